	.target	sm_103a

	.elftype	@"ET_EXEC"


//--------------------- .note.nv.tkinfo           --------------------------
	.section	.note.nv.tkinfo,"",@"SHT_NOTE"
	.sectionflags	@"SHF_NOTE_NV_TKINFO"
	.tkinfo
        /*0018*/ 	.word	0x00000002
        /*0030*/ 	.string	""
        /*0030*/ 	.string	"ptxas"
        /*0030*/ 	.string	"Cuda compilation tools, release 13.0, V13.0.88"
        /*0030*/ 	.string	"Build cuda_13.0.r13.0/compiler.36424714_0"
        /*0030*/ 	.string	"-arch sm_103a -m 64 "



//--------------------- .note.nv.cuinfo           --------------------------
	.section	.note.nv.cuinfo,"",@"SHT_NOTE"
	.sectionflags	@"SHF_NOTE_NV_CUINFO"
        /*0018*/ 	.short	0x0002
        /*001a*/ 	.short	0x0067
        /*001c*/ 	.short	0x0082
	.zero		2


//--------------------- .nv.info                  --------------------------
	.section	.nv.info,"",@"SHT_CUDA_INFO"
	.align	4


	//----- nvinfo : EIATTR_REGCOUNT
	.align		4
        /*0000*/ 	.byte	0x04, 0x2f
        /*0002*/ 	.short	(.L_12 - .L_11)
	.align		4
.L_11:
        /*0004*/ 	.word	index@(_ZN5flash16flash_fwd_kernelI23Flash_fwd_kernel_traitsILi32ELi128ELi128ELi4ELb0ELb0EN7cutlass6half_tE19Flash_kernel_traitsILi32ELi128ELi128ELi4ES3_EELb0ELb1ELb0ELb1ELb0ELb0ELb1ELb0EEEvNS_16Flash_fwd_paramsE)
        /*0008*/ 	.word	0x000000ff


	//----- nvinfo : EIATTR_FRAME_SIZE
	.align		4
.L_12:
        /*000c*/ 	.byte	0x04, 0x11
        /*000e*/ 	.short	(.L_14 - .L_13)
	.align		4
.L_13:
        /*0010*/ 	.word	index@(_ZN5flash16flash_fwd_kernelI23Flash_fwd_kernel_traitsILi32ELi128ELi128ELi4ELb0ELb0EN7cutlass6half_tE19Flash_kernel_traitsILi32ELi128ELi128ELi4ES3_EELb0ELb1ELb0ELb1ELb0ELb0ELb1ELb0EEEvNS_16Flash_fwd_paramsE)
        /*0014*/ 	.word	0x00000018


	//----- nvinfo : EIATTR_REGCOUNT
	.align		4
.L_14:
        /*0018*/ 	.byte	0x04, 0x2f
        /*001a*/ 	.short	(.L_16 - .L_15)
	.align		4
.L_15:
        /*001c*/ 	.word	index@(_ZN5flash16flash_fwd_kernelI23Flash_fwd_kernel_traitsILi32ELi128ELi128ELi4ELb0ELb0EN7cutlass6half_tE19Flash_kernel_traitsILi32ELi128ELi128ELi4ES3_EELb1ELb1ELb0ELb1ELb0ELb0ELb0ELb1EEEvNS_16Flash_fwd_paramsE)
        /*0020*/ 	.word	0x000000ff


	//----- nvinfo : EIATTR_FRAME_SIZE
	.align		4
.L_16:
        /*0024*/ 	.byte	0x04, 0x11
        /*0026*/ 	.short	(.L_18 - .L_17)
	.align		4
.L_17:
        /*0028*/ 	.word	index@(_ZN5flash16flash_fwd_kernelI23Flash_fwd_kernel_traitsILi32ELi128ELi128ELi4ELb0ELb0EN7cutlass6half_tE19Flash_kernel_traitsILi32ELi128ELi128ELi4ES3_EELb1ELb1ELb0ELb1ELb0ELb0ELb0ELb1EEEvNS_16Flash_fwd_paramsE)
        /*002c*/ 	.word	0x000004a8


	//----- nvinfo : EIATTR_REGCOUNT
	.align		4
.L_18:
        /*0030*/ 	.byte	0x04, 0x2f
        /*0032*/ 	.short	(.L_20 - .L_19)
	.align		4
.L_19:
        /*0034*/ 	.word	index@(_ZN5flash16flash_fwd_kernelI23Flash_fwd_kernel_traitsILi32ELi128ELi128ELi4ELb0ELb0EN7cutlass6half_tE19Flash_kernel_traitsILi32ELi128ELi128ELi4ES3_EELb0ELb1ELb0ELb0ELb0ELb0ELb1ELb0EEEvNS_16Flash_fwd_paramsE)
        /*0038*/ 	.word	0x000000ff


	//----- nvinfo : EIATTR_FRAME_SIZE
	.align		4
.L_20:
        /*003c*/ 	.byte	0x04, 0x11
        /*003e*/ 	.short	(.L_22 - .L_21)
	.align		4
.L_21:
        /*0040*/ 	.word	index@(_ZN5flash16flash_fwd_kernelI23Flash_fwd_kernel_traitsILi32ELi128ELi128ELi4ELb0ELb0EN7cutlass6half_tE19Flash_kernel_traitsILi32ELi128ELi128ELi4ES3_EELb0ELb1ELb0ELb0ELb0ELb0ELb1ELb0EEEvNS_16Flash_fwd_paramsE)
        /*0044*/ 	.word	0x00000048


	//----- nvinfo : EIATTR_REGCOUNT
	.align		4
.L_22:
        /*0048*/ 	.byte	0x04, 0x2f
        /*004a*/ 	.short	(.L_24 - .L_23)
	.align		4
.L_23:
        /*004c*/ 	.word	index@(_ZN5flash16flash_fwd_kernelI23Flash_fwd_kernel_traitsILi32ELi128ELi128ELi4ELb0ELb0EN7cutlass6half_tE19Flash_kernel_traitsILi32ELi128ELi128ELi4ES3_EELb1ELb1ELb0ELb0ELb0ELb0ELb0ELb1EEEvNS_16Flash_fwd_paramsE)
        /*0050*/ 	.word	0x000000ff


	//----- nvinfo : EIATTR_FRAME_SIZE
	.align		4
.L_24:
        /*0054*/ 	.byte	0x04, 0x11
        /*0056*/ 	.short	(.L_26 - .L_25)
	.align		4
.L_25:
        /*0058*/ 	.word	index@(_ZN5flash16flash_fwd_kernelI23Flash_fwd_kernel_traitsILi32ELi128ELi128ELi4ELb0ELb0EN7cutlass6half_tE19Flash_kernel_traitsILi32ELi128ELi128ELi4ES3_EELb1ELb1ELb0ELb0ELb0ELb0ELb0ELb1EEEvNS_16Flash_fwd_paramsE)
        /*005c*/ 	.word	0x00000498


	//----- nvinfo : EIATTR_REGCOUNT
	.align		4
.L_26:
        /*0060*/ 	.byte	0x04, 0x2f
        /*0062*/ 	.short	(.L_28 - .L_27)
	.align		4
.L_27:
        /*0064*/ 	.word	index@(_ZN5flash16flash_fwd_kernelI23Flash_fwd_kernel_traitsILi32ELi128ELi128ELi4ELb0ELb0EN7cutlass6half_tE19Flash_kernel_traitsILi32ELi128ELi128ELi4ES3_EELb1ELb1ELb0ELb1ELb0ELb0ELb0ELb0EEEvNS_16Flash_fwd_paramsE)
        /*0068*/ 	.word	0x000000ff


	//----- nvinfo : EIATTR_FRAME_SIZE
	.align		4
.L_28:
        /*006c*/ 	.byte	0x04, 0x11
        /*006e*/ 	.short	(.L_30 - .L_29)
	.align		4
.L_29:
        /*0070*/ 	.word	index@(_ZN5flash16flash_fwd_kernelI23Flash_fwd_kernel_traitsILi32ELi128ELi128ELi4ELb0ELb0EN7cutlass6half_tE19Flash_kernel_traitsILi32ELi128ELi128ELi4ES3_EELb1ELb1ELb0ELb1ELb0ELb0ELb0ELb0EEEvNS_16Flash_fwd_paramsE)
        /*0074*/ 	.word	0x00000020


	//----- nvinfo : EIATTR_REGCOUNT
	.align		4
.L_30:
        /*0078*/ 	.byte	0x04, 0x2f
        /*007a*/ 	.short	(.L_32 - .L_31)
	.align		4
.L_31:
        /*007c*/ 	.word	index@(_ZN5flash16flash_fwd_kernelI23Flash_fwd_kernel_traitsILi32ELi128ELi128ELi4ELb0ELb0EN7cutlass6half_tE19Flash_kernel_traitsILi32ELi128ELi128ELi4ES3_EELb0ELb1ELb0ELb0ELb0ELb1ELb1ELb0EEEvNS_16Flash_fwd_paramsE)
        /*0080*/ 	.word	0x000000ff


	//----- nvinfo : EIATTR_FRAME_SIZE
	.align		4
.L_32:
        /*0084*/ 	.byte	0x04, 0x11
        /*0086*/ 	.short	(.L_34 - .L_33)
	.align		4
.L_33:
        /*0088*/ 	.word	index@(_ZN5flash16flash_fwd_kernelI23Flash_fwd_kernel_traitsILi32ELi128ELi128ELi4ELb0ELb0EN7cutlass6half_tE19Flash_kernel_traitsILi32ELi128ELi128ELi4ES3_EELb0ELb1ELb0ELb0ELb0ELb1ELb1ELb0EEEvNS_16Flash_fwd_paramsE)
        /*008c*/ 	.word	0x00000058


	//----- nvinfo : EIATTR_REGCOUNT
	.align		4
.L_34:
        /*0090*/ 	.byte	0x04, 0x2f
        /*0092*/ 	.short	(.L_36 - .L_35)
	.align		4
.L_35:
        /*0094*/ 	.word	index@(_ZN5flash16flash_fwd_kernelI23Flash_fwd_kernel_traitsILi32ELi128ELi128ELi4ELb0ELb0EN7cutlass6half_tE19Flash_kernel_traitsILi32ELi128ELi128ELi4ES3_EELb1ELb1ELb0ELb0ELb0ELb1ELb0ELb0EEEvNS_16Flash_fwd_paramsE)
        /*0098*/ 	.word	0x000000ff


	//----- nvinfo : EIATTR_FRAME_SIZE
	.align		4
.L_36:
        /*009c*/ 	.byte	0x04, 0x11
        /*009e*/ 	.short	(.L_38 - .L_37)
	.align		4
.L_37:
        /*00a0*/ 	.word	index@(_ZN5flash16flash_fwd_kernelI23Flash_fwd_kernel_traitsILi32ELi128ELi128ELi4ELb0ELb0EN7cutlass6half_tE19Flash_kernel_traitsILi32ELi128ELi128ELi4ES3_EELb1ELb1ELb0ELb0ELb0ELb1ELb0ELb0EEEvNS_16Flash_fwd_paramsE)
        /*00a4*/ 	.word	0x00000018


	//----- nvinfo : EIATTR_REGCOUNT
	.align		4
.L_38:
        /*00a8*/ 	.byte	0x04, 0x2f
        /*00aa*/ 	.short	(.L_40 - .L_39)
	.align		4
.L_39:
        /*00ac*/ 	.word	index@(_ZN5flash16flash_fwd_kernelI23Flash_fwd_kernel_traitsILi32ELi128ELi128ELi4ELb0ELb0EN7cutlass6half_tE19Flash_kernel_traitsILi32ELi128ELi128ELi4ES3_EELb0ELb1ELb0ELb0ELb1ELb1ELb1ELb0EEEvNS_16Flash_fwd_paramsE)
        /*00b0*/ 	.word	0x000000ff


	//----- nvinfo : EIATTR_FRAME_SIZE
	.align		4
.L_40:
        /*00b4*/ 	.byte	0x04, 0x11
        /*00b6*/ 	.short	(.L_42 - .L_41)
	.align		4
.L_41:
        /*00b8*/ 	.word	index@(_ZN5flash16flash_fwd_kernelI23Flash_fwd_kernel_traitsILi32ELi128ELi128ELi4ELb0ELb0EN7cutlass6half_tE19Flash_kernel_traitsILi32ELi128ELi128ELi4ES3_EELb0ELb1ELb0ELb0ELb1ELb1ELb1ELb0EEEvNS_16Flash_fwd_paramsE)
        /*00bc*/ 	.word	0x00000038


	//----- nvinfo : EIATTR_REGCOUNT
	.align		4
.L_42:
        /*00c0*/ 	.byte	0x04, 0x2f
        /*00c2*/ 	.short	(.L_44 - .L_43)
	.align		4
.L_43:
        /*00c4*/ 	.word	index@(_ZN5flash16flash_fwd_kernelI23Flash_fwd_kernel_traitsILi32ELi128ELi128ELi4ELb0ELb0EN7cutlass6half_tE19Flash_kernel_traitsILi32ELi128ELi128ELi4ES3_EELb1ELb1ELb0ELb0ELb1ELb1ELb0ELb0EEEvNS_16Flash_fwd_paramsE)
        /*00c8*/ 	.word	0x000000ff


	//----- nvinfo : EIATTR_FRAME_SIZE
	.align		4
.L_44:
        /*00cc*/ 	.byte	0x04, 0x11
        /*00ce*/ 	.short	(.L_46 - .L_45)
	.align		4
.L_45:
        /*00d0*/ 	.word	index@(_ZN5flash16flash_fwd_kernelI23Flash_fwd_kernel_traitsILi32ELi128ELi128ELi4ELb0ELb0EN7cutlass6half_tE19Flash_kernel_traitsILi32ELi128ELi128ELi4ES3_EELb1ELb1ELb0ELb0ELb1ELb1ELb0ELb0EEEvNS_16Flash_fwd_paramsE)
        /*00d4*/ 	.word	0x000000c0


	//----- nvinfo : EIATTR_REGCOUNT
	.align		4
.L_46:
        /*00d8*/ 	.byte	0x04, 0x2f
        /*00da*/ 	.short	(.L_48 - .L_47)
	.align		4
.L_47:
        /*00dc*/ 	.word	index@(_ZN5flash16flash_fwd_kernelI23Flash_fwd_kernel_traitsILi32ELi128ELi128ELi4ELb0ELb0EN7cutlass6half_tE19Flash_kernel_traitsILi32ELi128ELi128ELi4ES3_EELb1ELb1ELb0ELb0ELb0ELb0ELb0ELb0EEEvNS_16Flash_fwd_paramsE)
        /*00e0*/ 	.word	0x000000ff


	//----- nvinfo : EIATTR_FRAME_SIZE
	.align		4
.L_48:
        /*00e4*/ 	.byte	0x04, 0x11
        /*00e6*/ 	.short	(.L_50 - .L_49)
	.align		4
.L_49:
        /*00e8*/ 	.word	index@(_ZN5flash16flash_fwd_kernelI23Flash_fwd_kernel_traitsILi32ELi128ELi128ELi4ELb0ELb0EN7cutlass6half_tE19Flash_kernel_traitsILi32ELi128ELi128ELi4ES3_EELb1ELb1ELb0ELb0ELb0ELb0ELb0ELb0EEEvNS_16Flash_fwd_paramsE)
        /*00ec*/ 	.word	0x00000020


	//----- nvinfo : EIATTR_REGCOUNT
	.align		4
.L_50:
        /*00f0*/ 	.byte	0x04, 0x2f
        /*00f2*/ 	.short	(.L_52 - .L_51)
	.align		4
.L_51:
        /*00f4*/ 	.word	index@(_ZN5flash16flash_fwd_kernelI23Flash_fwd_kernel_traitsILi32ELi128ELi128ELi4ELb0ELb0EN7cutlass6half_tE19Flash_kernel_traitsILi32ELi128ELi128ELi4ES3_EELb0ELb1ELb0ELb1ELb0ELb0ELb0ELb0EEEvNS_16Flash_fwd_paramsE)
        /*00f8*/ 	.word	0x000000ff


	//----- nvinfo : EIATTR_FRAME_SIZE
	.align		4
.L_52:
        /*00fc*/ 	.byte	0x04, 0x11
        /*00fe*/ 	.short	(.L_54 - .L_53)
	.align		4
.L_53:
        /*0100*/ 	.word	index@(_ZN5flash16flash_fwd_kernelI23Flash_fwd_kernel_traitsILi32ELi128ELi128ELi4ELb0ELb0EN7cutlass6half_tE19Flash_kernel_traitsILi32ELi128ELi128ELi4ES3_EELb0ELb1ELb0ELb1ELb0ELb0ELb0ELb0EEEvNS_16Flash_fwd_paramsE)
        /*0104*/ 	.word	0x00000030


	//----- nvinfo : EIATTR_REGCOUNT
	.align		4
.L_54:
        /*0108*/ 	.byte	0x04, 0x2f
        /*010a*/ 	.short	(.L_56 - .L_55)
	.align		4
.L_55:
        /*010c*/ 	.word	index@(_ZN5flash16flash_fwd_kernelI23Flash_fwd_kernel_traitsILi32ELi128ELi128ELi4ELb0ELb0EN7cutlass6half_tE19Flash_kernel_traitsILi32ELi128ELi128ELi4ES3_EELb0ELb1ELb0ELb0ELb0ELb0ELb0ELb0EEEvNS_16Flash_fwd_paramsE)
        /*0110*/ 	.word	0x000000ff


	//----- nvinfo : EIATTR_FRAME_SIZE
	.align		4
.L_56:
        /*0114*/ 	.byte	0x04, 0x11
        /*0116*/ 	.short	(.L_58 - .L_57)
	.align		4
.L_57:
        /*0118*/ 	.word	index@(_ZN5flash16flash_fwd_kernelI23Flash_fwd_kernel_traitsILi32ELi128ELi128ELi4ELb0ELb0EN7cutlass6half_tE19Flash_kernel_traitsILi32ELi128ELi128ELi4ES3_EELb0ELb1ELb0ELb0ELb0ELb0ELb0ELb0EEEvNS_16Flash_fwd_paramsE)
        /*011c*/ 	.word	0x00000018


	//----- nvinfo : EIATTR_REGCOUNT
	.align		4
.L_58:
        /*0120*/ 	.byte	0x04, 0x2f
        /*0122*/ 	.short	(.L_60 - .L_59)
	.align		4
.L_59:
        /*0124*/ 	.word	index@(_ZN5flash16flash_fwd_kernelI23Flash_fwd_kernel_traitsILi32ELi128ELi128ELi4ELb0ELb0EN7cutlass6half_tE19Flash_kernel_traitsILi32ELi128ELi128ELi4ES3_EELb0ELb1ELb0ELb0ELb0ELb1ELb0ELb0EEEvNS_16Flash_fwd_paramsE)
        /*0128*/ 	.word	0x000000ff


	//----- nvinfo : EIATTR_FRAME_SIZE
	.align		4
.L_60:
        /*012c*/ 	.byte	0x04, 0x11
        /*012e*/ 	.short	(.L_62 - .L_61)
	.align		4
.L_61:
        /*0130*/ 	.word	index@(_ZN5flash16flash_fwd_kernelI23Flash_fwd_kernel_traitsILi32ELi128ELi128ELi4ELb0ELb0EN7cutlass6half_tE19Flash_kernel_traitsILi32ELi128ELi128ELi4ES3_EELb0ELb1ELb0ELb0ELb0ELb1ELb0ELb0EEEvNS_16Flash_fwd_paramsE)
        /*0134*/ 	.word	0x00000038


	//----- nvinfo : EIATTR_REGCOUNT
	.align		4
.L_62:
        /*0138*/ 	.byte	0x04, 0x2f
        /*013a*/ 	.short	(.L_64 - .L_63)
	.align		4
.L_63:
        /*013c*/ 	.word	index@(_ZN5flash16flash_fwd_kernelI23Flash_fwd_kernel_traitsILi32ELi128ELi128ELi4ELb0ELb0EN7cutlass6half_tE19Flash_kernel_traitsILi32ELi128ELi128ELi4ES3_EELb0ELb1ELb0ELb0ELb1ELb1ELb0ELb0EEEvNS_16Flash_fwd_paramsE)
        /*0140*/ 	.word	0x000000ff


	//----- nvinfo : EIATTR_FRAME_SIZE
	.align		4
.L_64:
        /*0144*/ 	.byte	0x04, 0x11
        /*0146*/ 	.short	(.L_66 - .L_65)
	.align		4
.L_65:
        /*0148*/ 	.word	index@(_ZN5flash16flash_fwd_kernelI23Flash_fwd_kernel_traitsILi32ELi128ELi128ELi4ELb0ELb0EN7cutlass6half_tE19Flash_kernel_traitsILi32ELi128ELi128ELi4ES3_EELb0ELb1ELb0ELb0ELb1ELb1ELb0ELb0EEEvNS_16Flash_fwd_paramsE)
        /*014c*/ 	.word	0x00000000


	//----- nvinfo : EIATTR_MIN_STACK_SIZE
	.align		4
.L_66:
        /*0150*/ 	.byte	0x04, 0x12
        /*0152*/ 	.short	(.L_68 - .L_67)
	.align		4
.L_67:
        /*0154*/ 	.word	index@(_ZN5flash16flash_fwd_kernelI23Flash_fwd_kernel_traitsILi32ELi128ELi128ELi4ELb0ELb0EN7cutlass6half_tE19Flash_kernel_traitsILi32ELi128ELi128ELi4ES3_EELb0ELb1ELb0ELb0ELb1ELb1ELb0ELb0EEEvNS_16Flash_fwd_paramsE)
        /*0158*/ 	.word	0x00000000


	//----- nvinfo : EIATTR_MIN_STACK_SIZE
	.align		4
.L_68:
        /*015c*/ 	.byte	0x04, 0x12
        /*015e*/ 	.short	(.L_70 - .L_69)
	.align		4
.L_69:
        /*0160*/ 	.word	index@(_ZN5flash16flash_fwd_kernelI23Flash_fwd_kernel_traitsILi32ELi128ELi128ELi4ELb0ELb0EN7cutlass6half_tE19Flash_kernel_traitsILi32ELi128ELi128ELi4ES3_EELb0ELb1ELb0ELb0ELb0ELb1ELb0ELb0EEEvNS_16Flash_fwd_paramsE)
        /*0164*/ 	.word	0x00000038


	//----- nvinfo : EIATTR_MIN_STACK_SIZE
	.align		4
.L_70:
        /*0168*/ 	.byte	0x04, 0x12
        /*016a*/ 	.short	(.L_72 - .L_71)
	.align		4
.L_71:
        /*016c*/ 	.word	index@(_ZN5flash16flash_fwd_kernelI23Flash_fwd_kernel_traitsILi32ELi128ELi128ELi4ELb0ELb0EN7cutlass6half_tE19Flash_kernel_traitsILi32ELi128ELi128ELi4ES3_EELb0ELb1ELb0ELb0ELb0ELb0ELb0ELb0EEEvNS_16Flash_fwd_paramsE)
        /*0170*/ 	.word	0x00000018


	//----- nvinfo : EIATTR_MIN_STACK_SIZE
	.align		4
.L_72:
        /*0174*/ 	.byte	0x04, 0x12
        /*0176*/ 	.short	(.L_74 - .L_73)
	.align		4
.L_73:
        /*0178*/ 	.word	index@(_ZN5flash16flash_fwd_kernelI23Flash_fwd_kernel_traitsILi32ELi128ELi128ELi4ELb0ELb0EN7cutlass6half_tE19Flash_kernel_traitsILi32ELi128ELi128ELi4ES3_EELb0ELb1ELb0ELb1ELb0ELb0ELb0ELb0EEEvNS_16Flash_fwd_paramsE)
        /*017c*/ 	.word	0x00000030


	//----- nvinfo : EIATTR_MIN_STACK_SIZE
	.align		4
.L_74:
        /*0180*/ 	.byte	0x04, 0x12
        /*0182*/ 	.short	(.L_76 - .L_75)
	.align		4
.L_75:
        /*0184*/ 	.word	index@(_ZN5flash16flash_fwd_kernelI23Flash_fwd_kernel_traitsILi32ELi128ELi128ELi4ELb0ELb0EN7cutlass6half_tE19Flash_kernel_traitsILi32ELi128ELi128ELi4ES3_EELb1ELb1ELb0ELb0ELb0ELb0ELb0ELb0EEEvNS_16Flash_fwd_paramsE)
        /*0188*/ 	.word	0x00000020


	//----- nvinfo : EIATTR_MIN_STACK_SIZE
	.align		4
.L_76:
        /*018c*/ 	.byte	0x04, 0x12
        /*018e*/ 	.short	(.L_78 - .L_77)
	.align		4
.L_77:
        /*0190*/ 	.word	index@(_ZN5flash16flash_fwd_kernelI23Flash_fwd_kernel_traitsILi32ELi128ELi128ELi4ELb0ELb0EN7cutlass6half_tE19Flash_kernel_traitsILi32ELi128ELi128ELi4ES3_EELb1ELb1ELb0ELb0ELb1ELb1ELb0ELb0EEEvNS_16Flash_fwd_paramsE)
        /*0194*/ 	.word	0x000000c0


	//----- nvinfo : EIATTR_MIN_STACK_SIZE
	.align		4
.L_78:
        /*0198*/ 	.byte	0x04, 0x12
        /*019a*/ 	.short	(.L_80 - .L_79)
	.align		4
.L_79:
        /*019c*/ 	.word	index@(_ZN5flash16flash_fwd_kernelI23Flash_fwd_kernel_traitsILi32ELi128ELi128ELi4ELb0ELb0EN7cutlass6half_tE19Flash_kernel_traitsILi32ELi128ELi128ELi4ES3_EELb0ELb1ELb0ELb0ELb1ELb1ELb1ELb0EEEvNS_16Flash_fwd_paramsE)
        /*01a0*/ 	.word	0x00000038


	//----- nvinfo : EIATTR_MIN_STACK_SIZE
	.align		4
.L_80:
        /*01a4*/ 	.byte	0x04, 0x12
        /*01a6*/ 	.short	(.L_82 - .L_81)
	.align		4
.L_81:
        /*01a8*/ 	.word	index@(_ZN5flash16flash_fwd_kernelI23Flash_fwd_kernel_traitsILi32ELi128ELi128ELi4ELb0ELb0EN7cutlass6half_tE19Flash_kernel_traitsILi32ELi128ELi128ELi4ES3_EELb1ELb1ELb0ELb0ELb0ELb1ELb0ELb0EEEvNS_16Flash_fwd_paramsE)
        /*01ac*/ 	.word	0x00000018


	//----- nvinfo : EIATTR_MIN_STACK_SIZE
	.align		4
.L_82:
        /*01b0*/ 	.byte	0x04, 0x12
        /*01b2*/ 	.short	(.L_84 - .L_83)
	.align		4
.L_83:
        /*01b4*/ 	.word	index@(_ZN5flash16flash_fwd_kernelI23Flash_fwd_kernel_traitsILi32ELi128ELi128ELi4ELb0ELb0EN7cutlass6half_tE19Flash_kernel_traitsILi32ELi128ELi128ELi4ES3_EELb0ELb1ELb0ELb0ELb0ELb1ELb1ELb0EEEvNS_16Flash_fwd_paramsE)
        /*01b8*/ 	.word	0x00000058


	//----- nvinfo : EIATTR_MIN_STACK_SIZE
	.align		4
.L_84:
        /*01bc*/ 	.byte	0x04, 0x12
        /*01be*/ 	.short	(.L_86 - .L_85)
	.align		4
.L_85:
        /*01c0*/ 	.word	index@(_ZN5flash16flash_fwd_kernelI23Flash_fwd_kernel_traitsILi32ELi128ELi128ELi4ELb0ELb0EN7cutlass6half_tE19Flash_kernel_traitsILi32ELi128ELi128ELi4ES3_EELb1ELb1ELb0ELb1ELb0ELb0ELb0ELb0EEEvNS_16Flash_fwd_paramsE)
        /*01c4*/ 	.word	0x00000020


	//----- nvinfo : EIATTR_MIN_STACK_SIZE
	.align		4
.L_86:
        /*01c8*/ 	.byte	0x04, 0x12
        /*01ca*/ 	.short	(.L_88 - .L_87)
	.align		4
.L_87:
        /*01cc*/ 	.word	index@(_ZN5flash16flash_fwd_kernelI23Flash_fwd_kernel_traitsILi32ELi128ELi128ELi4ELb0ELb0EN7cutlass6half_tE19Flash_kernel_traitsILi32ELi128ELi128ELi4ES3_EELb1ELb1ELb0ELb0ELb0ELb0ELb0ELb1EEEvNS_16Flash_fwd_paramsE)
        /*01d0*/ 	.word	0x00000498


	//----- nvinfo : EIATTR_MIN_STACK_SIZE
	.align		4
.L_88:
        /*01d4*/ 	.byte	0x04, 0x12
        /*01d6*/ 	.short	(.L_90 - .L_89)
	.align		4
.L_89:
        /*01d8*/ 	.word	index@(_ZN5flash16flash_fwd_kernelI23Flash_fwd_kernel_traitsILi32ELi128ELi128ELi4ELb0ELb0EN7cutlass6half_tE19Flash_kernel_traitsILi32ELi128ELi128ELi4ES3_EELb0ELb1ELb0ELb0ELb0ELb0ELb1ELb0EEEvNS_16Flash_fwd_paramsE)
        /*01dc*/ 	.word	0x00000048


	//----- nvinfo : EIATTR_MIN_STACK_SIZE
	.align		4
.L_90:
        /*01e0*/ 	.byte	0x04, 0x12
        /*01e2*/ 	.short	(.L_92 - .L_91)
	.align		4
.L_91:
        /*01e4*/ 	.word	index@(_ZN5flash16flash_fwd_kernelI23Flash_fwd_kernel_traitsILi32ELi128ELi128ELi4ELb0ELb0EN7cutlass6half_tE19Flash_kernel_traitsILi32ELi128ELi128ELi4ES3_EELb1ELb1ELb0ELb1ELb0ELb0ELb0ELb1EEEvNS_16Flash_fwd_paramsE)
        /*01e8*/ 	.word	0x000004a8


	//----- nvinfo : EIATTR_MIN_STACK_SIZE
	.align		4
.L_92:
        /*01ec*/ 	.byte	0x04, 0x12
        /*01ee*/ 	.short	(.L_94 - .L_93)
	.align		4
.L_93:
        /*01f0*/ 	.word	index@(_ZN5flash16flash_fwd_kernelI23Flash_fwd_kernel_traitsILi32ELi128ELi128ELi4ELb0ELb0EN7cutlass6half_tE19Flash_kernel_traitsILi32ELi128ELi128ELi4ES3_EELb0ELb1ELb0ELb1ELb0ELb0ELb1ELb0EEEvNS_16Flash_fwd_paramsE)
        /*01f4*/ 	.word	0x00000018
.L_94:


//--------------------- .nv.compat                --------------------------
	.section	.nv.compat,"",@"SHT_CUDA_COMPAT_INFO"
	.align	4
        /*0000*/ 	.byte	0x02, 0x09, 0x01, 0x00, 0x02, 0x02, 0x01, 0x00, 0x02, 0x05, 0x05, 0x00, 0x03, 0x07, 0x01, 0x01
        /*0010*/ 	.byte	0x02, 0x03, 0x00, 0x00, 0x02, 0x06, 0x01, 0x00, 0x04, 0x0b, 0x08, 0x00, 0x00, 0x00, 0x00, 0x00
        /*0020*/ 	.byte	0x00, 0x00, 0x00, 0x00


//--------------------- .nv.info._ZN5flash16flash_fwd_kernelI23Flash_fwd_kernel_traitsILi32ELi128ELi128ELi4ELb0ELb0EN7cutlass6half_tE19Flash_kernel_traitsILi32ELi128ELi128ELi4ES3_EELb0ELb1ELb0ELb0ELb1ELb1ELb0ELb0EEEvNS_16Flash_fwd_paramsE --------------------------
	.section	.nv.info._ZN5flash16flash_fwd_kernelI23Flash_fwd_kernel_traitsILi32ELi128ELi128ELi4ELb0ELb0EN7cutlass6half_tE19Flash_kernel_traitsILi32ELi128ELi128ELi4ES3_EELb0ELb1ELb0ELb0ELb1ELb1ELb0ELb0EEEvNS_16Flash_fwd_paramsE,"",@"SHT_CUDA_INFO"
	.sectionflags	@""
	.align	4


	//----- nvinfo : EIATTR_CUDA_API_VERSION
	.align		4
        /*0000*/ 	.byte	0x04, 0x37
        /*0002*/ 	.short	(.L_96 - .L_95)
.L_95:
        /*0004*/ 	.word	0x00000082


	//----- nvinfo : EIATTR_KPARAM_INFO
	.align		4
.L_96:
        /*0008*/ 	.byte	0x04, 0x17
        /*000a*/ 	.short	(.L_98 - .L_97)
.L_97:
        /*000c*/ 	.word	0x00000000
        /*0010*/ 	.short	0x0000
        /*0012*/ 	.short	0x0000
        /*0014*/ 	.byte	0x00, 0xf0, 0x41, 0x07


	//----- nvinfo : EIATTR_SPARSE_MMA_MASK
	.align		4
.L_98:
        /*0018*/ 	.byte	0x03, 0x50
        /*001a*/ 	.short	0x0000


	//----- nvinfo : EIATTR_MAXREG_COUNT
	.align		4
        /*001c*/ 	.byte	0x03, 0x1b
        /*001e*/ 	.short	0x00ff


	//----- nvinfo : EIATTR_NUM_BARRIERS
	.align		4
        /*0020*/ 	.byte	0x02, 0x4c
        /*0022*/ 	.byte	0x01
	.zero		1


	//----- nvinfo : EIATTR_MERCURY_ISA_VERSION
	.align		4
        /*0024*/ 	.byte	0x03, 0x5f
        /*0026*/ 	.short	0x0101


	//----- nvinfo : EIATTR_COOP_GROUP_MASK_REGIDS
	.align		4
        /*0028*/ 	.byte	0x04, 0x29
        /*002a*/ 	.short	(.L_100 - .L_99)


	//   ....[0]....
.L_99:
        /*002c*/ 	.word	0xffffffff


	//   ....[1]....
        /*0030*/ 	.word	0xffffffff


	//   ....[2]....
        /*0034*/ 	.word	0xffffffff


	//   ....[3]....
        /*0038*/ 	.word	0xffffffff


	//   ....[4]....
        /*003c*/ 	.word	0xffffffff


	//   ....[5]....
        /*0040*/ 	.word	0xffffffff


	//   ....[6]....
        /*0044*/ 	.word	0xffffffff


	//   ....[7]....
        /*0048*/ 	.word	0xffffffff


	//   ....[8]....
        /*004c*/ 	.word	0xffffffff


	//   ....[9]....
        /*0050*/ 	.word	0xffffffff


	//   ....[10]....
        /*0054*/ 	.word	0xffffffff


	//   ....[11]....
        /*0058*/ 	.word	0xffffffff


	//   ....[12]....
        /*005c*/ 	.word	0xffffffff


	//   ....[13]....
        /*0060*/ 	.word	0xffffffff


	//   ....[14]....
        /*0064*/ 	.word	0xffffffff


	//   ....[15]....
        /*0068*/ 	.word	0xffffffff


	//   ....[16]....
        /*006c*/ 	.word	0xffffffff


	//   ....[17]....
        /*0070*/ 	.word	0xffffffff


	//   ....[18]....
        /*0074*/ 	.word	0xffffffff


	//   ....[19]....
        /*0078*/ 	.word	0xffffffff


	//   ....[20]....
        /*007c*/ 	.word	0xffffffff


	//   ....[21]....
        /*0080*/ 	.word	0xffffffff


	//   ....[22]....
        /*0084*/ 	.word	0xffffffff


	//   ....[23]....
        /*0088*/ 	.word	0xffffffff


	//----- nvinfo : EIATTR_COOP_GROUP_INSTR_OFFSETS
	.align		4
.L_100:
        /*008c*/ 	.byte	0x04, 0x28
        /*008e*/ 	.short	(.L_102 - .L_101)


	//   ....[0]....
.L_101:
        /*0090*/ 	.word	0x00003330


	//   ....[1]....
        /*0094*/ 	.word	0x00003360


	//   ....[2]....
        /*0098*/ 	.word	0x000034b0


	//   ....[3]....
        /*009c*/ 	.word	0x000034e0


	//   ....[4]....
        /*00a0*/ 	.word	0x00003510


	//   ....[5]....
        /*00a4*/ 	.word	0x00003520


	//   ....[6]....
        /*00a8*/ 	.word	0x00003570


	//   ....[7]....
        /*00ac*/ 	.word	0x00003590


	//   ....[8]....
        /*00b0*/ 	.word	0x000064b0


	//   ....[9]....
        /*00b4*/ 	.word	0x000064c0


	//   ....[10]....
        /*00b8*/ 	.word	0x000064d0


	//   ....[11]....
        /*00bc*/ 	.word	0x000064e0


	//   ....[12]....
        /*00c0*/ 	.word	0x00006510


	//   ....[13]....
        /*00c4*/ 	.word	0x00006530


	//   ....[14]....
        /*00c8*/ 	.word	0x00006550


	//   ....[15]....
        /*00cc*/ 	.word	0x00006560


	//   ....[16]....
        /*00d0*/ 	.word	0x00008aa0


	//   ....[17]....
        /*00d4*/ 	.word	0x00008ad0


	//   ....[18]....
        /*00d8*/ 	.word	0x00008af0


	//   ....[19]....
        /*00dc*/ 	.word	0x00008b10


	//   ....[20]....
        /*00e0*/ 	.word	0x00008ba0


	//   ....[21]....
        /*00e4*/ 	.word	0x00008bc0


	//   ....[22]....
        /*00e8*/ 	.word	0x00008bf0


	//   ....[23]....
        /*00ec*/ 	.word	0x00008c00


	//----- nvinfo : EIATTR_VRC_CTA_INIT_COUNT
	.align		4
.L_102:
        /*00f0*/ 	.byte	0x02, 0x4a
	.zero		1
	.zero		1


	//----- nvinfo : EIATTR_EXIT_INSTR_OFFSETS
	.align		4
        /*00f4*/ 	.byte	0x04, 0x1c
        /*00f6*/ 	.short	(.L_104 - .L_103)


	//   ....[0]....
.L_103:
        /*00f8*/ 	.word	0x00000170


	//   ....[1]....
        /*00fc*/ 	.word	0x00000980


	//   ....[2]....
        /*0100*/ 	.word	0x00000a10


	//   ....[3]....
        /*0104*/ 	.word	0x000099c0


	//----- nvinfo : EIATTR_CRS_STACK_SIZE
	.align		4
.L_104:
        /*0108*/ 	.byte	0x04, 0x1e
        /*010a*/ 	.short	(.L_106 - .L_105)
.L_105:
        /*010c*/ 	.word	0x00000000


	//----- nvinfo : EIATTR_CBANK_PARAM_SIZE
	.align		4
.L_106:
        /*0110*/ 	.byte	0x03, 0x19
        /*0112*/ 	.short	0x01d0


	//----- nvinfo : EIATTR_PARAM_CBANK
	.align		4
        /*0114*/ 	.byte	0x04, 0x0a
        /*0116*/ 	.short	(.L_108 - .L_107)
	.align		4
.L_107:
        /*0118*/ 	.word	index@(.nv.constant0._ZN5flash16flash_fwd_kernelI23Flash_fwd_kernel_traitsILi32ELi128ELi128ELi4ELb0ELb0EN7cutlass6half_tE19Flash_kernel_traitsILi32ELi128ELi128ELi4ES3_EELb0ELb1ELb0ELb0ELb1ELb1ELb0ELb0EEEvNS_16Flash_fwd_paramsE)
        /*011c*/ 	.short	0x0380
        /*011e*/ 	.short	0x01d0


	//----- nvinfo : EIATTR_SW_WAR
	.align		4
.L_108:
        /*0120*/ 	.byte	0x04, 0x36
        /*0122*/ 	.short	(.L_110 - .L_109)
.L_109:
        /*0124*/ 	.word	0x00000008
.L_110:


//--------------------- .nv.info._ZN5flash16flash_fwd_kernelI23Flash_fwd_kernel_traitsILi32ELi128ELi128ELi4ELb0ELb0EN7cutlass6half_tE19Flash_kernel_traitsILi32ELi128ELi128ELi4ES3_EELb0ELb1ELb0ELb0ELb0ELb1ELb0ELb0EEEvNS_16Flash_fwd_paramsE --------------------------
	.section	.nv.info._ZN5flash16flash_fwd_kernelI23Flash_fwd_kernel_traitsILi32ELi128ELi128ELi4ELb0ELb0EN7cutlass6half_tE19Flash_kernel_traitsILi32ELi128ELi128ELi4ES3_EELb0ELb1ELb0ELb0ELb0ELb1ELb0ELb0EEEvNS_16Flash_fwd_paramsE,"",@"SHT_CUDA_INFO"
	.sectionflags	@""
	.align	4


	//----- nvinfo : EIATTR_CUDA_API_VERSION
	.align		4
        /*0000*/ 	.byte	0x04, 0x37
        /*0002*/ 	.short	(.L_112 - .L_111)
.L_111:
        /*0004*/ 	.word	0x00000082


	//----- nvinfo : EIATTR_KPARAM_INFO
	.align		4
.L_112:
        /*0008*/ 	.byte	0x04, 0x17
        /*000a*/ 	.short	(.L_114 - .L_113)
.L_113:
        /*000c*/ 	.word	0x00000000
        /*0010*/ 	.short	0x0000
        /*0012*/ 	.short	0x0000
        /*0014*/ 	.byte	0x00, 0xf0, 0x41, 0x07


	//----- nvinfo : EIATTR_SPARSE_MMA_MASK
	.align		4
.L_114:
        /*0018*/ 	.byte	0x03, 0x50
        /*001a*/ 	.short	0x0000


	//----- nvinfo : EIATTR_MAXREG_COUNT
	.align		4
        /*001c*/ 	.byte	0x03, 0x1b
        /*001e*/ 	.short	0x00ff


	//----- nvinfo : EIATTR_NUM_BARRIERS
	.align		4
        /*0020*/ 	.byte	0x02, 0x4c
        /*0022*/ 	.byte	0x01
	.zero		1


	//----- nvinfo : EIATTR_ANNOTATIONS
	.align		4
        /*0024*/ 	.byte	0x04, 0x55
        /*0026*/ 	.short	(.L_116 - .L_115)


	//   ....[0]....
.L_115:
        /*0028*/ 	.word	0x00000001
        /*002c*/ 	.byte	0x80, 0x65, 0x00, 0x00, 0x01, 0x00, 0x00, 0x00, 0xa0, 0x66, 0x00, 0x00, 0x01, 0x00, 0x00, 0x00
        /* <DEDUP_REMOVED lines=11> */
        /*00ec*/ 	.byte	0xd0, 0x7d, 0x00, 0x00, 0x01, 0x00, 0x00, 0x00, 0xe0, 0x7d, 0x00, 0x00


	//----- nvinfo : EIATTR_MERCURY_ISA_VERSION
	.align		4
.L_116:
        /*00f8*/ 	.byte	0x03, 0x5f
        /*00fa*/ 	.short	0x0101


	//----- nvinfo : EIATTR_COOP_GROUP_MASK_REGIDS
	.align		4
        /*00fc*/ 	.byte	0x04, 0x29
        /*00fe*/ 	.short	(.L_118 - .L_117)


	//   ....[0]....
.L_117:
        /*0100*/ 	.word	0xffffffff


	//   ....[1]....
        /*0104*/ 	.word	0xffffffff


	//   ....[2]....
        /*0108*/ 	.word	0xffffffff


	//   ....[3]....
        /*010c*/ 	.word	0xffffffff


	//   ....[4]....
        /*0110*/ 	.word	0xffffffff


	//   ....[5]....
        /*0114*/ 	.word	0xffffffff


	//   ....[6]....
        /*0118*/ 	.word	0xffffffff


	//   ....[7]....
        /*011c*/ 	.word	0xffffffff


	//   ....[8]....
        /*0120*/ 	.word	0xffffffff


	//   ....[9]....
        /*0124*/ 	.word	0xffffffff


	//   ....[10]....
        /*0128*/ 	.word	0xffffffff


	//   ....[11]....
        /*012c*/ 	.word	0xffffffff


	//   ....[12]....
        /*0130*/ 	.word	0xffffffff


	//   ....[13]....
        /*0134*/ 	.word	0xffffffff


	//   ....[14]....
        /*0138*/ 	.word	0xffffffff


	//   ....[15]....
        /*013c*/ 	.word	0xffffffff


	//   ....[16]....
        /*0140*/ 	.word	0xffffffff


	//   ....[17]....
        /*0144*/ 	.word	0xffffffff


	//   ....[18]....
        /*0148*/ 	.word	0xffffffff


	//   ....[19]....
        /*014c*/ 	.word	0xffffffff


	//   ....[20]....
        /*0150*/ 	.word	0xffffffff


	//   ....[21]....
        /*0154*/ 	.word	0xffffffff


	//   ....[22]....
        /*0158*/ 	.word	0xffffffff


	//   ....[23]....
        /*015c*/ 	.word	0xffffffff


	//   ....[24]....
        /*0160*/ 	.word	0xffffffff


	//   ....[25]....
        /*0164*/ 	.word	0xffffffff


	//   ....[26]....
        /*0168*/ 	.word	0xffffffff


	//   ....[27]....
        /*016c*/ 	.word	0xffffffff


	//   ....[28]....
        /*0170*/ 	.word	0xffffffff


	//   ....[29]....
        /*0174*/ 	.word	0xffffffff


	//   ....[30]....
        /*0178*/ 	.word	0xffffffff


	//   ....[31]....
        /*017c*/ 	.word	0xffffffff


	//----- nvinfo : EIATTR_COOP_GROUP_INSTR_OFFSETS
	.align		4
.L_118:
        /*0180*/ 	.byte	0x04, 0x28
        /*0182*/ 	.short	(.L_120 - .L_119)


	//   ....[0]....
.L_119:
        /*0184*/ 	.word	0x00003cc0


	//   ....[1]....
        /*0188*/ 	.word	0x00003d30


	//   ....[2]....
        /*018c*/ 	.word	0x00003e80


	//   ....[3]....
        /*0190*/ 	.word	0x00003eb0


	//   ....[4]....
        /*0194*/ 	.word	0x00003ed0


	//   ....[5]....
        /*0198*/ 	.word	0x00003ef0


	//   ....[6]....
        /*019c*/ 	.word	0x00003f30


	//   ....[7]....
        /*01a0*/ 	.word	0x00003f50


	//   ....[8]....
        /*01a4*/ 	.word	0x00007f10


	//   ....[9]....
        /*01a8*/ 	.word	0x00007f30


	//   ....[10]....
        /*01ac*/ 	.word	0x00008520


	//   ....[11]....
        /*01b0*/ 	.word	0x00008540


	//   ....[12]....
        /*01b4*/ 	.word	0x00008580


	//   ....[13]....
        /*01b8*/ 	.word	0x000085b0


	//   ....[14]....
        /*01bc*/ 	.word	0x000085c0


	//   ....[15]....
        /*01c0*/ 	.word	0x000085e0


	//   ....[16]....
        /*01c4*/ 	.word	0x0000b5f0


	//   ....[17]....
        /*01c8*/ 	.word	0x0000b600


	//   ....[18]....
        /*01cc*/ 	.word	0x0000b610


	//   ....[19]....
        /*01d0*/ 	.word	0x0000b620


	//   ....[20]....
        /*01d4*/ 	.word	0x0000b670


	//   ....[21]....
        /*01d8*/ 	.word	0x0000b690


	//   ....[22]....
        /*01dc*/ 	.word	0x0000b6a0


	//   ....[23]....
        /*01e0*/ 	.word	0x0000b6b0


	//   ....[24]....
        /*01e4*/ 	.word	0x0000dbe0


	//   ....[25]....
        /*01e8*/ 	.word	0x0000dc20


	//   ....[26]....
        /*01ec*/ 	.word	0x0000dc30


	//   ....[27]....
        /*01f0*/ 	.word	0x0000dc40


	//   ....[28]....
        /*01f4*/ 	.word	0x0000dc90


	//   ....[29]....
        /*01f8*/ 	.word	0x0000dcb0


	//   ....[30]....
        /*01fc*/ 	.word	0x0000dcd0


	//   ....[31]....
        /*0200*/ 	.word	0x0000dce0


	//----- nvinfo : EIATTR_VRC_CTA_INIT_COUNT
	.align		4
.L_120:
        /*0204*/ 	.byte	0x02, 0x4a
	.zero		1
	.zero		1


	//----- nvinfo : EIATTR_EXIT_INSTR_OFFSETS
	.align		4
        /*0208*/ 	.byte	0x04, 0x1c
        /*020a*/ 	.short	(.L_122 - .L_121)


	//   ....[0]....
.L_121:
        /*020c*/ 	.word	0x00000340


	//   ....[1]....
        /*0210*/ 	.word	0x00000e80


	//   ....[2]....
        /*0214*/ 	.word	0x00000f10


	//   ....[3]....
        /*0218*/ 	.word	0x0000ed00


	//   ....[4]....
        /*021c*/ 	.word	0x0000ede0


	//----- nvinfo : EIATTR_CRS_STACK_SIZE
	.align		4
.L_122:
        /*0220*/ 	.byte	0x04, 0x1e
        /*0222*/ 	.short	(.L_124 - .L_123)
.L_123:
        /*0224*/ 	.word	0x00000000


	//----- nvinfo : EIATTR_CBANK_PARAM_SIZE
	.align		4
.L_124:
        /*0228*/ 	.byte	0x03, 0x19
        /*022a*/ 	.short	0x01d0


	//----- nvinfo : EIATTR_PARAM_CBANK
	.align		4
        /*022c*/ 	.byte	0x04, 0x0a
        /*022e*/ 	.short	(.L_126 - .L_125)
	.align		4
.L_125:
        /*0230*/ 	.word	index@(.nv.constant0._ZN5flash16flash_fwd_kernelI23Flash_fwd_kernel_traitsILi32ELi128ELi128ELi4ELb0ELb0EN7cutlass6half_tE19Flash_kernel_traitsILi32ELi128ELi128ELi4ES3_EELb0ELb1ELb0ELb0ELb0ELb1ELb0ELb0EEEvNS_16Flash_fwd_paramsE)
        /*0234*/ 	.short	0x0380
        /*0236*/ 	.short	0x01d0


	//----- nvinfo : EIATTR_SW_WAR
	.align		4
.L_126:
        /*0238*/ 	.byte	0x04, 0x36
        /*023a*/ 	.short	(.L_128 - .L_127)
.L_127:
        /*023c*/ 	.word	0x00000008
.L_128:


//--------------------- .nv.info._ZN5flash16flash_fwd_kernelI23Flash_fwd_kernel_traitsILi32ELi128ELi128ELi4ELb0ELb0EN7cutlass6half_tE19Flash_kernel_traitsILi32ELi128ELi128ELi4ES3_EELb0ELb1ELb0ELb0ELb0ELb0ELb0ELb0EEEvNS_16Flash_fwd_paramsE --------------------------
	.section	.nv.info._ZN5flash16flash_fwd_kernelI23Flash_fwd_kernel_traitsILi32ELi128ELi128ELi4ELb0ELb0EN7cutlass6half_tE19Flash_kernel_traitsILi32ELi128ELi128ELi4ES3_EELb0ELb1ELb0ELb0ELb0ELb0ELb0ELb0EEEvNS_16Flash_fwd_paramsE,"",@"SHT_CUDA_INFO"
	.sectionflags	@""
	.align	4


	//----- nvinfo : EIATTR_CUDA_API_VERSION
	.align		4
        /*0000*/ 	.byte	0x04, 0x37
        /*0002*/ 	.short	(.L_130 - .L_129)
.L_129:
        /*0004*/ 	.word	0x00000082


	//----- nvinfo : EIATTR_KPARAM_INFO
	.align		4
.L_130:
        /*0008*/ 	.byte	0x04, 0x17
        /*000a*/ 	.short	(.L_132 - .L_131)
.L_131:
        /*000c*/ 	.word	0x00000000
        /*0010*/ 	.short	0x0000
        /*0012*/ 	.short	0x0000
        /*0014*/ 	.byte	0x00, 0xf0, 0x41, 0x07


	//----- nvinfo : EIATTR_SPARSE_MMA_MASK
	.align		4
.L_132:
        /*0018*/ 	.byte	0x03, 0x50
        /*001a*/ 	.short	0x0000


	//----- nvinfo : EIATTR_MAXREG_COUNT
	.align		4
        /*001c*/ 	.byte	0x03, 0x1b
        /*001e*/ 	.short	0x00ff


	//----- nvinfo : EIATTR_NUM_BARRIERS
	.align		4
        /*0020*/ 	.byte	0x02, 0x4c
        /*0022*/ 	.byte	0x01
	.zero		1


	//----- nvinfo : EIATTR_ANNOTATIONS
	.align		4
        /*0024*/ 	.byte	0x04, 0x55
        /*0026*/ 	.short	(.L_134 - .L_133)


	//   ....[0]....
.L_133:
        /*0028*/ 	.word	0x00000001
        /*002c*/ 	.byte	0x50, 0x6f, 0x00, 0x00, 0x01, 0x00, 0x00, 0x00, 0x60, 0x70, 0x00, 0x00, 0x01, 0x00, 0x00, 0x00
        /*003c*/ 	.byte	0x10, 0x71, 0x00, 0x00, 0x01, 0x00, 0x00, 0x00, 0x50, 0x72, 0x00, 0x00, 0x01, 0x00, 0x00, 0x00
        /*004c*/ 	.byte	0xe0, 0x72, 0x00, 0x00, 0x01, 0x00, 0x00, 0x00, 0xf0, 0x73, 0x00, 0x00, 0x01, 0x00, 0x00, 0x00
        /*005c*/ 	.byte	0xa0, 0x87, 0x00, 0x00, 0x01, 0x00, 0x00, 0x00, 0xb0, 0x87, 0x00, 0x00, 0x01, 0x00, 0x00, 0x00
        /*006c*/ 	.byte	0xc0, 0x87, 0x00, 0x00, 0x01, 0x00, 0x00, 0x00, 0xd0, 0x87, 0x00, 0x00, 0x01, 0x00, 0x00, 0x00
        /*007c*/ 	.byte	0xe0, 0x87, 0x00, 0x00, 0x01, 0x00, 0x00, 0x00, 0xf0, 0x87, 0x00, 0x00


	//----- nvinfo : EIATTR_MERCURY_ISA_VERSION
	.align		4
.L_134:
        /*0088*/ 	.byte	0x03, 0x5f
        /*008a*/ 	.short	0x0101


	//----- nvinfo : EIATTR_COOP_GROUP_MASK_REGIDS
	.align		4
        /*008c*/ 	.byte	0x04, 0x29
        /*008e*/ 	.short	(.L_136 - .L_135)


	//   ....[0]....
.L_135:
        /*0090*/ 	.word	0xffffffff


	//   ....[1]....
        /*0094*/ 	.word	0xffffffff


	//   ....[2]....
        /*0098*/ 	.word	0xffffffff


	//   ....[3]....
        /*009c*/ 	.word	0xffffffff


	//   ....[4]....
        /*00a0*/ 	.word	0xffffffff


	//   ....[5]....
        /*00a4*/ 	.word	0xffffffff


	//   ....[6]....
        /*00a8*/ 	.word	0xffffffff


	//   ....[7]....
        /*00ac*/ 	.word	0xffffffff


	//   ....[8]....
        /*00b0*/ 	.word	0xffffffff


	//   ....[9]....
        /*00b4*/ 	.word	0xffffffff


	//   ....[10]....
        /*00b8*/ 	.word	0xffffffff


	//   ....[11]....
        /*00bc*/ 	.word	0xffffffff


	//   ....[12]....
        /*00c0*/ 	.word	0xffffffff


	//   ....[13]....
        /*00c4*/ 	.word	0xffffffff


	//   ....[14]....
        /*00c8*/ 	.word	0xffffffff


	//   ....[15]....
        /*00cc*/ 	.word	0xffffffff


	//   ....[16]....
        /*00d0*/ 	.word	0xffffffff


	//   ....[17]....
        /*00d4*/ 	.word	0xffffffff


	//   ....[18]....
        /*00d8*/ 	.word	0xffffffff


	//   ....[19]....
        /*00dc*/ 	.word	0xffffffff


	//   ....[20]....
        /*00e0*/ 	.word	0xffffffff


	//   ....[21]....
        /*00e4*/ 	.word	0xffffffff


	//   ....[22]....
        /*00e8*/ 	.word	0xffffffff


	//   ....[23]....
        /*00ec*/ 	.word	0xffffffff


	//   ....[24]....
        /*00f0*/ 	.word	0xffffffff


	//   ....[25]....
        /*00f4*/ 	.word	0xffffffff


	//   ....[26]....
        /*00f8*/ 	.word	0xffffffff


	//   ....[27]....
        /*00fc*/ 	.word	0xffffffff


	//   ....[28]....
        /*0100*/ 	.word	0xffffffff


	//   ....[29]....
        /*0104*/ 	.word	0xffffffff


	//   ....[30]....
        /*0108*/ 	.word	0xffffffff


	//   ....[31]....
        /*010c*/ 	.word	0xffffffff


	//----- nvinfo : EIATTR_COOP_GROUP_INSTR_OFFSETS
	.align		4
.L_136:
        /*0110*/ 	.byte	0x04, 0x28
        /*0112*/ 	.short	(.L_138 - .L_137)


	//   ....[0]....
.L_137:
        /*0114*/ 	.word	0x00004490


	//   ....[1]....
        /*0118*/ 	.word	0x00004570


	//   ....[2]....
        /*011c*/ 	.word	0x000046b0


	//   ....[3]....
        /*0120*/ 	.word	0x000046e0


	//   ....[4]....
        /*0124*/ 	.word	0x000046f0


	//   ....[5]....
        /*0128*/ 	.word	0x00004710


	//   ....[6]....
        /*012c*/ 	.word	0x00004770


	//   ....[7]....
        /*0130*/ 	.word	0x00004790


	//   ....[8]....
        /*0134*/ 	.word	0x00008b40


	//   ....[9]....
        /*0138*/ 	.word	0x00008b70


	//   ....[10]....
        /*013c*/ 	.word	0x00008b80


	//   ....[11]....
        /*0140*/ 	.word	0x00008bb0


	//   ....[12]....
        /*0144*/ 	.word	0x00008bd0


	//   ....[13]....
        /*0148*/ 	.word	0x00008be0


	//   ....[14]....
        /*014c*/ 	.word	0x000092f0


	//   ....[15]....
        /*0150*/ 	.word	0x00009310


	//   ....[16]....
        /*0154*/ 	.word	0x0000c320


	//   ....[17]....
        /*0158*/ 	.word	0x0000c330


	//   ....[18]....
        /*015c*/ 	.word	0x0000c340


	//   ....[19]....
        /*0160*/ 	.word	0x0000c350


	//   ....[20]....
        /*0164*/ 	.word	0x0000c390


	//   ....[21]....
        /*0168*/ 	.word	0x0000c3b0


	//   ....[22]....
        /*016c*/ 	.word	0x0000c3c0


	//   ....[23]....
        /*0170*/ 	.word	0x0000c3d0


	//   ....[24]....
        /*0174*/ 	.word	0x0000e910


	//   ....[25]....
        /*0178*/ 	.word	0x0000e950


	//   ....[26]....
        /*017c*/ 	.word	0x0000e980


	//   ....[27]....
        /*0180*/ 	.word	0x0000e9c0


	//   ....[28]....
        /*0184*/ 	.word	0x0000ea20


	//   ....[29]....
        /*0188*/ 	.word	0x0000ea40


	//   ....[30]....
        /*018c*/ 	.word	0x0000ea60


	//   ....[31]....
        /*0190*/ 	.word	0x0000ea70


	//----- nvinfo : EIATTR_VRC_CTA_INIT_COUNT
	.align		4
.L_138:
        /*0194*/ 	.byte	0x02, 0x4a
	.zero		1
	.zero		1


	//----- nvinfo : EIATTR_EXIT_INSTR_OFFSETS
	.align		4
        /*0198*/ 	.byte	0x04, 0x1c
        /*019a*/ 	.short	(.L_140 - .L_139)


	//   ....[0]....
.L_139:
        /*019c*/ 	.word	0x00000340


	//   ....[1]....
        /*01a0*/ 	.word	0x00000e90


	//   ....[2]....
        /*01a4*/ 	.word	0x00000f20


	//   ....[3]....
        /*01a8*/ 	.word	0x0000fa40


	//   ....[4]....
        /*01ac*/ 	.word	0x0000fb20


	//----- nvinfo : EIATTR_CRS_STACK_SIZE
	.align		4
.L_140:
        /*01b0*/ 	.byte	0x04, 0x1e
        /*01b2*/ 	.short	(.L_142 - .L_141)
.L_141:
        /*01b4*/ 	.word	0x00000000


	//----- nvinfo : EIATTR_CBANK_PARAM_SIZE
	.align		4
.L_142:
        /*01b8*/ 	.byte	0x03, 0x19
        /*01ba*/ 	.short	0x01d0


	//----- nvinfo : EIATTR_PARAM_CBANK
	.align		4
        /*01bc*/ 	.byte	0x04, 0x0a
        /*01be*/ 	.short	(.L_144 - .L_143)
	.align		4
.L_143:
        /*01c0*/ 	.word	index@(.nv.constant0._ZN5flash16flash_fwd_kernelI23Flash_fwd_kernel_traitsILi32ELi128ELi128ELi4ELb0ELb0EN7cutlass6half_tE19Flash_kernel_traitsILi32ELi128ELi128ELi4ES3_EELb0ELb1ELb0ELb0ELb0ELb0ELb0ELb0EEEvNS_16Flash_fwd_paramsE)
        /*01c4*/ 	.short	0x0380
        /*01c6*/ 	.short	0x01d0


	//----- nvinfo : EIATTR_SW_WAR
	.align		4
.L_144:
        /*01c8*/ 	.byte	0x04, 0x36
        /*01ca*/ 	.short	(.L_146 - .L_145)
.L_145:
        /*01cc*/ 	.word	0x00000008
.L_146:


//--------------------- .nv.info._ZN5flash16flash_fwd_kernelI23Flash_fwd_kernel_traitsILi32ELi128ELi128ELi4ELb0ELb0EN7cutlass6half_tE19Flash_kernel_traitsILi32ELi128ELi128ELi4ES3_EELb0ELb1ELb0ELb1ELb0ELb0ELb0ELb0EEEvNS_16Flash_fwd_paramsE --------------------------
	.section	.nv.info._ZN5flash16flash_fwd_kernelI23Flash_fwd_kernel_traitsILi32ELi128ELi128ELi4ELb0ELb0EN7cutlass6half_tE19Flash_kernel_traitsILi32ELi128ELi128ELi4ES3_EELb0ELb1ELb0ELb1ELb0ELb0ELb0ELb0EEEvNS_16Flash_fwd_paramsE,"",@"SHT_CUDA_INFO"
	.sectionflags	@""
	.align	4


	//----- nvinfo : EIATTR_CUDA_API_VERSION
	.align		4
        /*0000*/ 	.byte	0x04, 0x37
        /*0002*/ 	.short	(.L_148 - .L_147)
.L_147:
        /*0004*/ 	.word	0x00000082


	//----- nvinfo : EIATTR_KPARAM_INFO
	.align		4
.L_148:
        /*0008*/ 	.byte	0x04, 0x17
        /*000a*/ 	.short	(.L_150 - .L_149)
.L_149:
        /*000c*/ 	.word	0x00000000
        /*0010*/ 	.short	0x0000
        /*0012*/ 	.short	0x0000
        /*0014*/ 	.byte	0x00, 0xf0, 0x41, 0x07


	//----- nvinfo : EIATTR_SPARSE_MMA_MASK
	.align		4
.L_150:
        /*0018*/ 	.byte	0x03, 0x50
        /*001a*/ 	.short	0x0000


	//----- nvinfo : EIATTR_MAXREG_COUNT
	.align		4
        /*001c*/ 	.byte	0x03, 0x1b
        /*001e*/ 	.short	0x00ff


	//----- nvinfo : EIATTR_NUM_BARRIERS
	.align		4
        /*0020*/ 	.byte	0x02, 0x4c
        /*0022*/ 	.byte	0x01
	.zero		1


	//----- nvinfo : EIATTR_ANNOTATIONS
	.align		4
        /*0024*/ 	.byte	0x04, 0x55
        /*0026*/ 	.short	(.L_152 - .L_151)


	//   ....[0]....
.L_151:
        /* <DEDUP_REMOVED lines=13> */


	//----- nvinfo : EIATTR_MERCURY_ISA_VERSION
	.align		4
.L_152:
        /*00e8*/ 	.byte	0x03, 0x5f
        /*00ea*/ 	.short	0x0101


	//----- nvinfo : EIATTR_COOP_GROUP_MASK_REGIDS
	.align		4
        /*00ec*/ 	.byte	0x04, 0x29
        /*00ee*/ 	.short	(.L_154 - .L_153)


	//   ....[0]....
.L_153:
        /*00f0*/ 	.word	0xffffffff


	//   ....[1]....
        /*00f4*/ 	.word	0xffffffff


	//   ....[2]....
        /*00f8*/ 	.word	0xffffffff


	//   ....[3]....
        /*00fc*/ 	.word	0xffffffff


	//   ....[4]....
        /*0100*/ 	.word	0xffffffff


	//   ....[5]....
        /*0104*/ 	.word	0xffffffff


	//   ....[6]....
        /*0108*/ 	.word	0xffffffff


	//   ....[7]....
        /*010c*/ 	.word	0xffffffff


	//   ....[8]....
        /*0110*/ 	.word	0xffffffff


	//   ....[9]....
        /*0114*/ 	.word	0xffffffff


	//   ....[10]....
        /*0118*/ 	.word	0xffffffff


	//   ....[11]....
        /*011c*/ 	.word	0xffffffff


	//   ....[12]....
        /*0120*/ 	.word	0xffffffff


	//   ....[13]....
        /*0124*/ 	.word	0xffffffff


	//   ....[14]....
        /*0128*/ 	.word	0xffffffff


	//   ....[15]....
        /*012c*/ 	.word	0xffffffff


	//   ....[16]....
        /*0130*/ 	.word	0xffffffff


	//   ....[17]....
        /*0134*/ 	.word	0xffffffff


	//   ....[18]....
        /*0138*/ 	.word	0xffffffff


	//   ....[19]....
        /*013c*/ 	.word	0xffffffff


	//   ....[20]....
        /*0140*/ 	.word	0xffffffff


	//   ....[21]....
        /*0144*/ 	.word	0xffffffff


	//   ....[22]....
        /*0148*/ 	.word	0xffffffff


	//   ....[23]....
        /*014c*/ 	.word	0xffffffff


	//   ....[24]....
        /*0150*/ 	.word	0xffffffff


	//   ....[25]....
        /*0154*/ 	.word	0xffffffff


	//   ....[26]....
        /*0158*/ 	.word	0xffffffff


	//   ....[27]....
        /*015c*/ 	.word	0xffffffff


	//   ....[28]....
        /*0160*/ 	.word	0xffffffff


	//   ....[29]....
        /*0164*/ 	.word	0xffffffff


	//   ....[30]....
        /*0168*/ 	.word	0xffffffff


	//   ....[31]....
        /*016c*/ 	.word	0xffffffff


	//----- nvinfo : EIATTR_COOP_GROUP_INSTR_OFFSETS
	.align		4
.L_154:
        /*0170*/ 	.byte	0x04, 0x28
        /*0172*/ 	.short	(.L_156 - .L_155)


	//   ....[0]....
.L_155:
        /*0174*/ 	.word	0x000050e0


	//   ....[1]....
        /*0178*/ 	.word	0x00005140


	//   ....[2]....
        /*017c*/ 	.word	0x000051a0


	//   ....[3]....
        /*0180*/ 	.word	0x00005210


	//   ....[4]....
        /*0184*/ 	.word	0x00005230


	//   ....[5]....
        /*0188*/ 	.word	0x00005240


	//   ....[6]....
        /*018c*/ 	.word	0x00005270


	//   ....[7]....
        /*0190*/ 	.word	0x000052c0


	//   ....[8]....
        /*0194*/ 	.word	0x0000a200


	//   ....[9]....
        /*0198*/ 	.word	0x0000a250


	//   ....[10]....
        /*019c*/ 	.word	0x0000a2c0


	//   ....[11]....
        /*01a0*/ 	.word	0x0000a2e0


	//   ....[12]....
        /*01a4*/ 	.word	0x0000a2f0


	//   ....[13]....
        /*01a8*/ 	.word	0x0000a310


	//   ....[14]....
        /*01ac*/ 	.word	0x0000a340


	//   ....[15]....
        /*01b0*/ 	.word	0x0000a360


	//   ....[16]....
        /*01b4*/ 	.word	0x0000e500


	//   ....[17]....
        /*01b8*/ 	.word	0x0000e5a0


	//   ....[18]....
        /*01bc*/ 	.word	0x0000e650


	//   ....[19]....
        /*01c0*/ 	.word	0x0000e690


	//   ....[20]....
        /*01c4*/ 	.word	0x0000e6b0


	//   ....[21]....
        /*01c8*/ 	.word	0x0000e6c0


	//   ....[22]....
        /*01cc*/ 	.word	0x0000e6d0


	//   ....[23]....
        /*01d0*/ 	.word	0x0000ea10


	//   ....[24]....
        /*01d4*/ 	.word	0x00010c50


	//   ....[25]....
        /*01d8*/ 	.word	0x00010c90


	//   ....[26]....
        /*01dc*/ 	.word	0x00010cc0


	//   ....[27]....
        /*01e0*/ 	.word	0x00010cf0


	//   ....[28]....
        /*01e4*/ 	.word	0x00010d40


	//   ....[29]....
        /*01e8*/ 	.word	0x00010d60


	//   ....[30]....
        /*01ec*/ 	.word	0x00010d90


	//   ....[31]....
        /*01f0*/ 	.word	0x00010db0


	//----- nvinfo : EIATTR_VRC_CTA_INIT_COUNT
	.align		4
.L_156:
        /*01f4*/ 	.byte	0x02, 0x4a
	.zero		1
	.zero		1


	//----- nvinfo : EIATTR_EXIT_INSTR_OFFSETS
	.align		4
        /*01f8*/ 	.byte	0x04, 0x1c
        /*01fa*/ 	.short	(.L_158 - .L_157)


	//   ....[0]....
.L_157:
        /*01fc*/ 	.word	0x00000340


	//   ....[1]....
        /*0200*/ 	.word	0x00000e90


	//   ....[2]....
        /*0204*/ 	.word	0x00000f20


	//   ....[3]....
        /*0208*/ 	.word	0x00011dd0


	//   ....[4]....
        /*020c*/ 	.word	0x00011eb0


	//----- nvinfo : EIATTR_CRS_STACK_SIZE
	.align		4
.L_158:
        /*0210*/ 	.byte	0x04, 0x1e
        /*0212*/ 	.short	(.L_160 - .L_159)
.L_159:
        /*0214*/ 	.word	0x00000000


	//----- nvinfo : EIATTR_CBANK_PARAM_SIZE
	.align		4
.L_160:
        /*0218*/ 	.byte	0x03, 0x19
        /*021a*/ 	.short	0x01d0


	//----- nvinfo : EIATTR_PARAM_CBANK
	.align		4
        /*021c*/ 	.byte	0x04, 0x0a
        /*021e*/ 	.short	(.L_162 - .L_161)
	.align		4
.L_161:
        /*0220*/ 	.word	index@(.nv.constant0._ZN5flash16flash_fwd_kernelI23Flash_fwd_kernel_traitsILi32ELi128ELi128ELi4ELb0ELb0EN7cutlass6half_tE19Flash_kernel_traitsILi32ELi128ELi128ELi4ES3_EELb0ELb1ELb0ELb1ELb0ELb0ELb0ELb0EEEvNS_16Flash_fwd_paramsE)
        /*0224*/ 	.short	0x0380
        /*0226*/ 	.short	0x01d0


	//----- nvinfo : EIATTR_SW_WAR
	.align		4
.L_162:
        /*0228*/ 	.byte	0x04, 0x36
        /*022a*/ 	.short	(.L_164 - .L_163)
.L_163:
        /*022c*/ 	.word	0x00000008
.L_164:


//--------------------- .nv.info._ZN5flash16flash_fwd_kernelI23Flash_fwd_kernel_traitsILi32ELi128ELi128ELi4ELb0ELb0EN7cutlass6half_tE19Flash_kernel_traitsILi32ELi128ELi128ELi4ES3_EELb1ELb1ELb0ELb0ELb0ELb0ELb0ELb0EEEvNS_16Flash_fwd_paramsE --------------------------
	.section	.nv.info._ZN5flash16flash_fwd_kernelI23Flash_fwd_kernel_traitsILi32ELi128ELi128ELi4ELb0ELb0EN7cutlass6half_tE19Flash_kernel_traitsILi32ELi128ELi128ELi4ES3_EELb1ELb1ELb0ELb0ELb0ELb0ELb0ELb0EEEvNS_16Flash_fwd_paramsE,"",@"SHT_CUDA_INFO"
	.sectionflags	@""
	.align	4


	//----- nvinfo : EIATTR_CUDA_API_VERSION
	.align		4
        /*0000*/ 	.byte	0x04, 0x37
        /*0002*/ 	.short	(.L_166 - .L_165)
.L_165:
        /*0004*/ 	.word	0x00000082


	//----- nvinfo : EIATTR_KPARAM_INFO
	.align		4
.L_166:
        /*0008*/ 	.byte	0x04, 0x17
        /*000a*/ 	.short	(.L_168 - .L_167)
.L_167:
        /*000c*/ 	.word	0x00000000
        /*0010*/ 	.short	0x0000
        /*0012*/ 	.short	0x0000
        /*0014*/ 	.byte	0x00, 0xf0, 0x41, 0x07


	//----- nvinfo : EIATTR_SPARSE_MMA_MASK
	.align		4
.L_168:
        /*0018*/ 	.byte	0x03, 0x50
        /*001a*/ 	.short	0x0000


	//----- nvinfo : EIATTR_MAXREG_COUNT
	.align		4
        /*001c*/ 	.byte	0x03, 0x1b
        /*001e*/ 	.short	0x00ff


	//----- nvinfo : EIATTR_NUM_BARRIERS
	.align		4
        /*0020*/ 	.byte	0x02, 0x4c
        /*0022*/ 	.byte	0x01
	.zero		1


	//----- nvinfo : EIATTR_ANNOTATIONS
	.align		4
        /*0024*/ 	.byte	0x04, 0x55
        /*0026*/ 	.short	(.L_170 - .L_169)


	//   ....[0]....
.L_169:
        /*0028*/ 	.word	0x00000001
        /*002c*/ 	.byte	0x50, 0x17, 0x01, 0x00, 0x01, 0x00, 0x00, 0x00, 0xb0, 0x17, 0x01, 0x00, 0x01, 0x00, 0x00, 0x00
        /*003c*/ 	.byte	0xf0, 0x17, 0x01, 0x00, 0x01, 0x00, 0x00, 0x00, 0x60, 0x18, 0x01, 0x00, 0x01, 0x00, 0x00, 0x00
        /*004c*/ 	.byte	0x30, 0x2e, 0x01, 0x00, 0x01, 0x00, 0x00, 0x00, 0x80, 0x41, 0x01, 0x00, 0x01, 0x00, 0x00, 0x00
        /*005c*/ 	.byte	0x10, 0x43, 0x01, 0x00, 0x01, 0x00, 0x00, 0x00, 0x10, 0x4b, 0x01, 0x00


	//----- nvinfo : EIATTR_MERCURY_ISA_VERSION
	.align		4
.L_170:
        /*0068*/ 	.byte	0x03, 0x5f
        /*006a*/ 	.short	0x0101


	//----- nvinfo : EIATTR_COOP_GROUP_MASK_REGIDS
	.align		4
        /*006c*/ 	.byte	0x04, 0x29
        /*006e*/ 	.short	(.L_172 - .L_171)


	//   ....[0]....
.L_171:
        /*0070*/ 	.word	0xffffffff


	//   ....[1]....
        /*0074*/ 	.word	0xffffffff


	//   ....[2]....
        /*0078*/ 	.word	0xffffffff


	//   ....[3]....
        /*007c*/ 	.word	0xffffffff


	//   ....[4]....
        /*0080*/ 	.word	0xffffffff


	//   ....[5]....
        /*0084*/ 	.word	0xffffffff


	//   ....[6]....
        /*0088*/ 	.word	0xffffffff


	//   ....[7]....
        /*008c*/ 	.word	0xffffffff


	//   ....[8]....
        /*0090*/ 	.word	0xffffffff


	//   ....[9]....
        /*0094*/ 	.word	0xffffffff


	//   ....[10]....
        /*0098*/ 	.word	0xffffffff


	//   ....[11]....
        /*009c*/ 	.word	0xffffffff


	//   ....[12]....
        /*00a0*/ 	.word	0xffffffff


	//   ....[13]....
        /*00a4*/ 	.word	0xffffffff


	//   ....[14]....
        /*00a8*/ 	.word	0xffffffff


	//   ....[15]....
        /*00ac*/ 	.word	0xffffffff


	//   ....[16]....
        /*00b0*/ 	.word	0xffffffff


	//   ....[17]....
        /*00b4*/ 	.word	0xffffffff


	//   ....[18]....
        /*00b8*/ 	.word	0xffffffff


	//   ....[19]....
        /*00bc*/ 	.word	0xffffffff


	//   ....[20]....
        /*00c0*/ 	.word	0xffffffff


	//   ....[21]....
        /*00c4*/ 	.word	0xffffffff


	//   ....[22]....
        /*00c8*/ 	.word	0xffffffff


	//   ....[23]....
        /*00cc*/ 	.word	0xffffffff


	//   ....[24]....
        /*00d0*/ 	.word	0xffffffff


	//   ....[25]....
        /*00d4*/ 	.word	0xffffffff


	//   ....[26]....
        /*00d8*/ 	.word	0xffffffff


	//   ....[27]....
        /*00dc*/ 	.word	0xffffffff


	//   ....[28]....
        /*00e0*/ 	.word	0xffffffff


	//   ....[29]....
        /*00e4*/ 	.word	0xffffffff


	//   ....[30]....
        /*00e8*/ 	.word	0xffffffff


	//   ....[31]....
        /*00ec*/ 	.word	0xffffffff


	//----- nvinfo : EIATTR_COOP_GROUP_INSTR_OFFSETS
	.align		4
.L_172:
        /*00f0*/ 	.byte	0x04, 0x28
        /*00f2*/ 	.short	(.L_174 - .L_173)


	//   ....[0]....
.L_173:
        /*00f4*/ 	.word	0x00006110


	//   ....[1]....
        /*00f8*/ 	.word	0x00006230


	//   ....[2]....
        /*00fc*/ 	.word	0x00006300


	//   ....[3]....
        /*0100*/ 	.word	0x00006330


	//   ....[4]....
        /*0104*/ 	.word	0x00006380


	//   ....[5]....
        /*0108*/ 	.word	0x000063c0


	//   ....[6]....
        /*010c*/ 	.word	0x00006430


	//   ....[7]....
        /*0110*/ 	.word	0x000064a0


	//   ....[8]....
        /*0114*/ 	.word	0x0000ba00


	//   ....[9]....
        /*0118*/ 	.word	0x0000ba30


	//   ....[10]....
        /*011c*/ 	.word	0x0000ba60


	//   ....[11]....
        /*0120*/ 	.word	0x0000ba90


	//   ....[12]....
        /*0124*/ 	.word	0x0000bb40


	//   ....[13]....
        /*0128*/ 	.word	0x0000bb80


	//   ....[14]....
        /*012c*/ 	.word	0x0000bbf0


	//   ....[15]....
        /*0130*/ 	.word	0x0000bc20


	//   ....[16]....
        /*0134*/ 	.word	0x00011710


	//   ....[17]....
        /*0138*/ 	.word	0x00011830


	//   ....[18]....
        /*013c*/ 	.word	0x000118a0


	//   ....[19]....
        /*0140*/ 	.word	0x000118d0


	//   ....[20]....
        /*0144*/ 	.word	0x00011910


	//   ....[21]....
        /*0148*/ 	.word	0x00011990


	//   ....[22]....
        /*014c*/ 	.word	0x00011a40


	//   ....[23]....
        /*0150*/ 	.word	0x00011a80


	//   ....[24]....
        /*0154*/ 	.word	0x00015f90


	//   ....[25]....
        /*0158*/ 	.word	0x00015fd0


	//   ....[26]....
        /*015c*/ 	.word	0x00015fe0


	//   ....[27]....
        /*0160*/ 	.word	0x00016000


	//   ....[28]....
        /*0164*/ 	.word	0x00016080


	//   ....[29]....
        /*0168*/ 	.word	0x000160b0


	//   ....[30]....
        /*016c*/ 	.word	0x000160c0


	//   ....[31]....
        /*0170*/ 	.word	0x000160d0


	//----- nvinfo : EIATTR_VRC_CTA_INIT_COUNT
	.align		4
.L_174:
        /*0174*/ 	.byte	0x02, 0x4a
	.zero		1
	.zero		1


	//----- nvinfo : EIATTR_EXIT_INSTR_OFFSETS
	.align		4
        /*0178*/ 	.byte	0x04, 0x1c
        /*017a*/ 	.short	(.L_176 - .L_175)


	//   ....[0]....
.L_175:
        /*017c*/ 	.word	0x00000540


	//   ....[1]....
        /*0180*/ 	.word	0x00001090


	//   ....[2]....
        /*0184*/ 	.word	0x00001120


	//   ....[3]....
        /*0188*/ 	.word	0x00017190


	//   ....[4]....
        /*018c*/ 	.word	0x00017270


	//----- nvinfo : EIATTR_CRS_STACK_SIZE
	.align		4
.L_176:
        /*0190*/ 	.byte	0x04, 0x1e
        /*0192*/ 	.short	(.L_178 - .L_177)
.L_177:
        /*0194*/ 	.word	0x00000000


	//----- nvinfo : EIATTR_CBANK_PARAM_SIZE
	.align		4
.L_178:
        /*0198*/ 	.byte	0x03, 0x19
        /*019a*/ 	.short	0x01d0


	//----- nvinfo : EIATTR_PARAM_CBANK
	.align		4
        /*019c*/ 	.byte	0x04, 0x0a
        /*019e*/ 	.short	(.L_180 - .L_179)
	.align		4
.L_179:
        /*01a0*/ 	.word	index@(.nv.constant0._ZN5flash16flash_fwd_kernelI23Flash_fwd_kernel_traitsILi32ELi128ELi128ELi4ELb0ELb0EN7cutlass6half_tE19Flash_kernel_traitsILi32ELi128ELi128ELi4ES3_EELb1ELb1ELb0ELb0ELb0ELb0ELb0ELb0EEEvNS_16Flash_fwd_paramsE)
        /*01a4*/ 	.short	0x0380
        /*01a6*/ 	.short	0x01d0


	//----- nvinfo : EIATTR_SW_WAR
	.align		4
.L_180:
        /*01a8*/ 	.byte	0x04, 0x36
        /*01aa*/ 	.short	(.L_182 - .L_181)
.L_181:
        /*01ac*/ 	.word	0x00000008
.L_182:


//--------------------- .nv.info._ZN5flash16flash_fwd_kernelI23Flash_fwd_kernel_traitsILi32ELi128ELi128ELi4ELb0ELb0EN7cutlass6half_tE19Flash_kernel_traitsILi32ELi128ELi128ELi4ES3_EELb1ELb1ELb0ELb0ELb1ELb1ELb0ELb0EEEvNS_16Flash_fwd_paramsE --------------------------
	.section	.nv.info._ZN5flash16flash_fwd_kernelI23Flash_fwd_kernel_traitsILi32ELi128ELi128ELi4ELb0ELb0EN7cutlass6half_tE19Flash_kernel_traitsILi32ELi128ELi128ELi4ES3_EELb1ELb1ELb0ELb0ELb1ELb1ELb0ELb0EEEvNS_16Flash_fwd_paramsE,"",@"SHT_CUDA_INFO"
	.sectionflags	@""
	.align	4


	//----- nvinfo : EIATTR_CUDA_API_VERSION
	.align		4
        /*0000*/ 	.byte	0x04, 0x37
        /*0002*/ 	.short	(.L_184 - .L_183)
.L_183:
        /*0004*/ 	.word	0x00000082


	//----- nvinfo : EIATTR_KPARAM_INFO
	.align		4
.L_184:
        /*0008*/ 	.byte	0x04, 0x17
        /*000a*/ 	.short	(.L_186 - .L_185)
.L_185:
        /*000c*/ 	.word	0x00000000
        /*0010*/ 	.short	0x0000
        /*0012*/ 	.short	0x0000
        /*0014*/ 	.byte	0x00, 0xf0, 0x41, 0x07


	//----- nvinfo : EIATTR_SPARSE_MMA_MASK
	.align		4
.L_186:
        /*0018*/ 	.byte	0x03, 0x50
        /*001a*/ 	.short	0x0000


	//----- nvinfo : EIATTR_MAXREG_COUNT
	.align		4
        /*001c*/ 	.byte	0x03, 0x1b
        /*001e*/ 	.short	0x00ff


	//----- nvinfo : EIATTR_NUM_BARRIERS
	.align		4
        /*0020*/ 	.byte	0x02, 0x4c
        /*0022*/ 	.byte	0x01
	.zero		1


	//----- nvinfo : EIATTR_ANNOTATIONS
	.align		4
        /*0024*/ 	.byte	0x04, 0x55
        /*0026*/ 	.short	(.L_188 - .L_187)


	//   ....[0]....
.L_187:
        /* <DEDUP_REMOVED lines=48> */


	//----- nvinfo : EIATTR_MERCURY_ISA_VERSION
	.align		4
.L_188:
        /*0318*/ 	.byte	0x03, 0x5f
        /*031a*/ 	.short	0x0101


	//----- nvinfo : EIATTR_COOP_GROUP_MASK_REGIDS
	.align		4
        /*031c*/ 	.byte	0x04, 0x29
        /*031e*/ 	.short	(.L_190 - .L_189)


	//   ....[0]....
.L_189:
        /*0320*/ 	.word	0xffffffff


	//   ....[1]....
        /*0324*/ 	.word	0xffffffff


	//   ....[2]....
        /*0328*/ 	.word	0xffffffff


	//   ....[3]....
        /*032c*/ 	.word	0xffffffff


	//   ....[4]....
        /*0330*/ 	.word	0xffffffff


	//   ....[5]....
        /*0334*/ 	.word	0xffffffff


	//   ....[6]....
        /*0338*/ 	.word	0xffffffff


	//   ....[7]....
        /*033c*/ 	.word	0xffffffff


	//   ....[8]....
        /*0340*/ 	.word	0xffffffff


	//   ....[9]....
        /*0344*/ 	.word	0xffffffff


	//   ....[10]....
        /*0348*/ 	.word	0xffffffff


	//   ....[11]....
        /*034c*/ 	.word	0xffffffff


	//   ....[12]....
        /*0350*/ 	.word	0xffffffff


	//   ....[13]....
        /*0354*/ 	.word	0xffffffff


	//   ....[14]....
        /*0358*/ 	.word	0xffffffff


	//   ....[15]....
        /*035c*/ 	.word	0xffffffff


	//   ....[16]....
        /*0360*/ 	.word	0xffffffff


	//   ....[17]....
        /*0364*/ 	.word	0xffffffff


	//   ....[18]....
        /*0368*/ 	.word	0xffffffff


	//   ....[19]....
        /*036c*/ 	.word	0xffffffff


	//   ....[20]....
        /*0370*/ 	.word	0xffffffff


	//   ....[21]....
        /*0374*/ 	.word	0xffffffff


	//   ....[22]....
        /*0378*/ 	.word	0xffffffff


	//   ....[23]....
        /*037c*/ 	.word	0xffffffff


	//----- nvinfo : EIATTR_COOP_GROUP_INSTR_OFFSETS
	.align		4
.L_190:
        /*0380*/ 	.byte	0x04, 0x28
        /*0382*/ 	.short	(.L_192 - .L_191)


	//   ....[0]....
.L_191:
        /*0384*/ 	.word	0x00004900


	//   ....[1]....
        /*0388*/ 	.word	0x00004950


	//   ....[2]....
        /*038c*/ 	.word	0x00004a60


	//   ....[3]....
        /*0390*/ 	.word	0x00004ab0


	//   ....[4]....
        /*0394*/ 	.word	0x00004b20


	//   ....[5]....
        /*0398*/ 	.word	0x00004b70


	//   ....[6]....
        /*039c*/ 	.word	0x00004d30


	//   ....[7]....
        /*03a0*/ 	.word	0x00004d60


	//   ....[8]....
        /*03a4*/ 	.word	0x0000a400


	//   ....[9]....
        /*03a8*/ 	.word	0x0000a490


	//   ....[10]....
        /*03ac*/ 	.word	0x0000a4c0


	//   ....[11]....
        /*03b0*/ 	.word	0x0000a4f0


	//   ....[12]....
        /*03b4*/ 	.word	0x0000a600


	//   ....[13]....
        /*03b8*/ 	.word	0x0000a630


	//   ....[14]....
        /*03bc*/ 	.word	0x0000a6b0


	//   ....[15]....
        /*03c0*/ 	.word	0x0000a6d0


	//   ....[16]....
        /*03c4*/ 	.word	0x0000f130


	//   ....[17]....
        /*03c8*/ 	.word	0x0000f140


	//   ....[18]....
        /*03cc*/ 	.word	0x0000f1c0


	//   ....[19]....
        /*03d0*/ 	.word	0x0000f1d0


	//   ....[20]....
        /*03d4*/ 	.word	0x0000f2a0


	//   ....[21]....
        /*03d8*/ 	.word	0x0000f2b0


	//   ....[22]....
        /*03dc*/ 	.word	0x0000f2e0


	//   ....[23]....
        /*03e0*/ 	.word	0x0000f2f0


	//----- nvinfo : EIATTR_VRC_CTA_INIT_COUNT
	.align		4
.L_192:
        /*03e4*/ 	.byte	0x02, 0x4a
	.zero		1
	.zero		1


	//----- nvinfo : EIATTR_EXIT_INSTR_OFFSETS
	.align		4
        /*03e8*/ 	.byte	0x04, 0x1c
        /*03ea*/ 	.short	(.L_194 - .L_193)


	//   ....[0]....
.L_193:
        /*03ec*/ 	.word	0x00000300


	//   ....[1]....
        /*03f0*/ 	.word	0x00000ac0


	//   ....[2]....
        /*03f4*/ 	.word	0x00000b50


	//   ....[3]....
        /*03f8*/ 	.word	0x000100c0


	//----- nvinfo : EIATTR_CRS_STACK_SIZE
	.align		4
.L_194:
        /*03fc*/ 	.byte	0x04, 0x1e
        /*03fe*/ 	.short	(.L_196 - .L_195)
.L_195:
        /*0400*/ 	.word	0x00000000


	//----- nvinfo : EIATTR_CBANK_PARAM_SIZE
	.align		4
.L_196:
        /*0404*/ 	.byte	0x03, 0x19
        /*0406*/ 	.short	0x01d0


	//----- nvinfo : EIATTR_PARAM_CBANK
	.align		4
        /*0408*/ 	.byte	0x04, 0x0a
        /*040a*/ 	.short	(.L_198 - .L_197)
	.align		4
.L_197:
        /*040c*/ 	.word	index@(.nv.constant0._ZN5flash16flash_fwd_kernelI23Flash_fwd_kernel_traitsILi32ELi128ELi128ELi4ELb0ELb0EN7cutlass6half_tE19Flash_kernel_traitsILi32ELi128ELi128ELi4ES3_EELb1ELb1ELb0ELb0ELb1ELb1ELb0ELb0EEEvNS_16Flash_fwd_paramsE)
        /*0410*/ 	.short	0x0380
        /*0412*/ 	.short	0x01d0


	//----- nvinfo : EIATTR_SW_WAR
	.align		4
.L_198:
        /*0414*/ 	.byte	0x04, 0x36
        /*0416*/ 	.short	(.L_200 - .L_199)
.L_199:
        /*0418*/ 	.word	0x00000008
.L_200:


//--------------------- .nv.info._ZN5flash16flash_fwd_kernelI23Flash_fwd_kernel_traitsILi32ELi128ELi128ELi4ELb0ELb0EN7cutlass6half_tE19Flash_kernel_traitsILi32ELi128ELi128ELi4ES3_EELb0ELb1ELb0ELb0ELb1ELb1ELb1ELb0EEEvNS_16Flash_fwd_paramsE --------------------------
	.section	.nv.info._ZN5flash16flash_fwd_kernelI23Flash_fwd_kernel_traitsILi32ELi128ELi128ELi4ELb0ELb0EN7cutlass6half_tE19Flash_kernel_traitsILi32ELi128ELi128ELi4ES3_EELb0ELb1ELb0ELb0ELb1ELb1ELb1ELb0EEEvNS_16Flash_fwd_paramsE,"",@"SHT_CUDA_INFO"
	.sectionflags	@""
	.align	4


	//----- nvinfo : EIATTR_CUDA_API_VERSION
	.align		4
        /*0000*/ 	.byte	0x04, 0x37
        /*0002*/ 	.short	(.L_202 - .L_201)
.L_201:
        /*0004*/ 	.word	0x00000082


	//----- nvinfo : EIATTR_KPARAM_INFO
	.align		4
.L_202:
        /*0008*/ 	.byte	0x04, 0x17
        /*000a*/ 	.short	(.L_204 - .L_203)
.L_203:
        /*000c*/ 	.word	0x00000000
        /*0010*/ 	.short	0x0000
        /*0012*/ 	.short	0x0000
        /*0014*/ 	.byte	0x00, 0xf0, 0x41, 0x07


	//----- nvinfo : EIATTR_SPARSE_MMA_MASK
	.align		4
.L_204:
        /*0018*/ 	.byte	0x03, 0x50
        /*001a*/ 	.short	0x0000


	//----- nvinfo : EIATTR_MAXREG_COUNT
	.align		4
        /*001c*/ 	.byte	0x03, 0x1b
        /*001e*/ 	.short	0x00ff


	//----- nvinfo : EIATTR_NUM_BARRIERS
	.align		4
        /*0020*/ 	.byte	0x02, 0x4c
        /*0022*/ 	.byte	0x01
	.zero		1


	//----- nvinfo : EIATTR_ANNOTATIONS
	.align		4
        /*0024*/ 	.byte	0x04, 0x55
        /*0026*/ 	.short	(.L_206 - .L_205)


	//   ....[0]....
.L_205:
        /* <DEDUP_REMOVED lines=16> */


	//----- nvinfo : EIATTR_MERCURY_ISA_VERSION
	.align		4
.L_206:
        /*0118*/ 	.byte	0x03, 0x5f
        /*011a*/ 	.short	0x0101


	//----- nvinfo : EIATTR_COOP_GROUP_MASK_REGIDS
	.align		4
        /*011c*/ 	.byte	0x04, 0x29
        /*011e*/ 	.short	(.L_208 - .L_207)


	//   ....[0]....
.L_207:
        /*0120*/ 	.word	0xffffffff


	//   ....[1]....
        /*0124*/ 	.word	0xffffffff


	//   ....[2]....
        /*0128*/ 	.word	0xffffffff


	//   ....[3]....
        /*012c*/ 	.word	0xffffffff


	//   ....[4]....
        /*0130*/ 	.word	0xffffffff


	//   ....[5]....
        /*0134*/ 	.word	0xffffffff


	//   ....[6]....
        /*0138*/ 	.word	0xffffffff


	//   ....[7]....
        /*013c*/ 	.word	0xffffffff


	//   ....[8]....
        /*0140*/ 	.word	0xffffffff


	//   ....[9]....
        /*0144*/ 	.word	0xffffffff


	//   ....[10]....
        /*0148*/ 	.word	0xffffffff


	//   ....[11]....
        /*014c*/ 	.word	0xffffffff


	//   ....[12]....
        /*0150*/ 	.word	0xffffffff


	//   ....[13]....
        /*0154*/ 	.word	0xffffffff


	//   ....[14]....
        /*0158*/ 	.word	0xffffffff


	//   ....[15]....
        /*015c*/ 	.word	0xffffffff


	//   ....[16]....
        /*0160*/ 	.word	0xffffffff


	//   ....[17]....
        /*0164*/ 	.word	0xffffffff


	//   ....[18]....
        /*0168*/ 	.word	0xffffffff


	//   ....[19]....
        /*016c*/ 	.word	0xffffffff


	//   ....[20]....
        /*0170*/ 	.word	0xffffffff


	//   ....[21]....
        /*0174*/ 	.word	0xffffffff


	//   ....[22]....
        /*0178*/ 	.word	0xffffffff


	//   ....[23]....
        /*017c*/ 	.word	0xffffffff


	//----- nvinfo : EIATTR_COOP_GROUP_INSTR_OFFSETS
	.align		4
.L_208:
        /*0180*/ 	.byte	0x04, 0x28
        /*0182*/ 	.short	(.L_210 - .L_209)


	//   ....[0]....
.L_209:
        /*0184*/ 	.word	0x000042a0


	//   ....[1]....
        /*0188*/ 	.word	0x000043f0


	//   ....[2]....
        /*018c*/ 	.word	0x00004470


	//   ....[3]....
        /*0190*/ 	.word	0x00004570


	//   ....[4]....
        /*0194*/ 	.word	0x000045a0


	//   ....[5]....
        /*0198*/ 	.word	0x000045c0


	//   ....[6]....
        /*019c*/ 	.word	0x000045e0


	//   ....[7]....
        /*01a0*/ 	.word	0x00004680


	//   ....[8]....
        /*01a4*/ 	.word	0x000085c0


	//   ....[9]....
        /*01a8*/ 	.word	0x000085d0


	//   ....[10]....
        /*01ac*/ 	.word	0x000085e0


	//   ....[11]....
        /*01b0*/ 	.word	0x000085f0


	//   ....[12]....
        /*01b4*/ 	.word	0x00008670


	//   ....[13]....
        /*01b8*/ 	.word	0x00008680


	//   ....[14]....
        /*01bc*/ 	.word	0x00008690


	//   ....[15]....
        /*01c0*/ 	.word	0x000086a0


	//   ....[16]....
        /*01c4*/ 	.word	0x0000ada0


	//   ....[17]....
        /*01c8*/ 	.word	0x0000adb0


	//   ....[18]....
        /*01cc*/ 	.word	0x0000adc0


	//   ....[19]....
        /*01d0*/ 	.word	0x0000add0


	//   ....[20]....
        /*01d4*/ 	.word	0x0000ae10


	//   ....[21]....
        /*01d8*/ 	.word	0x0000ae30


	//   ....[22]....
        /*01dc*/ 	.word	0x0000ae70


	//   ....[23]....
        /*01e0*/ 	.word	0x0000ae80


	//----- nvinfo : EIATTR_VRC_CTA_INIT_COUNT
	.align		4
.L_210:
        /*01e4*/ 	.byte	0x02, 0x4a
	.zero		1
	.zero		1


	//----- nvinfo : EIATTR_EXIT_INSTR_OFFSETS
	.align		4
        /*01e8*/ 	.byte	0x04, 0x1c
        /*01ea*/ 	.short	(.L_212 - .L_211)


	//   ....[0]....
.L_211:
        /*01ec*/ 	.word	0x00000180


	//   ....[1]....
        /*01f0*/ 	.word	0x00000970


	//   ....[2]....
        /*01f4*/ 	.word	0x00000a00


	//   ....[3]....
        /*01f8*/ 	.word	0x0000bca0


	//----- nvinfo : EIATTR_CRS_STACK_SIZE
	.align		4
.L_212:
        /*01fc*/ 	.byte	0x04, 0x1e
        /*01fe*/ 	.short	(.L_214 - .L_213)
.L_213:
        /*0200*/ 	.word	0x00000000


	//----- nvinfo : EIATTR_CBANK_PARAM_SIZE
	.align		4
.L_214:
        /*0204*/ 	.byte	0x03, 0x19
        /*0206*/ 	.short	0x01d0


	//----- nvinfo : EIATTR_PARAM_CBANK
	.align		4
        /*0208*/ 	.byte	0x04, 0x0a
        /*020a*/ 	.short	(.L_216 - .L_215)
	.align		4
.L_215:
        /*020c*/ 	.word	index@(.nv.constant0._ZN5flash16flash_fwd_kernelI23Flash_fwd_kernel_traitsILi32ELi128ELi128ELi4ELb0ELb0EN7cutlass6half_tE19Flash_kernel_traitsILi32ELi128ELi128ELi4ES3_EELb0ELb1ELb0ELb0ELb1ELb1ELb1ELb0EEEvNS_16Flash_fwd_paramsE)
        /*0210*/ 	.short	0x0380
        /*0212*/ 	.short	0x01d0


	//----- nvinfo : EIATTR_SW_WAR
	.align		4
.L_216:
        /*0214*/ 	.byte	0x04, 0x36
        /*0216*/ 	.short	(.L_218 - .L_217)
.L_217:
        /*0218*/ 	.word	0x00000008
.L_218:


//--------------------- .nv.info._ZN5flash16flash_fwd_kernelI23Flash_fwd_kernel_traitsILi32ELi128ELi128ELi4ELb0ELb0EN7cutlass6half_tE19Flash_kernel_traitsILi32ELi128ELi128ELi4ES3_EELb1ELb1ELb0ELb0ELb0ELb1ELb0ELb0EEEvNS_16Flash_fwd_paramsE --------------------------
	.section	.nv.info._ZN5flash16flash_fwd_kernelI23Flash_fwd_kernel_traitsILi32ELi128ELi128ELi4ELb0ELb0EN7cutlass6half_tE19Flash_kernel_traitsILi32ELi128ELi128ELi4ES3_EELb1ELb1ELb0ELb0ELb0ELb1ELb0ELb0EEEvNS_16Flash_fwd_paramsE,"",@"SHT_CUDA_INFO"
	.sectionflags	@""
	.align	4


	//----- nvinfo : EIATTR_CUDA_API_VERSION
	.align		4
        /*0000*/ 	.byte	0x04, 0x37
        /*0002*/ 	.short	(.L_220 - .L_219)
.L_219:
        /*0004*/ 	.word	0x00000082


	//----- nvinfo : EIATTR_KPARAM_INFO
	.align		4
.L_220:
        /*0008*/ 	.byte	0x04, 0x17
        /*000a*/ 	.short	(.L_222 - .L_221)
.L_221:
        /*000c*/ 	.word	0x00000000
        /*0010*/ 	.short	0x0000
        /*0012*/ 	.short	0x0000
        /*0014*/ 	.byte	0x00, 0xf0, 0x41, 0x07


	//----- nvinfo : EIATTR_SPARSE_MMA_MASK
	.align		4
.L_222:
        /*0018*/ 	.byte	0x03, 0x50
        /*001a*/ 	.short	0x0000


	//----- nvinfo : EIATTR_MAXREG_COUNT
	.align		4
        /*001c*/ 	.byte	0x03, 0x1b
        /*001e*/ 	.short	0x00ff


	//----- nvinfo : EIATTR_NUM_BARRIERS
	.align		4
        /*0020*/ 	.byte	0x02, 0x4c
        /*0022*/ 	.byte	0x01
	.zero		1


	//----- nvinfo : EIATTR_ANNOTATIONS
	.align		4
        /*0024*/ 	.byte	0x04, 0x55
        /*0026*/ 	.short	(.L_224 - .L_223)


	//   ....[0]....
.L_223:
        /*0028*/ 	.word	0x00000001
        /*002c*/ 	.byte	0xa0, 0xfd, 0x00, 0x00, 0x01, 0x00, 0x00, 0x00, 0x20, 0x05, 0x01, 0x00, 0x01, 0x00, 0x00, 0x00
        /*003c*/ 	.byte	0x60, 0x05, 0x01, 0x00, 0x01, 0x00, 0x00, 0x00, 0xa0, 0x05, 0x01, 0x00, 0x01, 0x00, 0x00, 0x00
        /*004c*/ 	.byte	0xc0, 0x27, 0x01, 0x00, 0x01, 0x00, 0x00, 0x00, 0x00, 0x30, 0x01, 0x00


	//----- nvinfo : EIATTR_MERCURY_ISA_VERSION
	.align		4
.L_224:
        /*0058*/ 	.byte	0x03, 0x5f
        /*005a*/ 	.short	0x0101


	//----- nvinfo : EIATTR_COOP_GROUP_MASK_REGIDS
	.align		4
        /*005c*/ 	.byte	0x04, 0x29
        /*005e*/ 	.short	(.L_226 - .L_225)


	//   ....[0]....
.L_225:
        /*0060*/ 	.word	0xffffffff


	//   ....[1]....
        /*0064*/ 	.word	0xffffffff


	//   ....[2]....
        /*0068*/ 	.word	0xffffffff


	//   ....[3]....
        /*006c*/ 	.word	0xffffffff


	//   ....[4]....
        /*0070*/ 	.word	0xffffffff


	//   ....[5]....
        /*0074*/ 	.word	0xffffffff


	//   ....[6]....
        /*0078*/ 	.word	0xffffffff


	//   ....[7]....
        /*007c*/ 	.word	0xffffffff


	//   ....[8]....
        /*0080*/ 	.word	0xffffffff


	//   ....[9]....
        /*0084*/ 	.word	0xffffffff


	//   ....[10]....
        /*0088*/ 	.word	0xffffffff


	//   ....[11]....
        /*008c*/ 	.word	0xffffffff


	//   ....[12]....
        /*0090*/ 	.word	0xffffffff


	//   ....[13]....
        /*0094*/ 	.word	0xffffffff


	//   ....[14]....
        /*0098*/ 	.word	0xffffffff


	//   ....[15]....
        /*009c*/ 	.word	0xffffffff


	//   ....[16]....
        /*00a0*/ 	.word	0xffffffff


	//   ....[17]....
        /*00a4*/ 	.word	0xffffffff


	//   ....[18]....
        /*00a8*/ 	.word	0xffffffff


	//   ....[19]....
        /*00ac*/ 	.word	0xffffffff


	//   ....[20]....
        /*00b0*/ 	.word	0xffffffff


	//   ....[21]....
        /*00b4*/ 	.word	0xffffffff


	//   ....[22]....
        /*00b8*/ 	.word	0xffffffff


	//   ....[23]....
        /*00bc*/ 	.word	0xffffffff


	//   ....[24]....
        /*00c0*/ 	.word	0xffffffff


	//   ....[25]....
        /*00c4*/ 	.word	0xffffffff


	//   ....[26]....
        /*00c8*/ 	.word	0xffffffff


	//   ....[27]....
        /*00cc*/ 	.word	0xffffffff


	//   ....[28]....
        /*00d0*/ 	.word	0xffffffff


	//   ....[29]....
        /*00d4*/ 	.word	0xffffffff


	//   ....[30]....
        /*00d8*/ 	.word	0xffffffff


	//   ....[31]....
        /*00dc*/ 	.word	0xffffffff


	//----- nvinfo : EIATTR_COOP_GROUP_INSTR_OFFSETS
	.align		4
.L_226:
        /*00e0*/ 	.byte	0x04, 0x28
        /*00e2*/ 	.short	(.L_228 - .L_227)


	//   ....[0]....
.L_227:
        /*00e4*/ 	.word	0x00003f20


	//   ....[1]....
        /*00e8*/ 	.word	0x00004150


	//   ....[2]....
        /*00ec*/ 	.word	0x00004180


	//   ....[3]....
        /*00f0*/ 	.word	0x000041b0


	//   ....[4]....
        /*00f4*/ 	.word	0x000041e0


	//   ....[5]....
        /*00f8*/ 	.word	0x00004260


	//   ....[6]....
        /*00fc*/ 	.word	0x00004280


	//   ....[7]....
        /*0100*/ 	.word	0x000042a0


	//   ....[8]....
        /*0104*/ 	.word	0x0000a500


	//   ....[9]....
        /*0108*/ 	.word	0x0000a660


	//   ....[10]....
        /*010c*/ 	.word	0x0000a7a0


	//   ....[11]....
        /*0110*/ 	.word	0x0000a950


	//   ....[12]....
        /*0114*/ 	.word	0x0000aae0


	//   ....[13]....
        /*0118*/ 	.word	0x0000aba0


	//   ....[14]....
        /*011c*/ 	.word	0x0000ada0


	//   ....[15]....
        /*0120*/ 	.word	0x0000ade0


	//   ....[16]....
        /*0124*/ 	.word	0x000105e0


	//   ....[17]....
        /*0128*/ 	.word	0x00010610


	//   ....[18]....
        /*012c*/ 	.word	0x00010650


	//   ....[19]....
        /*0130*/ 	.word	0x00010690


	//   ....[20]....
        /*0134*/ 	.word	0x00010750


	//   ....[21]....
        /*0138*/ 	.word	0x00010780


	//   ....[22]....
        /*013c*/ 	.word	0x00010810


	//   ....[23]....
        /*0140*/ 	.word	0x00010860


	//   ....[24]....
        /*0144*/ 	.word	0x00014e20


	//   ....[25]....
        /*0148*/ 	.word	0x00014e50


	//   ....[26]....
        /*014c*/ 	.word	0x00014e70


	//   ....[27]....
        /*0150*/ 	.word	0x00014e80


	//   ....[28]....
        /*0154*/ 	.word	0x00014ef0


	//   ....[29]....
        /*0158*/ 	.word	0x00014f20


	//   ....[30]....
        /*015c*/ 	.word	0x00014f30


	//   ....[31]....
        /*0160*/ 	.word	0x00014f40


	//----- nvinfo : EIATTR_VRC_CTA_INIT_COUNT
	.align		4
.L_228:
        /*0164*/ 	.byte	0x02, 0x4a
	.zero		1
	.zero		1


	//----- nvinfo : EIATTR_EXIT_INSTR_OFFSETS
	.align		4
        /*0168*/ 	.byte	0x04, 0x1c
        /*016a*/ 	.short	(.L_230 - .L_229)


	//   ....[0]....
.L_229:
        /*016c*/ 	.word	0x00000530


	//   ....[1]....
        /*0170*/ 	.word	0x00001080


	//   ....[2]....
        /*0174*/ 	.word	0x00001110


	//   ....[3]....
        /*0178*/ 	.word	0x00016040


	//   ....[4]....
        /*017c*/ 	.word	0x00016120


	//----- nvinfo : EIATTR_CRS_STACK_SIZE
	.align		4
.L_230:
        /*0180*/ 	.byte	0x04, 0x1e
        /*0182*/ 	.short	(.L_232 - .L_231)
.L_231:
        /*0184*/ 	.word	0x00000000


	//----- nvinfo : EIATTR_CBANK_PARAM_SIZE
	.align		4
.L_232:
        /*0188*/ 	.byte	0x03, 0x19
        /*018a*/ 	.short	0x01d0


	//----- nvinfo : EIATTR_PARAM_CBANK
	.align		4
        /*018c*/ 	.byte	0x04, 0x0a
        /*018e*/ 	.short	(.L_234 - .L_233)
	.align		4
.L_233:
        /*0190*/ 	.word	index@(.nv.constant0._ZN5flash16flash_fwd_kernelI23Flash_fwd_kernel_traitsILi32ELi128ELi128ELi4ELb0ELb0EN7cutlass6half_tE19Flash_kernel_traitsILi32ELi128ELi128ELi4ES3_EELb1ELb1ELb0ELb0ELb0ELb1ELb0ELb0EEEvNS_16Flash_fwd_paramsE)
        /*0194*/ 	.short	0x0380
        /*0196*/ 	.short	0x01d0


	//----- nvinfo : EIATTR_SW_WAR
	.align		4
.L_234:
        /*0198*/ 	.byte	0x04, 0x36
        /*019a*/ 	.short	(.L_236 - .L_235)
.L_235:
        /*019c*/ 	.word	0x00000008
.L_236:


//--------------------- .nv.info._ZN5flash16flash_fwd_kernelI23Flash_fwd_kernel_traitsILi32ELi128ELi128ELi4ELb0ELb0EN7cutlass6half_tE19Flash_kernel_traitsILi32ELi128ELi128ELi4ES3_EELb0ELb1ELb0ELb0ELb0ELb1ELb1ELb0EEEvNS_16Flash_fwd_paramsE --------------------------
	.section	.nv.info._ZN5flash16flash_fwd_kernelI23Flash_fwd_kernel_traitsILi32ELi128ELi128ELi4ELb0ELb0EN7cutlass6half_tE19Flash_kernel_traitsILi32ELi128ELi128ELi4ES3_EELb0ELb1ELb0ELb0ELb0ELb1ELb1ELb0EEEvNS_16Flash_fwd_paramsE,"",@"SHT_CUDA_INFO"
	.sectionflags	@""
	.align	4


	//----- nvinfo : EIATTR_CUDA_API_VERSION
	.align		4
        /*0000*/ 	.byte	0x04, 0x37
        /*0002*/ 	.short	(.L_238 - .L_237)
.L_237:
        /*0004*/ 	.word	0x00000082


	//----- nvinfo : EIATTR_KPARAM_INFO
	.align		4
.L_238:
        /*0008*/ 	.byte	0x04, 0x17
        /*000a*/ 	.short	(.L_240 - .L_239)
.L_239:
        /*000c*/ 	.word	0x00000000
        /*0010*/ 	.short	0x0000
        /*0012*/ 	.short	0x0000
        /*0014*/ 	.byte	0x00, 0xf0, 0x41, 0x07


	//----- nvinfo : EIATTR_SPARSE_MMA_MASK
	.align		4
.L_240:
        /*0018*/ 	.byte	0x03, 0x50
        /*001a*/ 	.short	0x0000


	//----- nvinfo : EIATTR_MAXREG_COUNT
	.align		4
        /*001c*/ 	.byte	0x03, 0x1b
        /*001e*/ 	.short	0x00ff


	//----- nvinfo : EIATTR_NUM_BARRIERS
	.align		4
        /*0020*/ 	.byte	0x02, 0x4c
        /*0022*/ 	.byte	0x01
	.zero		1


	//----- nvinfo : EIATTR_ANNOTATIONS
	.align		4
        /*0024*/ 	.byte	0x04, 0x55
        /*0026*/ 	.short	(.L_242 - .L_241)


	//   ....[0]....
.L_241:
        /* <DEDUP_REMOVED lines=28> */
        /*01dc*/ 	.byte	0x10, 0x21, 0x01, 0x00


	//----- nvinfo : EIATTR_MERCURY_ISA_VERSION
	.align		4
.L_242:
        /*01e0*/ 	.byte	0x03, 0x5f
        /*01e2*/ 	.short	0x0101


	//----- nvinfo : EIATTR_COOP_GROUP_MASK_REGIDS
	.align		4
        /*01e4*/ 	.byte	0x04, 0x29
        /*01e6*/ 	.short	(.L_244 - .L_243)


	//   ....[0]....
.L_243:
        /*01e8*/ 	.word	0xffffffff


	//   ....[1]....
        /*01ec*/ 	.word	0xffffffff


	//   ....[2]....
        /*01f0*/ 	.word	0xffffffff


	//   ....[3]....
        /*01f4*/ 	.word	0xffffffff


	//   ....[4]....
        /*01f8*/ 	.word	0xffffffff


	//   ....[5]....
        /*01fc*/ 	.word	0xffffffff


	//   ....[6]....
        /*0200*/ 	.word	0xffffffff


	//   ....[7]....
        /*0204*/ 	.word	0xffffffff


	//   ....[8]....
        /*0208*/ 	.word	0xffffffff


	//   ....[9]....
        /*020c*/ 	.word	0xffffffff


	//   ....[10]....
        /*0210*/ 	.word	0xffffffff


	//   ....[11]....
        /*0214*/ 	.word	0xffffffff


	//   ....[12]....
        /*0218*/ 	.word	0xffffffff


	//   ....[13]....
        /*021c*/ 	.word	0xffffffff


	//   ....[14]....
        /*0220*/ 	.word	0xffffffff


	//   ....[15]....
        /*0224*/ 	.word	0xffffffff


	//   ....[16]....
        /*0228*/ 	.word	0xffffffff


	//   ....[17]....
        /*022c*/ 	.word	0xffffffff


	//   ....[18]....
        /*0230*/ 	.word	0xffffffff


	//   ....[19]....
        /*0234*/ 	.word	0xffffffff


	//   ....[20]....
        /*0238*/ 	.word	0xffffffff


	//   ....[21]....
        /*023c*/ 	.word	0xffffffff


	//   ....[22]....
        /*0240*/ 	.word	0xffffffff


	//   ....[23]....
        /*0244*/ 	.word	0xffffffff


	//   ....[24]....
        /*0248*/ 	.word	0xffffffff


	//   ....[25]....
        /*024c*/ 	.word	0xffffffff


	//   ....[26]....
        /*0250*/ 	.word	0xffffffff


	//   ....[27]....
        /*0254*/ 	.word	0xffffffff


	//   ....[28]....
        /*0258*/ 	.word	0xffffffff


	//   ....[29]....
        /*025c*/ 	.word	0xffffffff


	//   ....[30]....
        /*0260*/ 	.word	0xffffffff


	//   ....[31]....
        /*0264*/ 	.word	0xffffffff


	//----- nvinfo : EIATTR_COOP_GROUP_INSTR_OFFSETS
	.align		4
.L_244:
        /*0268*/ 	.byte	0x04, 0x28
        /*026a*/ 	.short	(.L_246 - .L_245)


	//   ....[0]....
.L_245:
        /*026c*/ 	.word	0x00004da0


	//   ....[1]....
        /*0270*/ 	.word	0x00004de0


	//   ....[2]....
        /*0274*/ 	.word	0x00004eb0


	//   ....[3]....
        /*0278*/ 	.word	0x00004f70


	//   ....[4]....
        /*027c*/ 	.word	0x00004fa0


	//   ....[5]....
        /*0280*/ 	.word	0x00004fc0


	//   ....[6]....
        /*0284*/ 	.word	0x00004fe0


	//   ....[7]....
        /*0288*/ 	.word	0x00005060


	//   ....[8]....
        /*028c*/ 	.word	0x0000a150


	//   ....[9]....
        /*0290*/ 	.word	0x0000a250


	//   ....[10]....
        /*0294*/ 	.word	0x0000a270


	//   ....[11]....
        /*0298*/ 	.word	0x0000a280


	//   ....[12]....
        /*029c*/ 	.word	0x0000a290


	//   ....[13]....
        /*02a0*/ 	.word	0x0000a2c0


	//   ....[14]....
        /*02a4*/ 	.word	0x0000a2e0


	//   ....[15]....
        /*02a8*/ 	.word	0x0000a300


	//   ....[16]....
        /*02ac*/ 	.word	0x0000ebc0


	//   ....[17]....
        /*02b0*/ 	.word	0x0000ebd0


	//   ....[18]....
        /*02b4*/ 	.word	0x0000ebe0


	//   ....[19]....
        /*02b8*/ 	.word	0x0000ebf0


	//   ....[20]....
        /*02bc*/ 	.word	0x0000ec70


	//   ....[21]....
        /*02c0*/ 	.word	0x0000ec80


	//   ....[22]....
        /*02c4*/ 	.word	0x0000ec90


	//   ....[23]....
        /*02c8*/ 	.word	0x0000eca0


	//   ....[24]....
        /*02cc*/ 	.word	0x000113a0


	//   ....[25]....
        /*02d0*/ 	.word	0x000113b0


	//   ....[26]....
        /*02d4*/ 	.word	0x000113c0


	//   ....[27]....
        /*02d8*/ 	.word	0x000113d0


	//   ....[28]....
        /*02dc*/ 	.word	0x000113f0


	//   ....[29]....
        /*02e0*/ 	.word	0x00011420


	//   ....[30]....
        /*02e4*/ 	.word	0x00011440


	//   ....[31]....
        /*02e8*/ 	.word	0x00011450


	//----- nvinfo : EIATTR_VRC_CTA_INIT_COUNT
	.align		4
.L_246:
        /*02ec*/ 	.byte	0x02, 0x4a
	.zero		1
	.zero		1


	//----- nvinfo : EIATTR_EXIT_INSTR_OFFSETS
	.align		4
        /*02f0*/ 	.byte	0x04, 0x1c
        /*02f2*/ 	.short	(.L_248 - .L_247)


	//   ....[0]....
.L_247:
        /*02f4*/ 	.word	0x00000350


	//   ....[1]....
        /*02f8*/ 	.word	0x00000e90


	//   ....[2]....
        /*02fc*/ 	.word	0x00000f20


	//   ....[3]....
        /*0300*/ 	.word	0x000124e0


	//   ....[4]....
        /*0304*/ 	.word	0x000125c0


	//----- nvinfo : EIATTR_CRS_STACK_SIZE
	.align		4
.L_248:
        /*0308*/ 	.byte	0x04, 0x1e
        /*030a*/ 	.short	(.L_250 - .L_249)
.L_249:
        /*030c*/ 	.word	0x00000000


	//----- nvinfo : EIATTR_CBANK_PARAM_SIZE
	.align		4
.L_250:
        /*0310*/ 	.byte	0x03, 0x19
        /*0312*/ 	.short	0x01d0


	//----- nvinfo : EIATTR_PARAM_CBANK
	.align		4
        /*0314*/ 	.byte	0x04, 0x0a
        /*0316*/ 	.short	(.L_252 - .L_251)
	.align		4
.L_251:
        /*0318*/ 	.word	index@(.nv.constant0._ZN5flash16flash_fwd_kernelI23Flash_fwd_kernel_traitsILi32ELi128ELi128ELi4ELb0ELb0EN7cutlass6half_tE19Flash_kernel_traitsILi32ELi128ELi128ELi4ES3_EELb0ELb1ELb0ELb0ELb0ELb1ELb1ELb0EEEvNS_16Flash_fwd_paramsE)
        /*031c*/ 	.short	0x0380
        /*031e*/ 	.short	0x01d0


	//----- nvinfo : EIATTR_SW_WAR
	.align		4
.L_252:
        /*0320*/ 	.byte	0x04, 0x36
        /*0322*/ 	.short	(.L_254 - .L_253)
.L_253:
        /*0324*/ 	.word	0x00000008
.L_254:


//--------------------- .nv.info._ZN5flash16flash_fwd_kernelI23Flash_fwd_kernel_traitsILi32ELi128ELi128ELi4ELb0ELb0EN7cutlass6half_tE19Flash_kernel_traitsILi32ELi128ELi128ELi4ES3_EELb1ELb1ELb0ELb1ELb0ELb0ELb0ELb0EEEvNS_16Flash_fwd_paramsE --------------------------
	.section	.nv.info._ZN5flash16flash_fwd_kernelI23Flash_fwd_kernel_traitsILi32ELi128ELi128ELi4ELb0ELb0EN7cutlass6half_tE19Flash_kernel_traitsILi32ELi128ELi128ELi4ES3_EELb1ELb1ELb0ELb1ELb0ELb0ELb0ELb0EEEvNS_16Flash_fwd_paramsE,"",@"SHT_CUDA_INFO"
	.sectionflags	@""
	.align	4


	//----- nvinfo : EIATTR_CUDA_API_VERSION
	.align		4
        /*0000*/ 	.byte	0x04, 0x37
        /*0002*/ 	.short	(.L_256 - .L_255)
.L_255:
        /*0004*/ 	.word	0x00000082


	//----- nvinfo : EIATTR_KPARAM_INFO
	.align		4
.L_256:
        /*0008*/ 	.byte	0x04, 0x17
        /*000a*/ 	.short	(.L_258 - .L_257)
.L_257:
        /*000c*/ 	.word	0x00000000
        /*0010*/ 	.short	0x0000
        /*0012*/ 	.short	0x0000
        /*0014*/ 	.byte	0x00, 0xf0, 0x41, 0x07


	//----- nvinfo : EIATTR_SPARSE_MMA_MASK
	.align		4
.L_258:
        /*0018*/ 	.byte	0x03, 0x50
        /*001a*/ 	.short	0x0000


	//----- nvinfo : EIATTR_MAXREG_COUNT
	.align		4
        /*001c*/ 	.byte	0x03, 0x1b
        /*001e*/ 	.short	0x00ff


	//----- nvinfo : EIATTR_NUM_BARRIERS
	.align		4
        /*0020*/ 	.byte	0x02, 0x4c
        /*0022*/ 	.byte	0x01
	.zero		1


	//----- nvinfo : EIATTR_ANNOTATIONS
	.align		4
        /*0024*/ 	.byte	0x04, 0x55
        /*0026*/ 	.short	(.L_260 - .L_259)


	//   ....[0]....
.L_259:
        /* <DEDUP_REMOVED lines=9> */


	//----- nvinfo : EIATTR_MERCURY_ISA_VERSION
	.align		4
.L_260:
        /*00a8*/ 	.byte	0x03, 0x5f
        /*00aa*/ 	.short	0x0101


	//----- nvinfo : EIATTR_COOP_GROUP_MASK_REGIDS
	.align		4
        /*00ac*/ 	.byte	0x04, 0x29
        /*00ae*/ 	.short	(.L_262 - .L_261)


	//   ....[0]....
.L_261:
        /*00b0*/ 	.word	0xffffffff


	//   ....[1]....
        /*00b4*/ 	.word	0xffffffff


	//   ....[2]....
        /*00b8*/ 	.word	0xffffffff


	//   ....[3]....
        /*00bc*/ 	.word	0xffffffff


	//   ....[4]....
        /*00c0*/ 	.word	0xffffffff


	//   ....[5]....
        /*00c4*/ 	.word	0xffffffff


	//   ....[6]....
        /*00c8*/ 	.word	0xffffffff


	//   ....[7]....
        /*00cc*/ 	.word	0xffffffff


	//   ....[8]....
        /*00d0*/ 	.word	0xffffffff


	//   ....[9]....
        /*00d4*/ 	.word	0xffffffff


	//   ....[10]....
        /*00d8*/ 	.word	0xffffffff


	//   ....[11]....
        /*00dc*/ 	.word	0xffffffff


	//   ....[12]....
        /*00e0*/ 	.word	0xffffffff


	//   ....[13]....
        /*00e4*/ 	.word	0xffffffff


	//   ....[14]....
        /*00e8*/ 	.word	0xffffffff


	//   ....[15]....
        /*00ec*/ 	.word	0xffffffff


	//   ....[16]....
        /*00f0*/ 	.word	0xffffffff


	//   ....[17]....
        /*00f4*/ 	.word	0xffffffff


	//   ....[18]....
        /*00f8*/ 	.word	0xffffffff


	//   ....[19]....
        /*00fc*/ 	.word	0xffffffff


	//   ....[20]....
        /*0100*/ 	.word	0xffffffff


	//   ....[21]....
        /*0104*/ 	.word	0xffffffff


	//   ....[22]....
        /*0108*/ 	.word	0xffffffff


	//   ....[23]....
        /*010c*/ 	.word	0xffffffff


	//   ....[24]....
        /*0110*/ 	.word	0xffffffff


	//   ....[25]....
        /*0114*/ 	.word	0xffffffff


	//   ....[26]....
        /*0118*/ 	.word	0xffffffff


	//   ....[27]....
        /*011c*/ 	.word	0xffffffff


	//   ....[28]....
        /*0120*/ 	.word	0xffffffff


	//   ....[29]....
        /*0124*/ 	.word	0xffffffff


	//   ....[30]....
        /*0128*/ 	.word	0xffffffff


	//   ....[31]....
        /*012c*/ 	.word	0xffffffff


	//----- nvinfo : EIATTR_COOP_GROUP_INSTR_OFFSETS
	.align		4
.L_262:
        /*0130*/ 	.byte	0x04, 0x28
        /*0132*/ 	.short	(.L_264 - .L_263)


	//   ....[0]....
.L_263:
        /*0134*/ 	.word	0x00005d50


	//   ....[1]....
        /*0138*/ 	.word	0x00005db0


	//   ....[2]....
        /*013c*/ 	.word	0x00005ef0


	//   ....[3]....
        /*0140*/ 	.word	0x00005f20


	//   ....[4]....
        /*0144*/ 	.word	0x00005f50


	//   ....[5]....
        /*0148*/ 	.word	0x00005fb0


	//   ....[6]....
        /*014c*/ 	.word	0x000060b0


	//   ....[7]....
        /*0150*/ 	.word	0x00006150


	//   ....[8]....
        /*0154*/ 	.word	0x0000cfb0


	//   ....[9]....
        /*0158*/ 	.word	0x0000d050


	//   ....[10]....
        /*015c*/ 	.word	0x0000d0b0


	//   ....[11]....
        /*0160*/ 	.word	0x0000d130


	//   ....[12]....
        /*0164*/ 	.word	0x0000d180


	//   ....[13]....
        /*0168*/ 	.word	0x0000d1d0


	//   ....[14]....
        /*016c*/ 	.word	0x0000d250


	//   ....[15]....
        /*0170*/ 	.word	0x0000d2e0


	//   ....[16]....
        /*0174*/ 	.word	0x00014810


	//   ....[17]....
        /*0178*/ 	.word	0x00014870


	//   ....[18]....
        /*017c*/ 	.word	0x000148d0


	//   ....[19]....
        /*0180*/ 	.word	0x00014930


	//   ....[20]....
        /*0184*/ 	.word	0x00014980


	//   ....[21]....
        /*0188*/ 	.word	0x000149b0


	//   ....[22]....
        /*018c*/ 	.word	0x00014aa0


	//   ....[23]....
        /*0190*/ 	.word	0x00014af0


	//   ....[24]....
        /*0194*/ 	.word	0x000186c0


	//   ....[25]....
        /*0198*/ 	.word	0x00018700


	//   ....[26]....
        /*019c*/ 	.word	0x00018740


	//   ....[27]....
        /*01a0*/ 	.word	0x00018780


	//   ....[28]....
        /*01a4*/ 	.word	0x00018820


	//   ....[29]....
        /*01a8*/ 	.word	0x00018840


	//   ....[30]....
        /*01ac*/ 	.word	0x00018860


	//   ....[31]....
        /*01b0*/ 	.word	0x00018890


	//----- nvinfo : EIATTR_VRC_CTA_INIT_COUNT
	.align		4
.L_264:
        /*01b4*/ 	.byte	0x02, 0x4a
	.zero		1
	.zero		1


	//----- nvinfo : EIATTR_EXIT_INSTR_OFFSETS
	.align		4
        /*01b8*/ 	.byte	0x04, 0x1c
        /*01ba*/ 	.short	(.L_266 - .L_265)


	//   ....[0]....
.L_265:
        /*01bc*/ 	.word	0x00000660


	//   ....[1]....
        /*01c0*/ 	.word	0x000011b0


	//   ....[2]....
        /*01c4*/ 	.word	0x00001240


	//   ....[3]....
        /*01c8*/ 	.word	0x00019920


	//   ....[4]....
        /*01cc*/ 	.word	0x00019a00


	//----- nvinfo : EIATTR_CRS_STACK_SIZE
	.align		4
.L_266:
        /*01d0*/ 	.byte	0x04, 0x1e
        /*01d2*/ 	.short	(.L_268 - .L_267)
.L_267:
        /*01d4*/ 	.word	0x00000000


	//----- nvinfo : EIATTR_CBANK_PARAM_SIZE
	.align		4
.L_268:
        /*01d8*/ 	.byte	0x03, 0x19
        /*01da*/ 	.short	0x01d0


	//----- nvinfo : EIATTR_PARAM_CBANK
	.align		4
        /*01dc*/ 	.byte	0x04, 0x0a
        /*01de*/ 	.short	(.L_270 - .L_269)
	.align		4
.L_269:
        /*01e0*/ 	.word	index@(.nv.constant0._ZN5flash16flash_fwd_kernelI23Flash_fwd_kernel_traitsILi32ELi128ELi128ELi4ELb0ELb0EN7cutlass6half_tE19Flash_kernel_traitsILi32ELi128ELi128ELi4ES3_EELb1ELb1ELb0ELb1ELb0ELb0ELb0ELb0EEEvNS_16Flash_fwd_paramsE)
        /*01e4*/ 	.short	0x0380
        /*01e6*/ 	.short	0x01d0


	//----- nvinfo : EIATTR_SW_WAR
	.align		4
.L_270:
        /*01e8*/ 	.byte	0x04, 0x36
        /*01ea*/ 	.short	(.L_272 - .L_271)
.L_271:
        /*01ec*/ 	.word	0x00000008
.L_272:


//--------------------- .nv.info._ZN5flash16flash_fwd_kernelI23Flash_fwd_kernel_traitsILi32ELi128ELi128ELi4ELb0ELb0EN7cutlass6half_tE19Flash_kernel_traitsILi32ELi128ELi128ELi4ES3_EELb1ELb1ELb0ELb0ELb0ELb0ELb0ELb1EEEvNS_16Flash_fwd_paramsE --------------------------
	.section	.nv.info._ZN5flash16flash_fwd_kernelI23Flash_fwd_kernel_traitsILi32ELi128ELi128ELi4ELb0ELb0EN7cutlass6half_tE19Flash_kernel_traitsILi32ELi128ELi128ELi4ES3_EELb1ELb1ELb0ELb0ELb0ELb0ELb0ELb1EEEvNS_16Flash_fwd_paramsE,"",@"SHT_CUDA_INFO"
	.sectionflags	@""
	.align	4


	//----- nvinfo : EIATTR_CUDA_API_VERSION
	.align		4
        /*0000*/ 	.byte	0x04, 0x37
        /*0002*/ 	.short	(.L_274 - .L_273)
.L_273:
        /*0004*/ 	.word	0x00000082


	//----- nvinfo : EIATTR_KPARAM_INFO
	.align		4
.L_274:
        /*0008*/ 	.byte	0x04, 0x17
        /*000a*/ 	.short	(.L_276 - .L_275)
.L_275:
        /*000c*/ 	.word	0x00000000
        /*0010*/ 	.short	0x0000
        /*0012*/ 	.short	0x0000
        /*0014*/ 	.byte	0x00, 0xf0, 0x41, 0x07


	//----- nvinfo : EIATTR_SPARSE_MMA_MASK
	.align		4
.L_276:
        /*0018*/ 	.byte	0x03, 0x50
        /*001a*/ 	.short	0x0000


	//----- nvinfo : EIATTR_MAXREG_COUNT
	.align		4
        /*001c*/ 	.byte	0x03, 0x1b
        /*001e*/ 	.short	0x00ff


	//----- nvinfo : EIATTR_NUM_BARRIERS
	.align		4
        /*0020*/ 	.byte	0x02, 0x4c
        /*0022*/ 	.byte	0x01
	.zero		1


	//----- nvinfo : EIATTR_ANNOTATIONS
	.align		4
        /*0024*/ 	.byte	0x04, 0x55
        /*0026*/ 	.short	(.L_278 - .L_277)


	//   ....[0]....
.L_277:
        /* <DEDUP_REMOVED lines=405> */


	//----- nvinfo : EIATTR_MERCURY_ISA_VERSION
	.align		4
.L_278:
        /*1968*/ 	.byte	0x03, 0x5f
        /*196a*/ 	.short	0x0101


	//----- nvinfo : EIATTR_INT_WARP_WIDE_INSTR_OFFSETS
	.align		4
        /*196c*/ 	.byte	0x04, 0x31
        /*196e*/ 	.short	(.L_280 - .L_279)


	//   ....[0]....
.L_279:
        /*1970*/ 	.word	0x00003470


	//----- nvinfo : EIATTR_COOP_GROUP_MASK_REGIDS
	.align		4
.L_280:
        /*1974*/ 	.byte	0x04, 0x29
        /*1976*/ 	.short	(.L_282 - .L_281)


	//   ....[0]....
.L_281:
        /*1978*/ 	.word	0xffffffff


	//   ....[1]....
        /*197c*/ 	.word	0xffffffff


	//   ....[2]....
        /*1980*/ 	.word	0xffffffff


	//   ....[3]....
        /*1984*/ 	.word	0xffffffff


	//   ....[4]....
        /*1988*/ 	.word	0xffffffff


	//   ....[5]....
        /*198c*/ 	.word	0xffffffff


	//   ....[6]....
        /*1990*/ 	.word	0xffffffff


	//   ....[7]....
        /*1994*/ 	.word	0xffffffff


	//   ....[8]....
        /*1998*/ 	.word	0xffffffff


	//   ....[9]....
        /*199c*/ 	.word	0xffffffff


	//   ....[10]....
        /*19a0*/ 	.word	0xffffffff


	//   ....[11]....
        /*19a4*/ 	.word	0xffffffff


	//   ....[12]....
        /*19a8*/ 	.word	0xffffffff


	//   ....[13]....
        /*19ac*/ 	.word	0xffffffff


	//   ....[14]....
        /*19b0*/ 	.word	0xffffffff


	//   ....[15]....
        /*19b4*/ 	.word	0xffffffff


	//   ....[16]....
        /*19b8*/ 	.word	0xffffffff


	//   ....[17]....
        /*19bc*/ 	.word	0xffffffff


	//   ....[18]....
        /*19c0*/ 	.word	0xffffffff


	//   ....[19]....
        /*19c4*/ 	.word	0xffffffff


	//   ....[20]....
        /*19c8*/ 	.word	0xffffffff


	//   ....[21]....
        /*19cc*/ 	.word	0xffffffff


	//   ....[22]....
        /*19d0*/ 	.word	0xffffffff


	//   ....[23]....
        /*19d4*/ 	.word	0xffffffff


	//   ....[24]....
        /*19d8*/ 	.word	0xffffffff


	//   ....[25]....
        /*19dc*/ 	.word	0xffffffff


	//   ....[26]....
        /*19e0*/ 	.word	0xffffffff


	//   ....[27]....
        /*19e4*/ 	.word	0xffffffff


	//   ....[28]....
        /*19e8*/ 	.word	0xffffffff


	//   ....[29]....
        /*19ec*/ 	.word	0xffffffff


	//   ....[30]....
        /*19f0*/ 	.word	0xffffffff


	//   ....[31]....
        /*19f4*/ 	.word	0xffffffff


	//----- nvinfo : EIATTR_COOP_GROUP_INSTR_OFFSETS
	.align		4
.L_282:
        /*19f8*/ 	.byte	0x04, 0x28
        /*19fa*/ 	.short	(.L_284 - .L_283)


	//   ....[0]....
.L_283:
        /*19fc*/ 	.word	0x00004f70


	//   ....[1]....
        /*1a00*/ 	.word	0x000050a0


	//   ....[2]....
        /*1a04*/ 	.word	0x000050e0


	//   ....[3]....
        /*1a08*/ 	.word	0x00005120


	//   ....[4]....
        /*1a0c*/ 	.word	0x00005150


	//   ....[5]....
        /*1a10*/ 	.word	0x00005210


	//   ....[6]....
        /*1a14*/ 	.word	0x00005240


	//   ....[7]....
        /*1a18*/ 	.word	0x00005270


	//   ....[8]....
        /*1a1c*/ 	.word	0x00011930


	//   ....[9]....
        /*1a20*/ 	.word	0x000119a0


	//   ....[10]....
        /*1a24*/ 	.word	0x000119f0


	//   ....[11]....
        /*1a28*/ 	.word	0x00011a30


	//   ....[12]....
        /*1a2c*/ 	.word	0x000129d0


	//   ....[13]....
        /*1a30*/ 	.word	0x00012b40


	//   ....[14]....
        /*1a34*/ 	.word	0x00012cf0


	//   ....[15]....
        /*1a38*/ 	.word	0x00012db0


	//   ....[16]....
        /*1a3c*/ 	.word	0x0001e280


	//   ....[17]....
        /*1a40*/ 	.word	0x0001e580


	//   ....[18]....
        /*1a44*/ 	.word	0x0001e5c0


	//   ....[19]....
        /*1a48*/ 	.word	0x0001e670


	//   ....[20]....
        /*1a4c*/ 	.word	0x0001e6b0


	//   ....[21]....
        /*1a50*/ 	.word	0x0001e7f0


	//   ....[22]....
        /*1a54*/ 	.word	0x0001e8b0


	//   ....[23]....
        /*1a58*/ 	.word	0x0001ebc0


	//   ....[24]....
        /*1a5c*/ 	.word	0x00028080


	//   ....[25]....
        /*1a60*/ 	.word	0x00028090


	//   ....[26]....
        /*1a64*/ 	.word	0x000280a0


	//   ....[27]....
        /*1a68*/ 	.word	0x000280b0


	//   ....[28]....
        /*1a6c*/ 	.word	0x000280e0


	//   ....[29]....
        /*1a70*/ 	.word	0x000280f0


	//   ....[30]....
        /*1a74*/ 	.word	0x00028140


	//   ....[31]....
        /*1a78*/ 	.word	0x00028150


	//----- nvinfo : EIATTR_VRC_CTA_INIT_COUNT
	.align		4
.L_284:
        /*1a7c*/ 	.byte	0x02, 0x4a
	.zero		1
	.zero		1


	//----- nvinfo : EIATTR_EXIT_INSTR_OFFSETS
	.align		4
        /*1a80*/ 	.byte	0x04, 0x1c
        /*1a82*/ 	.short	(.L_286 - .L_285)


	//   ....[0]....
.L_285:
        /*1a84*/ 	.word	0x00000660


	//   ....[1]....
        /*1a88*/ 	.word	0x000011c0


	//   ....[2]....
        /*1a8c*/ 	.word	0x00001250


	//   ....[3]....
        /*1a90*/ 	.word	0x000291a0


	//   ....[4]....
        /*1a94*/ 	.word	0x00029280


	//----- nvinfo : EIATTR_CRS_STACK_SIZE
	.align		4
.L_286:
        /*1a98*/ 	.byte	0x04, 0x1e
        /*1a9a*/ 	.short	(.L_288 - .L_287)
.L_287:
        /*1a9c*/ 	.word	0x00000000


	//----- nvinfo : EIATTR_CBANK_PARAM_SIZE
	.align		4
.L_288:
        /*1aa0*/ 	.byte	0x03, 0x19
        /*1aa2*/ 	.short	0x01d0


	//----- nvinfo : EIATTR_PARAM_CBANK
	.align		4
        /*1aa4*/ 	.byte	0x04, 0x0a
        /*1aa6*/ 	.short	(.L_290 - .L_289)
	.align		4
.L_289:
        /*1aa8*/ 	.word	index@(.nv.constant0._ZN5flash16flash_fwd_kernelI23Flash_fwd_kernel_traitsILi32ELi128ELi128ELi4ELb0ELb0EN7cutlass6half_tE19Flash_kernel_traitsILi32ELi128ELi128ELi4ES3_EELb1ELb1ELb0ELb0ELb0ELb0ELb0ELb1EEEvNS_16Flash_fwd_paramsE)
        /*1aac*/ 	.short	0x0380
        /*1aae*/ 	.short	0x01d0


	//----- nvinfo : EIATTR_SW_WAR
	.align		4
.L_290:
        /*1ab0*/ 	.byte	0x04, 0x36
        /*1ab2*/ 	.short	(.L_292 - .L_291)
.L_291:
        /*1ab4*/ 	.word	0x00000008
.L_292:


//--------------------- .nv.info._ZN5flash16flash_fwd_kernelI23Flash_fwd_kernel_traitsILi32ELi128ELi128ELi4ELb0ELb0EN7cutlass6half_tE19Flash_kernel_traitsILi32ELi128ELi128ELi4ES3_EELb0ELb1ELb0ELb0ELb0ELb0ELb1ELb0EEEvNS_16Flash_fwd_paramsE --------------------------
	.section	.nv.info._ZN5flash16flash_fwd_kernelI23Flash_fwd_kernel_traitsILi32ELi128ELi128ELi4ELb0ELb0EN7cutlass6half_tE19Flash_kernel_traitsILi32ELi128ELi128ELi4ES3_EELb0ELb1ELb0ELb0ELb0ELb0ELb1ELb0EEEvNS_16Flash_fwd_paramsE,"",@"SHT_CUDA_INFO"
	.sectionflags	@""
	.align	4


	//----- nvinfo : EIATTR_CUDA_API_VERSION
	.align		4
        /*0000*/ 	.byte	0x04, 0x37
        /*0002*/ 	.short	(.L_294 - .L_293)
.L_293:
        /*0004*/ 	.word	0x00000082


	//----- nvinfo : EIATTR_KPARAM_INFO
	.align		4
.L_294:
        /*0008*/ 	.byte	0x04, 0x17
        /*000a*/ 	.short	(.L_296 - .L_295)
.L_295:
        /*000c*/ 	.word	0x00000000
        /*0010*/ 	.short	0x0000
        /*0012*/ 	.short	0x0000
        /*0014*/ 	.byte	0x00, 0xf0, 0x41, 0x07


	//----- nvinfo : EIATTR_SPARSE_MMA_MASK
	.align		4
.L_296:
        /*0018*/ 	.byte	0x03, 0x50
        /*001a*/ 	.short	0x0000


	//----- nvinfo : EIATTR_MAXREG_COUNT
	.align		4
        /*001c*/ 	.byte	0x03, 0x1b
        /*001e*/ 	.short	0x00ff


	//----- nvinfo : EIATTR_NUM_BARRIERS
	.align		4
        /*0020*/ 	.byte	0x02, 0x4c
        /*0022*/ 	.byte	0x01
	.zero		1


	//----- nvinfo : EIATTR_ANNOTATIONS
	.align		4
        /*0024*/ 	.byte	0x04, 0x55
        /*0026*/ 	.short	(.L_298 - .L_297)


	//   ....[0]....
.L_297:
        /* <DEDUP_REMOVED lines=25> */


	//----- nvinfo : EIATTR_MERCURY_ISA_VERSION
	.align		4
.L_298:
        /*01a0*/ 	.byte	0x03, 0x5f
        /*01a2*/ 	.short	0x0101


	//----- nvinfo : EIATTR_COOP_GROUP_MASK_REGIDS
	.align		4
        /*01a4*/ 	.byte	0x04, 0x29
        /*01a6*/ 	.short	(.L_300 - .L_299)


	//   ....[0]....
.L_299:
        /*01a8*/ 	.word	0xffffffff


	//   ....[1]....
        /*01ac*/ 	.word	0xffffffff


	//   ....[2]....
        /*01b0*/ 	.word	0xffffffff


	//   ....[3]....
        /*01b4*/ 	.word	0xffffffff


	//   ....[4]....
        /*01b8*/ 	.word	0xffffffff


	//   ....[5]....
        /*01bc*/ 	.word	0xffffffff


	//   ....[6]....
        /*01c0*/ 	.word	0xffffffff


	//   ....[7]....
        /*01c4*/ 	.word	0xffffffff


	//   ....[8]....
        /*01c8*/ 	.word	0xffffffff


	//   ....[9]....
        /*01cc*/ 	.word	0xffffffff


	//   ....[10]....
        /*01d0*/ 	.word	0xffffffff


	//   ....[11]....
        /*01d4*/ 	.word	0xffffffff


	//   ....[12]....
        /*01d8*/ 	.word	0xffffffff


	//   ....[13]....
        /*01dc*/ 	.word	0xffffffff


	//   ....[14]....
        /*01e0*/ 	.word	0xffffffff


	//   ....[15]....
        /*01e4*/ 	.word	0xffffffff


	//   ....[16]....
        /*01e8*/ 	.word	0xffffffff


	//   ....[17]....
        /*01ec*/ 	.word	0xffffffff


	//   ....[18]....
        /*01f0*/ 	.word	0xffffffff


	//   ....[19]....
        /*01f4*/ 	.word	0xffffffff


	//   ....[20]....
        /*01f8*/ 	.word	0xffffffff


	//   ....[21]....
        /*01fc*/ 	.word	0xffffffff


	//   ....[22]....
        /*0200*/ 	.word	0xffffffff


	//   ....[23]....
        /*0204*/ 	.word	0xffffffff


	//   ....[24]....
        /*0208*/ 	.word	0xffffffff


	//   ....[25]....
        /*020c*/ 	.word	0xffffffff


	//   ....[26]....
        /*0210*/ 	.word	0xffffffff


	//   ....[27]....
        /*0214*/ 	.word	0xffffffff


	//   ....[28]....
        /*0218*/ 	.word	0xffffffff


	//   ....[29]....
        /*021c*/ 	.word	0xffffffff


	//   ....[30]....
        /*0220*/ 	.word	0xffffffff


	//   ....[31]....
        /*0224*/ 	.word	0xffffffff


	//----- nvinfo : EIATTR_COOP_GROUP_INSTR_OFFSETS
	.align		4
.L_300:
        /*0228*/ 	.byte	0x04, 0x28
        /*022a*/ 	.short	(.L_302 - .L_301)


	//   ....[0]....
.L_301:
        /*022c*/ 	.word	0x000055f0


	//   ....[1]....
        /*0230*/ 	.word	0x00005630


	//   ....[2]....
        /*0234*/ 	.word	0x00005700


	//   ....[3]....
        /*0238*/ 	.word	0x000057c0


	//   ....[4]....
        /*023c*/ 	.word	0x000057f0


	//   ....[5]....
        /*0240*/ 	.word	0x00005800


	//   ....[6]....
        /*0244*/ 	.word	0x00005820


	//   ....[7]....
        /*0248*/ 	.word	0x00005890


	//   ....[8]....
        /*024c*/ 	.word	0x0000ad00


	//   ....[9]....
        /*0250*/ 	.word	0x0000adb0


	//   ....[10]....
        /*0254*/ 	.word	0x0000adc0


	//   ....[11]....
        /*0258*/ 	.word	0x0000ade0


	//   ....[12]....
        /*025c*/ 	.word	0x0000adf0


	//   ....[13]....
        /*0260*/ 	.word	0x0000ae20


	//   ....[14]....
        /*0264*/ 	.word	0x0000ae40


	//   ....[15]....
        /*0268*/ 	.word	0x0000ae60


	//   ....[16]....
        /*026c*/ 	.word	0x0000fa20


	//   ....[17]....
        /*0270*/ 	.word	0x0000fa30


	//   ....[18]....
        /*0274*/ 	.word	0x0000fa40


	//   ....[19]....
        /*0278*/ 	.word	0x0000fa50


	//   ....[20]....
        /*027c*/ 	.word	0x0000faa0


	//   ....[21]....
        /*0280*/ 	.word	0x0000fac0


	//   ....[22]....
        /*0284*/ 	.word	0x0000fae0


	//   ....[23]....
        /*0288*/ 	.word	0x0000faf0


	//   ....[24]....
        /*028c*/ 	.word	0x00012260


	//   ....[25]....
        /*0290*/ 	.word	0x00012270


	//   ....[26]....
        /*0294*/ 	.word	0x00012280


	//   ....[27]....
        /*0298*/ 	.word	0x00012290


	//   ....[28]....
        /*029c*/ 	.word	0x000122c0


	//   ....[29]....
        /*02a0*/ 	.word	0x000122e0


	//   ....[30]....
        /*02a4*/ 	.word	0x00012300


	//   ....[31]....
        /*02a8*/ 	.word	0x00012310


	//----- nvinfo : EIATTR_VRC_CTA_INIT_COUNT
	.align		4
.L_302:
        /*02ac*/ 	.byte	0x02, 0x4a
	.zero		1
	.zero		1


	//----- nvinfo : EIATTR_EXIT_INSTR_OFFSETS
	.align		4
        /*02b0*/ 	.byte	0x04, 0x1c
        /*02b2*/ 	.short	(.L_304 - .L_303)


	//   ....[0]....
.L_303:
        /*02b4*/ 	.word	0x00000350


	//   ....[1]....
        /*02b8*/ 	.word	0x00000ea0


	//   ....[2]....
        /*02bc*/ 	.word	0x00000f30


	//   ....[3]....
        /*02c0*/ 	.word	0x00013390


	//   ....[4]....
        /*02c4*/ 	.word	0x00013470


	//----- nvinfo : EIATTR_CRS_STACK_SIZE
	.align		4
.L_304:
        /*02c8*/ 	.byte	0x04, 0x1e
        /*02ca*/ 	.short	(.L_306 - .L_305)
.L_305:
        /*02cc*/ 	.word	0x00000000


	//----- nvinfo : EIATTR_CBANK_PARAM_SIZE
	.align		4
.L_306:
        /*02d0*/ 	.byte	0x03, 0x19
        /*02d2*/ 	.short	0x01d0


	//----- nvinfo : EIATTR_PARAM_CBANK
	.align		4
        /*02d4*/ 	.byte	0x04, 0x0a
        /*02d6*/ 	.short	(.L_308 - .L_307)
	.align		4
.L_307:
        /*02d8*/ 	.word	index@(.nv.constant0._ZN5flash16flash_fwd_kernelI23Flash_fwd_kernel_traitsILi32ELi128ELi128ELi4ELb0ELb0EN7cutlass6half_tE19Flash_kernel_traitsILi32ELi128ELi128ELi4ES3_EELb0ELb1ELb0ELb0ELb0ELb0ELb1ELb0EEEvNS_16Flash_fwd_paramsE)
        /*02dc*/ 	.short	0x0380
        /*02de*/ 	.short	0x01d0


	//----- nvinfo : EIATTR_SW_WAR
	.align		4
.L_308:
        /*02e0*/ 	.byte	0x04, 0x36
        /*02e2*/ 	.short	(.L_310 - .L_309)
.L_309:
        /*02e4*/ 	.word	0x00000008
.L_310:


//--------------------- .nv.info._ZN5flash16flash_fwd_kernelI23Flash_fwd_kernel_traitsILi32ELi128ELi128ELi4ELb0ELb0EN7cutlass6half_tE19Flash_kernel_traitsILi32ELi128ELi128ELi4ES3_EELb1ELb1ELb0ELb1ELb0ELb0ELb0ELb1EEEvNS_16Flash_fwd_paramsE --------------------------
	.section	.nv.info._ZN5flash16flash_fwd_kernelI23Flash_fwd_kernel_traitsILi32ELi128ELi128ELi4ELb0ELb0EN7cutlass6half_tE19Flash_kernel_traitsILi32ELi128ELi128ELi4ES3_EELb1ELb1ELb0ELb1ELb0ELb0ELb0ELb1EEEvNS_16Flash_fwd_paramsE,"",@"SHT_CUDA_INFO"
	.sectionflags	@""
	.align	4


	//----- nvinfo : EIATTR_CUDA_API_VERSION
	.align		4
        /*0000*/ 	.byte	0x04, 0x37
        /*0002*/ 	.short	(.L_312 - .L_311)
.L_311:
        /*0004*/ 	.word	0x00000082


	//----- nvinfo : EIATTR_KPARAM_INFO
	.align		4
.L_312:
        /*0008*/ 	.byte	0x04, 0x17
        /*000a*/ 	.short	(.L_314 - .L_313)
.L_313:
        /*000c*/ 	.word	0x00000000
        /*0010*/ 	.short	0x0000
        /*0012*/ 	.short	0x0000
        /*0014*/ 	.byte	0x00, 0xf0, 0x41, 0x07


	//----- nvinfo : EIATTR_SPARSE_MMA_MASK
	.align		4
.L_314:
        /*0018*/ 	.byte	0x03, 0x50
        /*001a*/ 	.short	0x0000


	//----- nvinfo : EIATTR_MAXREG_COUNT
	.align		4
        /*001c*/ 	.byte	0x03, 0x1b
        /*001e*/ 	.short	0x00ff


	//----- nvinfo : EIATTR_NUM_BARRIERS
	.align		4
        /*0020*/ 	.byte	0x02, 0x4c
        /*0022*/ 	.byte	0x01
	.zero		1


	//----- nvinfo : EIATTR_ANNOTATIONS
	.align		4
        /*0024*/ 	.byte	0x04, 0x55
        /*0026*/ 	.short	(.L_316 - .L_315)


	//   ....[0]....
.L_315:
        /* <DEDUP_REMOVED lines=440> */


	//----- nvinfo : EIATTR_MERCURY_ISA_VERSION
	.align		4
.L_316:
        /*1b98*/ 	.byte	0x03, 0x5f
        /*1b9a*/ 	.short	0x0101


	//----- nvinfo : EIATTR_COOP_GROUP_MASK_REGIDS
	.align		4
        /*1b9c*/ 	.byte	0x04, 0x29
        /*1b9e*/ 	.short	(.L_318 - .L_317)


	//   ....[0]....
.L_317:
        /*1ba0*/ 	.word	0xffffffff


	//   ....[1]....
        /*1ba4*/ 	.word	0xffffffff


	//   ....[2]....
        /*1ba8*/ 	.word	0xffffffff


	//   ....[3]....
        /*1bac*/ 	.word	0xffffffff


	//   ....[4]....
        /*1bb0*/ 	.word	0xffffffff


	//   ....[5]....
        /*1bb4*/ 	.word	0xffffffff


	//   ....[6]....
        /*1bb8*/ 	.word	0xffffffff


	//   ....[7]....
        /*1bbc*/ 	.word	0xffffffff


	//   ....[8]....
        /*1bc0*/ 	.word	0xffffffff


	//   ....[9]....
        /*1bc4*/ 	.word	0xffffffff


	//   ....[10]....
        /*1bc8*/ 	.word	0xffffffff


	//   ....[11]....
        /*1bcc*/ 	.word	0xffffffff


	//   ....[12]....
        /*1bd0*/ 	.word	0xffffffff


	//   ....[13]....
        /*1bd4*/ 	.word	0xffffffff


	//   ....[14]....
        /*1bd8*/ 	.word	0xffffffff


	//   ....[15]....
        /*1bdc*/ 	.word	0xffffffff


	//   ....[16]....
        /*1be0*/ 	.word	0xffffffff


	//   ....[17]....
        /*1be4*/ 	.word	0xffffffff


	//   ....[18]....
        /*1be8*/ 	.word	0xffffffff


	//   ....[19]....
        /*1bec*/ 	.word	0xffffffff


	//   ....[20]....
        /*1bf0*/ 	.word	0xffffffff


	//   ....[21]....
        /*1bf4*/ 	.word	0xffffffff


	//   ....[22]....
        /*1bf8*/ 	.word	0xffffffff


	//   ....[23]....
        /*1bfc*/ 	.word	0xffffffff


	//   ....[24]....
        /*1c00*/ 	.word	0xffffffff


	//   ....[25]....
        /*1c04*/ 	.word	0xffffffff


	//   ....[26]....
        /*1c08*/ 	.word	0xffffffff


	//   ....[27]....
        /*1c0c*/ 	.word	0xffffffff


	//   ....[28]....
        /*1c10*/ 	.word	0xffffffff


	//   ....[29]....
        /*1c14*/ 	.word	0xffffffff


	//   ....[30]....
        /*1c18*/ 	.word	0xffffffff


	//   ....[31]....
        /*1c1c*/ 	.word	0xffffffff


	//----- nvinfo : EIATTR_COOP_GROUP_INSTR_OFFSETS
	.align		4
.L_318:
        /*1c20*/ 	.byte	0x04, 0x28
        /*1c22*/ 	.short	(.L_320 - .L_319)


	//   ....[0]....
.L_319:
        /*1c24*/ 	.word	0x00005ab0


	//   ....[1]....
        /*1c28*/ 	.word	0x00005c50


	//   ....[2]....
        /*1c2c*/ 	.word	0x00005d00


	//   ....[3]....
        /*1c30*/ 	.word	0x00005d90


	//   ....[4]....
        /*1c34*/ 	.word	0x00005dc0


	//   ....[5]....
        /*1c38*/ 	.word	0x00005e80


	//   ....[6]....
        /*1c3c*/ 	.word	0x00005f30


	//   ....[7]....
        /*1c40*/ 	.word	0x00005f70


	//   ....[8]....
        /*1c44*/ 	.word	0x00012cc0


	//   ....[9]....
        /*1c48*/ 	.word	0x00012d10


	//   ....[10]....
        /*1c4c*/ 	.word	0x00012d40


	//   ....[11]....
        /*1c50*/ 	.word	0x00012d60


	//   ....[12]....
        /*1c54*/ 	.word	0x00013ca0


	//   ....[13]....
        /*1c58*/ 	.word	0x00013e30


	//   ....[14]....
        /*1c5c*/ 	.word	0x00013fd0


	//   ....[15]....
        /*1c60*/ 	.word	0x00014090


	//   ....[16]....
        /*1c64*/ 	.word	0x0001fcc0


	//   ....[17]....
        /*1c68*/ 	.word	0x00020090


	//   ....[18]....
        /*1c6c*/ 	.word	0x000200d0


	//   ....[19]....
        /*1c70*/ 	.word	0x00020110


	//   ....[20]....
        /*1c74*/ 	.word	0x00020150


	//   ....[21]....
        /*1c78*/ 	.word	0x00020370


	//   ....[22]....
        /*1c7c*/ 	.word	0x00020460


	//   ....[23]....
        /*1c80*/ 	.word	0x00020550


	//   ....[24]....
        /*1c84*/ 	.word	0x00029ad0


	//   ....[25]....
        /*1c88*/ 	.word	0x00029ae0


	//   ....[26]....
        /*1c8c*/ 	.word	0x00029af0


	//   ....[27]....
        /*1c90*/ 	.word	0x00029b00


	//   ....[28]....
        /*1c94*/ 	.word	0x00029d70


	//   ....[29]....
        /*1c98*/ 	.word	0x00029db0


	//   ....[30]....
        /*1c9c*/ 	.word	0x00029dd0


	//   ....[31]....
        /*1ca0*/ 	.word	0x00029e00


	//----- nvinfo : EIATTR_VRC_CTA_INIT_COUNT
	.align		4
.L_320:
        /*1ca4*/ 	.byte	0x02, 0x4a
	.zero		1
	.zero		1


	//----- nvinfo : EIATTR_EXIT_INSTR_OFFSETS
	.align		4
        /*1ca8*/ 	.byte	0x04, 0x1c
        /*1caa*/ 	.short	(.L_322 - .L_321)


	//   ....[0]....
.L_321:
        /*1cac*/ 	.word	0x00000660


	//   ....[1]....
        /*1cb0*/ 	.word	0x000011c0


	//   ....[2]....
        /*1cb4*/ 	.word	0x00001250


	//   ....[3]....
        /*1cb8*/ 	.word	0x0002aec0


	//   ....[4]....
        /*1cbc*/ 	.word	0x0002afa0


	//----- nvinfo : EIATTR_CRS_STACK_SIZE
	.align		4
.L_322:
        /*1cc0*/ 	.byte	0x04, 0x1e
        /*1cc2*/ 	.short	(.L_324 - .L_323)
.L_323:
        /*1cc4*/ 	.word	0x00000000


	//----- nvinfo : EIATTR_CBANK_PARAM_SIZE
	.align		4
.L_324:
        /*1cc8*/ 	.byte	0x03, 0x19
        /*1cca*/ 	.short	0x01d0


	//----- nvinfo : EIATTR_PARAM_CBANK
	.align		4
        /*1ccc*/ 	.byte	0x04, 0x0a
        /*1cce*/ 	.short	(.L_326 - .L_325)
	.align		4
.L_325:
        /*1cd0*/ 	.word	index@(.nv.constant0._ZN5flash16flash_fwd_kernelI23Flash_fwd_kernel_traitsILi32ELi128ELi128ELi4ELb0ELb0EN7cutlass6half_tE19Flash_kernel_traitsILi32ELi128ELi128ELi4ES3_EELb1ELb1ELb0ELb1ELb0ELb0ELb0ELb1EEEvNS_16Flash_fwd_paramsE)
        /*1cd4*/ 	.short	0x0380
        /*1cd6*/ 	.short	0x01d0


	//----- nvinfo : EIATTR_SW_WAR
	.align		4
.L_326:
        /*1cd8*/ 	.byte	0x04, 0x36
        /*1cda*/ 	.short	(.L_328 - .L_327)
.L_327:
        /*1cdc*/ 	.word	0x00000008
.L_328:


//--------------------- .nv.info._ZN5flash16flash_fwd_kernelI23Flash_fwd_kernel_traitsILi32ELi128ELi128ELi4ELb0ELb0EN7cutlass6half_tE19Flash_kernel_traitsILi32ELi128ELi128ELi4ES3_EELb0ELb1ELb0ELb1ELb0ELb0ELb1ELb0EEEvNS_16Flash_fwd_paramsE --------------------------
	.section	.nv.info._ZN5flash16flash_fwd_kernelI23Flash_fwd_kernel_traitsILi32ELi128ELi128ELi4ELb0ELb0EN7cutlass6half_tE19Flash_kernel_traitsILi32ELi128ELi128ELi4ES3_EELb0ELb1ELb0ELb1ELb0ELb0ELb1ELb0EEEvNS_16Flash_fwd_paramsE,"",@"SHT_CUDA_INFO"
	.sectionflags	@""
	.align	4


	//----- nvinfo : EIATTR_CUDA_API_VERSION
	.align		4
        /*0000*/ 	.byte	0x04, 0x37
        /*0002*/ 	.short	(.L_330 - .L_329)
.L_329:
        /*0004*/ 	.word	0x00000082


	//----- nvinfo : EIATTR_KPARAM_INFO
	.align		4
.L_330:
        /*0008*/ 	.byte	0x04, 0x17
        /*000a*/ 	.short	(.L_332 - .L_331)
.L_331:
        /*000c*/ 	.word	0x00000000
        /*0010*/ 	.short	0x0000
        /*0012*/ 	.short	0x0000
        /*0014*/ 	.byte	0x00, 0xf0, 0x41, 0x07


	//----- nvinfo : EIATTR_SPARSE_MMA_MASK
	.align		4
.L_332:
        /*0018*/ 	.byte	0x03, 0x50
        /*001a*/ 	.short	0x0000


	//----- nvinfo : EIATTR_MAXREG_COUNT
	.align		4
        /*001c*/ 	.byte	0x03, 0x1b
        /*001e*/ 	.short	0x00ff


	//----- nvinfo : EIATTR_NUM_BARRIERS
	.align		4
        /*0020*/ 	.byte	0x02, 0x4c
        /*0022*/ 	.byte	0x01
	.zero		1


	//----- nvinfo : EIATTR_ANNOTATIONS
	.align		4
        /*0024*/ 	.byte	0x04, 0x55
        /*0026*/ 	.short	(.L_334 - .L_333)


	//   ....[0]....
.L_333:
        /*0028*/ 	.word	0x00000001
        /*002c*/ 	.byte	0x80, 0x94, 0x00, 0x00, 0x01, 0x00, 0x00, 0x00, 0x60, 0x95, 0x00, 0x00, 0x01, 0x00, 0x00, 0x00
        /*003c*/ 	.byte	0xa0, 0x95, 0x00, 0x00, 0x01, 0x00, 0x00, 0x00, 0x00, 0x97, 0x00, 0x00, 0x01, 0x00, 0x00, 0x00
        /*004c*/ 	.byte	0x30, 0x98, 0x00, 0x00, 0x01, 0x00, 0x00, 0x00, 0x90, 0x99, 0x00, 0x00, 0x01, 0x00, 0x00, 0x00
        /*005c*/ 	.byte	0x30, 0xbd, 0x00, 0x00, 0x01, 0x00, 0x00, 0x00, 0x40, 0xbd, 0x00, 0x00, 0x01, 0x00, 0x00, 0x00
        /*006c*/ 	.byte	0x50, 0xbd, 0x00, 0x00, 0x01, 0x00, 0x00, 0x00, 0x60, 0xbd, 0x00, 0x00, 0x01, 0x00, 0x00, 0x00
        /*007c*/ 	.byte	0x70, 0xbd, 0x00, 0x00, 0x01, 0x00, 0x00, 0x00, 0x80, 0xbd, 0x00, 0x00


	//----- nvinfo : EIATTR_MERCURY_ISA_VERSION
	.align		4
.L_334:
        /*0088*/ 	.byte	0x03, 0x5f
        /*008a*/ 	.short	0x0101


	//----- nvinfo : EIATTR_COOP_GROUP_MASK_REGIDS
	.align		4
        /*008c*/ 	.byte	0x04, 0x29
        /*008e*/ 	.short	(.L_336 - .L_335)


	//   ....[0]....
.L_335:
        /*0090*/ 	.word	0xffffffff


	//   ....[1]....
        /*0094*/ 	.word	0xffffffff


	//   ....[2]....
        /*0098*/ 	.word	0xffffffff


	//   ....[3]....
        /*009c*/ 	.word	0xffffffff


	//   ....[4]....
        /*00a0*/ 	.word	0xffffffff


	//   ....[5]....
        /*00a4*/ 	.word	0xffffffff


	//   ....[6]....
        /*00a8*/ 	.word	0xffffffff


	//   ....[7]....
        /*00ac*/ 	.word	0xffffffff


	//   ....[8]....
        /*00b0*/ 	.word	0xffffffff


	//   ....[9]....
        /*00b4*/ 	.word	0xffffffff


	//   ....[10]....
        /*00b8*/ 	.word	0xffffffff


	//   ....[11]....
        /*00bc*/ 	.word	0xffffffff


	//   ....[12]....
        /*00c0*/ 	.word	0xffffffff


	//   ....[13]....
        /*00c4*/ 	.word	0xffffffff


	//   ....[14]....
        /*00c8*/ 	.word	0xffffffff


	//   ....[15]....
        /*00cc*/ 	.word	0xffffffff


	//   ....[16]....
        /*00d0*/ 	.word	0xffffffff


	//   ....[17]....
        /*00d4*/ 	.word	0xffffffff


	//   ....[18]....
        /*00d8*/ 	.word	0xffffffff


	//   ....[19]....
        /*00dc*/ 	.word	0xffffffff


	//   ....[20]....
        /*00e0*/ 	.word	0xffffffff


	//   ....[21]....
        /*00e4*/ 	.word	0xffffffff


	//   ....[22]....
        /*00e8*/ 	.word	0xffffffff


	//   ....[23]....
        /*00ec*/ 	.word	0xffffffff


	//   ....[24]....
        /*00f0*/ 	.word	0xffffffff


	//   ....[25]....
        /*00f4*/ 	.word	0xffffffff


	//   ....[26]....
        /*00f8*/ 	.word	0xffffffff


	//   ....[27]....
        /*00fc*/ 	.word	0xffffffff


	//   ....[28]....
        /*0100*/ 	.word	0xffffffff


	//   ....[29]....
        /*0104*/ 	.word	0xffffffff


	//   ....[30]....
        /*0108*/ 	.word	0xffffffff


	//   ....[31]....
        /*010c*/ 	.word	0xffffffff


	//----- nvinfo : EIATTR_COOP_GROUP_INSTR_OFFSETS
	.align		4
.L_336:
        /*0110*/ 	.byte	0x04, 0x28
        /*0112*/ 	.short	(.L_338 - .L_337)


	//   ....[0]....
.L_337:
        /*0114*/ 	.word	0x000060e0


	//   ....[1]....
        /*0118*/ 	.word	0x00006160


	//   ....[2]....
        /*011c*/ 	.word	0x000061d0


	//   ....[3]....
        /*0120*/ 	.word	0x00006200


	//   ....[4]....
        /*0124*/ 	.word	0x00006230


	//   ....[5]....
        /*0128*/ 	.word	0x00006280


	//   ....[6]....
        /*012c*/ 	.word	0x000062b0


	//   ....[7]....
        /*0130*/ 	.word	0x000062f0


	//   ....[8]....
        /*0134*/ 	.word	0x0000c120


	//   ....[9]....
        /*0138*/ 	.word	0x0000c190


	//   ....[10]....
        /*013c*/ 	.word	0x0000c1b0


	//   ....[11]....
        /*0140*/ 	.word	0x0000c200


	//   ....[12]....
        /*0144*/ 	.word	0x0000c210


	//   ....[13]....
        /*0148*/ 	.word	0x0000c240


	//   ....[14]....
        /*014c*/ 	.word	0x0000c250


	//   ....[15]....
        /*0150*/ 	.word	0x0000c2a0


	//   ....[16]....
        /*0154*/ 	.word	0x00011470


	//   ....[17]....
        /*0158*/ 	.word	0x000114e0


	//   ....[18]....
        /*015c*/ 	.word	0x00011550


	//   ....[19]....
        /*0160*/ 	.word	0x000115a0


	//   ....[20]....
        /*0164*/ 	.word	0x00011610


	//   ....[21]....
        /*0168*/ 	.word	0x00011620


	//   ....[22]....
        /*016c*/ 	.word	0x00011630


	//   ....[23]....
        /*0170*/ 	.word	0x00011680


	//   ....[24]....
        /*0174*/ 	.word	0x00013b50


	//   ....[25]....
        /*0178*/ 	.word	0x00013b90


	//   ....[26]....
        /*017c*/ 	.word	0x00013ba0


	//   ....[27]....
        /*0180*/ 	.word	0x00013bc0


	//   ....[28]....
        /*0184*/ 	.word	0x00013c10


	//   ....[29]....
        /*0188*/ 	.word	0x00013c30


	//   ....[30]....
        /*018c*/ 	.word	0x00013c50


	//   ....[31]....
        /*0190*/ 	.word	0x00013c60


	//----- nvinfo : EIATTR_VRC_CTA_INIT_COUNT
	.align		4
.L_338:
        /*0194*/ 	.byte	0x02, 0x4a
	.zero		1
	.zero		1


	//----- nvinfo : EIATTR_EXIT_INSTR_OFFSETS
	.align		4
        /*0198*/ 	.byte	0x04, 0x1c
        /*019a*/ 	.short	(.L_340 - .L_339)


	//   ....[0]....
.L_339:
        /*019c*/ 	.word	0x00000340


	//   ....[1]....
        /*01a0*/ 	.word	0x00000eb0


	//   ....[2]....
        /*01a4*/ 	.word	0x00000f40


	//   ....[3]....
        /*01a8*/ 	.word	0x00014cd0


	//   ....[4]....
        /*01ac*/ 	.word	0x00014db0


	//----- nvinfo : EIATTR_CRS_STACK_SIZE
	.align		4
.L_340:
        /*01b0*/ 	.byte	0x04, 0x1e
        /*01b2*/ 	.short	(.L_342 - .L_341)
.L_341:
        /*01b4*/ 	.word	0x00000000


	//----- nvinfo : EIATTR_CBANK_PARAM_SIZE
	.align		4
.L_342:
        /*01b8*/ 	.byte	0x03, 0x19
        /*01ba*/ 	.short	0x01d0


	//----- nvinfo : EIATTR_PARAM_CBANK
	.align		4
        /*01bc*/ 	.byte	0x04, 0x0a
        /*01be*/ 	.short	(.L_344 - .L_343)
	.align		4
.L_343:
        /*01c0*/ 	.word	index@(.nv.constant0._ZN5flash16flash_fwd_kernelI23Flash_fwd_kernel_traitsILi32ELi128ELi128ELi4ELb0ELb0EN7cutlass6half_tE19Flash_kernel_traitsILi32ELi128ELi128ELi4ES3_EELb0ELb1ELb0ELb1ELb0ELb0ELb1ELb0EEEvNS_16Flash_fwd_paramsE)
        /*01c4*/ 	.short	0x0380
        /*01c6*/ 	.short	0x01d0


	//----- nvinfo : EIATTR_SW_WAR
	.align		4
.L_344:
        /*01c8*/ 	.byte	0x04, 0x36
        /*01ca*/ 	.short	(.L_346 - .L_345)
.L_345:
        /*01cc*/ 	.word	0x00000008
.L_346:


//--------------------- .nv.callgraph             --------------------------
	.section	.nv.callgraph,"",@"SHT_CUDA_CALLGRAPH"
	.align	4
	.sectionentsize	8
	.align		4
        /*0000*/ 	.word	0x00000000
	.align		4
        /*0004*/ 	.word	0xffffffff
	.align		4
        /*0008*/ 	.word	0x00000000
	.align		4
        /*000c*/ 	.word	0xfffffffe
	.align		4
        /*0010*/ 	.word	0x00000000
	.align		4
        /*0014*/ 	.word	0xfffffffd
	.align		4
        /*0018*/ 	.word	0x00000000
	.align		4
        /*001c*/ 	.word	0xfffffffc


//--------------------- .nv.constant4             --------------------------
	.section	.nv.constant4,"a",@progbits
	.align	8
	.align		8
.nv.constant4:
        /*0000*/ 	.dword	_ZN72_INTERNAL_17ee4e52_36_flash_fwd_hdim32_fp16_causal_sm80_cu_a6473388_29854cuda3std3__45__cpo5beginE
	.align		8
        /*0008*/ 	.dword	_ZN72_INTERNAL_17ee4e52_36_flash_fwd_hdim32_fp16_causal_sm80_cu_a6473388_29854cuda3std3__45__cpo3endE
	.align		8
        /*0010*/ 	.dword	_ZN72_INTERNAL_17ee4e52_36_flash_fwd_hdim32_fp16_causal_sm80_cu_a6473388_29854cuda3std3__45__cpo6cbeginE
	.align		8
        /*0018*/ 	.dword	_ZN72_INTERNAL_17ee4e52_36_flash_fwd_hdim32_fp16_causal_sm80_cu_a6473388_29854cuda3std3__45__cpo4cendE
	.align		8
        /*0020*/ 	.dword	_ZN72_INTERNAL_17ee4e52_36_flash_fwd_hdim32_fp16_causal_sm80_cu_a6473388_29854cuda3std3__474_GLOBAL__N__17ee4e52_36_flash_fwd_hdim32_fp16_causal_sm80_cu_a6473388_29856ignoreE
	.align		8
        /*0028*/ 	.dword	_ZN72_INTERNAL_17ee4e52_36_flash_fwd_hdim32_fp16_causal_sm80_cu_a6473388_29854cuda3std3__419piecewise_constructE
	.align		8
        /*0030*/ 	.dword	_ZN72_INTERNAL_17ee4e52_36_flash_fwd_hdim32_fp16_causal_sm80_cu_a6473388_29854cuda3std3__48in_placeE
	.align		8
        /*0038*/ 	.dword	_ZN72_INTERNAL_17ee4e52_36_flash_fwd_hdim32_fp16_causal_sm80_cu_a6473388_29854cuda3std6ranges3__45__cpo4swapE
	.align		8
        /*0040*/ 	.dword	_ZN72_INTERNAL_17ee4e52_36_flash_fwd_hdim32_fp16_causal_sm80_cu_a6473388_29854cuda3std6ranges3__45__cpo9iter_moveE
	.align		8
        /*0048*/ 	.dword	_ZN72_INTERNAL_17ee4e52_36_flash_fwd_hdim32_fp16_causal_sm80_cu_a6473388_29854cute7productE
	.align		8
        /*0050*/ 	.dword	_ZN72_INTERNAL_17ee4e52_36_flash_fwd_hdim32_fp16_causal_sm80_cu_a6473388_29854cute1_E


//--------------------- .text._ZN5flash16flash_fwd_kernelI23Flash_fwd_kernel_traitsILi32ELi128ELi128ELi4ELb0ELb0EN7cutlass6half_tE19Flash_kernel_traitsILi32ELi128ELi128ELi4ES3_EELb0ELb1ELb0ELb0ELb1ELb1ELb0ELb0EEEvNS_16Flash_fwd_paramsE --------------------------
	.section	.text._ZN5flash16flash_fwd_kernelI23Flash_fwd_kernel_traitsILi32ELi128ELi128ELi4ELb0ELb0EN7cutlass6half_tE19Flash_kernel_traitsILi32ELi128ELi128ELi4ES3_EELb0ELb1ELb0ELb0ELb1ELb1ELb0ELb0EEEvNS_16Flash_fwd_paramsE,"ax",@progbits
	.align	128
        .global         _ZN5flash16flash_fwd_kernelI23Flash_fwd_kernel_traitsILi32ELi128ELi128ELi4ELb0ELb0EN7cutlass6half_tE19Flash_kernel_traitsILi32ELi128ELi128ELi4ES3_EELb0ELb1ELb0ELb0ELb1ELb1ELb0ELb0EEEvNS_16Flash_fwd_paramsE
        .type           _ZN5flash16flash_fwd_kernelI23Flash_fwd_kernel_traitsILi32ELi128ELi128ELi4ELb0ELb0EN7cutlass6half_tE19Flash_kernel_traitsILi32ELi128ELi128ELi4ES3_EELb0ELb1ELb0ELb0ELb1ELb1ELb0ELb0EEEvNS_16Flash_fwd_paramsE,@function
        .size           _ZN5flash16flash_fwd_kernelI23Flash_fwd_kernel_traitsILi32ELi128ELi128ELi4ELb0ELb0EN7cutlass6half_tE19Flash_kernel_traitsILi32ELi128ELi128ELi4ES3_EELb0ELb1ELb0ELb0ELb1ELb1ELb0ELb0EEEvNS_16Flash_fwd_paramsE,(.L_x_725 - _ZN5flash16flash_fwd_kernelI23Flash_fwd_kernel_traitsILi32ELi128ELi128ELi4ELb0ELb0EN7cutlass6half_tE19Flash_kernel_traitsILi32ELi128ELi128ELi4ES3_EELb0ELb1ELb0ELb0ELb1ELb1ELb0ELb0EEEvNS_16Flash_fwd_paramsE)
        .other          _ZN5flash16flash_fwd_kernelI23Flash_fwd_kernel_traitsILi32ELi128ELi128ELi4ELb0ELb0EN7cutlass6half_tE19Flash_kernel_traitsILi32ELi128ELi128ELi4ES3_EELb0ELb1ELb0ELb0ELb1ELb1ELb0ELb0EEEvNS_16Flash_fwd_paramsE,@"STO_CUDA_ENTRY STV_DEFAULT"
_ZN5flash16flash_fwd_kernelI23Flash_fwd_kernel_traitsILi32ELi128ELi128ELi4ELb0ELb0EN7cutlass6half_tE19Flash_kernel_traitsILi32ELi128ELi128ELi4ES3_EELb0ELb1ELb0ELb0ELb1ELb1ELb0ELb0EEEvNS_16Flash_fwd_paramsE:
.text._ZN5flash16flash_fwd_kernelI23Flash_fwd_kernel_traitsILi32ELi128ELi128ELi4ELb0ELb0EN7cutlass6half_tE19Flash_kernel_traitsILi32ELi128ELi128ELi4ES3_EELb0ELb1ELb0ELb0ELb1ELb1ELb0ELb0EEEvNS_16Flash_fwd_paramsE:
[----:B------:R-:W-:Y:S08]  /*0000*/  LDC R1, c[0x0][0x37c] ;  /* 0x0000df00ff017b82 */ /* 0x000ff00000000800 */
[----:B------:R-:W1:Y:S01]  /*0010*/  LDC.64 R2, c[0x0][0x478] ;  /* 0x00011e00ff027b82 */ /* 0x000e620000000a00 */
[----:B------:R-:W2:Y:S01]  /*0020*/  S2R R21, SR_CTAID.Y ;  /* 0x0000000000157919 */ /* 0x000ea20000002600 */
[----:B------:R-:W3:Y:S06]  /*0030*/  LDCU.64 UR26, c[0x0][0x358] ;  /* 0x00006b00ff1a77ac */ /* 0x000eec0008000a00 */
[----:B------:R-:W4:Y:S01]  /*0040*/  LDC.64 R4, c[0x0][0x470] ;  /* 0x00011c00ff047b82 */ /* 0x000f220000000a00 */
[----:B-1----:R-:W-:-:S04]  /*0050*/  ISETP.NE.U32.AND P2, PT, R2, RZ, PT ;  /* 0x000000ff0200720c */ /* 0x002fc80003f45070 */
[----:B------:R-:W-:Y:S02]  /*0060*/  ISETP.NE.AND.EX P2, PT, R3, RZ, PT, P2 ;  /* 0x000000ff0300720c */ /* 0x000fe40003f45320 */
[----:B----4-:R-:W-:-:S04]  /*0070*/  ISETP.NE.U32.AND P0, PT, R4, RZ, PT ;  /* 0x000000ff0400720c */ /* 0x010fc80003f05070 */
[----:B------:R-:W-:Y:S01]  /*0080*/  ISETP.NE.AND.EX P0, PT, R5, RZ, PT, P0 ;  /* 0x000000ff0500720c */ /* 0x000fe20003f05300 */
[----:B------:R-:W1:Y:S01]  /*0090*/  S2R R231, SR_CTAID.X ;  /* 0x0000000000e77919 */ /* 0x000e620000002500 */
[----:B------:R-:W-:-:S05]  /*00a0*/  IMAD.MOV.U32 R5, RZ, RZ, RZ ;  /* 0x000000ffff057224 */ /* 0x000fca00078e00ff */
[----:B------:R-:W2:Y:S08]  /*00b0*/  @P2 LDC.64 R2, c[0x0][0x478] ;  /* 0x00011e00ff022b82 */ /* 0x000eb00000000a00 */
[----:B------:R-:W4:Y:S08]  /*00c0*/  @P0 LDC.64 R6, c[0x0][0x470] ;  /* 0x00011c00ff060b82 */ /* 0x000f300000000a00 */
[----:B------:R-:W4:Y:S01]  /*00d0*/  @!P2 LDC.64 R8, c[0x0][0x488] ;  /* 0x00012200ff08ab82 */ /* 0x000f220000000a00 */
[----:B--2---:R-:W-:-:S07]  /*00e0*/  @P2 IMAD.WIDE.U32 R164, R21, 0x4, R2 ;  /* 0x0000000415a42825 */ /* 0x004fce00078e0002 */
[----:B------:R-:W2:Y:S01]  /*00f0*/  LDC R2, c[0x0][0x434] ;  /* 0x00010d00ff027b82 */ /* 0x000ea20000000800 */
[----:B---3--:R3:W5:Y:S01]  /*0100*/  @P2 LDG.E R164, desc[UR26][R164.64] ;  /* 0x0000001aa4a42981 */ /* 0x008762000c1e1900 */
[----:B-1----:R-:W-:Y:S02]  /*0110*/  IMAD.SHL.U32 R227, R231, 0x80, RZ ;  /* 0x00000080e7e37824 */ /* 0x002fe400078e00ff */
[----:B----4-:R-:W-:-:S04]  /*0120*/  @P0 IMAD.WIDE.U32 R10, R21, 0x4, R6 ;  /* 0x00000004150a0825 */ /* 0x010fc800078e0006 */
[----:B------:R-:W1:Y:S01]  /*0130*/  @!P2 LDC.64 R6, c[0x0][0x438] ;  /* 0x00010e00ff06ab82 */ /* 0x000e620000000a00 */
[----:B------:R3:W5:Y:S01]  /*0140*/  @P0 LDG.E R5, desc[UR26][R10.64] ;  /* 0x0000001a0a050981 */ /* 0x000762000c1e1900 */
[----:B--2---:R-:W-:Y:S02]  /*0150*/  ISETP.GE.AND P1, PT, R227, R2, PT ;  /* 0x00000002e300720c */ /* 0x004fe40003f26270 */
[----:B------:R-:W-:-:S11]  /*0160*/  @!P2 ISETP.NE.U32.AND P0, PT, R8, RZ, PT ;  /* 0x000000ff0800a20c */ /* 0x000fd60003f05070 */
[----:B-1-3--:R-:W-:Y:S05]  /*0170*/  @P1 EXIT ;  /* 0x000000000000194d */ /* 0x00afea0003800000 */
[----:B------:R-:W1:Y:S01]  /*0180*/  LDCU UR24, c[0x0][0x508] ;  /* 0x0000a100ff1877ac */ /* 0x000e620008000800 */
[----:B------:R-:W-:Y:S01]  /*0190*/  @!P2 ISETP.NE.AND.EX P0, PT, R9, RZ, PT, P0 ;  /* 0x000000ff0900a20c */ /* 0x000fe20003f05300 */
[--C-:B-----5:R-:W-:Y:S01]  /*01a0*/  @P2 IMAD.IADD R164, R164, 0x1, -R5.reuse ;  /* 0x00000001a4a42824 */ /* 0x120fe200078e0a05 */
[----:B------:R-:W2:Y:S01]  /*01b0*/  S2R R13, SR_CTAID.Z ;  /* 0x00000000000d7919 */ /* 0x000ea20000002700 */
[----:B------:R-:W-:Y:S01]  /*01c0*/  VIADD R3, R231, 0x1 ;  /* 0x00000001e7037836 */ /* 0x000fe20000000000 */
[----:B------:R-:W-:Y:S01]  /*01d0*/  @!P2 SEL R7, R7, RZ, P0 ;  /* 0x000000ff0707a207 */ /* 0x000fe20000000000 */
[----:B------:R-:W3:Y:S02]  /*01e0*/  S2R R152, SR_TID.X ;  /* 0x0000000000987919 */ /* 0x000ee40000002100 */
[----:B------:R-:W-:Y:S01]  /*01f0*/  IMAD R0, R3, 0x80, -R2 ;  /* 0x0000008003007824 */ /* 0x000fe200078e0a02 */
[----:B------:R-:W-:-:S05]  /*0200*/  @!P2 IADD3 R164, PT, PT, R7, R6, -R5 ;  /* 0x0000000607a4a210 */ /* 0x000fca0007ffe805 */
[----:B------:R-:W-:-:S05]  /*0210*/  VIADD R7, R164, 0x7f ;  /* 0x0000007fa4077836 */ /* 0x000fca0000000000 */
[----:B-1----:R-:W-:Y:S02]  /*0220*/  IADD3 R3, PT, PT, R7, UR24, R0 ;  /* 0x0000001807037c10 */ /* 0x002fe4000fffe000 */
[----:B------:R-:W-:Y:S02]  /*0230*/  SHF.R.S32.HI R4, RZ, 0x1f, R7 ;  /* 0x0000001fff047819 */ /* 0x000fe40000011407 */
[----:B------:R-:W-:Y:S02]  /*0240*/  SHF.R.S32.HI R0, RZ, 0x1f, R3 ;  /* 0x0000001fff007819 */ /* 0x000fe40000011403 */
[----:B------:R-:W-:Y:S02]  /*0250*/  LEA.HI R4, R4, R7, RZ, 0x7 ;  /* 0x0000000704047211 */ /* 0x000fe400078f38ff */
[----:B------:R-:W-:Y:S02]  /*0260*/  LEA.HI R0, R0, R3, RZ, 0x7 ;  /* 0x0000000300007211 */ /* 0x000fe400078f38ff */
[----:B------:R-:W-:-:S02]  /*0270*/  SHF.R.S32.HI R4, RZ, 0x7, R4 ;  /* 0x00000007ff047819 */ /* 0x000fc40000011404 */
[----:B------:R-:W-:-:S04]  /*0280*/  SHF.R.S32.HI R165, RZ, 0x7, R0 ;  /* 0x00000007ffa57819 */ /* 0x000fc80000011400 */
[----:B------:R-:W-:-:S04]  /*0290*/  VIMNMX R165, PT, PT, R4, R165, PT ;  /* 0x000000a504a57248 */ /* 0x000fc80003fe0100 */
[----:B------:R-:W-:-:S13]  /*02a0*/  ISETP.GT.AND P0, PT, R165, RZ, PT ;  /* 0x000000ffa500720c */ /* 0x000fda0003f04270 */
[----:B--23--:R-:W-:Y:S05]  /*02b0*/  @P0 BRA `(.L_x_0) ;  /* 0x0000000400d80947 */ /* 0x00cfea0003800000 */
[----:B------:R-:W1:Y:S01]  /*02c0*/  LDCU.U8 UR4, c[0x0][0x549] ;  /* 0x0000a920ff0477ac */ /* 0x000e620008000000 */
[----:B------:R-:W2:Y:S01]  /*02d0*/  LDC.64 R6, c[0x0][0x400] ;  /* 0x00010000ff067b82 */ /* 0x000ea20000000a00 */
[----:B------:R-:W-:Y:S01]  /*02e0*/  SHF.L.U32 R14, R152, 0x3, RZ ;  /* 0x00000003980e7819 */ /* 0x000fe200000006ff */
[----:B------:R-:W3:Y:S01]  /*02f0*/  LDCU.U8 UR6, c[0x0][0x548] ;  /* 0x0000a900ff0677ac */ /* 0x000ee20008000000 */
[----:B-1----:R-:W-:-:S13]  /*0300*/  ISETP.NE.AND P1, PT, RZ, UR4, PT ;  /* 0x00000004ff007c0c */ /* 0x002fda000bf25270 */
[----:B------:R-:W1:Y:S01]  /*0310*/  @P1 LDC R3, c[0x0][0x430] ;  /* 0x00010c00ff031b82 */ /* 0x000e620000000800 */
[----:B------:R-:W-:-:S07]  /*0320*/  @P1 MOV R0, 0x1 ;  /* 0x0000000100001802 */ /* 0x000fce0000000f00 */
[----:B------:R-:W4:Y:S01]  /*0330*/  @P1 LDC R8, c[0x0][0x430] ;  /* 0x00010c00ff081b82 */ /* 0x000f220000000800 */
[----:B-1----:R-:W-:Y:S01]  /*0340*/  @P1 IMAD R10, R2, R3, RZ ;  /* 0x00000003020a1224 */ /* 0x002fe200078e02ff */
[----:B--23--:R-:W-:Y:S06]  /*0350*/  @P1 BRA `(.L_x_1) ;  /* 0x0000000000241947 */ /* 0x00cfec0003800000 */
[----:B------:R-:W-:Y:S01]  /*0360*/  ISETP.NE.AND P0, PT, RZ, UR6, PT ;  /* 0x00000006ff007c0c */ /* 0x000fe2000bf05270 */
[----:B------:R-:W1:-:S12]  /*0370*/  LDC R3, c[0x0][0x3e0] ;  /* 0x0000f800ff037b82 */ /* 0x000e580000000800 */
[----:B------:R-:W2:Y:S01]  /*0380*/  @P0 LDC R10, c[0x0][0x454] ;  /* 0x00011500ff0a0b82 */ /* 0x000ea20000000800 */
[----:B----4-:R-:W-:Y:S02]  /*0390*/  @P0 MOV R8, 0x1 ;  /* 0x0000000100080802 */ /* 0x010fe40000000f00 */
[----:B------:R-:W-:-:S05]  /*03a0*/  @!P0 MOV R8, 0x1 ;  /* 0x0000000100088802 */ /* 0x000fca0000000f00 */
[----:B------:R-:W1:Y:S08]  /*03b0*/  @P0 LDC R0, c[0x0][0x454] ;  /* 0x00011500ff000b82 */ /* 0x000e700000000800 */
[----:B------:R-:W3:Y:S01]  /*03c0*/  @!P0 LDC R10, c[0x0][0x434] ;  /* 0x00010d00ff0a8b82 */ /* 0x000ee20000000800 */
[-C--:B-1----:R-:W-:Y:S02]  /*03d0*/  @P0 IMAD R0, R0, R3.reuse, RZ ;  /* 0x0000000300000224 */ /* 0x082fe400078e02ff */
[----:B--2---:R-:W-:-:S07]  /*03e0*/  @!P0 IMAD R0, R2, R3, RZ ;  /* 0x0000000302008224 */ /* 0x004fce00078e02ff */
.L_x_1:
[----:B------:R-:W1:Y:S01]  /*03f0*/  LDCU.64 UR4, c[0x0][0x410] ;  /* 0x00008200ff0477ac */ /* 0x000e620008000a00 */
[----:B------:R-:W-:Y:S01]  /*0400*/  LOP3.LUT R14, R14, 0x18, RZ, 0xc0, !PT ;  /* 0x000000180e0e7812 */ /* 0x000fe200078ec0ff */
[----:B------:R-:W-:Y:S01]  /*0410*/  IMAD.MOV.U32 R15, RZ, RZ, RZ ;  /* 0x000000ffff0f7224 */ /* 0x000fe200078e00ff */
[----:B------:R-:W2:Y:S01]  /*0420*/  LDC.64 R4, c[0x0][0x408] ;  /* 0x00010200ff047b82 */ /* 0x000ea20000000a00 */
[----:B------:R-:W-:Y:S01]  /*0430*/  SHF.R.U32.HI R3, RZ, 0x2, R152 ;  /* 0x00000002ff037819 */ /* 0x000fe20000011698 */
[----:B------:R-:W-:Y:S01]  /*0440*/  BSSY.RECONVERGENT B0, `(.L_x_2) ;  /* 0x000003d000007945 */ /* 0x000fe20003800200 */
[----:B------:R-:W-:Y:S01]  /*0450*/  IMAD.WIDE.U32 R14, R21, R6, R14 ;  /* 0x00000006150e7225 */ /* 0x000fe200078e000e */
[----:B------:R-:W-:Y:S02]  /*0460*/  ISETP.NE.AND P1, PT, RZ, UR6, !P1 ;  /* 0x00000006ff007c0c */ /* 0x000fe4000cf25270 */
[----:B------:R-:W-:Y:S01]  /*0470*/  LEA R16, P0, R231, R3, 0x7 ;  /* 0x00000003e7107211 */ /* 0x000fe200078038ff */
[----:B------:R-:W-:Y:S01]  /*0480*/  IMAD R7, R21, R7, R15 ;  /* 0x0000000715077224 */ /* 0x000fe200078e020f */
[----:B------:R-:W-:Y:S01]  /*0490*/  LOP3.LUT P6, R152, R152, 0x3, RZ, 0xc0, !PT ;  /* 0x0000000398987812 */ /* 0x000fe200078cc0ff */
[----:B------:R-:W-:Y:S01]  /*04a0*/  IMAD.MOV.U32 R6, RZ, RZ, R14 ;  /* 0x000000ffff067224 */ /* 0x000fe200078e000e */
[----:B------:R-:W-:Y:S01]  /*04b0*/  LEA.HI.X R15, R231, RZ, RZ, 0x7, P0 ;  /* 0x000000ffe70f7211 */ /* 0x000fe200000f3cff */
[----:B------:R-:W-:-:S02]  /*04c0*/  VIADD R9, R3, 0x40 ;  /* 0x0000004003097836 */ /* 0x000fc40000000000 */
[----:B-1----:R-:W-:-:S04]  /*04d0*/  IMAD.WIDE.U32 R6, R13, UR4, R6 ;  /* 0x000000040d067c25 */ /* 0x002fc8000f8e0006 */
[C---:B------:R-:W-:Y:S01]  /*04e0*/  IMAD R11, R13.reuse, UR5, R7 ;  /* 0x000000050d0b7c24 */ /* 0x040fe2000f8e0207 */
[----:B------:R-:W1:Y:S01]  /*04f0*/  LDCU.64 UR4, c[0x0][0x3f0] ;  /* 0x00007e00ff0477ac */ /* 0x000e620008000a00 */
[----:B---3--:R-:W-:Y:S02]  /*0500*/  IMAD R13, R13, R10, RZ ;  /* 0x0000000a0d0d7224 */ /* 0x008fe400078e02ff */
[----:B------:R-:W-:Y:S02]  /*0510*/  IMAD.MOV.U32 R10, RZ, RZ, R6 ;  /* 0x000000ffff0a7224 */ /* 0x000fe400078e0006 */
[----:B--2---:R-:W-:Y:S02]  /*0520*/  IMAD R15, R15, R4, RZ ;  /* 0x000000040f0f7224 */ /* 0x004fe400078e02ff */
[----:B------:R-:W-:Y:S02]  /*0530*/  IMAD.IADD R6, R2, 0x1, -R227 ;  /* 0x0000000102067824 */ /* 0x000fe400078e0ae3 */
[----:B------:R-:W-:-:S02]  /*0540*/  IMAD R15, R16, R5, R15 ;  /* 0x00000005100f7224 */ /* 0x000fc400078e020f */
[----:B------:R-:W-:Y:S01]  /*0550*/  IMAD.WIDE.U32 R16, R16, R4, R10 ;  /* 0x0000000410107225 */ /* 0x000fe200078e000a */
[-C--:B------:R-:W-:Y:S02]  /*0560*/  ISETP.GE.OR P6, PT, R3, R6.reuse, P6 ;  /* 0x000000060300720c */ /* 0x080fe400037c6670 */
[----:B------:R-:W-:Y:S01]  /*0570*/  ISETP.GE.AND P4, PT, R9, R6, PT ;  /* 0x000000060900720c */ /* 0x000fe20003f86270 */
[----:B------:R-:W-:Y:S02]  /*0580*/  IMAD R10, R21, R2, RZ ;  /* 0x00000002150a7224 */ /* 0x000fe400078e02ff */
[----:B------:R-:W-:Y:S01]  /*0590*/  IMAD.IADD R2, R17, 0x1, R15 ;  /* 0x0000000111027824 */ /* 0x000fe200078e020f */
[----:B-1----:R-:W-:Y:S01]  /*05a0*/  LEA R14, P0, R16, UR4, 0x1 ;  /* 0x00000004100e7c11 */ /* 0x002fe2000f8008ff */
[C---:B------:R-:W-:Y:S01]  /*05b0*/  IMAD.SHL.U32 R19, R4.reuse, 0x40, RZ ;  /* 0x0000004004137824 */ /* 0x040fe200078e00ff */
[----:B------:R-:W-:Y:S01]  /*05c0*/  SHF.L.U64.HI R17, R4, 0x6, R5 ;  /* 0x0000000604117819 */ /* 0x000fe20000010205 */
[C---:B------:R-:W-:Y:S01]  /*05d0*/  VIADD R11, R3.reuse, 0x20 ;  /* 0x00000020030b7836 */ /* 0x040fe20000000000 */
[----:B------:R-:W-:Y:S01]  /*05e0*/  LEA.HI.X R15, R16, UR5, R2, 0x1, P0 ;  /* 0x00000005100f7c11 */ /* 0x000fe200080f0c02 */
[----:B------:R-:W-:Y:S01]  /*05f0*/  VIADD R7, R3, 0x60 ;  /* 0x0000006003077836 */ /* 0x000fe20000000000 */
[----:B------:R-:W-:Y:S01]  /*0600*/  IADD3 R24, P0, PT, R19, R14, RZ ;  /* 0x0000000e13187210 */ /* 0x000fe20007f1e0ff */
[----:B------:R-:W-:Y:S01]  /*0610*/  @!P1 IMAD R13, R21, R0, R13 ;  /* 0x00000000150d9224 */ /* 0x000fe200078e020d */
[-C--:B------:R-:W-:Y:S01]  /*0620*/  ISETP.GE.AND P5, PT, R11, R6.reuse, PT ;  /* 0x000000060b00720c */ /* 0x080fe20003fa6270 */
[----:B------:R1:W-:Y:S01]  /*0630*/  STG.E.128 desc[UR26][R14.64], RZ ;  /* 0x000000ff0e007986 */ /* 0x0003e2000c101d1a */
[----:B------:R-:W-:Y:S01]  /*0640*/  ISETP.GE.AND P3, PT, R7, R6, PT ;  /* 0x000000060700720c */ /* 0x000fe20003f66270 */
[----:B------:R-:W-:Y:S01]  /*0650*/  IMAD.X R25, R17, 0x1, R15, P0 ;  /* 0x0000000111197824 */ /* 0x000fe200000e060f */
[----:B------:R-:W-:Y:S01]  /*0660*/  LEA R22, P0, R4, R14, 0x7 ;  /* 0x0000000e04167211 */ /* 0x000fe200078038ff */
[----:B----4-:R-:W-:Y:S01]  /*0670*/  IMAD R6, R227, R8, RZ ;  /* 0x00000008e3067224 */ /* 0x010fe200078e02ff */
[----:B------:R-:W-:-:S02]  /*0680*/  SHF.R.S32.HI R2, RZ, 0x1f, R10 ;  /* 0x0000001fff027819 */ /* 0x000fc4000001140a */
[----:B------:R-:W-:Y:S01]  /*0690*/  LEA.HI.X R23, R4, R15, R5, 0x7, P0 ;  /* 0x0000000f04177211 */ /* 0x000fe200000f3c05 */
[----:B------:R1:W-:Y:S01]  /*06a0*/  STG.E.128 desc[UR26][R24.64], RZ ;  /* 0x000000ff18007986 */ /* 0x0003e2000c101d1a */
[----:B------:R-:W-:Y:S02]  /*06b0*/  IADD3 R4, P0, PT, R22, R19, RZ ;  /* 0x0000001316047210 */ /* 0x000fe40007f1e0ff */
[----:B------:R-:W-:Y:S01]  /*06c0*/  SEL R0, R10, RZ, P1 ;  /* 0x000000ff0a007207 */ /* 0x000fe20000800000 */
[----:B------:R1:W-:Y:S01]  /*06d0*/  STG.E.128 desc[UR26][R22.64], RZ ;  /* 0x000000ff16007986 */ /* 0x0003e2000c101d1a */
[----:B------:R-:W-:Y:S01]  /*06e0*/  SEL R2, R2, RZ, P1 ;  /* 0x000000ff02027207 */ /* 0x000fe20000800000 */
[----:B------:R-:W-:Y:S01]  /*06f0*/  IMAD.X R5, R23, 0x1, R17, P0 ;  /* 0x0000000117057824 */ /* 0x000fe200000e0611 */
[----:B------:R-:W-:Y:S02]  /*0700*/  IADD3 R0, P2, P1, R6, R0, R13 ;  /* 0x0000000006007210 */ /* 0x000fe4000795e00d */
[----:B------:R-:W-:-:S02]  /*0710*/  SHF.R.S32.HI R21, RZ, 0x1f, R6 ;  /* 0x0000001fff157819 */ /* 0x000fc40000011406 */
[----:B------:R1:W-:Y:S01]  /*0720*/  STG.E.128 desc[UR26][R4.64], RZ ;  /* 0x000000ff04007986 */ /* 0x0003e2000c101d1a */
[----:B------:R-:W-:Y:S02]  /*0730*/  SHF.R.S32.HI R13, RZ, 0x1f, R13 ;  /* 0x0000001fff0d7819 */ /* 0x000fe4000001140d */
[C---:B------:R-:W-:Y:S02]  /*0740*/  ISETP.NE.OR P5, PT, R152.reuse, RZ, P5 ;  /* 0x000000ff9800720c */ /* 0x040fe40002fa5670 */
[C---:B------:R-:W-:Y:S02]  /*0750*/  ISETP.NE.OR P4, PT, R152.reuse, RZ, P4 ;  /* 0x000000ff9800720c */ /* 0x040fe40002785670 */
[----:B------:R-:W-:Y:S02]  /*0760*/  ISETP.NE.OR P3, PT, R152, RZ, P3 ;  /* 0x000000ff9800720c */ /* 0x000fe40001f65670 */
[----:B------:R-:W-:Y:S01]  /*0770*/  IADD3.X R2, PT, PT, R21, R2, R13, P2, P1 ;  /* 0x0000000215027210 */ /* 0x000fe200017e240d */
[----:B------:R-:W-:Y:S10]  /*0780*/  @P6 BRA `(.L_x_3) ;  /* 0x0000000000206947 */ /* 0x000ff40003800000 */
[----:B------:R-:W2:Y:S01]  /*0790*/  LDCU.64 UR4, c[0x0][0x420] ;  /* 0x00008400ff0477ac */ /* 0x000ea20008000a00 */
[----:B------:R-:W-:-:S05]  /*07a0*/  IMAD R3, R3, R8, RZ ;  /* 0x0000000803037224 */ /* 0x000fca00078e02ff */
[----:B-1----:R-:W-:-:S04]  /*07b0*/  IADD3 R4, P0, PT, R3, R0, RZ ;  /* 0x0000000003047210 */ /* 0x002fc80007f1e0ff */
[----:B------:R-:W-:Y:S02]  /*07c0*/  LEA.HI.X.SX32 R3, R3, R2, 0x1, P0 ;  /* 0x0000000203037211 */ /* 0x000fe400000f0eff */
[----:B--2---:R-:W-:-:S04]  /*07d0*/  LEA R12, P0, R4, UR4, 0x2 ;  /* 0x00000004040c7c11 */ /* 0x004fc8000f8010ff */
[----:B------:R-:W-:Y:S01]  /*07e0*/  LEA.HI.X R13, R4, UR5, R3, 0x2, P0 ;  /* 0x00000005040d7c11 */ /* 0x000fe200080f1403 */
[----:B------:R-:W-:-:S05]  /*07f0*/  IMAD.MOV.U32 R3, RZ, RZ, 0x7f800000 ;  /* 0x7f800000ff037424 */ /* 0x000fca00078e00ff */
[----:B------:R2:W-:Y:S03]  /*0800*/  STG.E desc[UR26][R12.64], R3 ;  /* 0x000000030c007986 */ /* 0x0005e6000c10191a */
.L_x_3:
[----:B------:R-:W-:Y:S05]  /*0810*/  BSYNC.RECONVERGENT B0 ;  /* 0x0000000000007941 */ /* 0x000fea0003800200 */
.L_x_2:
[----:B------:R-:W-:Y:S04]  /*0820*/  BSSY.RECONVERGENT B0, `(.L_x_4) ;  /* 0x000000a000007945 */ /* 0x000fe80003800200 */
[----:B------:R-:W-:Y:S05]  /*0830*/  @P5 BRA `(.L_x_5) ;  /* 0x0000000000205947 */ /* 0x000fea0003800000 */
[----:B------:R-:W3:Y:S01]  /*0840*/  LDCU.64 UR4, c[0x0][0x420] ;  /* 0x00008400ff0477ac */ /* 0x000ee20008000a00 */
[----:B--2---:R-:W-:-:S05]  /*0850*/  IMAD R3, R11, R8, RZ ;  /* 0x000000080b037224 */ /* 0x004fca00078e02ff */
[----:B-1----:R-:W-:-:S04]  /*0860*/  IADD3 R4, P0, PT, R3, R0, RZ ;  /* 0x0000000003047210 */ /* 0x002fc80007f1e0ff */
[----:B------:R-:W-:Y:S02]  /*0870*/  LEA.HI.X.SX32 R3, R3, R2, 0x1, P0 ;  /* 0x0000000203037211 */ /* 0x000fe400000f0eff */
[----:B---3--:R-:W-:-:S04]  /*0880*/  LEA R10, P0, R4, UR4, 0x2 ;  /* 0x00000004040a7c11 */ /* 0x008fc8000f8010ff */
[----:B------:R-:W-:Y:S01]  /*0890*/  LEA.HI.X R11, R4, UR5, R3, 0x2, P0 ;  /* 0x00000005040b7c11 */ /* 0x000fe200080f1403 */
[----:B------:R-:W-:-:S05]  /*08a0*/  IMAD.MOV.U32 R3, RZ, RZ, 0x7f800000 ;  /* 0x7f800000ff037424 */ /* 0x000fca00078e00ff */
[----:B------:R3:W-:Y:S03]  /*08b0*/  STG.E desc[UR26][R10.64], R3 ;  /* 0x000000030a007986 */ /* 0x0007e6000c10191a */
.L_x_5:
[----:B------:R-:W-:Y:S05]  /*08c0*/  BSYNC.RECONVERGENT B0 ;  /* 0x0000000000007941 */ /* 0x000fea0003800200 */
.L_x_4:
[----:B------:R-:W-:Y:S04]  /*08d0*/  BSSY.RECONVERGENT B0, `(.L_x_6) ;  /* 0x000000a000007945 */ /* 0x000fe80003800200 */
[----:B------:R-:W-:Y:S05]  /*08e0*/  @P4 BRA `(.L_x_7) ;  /* 0x0000000000204947 */ /* 0x000fea0003800000 */
[----:B------:R-:W4:Y:S01]  /*08f0*/  LDCU.64 UR4, c[0x0][0x420] ;  /* 0x00008400ff0477ac */ /* 0x000f220008000a00 */
[----:B--23--:R-:W-:-:S05]  /*0900*/  IMAD R3, R9, R8, RZ ;  /* 0x0000000809037224 */ /* 0x00cfca00078e02ff */
[----:B-1----:R-:W-:-:S04]  /*0910*/  IADD3 R4, P0, PT, R3, R0, RZ ;  /* 0x0000000003047210 */ /* 0x002fc80007f1e0ff */
[----:B------:R-:W-:Y:S02]  /*0920*/  LEA.HI.X.SX32 R3, R3, R2, 0x1, P0 ;  /* 0x0000000203037211 */ /* 0x000fe400000f0eff */
[----:B----4-:R-:W-:-:S04]  /*0930*/  LEA R10, P0, R4, UR4, 0x2 ;  /* 0x00000004040a7c11 */ /* 0x010fc8000f8010ff */
[----:B------:R-:W-:Y:S01]  /*0940*/  LEA.HI.X R11, R4, UR5, R3, 0x2, P0 ;  /* 0x00000005040b7c11 */ /* 0x000fe200080f1403 */
[----:B------:R-:W-:-:S05]  /*0950*/  IMAD.MOV.U32 R3, RZ, RZ, 0x7f800000 ;  /* 0x7f800000ff037424 */ /* 0x000fca00078e00ff */
[----:B------:R4:W-:Y:S03]  /*0960*/  STG.E desc[UR26][R10.64], R3 ;  /* 0x000000030a007986 */ /* 0x0009e6000c10191a */
.L_x_7:
[----:B------:R-:W-:Y:S05]  /*0970*/  BSYNC.RECONVERGENT B0 ;  /* 0x0000000000007941 */ /* 0x000fea0003800200 */
.L_x_6:
[----:B------:R-:W-:Y:S05]  /*0980*/  @P3 EXIT ;  /* 0x000000000000394d */ /* 0x000fea0003800000 */
[----:B------:R-:W5:Y:S01]  /*0990*/  LDCU.64 UR4, c[0x0][0x420] ;  /* 0x00008400ff0477ac */ /* 0x000f620008000a00 */
[----:B------:R-:W-:Y:S02]  /*09a0*/  IMAD R7, R7, R8, RZ ;  /* 0x0000000807077224 */ /* 0x000fe400078e02ff */
[----:B-1----:R-:W-:-:S03]  /*09b0*/  IMAD.MOV.U32 R5, RZ, RZ, 0x7f800000 ;  /* 0x7f800000ff057424 */ /* 0x002fc600078e00ff */
[----:B------:R-:W-:-:S04]  /*09c0*/  IADD3 R0, P0, PT, R7, R0, RZ ;  /* 0x0000000007007210 */ /* 0x000fc80007f1e0ff */
[----:B------:R-:W-:Y:S02]  /*09d0*/  LEA.HI.X.SX32 R7, R7, R2, 0x1, P0 ;  /* 0x0000000207077211 */ /* 0x000fe400000f0eff */
[----:B-----5:R-:W-:-:S04]  /*09e0*/  LEA R2, P0, R0, UR4, 0x2 ;  /* 0x0000000400027c11 */ /* 0x020fc8000f8010ff */
[----:B--234-:R-:W-:-:S05]  /*09f0*/  LEA.HI.X R3, R0, UR5, R7, 0x2, P0 ;  /* 0x0000000500037c11 */ /* 0x01cfca00080f1407 */
[----:B------:R-:W-:Y:S01]  /*0a00*/  STG.E desc[UR26][R2.64], R5 ;  /* 0x0000000502007986 */ /* 0x000fe2000c10191a */
[----:B------:R-:W-:Y:S05]  /*0a10*/  EXIT ;  /* 0x000000000000794d */ /* 0x000fea0003800000 */
.L_x_0:
[----:B------:R-:W1:Y:S01]  /*0a20*/  LDC R0, c[0x0][0x3e8] ;  /* 0x0000fa00ff007b82 */ /* 0x000e620000000800 */
[----:B------:R-:W2:Y:S01]  /*0a30*/  LDCU.128 UR4, c[0x0][0x3b0] ;  /* 0x00007600ff0477ac */ /* 0x000ea20008000c00 */
[C---:B------:R-:W-:Y:S01]  /*0a40*/  IMAD.SHL.U32 R153, R152.reuse, 0x20, RZ ;  /* 0x0000002098997824 */ /* 0x040fe200078e00ff */
[----:B------:R-:W-:Y:S01]  /*0a50*/  SHF.R.S32.HI R24, RZ, 0x1f, R5 ;  /* 0x0000001fff187819 */ /* 0x000fe20000011405 */
[C---:B------:R-:W-:Y:S01]  /*0a60*/  IMAD.SHL.U32 R9, R152.reuse, 0x4, RZ ;  /* 0x0000000498097824 */ /* 0x040fe200078e00ff */
[----:B------:R-:W3:Y:S01]  /*0a70*/  LDCU.128 UR16, c[0x0][0x3c0] ;  /* 0x00007800ff1077ac */ /* 0x000ee20008000c00 */
[----:B------:R-:W-:Y:S01]  /*0a80*/  IMAD.SHL.U32 R166, R152, 0x8, RZ ;  /* 0x0000000898a67824 */ /* 0x000fe200078e00ff */
[----:B------:R-:W-:Y:S01]  /*0a90*/  SHF.R.U32.HI R156, RZ, 0x2, R152 ;  /* 0x00000002ff9c7819 */ /* 0x000fe20000011698 */
[----:B------:R-:W-:Y:S01]  /*0aa0*/  IMAD.MOV.U32 R229, RZ, RZ, RZ ;  /* 0x000000ffffe57224 */ /* 0x000fe200078e00ff */
[----:B------:R-:W4:Y:S01]  /*0ab0*/  LDCU.128 UR20, c[0x0][0x390] ;  /* 0x00007200ff1477ac */ /* 0x000f220008000c00 */
[----:B------:R-:W-:Y:S01]  /*0ac0*/  IMAD.MOV.U32 R157, RZ, RZ, RZ ;  /* 0x000000ffff9d7224 */ /* 0x000fe200078e00ff */
[----:B------:R-:W-:Y:S01]  /*0ad0*/  LOP3.LUT R228, R166, 0x18, RZ, 0xc0, !PT ;  /* 0x00000018a6e47812 */ /* 0x000fe200078ec0ff */
[----:B------:R-:W-:Y:S01]  /*0ae0*/  VIADD R171, R165, 0xffffffff ;  /* 0xffffffffa5ab7836 */ /* 0x000fe20000000000 */
[----:B------:R-:W-:Y:S01]  /*0af0*/  IABS R8, R13 ;  /* 0x0000000d00087213 */ /* 0x000fe20000000000 */
[----:B------:R-:W-:Y:S01]  /*0b00*/  IMAD.WIDE.U32 R230, R231, 0x80, R156 ;  /* 0x00000080e7e67825 */ /* 0x000fe200078e009c */
[----:B------:R-:W5:Y:S01]  /*0b10*/  LDCU.128 UR12, c[0x0][0x3a0] ;  /* 0x00007400ff0c77ac */ /* 0x000f620008000c00 */
[----:B------:R-:W-:-:S02]  /*0b20*/  LOP3.LUT R221, R153, 0x120, RZ, 0xc0, !PT ;  /* 0x0000012099dd7812 */ /* 0x000fc400078ec0ff */
[----:B------:R-:W-:Y:S01]  /*0b30*/  SHF.R.U32.HI R154, RZ, 0x1, R152 ;  /* 0x00000001ff9a7819 */ /* 0x000fe20000011698 */
[----:B--2---:R-:W-:Y:S01]  /*0b40*/  IMAD R22, R24, UR6, RZ ;  /* 0x0000000618167c24 */ /* 0x004fe2000f8e02ff */
[----:B------:R-:W-:Y:S01]  /*0b50*/  USHF.L.U32 UR9, UR4, 0x6, URZ ;  /* 0x0000000604097899 */ /* 0x000fe200080006ff */
[C---:B------:R-:W-:Y:S01]  /*0b60*/  IMAD.WIDE.U32 R10, R5.reuse, UR6, R228 ;  /* 0x00000006050a7c25 */ /* 0x040fe2000f8e00e4 */
[----:B------:R-:W-:Y:S01]  /*0b70*/  USHF.L.U64.HI UR8, UR4, 0x6, UR5 ;  /* 0x0000000604087899 */ /* 0x000fe20008010205 */
[----:B------:R-:W-:Y:S01]  /*0b80*/  LOP3.LUT R157, R156, 0x7, RZ, 0xc0, !PT ;  /* 0x000000079c9d7812 */ /* 0x000fe200078ec0ff */
[----:B------:R-:W-:Y:S01]  /*0b90*/  USHF.L.U32 UR28, UR6, 0x6, URZ ;  /* 0x00000006061c7899 */ /* 0x000fe200080006ff */
[----:B-1----:R-:W-:Y:S01]  /*0ba0*/  IABS R3, R0 ;  /* 0x0000000000037213 */ /* 0x002fe20000000000 */
[----:B---3--:R-:W-:Y:S01]  /*0bb0*/  IMAD R24, R24, UR16, RZ ;  /* 0x0000001018187c24 */ /* 0x008fe2000f8e02ff */
[----:B------:R-:W-:Y:S01]  /*0bc0*/  USHF.L.U64.HI UR25, UR6, 0x6, UR7 ;  /* 0x0000000606197899 */ /* 0x000fe20008010207 */
[C---:B------:R-:W-:Y:S01]  /*0bd0*/  IMAD R22, R5.reuse, UR7, R22 ;  /* 0x0000000705167c24 */ /* 0x040fe2000f8e0216 */
[----:B------:R-:W1:Y:S01]  /*0be0*/  I2F.RP R4, R3 ;  /* 0x0000000300047306 */ /* 0x000e620000209400 */
[C---:B------:R-:W-:Y:S01]  /*0bf0*/  IMAD R24, R5.reuse, UR17, R24 ;  /* 0x0000001105187c24 */ /* 0x040fe2000f8e0218 */
[----:B------:R-:W-:Y:S01]  /*0c00*/  USHF.L.U32 UR29, UR16, 0x5, URZ ;  /* 0x00000005101d7899 */ /* 0x000fe200080006ff */
[----:B------:R-:W-:Y:S01]  /*0c10*/  IMAD.WIDE.U32 R14, R5, UR16, R228 ;  /* 0x00000010050e7c25 */ /* 0x000fe2000f8e00e4 */
[----:B------:R-:W-:-:S03]  /*0c20*/  USHF.L.U64.HI UR30, UR16, 0x6, UR17 ;  /* 0x00000006101e7899 */ /* 0x000fc60008010211 */
[----:B----4-:R-:W-:Y:S01]  /*0c30*/  IMAD.WIDE.U32 R18, R21, UR22, R228 ;  /* 0x0000001615127c25 */ /* 0x010fe2000f8e00e4 */
[----:B------:R-:W-:-:S03]  /*0c40*/  USHF.L.U64.HI UR22, UR4, 0x5, UR5 ;  /* 0x0000000504167899 */ /* 0x000fc60008010205 */
[----:B------:R-:W-:Y:S02]  /*0c50*/  IMAD.IADD R23, R11, 0x1, R22 ;  /* 0x000000010b177824 */ /* 0x000fe400078e0216 */
[----:B------:R-:W-:Y:S01]  /*0c60*/  IMAD.MOV.U32 R22, RZ, RZ, R10 ;  /* 0x000000ffff167224 */ /* 0x000fe200078e000a */
[----:B-1----:R1:W2:Y:S01]  /*0c70*/  MUFU.RCP R6, R4 ;  /* 0x0000000400067308 */ /* 0x0022a20000001000 */
[----:B------:R-:W-:Y:S02]  /*0c80*/  IMAD.IADD R25, R15, 0x1, R24 ;  /* 0x000000010f197824 */ /* 0x000fe400078e0218 */
[----:B------:R-:W-:Y:S01]  /*0c90*/  IMAD R19, R21, UR23, R19 ;  /* 0x0000001715137c24 */ /* 0x000fe2000f8e0213 */
[----:B------:R-:W-:Y:S01]  /*0ca0*/  USHF.L.U32 UR23, UR4, 0x5, URZ ;  /* 0x0000000504177899 */ /* 0x000fe200080006ff */
[----:B------:R-:W-:Y:S02]  /*0cb0*/  IMAD.U32 R10, RZ, RZ, UR9 ;  /* 0x00000009ff0a7e24 */ /* 0x000fe4000f8e00ff */
[----:B------:R-:W-:Y:S01]  /*0cc0*/  IMAD.U32 R11, RZ, RZ, UR8 ;  /* 0x00000008ff0b7e24 */ /* 0x000fe2000f8e00ff */
[----:B------:R-:W3:Y:S01]  /*0cd0*/  LDCU.128 UR8, c[0x0][0x380] ;  /* 0x00007000ff0877ac */ /* 0x000ee20008000c00 */
[----:B------:R-:W-:-:S02]  /*0ce0*/  IMAD.MOV.U32 R24, RZ, RZ, R14 ;  /* 0x000000ffff187224 */ /* 0x000fc400078e000e */
[----:B------:R-:W-:-:S04]  /*0cf0*/  IMAD.WIDE.U32 R10, R230, UR4, R10 ;  /* 0x00000004e60a7c25 */ /* 0x000fc8000f8e000a */
[----:B------:R-:W-:Y:S01]  /*0d00*/  IMAD.WIDE.U32 R18, R13, UR18, R18 ;  /* 0x000000120d127c25 */ /* 0x000fe2000f8e0012 */
[----:B------:R-:W-:Y:S01]  /*0d10*/  USHF.L.U32 UR18, UR6, 0x7, URZ ;  /* 0x0000000706127899 */ /* 0x000fe200080006ff */
[----:B-1----:R-:W-:Y:S02]  /*0d20*/  LOP3.LUT R4, R153, 0xc0, RZ, 0xc0, !PT ;  /* 0x000000c099047812 */ /* 0x002fe400078ec0ff */
[----:B--2---:R-:W-:Y:S02]  /*0d30*/  VIADD R6, R6, 0xffffffe ;  /* 0x0ffffffe06067836 */ /* 0x004fe40000000000 */
[C---:B------:R-:W-:Y:S01]  /*0d40*/  IMAD R19, R13.reuse, UR19, R19 ;  /* 0x000000130d137c24 */ /* 0x040fe2000f8e0213 */
[----:B------:R-:W-:Y:S01]  /*0d50*/  LOP3.LUT R9, R4, 0x18, R9, 0xf8, !PT ;  /* 0x0000001804097812 */ /* 0x000fe200078ef809 */
[----:B------:R-:W1:Y:S01]  /*0d60*/  F2I.FTZ.U32.TRUNC.NTZ R7, R6 ;  /* 0x0000000600077305 */ /* 0x000e62000021f000 */
[----:B------:R-:W-:Y:S01]  /*0d70*/  IMAD.U32 R16, RZ, RZ, UR23 ;  /* 0x00000017ff107e24 */ /* 0x000fe2000f8e00ff */
[----:B------:R-:W-:Y:S01]  /*0d80*/  LOP3.LUT R13, R13, R0, RZ, 0x3c, !PT ;  /* 0x000000000d0d7212 */ /* 0x000fe200078e3cff */
[----:B------:R-:W-:Y:S01]  /*0d90*/  IMAD.U32 R17, RZ, RZ, UR22 ;  /* 0x00000016ff117e24 */ /* 0x000fe2000f8e00ff */
[----:B------:R-:W-:Y:S01]  /*0da0*/  USHF.L.U64.HI UR19, UR16, 0x7, UR17 ;  /* 0x0000000710137899 */ /* 0x000fe20008010211 */
[----:B-----5:R-:W-:Y:S01]  /*0db0*/  IMAD.WIDE.U32 R22, R21, UR12, R22 ;  /* 0x0000000c15167c25 */ /* 0x020fe2000f8e0016 */
[----:B------:R-:W2:Y:S03]  /*0dc0*/  S2UR UR12, SR_CgaCtaId ;  /* 0x00000000000c79c3 */ /* 0x000ea60000008800 */
[----:B------:R-:W-:-:S04]  /*0dd0*/  IMAD.WIDE.U32 R16, R230, UR4, R16 ;  /* 0x00000004e6107c25 */ /* 0x000fc8000f8e0010 */
[----:B------:R-:W-:-:S04]  /*0de0*/  IMAD.WIDE.U32 R24, R21, UR14, R24 ;  /* 0x0000000e15187c25 */ /* 0x000fc8000f8e0018 */
[--C-:B-1----:R-:W-:Y:S02]  /*0df0*/  IMAD.MOV R4, RZ, RZ, -R7.reuse ;  /* 0x000000ffff047224 */ /* 0x102fe400078e0a07 */
[----:B------:R-:W-:Y:S02]  /*0e00*/  IMAD.MOV.U32 R6, RZ, RZ, RZ ;  /* 0x000000ffff067224 */ /* 0x000fe400078e00ff */
[----:B------:R-:W-:Y:S02]  /*0e10*/  IMAD R4, R4, R3, RZ ;  /* 0x0000000304047224 */ /* 0x000fe400078e02ff */
[----:B------:R-:W-:Y:S02]  /*0e20*/  IMAD.MOV.U32 R20, RZ, RZ, R24 ;  /* 0x000000ffff147224 */ /* 0x000fe400078e0018 */
[----:B------:R-:W-:Y:S01]  /*0e30*/  IMAD.HI.U32 R5, R7, R4, R6 ;  /* 0x0000000407057227 */ /* 0x000fe200078e0006 */
[----:B------:R-:W-:-:S03]  /*0e40*/  IADD3 R6, P3, PT, R18, R16, RZ ;  /* 0x0000001012067210 */ /* 0x000fc60007f7e0ff */
[----:B------:R-:W-:Y:S02]  /*0e50*/  IMAD R7, R231, UR4, RZ ;  /* 0x00000004e7077c24 */ /* 0x000fe4000f8e02ff */
[----:B------:R-:W-:-:S04]  /*0e60*/  IMAD.HI.U32 R14, R5, R8, RZ ;  /* 0x00000008050e7227 */ /* 0x000fc800078e00ff */
[----:B------:R-:W-:Y:S01]  /*0e70*/  IMAD R4, R230, UR5, R7 ;  /* 0x00000005e6047c24 */ /* 0x000fe2000f8e0207 */
[----:B------:R-:W-:Y:S01]  /*0e80*/  USHF.L.U64.HI UR5, UR6, 0x7, UR7 ;  /* 0x0000000706057899 */ /* 0x000fe20008010207 */
[----:B------:R-:W-:Y:S02]  /*0e90*/  IMAD.MOV R12, RZ, RZ, -R14 ;  /* 0x000000ffff0c7224 */ /* 0x000fe400078e0a0e */
[----:B------:R-:W-:Y:S01]  /*0ea0*/  IMAD.IADD R7, R4, 0x1, R11 ;  /* 0x0000000104077824 */ /* 0x000fe200078e020b */
[C---:B------:R-:W-:Y:S01]  /*0eb0*/  IADD3 R11, P2, PT, R18.reuse, R10, RZ ;  /* 0x0000000a120b7210 */ /* 0x040fe20007f5e0ff */
[----:B------:R-:W-:Y:S01]  /*0ec0*/  IMAD R12, R3, R12, R8 ;  /* 0x0000000c030c7224 */ /* 0x000fe200078e0208 */
[----:B------:R-:W-:Y:S01]  /*0ed0*/  IADD3 R10, P1, P0, R18, UR23, R10 ;  /* 0x00000017120a7c10 */ /* 0x000fe2000f83e00a */
[----:B------:R-:W-:Y:S01]  /*0ee0*/  IMAD R23, R21, UR13, R23 ;  /* 0x0000000d15177c24 */ /* 0x000fe2000f8e0217 */
[----:B------:R-:W-:Y:S01]  /*0ef0*/  IADD3.X R5, PT, PT, R19, R4, R17, P3, !PT ;  /* 0x0000000413057210 */ /* 0x000fe20001ffe411 */
[----:B------:R-:W-:Y:S01]  /*0f00*/  IMAD.X R8, R7, 0x1, R19, P2 ;  /* 0x0000000107087824 */ /* 0x000fe200010e0613 */
[----:B------:R-:W-:Y:S01]  /*0f10*/  ISETP.GT.U32.AND P2, PT, R3, R12, PT ;  /* 0x0000000c0300720c */ /* 0x000fe20003f44070 */
[----:B------:R-:W-:Y:S01]  /*0f20*/  IMAD R21, R21, UR15, R25 ;  /* 0x0000000f15157c24 */ /* 0x000fe2000f8e0219 */
[----:B---3--:R-:W-:Y:S01]  /*0f30*/  LEA R16, P3, R6, UR8, 0x1 ;  /* 0x0000000806107c11 */ /* 0x008fe2000f8608ff */
[----:B------:R-:W-:Y:S01]  /*0f40*/  IMAD.WIDE.U32 R22, R156, UR6, R22 ;  /* 0x000000069c167c25 */ /* 0x000fe2000f8e0016 */
[----:B------:R-:W-:Y:S01]  /*0f50*/  IADD3.X R7, PT, PT, R19, UR22, R7, P1, P0 ;  /* 0x0000001613077c10 */ /* 0x000fe20008fe0407 */
[----:B------:R-:W-:Y:S01]  /*0f60*/  USHF.L.U32 UR23, UR6, 0x5, URZ ;  /* 0x0000000506177899 */ /* 0x000fe200080006ff */
[----:B------:R-:W-:Y:S01]  /*0f70*/  LEA.HI.X R17, R6, UR9, R5, 0x1, P3 ;  /* 0x0000000906117c11 */ /* 0x000fe200098f0c05 */
[----:B------:R-:W-:Y:S01]  /*0f80*/  IMAD.WIDE.U32 R18, R230, UR4, R18 ;  /* 0x00000004e6127c25 */ /* 0x000fe2000f8e0012 */
[C---:B------:R-:W-:Y:S01]  /*0f90*/  LEA R24, P1, R11.reuse, UR8, 0x1 ;  /* 0x000000080b187c11 */ /* 0x040fe2000f8208ff */
[----:B------:R-:W-:Y:S01]  /*0fa0*/  UMOV UR4, 0x400 ;  /* 0x0000040000047882 */ /* 0x000fe20000000000 */
[----:B------:R-:W-:Y:S01]  /*0fb0*/  LEA R6, P0, R10, UR8, 0x1 ;  /* 0x000000080a067c11 */ /* 0x000fe2000f8008ff */
[----:B--2---:R-:W-:Y:S01]  /*0fc0*/  ULEA UR4, UR12, UR4, 0x18 ;  /* 0x000000040c047291 */ /* 0x004fe2000f8ec0ff */
[----:B------:R-:W-:Y:S01]  /*0fd0*/  LEA.HI.X R25, R11, UR9, R8, 0x1, P1 ;  /* 0x000000090b197c11 */ /* 0x000fe200088f0c08 */
[----:B------:R-:W-:Y:S01]  /*0fe0*/  @!P2 IMAD.IADD R12, R12, 0x1, -R3 ;  /* 0x000000010c0ca824 */ /* 0x000fe200078e0a03 */
[----:B------:R-:W-:Y:S01]  /*0ff0*/  ISETP.GE.AND P1, PT, R13, RZ, PT ;  /* 0x000000ff0d00720c */ /* 0x000fe20003f26270 */
[----:B------:R-:W-:Y:S01]  /*1000*/  @!P2 VIADD R14, R14, 0x1 ;  /* 0x000000010e0ea836 */ /* 0x000fe20000000000 */
[----:B------:R-:W-:Y:S01]  /*1010*/  ISETP.NE.AND P2, PT, R0, RZ, PT ;  /* 0x000000ff0000720c */ /* 0x000fe20003f45270 */
[----:B------:R-:W1:Y:S01]  /*1020*/  LDCU.128 UR12, c[0x0][0x3d0] ;  /* 0x00007a00ff0c77ac */ /* 0x000e620008000c00 */
[----:B------:R-:W-:Y:S01]  /*1030*/  ISETP.GE.U32.AND P3, PT, R12, R3, PT ;  /* 0x000000030c00720c */ /* 0x000fe20003f66070 */
[----:B------:R-:W-:Y:S01]  /*1040*/  IMAD.IADD R4, R19, 0x1, R4 ;  /* 0x0000000113047824 */ /* 0x000fe200078e0204 */
[----:B------:R-:W-:Y:S01]  /*1050*/  LOP3.LUT R3, R166, 0xd8, RZ, 0xc0, !PT ;  /* 0x000000d8a6037812 */ /* 0x000fe200078ec0ff */
[----:B------:R-:W-:Y:S01]  /*1060*/  IMAD.WIDE.U32 R12, R171, UR18, RZ ;  /* 0x00000012ab0c7c25 */ /* 0x000fe2000f8e00ff */
[----:B------:R-:W-:Y:S01]  /*1070*/  LEA.HI.X R7, R10, UR9, R7, 0x1, P0 ;  /* 0x000000090a077c11 */ /* 0x000fe200080f0c07 */
[----:B------:R-:W-:Y:S01]  /*1080*/  USHF.L.U64.HI UR22, UR6, 0x5, UR7 ;  /* 0x0000000506167899 */ /* 0x000fe20008010207 */
[----:B------:R-:W-:Y:S01]  /*1090*/  LOP3.LUT R3, R3, 0x18, R152, 0x78, !PT ;  /* 0x0000001803037812 */ /* 0x000fe200078e7898 */
[----:B------:R-:W-:Y:S01]  /*10a0*/  IMAD.WIDE.U32 R10, R156, UR16, R20 ;  /* 0x000000109c0a7c25 */ /* 0x000fe2000f8e0014 */
[C---:B------:R-:W-:Y:S01]  /*10b0*/  LEA R20, P0, R18.reuse, UR8, 0x1 ;  /* 0x0000000812147c11 */ /* 0x040fe2000f8008ff */
[----:B------:R-:W-:Y:S01]  /*10c0*/  USHF.L.U32 UR6, UR16, 0x7, URZ ;  /* 0x0000000710067899 */ /* 0x000fe200080006ff */
[----:B------:R-:W-:Y:S01]  /*10d0*/  LOP3.LUT R226, R3, 0x1f20, R166, 0xf8, !PT ;  /* 0x00001f2003e27812 */ /* 0x000fe200078ef8a6 */
[----:B------:R-:W-:Y:S01]  /*10e0*/  IMAD R3, R171, UR5, RZ ;  /* 0x00000005ab037c24 */ /* 0x000fe2000f8e02ff */
[----:B------:R-:W-:Y:S01]  /*10f0*/  LEA.HI.X R21, R18, UR9, R4, 0x1, P0 ;  /* 0x0000000912157c11 */ /* 0x000fe200080f0c04 */
[----:B------:R-:W-:Y:S01]  /*1100*/  @P3 VIADD R14, R14, 0x1 ;  /* 0x000000010e0e3836 */ /* 0x000fe20000000000 */
[----:B------:R-:W-:Y:S01]  /*1110*/  LEA R226, R226, UR4, 0x1 ;  /* 0x00000004e2e27c11 */ /* 0x000fe2000f8e08ff */
[----:B------:R-:W-:-:S02]  /*1120*/  IMAD.IADD R3, R13, 0x1, R3 ;  /* 0x000000010d037824 */ /* 0x000fc400078e0203 */
[----:B------:R-:W-:Y:S01]  /*1130*/  @!P1 IMAD.MOV R14, RZ, RZ, -R14 ;  /* 0x000000ffff0e9224 */ /* 0x000fe200078e0a0e */
[----:B------:R-:W-:Y:S01]  /*1140*/  @!P2 LOP3.LUT R14, RZ, R0, RZ, 0x33, !PT ;  /* 0x00000000ff0ea212 */ /* 0x000fe200078e33ff */
[----:B------:R-:W-:Y:S01]  /*1150*/  IMAD R5, R156, UR7, R23 ;  /* 0x000000079c057c24 */ /* 0x000fe2000f8e0217 */
[----:B------:R-:W-:Y:S01]  /*1160*/  IADD3 R0, P0, PT, R12, UR23, RZ ;  /* 0x000000170c007c10 */ /* 0x000fe2000ff1e0ff */
[----:B------:R-:W-:Y:S01]  /*1170*/  IMAD.MOV.U32 R4, RZ, RZ, R22 ;  /* 0x000000ffff047224 */ /* 0x000fe200078e0016 */
[----:B------:R-:W-:Y:S01]  /*1180*/  SHF.R.S32.HI R8, RZ, 0x1f, R14 ;  /* 0x0000001fff087819 */ /* 0x000fe2000001140e */
[----:B------:R-:W-:Y:S01]  /*1190*/  IMAD R11, R156, UR17, R11 ;  /* 0x000000119c0b7c24 */ /* 0x000fe2000f8e020b */
[----:B------:R-:W-:Y:S01]  /*11a0*/  @!PT LDS RZ, [RZ] ;  /* 0x00000000fffff984 */ /* 0x000fe20000000800 */
[----:B------:R-:W-:Y:S01]  /*11b0*/  @!PT LDS RZ, [RZ] ;  /* 0x00000000fffff984 */ /* 0x000fe20000000800 */
[----:B------:R-:W-:Y:S01]  /*11c0*/  @!PT LDS RZ, [RZ] ;  /* 0x00000000fffff984 */ /* 0x000fe20000000800 */
[----:B------:R2:W-:Y:S01]  /*11d0*/  LDGSTS.E.BYPASS.LTC128B.128 [R226], desc[UR26][R20.64] ;  /* 0x0000000014e27fae */ /* 0x0005e2000b981a1a */
[----:B-1----:R-:W-:Y:S01]  /*11e0*/  IMAD.WIDE.U32 R18, R14, UR12, R4 ;  /* 0x0000000c0e127c25 */ /* 0x002fe2000f8e0004 */
[----:B------:R-:W-:Y:S01]  /*11f0*/  IADD3.X R5, PT, PT, R3, UR22, RZ, P0, !PT ;  /* 0x0000001603057c10 */ /* 0x000fe200087fe4ff */
[----:B------:R-:W-:Y:S01]  /*1200*/  USHF.L.U64.HI UR7, UR16, 0x5, UR17 ;  /* 0x0000000510077899 */ /* 0x000fe20008010211 */
[----:B------:R-:W-:Y:S01]  /*1210*/  IADD3 R4, P1, PT, R0, UR23, RZ ;  /* 0x0000001700047c10 */ /* 0x000fe2000ff3e0ff */
[----:B------:R-:W-:Y:S01]  /*1220*/  IMAD R13, R8, UR12, RZ ;  /* 0x0000000c080d7c24 */ /* 0x000fe2000f8e02ff */
[----:B------:R-:W-:Y:S01]  /*1230*/  LEA R225, P2, R18, UR10, 0x1 ;  /* 0x0000000a12e17c11 */ /* 0x000fe2000f8408ff */
[----:B------:R-:W-:Y:S01]  /*1240*/  LDGSTS.E.BYPASS.LTC128B.128 [R226+0x800], desc[UR26][R16.64] ;  /* 0x0080000010e27fae */ /* 0x000fe2000b981a1a */
[----:B------:R-:W-:Y:S01]  /*1250*/  IMAD.WIDE.U32 R10, R14, UR14, R10 ;  /* 0x0000000e0e0a7c25 */ /* 0x000fe2000f8e000a */
[----:B------:R-:W-:-:S02]  /*1260*/  USHF.L.U32 UR16, UR16, 0x6, URZ ;  /* 0x0000000610107899 */ /* 0x000fc400080006ff */
[----:B------:R-:W-:Y:S01]  /*1270*/  LDGSTS.E.BYPASS.LTC128B.128 [R226+0x1000], desc[UR26][R24.64] ;  /* 0x0100000018e27fae */ /* 0x000fe2000b981a1a */
[----:B------:R-:W-:Y:S02]  /*1280*/  IMAD R224, R14, UR13, R13 ;  /* 0x0000000d0ee07c24 */ /* 0x000fe4000f8e020d */
[----:B------:R-:W-:Y:S01]  /*1290*/  IMAD R13, R8, UR14, RZ ;  /* 0x0000000e080d7c24 */ /* 0x000fe2000f8e02ff */
[----:B------:R-:W-:Y:S01]  /*12a0*/  IADD3 R8, P0, PT, R0, UR28, RZ ;  /* 0x0000001c00087c10 */ /* 0x000fe2000ff1e0ff */
[----:B------:R-:W-:Y:S01]  /*12b0*/  IMAD.IADD R224, R19, 0x1, R224 ;  /* 0x0000000113e07824 */ /* 0x000fe200078e02e0 */
[----:B------:R1:W-:Y:S01]  /*12c0*/  LDGSTS.E.BYPASS.LTC128B.128 [R226+0x1800], desc[UR26][R6.64] ;  /* 0x0180000006e27fae */ /* 0x0003e2000b981a1a */
[----:B------:R-:W-:Y:S01]  /*12d0*/  IMAD R14, R14, UR15, R13 ;  /* 0x0000000f0e0e7c24 */ /* 0x000fe2000f8e020d */
[----:B------:R-:W-:Y:S02]  /*12e0*/  IADD3.X R13, PT, PT, R5, UR25, RZ, P0, !PT ;  /* 0x00000019050d7c10 */ /* 0x000fe400087fe4ff */
[----:B------:R-:W-:-:S02]  /*12f0*/  LEA.HI.X R224, R18, UR11, R224, 0x1, P2 ;  /* 0x0000000b12e07c11 */ /* 0x000fc400090f0ce0 */
[-C--:B------:R-:W-:Y:S02]  /*1300*/  LEA R18, P2, R0, R225.reuse, 0x1 ;  /* 0x000000e100127211 */ /* 0x080fe400078408ff */
[----:B--2---:R-:W-:Y:S02]  /*1310*/  LEA R20, P3, R12, R225, 0x1 ;  /* 0x000000e10c147211 */ /* 0x004fe400078608ff */
[-C--:B------:R-:W-:Y:S01]  /*1320*/  LEA.HI.X R19, R0, R224.reuse, R5, 0x1, P2 ;  /* 0x000000e000137211 */ /* 0x080fe200010f0c05 */
[----:B------:R-:W-:Y:S01]  /*1330*/  IMAD.SHL.U32 R0, R152, 0x10, RZ ;  /* 0x0000001098007824 */ /* 0x000fe200078e00ff */
[----:B------:R-:W-:Y:S01]  /*1340*/  LEA.HI.X R21, R12, R224, R3, 0x1, P3 ;  /* 0x000000e00c157211 */ /* 0x000fe200018f0c03 */
[----:B------:R-:W-:-:S03]  /*1350*/  IMAD.IADD R3, R11, 0x1, R14 ;  /* 0x000000010b037824 */ /* 0x000fc600078e020e */
[----:B------:R-:W-:Y:S01]  /*1360*/  LOP3.LUT R220, R0, 0x100, RZ, 0xc0, !PT ;  /* 0x0000010000dc7812 */ /* 0x000fe200078ec0ff */
[----:B------:R-:W-:Y:S01]  /*1370*/  LDGSTS.E.BYPASS.LTC128B.128 [R226+0x2000], desc[UR26][R20.64] ;  /* 0x0200000014e27fae */ /* 0x000fe2000b981a1a */
[----:B------:R-:W-:Y:S02]  /*1380*/  LOP3.LUT R221, R221, 0x3e00, R0, 0xf8, !PT ;  /* 0x00003e00dddd7812 */ /* 0x000fe400078ef800 */
[----:B------:R-:W-:Y:S01]  /*1390*/  LOP3.LUT R220, R220, 0x20, R153, 0xf8, !PT ;  /* 0x00000020dcdc7812 */ /* 0x000fe200078ef899 */
[----:B------:R-:W-:Y:S01]  /*13a0*/  LDGSTS.E.BYPASS.LTC128B.128 [R226+0x2800], desc[UR26][R18.64] ;  /* 0x0280000012e27fae */ /* 0x000fe2000b981a1a */
[----:B------:R-:W-:Y:S02]  /*13b0*/  LOP3.LUT R0, R9, 0x8, R154, 0x78, !PT ;  /* 0x0000000809007812 */ /* 0x000fe400078e789a */
[----:B------:R-:W-:Y:S02]  /*13c0*/  LOP3.LUT R154, R154, 0x1f0, RZ, 0xc0, !PT ;  /* 0x000001f09a9a7812 */ /* 0x000fe400078ec0ff */
[----:B-1----:R-:W-:Y:S01]  /*13d0*/  IADD3.X R7, PT, PT, R5, UR22, RZ, P1, !PT ;  /* 0x0000001605077c10 */ /* 0x002fe20008ffe4ff */
[----:B------:R-:W-:Y:S01]  /*13e0*/  IMAD R5, R171, UR19, RZ ;  /* 0x00000013ab057c24 */ /* 0x000fe2000f8e02ff */
[----:B------:R-:W-:-:S02]  /*13f0*/  LEA R16, P1, R4, R225, 0x1 ;  /* 0x000000e104107211 */ /* 0x000fc400078208ff */
[----:B------:R-:W-:Y:S02]  /*1400*/  LEA R6, P0, R8, R225, 0x1 ;  /* 0x000000e108067211 */ /* 0x000fe400078008ff */
[-C--:B------:R-:W-:Y:S02]  /*1410*/  LEA.HI.X R17, R4, R224.reuse, R7, 0x1, P1 ;  /* 0x000000e004117211 */ /* 0x080fe400008f0c07 */
[----:B------:R-:W-:Y:S01]  /*1420*/  LEA.HI.X R7, R8, R224, R13, 0x1, P0 ;  /* 0x000000e008077211 */ /* 0x000fe200000f0c0d */
[----:B------:R-:W-:Y:S01]  /*1430*/  IMAD.WIDE.U32 R12, R171, UR6, RZ ;  /* 0x00000006ab0c7c25 */ /* 0x000fe2000f8e00ff */
[----:B------:R-:W-:Y:S01]  /*1440*/  LEA R223, P1, R10, UR20, 0x1 ;  /* 0x000000140adf7c11 */ /* 0x000fe2000f8208ff */
[----:B------:R1:W-:Y:S01]  /*1450*/  LDGSTS.E.BYPASS.LTC128B.128 [R226+0x3000], desc[UR26][R16.64] ;  /* 0x0300000010e27fae */ /* 0x0003e2000b981a1a */
[----:B------:R-:W-:Y:S01]  /*1460*/  LOP3.LUT R221, R221, R0, RZ, 0xfc, !PT ;  /* 0x00000000dddd7212 */ /* 0x000fe200078efcff */
[----:B------:R-:W-:Y:S01]  /*1470*/  IMAD.IADD R5, R13, 0x1, R5 ;  /* 0x000000010d057824 */ /* 0x000fe200078e0205 */
[----:B------:R-:W-:Y:S01]  /*1480*/  IADD3 R4, P0, PT, R12, UR29, RZ ;  /* 0x0000001d0c047c10 */ /* 0x000fe2000ff1e0ff */
[----:B------:R2:W-:Y:S01]  /*1490*/  LDGSTS.E.BYPASS.LTC128B.128 [R226+0x3800], desc[UR26][R6.64] ;  /* 0x0380000006e27fae */ /* 0x0005e2000b981a1a */
[----:B------:R-:W-:-:S02]  /*14a0*/  LEA.HI.X R222, R10, UR21, R3, 0x1, P1 ;  /* 0x000000150ade7c11 */ /* 0x000fc400088f0c03 */
[----:B------:R-:W-:Y:S01]  /*14b0*/  IADD3.X R3, PT, PT, R5, UR7, RZ, P0, !PT ;  /* 0x0000000705037c10 */ /* 0x000fe200087fe4ff */
[----:B------:R-:W0:Y:S01]  /*14c0*/  LDGDEPBAR ;  /* 0x00000000000079af */ /* 0x000e220000000000 */
[----:B------:R-:W-:Y:S02]  /*14d0*/  IADD3 R8, P0, PT, R4, UR16, RZ ;  /* 0x0000001004087c10 */ /* 0x000fe4000ff1e0ff */
[----:B------:R-:W-:Y:S02]  /*14e0*/  LOP3.LUT R13, R9, 0x8, R152, 0x78, !PT ;  /* 0x00000008090d7812 */ /* 0x000fe400078e7898 */
[----:B------:R-:W-:Y:S02]  /*14f0*/  LEA R221, R221, UR4, 0x1 ;  /* 0x00000004dddd7c11 */ /* 0x000fe4000f8e08ff */
[----:B------:R-:W-:-:S04]  /*1500*/  LOP3.LUT R220, R220, R13, RZ, 0xfc, !PT ;  /* 0x0000000ddcdc7212 */ /* 0x000fc800078efcff */
[----:B------:R-:W-:Y:S02]  /*1510*/  LEA R220, R220, UR4, 0x1 ;  /* 0x00000004dcdc7c11 */ /* 0x000fe4000f8e08ff */
[----:B-1----:R-:W-:Y:S02]  /*1520*/  LEA R16, P2, R12, R223, 0x1 ;  /* 0x000000df0c107211 */ /* 0x002fe400078408ff */
[----:B--2---:R-:W-:Y:S01]  /*1530*/  IADD3 R6, P1, PT, R4, UR29, RZ ;  /* 0x0000001d04067c10 */ /* 0x004fe2000ff3e0ff */
[----:B------:R-:W-:-:S04]  /*1540*/  DEPBAR.LE SB0, 0x0 ;  /* 0x000080000000791a */ /* 0x000fc80000000000 */
[----:B------:R-:W-:Y:S01]  /*1550*/  LEA.HI.X R17, R12, R222, R5, 0x1, P2 ;  /* 0x000000de0c117211 */ /* 0x000fe200010f0c05 */
[----:B------:R-:W-:Y:S01]  /*1560*/  BAR.SYNC.DEFER_BLOCKING 0x0 ;  /* 0x0000000000007b1d */ /* 0x000fe20000010000 */
[C---:B------:R-:W-:Y:S02]  /*1570*/  IADD3.X R5, PT, PT, R3.reuse, UR7, RZ, P1, !PT ;  /* 0x0000000703057c10 */ /* 0x040fe40008ffe4ff */
[-C--:B------:R-:W-:Y:S02]  /*1580*/  LEA R14, P2, R4, R223.reuse, 0x1 ;  /* 0x000000df040e7211 */ /* 0x080fe400078408ff */
[----:B------:R-:W-:Y:S02]  /*1590*/  IADD3.X R7, PT, PT, R3, UR30, RZ, P0, !PT ;  /* 0x0000001e03077c10 */ /* 0x000fe400087fe4ff */
[-C--:B------:R-:W-:Y:S02]  /*15a0*/  LEA R12, P1, R6, R223.reuse, 0x1 ;  /* 0x000000df060c7211 */ /* 0x080fe400078208ff */
[----:B------:R-:W-:-:S02]  /*15b0*/  LEA R10, P0, R8, R223, 0x1 ;  /* 0x000000df080a7211 */ /* 0x000fc400078008ff */
[-C--:B------:R-:W-:Y:S01]  /*15c0*/  LEA.HI.X R15, R4, R222.reuse, R3, 0x1, P2 ;  /* 0x000000de040f7211 */ /* 0x080fe200010f0c03 */
[----:B------:R-:W-:Y:S01]  /*15d0*/  IMAD.MOV.U32 R3, RZ, RZ, 0x20 ;  /* 0x00000020ff037424 */ /* 0x000fe200078e00ff */
[-C--:B------:R-:W-:Y:S02]  /*15e0*/  LEA.HI.X R13, R6, R222.reuse, R5, 0x1, P1 ;  /* 0x000000de060d7211 */ /* 0x080fe400008f0c05 */
[----:B------:R-:W-:Y:S02]  /*15f0*/  LEA.HI.X R11, R8, R222, R7, 0x1, P0 ;  /* 0x000000de080b7211 */ /* 0x000fe400000f0c07 */
[C---:B------:R-:W-:Y:S01]  /*1600*/  LOP3.LUT P0, RZ, R152.reuse, 0x4, RZ, 0xc0, !PT ;  /* 0x0000000498ff7812 */ /* 0x040fe2000780c0ff */
[----:B------:R-:W-:-:S03]  /*1610*/  IMAD.SHL.U32 R152, R152, 0x2, RZ ;  /* 0x0000000298987824 */ /* 0x000fc600078e00ff */
[----:B------:R-:W-:Y:S02]  /*1620*/  SEL R3, R3, 0xffffffe0, !P0 ;  /* 0xffffffe003037807 */ /* 0x000fe40004000000 */
[----:B------:R-:W-:Y:S01]  /*1630*/  LOP3.LUT R152, R152, 0x6, RZ, 0xc0, !PT ;  /* 0x0000000698987812 */ /* 0x000fe200078ec0ff */
[----:B------:R-:W-:Y:S01]  /*1640*/  @!PT LDS RZ, [RZ] ;  /* 0x00000000fffff984 */ /* 0x000fe20000000800 */
[----:B------:R-:W-:Y:S01]  /*1650*/  @!PT LDS RZ, [RZ] ;  /* 0x00000000fffff984 */ /* 0x000fe20000000800 */
[----:B------:R-:W-:Y:S01]  /*1660*/  @!PT LDS RZ, [RZ] ;  /* 0x00000000fffff984 */ /* 0x000fe20000000800 */
[----:B------:R1:W-:Y:S02]  /*1670*/  LDGSTS.E.BYPASS.LTC128B.128 [R226+0x4000], desc[UR26][R16.64] ;  /* 0x0400000010e27fae */ /* 0x0003e4000b981a1a */
[C---:B------:R-:W-:Y:S02]  /*1680*/  IMAD.IADD R219, R3.reuse, 0x1, R221 ;  /* 0x0000000103db7824 */ /* 0x040fe400078e02dd */
[----:B------:R-:W-:Y:S01]  /*1690*/  LDGSTS.E.BYPASS.LTC128B.128 [R226+0x4800], desc[UR26][R14.64] ;  /* 0x048000000ee27fae */ /* 0x000fe2000b981a1a */
[----:B------:R-:W-:Y:S02]  /*16a0*/  IMAD.IADD R217, R3, 0x1, R220 ;  /* 0x0000000103d97824 */ /* 0x000fe400078e02dc */
[----:B------:R-:W-:Y:S01]  /*16b0*/  IMAD R171, R171, 0x80, R152 ;  /* 0x00000080abab7824 */ /* 0x000fe200078e0298 */
[----:B------:R-:W-:Y:S04]  /*16c0*/  LDGSTS.E.BYPASS.LTC128B.128 [R226+0x5000], desc[UR26][R12.64] ;  /* 0x050000000ce27fae */ /* 0x000fe8000b981a1a */
[----:B------:R2:W-:Y:S04]  /*16d0*/  LDGSTS.E.BYPASS.LTC128B.128 [R226+0x5800], desc[UR26][R10.64] ;  /* 0x058000000ae27fae */ /* 0x0005e8000b981a1a */
[----:B------:R-:W-:Y:S04]  /*16e0*/  LDSM.16.M88.4 R144, [R221] ;  /* 0x00000000dd90783b */ /* 0x000fe80000000200 */
[----:B------:R-:W3:Y:S04]  /*16f0*/  LDSM.16.M88.4 R112, [R220+0x2000] ;  /* 0x00200000dc70783b */ /* 0x000ee80000000200 */
[----:B------:R-:W4:Y:S04]  /*1700*/  LDSM.16.M88.4 R4, [R221+0x1000] ;  /* 0x00100000dd04783b */ /* 0x000f280000000200 */
[----:B------:R-:W-:Y:S04]  /*1710*/  LDSM.16.M88.4 R140, [R219] ;  /* 0x00000000db8c783b */ /* 0x000fe80000000200 */
[----:B------:R-:W5:Y:S04]  /*1720*/  LDSM.16.M88.4 R132, [R217+0x2000] ;  /* 0x00200000d984783b */ /* 0x000f680000000200 */
[----:B------:R-:W2:Y:S04]  /*1730*/  LDSM.16.M88.4 R136, [R219+0x1000] ;  /* 0x00100000db88783b */ /* 0x000ea80000000200 */
[----:B------:R-:W2:Y:S04]  /*1740*/  LDSM.16.M88.4 R96, [R220+0x2400] ;  /* 0x00240000dc60783b */ /* 0x000ea80000000200 */
[----:B------:R-:W2:Y:S04]  /*1750*/  LDSM.16.M88.4 R148, [R220+0x3c00] ;  /* 0x003c0000dc94783b */ /* 0x000ea80000000200 */
[----:B------:R-:W2:Y:S04]  /*1760*/  LDSM.16.M88.4 R80, [R220+0x2800] ;  /* 0x00280000dc50783b */ /* 0x000ea80000000200 */
[----:B------:R-:W2:Y:S04]  /*1770*/  LDSM.16.M88.4 R64, [R220+0x2c00] ;  /* 0x002c0000dc40783b */ /* 0x000ea80000000200 */
[----:B------:R-:W2:Y:S04]  /*1780*/  LDSM.16.M88.4 R48, [R220+0x3000] ;  /* 0x00300000dc30783b */ /* 0x000ea80000000200 */
[----:B------:R-:W2:Y:S01]  /*1790*/  LDSM.16.M88.4 R32, [R220+0x3400] ;  /* 0x00340000dc20783b */ /* 0x000ea20000000200 */
[-C--:B---3--:R-:W-:Y:S03]  /*17a0*/  HMMA.16816.F32 R124, R144, R112.reuse, RZ ;  /* 0x00000070907c723c */ /* 0x088fe600000018ff */
[----:B-1----:R-:W1:Y:S04]  /*17b0*/  LDSM.16.M88.4 R16, [R220+0x3800] ;  /* 0x00380000dc10783b */ /* 0x002e680000000200 */
[----:B------:R-:W3:Y:S01]  /*17c0*/  LDSM.16.M88.4 R128, [R217+0x2400] ;  /* 0x00240000d980783b */ /* 0x000ee20000000200 */
[C---:B----4-:R-:W-:Y:S03]  /*17d0*/  HMMA.16816.F32 R120, R4.reuse, R112, RZ ;  /* 0x000000700478723c */ /* 0x050fe600000018ff */
[----:B------:R-:W0:Y:S05]  /*17e0*/  LDGDEPBAR ;  /* 0x00000000000079af */ /* 0x000e2a0000000000 */
[-C--:B------:R-:W-:Y:S08]  /*17f0*/  HMMA.16816.F32 R116, R4, R114.reuse, RZ ;  /* 0x000000720474723c */ /* 0x080ff000000018ff */
[----:B------:R-:W-:Y:S08]  /*1800*/  HMMA.16816.F32 R112, R144, R114, RZ ;  /* 0x000000729070723c */ /* 0x000ff000000018ff */
[-C--:B-----5:R-:W-:Y:S08]  /*1810*/  HMMA.16816.F32 R124, R140, R132.reuse, R124 ;  /* 0x000000848c7c723c */ /* 0x0a0ff0000000187c */
[----:B--2---:R-:W-:Y:S01]  /*1820*/  HMMA.16816.F32 R120, R136, R132, R120 ;  /* 0x000000848878723c */ /* 0x004fe20000001878 */
[----:B------:R-:W-:-:S04]  /*1830*/  IADD3 R133, PT, PT, R154, 0x1, R227 ;  /* 0x000000019a857810 */ /* 0x000fc80007ffe0e3 */
[----:B------:R-:W-:-:S03]  /*1840*/  IADD3 R133, PT, PT, R133, -R2, R157 ;  /* 0x8000000285857210 */ /* 0x000fc60007ffe09d */
[----:B------:R-:W-:Y:S01]  /*1850*/  HMMA.16816.F32 R104, R4, R96, RZ ;  /* 0x000000600468723c */ /* 0x000fe200000018ff */
[----:B------:R-:W-:-:S04]  /*1860*/  IADD3 R133, PT, PT, R133, UR24, R164 ;  /* 0x0000001885857c10 */ /* 0x000fc8000fffe0a4 */
[C-C-:B------:R-:W-:Y:S02]  /*1870*/  VIADDMNMX R2, R133.reuse, 0x8, R164.reuse, PT ;  /* 0x0000000885027846 */ /* 0x140fe400038001a4 */
[----:B------:R-:W-:Y:S01]  /*1880*/  VIADDMNMX R194, R133, 0x40, R164, PT ;  /* 0x0000004085c27846 */ /* 0x000fe200038001a4 */
[----:B------:R-:W-:Y:S01]  /*1890*/  HMMA.16816.F32 R108, R144, R96, RZ ;  /* 0x00000060906c723c */ /* 0x000fe200000018ff */
[C---:B------:R-:W-:Y:S02]  /*18a0*/  ISETP.GE.AND P1, PT, R171.reuse, R2, PT ;  /* 0x00000002ab00720c */ /* 0x040fe40003f26270 */
[----:B------:R-:W-:Y:S02]  /*18b0*/  ISETP.GE.AND P5, PT, R171, R194, PT ;  /* 0x000000c2ab00720c */ /* 0x000fe40003fa6270 */
[----:B------:R-:W-:-:S03]  /*18c0*/  FSEL R157, R126, -INF , !P1 ;  /* 0xff8000007e9d7808 */ /* 0x000fc60004800000 */
[-C--:B------:R-:W-:Y:S08]  /*18d0*/  HMMA.16816.F32 R8, R4, R148.reuse, RZ ;  /* 0x000000940408723c */ /* 0x080ff000000018ff */
[----:B------:R-:W-:Y:S01]  /*18e0*/  HMMA.16816.F32 R12, R144, R148, RZ ;  /* 0x00000094900c723c */ /* 0x000fe200000018ff */
[C---:B------:R-:W-:Y:S02]  /*18f0*/  VIMNMX R149, PT, PT, R133.reuse, R164, PT ;  /* 0x000000a485957248 */ /* 0x040fe40003fe0100 */
[----:B------:R-:W-:-:S02]  /*1900*/  VIADDMNMX R164, R133, 0x48, R164, PT ;  /* 0x0000004885a47846 */ /* 0x000fc400038001a4 */
[----:B------:R-:W-:-:S03]  /*1910*/  ISETP.GE.AND P4, PT, R171, R149, PT ;  /* 0x00000095ab00720c */ /* 0x000fc60003f86270 */
[----:B------:R-:W-:Y:S01]  /*1920*/  HMMA.16816.F32 R116, R136, R134, R116 ;  /* 0x000000868874723c */ /* 0x000fe20000001874 */
[----:B------:R-:W-:-:S07]  /*1930*/  FSEL R148, R124, -INF , !P4 ;  /* 0xff8000007c947808 */ /* 0x000fce0006000000 */
[----:B------:R-:W-:Y:S01]  /*1940*/  HMMA.16816.F32 R112, R140, R134, R112 ;  /* 0x000000868c70723c */ /* 0x000fe20000001870 */
[----:B------:R-:W2:Y:S07]  /*1950*/  LDSM.16.M88.4 R132, [R217+0x2800] ;  /* 0x00280000d984783b */ /* 0x000eae0000000200 */
[C---:B------:R-:W-:Y:S08]  /*1960*/  HMMA.16816.F32 R100, R4.reuse, R98, RZ ;  /* 0x000000620464723c */ /* 0x040ff000000018ff */
[C---:B------:R-:W-:Y:S08]  /*1970*/  HMMA.16816.F32 R88, R4.reuse, R80, RZ ;  /* 0x000000500458723c */ /* 0x040ff000000018ff */
[C---:B------:R-:W-:Y:S08]  /*1980*/  HMMA.16816.F32 R84, R4.reuse, R82, RZ ;  /* 0x000000520454723c */ /* 0x040ff000000018ff */
[C---:B------:R-:W-:Y:S08]  /*1990*/  HMMA.16816.F32 R72, R4.reuse, R64, RZ ;  /* 0x000000400448723c */ /* 0x040ff000000018ff */
[C---:B------:R-:W-:Y:S08]  /*19a0*/  HMMA.16816.F32 R68, R4.reuse, R66, RZ ;  /* 0x000000420444723c */ /* 0x040ff000000018ff */
[C---:B------:R-:W-:Y:S08]  /*19b0*/  HMMA.16816.F32 R56, R4.reuse, R48, RZ ;  /* 0x000000300438723c */ /* 0x040ff000000018ff */
[C---:B------:R-:W-:Y:S08]  /*19c0*/  HMMA.16816.F32 R40, R4.reuse, R32, RZ ;  /* 0x000000200428723c */ /* 0x040ff000000018ff */
[C---:B-1----:R-:W-:Y:S08]  /*19d0*/  HMMA.16816.F32 R24, R4.reuse, R16, RZ ;  /* 0x000000100418723c */ /* 0x042ff000000018ff */
[C---:B------:R-:W-:Y:S08]  /*19e0*/  HMMA.16816.F32 R52, R4.reuse, R50, RZ ;  /* 0x000000320434723c */ /* 0x040ff000000018ff */
[C---:B------:R-:W-:Y:S08]  /*19f0*/  HMMA.16816.F32 R36, R4.reuse, R34, RZ ;  /* 0x000000220424723c */ /* 0x040ff000000018ff */
[----:B------:R-:W-:Y:S08]  /*1a00*/  HMMA.16816.F32 R20, R4, R18, RZ ;  /* 0x000000120414723c */ /* 0x000ff000000018ff */
[C---:B------:R-:W-:Y:S08]  /*1a10*/  HMMA.16816.F32 R92, R144.reuse, R80, RZ ;  /* 0x00000050905c723c */ /* 0x040ff000000018ff */
        /* <DEDUP_REMOVED lines=9> */
[----:B------:R-:W-:Y:S08]  /*1ab0*/  HMMA.16816.F32 R16, R144, R18, RZ ;  /* 0x000000129010723c */ /* 0x000ff000000018ff */
[-C--:B------:R-:W-:Y:S08]  /*1ac0*/  HMMA.16816.F32 R4, R4, R150.reuse, RZ ;  /* 0x000000960404723c */ /* 0x080ff000000018ff */
[----:B------:R-:W-:Y:S01]  /*1ad0*/  HMMA.16816.F32 R144, R144, R150, RZ ;  /* 0x000000969090723c */ /* 0x000fe200000018ff */
[----:B------:R-:W-:Y:S01]  /*1ae0*/  VIADD R151, R171, 0x1 ;  /* 0x00000001ab977836 */ /* 0x000fe20000000000 */
[----:B------:R-:W-:-:S02]  /*1af0*/  FSEL R150, R120, -INF , !P5 ;  /* 0xff80000078967808 */ /* 0x000fc40006800000 */
[----:B------:R-:W-:Y:S02]  /*1b00*/  ISETP.GE.AND P5, PT, R171, R164, PT ;  /* 0x000000a4ab00720c */ /* 0x000fe40003fa6270 */
[C---:B------:R-:W-:Y:S02]  /*1b10*/  ISETP.GE.AND P2, PT, R151.reuse, R149, PT ;  /* 0x000000959700720c */ /* 0x040fe40003f46270 */
[-C--:B---3--:R-:W-:Y:S01]  /*1b20*/  HMMA.16816.F32 R108, R140, R128.reuse, R108 ;  /* 0x000000808c6c723c */ /* 0x088fe2000000186c */
[----:B------:R-:W-:Y:S02]  /*1b30*/  ISETP.GE.AND P0, PT, R151, R2, PT ;  /* 0x000000029700720c */ /* 0x000fe40003f06270 */
[----:B------:R-:W-:Y:S01]  /*1b40*/  FSEL R152, R125, -INF , !P2 ;  /* 0xff8000007d987808 */ /* 0x000fe20005000000 */
[----:B------:R-:W-:Y:S01]  /*1b50*/  VIADD R125, R171, 0x9 ;  /* 0x00000009ab7d7836 */ /* 0x000fe20000000000 */
[----:B------:R-:W-:Y:S02]  /*1b60*/  FSEL R155, R127, -INF , !P0 ;  /* 0xff8000007f9b7808 */ /* 0x000fe40004000000 */
[----:B------:R-:W-:Y:S01]  /*1b70*/  ISETP.GE.AND P6, PT, R151, R194, PT ;  /* 0x000000c29700720c */ /* 0x000fe20003fc6270 */
[----:B------:R-:W-:Y:S01]  /*1b80*/  HMMA.16816.F32 R104, R136, R128, R104 ;  /* 0x000000808868723c */ /* 0x000fe20000001868 */
[----:B------:R-:W-:Y:S01]  /*1b90*/  VIADD R129, R171, 0x8 ;  /* 0x00000008ab817836 */ /* 0x000fe20000000000 */
[----:B------:R-:W-:-:S02]  /*1ba0*/  ISETP.GE.AND P3, PT, R151, R164, PT ;  /* 0x000000a49700720c */ /* 0x000fc40003f66270 */
[----:B------:R-:W-:Y:S02]  /*1bb0*/  FSEL R191, R122, -INF , !P5 ;  /* 0xff8000007abf7808 */ /* 0x000fe40006800000 */
[C---:B------:R-:W-:Y:S02]  /*1bc0*/  ISETP.GE.AND P0, PT, R129.reuse, R194, PT ;  /* 0x000000c28100720c */ /* 0x040fe40003f06270 */
[----:B------:R-:W-:Y:S01]  /*1bd0*/  ISETP.GE.AND P2, PT, R129, R164, PT ;  /* 0x000000a48100720c */ /* 0x000fe20003f46270 */
[----:B------:R-:W-:Y:S01]  /*1be0*/  HMMA.16816.F32 R100, R136, R130, R100 ;  /* 0x000000828864723c */ /* 0x000fe20000001864 */
[----:B------:R-:W-:Y:S02]  /*1bf0*/  FSEL R151, R116, -INF , !P0 ;  /* 0xff80000074977808 */ /* 0x000fe40004000000 */
[C---:B------:R-:W-:Y:S02]  /*1c00*/  ISETP.GE.AND P5, PT, R125.reuse, R194, PT ;  /* 0x000000c27d00720c */ /* 0x040fe40003fa6270 */
[----:B------:R-:W-:-:S02]  /*1c10*/  ISETP.GE.AND P0, PT, R125, R164, PT ;  /* 0x000000a47d00720c */ /* 0x000fc40003f06270 */
[----:B------:R-:W-:Y:S01]  /*1c20*/  FSEL R193, R118, -INF , !P2 ;  /* 0xff80000076c17808 */ /* 0x000fe20005000000 */
[C---:B------:R-:W-:Y:S01]  /*1c30*/  HMMA.16816.F32 R96, R140.reuse, R130, R96 ;  /* 0x000000828c60723c */ /* 0x040fe20000001860 */
[----:B------:R-:W-:Y:S02]  /*1c40*/  FSEL R201, R117, -INF , !P5 ;  /* 0xff80000075c97808 */ /* 0x000fe40006800000 */
[----:B------:R-:W-:Y:S02]  /*1c50*/  FSEL R195, R119, -INF , !P0 ;  /* 0xff80000077c37808 */ /* 0x000fe40004000000 */
[----:B------:R-:W1:Y:S01]  /*1c60*/  LDSM.16.M88.4 R116, [R217+0x2c00] ;  /* 0x002c0000d974783b */ /* 0x000e620000000200 */
[----:B------:R-:W-:Y:S01]  /*1c70*/  FSEL R216, R121, -INF , !P6 ;  /* 0xff80000079d87808 */ /* 0x000fe20007000000 */
[----:B------:R-:W-:Y:S01]  /*1c80*/  VIADD R121, R171, 0x10 ;  /* 0x00000010ab797836 */ /* 0x000fe20000000000 */
[C---:B------:R-:W-:Y:S01]  /*1c90*/  ISETP.GE.AND P1, PT, R129.reuse, R149, PT ;  /* 0x000000958100720c */ /* 0x040fe20003f26270 */
[----:B--2---:R-:W-:Y:S01]  /*1ca0*/  HMMA.16816.F32 R92, R140, R132, R92 ;  /* 0x000000848c5c723c */ /* 0x004fe2000000185c */
[----:B------:R-:W-:-:S02]  /*1cb0*/  ISETP.GE.AND P4, PT, R129, R2, PT ;  /* 0x000000028100720c */ /* 0x000fc40003f86270 */
[----:B------:R-:W-:Y:S02]  /*1cc0*/  FSEL R158, R112, -INF , !P1 ;  /* 0xff800000709e7808 */ /* 0x000fe40004800000 */
[----:B------:R-:W-:Y:S02]  /*1cd0*/  FSEL R159, R114, -INF , !P4 ;  /* 0xff800000729f7808 */ /* 0x000fe40006000000 */
[----:B------:R-:W-:Y:S01]  /*1ce0*/  FSEL R156, R123, -INF , !P3 ;  /* 0xff8000007b9c7808 */ /* 0x000fe20005800000 */
[----:B------:R-:W-:Y:S01]  /*1cf0*/  HMMA.16816.F32 R88, R136, R132, R88 ;  /* 0x000000848858723c */ /* 0x000fe20000001858 */
[C---:B------:R-:W-:Y:S02]  /*1d00*/  ISETP.GE.AND P2, PT, R121.reuse, R149, PT ;  /* 0x000000957900720c */ /* 0x040fe40003f46270 */
[C---:B------:R-:W-:Y:S02]  /*1d10*/  ISETP.GE.AND P1, PT, R121.reuse, R2, PT ;  /* 0x000000027900720c */ /* 0x040fe40003f26270 */
[----:B------:R-:W-:-:S02]  /*1d20*/  ISETP.GE.AND P4, PT, R121, R194, PT ;  /* 0x000000c27900720c */ /* 0x000fc40003f86270 */
[----:B------:R-:W-:Y:S01]  /*1d30*/  ISETP.GE.AND P5, PT, R121, R164, PT ;  /* 0x000000a47900720c */ /* 0x000fe20003fa6270 */
[----:B------:R-:W-:Y:S01]  /*1d40*/  VIADD R121, R171, 0x11 ;  /* 0x00000011ab797836 */ /* 0x000fe20000000000 */
[CC--:B------:R-:W-:Y:S01]  /*1d50*/  ISETP.GE.AND P3, PT, R125.reuse, R2.reuse, PT ;  /* 0x000000027d00720c */ /* 0x0c0fe20003f66270 */
[-C--:B------:R-:W-:Y:S01]  /*1d60*/  HMMA.16816.F32 R84, R136, R134.reuse, R84 ;  /* 0x000000868854723c */ /* 0x080fe20000001854 */
[-C--:B------:R-:W-:Y:S02]  /*1d70*/  ISETP.GE.AND P6, PT, R125, R149.reuse, PT ;  /* 0x000000957d00720c */ /* 0x080fe40003fc6270 */
[----:B------:R-:W-:Y:S02]  /*1d80*/  FSEL R163, R115, -INF , !P3 ;  /* 0xff80000073a37808 */ /* 0x000fe40005800000 */
[----:B------:R-:W-:Y:S02]  /*1d90*/  ISETP.GE.AND P3, PT, R121, R149, PT ;  /* 0x000000957900720c */ /* 0x000fe40003f66270 */
[----:B------:R-:W-:Y:S01]  /*1da0*/  FSEL R197, R113, -INF , !P6 ;  /* 0xff80000071c57808 */ /* 0x000fe20007000000 */
[----:B------:R-:W-:Y:S01]  /*1db0*/  VIADD R113, R171, 0x18 ;  /* 0x00000018ab717836 */ /* 0x000fe20000000000 */
[----:B------:R-:W-:Y:S01]  /*1dc0*/  FSEL R236, R109, -INF , !P3 ;  /* 0xff8000006dec7808 */ /* 0x000fe20005800000 */
[----:B------:R-:W-:Y:S01]  /*1dd0*/  VIADD R109, R171, 0x19 ;  /* 0x00000019ab6d7836 */ /* 0x000fe20000000000 */
[C---:B------:R-:W-:Y:S01]  /*1de0*/  ISETP.GE.AND P0, PT, R121.reuse, R2, PT ;  /* 0x000000027900720c */ /* 0x040fe20003f06270 */
[----:B------:R-:W-:Y:S01]  /*1df0*/  HMMA.16816.F32 R80, R140, R134, R80 ;  /* 0x000000868c50723c */ /* 0x000fe20000001850 */
[----:B------:R-:W-:-:S02]  /*1e00*/  ISETP.GE.AND P6, PT, R121, R194, PT ;  /* 0x000000c27900720c */ /* 0x000fc40003fc6270 */
[----:B------:R-:W-:Y:S02]  /*1e10*/  FSEL R214, R108, -INF , !P2 ;  /* 0xff8000006cd67808 */ /* 0x000fe40005000000 */
[----:B------:R-:W-:Y:S02]  /*1e20*/  FSEL R129, R111, -INF , !P0 ;  /* 0xff8000006f817808 */ /* 0x000fe40004000000 */
[----:B------:R-:W-:Y:S01]  /*1e30*/  FSEL R154, R106, -INF , !P5 ;  /* 0xff8000006a9a7808 */ /* 0x000fe20006800000 */
[----:B-1----:R-:W-:Y:S01]  /*1e40*/  HMMA.16816.F32 R76, R140, R116, R76 ;  /* 0x000000748c4c723c */ /* 0x002fe2000000184c */
[----:B------:R-:W-:Y:S02]  /*1e50*/  ISETP.GE.AND P2, PT, R121, R164, PT ;  /* 0x000000a47900720c */ /* 0x000fe40003f46270 */
[-C--:B------:R-:W-:Y:S02]  /*1e60*/  ISETP.GE.AND P0, PT, R113, R194.reuse, PT ;  /* 0x000000c27100720c */ /* 0x080fe40003f06270 */
[----:B------:R-:W-:-:S02]  /*1e70*/  ISETP.GE.AND P5, PT, R109, R194, PT ;  /* 0x000000c26d00720c */ /* 0x000fc40003fa6270 */
[----:B------:R-:W-:Y:S01]  /*1e80*/  FSEL R132, R104, -INF , !P4 ;  /* 0xff80000068847808 */ /* 0x000fe20006000000 */
[-C--:B------:R-:W-:Y:S01]  /*1e90*/  HMMA.16816.F32 R68, R136, R118.reuse, R68 ;  /* 0x000000768844723c */ /* 0x080fe20000001844 */
[----:B------:R-:W-:Y:S01]  /*1ea0*/  FSEL R133, R105, -INF , !P6 ;  /* 0xff80000069857808 */ /* 0x000fe20007000000 */
[----:B------:R-:W-:Y:S01]  /*1eb0*/  VIADD R105, R171, 0x20 ;  /* 0x00000020ab697836 */ /* 0x000fe20000000000 */
[----:B------:R-:W-:Y:S02]  /*1ec0*/  ISETP.GE.AND P4, PT, R113, R164, PT ;  /* 0x000000a47100720c */ /* 0x000fe40003f86270 */
[----:B------:R-:W-:Y:S02]  /*1ed0*/  FSEL R131, R110, -INF , !P1 ;  /* 0xff8000006e837808 */ /* 0x000fe40004800000 */
[----:B------:R-:W-:Y:S01]  /*1ee0*/  FSEL R162, R107, -INF , !P2 ;  /* 0xff8000006ba27808 */ /* 0x000fe20005000000 */
[----:B------:R-:W-:Y:S01]  /*1ef0*/  HMMA.16816.F32 R64, R140, R118, R64 ;  /* 0x000000768c40723c */ /* 0x000fe20000001840 */
[----:B------:R-:W-:-:S02]  /*1f00*/  FSEL R199, R100, -INF , !P0 ;  /* 0xff80000064c77808 */ /* 0x000fc40004000000 */
[----:B------:R-:W-:Y:S01]  /*1f10*/  FSEL R203, R101, -INF , !P5 ;  /* 0xff80000065cb7808 */ /* 0x000fe20006800000 */
[----:B------:R-:W-:Y:S01]  /*1f20*/  VIADD R101, R171, 0x21 ;  /* 0x00000021ab657836 */ /* 0x000fe20000000000 */
[CC--:B------:R-:W-:Y:S02]  /*1f30*/  ISETP.GE.AND P1, PT, R113.reuse, R149.reuse, PT ;  /* 0x000000957100720c */ /* 0x0c0fe40003f26270 */
[-C--:B------:R-:W-:Y:S01]  /*1f40*/  ISETP.GE.AND P3, PT, R113, R2.reuse, PT ;  /* 0x000000027100720c */ /* 0x080fe20003f66270 */
[----:B------:R-:W-:Y:S01]  /*1f50*/  HMMA.16816.F32 R72, R136, R116, R72 ;  /* 0x000000748848723c */ /* 0x000fe20000001848 */
[C---:B------:R-:W-:Y:S02]  /*1f60*/  ISETP.GE.AND P2, PT, R109.reuse, R2, PT ;  /* 0x000000026d00720c */ /* 0x040fe40003f46270 */
[C---:B------:R-:W-:Y:S02]  /*1f70*/  ISETP.GE.AND P0, PT, R109.reuse, R164, PT ;  /* 0x000000a46d00720c */ /* 0x040fe40003f06270 */
[----:B------:R-:W-:-:S02]  /*1f80*/  ISETP.GE.AND P6, PT, R109, R149, PT ;  /* 0x000000956d00720c */ /* 0x000fc40003fc6270 */
[----:B------:R-:W-:Y:S02]  /*1f90*/  FSEL R160, R102, -INF , !P4 ;  /* 0xff80000066a07808 */ /* 0x000fe40006000000 */
[----:B------:R-:W-:Y:S02]  /*1fa0*/  ISETP.GE.AND P4, PT, R105, R149, PT ;  /* 0x000000956900720c */ /* 0x000fe40003f86270 */
[----:B------:R-:W-:Y:S02]  /*1fb0*/  FSEL R173, R96, -INF , !P1 ;  /* 0xff80000060ad7808 */ /* 0x000fe40004800000 */
[----:B------:R-:W-:Y:S02]  /*1fc0*/  FSEL R167, R98, -INF , !P3 ;  /* 0xff80000062a77808 */ /* 0x000fe40005800000 */
[----:B------:R-:W-:Y:S01]  /*1fd0*/  FSEL R161, R103, -INF , !P0 ;  /* 0xff80000067a17808 */ /* 0x000fe20004000000 */
[----:B------:R-:W-:Y:S01]  /*1fe0*/  VIADD R103, R171, 0x28 ;  /* 0x00000028ab677836 */ /* 0x000fe20000000000 */
[----:B------:R-:W-:-:S02]  /*1ff0*/  FSEL R169, R99, -INF , !P2 ;  /* 0xff80000063a97808 */ /* 0x000fc40005000000 */
[C---:B------:R-:W-:Y:S02]  /*2000*/  ISETP.GE.AND P1, PT, R105.reuse, R2, PT ;  /* 0x000000026900720c */ /* 0x040fe40003f26270 */
[----:B------:R-:W-:Y:S02]  /*2010*/  ISETP.GE.AND P3, PT, R105, R194, PT ;  /* 0x000000c26900720c */ /* 0x000fe40003f66270 */
[C---:B------:R-:W-:Y:S02]  /*2020*/  ISETP.GE.AND P2, PT, R101.reuse, R149, PT ;  /* 0x000000956500720c */ /* 0x040fe40003f46270 */
[----:B------:R-:W-:Y:S02]  /*2030*/  ISETP.GE.AND P0, PT, R101, R2, PT ;  /* 0x000000026500720c */ /* 0x000fe40003f06270 */
[----:B------:R-:W-:Y:S02]  /*2040*/  FSEL R179, R97, -INF , !P6 ;  /* 0xff80000061b37808 */ /* 0x000fe40007000000 */
[----:B------:R-:W1:Y:S01]  /*2050*/  LDSM.16.M88.4 R96, [R217+0x3000] ;  /* 0x00300000d960783b */ /* 0x000e620000000200 */
[----:B------:R-:W-:-:S02]  /*2060*/  FSEL R106, R92, -INF , !P4 ;  /* 0xff8000005c6a7808 */ /* 0x000fc40006000000 */
[C---:B------:R-:W-:Y:S02]  /*2070*/  ISETP.GE.AND P6, PT, R101.reuse, R194, PT ;  /* 0x000000c26500720c */ /* 0x040fe40003fc6270 */
[----:B------:R-:W-:Y:S02]  /*2080*/  ISETP.GE.AND P4, PT, R101, R164, PT ;  /* 0x000000a46500720c */ /* 0x000fe40003f86270 */
[----:B------:R-:W-:Y:S02]  /*2090*/  FSEL R108, R93, -INF , !P2 ;  /* 0xff8000005d6c7808 */ /* 0x000fe40005000000 */
[----:B------:R-:W-:Y:S02]  /*20a0*/  FSEL R107, R94, -INF , !P1 ;  /* 0xff8000005e6b7808 */ /* 0x000fe40004800000 */
[----:B------:R-:W-:Y:S02]  /*20b0*/  FSEL R101, R95, -INF , !P0 ;  /* 0xff8000005f657808 */ /* 0x000fe40004000000 */
[----:B------:R-:W-:Y:S01]  /*20c0*/  FSEL R175, R88, -INF , !P3 ;  /* 0xff80000058af7808 */ /* 0x000fe20005800000 */
[----:B------:R-:W2:Y:S01]  /*20d0*/  LDSM.16.M88.4 R92, [R217+0x3400] ;  /* 0x00340000d95c783b */ /* 0x000ea20000000200 */
[----:B------:R-:W-:-:S02]  /*20e0*/  ISETP.GE.AND P1, PT, R103, R194, PT ;  /* 0x000000c26700720c */ /* 0x000fc40003f26270 */
[C---:B------:R-:W-:Y:S02]  /*20f0*/  ISETP.GE.AND P2, PT, R103.reuse, R149, PT ;  /* 0x000000956700720c */ /* 0x040fe40003f46270 */
[C---:B------:R-:W-:Y:S02]  /*2100*/  ISETP.GE.AND P0, PT, R103.reuse, R2, PT ;  /* 0x000000026700720c */ /* 0x040fe40003f06270 */
[----:B------:R-:W-:Y:S01]  /*2110*/  ISETP.GE.AND P3, PT, R103, R164, PT ;  /* 0x000000a46700720c */ /* 0x000fe20003f66270 */
[----:B------:R-:W-:Y:S01]  /*2120*/  VIADD R103, R171, 0x29 ;  /* 0x00000029ab677836 */ /* 0x000fe20000000000 */
[----:B------:R-:W-:Y:S01]  /*2130*/  FSEL R187, R89, -INF , !P6 ;  /* 0xff80000059bb7808 */ /* 0x000fe20007000000 */
[----:B------:R-:W-:Y:S01]  /*2140*/  VIADD R89, R171, 0x30 ;  /* 0x00000030ab597836 */ /* 0x000fe20000000000 */
[----:B------:R-:W-:Y:S02]  /*2150*/  FSEL R238, R91, -INF , !P4 ;  /* 0xff8000005bee7808 */ /* 0x000fe40006000000 */
[----:B------:R-:W-:-:S02]  /*2160*/  ISETP.GE.AND P4, PT, R103, R194, PT ;  /* 0x000000c26700720c */ /* 0x000fc40003f86270 */
[----:B------:R-:W-:Y:S02]  /*2170*/  ISETP.GE.AND P5, PT, R105, R164, PT ;  /* 0x000000a46900720c */ /* 0x000fe40003fa6270 */
[----:B------:R-:W-:Y:S02]  /*2180*/  FSEL R244, R86, -INF , !P3 ;  /* 0xff80000056f47808 */ /* 0x000fe40005800000 */
[----:B------:R-:W-:Y:S02]  /*2190*/  FSEL R126, R80, -INF , !P2 ;  /* 0xff800000507e7808 */ /* 0x000fe40005000000 */
[----:B------:R-:W-:Y:S02]  /*21a0*/  FSEL R109, R82, -INF , !P0 ;  /* 0xff800000526d7808 */ /* 0x000fe40004000000 */
[----:B------:R-:W-:Y:S02]  /*21b0*/  FSEL R183, R85, -INF , !P4 ;  /* 0xff80000055b77808 */ /* 0x000fe40006000000 */
[----:B------:R-:W-:Y:S01]  /*21c0*/  FSEL R240, R90, -INF , !P5 ;  /* 0xff8000005af07808 */ /* 0x000fe20006800000 */
[----:B-1----:R-:W-:Y:S01]  /*21d0*/  HMMA.16816.F32 R60, R140, R96, R60 ;  /* 0x000000608c3c723c */ /* 0x002fe2000000183c */
[----:B------:R-:W-:-:S02]  /*21e0*/  FSEL R252, R84, -INF , !P1 ;  /* 0xff80000054fc7808 */ /* 0x000fc40004800000 */
[C---:B------:R-:W-:Y:S02]  /*21f0*/  ISETP.GE.AND P3, PT, R89.reuse, R149, PT ;  /* 0x000000955900720c */ /* 0x040fe40003f66270 */
[C---:B------:R-:W-:Y:S02]  /*2200*/  ISETP.GE.AND P2, PT, R89.reuse, R2, PT ;  /* 0x000000025900720c */ /* 0x040fe40003f46270 */
[C---:B------:R-:W-:Y:S01]  /*2210*/  ISETP.GE.AND P0, PT, R89.reuse, R194, PT ;  /* 0x000000c25900720c */ /* 0x040fe20003f06270 */
[----:B------:R-:W-:Y:S01]  /*2220*/  HMMA.16816.F32 R56, R136, R96, R56 ;  /* 0x000000608838723c */ /* 0x000fe20000001838 */
[----:B------:R-:W-:Y:S01]  /*2230*/  ISETP.GE.AND P4, PT, R89, R164, PT ;  /* 0x000000a45900720c */ /* 0x000fe20003f86270 */
[----:B------:R-:W-:Y:S01]  /*2240*/  VIADD R89, R171, 0x31 ;  /* 0x00000031ab597836 */ /* 0x000fe20000000000 */
[C---:B------:R-:W-:Y:S02]  /*2250*/  ISETP.GE.AND P5, PT, R103.reuse, R2, PT ;  /* 0x000000026700720c */ /* 0x040fe40003fa6270 */
[----:B------:R-:W-:-:S02]  /*2260*/  ISETP.GE.AND P1, PT, R103, R164, PT ;  /* 0x000000a46700720c */ /* 0x000fc40003f26270 */
[----:B------:R-:W-:Y:S01]  /*2270*/  FSEL R119, R83, -INF , !P5 ;  /* 0xff80000053777808 */ /* 0x000fe20006800000 */
[-C--:B--2---:R-:W-:Y:S01]  /*2280*/  HMMA.16816.F32 R44, R140, R92.reuse, R44 ;  /* 0x0000005c8c2c723c */ /* 0x084fe2000000182c */
[----:B------:R-:W-:Y:S02]  /*2290*/  FSEL R248, R87, -INF , !P1 ;  /* 0xff80000057f87808 */ /* 0x000fe40004800000 */
[----:B------:R-:W1:Y:S01]  /*22a0*/  LDSM.16.M88.4 R84, [R217+0x3800] ;  /* 0x00380000d954783b */ /* 0x000e620000000200 */
[C---:B------:R-:W-:Y:S02]  /*22b0*/  ISETP.GE.AND P5, PT, R89.reuse, R149, PT ;  /* 0x000000955900720c */ /* 0x040fe40003fa6270 */
[----:B------:R-:W-:Y:S02]  /*22c0*/  ISETP.GE.AND P1, PT, R89, R2, PT ;  /* 0x000000025900720c */ /* 0x000fe40003f26270 */
[----:B------:R-:W-:Y:S01]  /*22d0*/  FSEL R128, R76, -INF , !P3 ;  /* 0xff8000004c807808 */ /* 0x000fe20005800000 */
[----:B------:R-:W-:Y:S01]  /*22e0*/  HMMA.16816.F32 R40, R136, R92, R40 ;  /* 0x0000005c8828723c */ /* 0x000fe20000001828 */
[----:B------:R-:W-:-:S02]  /*22f0*/  FSEL R170, R77, -INF , !P5 ;  /* 0xff8000004daa7808 */ /* 0x000fc40006800000 */
[----:B------:R-:W-:Y:S02]  /*2300*/  FSEL R111, R78, -INF , !P2 ;  /* 0xff8000004e6f7808 */ /* 0x000fe40005000000 */
[----:B------:R-:W-:Y:S02]  /*2310*/  FSEL R113, R79, -INF , !P1 ;  /* 0xff8000004f717808 */ /* 0x000fe40004800000 */
[----:B------:R-:W2:Y:S01]  /*2320*/  LDSM.16.M88.4 R76, [R217+0x3c00] ;  /* 0x003c0000d94c783b */ /* 0x000ea20000000200 */
[----:B------:R-:W-:Y:S01]  /*2330*/  ISETP.GE.AND P6, PT, R103, R149, PT ;  /* 0x000000956700720c */ /* 0x000fe20003fc6270 */
[----:B------:R-:W-:Y:S01]  /*2340*/  HMMA.16816.F32 R52, R136, R98, R52 ;  /* 0x000000628834723c */ /* 0x000fe20000001834 */
[----:B------:R-:W-:Y:S01]  /*2350*/  FSEL R212, R72, -INF , !P0 ;  /* 0xff80000048d47808 */ /* 0x000fe20004000000 */
[----:B------:R-:W-:-:S04]  /*2360*/  DEPBAR.LE SB0, 0x0 ;  /* 0x000080000000791a */ /* 0x000fc80000000000 */
[----:B------:R-:W-:Y:S01]  /*2370*/  FSEL R208, R81, -INF , !P6 ;  /* 0xff80000051d07808 */ /* 0x000fe20007000000 */
[----:B------:R-:W-:Y:S01]  /*2380*/  VIADD R81, R171, 0x38 ;  /* 0x00000038ab517836 */ /* 0x000fe20000000000 */
[----:B------:R-:W-:Y:S01]  /*2390*/  FSEL R174, R74, -INF , !P4 ;  /* 0xff8000004aae7808 */ /* 0x000fe20006000000 */
[----:B------:R-:W-:Y:S01]  /*23a0*/  HMMA.16816.F32 R36, R136, R94, R36 ;  /* 0x0000005e8824723c */ /* 0x000fe20000001824 */
[----:B------:R-:W-:Y:S02]  /*23b0*/  ISETP.GE.AND P3, PT, R89, R164, PT ;  /* 0x000000a45900720c */ /* 0x000fe40003f66270 */
[C---:B------:R-:W-:Y:S02]  /*23c0*/  ISETP.GE.AND P1, PT, R81.reuse, R194, PT ;  /* 0x000000c25100720c */ /* 0x040fe40003f26270 */
[C---:B------:R-:W-:Y:S02]  /*23d0*/  ISETP.GE.AND P2, PT, R81.reuse, R149, PT ;  /* 0x000000955100720c */ /* 0x040fe40003f46270 */
[C---:B------:R-:W-:Y:S01]  /*23e0*/  ISETP.GE.AND P5, PT, R81.reuse, R2, PT ;  /* 0x000000025100720c */ /* 0x040fe20003fa6270 */
[----:B------:R-:W-:Y:S01]  /*23f0*/  HMMA.16816.F32 R48, R140, R98, R48 ;  /* 0x000000628c30723c */ /* 0x000fe20000001830 */
[----:B------:R-:W-:Y:S01]  /*2400*/  ISETP.GE.AND P0, PT, R81, R164, PT ;  /* 0x000000a45100720c */ /* 0x000fe20003f06270 */
[----:B------:R-:W-:Y:S01]  /*2410*/  VIADD R81, R171, 0x39 ;  /* 0x00000039ab517836 */ /* 0x000fe20000000000 */
[----:B------:R-:W-:-:S02]  /*2420*/  FSEL R172, R75, -INF , !P3 ;  /* 0xff8000004bac7808 */ /* 0x000fc40005800000 */
[-C--:B------:R-:W-:Y:S02]  /*2430*/  ISETP.GE.AND P6, PT, R89, R194.reuse, PT ;  /* 0x000000c25900720c */ /* 0x080fe40003fc6270 */
[C---:B------:R-:W-:Y:S01]  /*2440*/  ISETP.GE.AND P4, PT, R81.reuse, R194, PT ;  /* 0x000000c25100720c */ /* 0x040fe20003f86270 */
[-C--:B-1----:R-:W-:Y:S01]  /*2450*/  HMMA.16816.F32 R28, R140, R84.reuse, R28 ;  /* 0x000000548c1c723c */ /* 0x082fe2000000181c */
[----:B------:R-:W-:Y:S02]  /*2460*/  ISETP.GE.AND P3, PT, R81, R2, PT ;  /* 0x000000025100720c */ /* 0x000fe40003f66270 */
[----:B------:R-:W-:Y:S01]  /*2470*/  FSEL R234, R69, -INF , !P4 ;  /* 0xff80000045ea7808 */ /* 0x000fe20006000000 */
[----:B------:R-:W-:Y:S01]  /*2480*/  VIADD R69, R171, 0x41 ;  /* 0x00000041ab457836 */ /* 0x000fe20000000000 */
[----:B------:R-:W-:Y:S01]  /*2490*/  FSEL R210, R73, -INF , !P6 ;  /* 0xff80000049d27808 */ /* 0x000fe20007000000 */
[----:B------:R-:W-:Y:S01]  /*24a0*/  VIADD R73, R171, 0x40 ;  /* 0x00000040ab497836 */ /* 0x000fe20000000000 */
[----:B------:R-:W-:Y:S01]  /*24b0*/  FSEL R232, R68, -INF , !P1 ;  /* 0xff80000044e87808 */ /* 0x000fe20004800000 */
[----:B------:R-:W-:Y:S01]  /*24c0*/  HMMA.16816.F32 R24, R136, R84, R24 ;  /* 0x000000548818723c */ /* 0x000fe20000001818 */
[----:B------:R-:W-:-:S02]  /*24d0*/  FSEL R123, R67, -INF , !P3 ;  /* 0xff800000437b7808 */ /* 0x000fc40005800000 */
[CC--:B------:R-:W-:Y:S02]  /*24e0*/  ISETP.GE.AND P6, PT, R81.reuse, R149.reuse, PT ;  /* 0x000000955100720c */ /* 0x0c0fe40003fc6270 */
[-C--:B------:R-:W-:Y:S02]  /*24f0*/  ISETP.GE.AND P1, PT, R81, R164.reuse, PT ;  /* 0x000000a45100720c */ /* 0x080fe40003f26270 */
[----:B------:R-:W-:Y:S01]  /*2500*/  ISETP.GE.AND P3, PT, R69, R149, PT ;  /* 0x000000954500720c */ /* 0x000fe20003f66270 */
[C---:B--2---:R-:W-:Y:S01]  /*2510*/  HMMA.16816.F32 R8, R136.reuse, R76, R8 ;  /* 0x0000004c8808723c */ /* 0x044fe20000001808 */
[----:B------:R-:W-:Y:S02]  /*2520*/  FSEL R200, R71, -INF , !P1 ;  /* 0xff80000047c87808 */ /* 0x000fe40004800000 */
[----:B------:R-:W-:Y:S01]  /*2530*/  FSEL R184, R65, -INF , !P6 ;  /* 0xff80000041b87808 */ /* 0x000fe20007000000 */
[----:B------:R-:W-:Y:S01]  /*2540*/  VIADD R65, R171, 0x50 ;  /* 0x00000050ab417836 */ /* 0x000fe20000000000 */
[----:B------:R-:W-:Y:S01]  /*2550*/  FSEL R120, R61, -INF , !P3 ;  /* 0xff8000003d787808 */ /* 0x000fe20005800000 */
[----:B------:R-:W-:Y:S01]  /*2560*/  VIADD R61, R171, 0x51 ;  /* 0x00000051ab3d7836 */ /* 0x000fe20000000000 */
[----:B------:R-:W-:Y:S01]  /*2570*/  ISETP.GE.AND P4, PT, R73, R164, PT ;  /* 0x000000a44900720c */ /* 0x000fe20003f86270 */
[----:B------:R-:W-:Y:S01]  /*2580*/  HMMA.16816.F32 R4, R136, R78, R4 ;  /* 0x0000004e8804723c */ /* 0x000fe20000001804 */
[----:B------:R-:W-:-:S02]  /*2590*/  ISETP.GE.AND P1, PT, R69, R2, PT ;  /* 0x000000024500720c */ /* 0x000fc40003f26270 */
[----:B------:R-:W-:Y:S02]  /*25a0*/  FSEL R121, R66, -INF , !P5 ;  /* 0xff80000042797808 */ /* 0x000fe40006800000 */
[----:B------:R-:W-:Y:S02]  /*25b0*/  FSEL R105, R63, -INF , !P1 ;  /* 0xff8000003f697808 */ /* 0x000fe40004800000 */
[----:B------:R-:W-:Y:S01]  /*25c0*/  FSEL R178, R58, -INF , !P4 ;  /* 0xff8000003ab27808 */ /* 0x000fe20006000000 */
[----:B------:R-:W-:Y:S01]  /*25d0*/  HMMA.16816.F32 R20, R136, R86, R20 ;  /* 0x000000568814723c */ /* 0x000fe20000001814 */
[-C--:B------:R-:W-:Y:S02]  /*25e0*/  ISETP.GE.AND P5, PT, R73, R194.reuse, PT ;  /* 0x000000c24900720c */ /* 0x080fe40003fa6270 */
[----:B------:R-:W-:Y:S02]  /*25f0*/  ISETP.GE.AND P6, PT, R69, R194, PT ;  /* 0x000000c24500720c */ /* 0x000fe40003fc6270 */
[----:B------:R-:W-:-:S02]  /*2600*/  ISETP.GE.AND P1, PT, R65, R149, PT ;  /* 0x000000954100720c */ /* 0x000fc40003f26270 */
[-C--:B------:R-:W-:Y:S01]  /*2610*/  ISETP.GE.AND P4, PT, R61, R149.reuse, PT ;  /* 0x000000953d00720c */ /* 0x080fe20003f86270 */
[C---:B------:R-:W-:Y:S01]  /*2620*/  HMMA.16816.F32 R12, R140.reuse, R76, R12 ;  /* 0x0000004c8c0c723c */ /* 0x040fe2000000180c */
[----:B------:R-:W-:Y:S02]  /*2630*/  FSEL R202, R70, -INF , !P0 ;  /* 0xff80000046ca7808 */ /* 0x000fe40004000000 */
[----:B------:R-:W-:Y:S02]  /*2640*/  ISETP.GE.AND P0, PT, R73, R149, PT ;  /* 0x000000954900720c */ /* 0x000fe40003f06270 */
[----:B------:R-:W-:Y:S02]  /*2650*/  FSEL R190, R56, -INF , !P5 ;  /* 0xff80000038be7808 */ /* 0x000fe40006800000 */
[----:B------:R-:W-:Y:S01]  /*2660*/  FSEL R192, R57, -INF , !P6 ;  /* 0xff80000039c07808 */ /* 0x000fe20007000000 */
[----:B------:R-:W-:Y:S01]  /*2670*/  VIADD R57, R171, 0x60 ;  /* 0x00000060ab397836 */ /* 0x000fe20000000000 */
[----:B------:R-:W-:Y:S01]  /*2680*/  FSEL R90, R44, -INF , !P1 ;  /* 0xff8000002c5a7808 */ /* 0x000fe20004800000 */
[----:B------:R-:W-:Y:S01]  /*2690*/  HMMA.16816.F32 R32, R140, R94, R32 ;  /* 0x0000005e8c20723c */ /* 0x000fe20000001820 */
[----:B------:R-:W-:Y:S01]  /*26a0*/  FSEL R92, R45, -INF , !P4 ;  /* 0xff8000002d5c7808 */ /* 0x000fe20006000000 */
[----:B------:R-:W-:Y:S01]  /*26b0*/  VIADD R45, R171, 0x61 ;  /* 0x00000061ab2d7836 */ /* 0x000fe20000000000 */
[----:B------:R-:W-:-:S02]  /*26c0*/  ISETP.GE.AND P5, PT, R65, R164, PT ;  /* 0x000000a44100720c */ /* 0x000fc40003fa6270 */
[C---:B------:R-:W-:Y:S02]  /*26d0*/  ISETP.GE.AND P6, PT, R61.reuse, R194, PT ;  /* 0x000000c23d00720c */ /* 0x040fe40003fc6270 */
[-C--:B------:R-:W-:Y:S01]  /*26e0*/  ISETP.GE.AND P1, PT, R61, R164.reuse, PT ;  /* 0x000000a43d00720c */ /* 0x080fe20003f26270 */
[C---:B------:R-:W-:Y:S01]  /*26f0*/  HMMA.16816.F32 R16, R140.reuse, R86, R16 ;  /* 0x000000568c10723c */ /* 0x040fe20000001810 */
[----:B------:R-:W-:Y:S02]  /*2700*/  FSEL R114, R60, -INF , !P0 ;  /* 0xff8000003c727808 */ /* 0x000fe40004000000 */
[----:B------:R-:W-:Y:S02]  /*2710*/  ISETP.GE.AND P0, PT, R69, R164, PT ;  /* 0x000000a44500720c */ /* 0x000fe40003f06270 */
[----:B------:R-:W-:Y:S01]  /*2720*/  FSEL R168, R41, -INF , !P6 ;  /* 0xff80000029a87808 */ /* 0x000fe20007000000 */
[----:B------:R-:W-:Y:S01]  /*2730*/  VIADD R41, R171, 0x70 ;  /* 0x00000070ab297836 */ /* 0x000fe20000000000 */
[----:B------:R-:W-:Y:S01]  /*2740*/  FSEL R122, R42, -INF , !P5 ;  /* 0xff8000002a7a7808 */ /* 0x000fe20006800000 */
[----:B------:R-:W-:Y:S01]  /*2750*/  HMMA.16816.F32 R144, R140, R78, R144 ;  /* 0x0000004e8c90723c */ /* 0x000fe20000001890 */
[----:B------:R-:W-:Y:S01]  /*2760*/  FSEL R124, R43, -INF , !P1 ;  /* 0xff8000002b7c7808 */ /* 0x000fe20004800000 */
[----:B------:R-:W-:Y:S01]  /*2770*/  BAR.SYNC.DEFER_BLOCKING 0x0 ;  /* 0x0000000000007b1d */ /* 0x000fe20000010000 */
[----:B------:R-:W-:-:S02]  /*2780*/  ISETP.GE.AND P5, PT, R45, R149, PT ;  /* 0x000000952d00720c */ /* 0x000fc40003fa6270 */
[-C--:B------:R-:W-:Y:S02]  /*2790*/  ISETP.GE.AND P1, PT, R45, R2.reuse, PT ;  /* 0x000000022d00720c */ /* 0x080fe40003f26270 */
[----:B------:R-:W-:Y:S02]  /*27a0*/  FSEL R176, R64, -INF , !P2 ;  /* 0xff80000040b07808 */ /* 0x000fe40005000000 */
[----:B------:R-:W-:Y:S02]  /*27b0*/  FSEL R182, R59, -INF , !P0 ;  /* 0xff8000003bb67808 */ /* 0x000fe40004000000 */
[-C--:B------:R-:W-:Y:S02]  /*27c0*/  ISETP.GE.AND P2, PT, R73, R2.reuse, PT ;  /* 0x000000024900720c */ /* 0x080fe40003f46270 */
[-C--:B------:R-:W-:Y:S02]  /*27d0*/  ISETP.GE.AND P3, PT, R65, R2.reuse, PT ;  /* 0x000000024100720c */ /* 0x080fe40003f66270 */
[----:B------:R-:W-:-:S02]  /*27e0*/  ISETP.GE.AND P0, PT, R61, R2, PT ;  /* 0x000000023d00720c */ /* 0x000fc40003f06270 */
[----:B------:R-:W-:Y:S01]  /*27f0*/  FSEL R102, R29, -INF , !P5 ;  /* 0xff8000001d667808 */ /* 0x000fe20006800000 */
[----:B------:R-:W-:Y:S01]  /*2800*/  VIADD R29, R171, 0x71 ;  /* 0x00000071ab1d7836 */ /* 0x000fe20000000000 */
[----:B------:R-:W-:Y:S01]  /*2810*/  FSEL R83, R31, -INF , !P1 ;  /* 0xff8000001f537808 */ /* 0x000fe20004800000 */
[----:B------:R-:W-:Y:S01]  /*2820*/  VIADD R31, R171, 0x68 ;  /* 0x00000068ab1f7836 */ /* 0x000fe20000000000 */
[-C--:B------:R-:W-:Y:S02]  /*2830*/  ISETP.GE.AND P6, PT, R45, R194.reuse, PT ;  /* 0x000000c22d00720c */ /* 0x080fe40003fc6270 */
[----:B------:R-:W-:Y:S02]  /*2840*/  ISETP.GE.AND P1, PT, R41, R194, PT ;  /* 0x000000c22900720c */ /* 0x000fe40003f26270 */
[----:B------:R-:W-:Y:S02]  /*2850*/  FSEL R103, R62, -INF , !P2 ;  /* 0xff8000003e677808 */ /* 0x000fe40005000000 */
[----:B------:R-:W-:-:S02]  /*2860*/  FSEL R89, R46, -INF , !P3 ;  /* 0xff8000002e597808 */ /* 0x000fc40005800000 */
[----:B------:R-:W-:Y:S02]  /*2870*/  FSEL R91, R47, -INF , !P0 ;  /* 0xff8000002f5b7808 */ /* 0x000fe40004000000 */
[----:B------:R-:W-:Y:S02]  /*2880*/  ISETP.GE.AND P2, PT, R65, R194, PT ;  /* 0x000000c24100720c */ /* 0x000fe40003f46270 */
[C---:B------:R-:W-:Y:S02]  /*2890*/  ISETP.GE.AND P0, PT, R57.reuse, R149, PT ;  /* 0x000000953900720c */ /* 0x040fe40003f06270 */
[C---:B------:R-:W-:Y:S02]  /*28a0*/  ISETP.GE.AND P3, PT, R57.reuse, R2, PT ;  /* 0x000000023900720c */ /* 0x040fe40003f66270 */
[----:B------:R-:W-:Y:S02]  /*28b0*/  ISETP.GE.AND P4, PT, R57, R194, PT ;  /* 0x000000c23900720c */ /* 0x000fe40003f86270 */
[----:B------:R-:W-:Y:S01]  /*28c0*/  FSEL R104, R25, -INF , !P6 ;  /* 0xff80000019687808 */ /* 0x000fe20007000000 */
[----:B------:R-:W-:Y:S01]  /*28d0*/  VIADD R25, R171, 0x48 ;  /* 0x00000048ab197836 */ /* 0x000fe20000000000 */
[----:B------:R-:W-:-:S02]  /*28e0*/  FSEL R68, R8, -INF , !P1 ;  /* 0xff80000008447808 */ /* 0x000fc40004800000 */
[-C--:B------:R-:W-:Y:S02]  /*28f0*/  ISETP.GE.AND P1, PT, R29, R164.reuse, PT ;  /* 0x000000a41d00720c */ /* 0x080fe40003f26270 */
[----:B------:R-:W-:Y:S02]  /*2900*/  FSEL R130, R40, -INF , !P2 ;  /* 0xff80000028827808 */ /* 0x000fe40005000000 */
[----:B------:R-:W-:Y:S02]  /*2910*/  FSEL R100, R28, -INF , !P0 ;  /* 0xff8000001c647808 */ /* 0x000fe40004000000 */
[----:B------:R-:W-:Y:S02]  /*2920*/  FSEL R85, R30, -INF , !P3 ;  /* 0xff8000001e557808 */ /* 0x000fe40005800000 */
[----:B------:R-:W-:Y:S02]  /*2930*/  FSEL R96, R24, -INF , !P4 ;  /* 0xff80000018607808 */ /* 0x000fe40006000000 */
[----:B------:R-:W-:-:S02]  /*2940*/  ISETP.GE.AND P2, PT, R57, R164, PT ;  /* 0x000000a43900720c */ /* 0x000fc40003f46270 */
[----:B------:R-:W-:Y:S02]  /*2950*/  ISETP.GE.AND P0, PT, R45, R164, PT ;  /* 0x000000a42d00720c */ /* 0x000fe40003f06270 */
[C---:B------:R-:W-:Y:S02]  /*2960*/  ISETP.GE.AND P5, PT, R41.reuse, R149, PT ;  /* 0x000000952900720c */ /* 0x040fe40003fa6270 */
[C---:B------:R-:W-:Y:S02]  /*2970*/  ISETP.GE.AND P3, PT, R41.reuse, R2, PT ;  /* 0x000000022900720c */ /* 0x040fe40003f66270 */
[----:B------:R-:W-:Y:S01]  /*2980*/  ISETP.GE.AND P4, PT, R41, R164, PT ;  /* 0x000000a42900720c */ /* 0x000fe20003f86270 */
[----:B------:R-:W-:Y:S01]  /*2990*/  VIADD R41, R171, 0x49 ;  /* 0x00000049ab297836 */ /* 0x000fe20000000000 */
[-C--:B------:R-:W-:Y:S02]  /*29a0*/  ISETP.GE.AND P6, PT, R29, R194.reuse, PT ;  /* 0x000000c21d00720c */ /* 0x080fe40003fc6270 */
[----:B------:R-:W-:Y:S01]  /*29b0*/  FSEL R57, R11, -INF , !P1 ;  /* 0xff8000000b397808 */ /* 0x000fe20004800000 */
[----:B------:R-:W-:Y:S01]  /*29c0*/  VIADD R11, R171, 0x79 ;  /* 0x00000079ab0b7836 */ /* 0x000fe20000000000 */
[----:B------:R-:W-:-:S02]  /*29d0*/  ISETP.GE.AND P1, PT, R25, R194, PT ;  /* 0x000000c21900720c */ /* 0x000fc40003f26270 */
[----:B------:R-:W-:Y:S02]  /*29e0*/  FSEL R88, R26, -INF , !P2 ;  /* 0xff8000001a587808 */ /* 0x000fe40005000000 */
[----:B------:R-:W-:Y:S01]  /*29f0*/  FSEL R84, R27, -INF , !P0 ;  /* 0xff8000001b547808 */ /* 0x000fe20004000000 */
[----:B------:R-:W-:Y:S01]  /*2a00*/  VIADD R27, R171, 0x69 ;  /* 0x00000069ab1b7836 */ /* 0x000fe20000000000 */
[C---:B------:R-:W-:Y:S02]  /*2a10*/  ISETP.GE.AND P0, PT, R29.reuse, R149, PT ;  /* 0x000000951d00720c */ /* 0x040fe40003f06270 */
[----:B------:R-:W-:Y:S01]  /*2a20*/  ISETP.GE.AND P2, PT, R29, R2, PT ;  /* 0x000000021d00720c */ /* 0x000fe20003f46270 */
[----:B------:R-:W-:Y:S01]  /*2a30*/  VIADD R29, R171, 0x58 ;  /* 0x00000058ab1d7836 */ /* 0x000fe20000000000 */
[----:B------:R-:W-:Y:S01]  /*2a40*/  FSEL R73, R9, -INF , !P6 ;  /* 0xff80000009497808 */ /* 0x000fe20007000000 */
[----:B------:R-:W-:Y:S01]  /*2a50*/  VIADD R9, R171, 0x59 ;  /* 0x00000059ab097836 */ /* 0x000fe20000000000 */
[----:B------:R-:W-:-:S02]  /*2a60*/  FSEL R66, R10, -INF , !P4 ;  /* 0xff8000000a427808 */ /* 0x000fc40006000000 */
[----:B------:R-:W-:Y:S02]  /*2a70*/  ISETP.GE.AND P4, PT, R25, R164, PT ;  /* 0x000000a41900720c */ /* 0x000fe40003f86270 */
[C---:B------:R-:W-:Y:S02]  /*2a80*/  ISETP.GE.AND P6, PT, R41.reuse, R194, PT ;  /* 0x000000c22900720c */ /* 0x040fe40003fc6270 */
[----:B------:R-:W-:Y:S02]  /*2a90*/  FSEL R181, R52, -INF , !P1 ;  /* 0xff80000034b57808 */ /* 0x000fe40004800000 */
[----:B------:R-:W-:Y:S02]  /*2aa0*/  ISETP.GE.AND P1, PT, R41, R164, PT ;  /* 0x000000a42900720c */ /* 0x000fe40003f26270 */
[----:B------:R-:W-:Y:S02]  /*2ab0*/  FSEL R246, R54, -INF , !P4 ;  /* 0xff80000036f67808 */ /* 0x000fe40006000000 */
[----:B------:R-:W-:-:S02]  /*2ac0*/  FSEL R250, R53, -INF , !P6 ;  /* 0xff80000035fa7808 */ /* 0x000fc40007000000 */
[-C--:B------:R-:W-:Y:S02]  /*2ad0*/  ISETP.GE.AND P4, PT, R29, R194.reuse, PT ;  /* 0x000000c21d00720c */ /* 0x080fe40003f86270 */
[----:B------:R-:W-:Y:S02]  /*2ae0*/  FSEL R242, R55, -INF , !P1 ;  /* 0xff80000037f27808 */ /* 0x000fe40004800000 */
[----:B------:R-:W-:Y:S02]  /*2af0*/  ISETP.GE.AND P6, PT, R9, R194, PT ;  /* 0x000000c20900720c */ /* 0x000fe40003fc6270 */
[----:B------:R-:W-:Y:S02]  /*2b00*/  ISETP.GE.AND P1, PT, R29, R164, PT ;  /* 0x000000a41d00720c */ /* 0x000fe40003f26270 */
[----:B------:R-:W-:Y:S02]  /*2b10*/  FSEL R198, R36, -INF , !P4 ;  /* 0xff80000024c67808 */ /* 0x000fe40006000000 */
[----:B------:R-:W-:-:S02]  /*2b20*/  FSEL R188, R37, -INF , !P6 ;  /* 0xff80000025bc7808 */ /* 0x000fc40007000000 */
[C---:B------:R-:W-:Y:S02]  /*2b30*/  ISETP.GE.AND P4, PT, R25.reuse, R149, PT ;  /* 0x000000951900720c */ /* 0x040fe40003f86270 */
[----:B------:R-:W-:Y:S02]  /*2b40*/  FSEL R180, R38, -INF , !P1 ;  /* 0xff80000026b47808 */ /* 0x000fe40004800000 */
[----:B------:R-:W-:Y:S01]  /*2b50*/  ISETP.GE.AND P6, PT, R25, R2, PT ;  /* 0x000000021900720c */ /* 0x000fe20003fc6270 */
[----:B------:R-:W-:Y:S01]  /*2b60*/  VIADD R25, R171, 0x78 ;  /* 0x00000078ab197836 */ /* 0x000fe20000000000 */
[----:B------:R-:W-:Y:S02]  /*2b70*/  ISETP.GE.AND P1, PT, R9, R164, PT ;  /* 0x000000a40900720c */ /* 0x000fe40003f26270 */
[----:B------:R-:W-:Y:S02]  /*2b80*/  FSEL R55, R13, -INF , !P0 ;  /* 0xff8000000d377808 */ /* 0x000fe40004000000 */
[----:B------:R-:W-:-:S02]  /*2b90*/  FSEL R186, R39, -INF , !P1 ;  /* 0xff80000027ba7808 */ /* 0x000fc40004800000 */
[-C--:B------:R-:W-:Y:S02]  /*2ba0*/  ISETP.GE.AND P1, PT, R25, R194.reuse, PT ;  /* 0x000000c21900720c */ /* 0x080fe40003f26270 */
[C---:B------:R-:W-:Y:S02]  /*2bb0*/  ISETP.GE.AND P0, PT, R27.reuse, R194, PT ;  /* 0x000000c21b00720c */ /* 0x040fe40003f06270 */
[----:B------:R-:W-:Y:S02]  /*2bc0*/  FSEL R80, R4, -INF , !P1 ;  /* 0xff80000004507808 */ /* 0x000fe40004800000 */
[----:B------:R-:W-:Y:S02]  /*2bd0*/  ISETP.GE.AND P1, PT, R27, R164, PT ;  /* 0x000000a41b00720c */ /* 0x000fe40003f26270 */
[----:B------:R-:W-:Y:S02]  /*2be0*/  FSEL R56, R12, -INF , !P5 ;  /* 0xff8000000c387808 */ /* 0x000fe40006800000 */
[----:B------:R-:W-:-:S02]  /*2bf0*/  FSEL R110, R23, -INF , !P1 ;  /* 0xff800000176e7808 */ /* 0x000fc40004800000 */
[----:B------:R-:W-:Y:S02]  /*2c00*/  ISETP.GE.AND P1, PT, R41, R149, PT ;  /* 0x000000952900720c */ /* 0x000fe40003f26270 */
[----:B------:R-:W-:Y:S02]  /*2c10*/  ISETP.GE.AND P5, PT, R31, R194, PT ;  /* 0x000000c21f00720c */ /* 0x000fe40003fa6270 */
[----:B------:R-:W-:Y:S02]  /*2c20*/  FSEL R177, R49, -INF , !P1 ;  /* 0xff80000031b17808 */ /* 0x000fe40004800000 */
[----:B------:R-:W-:Y:S02]  /*2c30*/  FSEL R116, R21, -INF , !P0 ;  /* 0xff80000015747808 */ /* 0x000fe40004000000 */
[----:B------:R-:W-:Y:S02]  /*2c40*/  ISETP.NE.AND P1, PT, R165, 0x1, PT ;  /* 0x00000001a500780c */ /* 0x000fe40003f25270 */
[----:B------:R-:W-:-:S02]  /*2c50*/  ISETP.GE.AND P0, PT, R31, R164, PT ;  /* 0x000000a41f00720c */ /* 0x000fc40003f06270 */
[----:B------:R-:W-:Y:S02]  /*2c60*/  FSEL R118, R20, -INF , !P5 ;  /* 0xff80000014767808 */ /* 0x000fe40006800000 */
[C---:B------:R-:W-:Y:S02]  /*2c70*/  ISETP.GE.AND P5, PT, R11.reuse, R194, PT ;  /* 0x000000c20b00720c */ /* 0x040fe40003fa6270 */
[----:B------:R-:W-:Y:S02]  /*2c80*/  FSEL R112, R22, -INF , !P0 ;  /* 0xff80000016707808 */ /* 0x000fe40004000000 */
[-C--:B------:R-:W-:Y:S02]  /*2c90*/  ISETP.GE.AND P0, PT, R11, R164.reuse, PT ;  /* 0x000000a40b00720c */ /* 0x080fe40003f06270 */
[----:B------:R-:W-:Y:S02]  /*2ca0*/  FSEL R76, R5, -INF , !P5 ;  /* 0xff800000054c7808 */ /* 0x000fe40006800000 */
[----:B------:R-:W-:-:S02]  /*2cb0*/  ISETP.GE.AND P5, PT, R25, R164, PT ;  /* 0x000000a41900720c */ /* 0x000fc40003fa6270 */
[----:B------:R-:W-:Y:S02]  /*2cc0*/  FSEL R74, R7, -INF , !P0 ;  /* 0xff800000074a7808 */ /* 0x000fe40004000000 */
[----:B------:R-:W-:Y:S02]  /*2cd0*/  ISETP.GE.AND P0, PT, R29, R149, PT ;  /* 0x000000951d00720c */ /* 0x000fe40003f06270 */
[----:B------:R-:W-:Y:S02]  /*2ce0*/  FSEL R70, R6, -INF , !P5 ;  /* 0xff80000006467808 */ /* 0x000fe40006800000 */
[----:B------:R-:W-:Y:S02]  /*2cf0*/  FSEL R185, R48, -INF , !P4 ;  /* 0xff80000030b97808 */ /* 0x000fe40006000000 */
[----:B------:R-:W-:Y:S02]  /*2d00*/  FSEL R171, R50, -INF , !P6 ;  /* 0xff80000032ab7808 */ /* 0x000fe40007000000 */
[----:B------:R-:W-:-:S02]  /*2d10*/  ISETP.GE.AND P5, PT, R41, R2, PT ;  /* 0x000000022900720c */ /* 0x000fc40003fa6270 */
[----:B------:R-:W-:Y:S02]  /*2d20*/  ISETP.GE.AND P4, PT, R29, R2, PT ;  /* 0x000000021d00720c */ /* 0x000fe40003f86270 */
[----:B------:R-:W-:Y:S02]  /*2d30*/  ISETP.GE.AND P6, PT, R9, R149, PT ;  /* 0x000000950900720c */ /* 0x000fe40003fc6270 */
[----:B------:R-:W-:Y:S01]  /*2d40*/  FSEL R206, R32, -INF , !P0 ;  /* 0xff80000020ce7808 */ /* 0x000fe20004000000 */
[----:B------:R-:W-:Y:S10]  /*2d50*/  @!P1 BRA `(.L_x_8) ;  /* 0x0000000000689947 */ /* 0x000ff40003800000 */
[----:B------:R-:W-:-:S04]  /*2d60*/  VIADD R6, R165, 0xfffffffe ;  /* 0xfffffffea5067836 */ /* 0x000fc80000000000 */
[C---:B------:R-:W-:Y:S02]  /*2d70*/  IMAD R5, R6.reuse, UR5, RZ ;  /* 0x0000000506057c24 */ /* 0x040fe4000f8e02ff */
[----:B------:R-:W-:-:S04]  /*2d80*/  IMAD.WIDE.U32 R6, R6, UR18, RZ ;  /* 0x0000001206067c25 */ /* 0x000fc8000f8e00ff */
[----:B------:R-:W-:Y:S01]  /*2d90*/  IMAD.IADD R5, R7, 0x1, R5 ;  /* 0x0000000107057824 */ /* 0x000fe200078e0205 */
[----:B------:R-:W-:-:S04]  /*2da0*/  LEA R20, P0, R6, R225, 0x1 ;  /* 0x000000e106147211 */ /* 0x000fc800078008ff */
[C---:B------:R-:W-:Y:S02]  /*2db0*/  LEA.HI.X R21, R6.reuse, R224, R5, 0x1, P0 ;  /* 0x000000e006157211 */ /* 0x040fe400000f0c05 */
[----:B------:R-:W-:-:S03]  /*2dc0*/  IADD3 R4, P0, PT, R6, UR23, RZ ;  /* 0x0000001706047c10 */ /* 0x000fc6000ff1e0ff */
[----:B------:R-:W-:Y:S01]  /*2dd0*/  @!PT LDS RZ, [RZ] ;  /* 0x00000000fffff984 */ /* 0x000fe20000000800 */
[----:B------:R-:W-:Y:S01]  /*2de0*/  @!PT LDS RZ, [RZ] ;  /* 0x00000000fffff984 */ /* 0x000fe20000000800 */
[----:B------:R-:W-:Y:S01]  /*2df0*/  @!PT LDS RZ, [RZ] ;  /* 0x00000000fffff984 */ /* 0x000fe20000000800 */
[----:B------:R1:W-:Y:S01]  /*2e00*/  LDGSTS.E.BYPASS.LTC128B.128 [R226+0x2000], desc[UR26][R20.64] ;  /* 0x0200000014e27fae */ /* 0x0003e2000b981a1a */
[----:B------:R-:W-:Y:S02]  /*2e10*/  IADD3.X R5, PT, PT, R5, UR22, RZ, P0, !PT ;  /* 0x0000001605057c10 */ /* 0x000fe400087fe4ff */
[----:B------:R-:W-:-:S04]  /*2e20*/  LEA R12, P0, R4, R225, 0x1 ;  /* 0x000000e1040c7211 */ /* 0x000fc800078008ff */
[C---:B------:R-:W-:Y:S02]  /*2e30*/  LEA.HI.X R13, R4.reuse, R224, R5, 0x1, P0 ;  /* 0x000000e0040d7211 */ /* 0x040fe400000f0c05 */
[----:B------:R-:W-:-:S03]  /*2e40*/  IADD3 R6, P0, PT, R4, UR23, RZ ;  /* 0x0000001704067c10 */ /* 0x000fc6000ff1e0ff */
[----:B------:R1:W-:Y:S01]  /*2e50*/  LDGSTS.E.BYPASS.LTC128B.128 [R226+0x2800], desc[UR26][R12.64] ;  /* 0x028000000ce27fae */ /* 0x0003e2000b981a1a */
[----:B------:R-:W-:Y:S02]  /*2e60*/  IADD3.X R7, PT, PT, R5, UR22, RZ, P0, !PT ;  /* 0x0000001605077c10 */ /* 0x000fe400087fe4ff */
[----:B------:R-:W-:-:S04]  /*2e70*/  IADD3 R4, P0, PT, R4, UR28, RZ ;  /* 0x0000001c04047c10 */ /* 0x000fc8000ff1e0ff */
[----:B------:R-:W-:Y:S02]  /*2e80*/  IADD3.X R5, PT, PT, R5, UR25, RZ, P0, !PT ;  /* 0x0000001905057c10 */ /* 0x000fe400087fe4ff */
[----:B------:R-:W-:-:S04]  /*2e90*/  LEA R22, P0, R6, R225, 0x1 ;  /* 0x000000e106167211 */ /* 0x000fc800078008ff */
[----:B------:R-:W-:Y:S02]  /*2ea0*/  LEA.HI.X R23, R6, R224, R7, 0x1, P0 ;  /* 0x000000e006177211 */ /* 0x000fe400000f0c07 */
[----:B------:R-:W-:-:S03]  /*2eb0*/  LEA R6, P0, R4, R225, 0x1 ;  /* 0x000000e104067211 */ /* 0x000fc600078008ff */
[----:B------:R1:W-:Y:S01]  /*2ec0*/  LDGSTS.E.BYPASS.LTC128B.128 [R226+0x3000], desc[UR26][R22.64] ;  /* 0x0300000016e27fae */ /* 0x0003e2000b981a1a */
[----:B------:R-:W-:-:S05]  /*2ed0*/  LEA.HI.X R7, R4, R224, R5, 0x1, P0 ;  /* 0x000000e004077211 */ /* 0x000fca00000f0c05 */
[----:B------:R1:W-:Y:S04]  /*2ee0*/  LDGSTS.E.BYPASS.LTC128B.128 [R226+0x3800], desc[UR26][R6.64] ;  /* 0x0380000006e27fae */ /* 0x0003e8000b981a1a */
[----:B------:R-:W0:Y:S02]  /*2ef0*/  LDGDEPBAR ;  /* 0x00000000000079af */ /* 0x000e240000000000 */
.L_x_8:
[----:B------:R-:W-:Y:S01]  /*2f00*/  FMNMX3.FTZ R5, R148, R152, R158, !PT ;  /* 0x0000009894057276 */ /* 0x000fe2000781009e */
[----:B------:R-:W2:Y:S01]  /*2f10*/  LDCU UR8, c[0x0][0x45c] ;  /* 0x00008b80ff0877ac */ /* 0x000ea20008000800 */
[----:B------:R-:W-:Y:S02]  /*2f20*/  FMNMX3.FTZ R4, R150, R216, R151, !PT ;  /* 0x000000d896047276 */ /* 0x000fe40007810097 */
[----:B------:R-:W-:Y:S02]  /*2f30*/  FMNMX3.FTZ R5, R5, R197, R214, !PT ;  /* 0x000000c505057276 */ /* 0x000fe400078100d6 */
[----:B------:R-:W-:Y:S02]  /*2f40*/  FMNMX3.FTZ R4, R4, R201, R132, !PT ;  /* 0x000000c904047276 */ /* 0x000fe40007810084 */
[----:B------:R-:W-:Y:S02]  /*2f50*/  FMNMX3.FTZ R5, R5, R236, R173, !PT ;  /* 0x000000ec05057276 */ /* 0x000fe400078100ad */
[----:B-1----:R-:W-:-:S02]  /*2f60*/  FMNMX3.FTZ R6, R4, R133, R199, !PT ;  /* 0x0000008504067276 */ /* 0x002fc400078100c7 */
[----:B------:R-:W-:Y:S02]  /*2f70*/  FMNMX3.FTZ R7, R5, R179, R106, !PT ;  /* 0x000000b305077276 */ /* 0x000fe4000781006a */
[----:B------:R-:W-:Y:S02]  /*2f80*/  FMNMX3.FTZ R5, R6, R203, R175, !PT ;  /* 0x000000cb06057276 */ /* 0x000fe400078100af */
[----:B------:R-:W-:Y:S02]  /*2f90*/  FMNMX3.FTZ R7, R7, R108, R126, !PT ;  /* 0x0000006c07077276 */ /* 0x000fe4000781007e */
[----:B------:R-:W-:Y:S02]  /*2fa0*/  FMNMX3.FTZ R5, R5, R187, R252, !PT ;  /* 0x000000bb05057276 */ /* 0x000fe400078100fc */
[----:B------:R-:W-:Y:S02]  /*2fb0*/  FMNMX3.FTZ R7, R7, R208, R128, !PT ;  /* 0x000000d007077276 */ /* 0x000fe40007810080 */
[----:B------:R-:W-:-:S02]  /*2fc0*/  ISETP.GE.AND P0, PT, R31, R149, PT ;  /* 0x000000951f00720c */ /* 0x000fc40003f06270 */
[----:B------:R-:W-:Y:S02]  /*2fd0*/  FMNMX3.FTZ R5, R5, R183, R212, !PT ;  /* 0x000000b705057276 */ /* 0x000fe400078100d4 */
[----:B------:R-:W-:Y:S02]  /*2fe0*/  FMNMX3.FTZ R4, R191, R156, R193, !PT ;  /* 0x0000009cbf047276 */ /* 0x000fe400078100c1 */
[----:B------:R-:W-:Y:S02]  /*2ff0*/  FMNMX3.FTZ R7, R7, R170, R176, !PT ;  /* 0x000000aa07077276 */ /* 0x000fe400078100b0 */
[----:B------:R-:W-:Y:S02]  /*3000*/  FMNMX3.FTZ R10, R157, R155, R159, !PT ;  /* 0x0000009b9d0a7276 */ /* 0x000fe4000781009f */
[----:B------:R-:W-:Y:S02]  /*3010*/  FSEL R196, R16, -INF , !P0 ;  /* 0xff80000010c47808 */ /* 0x000fe40004000000 */
[----:B------:R-:W-:-:S02]  /*3020*/  ISETP.GE.AND P0, PT, R9, R2, PT ;  /* 0x000000020900720c */ /* 0x000fc40003f06270 */
[----:B------:R-:W-:Y:S02]  /*3030*/  FMNMX3.FTZ R5, R5, R210, R232, !PT ;  /* 0x000000d205057276 */ /* 0x000fe400078100e8 */
[----:B------:R-:W-:Y:S02]  /*3040*/  FMNMX3.FTZ R9, R4, R195, R154, !PT ;  /* 0x000000c304097276 */ /* 0x000fe4000781009a */
[----:B------:R-:W-:Y:S02]  /*3050*/  FMNMX3.FTZ R7, R7, R184, R114, !PT ;  /* 0x000000b807077276 */ /* 0x000fe40007810072 */
[----:B------:R-:W-:Y:S02]  /*3060*/  FMNMX3.FTZ R10, R10, R163, R131, !PT ;  /* 0x000000a30a0a7276 */ /* 0x000fe40007810083 */
[----:B------:R-:W-:Y:S02]  /*3070*/  FMNMX3.FTZ R5, R5, R234, R190, !PT ;  /* 0x000000ea05057276 */ /* 0x000fe400078100be */
[----:B------:R-:W-:-:S02]  /*3080*/  FMNMX3.FTZ R9, R9, R162, R160, !PT ;  /* 0x000000a209097276 */ /* 0x000fc400078100a0 */
[----:B------:R-:W-:Y:S02]  /*3090*/  FMNMX3.FTZ R7, R7, R120, R185, !PT ;  /* 0x0000007807077276 */ /* 0x000fe400078100b9 */
[----:B------:R-:W-:Y:S02]  /*30a0*/  FMNMX3.FTZ R10, R10, R129, R167, !PT ;  /* 0x000000810a0a7276 */ /* 0x000fe400078100a7 */
[----:B------:R-:W-:Y:S02]  /*30b0*/  FMNMX3.FTZ R5, R5, R192, R181, !PT ;  /* 0x000000c005057276 */ /* 0x000fe400078100b5 */
[----:B------:R-:W-:Y:S02]  /*30c0*/  FMNMX3.FTZ R9, R9, R161, R240, !PT ;  /* 0x000000a109097276 */ /* 0x000fe400078100f0 */
[----:B------:R-:W-:Y:S02]  /*30d0*/  FMNMX3.FTZ R7, R7, R177, R90, !PT ;  /* 0x000000b107077276 */ /* 0x000fe4000781005a */
[----:B------:R-:W-:-:S02]  /*30e0*/  FMNMX3.FTZ R10, R10, R169, R107, !PT ;  /* 0x000000a90a0a7276 */ /* 0x000fc4000781006b */
[----:B------:R-:W-:Y:S02]  /*30f0*/  FMNMX3.FTZ R5, R5, R250, R130, !PT ;  /* 0x000000fa05057276 */ /* 0x000fe40007810082 */
[----:B------:R-:W-:Y:S02]  /*3100*/  FSEL R204, R33, -INF , !P6 ;  /* 0xff80000021cc7808 */ /* 0x000fe40007000000 */
        /* <DEDUP_REMOVED lines=14> */
[----:B------:R-:W-:Y:S02]  /*31f0*/  FSEL R82, R144, -INF , !P6 ;  /* 0xff80000090527808 */ /* 0x000fe40007000000 */
[----:B------:R-:W-:-:S02]  /*3200*/  FMNMX3.FTZ R5, R5, R104, R118, !PT ;  /* 0x0000006805057276 */ /* 0x000fc40007810076 */
[----:B------:R-:W-:Y:S02]  /*3210*/  ISETP.GE.AND P6, PT, R11, R149, PT ;  /* 0x000000950b00720c */ /* 0x000fe40003fc6270 */
[----:B------:R-:W-:Y:S02]  /*3220*/  FMNMX3.FTZ R9, R9, R200, R178, !PT ;  /* 0x000000c809097276 */ /* 0x000fe400078100b2 */
[----:B------:R-:W-:Y:S02]  /*3230*/  FMNMX3.FTZ R7, R7, R194, R56, !PT ;  /* 0x000000c207077276 */ /* 0x000fe40007810038 */
[----:B------:R-:W-:Y:S02]  /*3240*/  FMNMX3.FTZ R10, R10, R123, R103, !PT ;  /* 0x0000007b0a0a7276 */ /* 0x000fe40007810067 */
[----:B------:R-:W-:Y:S02]  /*3250*/  FMNMX3.FTZ R5, R5, R116, R68, !PT ;  /* 0x0000007405057276 */ /* 0x000fe40007810044 */
[----:B------:R-:W-:-:S02]  /*3260*/  FSEL R78, R145, -INF , !P6 ;  /* 0xff800000914e7808 */ /* 0x000fc40007000000 */
[----:B------:R-:W-:Y:S02]  /*3270*/  FMNMX3.FTZ R9, R9, R182, R246, !PT ;  /* 0x000000b609097276 */ /* 0x000fe400078100f6 */
[----:B------:R-:W-:Y:S02]  /*3280*/  FMNMX3.FTZ R7, R7, R55, R82, !PT ;  /* 0x0000003707077276 */ /* 0x000fe40007810052 */
[----:B------:R-:W-:Y:S02]  /*3290*/  FSEL R189, R51, -INF , !P5 ;  /* 0xff80000033bd7808 */ /* 0x000fe40006800000 */
[----:B------:R-:W-:Y:S02]  /*32a0*/  FMNMX3.FTZ R10, R10, R105, R171, !PT ;  /* 0x000000690a0a7276 */ /* 0x000fe400078100ab */
[----:B------:R-:W-:Y:S02]  /*32b0*/  FMNMX3.FTZ R5, R5, R73, R80, !PT ;  /* 0x0000004905057276 */ /* 0x000fe40007810050 */
[----:B------:R-:W-:-:S02]  /*32c0*/  FMNMX3.FTZ R9, R9, R242, R122, !PT ;  /* 0x000000f209097276 */ /* 0x000fc4000781007a */
[----:B------:R-:W-:Y:S02]  /*32d0*/  FMNMX.FTZ R4, R78, R7, !PT ;  /* 0x000000074e047209 */ /* 0x000fe40007810000 */
[----:B------:R-:W-:Y:S02]  /*32e0*/  FSEL R125, R34, -INF , !P4 ;  /* 0xff800000227d7808 */ /* 0x000fe40006000000 */
[----:B------:R-:W-:Y:S02]  /*32f0*/  FMNMX3.FTZ R10, R10, R189, R89, !PT ;  /* 0x000000bd0a0a7276 */ /* 0x000fe40007810059 */
[----:B------:R-:W-:Y:S02]  /*3300*/  FMNMX3.FTZ R9, R9, R124, R180, !PT ;  /* 0x0000007c09097276 */ /* 0x000fe400078100b4 */
[----:B------:R-:W-:Y:S02]  /*3310*/  FMNMX.FTZ R6, R76, R5, !PT ;  /* 0x000000054c067209 */ /* 0x000fe40007810000 */
[----:B------:R-:W-:Y:S01]  /*3320*/  ISETP.GE.AND P6, PT, R31, R2, PT ;  /* 0x000000021f00720c */ /* 0x000fe20003fc6270 */
[----:B------:R-:W1:Y:S01]  /*3330*/  SHFL.BFLY PT, R5, R4, 0x2, 0x1f ;  /* 0x0c401f0004057f89 */ /* 0x000e6200000e0000 */
[----:B------:R-:W-:-:S02]  /*3340*/  FSEL R127, R35, -INF , !P0 ;  /* 0xff800000237f7808 */ /* 0x000fc40004000000 */
[----:B------:R-:W-:Y:S01]  /*3350*/  FMNMX3.FTZ R10, R10, R91, R125, !PT ;  /* 0x0000005b0a0a7276 */ /* 0x000fe2000781007d */
[----:B------:R-:W3:Y:S01]  /*3360*/  SHFL.BFLY PT, R7, R6, 0x2, 0x1f ;  /* 0x0c401f0006077f89 */ /* 0x000ee200000e0000 */
[----:B------:R-:W-:Y:S02]  /*3370*/  FMNMX3.FTZ R9, R9, R186, R88, !PT ;  /* 0x000000ba09097276 */ /* 0x000fe40007810058 */
[----:B------:R-:W-:Y:S02]  /*3380*/  ISETP.GE.AND P4, PT, R27, R2, PT ;  /* 0x000000021b00720c */ /* 0x000fe40003f86270 */
[----:B------:R-:W-:Y:S02]  /*3390*/  FSEL R117, R18, -INF , !P6 ;  /* 0xff80000012757808 */ /* 0x000fe40007000000 */
[----:B------:R-:W-:Y:S02]  /*33a0*/  FMNMX3.FTZ R10, R10, R127, R85, !PT ;  /* 0x0000007f0a0a7276 */ /* 0x000fe40007810055 */
[----:B------:R-:W-:-:S02]  /*33b0*/  FMNMX3.FTZ R9, R9, R84, R112, !PT ;  /* 0x0000005409097276 */ /* 0x000fc40007810070 */
[----:B------:R-:W-:Y:S02]  /*33c0*/  ISETP.GE.AND P0, PT, R25, R2, PT ;  /* 0x000000021900720c */ /* 0x000fe40003f06270 */
[----:B------:R-:W-:Y:S02]  /*33d0*/  FSEL R115, R19, -INF , !P4 ;  /* 0xff80000013737808 */ /* 0x000fe40006000000 */
[----:B------:R-:W-:Y:S02]  /*33e0*/  FSEL R77, R14, -INF , !P3 ;  /* 0xff8000000e4d7808 */ /* 0x000fe40005800000 */
[----:B------:R-:W-:Y:S02]  /*33f0*/  FMNMX3.FTZ R10, R10, R83, R117, !PT ;  /* 0x000000530a0a7276 */ /* 0x000fe40007810075 */
[----:B------:R-:W-:Y:S02]  /*3400*/  FMNMX3.FTZ R9, R9, R110, R66, !PT ;  /* 0x0000006e09097276 */ /* 0x000fe40007810042 */
[----:B------:R-:W-:-:S02]  /*3410*/  ISETP.GE.AND P3, PT, R11, R2, PT ;  /* 0x000000020b00720c */ /* 0x000fc40003f66270 */
[----:B------:R-:W-:Y:S02]  /*3420*/  FSEL R75, R15, -INF , !P2 ;  /* 0xff8000000f4b7808 */ /* 0x000fe40005000000 */
[----:B------:R-:W-:Y:S02]  /*3430*/  FSEL R71, R146, -INF , !P0 ;  /* 0xff80000092477808 */ /* 0x000fe40004000000 */
[----:B------:R-:W-:Y:S02]  /*3440*/  FMNMX3.FTZ R10, R10, R115, R77, !PT ;  /* 0x000000730a0a7276 */ /* 0x000fe4000781004d */
[----:B------:R-:W-:Y:S02]  /*3450*/  FMNMX3.FTZ R9, R9, R57, R70, !PT ;  /* 0x0000003909097276 */ /* 0x000fe40007810046 */
[----:B------:R-:W-:Y:S02]  /*3460*/  FSEL R69, R147, -INF , !P3 ;  /* 0xff80000093457808 */ /* 0x000fe40005800000 */
[----:B------:R-:W-:-:S02]  /*3470*/  FMNMX3.FTZ R10, R10, R75, R71, !PT ;  /* 0x0000004b0a0a7276 */ /* 0x000fc40007810047 */
[----:B------:R-:W-:Y:S02]  /*3480*/  FMNMX.FTZ R8, R74, R9, !PT ;  /* 0x000000094a087209 */ /* 0x000fe40007810000 */
[----:B------:R-:W-:Y:S02]  /*3490*/  FMNMX.FTZ R10, R69, R10, !PT ;  /* 0x0000000a450a7209 */ /* 0x000fe40007810000 */
[----:B-1----:R-:W-:Y:S01]  /*34a0*/  FMNMX.FTZ R4, R4, R5, !PT ;  /* 0x0000000504047209 */ /* 0x002fe20007810000 */
[----:B------:R-:W1:Y:S01]  /*34b0*/  SHFL.BFLY PT, R9, R8, 0x2, 0x1f ;  /* 0x0c401f0008097f89 */ /* 0x000e6200000e0000 */
[----:B---3--:R-:W-:Y:S02]  /*34c0*/  FMNMX.FTZ R7, R6, R7, !PT ;  /* 0x0000000706077209 */ /* 0x008fe40007810000 */
[----:B------:R-:W-:Y:S01]  /*34d0*/  LOP3.LUT R218, R0, 0x120, R153, 0xf8, !PT ;  /* 0x0000012000da7812 */ /* 0x000fe200078ef899 */
[----:B------:R-:W3:Y:S01]  /*34e0*/  SHFL.BFLY PT, R5, R10, 0x2, 0x1f ;  /* 0x0c401f000a057f89 */ /* 0x000ee200000e0000 */
[----:B------:R-:W-:-:S02]  /*34f0*/  LOP3.LUT R233, R166, 0x20, RZ, 0xc0, !PT ;  /* 0x00000020a6e97812 */ /* 0x000fc400078ec0ff */
[----:B------:R-:W-:Y:S01]  /*3500*/  LEA R218, R218, UR4, 0x1 ;  /* 0x00000004dada7c11 */ /* 0x000fe2000f8e08ff */
[----:B------:R-:W4:Y:S04]  /*3510*/  SHFL.BFLY PT, R11, R4, 0x1, 0x1f ;  /* 0x0c201f00040b7f89 */ /* 0x000f2800000e0000 */
[----:B------:R-:W5:Y:S04]  /*3520*/  SHFL.BFLY PT, R2, R7, 0x1, 0x1f ;  /* 0x0c201f0007027f89 */ /* 0x000f6800000e0000 */
[----:B------:R-:W-:Y:S04]  /*3530*/  LDSM.16.MT88.4 R20, [R218+0x4400] ;  /* 0x00440000da14783b */ /* 0x000fe80000004200 */
[----:B------:R-:W-:Y:S01]  /*3540*/  LDSM.16.MT88.4 R16, [R218+0x4800] ;  /* 0x00480000da10783b */ /* 0x000fe20000004200 */
[----:B-1----:R-:W-:-:S02]  /*3550*/  FMNMX.FTZ R9, R8, R9, !PT ;  /* 0x0000000908097209 */ /* 0x002fc40007810000 */
[----:B---3--:R-:W-:-:S03]  /*3560*/  FMNMX.FTZ R5, R10, R5, !PT ;  /* 0x000000050a057209 */ /* 0x008fc60007810000 */
[----:B------:R-:W1:Y:S01]  /*3570*/  SHFL.BFLY PT, R6, R9, 0x1, 0x1f ;  /* 0x0c201f0009067f89 */ /* 0x000e6200000e0000 */
[----:B----4-:R-:W-:-:S03]  /*3580*/  FMNMX.FTZ R164, R4, R11, !PT ;  /* 0x0000000b04a47209 */ /* 0x010fc60007810000 */
[----:B------:R-:W3:Y:S01]  /*3590*/  SHFL.BFLY PT, R4, R5, 0x1, 0x1f ;  /* 0x0c201f0005047f89 */ /* 0x000ee200000e0000 */
[----:B-----5:R-:W-:Y:S01]  /*35a0*/  FMNMX.FTZ R2, R7, R2, !PT ;  /* 0x0000000207027209 */ /* 0x020fe20007810000 */
[C---:B--2---:R-:W-:Y:S01]  /*35b0*/  FMUL.FTZ R79, R164.reuse, UR8 ;  /* 0x00000008a44f7c20 */ /* 0x044fe20008410000 */
[----:B------:R-:W-:Y:S02]  /*35c0*/  FSETP.NEU.FTZ.AND P2, PT, R164, -INF , PT ;  /* 0xff800000a400780b */ /* 0x000fe40003f5d000 */
[C---:B------:R-:W-:Y:S01]  /*35d0*/  FSETP.NEU.FTZ.AND P0, PT, R2.reuse, -INF , PT ;  /* 0xff8000000200780b */ /* 0x040fe20003f1d000 */
[----:B------:R-:W-:Y:S01]  /*35e0*/  FMUL.FTZ R87, R2, UR8 ;  /* 0x0000000802577c20 */ /* 0x000fe20008410000 */
[----:B------:R-:W-:-:S04]  /*35f0*/  FSEL R79, R79, RZ, P2 ;  /* 0x000000ff4f4f7208 */ /* 0x000fc80001000000 */
[----:B------:R-:W-:Y:S01]  /*3600*/  FSEL R87, R87, RZ, P0 ;  /* 0x000000ff57577208 */ /* 0x000fe20000000000 */
[--C-:B------:R-:W-:Y:S01]  /*3610*/  FFMA.FTZ R58, R148, UR8, -R79.reuse ;  /* 0x00000008943a7c23 */ /* 0x100fe2000801084f */
[--C-:B------:R-:W-:Y:S01]  /*3620*/  FFMA.FTZ R67, R152, UR8, -R79.reuse ;  /* 0x0000000898437c23 */ /* 0x100fe2000801084f */
[--C-:B------:R-:W-:Y:S01]  /*3630*/  FFMA.FTZ R65, R158, UR8, -R79.reuse ;  /* 0x000000089e417c23 */ /* 0x100fe2000801084f */
[----:B------:R-:W-:Y:S01]  /*3640*/  FFMA.FTZ R54, R197, UR8, -R79 ;  /* 0x00000008c5367c23 */ /* 0x000fe2000801084f */
[--C-:B------:R-:W-:Y:S01]  /*3650*/  FFMA.FTZ R59, R216, UR8, -R87.reuse ;  /* 0x00000008d83b7c23 */ /* 0x100fe20008010857 */
[----:B------:R-:W-:Y:S01]  /*3660*/  IADD3 R216, PT, PT, R3, R218, RZ ;  /* 0x000000da03d87210 */ /* 0x000fe20007ffe0ff */
[--C-:B------:R-:W-:Y:S01]  /*3670*/  FFMA.FTZ R60, R150, UR8, -R87.reuse ;  /* 0x00000008963c7c23 */ /* 0x100fe20008010857 */
[----:B-1----:R-:W-:Y:S01]  /*3680*/  FMNMX.FTZ R0, R9, R6, !PT ;  /* 0x0000000609007209 */ /* 0x002fe20007810000 */
[--C-:B------:R-:W-:Y:S01]  /*3690*/  FFMA.FTZ R49, R151, UR8, -R87.reuse ;  /* 0x0000000897317c23 */ /* 0x100fe20008010857 */
[--C-:B------:R-:W-:Y:S01]  /*36a0*/  FFMA.FTZ R50, R201, UR8, -R87.reuse ;  /* 0x00000008c9327c23 */ /* 0x100fe20008010857 */
[----:B------:R-:W1:Y:S01]  /*36b0*/  LDSM.16.MT88.4 R148, [R218+0x4000] ;  /* 0x00400000da94783b */ /* 0x000e620000004200 */
[----:B---3--:R-:W-:Y:S01]  /*36c0*/  FMNMX.FTZ R3, R5, R4, !PT ;  /* 0x0000000405037209 */ /* 0x008fe20007810000 */
[C---:B------:R-:W-:Y:S01]  /*36d0*/  FMUL.FTZ R81, R0.reuse, UR8 ;  /* 0x0000000800517c20 */ /* 0x040fe20008410000 */
[----:B------:R-:W-:Y:S01]  /*36e0*/  FSETP.NEU.FTZ.AND P0, PT, R0, -INF , PT ;  /* 0xff8000000000780b */ /* 0x000fe20003f1d000 */
[----:B------:R-:W2:Y:S01]  /*36f0*/  LDSM.16.MT88.4 R4, [R216+0x4000] ;  /* 0x00400000d804783b */ /* 0x000ea20000004200 */
[----:B------:R-:W-:Y:S01]  /*3700*/  MUFU.EX2 R60, R60 ;  /* 0x0000003c003c7308 */ /* 0x000fe20000000800 */
[----:B------:R-:W-:Y:S01]  /*3710*/  FMUL.FTZ R72, R3, UR8 ;  /* 0x0000000803487c20 */ /* 0x000fe20008410000 */
[----:B------:R-:W-:Y:S01]  /*3720*/  FSEL R81, R81, RZ, P0 ;  /* 0x000000ff51517208 */ /* 0x000fe20000000000 */
[----:B------:R-:W3:Y:S01]  /*3730*/  LDSM.16.MT88.4 R12, [R216+0x4400] ;  /* 0x00440000d80c783b */ /* 0x000ee20000004200 */
[----:B------:R-:W-:Y:S01]  /*3740*/  FSETP.NEU.FTZ.AND P0, PT, R3, -INF , PT ;  /* 0xff8000000300780b */ /* 0x000fe20003f1d000 */
[----:B------:R-:W4:Y:S01]  /*3750*/  MUFU.EX2 R59, R59 ;  /* 0x0000003b003b7308 */ /* 0x000f220000000800 */
[----:B------:R-:W-:Y:S01]  /*3760*/  FFMA.FTZ R44, R132, UR8, -R87 ;  /* 0x00000008842c7c23 */ /* 0x000fe20008010857 */
[--C-:B------:R-:W-:Y:S01]  /*3770*/  FFMA.FTZ R62, R191, UR8, -R81.reuse ;  /* 0x00000008bf3e7c23 */ /* 0x100fe20008010851 */
[--C-:B------:R-:W-:Y:S01]  /*3780*/  FFMA.FTZ R61, R156, UR8, -R81.reuse ;  /* 0x000000089c3d7c23 */ /* 0x100fe20008010851 */
[--C-:B------:R-:W-:Y:S01]  /*3790*/  FFMA.FTZ R51, R193, UR8, -R81.reuse ;  /* 0x00000008c1337c23 */ /* 0x100fe20008010851 */
[----:B------:R-:W-:Y:S01]  /*37a0*/  FFMA.FTZ R42, R195, UR8, -R81 ;  /* 0x00000008c32a7c23 */ /* 0x000fe20008010851 */
[----:B------:R-:W-:Y:S01]  /*37b0*/  FSEL R72, R72, RZ, P0 ;  /* 0x000000ff48487208 */ /* 0x000fe20000000000 */
[----:B------:R-:W-:Y:S01]  /*37c0*/  MUFU.EX2 R49, R49 ;  /* 0x0000003100317308 */ /* 0x000fe20000000800 */
[--C-:B------:R-:W-:Y:S01]  /*37d0*/  FFMA.FTZ R37, R133, UR8, -R87.reuse ;  /* 0x0000000885257c23 */ /* 0x100fe20008010857 */
[--C-:B------:R-:W-:Y:S01]  /*37e0*/  FFMA.FTZ R38, R199, UR8, -R87.reuse ;  /* 0x00000008c7267c23 */ /* 0x100fe20008010857 */
[----:B------:R-:W-:Y:S01]  /*37f0*/  FFMA.FTZ R33, R203, UR8, -R87 ;  /* 0x00000008cb217c23 */ /* 0x000fe20008010857 */
[----:B------:R-:W5:Y:S01]  /*3800*/  MUFU.EX2 R50, R50 ;  /* 0x0000003200327308 */ /* 0x000f620000000800 */
[--C-:B------:R-:W-:Y:S01]  /*3810*/  FFMA.FTZ R64, R157, UR8, -R72.reuse ;  /* 0x000000089d407c23 */ /* 0x100fe20008010848 */
[--C-:B------:R-:W-:Y:S01]  /*3820*/  FFMA.FTZ R63, R155, UR8, -R72.reuse ;  /* 0x000000089b3f7c23 */ /* 0x100fe20008010848 */
[--C-:B------:R-:W-:Y:S01]  /*3830*/  FFMA.FTZ R53, R159, UR8, -R72.reuse ;  /* 0x000000089f357c23 */ /* 0x100fe20008010848 */
[----:B------:R-:W-:Y:S01]  /*3840*/  MUFU.EX2 R62, R62 ;  /* 0x0000003e003e7308 */ /* 0x000fe20000000800 */
[--C-:B------:R-:W-:Y:S01]  /*3850*/  FFMA.FTZ R52, R163, UR8, -R72.reuse ;  /* 0x00000008a3347c23 */ /* 0x100fe20008010848 */
[----:B----4-:R-:W-:Y:S01]  /*3860*/  F2FP.F16.F32.PACK_AB R140, R59, R60 ;  /* 0x0000003c3b8c723e */ /* 0x010fe200000000ff */
[--C-:B------:R-:W-:Y:S01]  /*3870*/  FFMA.FTZ R43, R154, UR8, -R81.reuse ;  /* 0x000000089a2b7c23 */ /* 0x100fe20008010851 */
[----:B------:R-:W4:Y:S01]  /*3880*/  MUFU.EX2 R61, R61 ;  /* 0x0000003d003d7308 */ /* 0x000f220000000800 */
[--C-:B------:R-:W-:Y:S01]  /*3890*/  FFMA.FTZ R36, R162, UR8, -R81.reuse ;  /* 0x00000008a2247c23 */ /* 0x100fe20008010851 */
[--C-:B------:R-:W-:Y:S01]  /*38a0*/  FFMA.FTZ R35, R160, UR8, -R81.reuse ;  /* 0x00000008a0237c23 */ /* 0x100fe20008010851 */
[----:B------:R-:W-:Y:S01]  /*38b0*/  FFMA.FTZ R30, R161, UR8, -R81 ;  /* 0x00000008a11e7c23 */ /* 0x000fe20008010851 */
[----:B------:R-:W-:Y:S01]  /*38c0*/  MUFU.EX2 R51, R51 ;  /* 0x0000003300337308 */ /* 0x000fe20000000800 */
[--C-:B------:R-:W-:Y:S01]  /*38d0*/  FFMA.FTZ R48, R214, UR8, -R79.reuse ;  /* 0x00000008d6307c23 */ /* 0x100fe2000801084f */
[----:B-----5:R-:W-:Y:S01]  /*38e0*/  F2FP.F16.F32.PACK_AB R142, R50, R49 ;  /* 0x00000031328e723e */ /* 0x020fe200000000ff */
[--C-:B------:R-:W-:Y:S01]  /*38f0*/  FFMA.FTZ R47, R236, UR8, -R79.reuse ;  /* 0x00000008ec2f7c23 */ /* 0x100fe2000801084f */
[----:B------:R-:W5:Y:S01]  /*3900*/  MUFU.EX2 R42, R42 ;  /* 0x0000002a002a7308 */ /* 0x000f620000000800 */
[--C-:B------:R-:W-:Y:S01]  /*3910*/  FFMA.FTZ R41, R173, UR8, -R79.reuse ;  /* 0x00000008ad297c23 */ /* 0x100fe2000801084f */
[----:B------:R-:W-:Y:S01]  /*3920*/  FFMA.FTZ R40, R179, UR8, -R79 ;  /* 0x00000008b3287c23 */ /* 0x000fe2000801084f */
[--C-:B------:R-:W-:Y:S01]  /*3930*/  FFMA.FTZ R46, R131, UR8, -R72.reuse ;  /* 0x00000008832e7c23 */ /* 0x100fe20008010848 */
[----:B------:R-:W-:Y:S01]  /*3940*/  MUFU.EX2 R58, R58 ;  /* 0x0000003a003a7308 */ /* 0x000fe20000000800 */
[--C-:B------:R-:W-:Y:S01]  /*3950*/  FFMA.FTZ R45, R129, UR8, -R72.reuse ;  /* 0x00000008812d7c23 */ /* 0x100fe20008010848 */
[----:B----4-:R-:W-:Y:S01]  /*3960*/  F2FP.F16.F32.PACK_AB R141, R61, R62 ;  /* 0x0000003e3d8d723e */ /* 0x010fe200000000ff */
[--C-:B------:R-:W-:Y:S01]  /*3970*/  FFMA.FTZ R39, R167, UR8, -R72.reuse ;  /* 0x00000008a7277c23 */ /* 0x100fe20008010848 */
[----:B------:R-:W4:Y:S01]  /*3980*/  MUFU.EX2 R67, R67 ;  /* 0x0000004300437308 */ /* 0x000f220000000800 */
[--C-:B------:R-:W-:Y:S01]  /*3990*/  FFMA.FTZ R34, R169, UR8, -R72.reuse ;  /* 0x00000008a9227c23 */ /* 0x100fe20008010848 */
[----:B------:R-:W3:Y:S01]  /*39a0*/  LDSM.16.MT88.4 R8, [R216+0x4800] ;  /* 0x00480000d808783b */ /* 0x000ee20000004200 */
[--C-:B------:R-:W-:Y:S01]  /*39b0*/  FFMA.FTZ R32, R175, UR8, -R87.reuse ;  /* 0x00000008af207c23 */ /* 0x100fe20008010857 */
[----:B------:R-:W-:Y:S01]  /*39c0*/  MUFU.EX2 R65, R65 ;  /* 0x0000004100417308 */ /* 0x000fe20000000800 */
[--C-:B------:R-:W-:Y:S01]  /*39d0*/  FFMA.FTZ R29, R187, UR8, -R87.reuse ;  /* 0x00000008bb1d7c23 */ /* 0x100fe20008010857 */
[----:B-----5:R-:W-:Y:S01]  /*39e0*/  F2FP.F16.F32.PACK_AB R143, R42, R51 ;  /* 0x000000332a8f723e */ /* 0x020fe200000000ff */
[--C-:B------:R-:W-:Y:S01]  /*39f0*/  FFMA.FTZ R28, R252, UR8, -R87.reuse ;  /* 0x00000008fc1c7c23 */ /* 0x100fe20008010857 */
[----:B------:R-:W5:Y:S01]  /*3a00*/  MUFU.EX2 R54, R54 ;  /* 0x0000003600367308 */ /* 0x000f620000000800 */
[----:B------:R-:W-:Y:S01]  /*3a10*/  FFMA.FTZ R27, R183, UR8, -R87 ;  /* 0x00000008b71b7c23 */ /* 0x000fe20008010857 */
[--C-:B------:R-:W-:Y:S01]  /*3a20*/  FFMA.FTZ R31, R240, UR8, -R81.reuse ;  /* 0x00000008f01f7c23 */ /* 0x100fe20008010851 */
[--C-:B------:R-:W-:Y:S01]  /*3a30*/  FFMA.FTZ R26, R238, UR8, -R81.reuse ;  /* 0x00000008ee1a7c23 */ /* 0x100fe20008010851 */
[----:B------:R-:W-:Y:S01]  /*3a40*/  MUFU.EX2 R64, R64 ;  /* 0x0000004000407308 */ /* 0x000fe20000000800 */
[C---:B-1----:R-:W-:Y:S01]  /*3a50*/  HMMA.16816.F32 R156, R140.reuse, R148, RZ ;  /* 0x000000948c9c723c */ /* 0x042fe200000018ff */
[----:B----4-:R-:W-:Y:S01]  /*3a60*/  F2FP.F16.F32.PACK_AB R136, R67, R58 ;  /* 0x0000003a4388723e */ /* 0x010fe200000000ff */
[--C-:B------:R-:W-:Y:S01]  /*3a70*/  FFMA.FTZ R25, R244, UR8, -R81.reuse ;  /* 0x00000008f4197c23 */ /* 0x100fe20008010851 */
[----:B------:R-:W1:Y:S01]  /*3a80*/  MUFU.EX2 R63, R63 ;  /* 0x0000003f003f7308 */ /* 0x000e620000000800 */
[----:B------:R-:W-:Y:S01]  /*3a90*/  FFMA.FTZ R24, R248, UR8, -R81 ;  /* 0x00000008f8187c23 */ /* 0x000fe20008010851 */
[--C-:B------:R-:W-:Y:S01]  /*3aa0*/  FFMA.FTZ R86, R108, UR8, -R79.reuse ;  /* 0x000000086c567c23 */ /* 0x100fe2000801084f */
[--C-:B------:R-:W-:Y:S01]  /*3ab0*/  FFMA.FTZ R95, R106, UR8, -R79.reuse ;  /* 0x000000086a5f7c23 */ /* 0x100fe2000801084f */
[----:B------:R-:W-:Y:S01]  /*3ac0*/  MUFU.EX2 R53, R53 ;  /* 0x0000003500357308 */ /* 0x000fe20000000800 */
[C---:B--2---:R-:W-:Y:S01]  /*3ad0*/  HMMA.16816.F32 R132, R140.reuse, R4, RZ ;  /* 0x000000048c84723c */ /* 0x044fe200000018ff */
[----:B-----5:R-:W-:Y:S01]  /*3ae0*/  F2FP.F16.F32.PACK_AB R138, R54, R65 ;  /* 0x00000041368a723e */ /* 0x020fe200000000ff */
[--C-:B------:R-:W-:Y:S01]  /*3af0*/  FFMA.FTZ R94, R126, UR8, -R79.reuse ;  /* 0x000000087e5e7c23 */ /* 0x100fe2000801084f */
[----:B------:R-:W2:Y:S01]  /*3b00*/  MUFU.EX2 R52, R52 ;  /* 0x0000003400347308 */ /* 0x000ea20000000800 */
[----:B------:R-:W-:Y:S01]  /*3b10*/  FFMA.FTZ R93, R208, UR8, -R79 ;  /* 0x00000008d05d7c23 */ /* 0x000fe2000801084f */
[--C-:B------:R-:W-:Y:S01]  /*3b20*/  FFMA.FTZ R99, R107, UR8, -R72.reuse ;  /* 0x000000086b637c23 */ /* 0x100fe20008010848 */
[--C-:B------:R-:W-:Y:S01]  /*3b30*/  FFMA.FTZ R98, R101, UR8, -R72.reuse ;  /* 0x0000000865627c23 */ /* 0x100fe20008010848 */
[----:B------:R-:W-:Y:S01]  /*3b40*/  MUFU.EX2 R44, R44 ;  /* 0x0000002c002c7308 */ /* 0x000fe20000000800 */
[C---:B------:R-:W-:Y:S01]  /*3b50*/  HMMA.16816.F32 R152, R140.reuse, R150, RZ ;  /* 0x000000968c98723c */ /* 0x040fe200000018ff */
[----:B-1----:R-:W-:Y:S01]  /*3b60*/  F2FP.F16.F32.PACK_AB R137, R63, R64 ;  /* 0x000000403f89723e */ /* 0x002fe200000000ff */
[--C-:B------:R-:W-:Y:S01]  /*3b70*/  FFMA.FTZ R97, R109, UR8, -R72.reuse ;  /* 0x000000086d617c23 */ /* 0x100fe20008010848 */
[----:B------:R-:W1:Y:S01]  /*3b80*/  MUFU.EX2 R37, R37 ;  /* 0x0000002500257308 */ /* 0x000e620000000800 */
[--C-:B------:R-:W-:Y:S01]  /*3b90*/  FFMA.FTZ R108, R119, UR8, -R72.reuse ;  /* 0x00000008776c7c23 */ /* 0x100fe20008010848 */
[----:B------:R-:W-:Y:S01]  /*3ba0*/  FFMA.FTZ R107, R174, UR8, -R81 ;  /* 0x00000008ae6b7c23 */ /* 0x000fe20008010851 */
[--C-:B------:R-:W-:Y:S01]  /*3bb0*/  FFMA.FTZ R106, R212, UR8, -R87.reuse ;  /* 0x00000008d46a7c23 */ /* 0x100fe20008010857 */
[----:B------:R-:W-:Y:S01]  /*3bc0*/  MUFU.EX2 R38, R38 ;  /* 0x0000002600267308 */ /* 0x000fe20000000800 */
[----:B------:R-:W-:Y:S01]  /*3bd0*/  HMMA.16816.F32 R140, R140, R6, RZ ;  /* 0x000000068c8c723c */ /* 0x000fe200000018ff */
[----:B--2---:R-:W-:Y:S01]  /*3be0*/  F2FP.F16.F32.PACK_AB R139, R52, R53 ;  /* 0x00000035348b723e */ /* 0x004fe200000000ff */
[--C-:B------:R-:W-:Y:S01]  /*3bf0*/  FFMA.FTZ R101, R210, UR8, -R87.reuse ;  /* 0x00000008d2657c23 */ /* 0x100fe20008010857 */
[----:B------:R-:W-:Y:S01]  /*3c00*/  MUFU.EX2 R33, R33 ;  /* 0x0000002100217308 */ /* 0x000fe20000000800 */
[--C-:B------:R-:W-:Y:S01]  /*3c10*/  FFMA.FTZ R126, R232, UR8, -R87.reuse ;  /* 0x00000008e87e7c23 */ /* 0x100fe20008010857 */
[----:B------:R-:W-:Y:S01]  /*3c20*/  FFMA.FTZ R109, R234, UR8, -R87 ;  /* 0x00000008ea6d7c23 */ /* 0x000fe20008010857 */
[--C-:B------:R-:W-:Y:S01]  /*3c30*/  FFMA.FTZ R172, R172, UR8, -R81.reuse ;  /* 0x00000008acac7c23 */ /* 0x100fe20008010851 */
[----:B------:R-:W-:Y:S01]  /*3c40*/  MUFU.EX2 R43, R43 ;  /* 0x0000002b002b7308 */ /* 0x000fe20000000800 */
[C---:B------:R-:W-:Y:S01]  /*3c50*/  HMMA.16816.F32 R160, R136.reuse, R148, RZ ;  /* 0x0000009488a0723c */ /* 0x040fe200000018ff */
[--C-:B------:R-:W-:Y:S01]  /*3c60*/  FFMA.FTZ R119, R202, UR8, -R81.reuse ;  /* 0x00000008ca777c23 */ /* 0x100fe20008010851 */
[----:B------:R-:W-:Y:S01]  /*3c70*/  FFMA.FTZ R174, R200, UR8, -R81 ;  /* 0x00000008c8ae7c23 */ /* 0x000fe20008010851 */
[----:B------:R-:W2:Y:S01]  /*3c80*/  MUFU.EX2 R36, R36 ;  /* 0x0000002400247308 */ /* 0x000ea20000000800 */
[--C-:B------:R-:W-:Y:S01]  /*3c90*/  FFMA.FTZ R129, R170, UR8, -R79.reuse ;  /* 0x00000008aa817c23 */ /* 0x100fe2000801084f */
[--C-:B------:R-:W-:Y:S01]  /*3ca0*/  FFMA.FTZ R131, R176, UR8, -R79.reuse ;  /* 0x00000008b0837c23 */ /* 0x100fe2000801084f */
[--C-:B------:R-:W-:Y:S01]  /*3cb0*/  FFMA.FTZ R170, R184, UR8, -R79.reuse ;  /* 0x00000008b8aa7c23 */ /* 0x100fe2000801084f */
[----:B------:R-:W-:Y:S01]  /*3cc0*/  MUFU.EX2 R35, R35 ;  /* 0x0000002300237308 */ /* 0x000fe20000000800 */
[C---:B------:R-:W-:Y:S01]  /*3cd0*/  HMMA.16816.F32 R148, R136.reuse, R150, RZ ;  /* 0x000000968894723c */ /* 0x040fe200000018ff */
[--C-:B------:R-:W-:Y:S01]  /*3ce0*/  FFMA.FTZ R176, R113, UR8, -R72.reuse ;  /* 0x0000000871b07c23 */ /* 0x100fe20008010848 */
[----:B------:R-:W-:Y:S01]  /*3cf0*/  FFMA.FTZ R128, R128, UR8, -R79 ;  /* 0x0000000880807c23 */ /* 0x000fe2000801084f */
[----:B------:R-:W4:Y:S01]  /*3d00*/  MUFU.EX2 R30, R30 ;  /* 0x0000001e001e7308 */ /* 0x000f220000000800 */
[--C-:B------:R-:W-:Y:S01]  /*3d10*/  FFMA.FTZ R111, R111, UR8, -R72.reuse ;  /* 0x000000086f6f7c23 */ /* 0x100fe20008010848 */
[--C-:B------:R-:W-:Y:S01]  /*3d20*/  FFMA.FTZ R113, R121, UR8, -R72.reuse ;  /* 0x0000000879717c23 */ /* 0x100fe20008010848 */
[--C-:B------:R-:W-:Y:S01]  /*3d30*/  FFMA.FTZ R184, R123, UR8, -R72.reuse ;  /* 0x000000087bb87c23 */ /* 0x100fe20008010848 */
[----:B------:R-:W-:Y:S01]  /*3d40*/  MUFU.EX2 R48, R48 ;  /* 0x0000003000307308 */ /* 0x000fe20000000800 */
[C---:B------:R-:W-:Y:S01]  /*3d50*/  HMMA.16816.F32 R144, R136.reuse, R4, RZ ;  /* 0x000000048890723c */ /* 0x040fe200000018ff */
[----:B-1----:R-:W-:Y:S01]  /*3d60*/  F2FP.F16.F32.PACK_AB R4, R37, R44 ;  /* 0x0000002c2504723e */ /* 0x002fe200000000ff */
[--C-:B------:R-:W-:Y:S01]  /*3d70*/  FFMA.FTZ R121, R190, UR8, -R87.reuse ;  /* 0x00000008be797c23 */ /* 0x100fe20008010857 */
[----:B------:R-:W1:Y:S01]  /*3d80*/  MUFU.EX2 R47, R47 ;  /* 0x0000002f002f7308 */ /* 0x000e620000000800 */
[----:B--2---:R-:W-:Y:S01]  /*3d90*/  F2FP.F16.F32.PACK_AB R5, R36, R43 ;  /* 0x0000002b2405723e */ /* 0x004fe200000000ff */
[--C-:B------:R-:W-:Y:S01]  /*3da0*/  FFMA.FTZ R190, R192, UR8, -R87.reuse ;  /* 0x00000008c0be7c23 */ /* 0x100fe20008010857 */
[----:B------:R-:W-:Y:S01]  /*3db0*/  FFMA.FTZ R123, R181, UR8, -R87 ;  /* 0x00000008b57b7c23 */ /* 0x000fe20008010857 */
[----:B------:R-:W-:Y:S01]  /*3dc0*/  MUFU.EX2 R41, R41 ;  /* 0x0000002900297308 */ /* 0x000fe20000000800 */
[----:B------:R-:W-:Y:S01]  /*3dd0*/  HMMA.16816.F32 R136, R136, R6, RZ ;  /* 0x000000068888723c */ /* 0x000fe200000018ff */
[----:B------:R-:W-:Y:S01]  /*3de0*/  F2FP.F16.F32.PACK_AB R6, R33, R38 ;  /* 0x000000262106723e */ /* 0x000fe200000000ff */
[--C-:B------:R-:W-:Y:S01]  /*3df0*/  FFMA.FTZ R167, R178, UR8, -R81.reuse ;  /* 0x00000008b2a77c23 */ /* 0x100fe20008010851 */
[----:B------:R-:W-:Y:S01]  /*3e00*/  MUFU.EX2 R40, R40 ;  /* 0x0000002800287308 */ /* 0x000fe20000000800 */
[----:B----4-:R-:W-:Y:S01]  /*3e10*/  F2FP.F16.F32.PACK_AB R7, R30, R35 ;  /* 0x000000231e07723e */ /* 0x010fe200000000ff */
[--C-:B------:R-:W-:Y:S01]  /*3e20*/  FFMA.FTZ R182, R182, UR8, -R81.reuse ;  /* 0x00000008b6b67c23 */ /* 0x100fe20008010851 */
[--C-:B------:R-:W-:Y:S01]  /*3e30*/  FFMA.FTZ R169, R246, UR8, -R81.reuse ;  /* 0x00000008f6a97c23 */ /* 0x100fe20008010851 */
[----:B------:R-:W-:Y:S01]  /*3e40*/  MUFU.EX2 R46, R46 ;  /* 0x0000002e002e7308 */ /* 0x000fe20000000800 */
[----:B------:R-:W-:Y:S01]  /*3e50*/  FFMA.FTZ R192, R242, UR8, -R81 ;  /* 0x00000008f2c07c23 */ /* 0x000fe20008010851 */
[----:B------:R-:W-:Y:S01]  /*3e60*/  FFMA.FTZ R250, R250, UR8, -R87 ;  /* 0x00000008fafa7c23 */ /* 0x000fe20008010857 */
[--C-:B------:R-:W-:Y:S01]  /*3e70*/  FFMA.FTZ R173, R120, UR8, -R79.reuse ;  /* 0x0000000878ad7c23 */ /* 0x100fe2000801084f */
[----:B------:R-:W2:Y:S01]  /*3e80*/  MUFU.EX2 R45, R45 ;  /* 0x0000002d002d7308 */ /* 0x000ea20000000800 */
[C---:B------:R-:W-:Y:S01]  /*3e90*/  HMMA.16816.F32 R156, R4.reuse, R20, R156 ;  /* 0x00000014049c723c */ /* 0x040fe2000000189c */
[--C-:B------:R-:W-:Y:S01]  /*3ea0*/  FFMA.FTZ R114, R114, UR8, -R79.reuse ;  /* 0x0000000872727c23 */ /* 0x100fe2000801084f */
[--C-:B------:R-:W-:Y:S01]  /*3eb0*/  FFMA.FTZ R120, R185, UR8, -R79.reuse ;  /* 0x00000008b9787c23 */ /* 0x100fe2000801084f */
[----:B------:R-:W-:Y:S01]  /*3ec0*/  MUFU.EX2 R39, R39 ;  /* 0x0000002700277308 */ /* 0x000fe20000000800 */
[--C-:B------:R-:W-:Y:S01]  /*3ed0*/  FFMA.FTZ R200, R105, UR8, -R72.reuse ;  /* 0x0000000869c87c23 */ /* 0x100fe20008010848 */
[--C-:B------:R-:W-:Y:S01]  /*3ee0*/  FFMA.FTZ R171, R171, UR8, -R72.reuse ;  /* 0x00000008abab7c23 */ /* 0x100fe20008010848 */
[----:B------:R-:W-:Y:S01]  /*3ef0*/  FFMA.FTZ R177, R177, UR8, -R79 ;  /* 0x00000008b1b17c23 */ /* 0x000fe2000801084f */
[----:B------:R-:W4:Y:S01]  /*3f00*/  MUFU.EX2 R34, R34 ;  /* 0x0000002200227308 */ /* 0x000f220000000800 */
[C---:B---3--:R-:W-:Y:S01]  /*3f10*/  HMMA.16816.F32 R132, R4.reuse, R12, R132 ;  /* 0x0000000c0484723c */ /* 0x048fe20000001884 */
[--C-:B------:R-:W-:Y:S01]  /*3f20*/  FFMA.FTZ R189, R189, UR8, -R72.reuse ;  /* 0x00000008bdbd7c23 */ /* 0x100fe20008010848 */
[----:B------:R-:W-:Y:S01]  /*3f30*/  FFMA.FTZ R175, R168, UR8, -R87 ;  /* 0x00000008a8af7c23 */ /* 0x000fe20008010857 */
[----:B------:R-:W-:Y:S01]  /*3f40*/  MUFU.EX2 R32, R32 ;  /* 0x0000002000207308 */ /* 0x000fe20000000800 */
[--C-:B------:R-:W-:Y:S01]  /*3f50*/  FFMA.FTZ R179, R124, UR8, -R81.reuse ;  /* 0x000000087cb37c23 */ /* 0x100fe20008010851 */
[--C-:B------:R-:W-:Y:S01]  /*3f60*/  FFMA.FTZ R180, R180, UR8, -R81.reuse ;  /* 0x00000008b4b47c23 */ /* 0x100fe20008010851 */
[----:B------:R-:W-:Y:S01]  /*3f70*/  FFMA.FTZ R181, R186, UR8, -R81 ;  /* 0x00000008bab57c23 */ /* 0x000fe20008010851 */
[----:B------:R-:W3:Y:S01]  /*3f80*/  MUFU.EX2 R29, R29 ;  /* 0x0000001d001d7308 */ /* 0x000ee20000000800 */
[C---:B------:R-:W-:Y:S01]  /*3f90*/  HMMA.16816.F32 R152, R4.reuse, R22, R152 ;  /* 0x000000160498723c */ /* 0x040fe20000001898 */
[----:B------:R-:W-:Y:S01]  /*3fa0*/  FFMA.FTZ R188, R188, UR8, -R87 ;  /* 0x00000008bcbc7c23 */ /* 0x000fe20008010857 */
[----:B------:R-:W-:Y:S01]  /*3fb0*/  FFMA.FTZ R183, R122, UR8, -R81 ;  /* 0x000000087ab77c23 */ /* 0x000fe20008010851 */
[----:B------:R-:W-:Y:S01]  /*3fc0*/  MUFU.EX2 R28, R28 ;  /* 0x0000001c001c7308 */ /* 0x000fe20000000800 */
[----:B------:R-:W-:Y:S01]  /*3fd0*/  FADD.FTZ R58, R58, R67 ;  /* 0x000000433a3a7221 */ /* 0x000fe20000010000 */
[----:B------:R-:W-:Y:S01]  /*3fe0*/  FADD.FTZ R64, R64, R63 ;  /* 0x0000003f40407221 */ /* 0x000fe20000010000 */
[----:B------:R-:W-:Y:S01]  /*3ff0*/  FADD.FTZ R60, R60, R59 ;  /* 0x0000003b3c3c7221 */ /* 0x000fe20000010000 */
[----:B------:R-:W-:Y:S01]  /*4000*/  MUFU.EX2 R27, R27 ;  /* 0x0000001b001b7308 */ /* 0x000fe20000000800 */
[----:B------:R-:W-:Y:S01]  /*4010*/  HMMA.16816.F32 R140, R4, R14, R140 ;  /* 0x0000000e048c723c */ /* 0x000fe2000000188c */
[----:B-1----:R-:W-:Y:S01]  /*4020*/  F2FP.F16.F32.PACK_AB R4, R47, R48 ;  /* 0x000000302f04723e */ /* 0x002fe200000000ff */
[----:B------:R-:W-:Y:S01]  /*4030*/  FADD.FTZ R62, R62, R61 ;  /* 0x0000003d3e3e7221 */ /* 0x000fe20000010000 */
[----:B--2---:R-:W-:Y:S01]  /*4040*/  F2FP.F16.F32.PACK_AB R5, R45, R46 ;  /* 0x0000002e2d05723e */ /* 0x004fe200000000ff */
[----:B------:R-:W-:Y:S01]  /*4050*/  MUFU.EX2 R31, R31 ;  /* 0x0000001f001f7308 */ /* 0x000fe20000000800 */
[----:B------:R-:W-:Y:S01]  /*4060*/  F2FP.F16.F32.PACK_AB R6, R40, R41 ;  /* 0x000000292806723e */ /* 0x000fe200000000ff */
[--C-:B------:R-:W-:Y:S01]  /*4070*/  FFMA.FTZ R90, R90, UR8, -R79.reuse ;  /* 0x000000085a5a7c23 */ /* 0x100fe2000801084f */
[----:B----4-:R-:W-:Y:S01]  /*4080*/  F2FP.F16.F32.PACK_AB R7, R34, R39 ;  /* 0x000000272207723e */ /* 0x010fe200000000ff */
[----:B------:R-:W1:Y:S01]  /*4090*/  MUFU.EX2 R26, R26 ;  /* 0x0000001a001a7308 */ /* 0x000e620000000800 */
[--C-:B------:R-:W-:Y:S01]  /*40a0*/  FFMA.FTZ R186, R91, UR8, -R72.reuse ;  /* 0x000000085bba7c23 */ /* 0x100fe20008010848 */
[----:B------:R-:W-:Y:S01]  /*40b0*/  FFMA.FTZ R125, R125, UR8, -R72 ;  /* 0x000000087d7d7c23 */ /* 0x000fe20008010848 */
[----:B------:R-:W-:Y:S01]  /*40c0*/  FFMA.FTZ R204, R204, UR8, -R79 ;  /* 0x00000008cccc7c23 */ /* 0x000fe2000801084f */
[----:B------:R-:W-:Y:S01]  /*40d0*/  MUFU.EX2 R25, R25 ;  /* 0x0000001900197308 */ /* 0x000fe20000000800 */
[----:B------:R-:W-:Y:S01]  /*40e0*/  FADD.FTZ R65, R65, R58 ;  /* 0x0000003a41417221 */ /* 0x000fe20000010000 */
[C---:B------:R-:W-:Y:S01]  /*40f0*/  HMMA.16816.F32 R160, R4.reuse, R20, R160 ;  /* 0x0000001404a0723c */ /* 0x040fe200000018a0 */
[----:B------:R-:W-:Y:S01]  /*4100*/  FADD.FTZ R53, R53, R64 ;  /* 0x0000004035357221 */ /* 0x000fe20000010000 */
[----:B------:R-:W2:Y:S01]  /*4110*/  MUFU.EX2 R24, R24 ;  /* 0x0000001800187308 */ /* 0x000ea20000000800 */
[----:B------:R-:W-:Y:S01]  /*4120*/  FADD.FTZ R49, R49, R60 ;  /* 0x0000003c31317221 */ /* 0x000fe20000010000 */
[----:B------:R-:W-:Y:S01]  /*4130*/  FADD.FTZ R51, R51, R62 ;  /* 0x0000003e33337221 */ /* 0x000fe20000010000 */
[----:B------:R-:W-:Y:S01]  /*4140*/  FADD.FTZ R65, R54, R65 ;  /* 0x0000004136417221 */ /* 0x000fe20000010000 */
[----:B------:R-:W-:Y:S01]  /*4150*/  MUFU.EX2 R95, R95 ;  /* 0x0000005f005f7308 */ /* 0x000fe20000000800 */
[----:B------:R-:W-:Y:S01]  /*4160*/  FADD.FTZ R53, R52, R53 ;  /* 0x0000003534357221 */ /* 0x000fe20000010000 */
[C---:B------:R-:W-:Y:S01]  /*4170*/  HMMA.16816.F32 R144, R4.reuse, R12, R144 ;  /* 0x0000000c0490723c */ /* 0x040fe20000001890 */
[----:B------:R-:W-:Y:S01]  /*4180*/  FADD.FTZ R49, R50, R49 ;  /* 0x0000003132317221 */ /* 0x000fe20000010000 */
[----:B------:R-:W4:Y:S01]  /*4190*/  MUFU.EX2 R86, R86 ;  /* 0x0000005600567308 */ /* 0x000f220000000800 */
[----:B------:R-:W-:Y:S01]  /*41a0*/  FADD.FTZ R42, R42, R51 ;  /* 0x000000332a2a7221 */ /* 0x000fe20000010000 */
[----:B------:R-:W-:Y:S01]  /*41b0*/  FADD.FTZ R48, R48, R65 ;  /* 0x0000004130307221 */ /* 0x000fe20000010000 */
[----:B------:R-:W-:Y:S01]  /*41c0*/  FADD.FTZ R46, R46, R53 ;  /* 0x000000352e2e7221 */ /* 0x000fe20000010000 */
[----:B------:R-:W-:Y:S01]  /*41d0*/  MUFU.EX2 R94, R94 ;  /* 0x0000005e005e7308 */ /* 0x000fe20000000800 */
[----:B------:R-:W-:Y:S01]  /*41e0*/  FADD.FTZ R44, R44, R49 ;  /* 0x000000312c2c7221 */ /* 0x000fe20000010000 */
[C---:B------:R-:W-:Y:S01]  /*41f0*/  HMMA.16816.F32 R148, R4.reuse, R22, R148 ;  /* 0x000000160494723c */ /* 0x040fe20000001894 */
[----:B------:R-:W5:Y:S01]  /*4200*/  LDSM.16.MT88.4 R20, [R218+0x4c00] ;  /* 0x004c0000da14783b */ /* 0x000f620000004200 */
[----:B------:R-:W-:Y:S01]  /*4210*/  MUFU.EX2 R93, R93 ;  /* 0x0000005d005d7308 */ /* 0x000fe20000000800 */
[----:B------:R-:W-:Y:S01]  /*4220*/  FADD.FTZ R43, R43, R42 ;  /* 0x0000002a2b2b7221 */ /* 0x000fe20000010000 */
[----:B------:R-:W-:Y:S01]  /*4230*/  FADD.FTZ R48, R47, R48 ;  /* 0x000000302f307221 */ /* 0x000fe20000010000 */
[----:B------:R-:W-:Y:S01]  /*4240*/  FADD.FTZ R46, R45, R46 ;  /* 0x0000002e2d2e7221 */ /* 0x000fe20000010000 */
[----:B------:R-:W-:Y:S01]  /*4250*/  MUFU.EX2 R99, R99 ;  /* 0x0000006300637308 */ /* 0x000fe20000000800 */
[----:B------:R-:W-:Y:S01]  /*4260*/  FADD.FTZ R37, R37, R44 ;  /* 0x0000002c25257221 */ /* 0x000fe20000010000 */
[----:B------:R-:W-:Y:S01]  /*4270*/  HMMA.16816.F32 R136, R4, R14, R136 ;  /* 0x0000000e0488723c */ /* 0x000fe20000001888 */
[----:B------:R-:W5:Y:S01]  /*4280*/  LDSM.16.MT88.4 R12, [R216+0x4c00] ;  /* 0x004c0000d80c783b */ /* 0x000f620000004200 */
[----:B------:R-:W4:Y:S01]  /*4290*/  MUFU.EX2 R98, R98 ;  /* 0x0000006200627308 */ /* 0x000f220000000800 */
[----:B---3--:R-:W-:Y:S01]  /*42a0*/  F2FP.F16.F32.PACK_AB R4, R29, R32 ;  /* 0x000000201d04723e */ /* 0x008fe200000000ff */
[----:B------:R-:W-:Y:S01]  /*42b0*/  FADD.FTZ R36, R36, R43 ;  /* 0x0000002b24247221 */ /* 0x000fe20000010000 */
[----:B-1----:R-:W-:Y:S01]  /*42c0*/  F2FP.F16.F32.PACK_AB R5, R26, R31 ;  /* 0x0000001f1a05723e */ /* 0x002fe200000000ff */
[----:B------:R-:W-:Y:S01]  /*42d0*/  MUFU.EX2 R97, R97 ;  /* 0x0000006100617308 */ /* 0x000fe20000000800 */
[----:B------:R-:W-:Y:S01]  /*42e0*/  F2FP.F16.F32.PACK_AB R6, R27, R28 ;  /* 0x0000001c1b06723e */ /* 0x000fe200000000ff */
[----:B------:R-:W-:Y:S01]  /*42f0*/  FADD.FTZ R41, R41, R48 ;  /* 0x0000003029297221 */ /* 0x000fe20000010000 */
[----:B--2---:R-:W-:Y:S01]  /*4300*/  F2FP.F16.F32.PACK_AB R7, R24, R25 ;  /* 0x000000191807723e */ /* 0x004fe200000000ff */
[----:B------:R-:W1:Y:S01]  /*4310*/  MUFU.EX2 R108, R108 ;  /* 0x0000006c006c7308 */ /* 0x000e620000000800 */
[----:B------:R-:W-:Y:S01]  /*4320*/  FADD.FTZ R39, R39, R46 ;  /* 0x0000002e27277221 */ /* 0x000fe20000010000 */
[----:B------:R-:W-:Y:S01]  /*4330*/  FADD.FTZ R38, R38, R37 ;  /* 0x0000002526267221 */ /* 0x000fe20000010000 */
[----:B------:R-:W-:Y:S01]  /*4340*/  FADD.FTZ R35, R35, R36 ;  /* 0x0000002423237221 */ /* 0x000fe20000010000 */
[----:B------:R-:W-:Y:S01]  /*4350*/  MUFU.EX2 R106, R106 ;  /* 0x0000006a006a7308 */ /* 0x000fe20000000800 */
[----:B------:R-:W-:Y:S01]  /*4360*/  FADD.FTZ R40, R40, R41 ;  /* 0x0000002928287221 */ /* 0x000fe20000010000 */
[C---:B------:R-:W-:Y:S01]  /*4370*/  HMMA.16816.F32 R156, R4.reuse, R16, R156 ;  /* 0x00000010049c723c */ /* 0x040fe2000000189c */
[----:B------:R-:W-:Y:S01]  /*4380*/  FADD.FTZ R34, R34, R39 ;  /* 0x0000002722227221 */ /* 0x000fe20000010000 */
[----:B------:R-:W2:Y:S01]  /*4390*/  MUFU.EX2 R101, R101 ;  /* 0x0000006500657308 */ /* 0x000ea20000000800 */
[----:B------:R-:W-:Y:S01]  /*43a0*/  FADD.FTZ R33, R33, R38 ;  /* 0x0000002621217221 */ /* 0x000fe20000010000 */
[----:B------:R-:W-:Y:S01]  /*43b0*/  FADD.FTZ R30, R30, R35 ;  /* 0x000000231e1e7221 */ /* 0x000fe20000010000 */
[----:B------:R-:W-:Y:S01]  /*43c0*/  FFMA.FTZ R187, R104, UR8, -R87 ;  /* 0x0000000868bb7c23 */ /* 0x000fe20008010857 */
[----:B------:R-:W-:Y:S01]  /*43d0*/  MUFU.EX2 R126, R126 ;  /* 0x0000007e007e7308 */ /* 0x000fe20000000800 */
[----:B------:R-:W-:Y:S01]  /*43e0*/  FADD.FTZ R32, R32, R33 ;  /* 0x0000002120207221 */ /* 0x000fe20000010000 */
[C---:B------:R-:W-:Y:S01]  /*43f0*/  HMMA.16816.F32 R132, R4.reuse, R8, R132 ;  /* 0x000000080484723c */ /* 0x040fe20000001884 */
[----:B------:R-:W-:Y:S01]  /*4400*/  FADD.FTZ R31, R31, R30 ;  /* 0x0000001e1f1f7221 */ /* 0x000fe20000010000 */
[----:B------:R-:W-:Y:S01]  /*4410*/  MUFU.EX2 R109, R109 ;  /* 0x0000006d006d7308 */ /* 0x000fe20000000800 */
[----:B------:R-:W-:Y:S01]  /*4420*/  FFMA.FTZ R118, R118, UR8, -R87 ;  /* 0x0000000876767c23 */ /* 0x000fe20008010857 */
[----:B------:R-:W-:Y:S01]  /*4430*/  FFMA.FTZ R88, R88, UR8, -R81 ;  /* 0x0000000858587c23 */ /* 0x000fe20008010851 */
[----:B------:R-:W-:Y:S01]  /*4440*/  FADD.FTZ R29, R29, R32 ;  /* 0x000000201d1d7221 */ /* 0x000fe20000010000 */
[----:B------:R-:W-:Y:S01]  /*4450*/  MUFU.EX2 R107, R107 ;  /* 0x0000006b006b7308 */ /* 0x000fe20000000800 */
[----:B------:R-:W-:Y:S01]  /*4460*/  FADD.FTZ R26, R26, R31 ;  /* 0x0000001f1a1a7221 */ /* 0x000fe20000010000 */
[C---:B------:R-:W-:Y:S01]  /*4470*/  HMMA.16816.F32 R152, R4.reuse, R18, R152 ;  /* 0x000000120498723c */ /* 0x040fe20000001898 */
[----:B------:R-:W-:Y:S01]  /*4480*/  FADD.FTZ R28, R28, R29 ;  /* 0x0000001d1c1c7221 */ /* 0x000fe20000010000 */
[----:B------:R-:W3:Y:S01]  /*4490*/  MUFU.EX2 R172, R172 ;  /* 0x000000ac00ac7308 */ /* 0x000ee20000000800 */
[----:B------:R-:W-:Y:S01]  /*44a0*/  FADD.FTZ R25, R25, R26 ;  /* 0x0000001a19197221 */ /* 0x000fe20000010000 */
[--C-:B------:R-:W-:Y:S01]  /*44b0*/  FFMA.FTZ R185, R196, UR8, -R79.reuse ;  /* 0x00000008c4b97c23 */ /* 0x100fe2000801084f */
[----:B------:R-:W-:Y:S01]  /*44c0*/  FFMA.FTZ R115, R115, UR8, -R72 ;  /* 0x0000000873737c23 */ /* 0x000fe20008010848 */
[----:B------:R-:W-:Y:S01]  /*44d0*/  MUFU.EX2 R119, R119 ;  /* 0x0000007700777308 */ /* 0x000fe20000000800 */
[----:B------:R-:W-:Y:S01]  /*44e0*/  FFMA.FTZ R194, R194, UR8, -R79 ;  /* 0x00000008c2c27c23 */ /* 0x000fe2000801084f */
[----:B------:R-:W-:Y:S01]  /*44f0*/  HMMA.16816.F32 R140, R4, R10, R140 ;  /* 0x0000000a048c723c */ /* 0x000fe2000000188c */
[----:B----4-:R-:W-:Y:S01]  /*4500*/  F2FP.F16.F32.PACK_AB R4, R86, R95 ;  /* 0x0000005f5604723e */ /* 0x010fe200000000ff */
[----:B------:R-:W4:Y:S01]  /*4510*/  MUFU.EX2 R174, R174 ;  /* 0x000000ae00ae7308 */ /* 0x000f220000000800 */
[----:B------:R-:W-:Y:S01]  /*4520*/  F2FP.F16.F32.PACK_AB R5, R98, R99 ;  /* 0x000000636205723e */ /* 0x000fe200000000ff */
[----:B------:R-:W-:Y:S01]  /*4530*/  FADD.FTZ R95, R95, R40 ;  /* 0x000000285f5f7221 */ /* 0x000fe20000010000 */
[----:B------:R-:W-:Y:S01]  /*4540*/  F2FP.F16.F32.PACK_AB R6, R93, R94 ;  /* 0x0000005e5d06723e */ /* 0x000fe200000000ff */
[----:B------:R-:W-:Y:S01]  /*4550*/  MUFU.EX2 R128, R128 ;  /* 0x0000008000807308 */ /* 0x000fe20000000800 */
[----:B-1----:R-:W-:Y:S01]  /*4560*/  F2FP.F16.F32.PACK_AB R7, R108, R97 ;  /* 0x000000616c07723e */ /* 0x002fe200000000ff */
[----:B------:R-:W-:Y:S01]  /*4570*/  FADD.FTZ R99, R99, R34 ;  /* 0x0000002263637221 */ /* 0x000fe20000010000 */
[----:B------:R-:W-:Y:S01]  /*4580*/  FADD.FTZ R95, R86, R95 ;  /* 0x0000005f565f7221 */ /* 0x000fe20000010000 */
[----:B------:R-:W1:Y:S01]  /*4590*/  MUFU.EX2 R129, R129 ;  /* 0x0000008100817308 */ /* 0x000e620000000800 */
[----:B------:R-:W-:Y:S01]  /*45a0*/  FADD.FTZ R27, R27, R28 ;  /* 0x0000001c1b1b7221 */ /* 0x000fe20000010000 */
[----:B------:R-:W-:Y:S01]  /*45b0*/  FADD.FTZ R98, R98, R99 ;  /* 0x0000006362627221 */ /* 0x000fe20000010000 */
[----:B------:R-:W-:Y:S01]  /*45c0*/  FADD.FTZ R94, R94, R95 ;  /* 0x0000005f5e5e7221 */ /* 0x000fe20000010000 */
[----:B------:R-:W-:Y:S01]  /*45d0*/  MUFU.EX2 R131, R131 ;  /* 0x0000008300837308 */ /* 0x000fe20000000800 */
[C---:B------:R-:W-:Y:S01]  /*45e0*/  HMMA.16816.F32 R160, R4.reuse, R16, R160 ;  /* 0x0000001004a0723c */ /* 0x040fe200000018a0 */
[----:B------:R-:W-:Y:S01]  /*45f0*/  FADD.FTZ R97, R97, R98 ;  /* 0x0000006261617221 */ /* 0x000fe20000010000 */
[----:B------:R-:W-:Y:S01]  /*4600*/  FADD.FTZ R93, R93, R94 ;  /* 0x0000005e5d5d7221 */ /* 0x000fe20000010000 */
[----:B------:R-:W-:Y:S01]  /*4610*/  MUFU.EX2 R170, R170 ;  /* 0x000000aa00aa7308 */ /* 0x000fe20000000800 */
[----:B------:R-:W-:Y:S01]  /*4620*/  FADD.FTZ R24, R24, R25 ;  /* 0x0000001918187221 */ /* 0x000fe20000010000 */
[----:B------:R-:W-:Y:S01]  /*4630*/  FADD.FTZ R108, R108, R97 ;  /* 0x000000616c6c7221 */ /* 0x000fe20000010000 */
[--C-:B------:R-:W-:Y:S01]  /*4640*/  FFMA.FTZ R68, R68, UR8, -R87.reuse ;  /* 0x0000000844447c23 */ /* 0x100fe20008010857 */
[----:B------:R-:W-:Y:S01]  /*4650*/  MUFU.EX2 R111, R111 ;  /* 0x0000006f006f7308 */ /* 0x000fe20000000800 */
[C---:B------:R-:W-:Y:S01]  /*4660*/  HMMA.16816.F32 R148, R4.reuse, R18, R148 ;  /* 0x000000120494723c */ /* 0x040fe20000001894 */
[----:B------:R-:W1:Y:S01]  /*4670*/  LDSM.16.MT88.4 R16, [R218+0x5000] ;  /* 0x00500000da10783b */ /* 0x000e620000004200 */
[--C-:B------:R-:W-:Y:S01]  /*4680*/  FFMA.FTZ R73, R73, UR8, -R87.reuse ;  /* 0x0000000849497c23 */ /* 0x100fe20008010857 */
[----:B------:R-:W1:Y:S01]  /*4690*/  MUFU.EX2 R176, R176 ;  /* 0x000000b000b07308 */ /* 0x000e620000000800 */
[----:B------:R-:W-:Y:S01]  /*46a0*/  FFMA.FTZ R235, R76, UR8, -R87 ;  /* 0x000000084ceb7c23 */ /* 0x000fe20008010857 */
[--C-:B------:R-:W-:Y:S01]  /*46b0*/  FFMA.FTZ R70, R70, UR8, -R81.reuse ;  /* 0x0000000846467c23 */ /* 0x100fe20008010851 */
[----:B------:R-:W-:Y:S01]  /*46c0*/  FFMA.FTZ R74, R74, UR8, -R81 ;  /* 0x000000084a4a7c23 */ /* 0x000fe20008010851 */
[----:B------:R-:W-:Y:S01]  /*46d0*/  MUFU.EX2 R113, R113 ;  /* 0x0000007100717308 */ /* 0x000fe20000000800 */
[C---:B------:R-:W-:Y:S01]  /*46e0*/  HMMA.16816.F32 R144, R4.reuse, R8, R144 ;  /* 0x000000080490723c */ /* 0x040fe20000001890 */
[--C-:B------:R-:W-:Y:S01]  /*46f0*/  FFMA.FTZ R55, R55, UR8, -R79.reuse ;  /* 0x0000000837377c23 */ /* 0x100fe2000801084f */
[--C-:B------:R-:W-:Y:S01]  /*4700*/  FFMA.FTZ R237, R78, UR8, -R79.reuse ;  /* 0x000000084eed7c23 */ /* 0x100fe2000801084f */
[----:B------:R-:W1:Y:S01]  /*4710*/  MUFU.EX2 R184, R184 ;  /* 0x000000b800b87308 */ /* 0x000e620000000800 */
[--C-:B------:R-:W-:Y:S01]  /*4720*/  FFMA.FTZ R236, R69, UR8, -R72.reuse ;  /* 0x0000000845ec7c23 */ /* 0x100fe20008010848 */
[----:B------:R-:W-:Y:S01]  /*4730*/  FFMA.FTZ R82, R82, UR8, -R79 ;  /* 0x0000000852527c23 */ /* 0x000fe2000801084f */
[----:B------:R-:W-:Y:S01]  /*4740*/  FFMA.FTZ R71, R71, UR8, -R72 ;  /* 0x0000000847477c23 */ /* 0x000fe20008010848 */
[----:B------:R-:W-:Y:S01]  /*4750*/  MUFU.EX2 R121, R121 ;  /* 0x0000007900797308 */ /* 0x000fe20000000800 */
[----:B------:R-:W-:Y:S01]  /*4760*/  HMMA.16816.F32 R136, R4, R10, R136 ;  /* 0x0000000a0488723c */ /* 0x000fe20000001888 */
[----:B------:R-:W1:Y:S01]  /*4770*/  LDSM.16.MT88.4 R8, [R216+0x5000] ;  /* 0x00500000d808783b */ /* 0x000e620000004200 */
[----:B--2---:R-:W-:Y:S01]  /*4780*/  F2FP.F16.F32.PACK_AB R4, R101, R106 ;  /* 0x0000006a6504723e */ /* 0x004fe200000000ff */
[----:B------:R-:W2:Y:S01]  /*4790*/  MUFU.EX2 R190, R190 ;  /* 0x000000be00be7308 */ /* 0x000ea20000000800 */
[----:B---3--:R-:W-:Y:S01]  /*47a0*/  F2FP.F16.F32.PACK_AB R5, R172, R107 ;  /* 0x0000006bac05723e */ /* 0x008fe200000000ff */
[----:B------:R-:W-:Y:S01]  /*47b0*/  FADD.FTZ R106, R106, R27 ;  /* 0x0000001b6a6a7221 */ /* 0x000fe20000010000 */
[----:B------:R-:W-:Y:S01]  /*47c0*/  F2FP.F16.F32.PACK_AB R6, R109, R126 ;  /* 0x0000007e6d06723e */ /* 0x000fe200000000ff */
[----:B------:R-:W-:Y:S01]  /*47d0*/  MUFU.EX2 R123, R123 ;  /* 0x0000007b007b7308 */ /* 0x000fe20000000800 */
[----:B----4-:R-:W-:Y:S01]  /*47e0*/  F2FP.F16.F32.PACK_AB R7, R174, R119 ;  /* 0x00000077ae07723e */ /* 0x010fe200000000ff */
[----:B------:R-:W-:Y:S01]  /*47f0*/  FADD.FTZ R107, R107, R24 ;  /* 0x000000186b6b7221 */ /* 0x000fe20000010000 */
[----:B------:R-:W-:Y:S01]  /*4800*/  FADD.FTZ R101, R101, R106 ;  /* 0x0000006a65657221 */ /* 0x000fe20000010000 */
[----:B------:R-:W-:Y:S02]  /*4810*/  MUFU.EX2 R178, R250 ;  /* 0x000000fa00b27308 */ /* 0x000fe40000000800 */
[----:B------:R-:W-:Y:S01]  /*4820*/  FADD.FTZ R172, R172, R107 ;  /* 0x0000006bacac7221 */ /* 0x000fe20000010000 */
[----:B------:R-:W-:Y:S01]  /*4830*/  FADD.FTZ R126, R126, R101 ;  /* 0x000000657e7e7221 */ /* 0x000fe20000010000 */
[----:B-----5:R-:W-:Y:S01]  /*4840*/  HMMA.16816.F32 R156, R4, R20, R156 ;  /* 0x00000014049c723c */ /* 0x020fe2000000189c */
[----:B------:R-:W-:Y:S01]  /*4850*/  MUFU.EX2 R167, R167 ;  /* 0x000000a700a77308 */ /* 0x000fe20000000800 */
[----:B------:R-:W-:Y:S01]  /*4860*/  FADD.FTZ R119, R119, R172 ;  /* 0x000000ac77777221 */ /* 0x000fe20000010000 */
[----:B------:R-:W-:-:S02]  /*4870*/  FADD.FTZ R126, R109, R126 ;  /* 0x0000007e6d7e7221 */ /* 0x000fc40000010000 */
[----:B------:R-:W3:Y:S01]  /*4880*/  MUFU.EX2 R182, R182 ;  /* 0x000000b600b67308 */ /* 0x000ee20000000800 */
[----:B------:R-:W-:Y:S02]  /*4890*/  FADD.FTZ R174, R174, R119 ;  /* 0x00000077aeae7221 */ /* 0x000fe40000010000 */
[C---:B------:R-:W-:Y:S01]  /*48a0*/  HMMA.16816.F32 R152, R4.reuse, R22, R152 ;  /* 0x000000160498723c */ /* 0x040fe20000001898 */
[----:B------:R-:W-:Y:S04]  /*48b0*/  MUFU.EX2 R169, R169 ;  /* 0x000000a900a97308 */ /* 0x000fe80000000800 */
[----:B------:R-:W4:Y:S03]  /*48c0*/  MUFU.EX2 R192, R192 ;  /* 0x000000c000c07308 */ /* 0x000f260000000800 */
[C---:B------:R-:W-:Y:S01]  /*48d0*/  HMMA.16816.F32 R132, R4.reuse, R12, R132 ;  /* 0x0000000c0484723c */ /* 0x040fe20000001884 */
[----:B------:R-:W-:Y:S04]  /*48e0*/  MUFU.EX2 R114, R114 ;  /* 0x0000007200727308 */ /* 0x000fe80000000800 */
[----:B------:R-:W5:Y:S03]  /*48f0*/  MUFU.EX2 R173, R173 ;  /* 0x000000ad00ad7308 */ /* 0x000f660000000800 */
[----:B------:R-:W-:Y:S01]  /*4900*/  HMMA.16816.F32 R140, R4, R14, R140 ;  /* 0x0000000e048c723c */ /* 0x000fe2000000188c */
[----:B-1----:R-:W-:Y:S01]  /*4910*/  F2FP.F16.F32.PACK_AB R4, R129, R128 ;  /* 0x000000808104723e */ /* 0x002fe200000000ff */
[----:B------:R-:W-:Y:S01]  /*4920*/  MUFU.EX2 R120, R120 ;  /* 0x0000007800787308 */ /* 0x000fe20000000800 */
[----:B------:R-:W-:Y:S01]  /*4930*/  F2FP.F16.F32.PACK_AB R5, R176, R111 ;  /* 0x0000006fb005723e */ /* 0x000fe200000000ff */
[----:B------:R-:W-:Y:S01]  /*4940*/  FADD.FTZ R128, R128, R93 ;  /* 0x0000005d80807221 */ /* 0x000fe20000010000 */
[----:B------:R-:W-:Y:S01]  /*4950*/  F2FP.F16.F32.PACK_AB R6, R170, R131 ;  /* 0x00000083aa06723e */ /* 0x000fe200000000ff */
[----:B------:R-:W-:Y:S01]  /*4960*/  MUFU.EX2 R200, R200 ;  /* 0x000000c800c87308 */ /* 0x000fe20000000800 */
[----:B------:R-:W-:Y:S01]  /*4970*/  F2FP.F16.F32.PACK_AB R7, R184, R113 ;  /* 0x00000071b807723e */ /* 0x000fe200000000ff */
[----:B------:R-:W-:Y:S01]  /*4980*/  FADD.FTZ R111, R111, R108 ;  /* 0x0000006c6f6f7221 */ /* 0x000fe20000010000 */
[----:B------:R-:W-:Y:S01]  /*4990*/  FADD.FTZ R128, R129, R128 ;  /* 0x0000008081807221 */ /* 0x000fe20000010000 */
[----:B------:R-:W-:Y:S02]  /*49a0*/  MUFU.EX2 R171, R171 ;  /* 0x000000ab00ab7308 */ /* 0x000fe40000000800 */
[----:B------:R-:W-:Y:S01]  /*49b0*/  FADD.FTZ R176, R176, R111 ;  /* 0x0000006fb0b07221 */ /* 0x000fe20000010000 */
[----:B------:R-:W-:Y:S01]  /*49c0*/  FADD.FTZ R131, R131, R128 ;  /* 0x0000008083837221 */ /* 0x000fe20000010000 */
[----:B------:R-:W-:Y:S01]  /*49d0*/  HMMA.16816.F32 R144, R4, R12, R144 ;  /* 0x0000000c0490723c */ /* 0x000fe20000001890 */
[----:B------:R-:W-:Y:S01]  /*49e0*/  FFMA.FTZ R13, R103, UR8, -R72 ;  /* 0x00000008670d7c23 */ /* 0x000fe20008010848 */
[----:B------:R-:W-:Y:S01]  /*49f0*/  FFMA.FTZ R12, R130, UR8, -R87 ;  /* 0x00000008820c7c23 */ /* 0x000fe20008010857 */
[----:B------:R1:W-:Y:S01]  /*4a00*/  MUFU.EX2 R103, R177 ;  /* 0x000000b100677308 */ /* 0x0003e20000000800 */
[----:B------:R-:W-:Y:S01]  /*4a10*/  FADD.FTZ R113, R113, R176 ;  /* 0x000000b071717221 */ /* 0x000fe20000010000 */
[----:B------:R-:W-:-:S02]  /*4a20*/  FADD.FTZ R131, R170, R131 ;  /* 0x00000083aa837221 */ /* 0x000fc40000010000 */
[----:B------:R-:W5:Y:S01]  /*4a30*/  MUFU.EX2 R105, R13 ;  /* 0x0000000d00697308 */ /* 0x000f620000000800 */
[C---:B------:R-:W-:Y:S01]  /*4a40*/  HMMA.16816.F32 R160, R4.reuse, R20, R160 ;  /* 0x0000001404a0723c */ /* 0x040fe200000018a0 */
[----:B------:R-:W-:Y:S02]  /*4a50*/  FADD.FTZ R184, R184, R113 ;  /* 0x00000071b8b87221 */ /* 0x000fe40000010000 */
[----:B------:R2:W-:Y:S04]  /*4a60*/  MUFU.EX2 R168, R12 ;  /* 0x0000000c00a87308 */ /* 0x0005e80000000800 */
[----:B------:R-:W5:Y:S01]  /*4a70*/  MUFU.EX2 R130, R189 ;  /* 0x000000bd00827308 */ /* 0x000f620000000800 */
[C---:B------:R-:W-:Y:S01]  /*4a80*/  HMMA.16816.F32 R148, R4.reuse, R22, R148 ;  /* 0x000000160494723c */ /* 0x040fe20000001894 */
[----:B------:R-:W5:Y:S01]  /*4a90*/  LDSM.16.MT88.4 R20, [R218+0x5400] ;  /* 0x00540000da14783b */ /* 0x000f620000004200 */
[----:B-1----:R-:W-:Y:S01]  /*4aa0*/  FFMA.FTZ R177, R198, UR8, -R87 ;  /* 0x00000008c6b17c23 */ /* 0x002fe20008010857 */
[----:B------:R-:W1:Y:S04]  /*4ab0*/  MUFU.EX2 R175, R175 ;  /* 0x000000af00af7308 */ /* 0x000e680000000800 */
[----:B------:R1:W-:Y:S01]  /*4ac0*/  MUFU.EX2 R122, R188 ;  /* 0x000000bc007a7308 */ /* 0x0003e20000000800 */
[----:B------:R-:W-:Y:S01]  /*4ad0*/  HMMA.16816.F32 R136, R4, R14, R136 ;  /* 0x0000000e0488723c */ /* 0x000fe20000001888 */
[----:B--2---:R-:W2:Y:S01]  /*4ae0*/  LDSM.16.MT88.4 R12, [R216+0x5400] ;  /* 0x00540000d80c783b */ /* 0x004ea20000004200 */
[----:B------:R-:W-:Y:S01]  /*4af0*/  F2FP.F16.F32.PACK_AB R4, R190, R121 ;  /* 0x00000079be04723e */ /* 0x000fe200000000ff */
[----:B------:R-:W-:Y:S01]  /*4b00*/  MUFU.EX2 R177, R177 ;  /* 0x000000b100b17308 */ /* 0x000fe20000000800 */
[----:B---3--:R-:W-:Y:S01]  /*4b10*/  F2FP.F16.F32.PACK_AB R5, R182, R167 ;  /* 0x000000a7b605723e */ /* 0x008fe200000000ff */
[----:B------:R-:W-:Y:S01]  /*4b20*/  FADD.FTZ R121, R121, R126 ;  /* 0x0000007e79797221 */ /* 0x000fe20000010000 */
[----:B------:R-:W-:Y:S01]  /*4b30*/  F2FP.F16.F32.PACK_AB R6, R178, R123 ;  /* 0x0000007bb206723e */ /* 0x000fe200000000ff */
[----:B------:R3:W-:Y:S01]  /*4b40*/  MUFU.EX2 R124, R183 ;  /* 0x000000b7007c7308 */ /* 0x0007e20000000800 */
[----:B----4-:R-:W-:Y:S01]  /*4b50*/  F2FP.F16.F32.PACK_AB R7, R192, R169 ;  /* 0x000000a9c007723e */ /* 0x010fe200000000ff */
[----:B------:R-:W-:Y:S01]  /*4b60*/  FADD.FTZ R167, R167, R174 ;  /* 0x000000aea7a77221 */ /* 0x000fe20000010000 */
[----:B------:R-:W-:Y:S01]  /*4b70*/  FADD.FTZ R190, R190, R121 ;  /* 0x00000079bebe7221 */ /* 0x000fe20000010000 */
[----:B------:R-:W4:Y:S01]  /*4b80*/  MUFU.EX2 R179, R179 ;  /* 0x000000b300b37308 */ /* 0x000f220000000800 */
[----:B-1----:R-:W-:Y:S01]  /*4b90*/  FFMA.FTZ R188, R96, UR8, -R87 ;  /* 0x0000000860bc7c23 */ /* 0x002fe20008010857 */
[----:B------:R-:W-:-:S02]  /*4ba0*/  FADD.FTZ R182, R182, R167 ;  /* 0x000000a7b6b67221 */ /* 0x000fc40000010000 */
[C---:B------:R-:W-:Y:S01]  /*4bb0*/  HMMA.16816.F32 R156, R4.reuse, R16, R156 ;  /* 0x00000010049c723c */ /* 0x040fe2000000189c */
[----:B------:R-:W-:Y:S01]  /*4bc0*/  MUFU.EX2 R180, R180 ;  /* 0x000000b400b47308 */ /* 0x000fe20000000800 */
[----:B------:R-:W-:Y:S01]  /*4bd0*/  FADD.FTZ R123, R123, R190 ;  /* 0x000000be7b7b7221 */ /* 0x000fe20000010000 */
[----:B------:R-:W-:Y:S02]  /*4be0*/  FADD.FTZ R169, R169, R182 ;  /* 0x000000b6a9a97221 */ /* 0x000fe40000010000 */
[----:B------:R-:W1:Y:S01]  /*4bf0*/  MUFU.EX2 R181, R181 ;  /* 0x000000b500b57308 */ /* 0x000e620000000800 */
[--C-:B---3--:R-:W-:Y:S01]  /*4c00*/  FFMA.FTZ R183, R92, UR8, -R79.reuse ;  /* 0x000000085cb77c23 */ /* 0x108fe2000801084f */
[----:B------:R-:W-:Y:S01]  /*4c10*/  FFMA.FTZ R92, R206, UR8, -R79 ;  /* 0x00000008ce5c7c23 */ /* 0x000fe2000801084f */
[----:B------:R-:W-:Y:S01]  /*4c20*/  HMMA.16816.F32 R152, R4, R18, R152 ;  /* 0x000000120498723c */ /* 0x000fe20000001898 */
[----:B------:R-:W-:Y:S01]  /*4c30*/  MUFU.EX2 R90, R90 ;  /* 0x0000005a005a7308 */ /* 0x000fe20000000800 */
[----:B------:R-:W-:Y:S01]  /*4c40*/  FADD.FTZ R123, R178, R123 ;  /* 0x0000007bb27b7221 */ /* 0x000fe20000010000 */
[----:B------:R-:W-:-:S02]  /*4c50*/  FADD.FTZ R169, R192, R169 ;  /* 0x000000a9c0a97221 */ /* 0x000fc40000010000 */
[----:B------:R-:W3:Y:S03]  /*4c60*/  MUFU.EX2 R183, R183 ;  /* 0x000000b700b77308 */ /* 0x000ee60000000800 */
[C---:B------:R-:W-:Y:S01]  /*4c70*/  HMMA.16816.F32 R132, R4.reuse, R8, R132 ;  /* 0x000000080484723c */ /* 0x040fe20000001884 */
[----:B------:R-:W-:Y:S04]  /*4c80*/  MUFU.EX2 R92, R92 ;  /* 0x0000005c005c7308 */ /* 0x000fe80000000800 */
[----:B------:R-:W-:Y:S03]  /*4c90*/  MUFU.EX2 R186, R186 ;  /* 0x000000ba00ba7308 */ /* 0x000fe60000000800 */
[----:B------:R-:W-:Y:S01]  /*4ca0*/  HMMA.16816.F32 R140, R4, R10, R140 ;  /* 0x0000000a048c723c */ /* 0x000fe2000000188c */
[----:B-----5:R-:W-:Y:S01]  /*4cb0*/  F2FP.F16.F32.PACK_AB R4, R173, R114 ;  /* 0x00000072ad04723e */ /* 0x020fe200000000ff */
[----:B------:R-:W-:Y:S01]  /*4cc0*/  MUFU.EX2 R125, R125 ;  /* 0x0000007d007d7308 */ /* 0x000fe20000000800 */
[----:B------:R-:W-:Y:S01]  /*4cd0*/  F2FP.F16.F32.PACK_AB R5, R200, R105 ;  /* 0x00000069c805723e */ /* 0x000fe200000000ff */
[----:B------:R-:W-:Y:S01]  /*4ce0*/  FADD.FTZ R114, R114, R131 ;  /* 0x0000008372727221 */ /* 0x000fe20000010000 */
[----:B------:R-:W-:Y:S01]  /*4cf0*/  F2FP.F16.F32.PACK_AB R6, R103, R120 ;  /* 0x000000786706723e */ /* 0x000fe200000000ff */
[----:B------:R5:W-:Y:S01]  /*4d00*/  MUFU.EX2 R104, R188 ;  /* 0x000000bc00687308 */ /* 0x000be20000000800 */
[----:B------:R-:W-:Y:S01]  /*4d10*/  F2FP.F16.F32.PACK_AB R7, R130, R171 ;  /* 0x000000ab8207723e */ /* 0x000fe200000000ff */
[----:B------:R-:W-:Y:S01]  /*4d20*/  FADD.FTZ R105, R105, R184 ;  /* 0x000000b869697221 */ /* 0x000fe20000010000 */
[----:B------:R-:W-:Y:S01]  /*4d30*/  FADD.FTZ R173, R173, R114 ;  /* 0x00000072adad7221 */ /* 0x000fe20000010000 */
[----:B------:R-:W-:Y:S02]  /*4d40*/  MUFU.EX2 R187, R187 ;  /* 0x000000bb00bb7308 */ /* 0x000fe40000000800 */
[----:B------:R-:W-:Y:S01]  /*4d50*/  FADD.FTZ R200, R200, R105 ;  /* 0x00000069c8c87221 */ /* 0x000fe20000010000 */
[----:B------:R-:W-:Y:S01]  /*4d60*/  FADD.FTZ R120, R120, R173 ;  /* 0x000000ad78787221 */ /* 0x000fe20000010000 */
[C---:B------:R-:W-:Y:S01]  /*4d70*/  HMMA.16816.F32 R144, R4.reuse, R8, R144 ;  /* 0x000000080490723c */ /* 0x040fe20000001890 */
[----:B------:R-:W-:Y:S01]  /*4d80*/  FFMA.FTZ R9, R127, UR8, -R72 ;  /* 0x000000087f097c23 */ /* 0x000fe20008010848 */
[--C-:B------:R-:W-:Y:S01]  /*4d90*/  FFMA.FTZ R8, R100, UR8, -R79.reuse ;  /* 0x0000000864087c23 */ /* 0x100fe2000801084f */
[----:B------:R-:W-:Y:S01]  /*4da0*/  FFMA.FTZ R127, R102, UR8, -R79 ;  /* 0x00000008667f7c23 */ /* 0x000fe2000801084f */
[----:B------:R-:W-:Y:S01]  /*4db0*/  MUFU.EX2 R185, R185 ;  /* 0x000000b900b97308 */ /* 0x000fe20000000800 */
[----:B------:R-:W-:Y:S01]  /*4dc0*/  FADD.FTZ R171, R171, R200 ;  /* 0x000000c8abab7221 */ /* 0x000fe20000010000 */
[----:B-----5:R-:W-:Y:S01]  /*4dd0*/  FFMA.FTZ R188, R110, UR8, -R81 ;  /* 0x000000086ebc7c23 */ /* 0x020fe20008010851 */
[--C-:B------:R-:W-:Y:S01]  /*4de0*/  FFMA.FTZ R110, R117, UR8, -R72.reuse ;  /* 0x00000008756e7c23 */ /* 0x100fe20008010848 */
[----:B------:R-:W-:Y:S01]  /*4df0*/  HMMA.16816.F32 R136, R4, R10, R136 ;  /* 0x0000000a0488723c */ /* 0x000fe20000001888 */
[----:B------:R-:W-:Y:S01]  /*4e00*/  FFMA.FTZ R10, R89, UR8, -R72 ;  /* 0x00000008590a7c23 */ /* 0x000fe20008010848 */
[----:B------:R-:W-:Y:S01]  /*4e10*/  MUFU.EX2 R100, R9 ;  /* 0x0000000900647308 */ /* 0x000fe20000000800 */
[----:B------:R-:W-:Y:S01]  /*4e20*/  FADD.FTZ R103, R103, R120 ;  /* 0x0000007867677221 */ /* 0x000fe20000010000 */
[----:B------:R-:W-:-:S02]  /*4e30*/  FADD.FTZ R130, R130, R171 ;  /* 0x000000ab82827221 */ /* 0x000fc40000010000 */
[----:B------:R-:W-:Y:S02]  /*4e40*/  MUFU.EX2 R89, R204 ;  /* 0x000000cc00597308 */ /* 0x000fe40000000800 */
[C---:B------:R-:W-:Y:S02]  /*4e50*/  HMMA.16816.F32 R160, R4.reuse, R16, R160 ;  /* 0x0000001004a0723c */ /* 0x040fe400000018a0 */
[----:B------:R-:W5:Y:S04]  /*4e60*/  MUFU.EX2 R91, R10 ;  /* 0x0000000a005b7308 */ /* 0x000f680000000800 */
[----:B------:R2:W-:Y:S02]  /*4e70*/  MUFU.EX2 R102, R8 ;  /* 0x0000000800667308 */ /* 0x0005e40000000800 */
[----:B------:R-:W-:Y:S01]  /*4e80*/  HMMA.16816.F32 R148, R4, R18, R148 ;  /* 0x000000120494723c */ /* 0x000fe20000001894 */
[----:B------:R-:W-:Y:S01]  /*4e90*/  F2FP.F16.F32.PACK_AB R4, R175, R168 ;  /* 0x000000a8af04723e */ /* 0x000fe200000000ff */
[----:B------:R-:W-:Y:S01]  /*4ea0*/  LDSM.16.MT88.4 R16, [R216+0x5800] ;  /* 0x00580000d810783b */ /* 0x000fe20000004200 */
[----:B----4-:R-:W-:Y:S01]  /*4eb0*/  F2FP.F16.F32.PACK_AB R5, R179, R124 ;  /* 0x0000007cb305723e */ /* 0x010fe200000000ff */
[----:B------:R-:W-:Y:S01]  /*4ec0*/  MUFU.EX2 R127, R127 ;  /* 0x0000007f007f7308 */ /* 0x000fe20000000800 */
[----:B------:R-:W-:Y:S01]  /*4ed0*/  F2FP.F16.F32.PACK_AB R6, R122, R177 ;  /* 0x000000b17a06723e */ /* 0x000fe200000000ff */
[----:B------:R-:W-:Y:S01]  /*4ee0*/  FADD.FTZ R168, R168, R123 ;  /* 0x0000007ba8a87221 */ /* 0x000fe20000010000 */
[----:B-1----:R-:W-:Y:S01]  /*4ef0*/  F2FP.F16.F32.PACK_AB R7, R181, R180 ;  /* 0x000000b4b507723e */ /* 0x002fe200000000ff */
[----:B------:R-:W-:Y:S01]  /*4f00*/  MUFU.EX2 R96, R194 ;  /* 0x000000c200607308 */ /* 0x000fe20000000800 */
[----:B------:R-:W-:Y:S01]  /*4f10*/  FADD.FTZ R124, R124, R169 ;  /* 0x000000a97c7c7221 */ /* 0x000fe20000010000 */
[----:B------:R-:W-:Y:S01]  /*4f20*/  FADD.FTZ R168, R175, R168 ;  /* 0x000000a8afa87221 */ /* 0x000fe20000010000 */
[----:B--2---:R-:W1:Y:S01]  /*4f30*/  LDSM.16.MT88.4 R8, [R218+0x5800] ;  /* 0x00580000da08783b */ /* 0x004e620000004200 */
[----:B------:R-:W-:Y:S02]  /*4f40*/  MUFU.EX2 R110, R110 ;  /* 0x0000006e006e7308 */ /* 0x000fe40000000800 */
[C---:B------:R-:W-:Y:S01]  /*4f50*/  HMMA.16816.F32 R156, R4.reuse, R20, R156 ;  /* 0x00000014049c723c */ /* 0x040fe2000000189c */
[----:B------:R-:W-:Y:S01]  /*4f60*/  FADD.FTZ R179, R179, R124 ;  /* 0x0000007cb3b37221 */ /* 0x000fe20000010000 */
[----:B------:R-:W-:Y:S01]  /*4f70*/  FADD.FTZ R177, R177, R168 ;  /* 0x000000a8b1b17221 */ /* 0x000fe20000010000 */
[----:B------:R-:W-:Y:S02]  /*4f80*/  MUFU.EX2 R115, R115 ;  /* 0x0000007300737308 */ /* 0x000fe40000000800 */
[----:B------:R-:W-:Y:S01]  /*4f90*/  FADD.FTZ R180, R180, R179 ;  /* 0x000000b3b4b47221 */ /* 0x000fe20000010000 */
[----:B------:R-:W-:Y:S01]  /*4fa0*/  FADD.FTZ R177, R122, R177 ;  /* 0x000000b17ab17221 */ /* 0x000fe20000010000 */
[----:B------:R-:W-:Y:S01]  /*4fb0*/  MUFU.EX2 R68, R68 ;  /* 0x0000004400447308 */ /* 0x000fe20000000800 */
[----:B------:R-:W-:Y:S01]  /*4fc0*/  HMMA.16816.F32 R152, R4, R22, R152 ;  /* 0x000000160498723c */ /* 0x000fe20000001898 */
[----:B------:R-:W-:-:S02]  /*4fd0*/  FADD.FTZ R181, R181, R180 ;  /* 0x000000b4b5b57221 */ /* 0x000fc40000010000 */
[----:B------:R-:W-:Y:S04]  /*4fe0*/  MUFU.EX2 R73, R73 ;  /* 0x0000004900497308 */ /* 0x000fe80000000800 */
[----:B------:R-:W-:Y:S01]  /*4ff0*/  MUFU.EX2 R235, R235 ;  /* 0x000000eb00eb7308 */ /* 0x000fe20000000800 */
[C---:B------:R-:W-:Y:S03]  /*5000*/  HMMA.16816.F32 R132, R4.reuse, R12, R132 ;  /* 0x0000000c0484723c */ /* 0x040fe60000001884 */
[----:B------:R-:W-:Y:S04]  /*5010*/  MUFU.EX2 R70, R70 ;  /* 0x0000004600467308 */ /* 0x000fe80000000800 */
[----:B------:R-:W-:Y:S01]  /*5020*/  MUFU.EX2 R55, R55 ;  /* 0x0000003700377308 */ /* 0x000fe20000000800 */
[----:B------:R-:W-:Y:S01]  /*5030*/  HMMA.16816.F32 R140, R4, R14, R140 ;  /* 0x0000000e048c723c */ /* 0x000fe2000000188c */
[----:B---3--:R-:W-:Y:S01]  /*5040*/  F2FP.F16.F32.PACK_AB R4, R183, R90 ;  /* 0x0000005ab704723e */ /* 0x008fe200000000ff */
[----:B------:R-:W-:Y:S01]  /*5050*/  FADD.FTZ R90, R90, R103 ;  /* 0x000000675a5a7221 */ /* 0x000fe20000010000 */
[----:B-----5:R-:W-:Y:S01]  /*5060*/  F2FP.F16.F32.PACK_AB R5, R186, R91 ;  /* 0x0000005bba05723e */ /* 0x020fe200000000ff */
[----:B------:R-:W-:Y:S01]  /*5070*/  FADD.FTZ R91, R91, R130 ;  /* 0x000000825b5b7221 */ /* 0x000fe20000010000 */
[----:B------:R-:W-:Y:S01]  /*5080*/  F2FP.F16.F32.PACK_AB R6, R89, R92 ;  /* 0x0000005c5906723e */ /* 0x000fe200000000ff */
[----:B------:R-:W-:Y:S01]  /*5090*/  FADD.FTZ R183, R183, R90 ;  /* 0x0000005ab7b77221 */ /* 0x000fe20000010000 */
[----:B------:R-:W-:Y:S01]  /*50a0*/  F2FP.F16.F32.PACK_AB R7, R100, R125 ;  /* 0x0000007d6407723e */ /* 0x000fe200000000ff */
[----:B------:R-:W-:Y:S01]  /*50b0*/  FADD.FTZ R186, R186, R91 ;  /* 0x0000005bbaba7221 */ /* 0x000fe20000010000 */
[----:B------:R-:W-:Y:S01]  /*50c0*/  MUFU.EX2 R237, R237 ;  /* 0x000000ed00ed7308 */ /* 0x000fe20000000800 */
[----:B------:R-:W-:-:S02]  /*50d0*/  FADD.FTZ R92, R92, R183 ;  /* 0x000000b75c5c7221 */ /* 0x000fc40000010000 */
[----:B------:R-:W-:Y:S01]  /*50e0*/  FADD.FTZ R125, R125, R186 ;  /* 0x000000ba7d7d7221 */ /* 0x000fe20000010000 */
[----:B------:R-:W-:Y:S01]  /*50f0*/  MUFU.EX2 R69, R71 ;  /* 0x0000004700457308 */ /* 0x000fe20000000800 */
[C---:B------:R-:W-:Y:S01]  /*5100*/  HMMA.16816.F32 R160, R4.reuse, R20, R160 ;  /* 0x0000001404a0723c */ /* 0x040fe200000018a0 */
[----:B------:R-:W-:Y:S01]  /*5110*/  FFMA.FTZ R21, R116, UR8, -R87 ;  /* 0x0000000874157c23 */ /* 0x000fe20008010857 */
[----:B------:R-:W-:Y:S01]  /*5120*/  FFMA.FTZ R116, R84, UR8, -R81 ;  /* 0x0000000854747c23 */ /* 0x000fe20008010851 */
[----:B------:R-:W-:Y:S01]  /*5130*/  MUFU.EX2 R20, R118 ;  /* 0x0000007600147308 */ /* 0x000fe20000000800 */
[----:B------:R-:W-:Y:S01]  /*5140*/  FADD.FTZ R89, R89, R92 ;  /* 0x0000005c59597221 */ /* 0x000fe20000010000 */
[----:B------:R-:W-:Y:S02]  /*5150*/  FADD.FTZ R100, R100, R125 ;  /* 0x0000007d64647221 */ /* 0x000fe40000010000 */
[----:B------:R-:W2:Y:S01]  /*5160*/  MUFU.EX2 R21, R21 ;  /* 0x0000001500157308 */ /* 0x000ea20000000800 */
[C---:B------:R-:W-:Y:S01]  /*5170*/  HMMA.16816.F32 R148, R4.reuse, R22, R148 ;  /* 0x000000160494723c */ /* 0x040fe20000001894 */
[----:B------:R-:W-:Y:S01]  /*5180*/  FFMA.FTZ R22, R112, UR8, -R81 ;  /* 0x0000000870167c23 */ /* 0x000fe20008010851 */
[--C-:B------:R-:W-:Y:S01]  /*5190*/  FFMA.FTZ R112, R85, UR8, -R72.reuse ;  /* 0x0000000855707c23 */ /* 0x100fe20008010848 */
[----:B------:R-:W-:Y:S04]  /*51a0*/  MUFU.EX2 R84, R88 ;  /* 0x0000005800547308 */ /* 0x000fe80000000800 */
[----:B------:R-:W3:Y:S01]  /*51b0*/  MUFU.EX2 R23, R116 ;  /* 0x0000007400177308 */ /* 0x000ee20000000800 */
[----:B------:R-:W-:Y:S01]  /*51c0*/  HMMA.16816.F32 R144, R4, R12, R144 ;  /* 0x0000000c0490723c */ /* 0x000fe20000001890 */
[----:B------:R-:W-:-:S02]  /*51d0*/  FFMA.FTZ R12, R83, UR8, -R72 ;  /* 0x00000008530c7c23 */ /* 0x000fc40008010848 */
[----:B------:R-:W-:Y:S04]  /*51e0*/  MUFU.EX2 R22, R22 ;  /* 0x0000001600167308 */ /* 0x000fe80000000800 */
[----:B------:R-:W4:Y:S01]  /*51f0*/  MUFU.EX2 R85, R188 ;  /* 0x000000bc00557308 */ /* 0x000f220000000800 */
[----:B------:R-:W-:Y:S01]  /*5200*/  HMMA.16816.F32 R136, R4, R14, R136 ;  /* 0x0000000e0488723c */ /* 0x000fe20000001888 */
[----:B------:R-:W-:Y:S01]  /*5210*/  F2FP.F16.F32.PACK_AB R4, R187, R104 ;  /* 0x00000068bb04723e */ /* 0x000fe200000000ff */
[----:B------:R-:W-:Y:S01]  /*5220*/  FADD.FTZ R104, R104, R177 ;  /* 0x000000b168687221 */ /* 0x000fe20000010000 */
[----:B------:R5:W-:Y:S01]  /*5230*/  MUFU.EX2 R83, R112 ;  /* 0x0000007000537308 */ /* 0x000be20000000800 */
[----:B--2---:R-:W-:Y:S02]  /*5240*/  F2FP.F16.F32.PACK_AB R6, R21, R20 ;  /* 0x000000141506723e */ /* 0x004fe400000000ff */
[----:B---3--:R-:W-:Y:S01]  /*5250*/  F2FP.F16.F32.PACK_AB R5, R23, R84 ;  /* 0x000000541705723e */ /* 0x008fe200000000ff */
[----:B------:R2:W3:Y:S01]  /*5260*/  MUFU.EX2 R88, R12 ;  /* 0x0000000c00587308 */ /* 0x0004e20000000800 */
[----:B------:R-:W-:Y:S01]  /*5270*/  FADD.FTZ R84, R84, R181 ;  /* 0x000000b554547221 */ /* 0x000fe20000010000 */
[----:B------:R-:W-:-:S02]  /*5280*/  FADD.FTZ R187, R187, R104 ;  /* 0x00000068bbbb7221 */ /* 0x000fc40000010000 */
[----:B------:R-:W-:Y:S01]  /*5290*/  MUFU.EX2 R236, R236 ;  /* 0x000000ec00ec7308 */ /* 0x000fe20000000800 */
[----:B------:R-:W-:Y:S01]  /*52a0*/  FADD.FTZ R23, R23, R84 ;  /* 0x0000005417177221 */ /* 0x000fe20000010000 */
[----:B----4-:R-:W-:Y:S01]  /*52b0*/  F2FP.F16.F32.PACK_AB R7, R85, R22 ;  /* 0x000000165507723e */ /* 0x010fe200000000ff */
[----:B------:R-:W-:Y:S02]  /*52c0*/  FADD.FTZ R20, R20, R187 ;  /* 0x000000bb14147221 */ /* 0x000fe40000010000 */
[----:B------:R-:W-:Y:S01]  /*52d0*/  FADD.FTZ R22, R22, R23 ;  /* 0x0000001716167221 */ /* 0x000fe20000010000 */
[----:B-----5:R-:W-:Y:S01]  /*52e0*/  FFMA.FTZ R112, R80, UR8, -R87 ;  /* 0x0000000850707c23 */ /* 0x020fe20008010857 */
[--C-:B------:R-:W-:Y:S01]  /*52f0*/  FFMA.FTZ R80, R66, UR8, -R81.reuse ;  /* 0x0000000842507c23 */ /* 0x100fe20008010851 */
[----:B------:R-:W-:Y:S01]  /*5300*/  FFMA.FTZ R66, R57, UR8, -R81 ;  /* 0x0000000839427c23 */ /* 0x000fe20008010851 */
[----:B-1----:R-:W-:Y:S01]  /*5310*/  HMMA.16816.F32 R156, R4, R8, R156 ;  /* 0x00000008049c723c */ /* 0x002fe2000000189c */
[----:B--2---:R-:W1:Y:S01]  /*5320*/  LDSM.16.MT88.4 R12, [R218+0x5c00] ;  /* 0x005c0000da0c783b */ /* 0x004e620000004200 */
[----:B------:R-:W-:Y:S01]  /*5330*/  MUFU.EX2 R76, R112 ;  /* 0x00000070004c7308 */ /* 0x000fe20000000800 */
[----:B------:R-:W-:Y:S01]  /*5340*/  FADD.FTZ R21, R21, R20 ;  /* 0x0000001415157221 */ /* 0x000fe20000010000 */
[----:B------:R-:W-:-:S02]  /*5350*/  FADD.FTZ R22, R85, R22 ;  /* 0x0000001655167221 */ /* 0x000fc40000010000 */
[----:B------:R-:W-:Y:S02]  /*5360*/  MUFU.EX2 R57, R80 ;  /* 0x0000005000397308 */ /* 0x000fe40000000800 */
[C---:B------:R-:W-:Y:S02]  /*5370*/  HMMA.16816.F32 R152, R4.reuse, R10, R152 ;  /* 0x0000000a0498723c */ /* 0x040fe40000001898 */
[----:B------:R-:W2:Y:S06]  /*5380*/  MUFU.EX2 R66, R66 ;  /* 0x0000004200427308 */ /* 0x000eac0000000800 */
[C---:B------:R-:W-:Y:S08]  /*5390*/  HMMA.16816.F32 R132, R4.reuse, R16, R132 ;  /* 0x000000100484723c */ /* 0x040ff00000001884 */
[----:B------:R-:W-:Y:S01]  /*53a0*/  HMMA.16816.F32 R140, R4, R18, R140 ;  /* 0x00000012048c723c */ /* 0x000fe2000000188c */
[----:B------:R-:W-:Y:S01]  /*53b0*/  F2FP.F16.F32.PACK_AB R4, R127, R102 ;  /* 0x000000667f04723e */ /* 0x000fe200000000ff */
[----:B------:R-:W-:Y:S01]  /*53c0*/  FADD.FTZ R102, R102, R89 ;  /* 0x0000005966667221 */ /* 0x000fe20000010000 */
[----:B---3--:R-:W-:Y:S01]  /*53d0*/  F2FP.F16.F32.PACK_AB R5, R88, R83 ;  /* 0x000000535805723e */ /* 0x008fe200000000ff */
[----:B------:R-:W-:Y:S01]  /*53e0*/  FADD.FTZ R83, R83, R100 ;  /* 0x0000006453537221 */ /* 0x000fe20000010000 */
[----:B------:R-:W-:Y:S01]  /*53f0*/  F2FP.F16.F32.PACK_AB R6, R96, R185 ;  /* 0x000000b96006723e */ /* 0x000fe200000000ff */
[----:B------:R-:W-:Y:S01]  /*5400*/  FADD.FTZ R102, R127, R102 ;  /* 0x000000667f667221 */ /* 0x000fe20000010000 */
[----:B------:R-:W-:Y:S01]  /*5410*/  F2FP.F16.F32.PACK_AB R7, R115, R110 ;  /* 0x0000006e7307723e */ /* 0x000fe200000000ff */
[----:B------:R-:W-:-:S02]  /*5420*/  FADD.FTZ R83, R88, R83 ;  /* 0x0000005358537221 */ /* 0x000fc40000010000 */
[----:B------:R-:W-:Y:S02]  /*5430*/  FADD.FTZ R185, R185, R102 ;  /* 0x00000066b9b97221 */ /* 0x000fe40000010000 */
[----:B------:R-:W-:Y:S02]  /*5440*/  FADD.FTZ R110, R110, R83 ;  /* 0x000000536e6e7221 */ /* 0x000fe40000010000 */
[----:B------:R-:W-:Y:S01]  /*5450*/  HMMA.16816.F32 R160, R4, R8, R160 ;  /* 0x0000000804a0723c */ /* 0x000fe200000018a0 */
[----:B------:R-:W-:Y:S01]  /*5460*/  FADD.FTZ R185, R96, R185 ;  /* 0x000000b960b97221 */ /* 0x000fe20000010000 */
[----:B------:R-:W-:-:S06]  /*5470*/  FADD.FTZ R110, R115, R110 ;  /* 0x0000006e736e7221 */ /* 0x000fcc0000010000 */
[C---:B------:R-:W-:Y:S01]  /*5480*/  HMMA.16816.F32 R148, R4.reuse, R10, R148 ;  /* 0x0000000a0494723c */ /* 0x040fe20000001894 */
[----:B------:R-:W3:Y:S07]  /*5490*/  LDSM.16.MT88.4 R8, [R216+0x5c00] ;  /* 0x005c0000d808783b */ /* 0x000eee0000004200 */
[----:B------:R-:W-:Y:S01]  /*54a0*/  HMMA.16816.F32 R144, R4, R16, R144 ;  /* 0x000000100490723c */ /* 0x000fe20000001890 */
[----:B------:R-:W4:Y:S01]  /*54b0*/  MUFU.EX2 R17, R74 ;  /* 0x0000004a00117308 */ /* 0x000f220000000800 */
[----:B------:R-:W-:Y:S01]  /*54c0*/  FFMA.FTZ R16, R56, UR8, -R79 ;  /* 0x0000000838107c23 */ /* 0x000fe2000801084f */
[----:B------:R-:W-:-:S05]  /*54d0*/  FFMA.FTZ R56, R75, UR8, -R72 ;  /* 0x000000084b387c23 */ /* 0x000fca0008010848 */
[----:B------:R-:W-:Y:S01]  /*54e0*/  HMMA.16816.F32 R136, R4, R18, R136 ;  /* 0x000000120488723c */ /* 0x000fe20000001888 */
[----:B------:R-:W-:Y:S01]  /*54f0*/  FFMA.FTZ R19, R77, UR8, -R72 ;  /* 0x000000084d137c23 */ /* 0x000fe20008010848 */
[----:B------:R-:W5:Y:S01]  /*5500*/  MUFU.EX2 R16, R16 ;  /* 0x0000001000107308 */ /* 0x000f620000000800 */
[----:B------:R-:W-:Y:S01]  /*5510*/  F2FP.F16.F32.PACK_AB R4, R73, R68 ;  /* 0x000000444904723e */ /* 0x000fe200000000ff */
[----:B------:R-:W-:Y:S01]  /*5520*/  FADD.FTZ R68, R68, R21 ;  /* 0x0000001544447221 */ /* 0x000fe20000010000 */
[C---:B--2---:R-:W-:Y:S01]  /*5530*/  F2FP.F16.F32.PACK_AB R5, R66.reuse, R57 ;  /* 0x000000394205723e */ /* 0x044fe200000000ff */
[----:B------:R-:W-:Y:S01]  /*5540*/  MUFU.EX2 R56, R56 ;  /* 0x0000003800387308 */ /* 0x000fe20000000800 */
[----:B------:R-:W-:Y:S01]  /*5550*/  F2FP.F16.F32.PACK_AB R6, R235, R76 ;  /* 0x0000004ceb06723e */ /* 0x000fe200000000ff */
[----:B------:R-:W-:Y:S01]  /*5560*/  FADD.FTZ R57, R57, R22 ;  /* 0x0000001639397221 */ /* 0x000fe20000010000 */
[----:B----4-:R-:W-:Y:S01]  /*5570*/  F2FP.F16.F32.PACK_AB R7, R17, R70 ;  /* 0x000000461107723e */ /* 0x010fe200000000ff */
[----:B------:R-:W2:Y:S01]  /*5580*/  MUFU.EX2 R19, R19 ;  /* 0x0000001300137308 */ /* 0x000ea20000000800 */
[----:B------:R-:W-:Y:S01]  /*5590*/  FADD.FTZ R73, R73, R68 ;  /* 0x0000004449497221 */ /* 0x000fe20000010000 */
[----:B------:R-:W-:-:S02]  /*55a0*/  FADD.FTZ R57, R66, R57 ;  /* 0x0000003942397221 */ /* 0x000fc40000010000 */
[----:B------:R-:W4:Y:S01]  /*55b0*/  MUFU.EX2 R18, R82 ;  /* 0x0000005200127308 */ /* 0x000f220000000800 */
[----:B------:R-:W-:Y:S01]  /*55c0*/  FADD.FTZ R76, R76, R73 ;  /* 0x000000494c4c7221 */ /* 0x000fe20000010000 */
[----:B-1----:R-:W-:Y:S01]  /*55d0*/  HMMA.16816.F32 R156, R4, R12, R156 ;  /* 0x0000000c049c723c */ /* 0x002fe2000000189c */
[----:B------:R-:W-:Y:S02]  /*55e0*/  FADD.FTZ R70, R70, R57 ;  /* 0x0000003946467221 */ /* 0x000fe40000010000 */
[----:B------:R-:W-:Y:S02]  /*55f0*/  FADD.FTZ R235, R235, R76 ;  /* 0x0000004cebeb7221 */ /* 0x000fe40000010000 */
[----:B------:R-:W-:-:S03]  /*5600*/  FADD.FTZ R234, R17, R70 ;  /* 0x0000004611ea7221 */ /* 0x000fc60000010000 */
[C---:B------:R-:W-:Y:S08]  /*5610*/  HMMA.16816.F32 R152, R4.reuse, R14, R152 ;  /* 0x0000000e0498723c */ /* 0x040ff00000001898 */
[C---:B---3--:R-:W-:Y:S08]  /*5620*/  HMMA.16816.F32 R132, R4.reuse, R8, R132 ;  /* 0x000000080484723c */ /* 0x048ff00000001884 */
[----:B------:R-:W-:Y:S01]  /*5630*/  HMMA.16816.F32 R140, R4, R10, R140 ;  /* 0x0000000a048c723c */ /* 0x000fe2000000188c */
[----:B-----5:R-:W-:Y:S01]  /*5640*/  F2FP.F16.F32.PACK_AB R4, R55, R16 ;  /* 0x000000103704723e */ /* 0x020fe200000000ff */
[----:B------:R-:W-:Y:S01]  /*5650*/  FADD.FTZ R16, R16, R185 ;  /* 0x000000b910107221 */ /* 0x000fe20000010000 */
[----:B--2---:R-:W-:Y:S01]  /*5660*/  F2FP.F16.F32.PACK_AB R5, R56, R19 ;  /* 0x000000133805723e */ /* 0x004fe200000000ff */
[----:B------:R-:W-:Y:S01]  /*5670*/  FADD.FTZ R19, R19, R110 ;  /* 0x0000006e13137221 */ /* 0x000fe20000010000 */
[----:B----4-:R-:W-:Y:S01]  /*5680*/  F2FP.F16.F32.PACK_AB R6, R237, R18 ;  /* 0x00000012ed06723e */ /* 0x010fe200000000ff */
        /* <DEDUP_REMOVED lines=8> */
[C---:B------:R-:W-:Y:S08]  /*5710*/  HMMA.16816.F32 R148, R4.reuse, R14, R148 ;  /* 0x0000000e0494723c */ /* 0x040ff00000001894 */
[C---:B------:R-:W-:Y:S08]  /*5720*/  HMMA.16816.F32 R144, R4.reuse, R8, R144 ;  /* 0x000000080490723c */ /* 0x040ff00000001890 */
[----:B------:R-:W-:Y:S01]  /*5730*/  HMMA.16816.F32 R136, R4, R10, R136 ;  /* 0x0000000a0488723c */ /* 0x000fe20000001888 */
[----:B------:R-:W-:-:S04]  /*5740*/  NOP ;  /* 0x0000000000007918 */ /* 0x000fc80000000000 */
[----:B------:R-:W-:-:S15]  /*5750*/  @!P1 BRA `(.L_x_9) ;  /* 0x0000003000d09947 */ /* 0x000fde0003800000 */
[----:B------:R-:W-:Y:S01]  /*5760*/  IADD3 R232, PT, PT, R165, -0x2, RZ ;  /* 0xfffffffea5e87810 */ /* 0x000fe20007ffe0ff */
[----:B------:R-:W-:Y:S01]  /*5770*/  IMAD.MOV.U32 R167, RZ, RZ, R2 ;  /* 0x000000ffffa77224 */ /* 0x000fe200078e0002 */
[----:B------:R-:W-:Y:S01]  /*5780*/  MOV R169, R0 ;  /* 0x0000000000a97202 */ /* 0x000fe20000000f00 */
[----:B------:R-:W-:Y:S01]  /*5790*/  IMAD.MOV.U32 R165, RZ, RZ, R164 ;  /* 0x000000ffffa57224 */ /* 0x000fe200078e00a4 */
[----:B------:R-:W-:Y:S01]  /*57a0*/  MOV R166, R3 ;  /* 0x0000000300a67202 */ /* 0x000fe20000000f00 */
[----:B------:R-:W1:Y:S01]  /*57b0*/  LDCU UR4, c[0x0][0x45c] ;  /* 0x00008b80ff0477ac */ /* 0x000e620008000800 */
[----:B------:R-:W-:Y:S05]  /*57c0*/  BRA `(.L_x_10) ;  /* 0x00000000006c7947 */ /* 0x000fea0003800000 */
.L_x_12:
[----:B------:R-:W-:Y:S04]  /*57d0*/  VIADD R170, R232, 0xffffffff ;  /* 0xffffffffe8aa7836 */ /* 0x000fe80000000000 */
[C---:B------:R-:W-:Y:S02]  /*57e0*/  IMAD R175, R170.reuse, UR5, RZ ;  /* 0x00000005aaaf7c24 */ /* 0x040fe4000f8e02ff */
[----:B------:R-:W-:Y:S04]  /*57f0*/  IMAD.WIDE.U32 R170, R170, UR18, RZ ;  /* 0x00000012aaaa7c25 */ /* 0x000fe8000f8e00ff */
[----:B------:R-:W-:Y:S01]  /*5800*/  IMAD.IADD R175, R171, 0x1, R175 ;  /* 0x00000001abaf7824 */ /* 0x000fe200078e02af */
[C---:B------:R-:W-:Y:S02]  /*5810*/  IADD3 R0, P1, PT, R170.reuse, UR23, RZ ;  /* 0x00000017aa007c10 */ /* 0x040fe4000ff3e0ff */
[-C--:B------:R-:W-:Y:S02]  /*5820*/  LEA R184, P0, R170, R225.reuse, 0x1 ;  /* 0x000000e1aab87211 */ /* 0x080fe400078008ff */
[----:B------:R-:W-:Y:S02]  /*5830*/  IADD3.X R171, PT, PT, R175, UR22, RZ, P1, !PT ;  /* 0x00000016afab7c10 */ /* 0x000fe40008ffe4ff */
[----:B------:R-:W-:Y:S02]  /*5840*/  IADD3 R168, P1, PT, R0, UR23, RZ ;  /* 0x0000001700a87c10 */ /* 0x000fe4000ff3e0ff */
[-C--:B------:R-:W-:Y:S02]  /*5850*/  LEA.HI.X R185, R170, R224.reuse, R175, 0x1, P0 ;  /* 0x000000e0aab97211 */ /* 0x080fe400000f0caf */
[CC--:B------:R-:W-:Y:S02]  /*5860*/  LEA R182, P2, R0.reuse, R225.reuse, 0x1 ;  /* 0x000000e100b67211 */ /* 0x0c0fe400078408ff */
[----:B------:R-:W-:Y:S01]  /*5870*/  IADD3 R170, P0, PT, R0, UR28, RZ ;  /* 0x0000001c00aa7c10 */ /* 0x000fe2000ff1e0ff */
[----:B------:R-:W-:Y:S01]  /*5880*/  @!PT LDS RZ, [RZ] ;  /* 0x00000000fffff984 */ /* 0x000fe20000000800 */
[----:B------:R-:W-:Y:S01]  /*5890*/  @!PT LDS RZ, [RZ] ;  /* 0x00000000fffff984 */ /* 0x000fe20000000800 */
[----:B------:R-:W-:Y:S01]  /*58a0*/  @!PT LDS RZ, [RZ] ;  /* 0x00000000fffff984 */ /* 0x000fe20000000800 */
[----:B------:R1:W-:Y:S01]  /*58b0*/  LDGSTS.E.BYPASS.LTC128B.128 [R226+0x2000], desc[UR26][R184.64] ;  /* 0x02000000b8e27fae */ /* 0x0003e2000b981a1a */
[C---:B------:R-:W-:Y:S02]  /*58c0*/  IADD3.X R175, PT, PT, R171.reuse, UR22, RZ, P1, !PT ;  /* 0x00000016abaf7c10 */ /* 0x040fe40008ffe4ff */
[-C--:B------:R-:W-:Y:S02]  /*58d0*/  LEA R180, P1, R168, R225.reuse, 0x1 ;  /* 0x000000e1a8b47211 */ /* 0x080fe400078208ff */
[-C--:B------:R-:W-:Y:S02]  /*58e0*/  LEA.HI.X R183, R0, R224.reuse, R171, 0x1, P2 ;  /* 0x000000e000b77211 */ /* 0x080fe400010f0cab */
[----:B------:R-:W-:Y:S02]  /*58f0*/  IADD3.X R177, PT, PT, R171, UR25, RZ, P0, !PT ;  /* 0x00000019abb17c10 */ /* 0x000fe400087fe4ff */
[----:B------:R-:W-:Y:S01]  /*5900*/  LEA R178, P0, R170, R225, 0x1 ;  /* 0x000000e1aab27211 */ /* 0x000fe200078008ff */
[----:B------:R1:W-:Y:S01]  /*5910*/  LDGSTS.E.BYPASS.LTC128B.128 [R226+0x2800], desc[UR26][R182.64] ;  /* 0x02800000b6e27fae */ /* 0x0003e2000b981a1a */
[-C--:B------:R-:W-:Y:S02]  /*5920*/  LEA.HI.X R181, R168, R224.reuse, R175, 0x1, P1 ;  /* 0x000000e0a8b57211 */ /* 0x080fe400008f0caf */
[----:B------:R-:W-:Y:S03]  /*5930*/  LEA.HI.X R179, R170, R224, R177, 0x1, P0 ;  /* 0x000000e0aab37211 */ /* 0x000fe600000f0cb1 */
[----:B------:R1:W-:Y:S04]  /*5940*/  LDGSTS.E.BYPASS.LTC128B.128 [R226+0x3000], desc[UR26][R180.64] ;  /* 0x03000000b4e27fae */ /* 0x0003e8000b981a1a */
[----:B------:R1:W-:Y:S04]  /*5950*/  LDGSTS.E.BYPASS.LTC128B.128 [R226+0x3800], desc[UR26][R178.64] ;  /* 0x03800000b2e27fae */ /* 0x0003e8000b981a1a */
[----:B------:R-:W0:Y:S01]  /*5960*/  LDGDEPBAR ;  /* 0x00000000000079af */ /* 0x000e220000000000 */
[----:B------:R-:W-:Y:S05]  /*5970*/  BRA `(.L_x_11) ;  /* 0x0000000800cc7947 */ /* 0x000fea0003800000 */
.L_x_10:
[----:B------:R-:W-:Y:S04]  /*5980*/  DEPBAR.LE SB0, 0x0 ;  /* 0x000080000000791a */ /* 0x000fe80000000000 */
[----:B------:R-:W-:Y:S01]  /*5990*/  BAR.SYNC.DEFER_BLOCKING 0x0 ;  /* 0x0000000000007b1d */ /* 0x000fe20000010000 */
[C---:B------:R-:W-:Y:S04]  /*59a0*/  IMAD.WIDE.U32 R128, R232.reuse, UR6, RZ ;  /* 0x00000006e8807c25 */ /* 0x040fe8000f8e00ff */
[----:B------:R-:W-:Y:S01]  /*59b0*/  IMAD R3, R232, UR19, RZ ;  /* 0x00000013e8037c24 */ /* 0x000fe2000f8e02ff */
[CC--:B------:R-:W-:Y:S02]  /*59c0*/  LEA R172, P3, R128.reuse, R223.reuse, 0x1 ;  /* 0x000000df80ac7211 */ /* 0x0c0fe400078608ff */
[----:B------:R-:W-:Y:S01]  /*59d0*/  IADD3 R0, P0, PT, R128, UR29, RZ ;  /* 0x0000001d80007c10 */ /* 0x000fe2000ff1e0ff */
[----:B------:R-:W-:Y:S03]  /*59e0*/  IMAD.IADD R3, R129, 0x1, R3 ;  /* 0x0000000181037824 */ /* 0x000fe600078e0203 */
[-C--:B------:R-:W-:Y:S02]  /*59f0*/  LEA R170, P2, R0, R223.reuse, 0x1 ;  /* 0x000000df00aa7211 */ /* 0x080fe400078408ff */
[-C--:B------:R-:W-:Y:S02]  /*5a00*/  LEA.HI.X R173, R128, R222.reuse, R3, 0x1, P3 ;  /* 0x000000de80ad7211 */ /* 0x080fe400018f0c03 */
[----:B------:R-:W-:Y:S02]  /*5a10*/  IADD3.X R125, PT, PT, R3, UR7, RZ, P0, !PT ;  /* 0x00000007037d7c10 */ /* 0x000fe400087fe4ff */
[C---:B------:R-:W-:Y:S02]  /*5a20*/  IADD3 R2, P1, PT, R0.reuse, UR29, RZ ;  /* 0x0000001d00027c10 */ /* 0x040fe4000ff3e0ff */
[-C--:B------:R-:W-:Y:S02]  /*5a30*/  LEA.HI.X R171, R0, R222.reuse, R125, 0x1, P2 ;  /* 0x000000de00ab7211 */ /* 0x080fe400010f0c7d */
[C---:B------:R-:W-:Y:S01]  /*5a40*/  IADD3.X R127, PT, PT, R125.reuse, UR7, RZ, P1, !PT ;  /* 0x000000077d7f7c10 */ /* 0x040fe20008ffe4ff */
[----:B------:R-:W-:Y:S01]  /*5a50*/  @!PT LDS RZ, [RZ] ;  /* 0x00000000fffff984 */ /* 0x000fe20000000800 */
[----:B------:R-:W-:Y:S01]  /*5a60*/  @!PT LDS RZ, [RZ] ;  /* 0x00000000fffff984 */ /* 0x000fe20000000800 */
[----:B------:R-:W-:Y:S01]  /*5a70*/  @!PT LDS RZ, [RZ] ;  /* 0x00000000fffff984 */ /* 0x000fe20000000800 */
[----:B------:R2:W-:Y:S01]  /*5a80*/  LDGSTS.E.BYPASS.LTC128B.128 [R226+0x4000], desc[UR26][R172.64] ;  /* 0x04000000ace27fae */ /* 0x0005e2000b981a1a */
[-C--:B------:R-:W-:Y:S02]  /*5a90*/  LEA R130, P1, R2, R223.reuse, 0x1 ;  /* 0x000000df02827211 */ /* 0x080fe400078208ff */
[----:B------:R-:W-:Y:S02]  /*5aa0*/  IADD3 R124, P0, PT, R0, UR16, RZ ;  /* 0x00000010007c7c10 */ /* 0x000fe4000ff1e0ff */
[-C--:B------:R-:W-:Y:S02]  /*5ab0*/  LEA.HI.X R131, R2, R222.reuse, R127, 0x1, P1 ;  /* 0x000000de02837211 */ /* 0x080fe400008f0c7f */
[----:B------:R-:W-:Y:S01]  /*5ac0*/  IADD3.X R129, PT, PT, R125, UR30, RZ, P0, !PT ;  /* 0x0000001e7d817c10 */ /* 0x000fe200087fe4ff */
[----:B------:R-:W-:Y:S01]  /*5ad0*/  LDGSTS.E.BYPASS.LTC128B.128 [R226+0x4800], desc[UR26][R170.64] ;  /* 0x04800000aae27fae */ /* 0x000fe2000b981a1a */
[C---:B------:R-:W-:Y:S04]  /*5ae0*/  LEA R126, P0, R124.reuse, R223, 0x1 ;  /* 0x000000df7c7e7211 */ /* 0x040fe800078008ff */
[----:B------:R-:W-:Y:S02]  /*5af0*/  LEA.HI.X R127, R124, R222, R129, 0x1, P0 ;  /* 0x000000de7c7f7211 */ /* 0x000fe400000f0c81 */
[----:B------:R-:W-:Y:S01]  /*5b00*/  ISETP.NE.AND P0, PT, R232, RZ, PT ;  /* 0x000000ffe800720c */ /* 0x000fe20003f05270 */
[----:B------:R-:W-:Y:S08]  /*5b10*/  LDGSTS.E.BYPASS.LTC128B.128 [R226+0x5000], desc[UR26][R130.64] ;  /* 0x0500000082e27fae */ /* 0x000ff0000b981a1a */
[----:B------:R3:W-:Y:S08]  /*5b20*/  LDGSTS.E.BYPASS.LTC128B.128 [R226+0x5800], desc[UR26][R126.64] ;  /* 0x058000007ee27fae */ /* 0x0007f0000b981a1a */
[----:B------:R-:W-:Y:S08]  /*5b30*/  LDSM.16.M88.4 R176, [R221] ;  /* 0x00000000ddb0783b */ /* 0x000ff00000000200 */
[----:B------:R-:W4:Y:S08]  /*5b40*/  LDSM.16.M88.4 R180, [R220+0x2000] ;  /* 0x00200000dcb4783b */ /* 0x000f300000000200 */
[----:B------:R-:W5:Y:S08]  /*5b50*/  LDSM.16.M88.4 R184, [R221+0x1000] ;  /* 0x00100000ddb8783b */ /* 0x000f700000000200 */
[----:B------:R-:W1:Y:S08]  /*5b60*/  LDSM.16.M88.4 R188, [R220+0x2400] ;  /* 0x00240000dcbc783b */ /* 0x000e700000000200 */
[----:B------:R-:W0:Y:S08]  /*5b70*/  LDGDEPBAR ;  /* 0x00000000000079af */ /* 0x000e300000000000 */
[----:B------:R-:W3:Y:S08]  /*5b80*/  LDSM.16.M88.4 R192, [R220+0x2800] ;  /* 0x00280000dcc0783b */ /* 0x000ef00000000200 */
[----:B------:R-:W3:Y:S01]  /*5b90*/  LDSM.16.M88.4 R196, [R220+0x2c00] ;  /* 0x002c0000dcc4783b */ /* 0x000ee20000000200 */
[-C--:B----4-:R-:W-:Y:S07]  /*5ba0*/  HMMA.16816.F32 R4, R176, R180.reuse, RZ ;  /* 0x000000b4b004723c */ /* 0x090fee00000018ff */
[----:B------:R-:W4:Y:S01]  /*5bb0*/  LDSM.16.M88.4 R200, [R220+0x3000] ;  /* 0x00300000dcc8783b */ /* 0x000f220000000200 */
[C---:B-----5:R-:W-:Y:S07]  /*5bc0*/  HMMA.16816.F32 R8, R184.reuse, R180, RZ ;  /* 0x000000b4b808723c */ /* 0x060fee00000018ff */
[----:B------:R-:W5:Y:S01]  /*5bd0*/  LDSM.16.M88.4 R204, [R220+0x3400] ;  /* 0x00340000dccc783b */ /* 0x000f620000000200 */
[-C--:B------:R-:W-:Y:S07]  /*5be0*/  HMMA.16816.F32 R12, R184, R182.reuse, RZ ;  /* 0x000000b6b80c723c */ /* 0x080fee00000018ff */
[----:B------:R-:W-:Y:S01]  /*5bf0*/  LDSM.16.M88.4 R208, [R217+0x2c00] ;  /* 0x002c0000d9d0783b */ /* 0x000fe20000000200 */
[C---:B------:R-:W-:Y:S07]  /*5c00*/  HMMA.16816.F32 R16, R176.reuse, R182, RZ ;  /* 0x000000b6b010723c */ /* 0x040fee00000018ff */
[----:B------:R-:W5:Y:S01]  /*5c10*/  LDSM.16.M88.4 R180, [R220+0x3800] ;  /* 0x00380000dcb4783b */ /* 0x000f620000000200 */
[-C--:B-1----:R-:W-:Y:S07]  /*5c20*/  HMMA.16816.F32 R20, R176, R188.reuse, RZ ;  /* 0x000000bcb014723c */ /* 0x082fee00000018ff */
[----:B------:R-:W-:Y:S01]  /*5c30*/  LDSM.16.M88.4 R212, [R217+0x3000] ;  /* 0x00300000d9d4783b */ /* 0x000fe20000000200 */
[C---:B------:R-:W-:Y:S07]  /*5c40*/  HMMA.16816.F32 R24, R184.reuse, R188, RZ ;  /* 0x000000bcb818723c */ /* 0x040fee00000018ff */
[----:B--2---:R-:W-:Y:S01]  /*5c50*/  LDSM.16.M88.4 R172, [R217+0x3400] ;  /* 0x00340000d9ac783b */ /* 0x004fe20000000200 */
[-C--:B------:R-:W-:Y:S08]  /*5c60*/  HMMA.16816.F32 R28, R184, R190.reuse, RZ ;  /* 0x000000beb81c723c */ /* 0x080ff000000018ff */
[C---:B------:R-:W-:Y:S01]  /*5c70*/  HMMA.16816.F32 R32, R176.reuse, R190, RZ ;  /* 0x000000beb020723c */ /* 0x040fe200000018ff */
[----:B------:R-:W1:Y:S07]  /*5c80*/  LDSM.16.M88.4 R188, [R220+0x3c00] ;  /* 0x003c0000dcbc783b */ /* 0x000e6e0000000200 */
[-C--:B---3--:R-:W-:Y:S08]  /*5c90*/  HMMA.16816.F32 R36, R176, R192.reuse, RZ ;  /* 0x000000c0b024723c */ /* 0x088ff000000018ff */
[C---:B------:R-:W-:Y:S08]  /*5ca0*/  HMMA.16816.F32 R40, R184.reuse, R192, RZ ;  /* 0x000000c0b828723c */ /* 0x040ff000000018ff */
[-C--:B------:R-:W-:Y:S08]  /*5cb0*/  HMMA.16816.F32 R44, R184, R194.reuse, RZ ;  /* 0x000000c2b82c723c */ /* 0x080ff000000018ff */
[C---:B------:R-:W-:Y:S01]  /*5cc0*/  HMMA.16816.F32 R48, R176.reuse, R194, RZ ;  /* 0x000000c2b030723c */ /* 0x040fe200000018ff */
[----:B------:R-:W-:Y:S07]  /*5cd0*/  LDSM.16.M88.4 R192, [R219] ;  /* 0x00000000dbc0783b */ /* 0x000fee0000000200 */
[-C--:B------:R-:W-:Y:S08]  /*5ce0*/  HMMA.16816.F32 R52, R176, R196.reuse, RZ ;  /* 0x000000c4b034723c */ /* 0x080ff000000018ff */
[C---:B------:R-:W-:Y:S08]  /*5cf0*/  HMMA.16816.F32 R56, R184.reuse, R196, RZ ;  /* 0x000000c4b838723c */ /* 0x040ff000000018ff */
[-C--:B------:R-:W-:Y:S08]  /*5d00*/  HMMA.16816.F32 R60, R184, R198.reuse, RZ ;  /* 0x000000c6b83c723c */ /* 0x080ff000000018ff */
[C---:B------:R-:W-:Y:S01]  /*5d10*/  HMMA.16816.F32 R64, R176.reuse, R198, RZ ;  /* 0x000000c6b040723c */ /* 0x040fe200000018ff */
[----:B------:R-:W2:Y:S07]  /*5d20*/  LDSM.16.M88.4 R196, [R217+0x2000] ;  /* 0x00200000d9c4783b */ /* 0x000eae0000000200 */
[-C--:B----4-:R-:W-:Y:S08]  /*5d30*/  HMMA.16816.F32 R68, R176, R200.reuse, RZ ;  /* 0x000000c8b044723c */ /* 0x090ff000000018ff */
[C---:B------:R-:W-:Y:S08]  /*5d40*/  HMMA.16816.F32 R72, R184.reuse, R200, RZ ;  /* 0x000000c8b848723c */ /* 0x040ff000000018ff */
[-C--:B------:R-:W-:Y:S08]  /*5d50*/  HMMA.16816.F32 R76, R184, R202.reuse, RZ ;  /* 0x000000cab84c723c */ /* 0x080ff000000018ff */
[C---:B------:R-:W-:Y:S01]  /*5d60*/  HMMA.16816.F32 R80, R176.reuse, R202, RZ ;  /* 0x000000cab050723c */ /* 0x040fe200000018ff */
[----:B------:R-:W3:Y:S07]  /*5d70*/  LDSM.16.M88.4 R200, [R219+0x1000] ;  /* 0x00100000dbc8783b */ /* 0x000eee0000000200 */
[-C--:B-----5:R-:W-:Y:S08]  /*5d80*/  HMMA.16816.F32 R84, R176, R204.reuse, RZ ;  /* 0x000000ccb054723c */ /* 0x0a0ff000000018ff */
[C---:B------:R-:W-:Y:S08]  /*5d90*/  HMMA.16816.F32 R88, R184.reuse, R204, RZ ;  /* 0x000000ccb858723c */ /* 0x040ff000000018ff */
[-C--:B------:R-:W-:Y:S08]  /*5da0*/  HMMA.16816.F32 R92, R184, R206.reuse, RZ ;  /* 0x000000ceb85c723c */ /* 0x080ff000000018ff */
[C---:B------:R-:W-:Y:S01]  /*5db0*/  HMMA.16816.F32 R96, R176.reuse, R206, RZ ;  /* 0x000000ceb060723c */ /* 0x040fe200000018ff */
[----:B------:R-:W4:Y:S07]  /*5dc0*/  LDSM.16.M88.4 R204, [R217+0x2400] ;  /* 0x00240000d9cc783b */ /* 0x000f2e0000000200 */
[-C--:B------:R-:W-:Y:S08]  /*5dd0*/  HMMA.16816.F32 R100, R176, R180.reuse, RZ ;  /* 0x000000b4b064723c */ /* 0x080ff000000018ff */
[C---:B------:R-:W-:Y:S08]  /*5de0*/  HMMA.16816.F32 R104, R184.reuse, R180, RZ ;  /* 0x000000b4b868723c */ /* 0x040ff000000018ff */
[-C--:B------:R-:W-:Y:S08]  /*5df0*/  HMMA.16816.F32 R108, R184, R182.reuse, RZ ;  /* 0x000000b6b86c723c */ /* 0x080ff000000018ff */
[C---:B------:R-:W-:Y:S01]  /*5e00*/  HMMA.16816.F32 R112, R176.reuse, R182, RZ ;  /* 0x000000b6b070723c */ /* 0x040fe200000018ff */
[----:B------:R-:W5:Y:S07]  /*5e10*/  LDSM.16.M88.4 R180, [R217+0x2800] ;  /* 0x00280000d9b4783b */ /* 0x000f6e0000000200 */
[-C--:B-1----:R-:W-:Y:S08]  /*5e20*/  HMMA.16816.F32 R116, R176, R188.reuse, RZ ;  /* 0x000000bcb074723c */ /* 0x082ff000000018ff */
[C---:B------:R-:W-:Y:S08]  /*5e30*/  HMMA.16816.F32 R120, R184.reuse, R188, RZ ;  /* 0x000000bcb878723c */ /* 0x040ff000000018ff */
[-C--:B------:R-:W-:Y:S01]  /*5e40*/  HMMA.16816.F32 R124, R184, R190.reuse, RZ ;  /* 0x000000beb87c723c */ /* 0x080fe200000018ff */
[----:B------:R-:W-:Y:S07]  /*5e50*/  LDSM.16.M88.4 R184, [R217+0x3c00] ;  /* 0x003c0000d9b8783b */ /* 0x000fee0000000200 */
[----:B------:R-:W-:Y:S01]  /*5e60*/  HMMA.16816.F32 R128, R176, R190, RZ ;  /* 0x000000beb080723c */ /* 0x000fe200000018ff */
[----:B------:R-:W1:Y:S01]  /*5e70*/  LDSM.16.M88.4 R176, [R217+0x3800] ;  /* 0x00380000d9b0783b */ /* 0x000e620000000200 */
[----:B------:R-:W-:Y:S06]  /*5e80*/  DEPBAR.LE SB0, 0x0 ;  /* 0x000080000000791a */ /* 0x000fec0000000000 */
[-C--:B--2---:R-:W-:Y:S01]  /*5e90*/  HMMA.16816.F32 R4, R192, R196.reuse, R4 ;  /* 0x000000c4c004723c */ /* 0x084fe20000001804 */
[----:B------:R-:W-:Y:S07]  /*5ea0*/  BAR.SYNC.DEFER_BLOCKING 0x0 ;  /* 0x0000000000007b1d */ /* 0x000fee0000010000 */
[C---:B---3--:R-:W-:Y:S08]  /*5eb0*/  HMMA.16816.F32 R8, R200.reuse, R196, R8 ;  /* 0x000000c4c808723c */ /* 0x048ff00000001808 */
[-C--:B------:R-:W-:Y:S03]  /*5ec0*/  HMMA.16816.F32 R12, R200, R198.reuse, R12 ;  /* 0x000000c6c80c723c */ /* 0x080fe6000000180c */
[----:B------:R-:W-:Y:S02]  /*5ed0*/  FMNMX3.FTZ R164, R165, R4, R5, !PT ;  /* 0x00000004a5a47276 */ /* 0x000fe40007810005 */
[----:B------:R-:W-:Y:S03]  /*5ee0*/  FMNMX3.FTZ R3, R166, R6, R7, !PT ;  /* 0x00000006a6037276 */ /* 0x000fe60007810007 */
[C---:B------:R-:W-:Y:S04]  /*5ef0*/  HMMA.16816.F32 R16, R192.reuse, R198, R16 ;  /* 0x000000c6c010723c */ /* 0x040fe80000001810 */
[----:B------:R-:W-:Y:S04]  /*5f00*/  FMNMX3.FTZ R2, R167, R8, R9, !PT ;  /* 0x00000008a7027276 */ /* 0x000fe80007810009 */
[-C--:B----4-:R-:W-:Y:S03]  /*5f10*/  HMMA.16816.F32 R20, R192, R204.reuse, R20 ;  /* 0x000000ccc014723c */ /* 0x090fe60000001814 */
[----:B------:R-:W-:Y:S05]  /*5f20*/  FMNMX3.FTZ R2, R2, R12, R13, !PT ;  /* 0x0000000c02027276 */ /* 0x000fea000781000d */
[C---:B------:R-:W-:Y:S04]  /*5f30*/  HMMA.16816.F32 R24, R200.reuse, R204, R24 ;  /* 0x000000ccc818723c */ /* 0x040fe80000001818 */
[----:B------:R-:W-:Y:S02]  /*5f40*/  FMNMX3.FTZ R164, R164, R16, R17, !PT ;  /* 0x00000010a4a47276 */ /* 0x000fe40007810011 */
[----:B------:R-:W-:Y:S02]  /*5f50*/  FMNMX3.FTZ R3, R3, R18, R19, !PT ;  /* 0x0000001203037276 */ /* 0x000fe40007810013 */
[-C--:B------:R-:W-:Y:S03]  /*5f60*/  HMMA.16816.F32 R28, R200, R206.reuse, R28 ;  /* 0x000000cec81c723c */ /* 0x080fe6000000181c */
[----:B------:R-:W-:Y:S02]  /*5f70*/  FMNMX3.FTZ R164, R164, R20, R21, !PT ;  /* 0x00000014a4a47276 */ /* 0x000fe40007810015 */
[----:B------:R-:W-:Y:S03]  /*5f80*/  FMNMX3.FTZ R3, R3, R22, R23, !PT ;  /* 0x0000001603037276 */ /* 0x000fe60007810017 */
[C---:B------:R-:W-:Y:S04]  /*5f90*/  HMMA.16816.F32 R32, R192.reuse, R206, R32 ;  /* 0x000000cec020723c */ /* 0x040fe80000001820 */
[----:B------:R-:W-:Y:S04]  /*5fa0*/  FMNMX3.FTZ R2, R2, R24, R25, !PT ;  /* 0x0000001802027276 */ /* 0x000fe80007810019 */
[-C--:B-----5:R-:W-:Y:S03]  /*5fb0*/  HMMA.16816.F32 R36, R192, R180.reuse, R36 ;  /* 0x000000b4c024723c */ /* 0x0a0fe60000001824 */
        /* <DEDUP_REMOVED lines=9> */
[-C--:B------:R-:W-:Y:S03]  /*6050*/  HMMA.16816.F32 R52, R192, R208.reuse, R52 ;  /* 0x000000d0c034723c */ /* 0x080fe60000001834 */
        /* <DEDUP_REMOVED lines=26> */
[----:B------:R-:W-:Y:S02]  /*6200*/  FMNMX3.FTZ R3, R3, R82, R83, !PT ;  /* 0x0000005203037276 */ /* 0x000fe40007810053 */
[----:B------:R-:W-:Y:S01]  /*6210*/  FMNMX3.FTZ R173, R173, R26, R27, !PT ;  /* 0x0000001aadad7276 */ /* 0x000fe2000781001b */
[C---:B------:R-:W-:Y:S04]  /*6220*/  HMMA.16816.F32 R96, R192.reuse, R174, R96 ;  /* 0x000000aec060723c */ /* 0x040fe80000001860 */
[----:B------:R-:W-:Y:S02]  /*6230*/  FMNMX3.FTZ R173, R173, R30, R31, !PT ;  /* 0x0000001eadad7276 */ /* 0x000fe4000781001f */
[----:B------:R-:W-:Y:S02]  /*6240*/  FMNMX3.FTZ R2, R2, R88, R89, !PT ;  /* 0x0000005802027276 */ /* 0x000fe40007810059 */
[-C--:B-1----:R-:W-:Y:S03]  /*6250*/  HMMA.16816.F32 R100, R192, R176.reuse, R100 ;  /* 0x000000b0c064723c */ /* 0x082fe60000001864 */
[----:B------:R-:W-:Y:S02]  /*6260*/  FMNMX3.FTZ R173, R173, R42, R43, !PT ;  /* 0x0000002aadad7276 */ /* 0x000fe4000781002b */
[----:B------:R-:W-:Y:S02]  /*6270*/  FMNMX3.FTZ R164, R164, R84, R85, !PT ;  /* 0x00000054a4a47276 */ /* 0x000fe40007810055 */
[----:B------:R-:W-:Y:S01]  /*6280*/  FMNMX3.FTZ R173, R173, R46, R47, !PT ;  /* 0x0000002eadad7276 */ /* 0x000fe2000781002f */
        /* <DEDUP_REMOVED lines=10> */
[----:B------:R-:W-:Y:S01]  /*6330*/  FMNMX3.FTZ R173, R173, R90, R91, !PT ;  /* 0x0000005aadad7276 */ /* 0x000fe2000781005b */
        /* <DEDUP_REMOVED lines=12> */
[----:B------:R-:W-:Y:S04]  /*6400*/  HMMA.16816.F32 R128, R192, R186, R128 ;  /* 0x000000bac080723c */ /* 0x000fe80000001880 */
[----:B------:R-:W-:Y:S02]  /*6410*/  FMNMX3.FTZ R3, R3, R114, R115, !PT ;  /* 0x0000007203037276 */ /* 0x000fe40007810073 */
[----:B------:R-:W-:Y:S02]  /*6420*/  FMNMX3.FTZ R2, R2, R120, R121, !PT ;  /* 0x0000007802027276 */ /* 0x000fe40007810079 */
[----:B------:R-:W-:Y:S02]  /*6430*/  FMNMX3.FTZ R173, R173, R122, R123, !PT ;  /* 0x0000007aadad7276 */ /* 0x000fe4000781007b */
[----:B------:R-:W-:Y:S02]  /*6440*/  FMNMX3.FTZ R164, R164, R116, R117, !PT ;  /* 0x00000074a4a47276 */ /* 0x000fe40007810075 */
[----:B------:R-:W-:Y:S02]  /*6450*/  FMNMX3.FTZ R3, R3, R118, R119, !PT ;  /* 0x0000007603037276 */ /* 0x000fe40007810077 */
[----:B------:R-:W-:Y:S02]  /*6460*/  FMNMX3.FTZ R2, R2, R124, R125, !PT ;  /* 0x0000007c02027276 */ /* 0x000fe4000781007d */
[----:B------:R-:W-:Y:S03]  /*6470*/  FMNMX3.FTZ R173, R173, R126, R127, !PT ;  /* 0x0000007eadad7276 */ /* 0x000fe6000781007f */
[----:B------:R-:W-:Y:S02]  /*6480*/  FMNMX3.FTZ R164, R164, R128, R129, !PT ;  /* 0x00000080a4a47276 */ /* 0x000fe40007810081 */
[----:B------:R-:W-:Y:S01]  /*6490*/  FMNMX3.FTZ R3, R3, R130, R131, !PT ;  /* 0x0000008203037276 */ /* 0x000fe20007810083 */
[----:B------:R-:W-:Y:S06]  /*64a0*/  @P0 BRA `(.L_x_12) ;  /* 0xfffffff000c80947 */ /* 0x000fec000383ffff */
.L_x_11:
[----:B------:R-:W2:Y:S08]  /*64b0*/  SHFL.BFLY PT, R171, R164, 0x2, 0x1f ;  /* 0x0c401f00a4ab7f89 */ /* 0x000eb000000e0000 */
[----:B------:R-:W3:Y:S08]  /*64c0*/  SHFL.BFLY PT, R168, R3, 0x2, 0x1f ;  /* 0x0c401f0003a87f89 */ /* 0x000ef000000e0000 */
[----:B------:R-:W4:Y:S08]  /*64d0*/  SHFL.BFLY PT, R175, R2, 0x2, 0x1f ;  /* 0x0c401f0002af7f89 */ /* 0x000f3000000e0000 */
[----:B------:R-:W5:Y:S01]  /*64e0*/  SHFL.BFLY PT, R0, R173, 0x2, 0x1f ;  /* 0x0c401f00ad007f89 */ /* 0x000f6200000e0000 */
[----:B--2---:R-:W-:Y:S02]  /*64f0*/  FMNMX.FTZ R174, R164, R171, !PT ;  /* 0x000000aba4ae7209 */ /* 0x004fe40007810000 */
[----:B---3--:R-:W-:Y:S05]  /*6500*/  FMNMX.FTZ R170, R3, R168, !PT ;  /* 0x000000a803aa7209 */ /* 0x008fea0007810000 */
[----:B-1----:R-:W1:Y:S01]  /*6510*/  SHFL.BFLY PT, R179, R174, 0x1, 0x1f ;  /* 0x0c201f00aeb37f89 */ /* 0x002e6200000e0000 */
[----:B----4-:R-:W-:Y:S07]  /*6520*/  FMNMX.FTZ R172, R2, R175, !PT ;  /* 0x000000af02ac7209 */ /* 0x010fee0007810000 */
[----:B------:R-:W2:Y:S01]  /*6530*/  SHFL.BFLY PT, R177, R170, 0x1, 0x1f ;  /* 0x0c201f00aab17f89 */ /* 0x000ea200000e0000 */
[----:B-----5:R-:W-:Y:S07]  /*6540*/  FMNMX.FTZ R171, R173, R0, !PT ;  /* 0x00000000adab7209 */ /* 0x020fee0007810000 */
[----:B------:R-:W3:Y:S08]  /*6550*/  SHFL.BFLY PT, R175, R172, 0x1, 0x1f ;  /* 0x0c201f00acaf7f89 */ /* 0x000ef000000e0000 */
[----:B------:R-:W4:Y:S01]  /*6560*/  SHFL.BFLY PT, R0, R171, 0x1, 0x1f ;  /* 0x0c201f00ab007f89 */ /* 0x000f2200000e0000 */
[----:B-1----:R-:W-:Y:S02]  /*6570*/  FMNMX.FTZ R164, R174, R179, !PT ;  /* 0x000000b3aea47209 */ /* 0x002fe40007810000 */
[----:B--2---:R-:W-:Y:S03]  /*6580*/  FMNMX.FTZ R3, R170, R177, !PT ;  /* 0x000000b1aa037209 */ /* 0x004fe60007810000 */
[C---:B------:R-:W-:Y:S01]  /*6590*/  FADD.FTZ R165, -R164.reuse, R165 ;  /* 0x000000a5a4a57221 */ /* 0x040fe20000010100 */
[C---:B------:R-:W-:Y:S01]  /*65a0*/  FMUL.FTZ R196, R164.reuse, UR4 ;  /* 0x00000004a4c47c20 */ /* 0x040fe20008410000 */
[----:B------:R-:W-:Y:S01]  /*65b0*/  FSETP.NEU.FTZ.AND P1, PT, R164, -INF , PT ;  /* 0xff800000a400780b */ /* 0x000fe20003f3d000 */
[----:B------:R-:W-:Y:S01]  /*65c0*/  LDSM.16.MT88.4 R176, [R216+0x4000] ;  /* 0x00400000d8b0783b */ /* 0x000fe20000004200 */
[----:B---3--:R-:W-:Y:S01]  /*65d0*/  FMNMX.FTZ R2, R172, R175, !PT ;  /* 0x000000afac027209 */ /* 0x008fe20007810000 */
[----:B------:R-:W-:Y:S01]  /*65e0*/  FADD.FTZ R168, -R3, R166 ;  /* 0x000000a603a87221 */ /* 0x000fe20000010100 */
[----:B------:R-:W-:Y:S01]  /*65f0*/  FMUL.FTZ R170, R165, UR4 ;  /* 0x00000004a5aa7c20 */ /* 0x000fe20008410000 */
[C---:B------:R-:W-:Y:S01]  /*6600*/  FMUL.FTZ R195, R3.reuse, UR4 ;  /* 0x0000000403c37c20 */ /* 0x040fe20008410000 */
[----:B------:R-:W-:Y:S01]  /*6610*/  FSETP.NEU.FTZ.AND P0, PT, R3, -INF , PT ;  /* 0xff8000000300780b */ /* 0x000fe20003f1d000 */
[----:B------:R-:W-:Y:S01]  /*6620*/  FADD.FTZ R166, -R2, R167 ;  /* 0x000000a702a67221 */ /* 0x000fe20000010100 */
[----:B------:R-:W-:Y:S01]  /*6630*/  FMUL.FTZ R167, R168, UR4 ;  /* 0x00000004a8a77c20 */ /* 0x000fe20008410000 */
[----:B------:R-:W1:Y:S01]  /*6640*/  LDSM.16.MT88.4 R172, [R218+0x4000] ;  /* 0x00400000daac783b */ /* 0x000e620000004200 */
[----:B------:R2:W3:Y:S01]  /*6650*/  MUFU.EX2 R168, R170 ;  /* 0x000000aa00a87308 */ /* 0x0004e20000000800 */
[----:B----4-:R-:W-:Y:S01]  /*6660*/  FMNMX.FTZ R0, R171, R0, !PT ;  /* 0x00000000ab007209 */ /* 0x010fe20007810000 */
[----:B------:R-:W-:Y:S01]  /*6670*/  FMUL.FTZ R194, R2, UR4 ;  /* 0x0000000402c27c20 */ /* 0x000fe20008410000 */
[----:B------:R-:W-:Y:S07]  /*6680*/  FSEL R196, R196, RZ, P1 ;  /* 0x000000ffc4c47208 */ /* 0x000fee0000800000 */
[----:B------:R-:W4:Y:S01]  /*6690*/  MUFU.EX2 R167, R167 ;  /* 0x000000a700a77308 */ /* 0x000f220000000800 */
[----:B------:R-:W-:Y:S01]  /*66a0*/  FSEL R195, R195, RZ, P0 ;  /* 0x000000ffc3c37208 */ /* 0x000fe20000000000 */
[----:B------:R-:W-:Y:S01]  /*66b0*/  FMUL.FTZ R193, R0, UR4 ;  /* 0x0000000400c17c20 */ /* 0x000fe20008410000 */
[----:B------:R-:W-:Y:S01]  /*66c0*/  FSETP.NEU.FTZ.AND P1, PT, R2, -INF , PT ;  /* 0xff8000000200780b */ /* 0x000fe20003f3d000 */
[C---:B------:R-:W-:Y:S01]  /*66d0*/  FADD.FTZ R165, -R0.reuse, R169 ;  /* 0x000000a900a57221 */ /* 0x040fe20000010100 */
[----:B------:R-:W-:Y:S01]  /*66e0*/  FSETP.NEU.FTZ.AND P0, PT, R0, -INF , PT ;  /* 0xff8000000000780b */ /* 0x000fe20003f1d000 */
[--C-:B------:R-:W-:Y:S01]  /*66f0*/  FFMA.FTZ R191, R4, UR4, -R196.reuse ;  /* 0x0000000404bf7c23 */ /* 0x100fe200080108c4 */
[--C-:B------:R-:W-:Y:S01]  /*6700*/  FFMA.FTZ R180, R5, UR4, -R196.reuse ;  /* 0x0000000405b47c23 */ /* 0x100fe200080108c4 */
[--C-:B------:R-:W-:Y:S01]  /*6710*/  FFMA.FTZ R192, R6, UR4, -R195.reuse ;  /* 0x0000000406c07c23 */ /* 0x100fe200080108c3 */
[--C-:B------:R-:W-:Y:S01]  /*6720*/  FFMA.FTZ R181, R7, UR4, -R195.reuse ;  /* 0x0000000407b57c23 */ /* 0x100fe200080108c3 */
[--C-:B--2---:R-:W-:Y:S01]  /*6730*/  FFMA.FTZ R170, R16, UR4, -R196.reuse ;  /* 0x0000000410aa7c23 */ /* 0x104fe200080108c4 */
[----:B------:R-:W-:Y:S01]  /*6740*/  FFMA.FTZ R171, R17, UR4, -R196 ;  /* 0x0000000411ab7c23 */ /* 0x000fe200080108c4 */
[----:B------:R-:W-:Y:S01]  /*6750*/  MUFU.EX2 R191, R191 ;  /* 0x000000bf00bf7308 */ /* 0x000fe20000000800 */
[--C-:B------:R-:W-:Y:S01]  /*6760*/  FFMA.FTZ R182, R18, UR4, -R195.reuse ;  /* 0x0000000412b67c23 */ /* 0x100fe200080108c3 */
[----:B------:R-:W-:Y:S01]  /*6770*/  FFMA.FTZ R169, R19, UR4, -R195 ;  /* 0x0000000413a97c23 */ /* 0x000fe200080108c3 */
[----:B------:R-:W-:Y:S07]  /*6780*/  FSEL R194, R194, RZ, P1 ;  /* 0x000000ffc2c27208 */ /* 0x000fee0000800000 */
[----:B------:R-:W2:Y:S01]  /*6790*/  MUFU.EX2 R180, R180 ;  /* 0x000000b400b47308 */ /* 0x000ea20000000800 */
[----:B------:R-:W-:Y:S01]  /*67a0*/  FSEL R193, R193, RZ, P0 ;  /* 0x000000ffc1c17208 */ /* 0x000fe20000000000 */
[----:B------:R-:W-:Y:S01]  /*67b0*/  FMUL.FTZ R166, R166, UR4 ;  /* 0x00000004a6a67c20 */ /* 0x000fe20008410000 */
[----:B------:R-:W-:Y:S07]  /*67c0*/  FMUL.FTZ R165, R165, UR4 ;  /* 0x00000004a5a57c20 */ /* 0x000fee0008410000 */
[----:B------:R-:W-:Y:S01]  /*67d0*/  MUFU.EX2 R192, R192 ;  /* 0x000000c000c07308 */ /* 0x000fe20000000800 */
[--C-:B------:R-:W-:Y:S01]  /*67e0*/  FFMA.FTZ R189, R8, UR4, -R194.reuse ;  /* 0x0000000408bd7c23 */ /* 0x100fe200080108c2 */
[--C-:B------:R-:W-:Y:S01]  /*67f0*/  FFMA.FTZ R186, R9, UR4, -R194.reuse ;  /* 0x0000000409ba7c23 */ /* 0x100fe200080108c2 */
[--C-:B------:R-:W-:Y:S07]  /*6800*/  FFMA.FTZ R190, R10, UR4, -R193.reuse ;  /* 0x000000040abe7c23 */ /* 0x100fee00080108c1 */
[----:B------:R-:W5:Y:S01]  /*6810*/  MUFU.EX2 R181, R181 ;  /* 0x000000b500b57308 */ /* 0x000f620000000800 */
[--C-:B------:R-:W-:Y:S01]  /*6820*/  FFMA.FTZ R187, R11, UR4, -R193.reuse ;  /* 0x000000040bbb7c23 */ /* 0x100fe200080108c1 */
[--C-:B------:R-:W-:Y:S01]  /*6830*/  FFMA.FTZ R184, R12, UR4, -R194.reuse ;  /* 0x000000040cb87c23 */ /* 0x100fe200080108c2 */
[----:B------:R-:W-:Y:S07]  /*6840*/  FFMA.FTZ R183, R13, UR4, -R194 ;  /* 0x000000040db77c23 */ /* 0x000fee00080108c2 */
[----:B------:R-:W-:Y:S01]  /*6850*/  MUFU.EX2 R170, R170 ;  /* 0x000000aa00aa7308 */ /* 0x000fe20000000800 */
[--C-:B------:R-:W-:Y:S01]  /*6860*/  FFMA.FTZ R188, R14, UR4, -R193.reuse ;  /* 0x000000040ebc7c23 */ /* 0x100fe200080108c1 */
[----:B------:R-:W-:Y:S01]  /*6870*/  FFMA.FTZ R185, R15, UR4, -R193 ;  /* 0x000000040fb97c23 */ /* 0x000fe200080108c1 */
[C---:B---3--:R-:W-:Y:S07]  /*6880*/  FMUL.FTZ R4, R168.reuse, R160 ;  /* 0x000000a0a8047220 */ /* 0x048fee0000410000 */
[----:B------:R-:W3:Y:S01]  /*6890*/  MUFU.EX2 R171, R171 ;  /* 0x000000ab00ab7308 */ /* 0x000ee20000000800 */
[----:B------:R-:W-:Y:S01]  /*68a0*/  FMUL.FTZ R5, R168, R161 ;  /* 0x000000a1a8057220 */ /* 0x000fe20000410000 */
[C---:B----4-:R-:W-:Y:S01]  /*68b0*/  FMUL.FTZ R6, R167.reuse, R162 ;  /* 0x000000a2a7067220 */ /* 0x050fe20000410000 */
[----:B------:R-:W-:Y:S07]  /*68c0*/  FMUL.FTZ R7, R167, R163 ;  /* 0x000000a3a7077220 */ /* 0x000fee0000410000 */
[----:B------:R-:W-:Y:S01]  /*68d0*/  MUFU.EX2 R182, R182 ;  /* 0x000000b600b67308 */ /* 0x000fe20000000800 */
[----:B--2---:R-:W-:Y:S01]  /*68e0*/  F2FP.F16.F32.PACK_AB R160, R180, R191 ;  /* 0x000000bfb4a0723e */ /* 0x004fe200000000ff */
[C---:B------:R-:W-:Y:S01]  /*68f0*/  FMUL.FTZ R16, R168.reuse, R148 ;  /* 0x00000094a8107220 */ /* 0x040fe20000410000 */
[----:B-----5:R-:W-:Y:S07]  /*6900*/  F2FP.F16.F32.PACK_AB R161, R181, R192 ;  /* 0x000000c0b5a1723e */ /* 0x020fee00000000ff */
[----:B------:R-:W2:Y:S01]  /*6910*/  MUFU.EX2 R169, R169 ;  /* 0x000000a900a97308 */ /* 0x000ea20000000800 */
[----:B------:R-:W-:Y:S01]  /*6920*/  FMUL.FTZ R17, R168, R149 ;  /* 0x00000095a8117220 */ /* 0x000fe20000410000 */
[C---:B------:R-:W-:Y:S01]  /*6930*/  FMUL.FTZ R18, R167.reuse, R150 ;  /* 0x00000096a7127220 */ /* 0x040fe20000410000 */
[----:B------:R-:W-:Y:S07]  /*6940*/  FMUL.FTZ R19, R167, R151 ;  /* 0x00000097a7137220 */ /* 0x000fee0000410000 */
[----:B------:R-:W4:Y:S01]  /*6950*/  MUFU.EX2 R166, R166 ;  /* 0x000000a600a67308 */ /* 0x000f220000000800 */
[--C-:B------:R-:W-:Y:S01]  /*6960*/  FFMA.FTZ R148, R20, UR4, -R196.reuse ;  /* 0x0000000414947c23 */ /* 0x100fe200080108c4 */
[----:B---3--:R-:W-:Y:S01]  /*6970*/  F2FP.F16.F32.PACK_AB R162, R171, R170 ;  /* 0x000000aaaba2723e */ /* 0x008fe200000000ff */
[--C-:B------:R-:W-:Y:S07]  /*6980*/  FFMA.FTZ R149, R21, UR4, -R196.reuse ;  /* 0x0000000415957c23 */ /* 0x100fee00080108c4 */
[----:B------:R-:W3:Y:S01]  /*6990*/  MUFU.EX2 R165, R165 ;  /* 0x000000a500a57308 */ /* 0x000ee20000000800 */
[--C-:B------:R-:W-:Y:S01]  /*69a0*/  FFMA.FTZ R151, R23, UR4, -R195.reuse ;  /* 0x0000000417977c23 */ /* 0x100fe200080108c3 */
[C---:B------:R-:W-:Y:S01]  /*69b0*/  FMUL.FTZ R20, R168.reuse, R144 ;  /* 0x00000090a8147220 */ /* 0x040fe20000410000 */
[----:B------:R-:W-:Y:S07]  /*69c0*/  FMUL.FTZ R21, R168, R145 ;  /* 0x00000091a8157220 */ /* 0x000fee0000410000 */
[----:B------:R-:W-:Y:S01]  /*69d0*/  MUFU.EX2 R190, R190 ;  /* 0x000000be00be7308 */ /* 0x000fe20000000800 */
[----:B------:R-:W-:Y:S01]  /*69e0*/  FMUL.FTZ R23, R167, R147 ;  /* 0x00000093a7177220 */ /* 0x000fe20000410000 */
[----:B--2---:R-:W-:Y:S01]  /*69f0*/  F2FP.F16.F32.PACK_AB R163, R169, R182 ;  /* 0x000000b6a9a3723e */ /* 0x004fe200000000ff */
[--C-:B------:R-:W-:Y:S07]  /*6a00*/  FFMA.FTZ R150, R33, UR4, -R196.reuse ;  /* 0x0000000421967c23 */ /* 0x100fee00080108c4 */
[----:B------:R-:W2:Y:S01]  /*6a10*/  MUFU.EX2 R187, R187 ;  /* 0x000000bb00bb7308 */ /* 0x000ea20000000800 */
[--C-:B------:R-:W-:Y:S01]  /*6a20*/  FFMA.FTZ R112, R112, UR4, -R196.reuse ;  /* 0x0000000470707c23 */ /* 0x100fe200080108c4 */
[C---:B----4-:R-:W-:Y:S01]  /*6a30*/  FMUL.FTZ R33, R166.reuse, R141 ;  /* 0x0000008da6217220 */ /* 0x050fe20000410000 */
[C---:B------:R-:W-:Y:S07]  /*6a40*/  FMUL.FTZ R8, R166.reuse, R156 ;  /* 0x0000009ca6087220 */ /* 0x040fee0000410000 */
[----:B------:R-:W-:Y:S01]  /*6a50*/  MUFU.EX2 R189, R189 ;  /* 0x000000bd00bd7308 */ /* 0x000fe20000000800 */
[-C--:B-1----:R-:W-:Y:S09]  /*6a60*/  HMMA.16816.F32 R4, R160, R172.reuse, R4 ;  /* 0x000000aca004723c */ /* 0x082ff20000001804 */
[----:B------:R-:W1:Y:S01]  /*6a70*/  MUFU.EX2 R186, R186 ;  /* 0x000000ba00ba7308 */ /* 0x000e620000000800 */
[C---:B------:R-:W-:Y:S01]  /*6a80*/  FMUL.FTZ R9, R166.reuse, R157 ;  /* 0x0000009da6097220 */ /* 0x040fe20000410000 */
[C---:B---3--:R-:W-:Y:S08]  /*6a90*/  FMUL.FTZ R10, R165.reuse, R158 ;  /* 0x0000009ea50a7220 */ /* 0x048ff00000410000 */
[----:B------:R-:W-:Y:S01]  /*6aa0*/  MUFU.EX2 R184, R184 ;  /* 0x000000b800b87308 */ /* 0x000fe20000000800 */
[----:B------:R-:W-:Y:S01]  /*6ab0*/  FMUL.FTZ R11, R165, R159 ;  /* 0x0000009fa50b7220 */ /* 0x000fe20000410000 */
[----:B--2---:R-:W-:Y:S01]  /*6ac0*/  F2FP.F16.F32.PACK_AB R157, R187, R190 ;  /* 0x000000bebb9d723e */ /* 0x004fe200000000ff */
[C---:B------:R-:W-:Y:S07]  /*6ad0*/  FMUL.FTZ R12, R166.reuse, R152 ;  /* 0x00000098a60c7220 */ /* 0x040fee0000410000 */
[----:B------:R-:W2:Y:S01]  /*6ae0*/  MUFU.EX2 R183, R183 ;  /* 0x000000b700b77308 */ /* 0x000ea20000000800 */
[----:B------:R-:W-:Y:S01]  /*6af0*/  FMUL.FTZ R13, R166, R153 ;  /* 0x00000099a60d7220 */ /* 0x000fe20000410000 */
[C---:B------:R-:W-:Y:S01]  /*6b00*/  FMUL.FTZ R14, R165.reuse, R154 ;  /* 0x0000009aa50e7220 */ /* 0x040fe20000410000 */
[----:B------:R-:W-:Y:S07]  /*6b10*/  FMUL.FTZ R15, R165, R155 ;  /* 0x0000009ba50f7220 */ /* 0x000fee0000410000 */
[----:B------:R-:W-:Y:S01]  /*6b20*/  MUFU.EX2 R188, R188 ;  /* 0x000000bc00bc7308 */ /* 0x000fe20000000800 */
[--C-:B------:R-:W-:Y:S01]  /*6b30*/  FFMA.FTZ R152, R22, UR4, -R195.reuse ;  /* 0x0000000416987c23 */ /* 0x100fe200080108c3 */
[----:B-1----:R-:W-:Y:S01]  /*6b40*/  F2FP.F16.F32.PACK_AB R156, R186, R189 ;  /* 0x000000bdba9c723e */ /* 0x002fe200000000ff */
[----:B------:R-:W-:Y:S07]  /*6b50*/  FMUL.FTZ R22, R167, R146 ;  /* 0x00000092a7167220 */ /* 0x000fee0000410000 */
[----:B------:R-:W1:Y:S01]  /*6b60*/  MUFU.EX2 R185, R185 ;  /* 0x000000b900b97308 */ /* 0x000e620000000800 */
[----:B------:R-:W3:Y:S01]  /*6b70*/  LDSM.16.MT88.4 R144, [R218+0x4400] ;  /* 0x00440000da90783b */ /* 0x000ee20000004200 */
[C---:B------:R-:W-:Y:S01]  /*6b80*/  FMUL.FTZ R132, R166.reuse, R132 ;  /* 0x00000084a6847220 */ /* 0x040fe20000410000 */
[----:B------:R-:W-:Y:S01]  /*6b90*/  FMUL.FTZ R133, R166, R133 ;  /* 0x00000085a6857220 */ /* 0x000fe20000410000 */
[C---:B------:R-:W-:Y:S01]  /*6ba0*/  FMUL.FTZ R134, R165.reuse, R134 ;  /* 0x00000086a5867220 */ /* 0x040fe20000410000 */
[----:B------:R-:W-:Y:S01]  /*6bb0*/  FMUL.FTZ R135, R165, R135 ;  /* 0x00000087a5877220 */ /* 0x000fe20000410000 */
[----:B--2---:R-:W-:Y:S01]  /*6bc0*/  F2FP.F16.F32.PACK_AB R158, R183, R184 ;  /* 0x000000b8b79e723e */ /* 0x004fe200000000ff */
[--C-:B------:R-:W-:Y:S01]  /*6bd0*/  FFMA.FTZ R155, R34, UR4, -R195.reuse ;  /* 0x00000004229b7c23 */ /* 0x100fe200080108c3 */
[----:B------:R-:W-:Y:S01]  /*6be0*/  FFMA.FTZ R154, R35, UR4, -R195 ;  /* 0x00000004239a7c23 */ /* 0x000fe200080108c3 */
[--C-:B------:R-:W-:Y:S01]  /*6bf0*/  FFMA.FTZ R153, R32, UR4, -R196.reuse ;  /* 0x0000000420997c23 */ /* 0x100fe200080108c4 */
[C---:B------:R-:W-:Y:S01]  /*6c00*/  FMUL.FTZ R34, R165.reuse, R142 ;  /* 0x0000008ea5227220 */ /* 0x040fe20000410000 */
[----:B------:R-:W-:Y:S01]  /*6c10*/  FMUL.FTZ R35, R165, R143 ;  /* 0x0000008fa5237220 */ /* 0x000fe20000410000 */
[----:B------:R-:W-:Y:S01]  /*6c20*/  FMUL.FTZ R32, R166, R140 ;  /* 0x0000008ca6207220 */ /* 0x000fe20000410000 */
[----:B------:R-:W-:Y:S01]  /*6c30*/  FFMA.FTZ R140, R27, UR4, -R193 ;  /* 0x000000041b8c7c23 */ /* 0x000fe200080108c1 */
[----:B-1----:R-:W-:Y:S01]  /*6c40*/  F2FP.F16.F32.PACK_AB R159, R185, R188 ;  /* 0x000000bcb99f723e */ /* 0x002fe200000000ff */
[----:B------:R-:W-:Y:S01]  /*6c50*/  MUFU.EX2 R149, R149 ;  /* 0x0000009500957308 */ /* 0x000fe20000000800 */
[----:B------:R-:W-:Y:S01]  /*6c60*/  FMUL.FTZ R27, R167, R139 ;  /* 0x0000008ba71b7220 */ /* 0x000fe20000410000 */
[----:B------:R-:W-:Y:S01]  /*6c70*/  FFMA.FTZ R113, R113, UR4, -R196 ;  /* 0x0000000471717c23 */ /* 0x000fe200080108c4 */
[--C-:B------:R-:W-:Y:S07]  /*6c80*/  FFMA.FTZ R114, R114, UR4, -R195.reuse ;  /* 0x0000000472727c23 */ /* 0x100fee00080108c3 */
[----:B------:R-:W-:Y:S01]  /*6c90*/  MUFU.EX2 R151, R151 ;  /* 0x0000009700977308 */ /* 0x000fe20000000800 */
[--C-:B------:R-:W-:Y:S01]  /*6ca0*/  FFMA.FTZ R115, R115, UR4, -R195.reuse ;  /* 0x0000000473737c23 */ /* 0x100fe200080108c3 */
[C---:B------:R-:W-:Y:S08]  /*6cb0*/  HMMA.16816.F32 R8, R156.reuse, R172, R8 ;  /* 0x000000ac9c08723c */ /* 0x040ff00000001808 */
[----:B------:R-:W1:Y:S01]  /*6cc0*/  MUFU.EX2 R148, R148 ;  /* 0x0000009400947308 */ /* 0x000e620000000800 */
[--C-:B------:R-:W-:Y:S01]  /*6cd0*/  FFMA.FTZ R173, R24, UR4, -R194.reuse ;  /* 0x0000000418ad7c23 */ /* 0x100fe200080108c2 */
[C---:B------:R-:W-:Y:S08]  /*6ce0*/  FMUL.FTZ R24, R168.reuse, R136 ;  /* 0x00000088a8187220 */ /* 0x040ff00000410000 */
[----:B------:R-:W2:Y:S01]  /*6cf0*/  MUFU.EX2 R152, R152 ;  /* 0x0000009800987308 */ /* 0x000ea20000000800 */
[----:B------:R-:W-:Y:S01]  /*6d00*/  FFMA.FTZ R172, R25, UR4, -R194 ;  /* 0x0000000419ac7c23 */ /* 0x000fe200080108c2 */
[-C--:B------:R-:W-:Y:S08]  /*6d10*/  HMMA.16816.F32 R12, R156, R174.reuse, R12 ;  /* 0x000000ae9c0c723c */ /* 0x080ff0000000180c */
[----:B------:R-:W-:Y:S01]  /*6d20*/  MUFU.EX2 R153, R153 ;  /* 0x0000009900997308 */ /* 0x000fe20000000800 */
[----:B------:R-:W-:Y:S01]  /*6d30*/  FMUL.FTZ R25, R168, R137 ;  /* 0x00000089a8197220 */ /* 0x000fe20000410000 */
[--C-:B------:R-:W-:Y:S01]  /*6d40*/  FFMA.FTZ R48, R48, UR4, -R196.reuse ;  /* 0x0000000430307c23 */ /* 0x100fe200080108c4 */
[----:B------:R-:W-:Y:S07]  /*6d50*/  FFMA.FTZ R49, R49, UR4, -R196 ;  /* 0x0000000431317c23 */ /* 0x000fee00080108c4 */
[----:B------:R-:W4:Y:S01]  /*6d60*/  MUFU.EX2 R150, R150 ;  /* 0x0000009600967308 */ /* 0x000f220000000800 */
[----:B------:R-:W-:Y:S01]  /*6d70*/  FFMA.FTZ R50, R50, UR4, -R195 ;  /* 0x0000000432327c23 */ /* 0x000fe200080108c3 */
[C---:B------:R-:W-:Y:S08]  /*6d80*/  HMMA.16816.F32 R16, R160.reuse, R174, R16 ;  /* 0x000000aea010723c */ /* 0x040ff00000001810 */
[----:B------:R-:W-:Y:S01]  /*6d90*/  MUFU.EX2 R112, R112 ;  /* 0x0000007000707308 */ /* 0x000fe20000000800 */
[----:B------:R-:W-:Y:S01]  /*6da0*/  FFMA.FTZ R175, R28, UR4, -R194 ;  /* 0x000000041caf7c23 */ /* 0x000fe200080108c2 */
[----:B-1----:R-:W-:Y:S08]  /*6db0*/  F2FP.F16.F32.PACK_AB R28, R149, R148 ;  /* 0x00000094951c723e */ /* 0x002ff000000000ff */
[----:B------:R-:W-:Y:S01]  /*6dc0*/  MUFU.EX2 R113, R113 ;  /* 0x0000007100717308 */ /* 0x000fe20000000800 */
[----:B------:R-:W-:Y:S01]  /*6dd0*/  FFMA.FTZ R174, R26, UR4, -R193 ;  /* 0x000000041aae7c23 */ /* 0x000fe200080108c1 */
[-C--:B------:R-:W-:Y:S08]  /*6de0*/  HMMA.16816.F32 R20, R160, R176.reuse, R20 ;  /* 0x000000b0a014723c */ /* 0x080ff00000001814 */
[----:B------:R-:W-:Y:S01]  /*6df0*/  MUFU.EX2 R114, R114 ;  /* 0x0000007200727308 */ /* 0x000fe20000000800 */
[----:B------:R-:W-:Y:S01]  /*6e00*/  FMUL.FTZ R26, R167, R138 ;  /* 0x0000008aa71a7220 */ /* 0x000fe20000410000 */
[--C-:B------:R-:W-:Y:S01]  /*6e10*/  FFMA.FTZ R51, R51, UR4, -R195.reuse ;  /* 0x0000000433337c23 */ /* 0x100fe200080108c3 */
[--C-:B------:R-:W-:Y:S07]  /*6e20*/  FFMA.FTZ R55, R55, UR4, -R195.reuse ;  /* 0x0000000437377c23 */ /* 0x100fee00080108c3 */
[----:B------:R-:W-:Y:S01]  /*6e30*/  MUFU.EX2 R115, R115 ;  /* 0x0000007300737308 */ /* 0x000fe20000000800 */
[--C-:B------:R-:W-:Y:S01]  /*6e40*/  FFMA.FTZ R65, R65, UR4, -R196.reuse ;  /* 0x0000000441417c23 */ /* 0x100fe200080108c4 */
[C---:B------:R-:W-:Y:S08]  /*6e50*/  HMMA.16816.F32 R132, R156.reuse, R176, R132 ;  /* 0x000000b09c84723c */ /* 0x040ff00000001884 */
[----:B------:R-:W-:Y:S01]  /*6e60*/  MUFU.EX2 R174, R174 ;  /* 0x000000ae00ae7308 */ /* 0x000fe20000000800 */
[----:B------:R-:W-:Y:S01]  /*6e70*/  FFMA.FTZ R67, R67, UR4, -R195 ;  /* 0x0000000443437c23 */ /* 0x000fe200080108c3 */
[--C-:B------:R-:W-:Y:S08]  /*6e80*/  FFMA.FTZ R62, R62, UR4, -R193.reuse ;  /* 0x000000043e3e7c23 */ /* 0x100ff000080108c1 */
[----:B------:R-:W-:Y:S01]  /*6e90*/  MUFU.EX2 R175, R175 ;  /* 0x000000af00af7308 */ /* 0x000fe20000000800 */
[----:B------:R-:W-:Y:S01]  /*6ea0*/  FFMA.FTZ R68, R68, UR4, -R196 ;  /* 0x0000000444447c23 */ /* 0x000fe200080108c4 */
[-C--:B------:R-:W-:Y:S08]  /*6eb0*/  HMMA.16816.F32 R32, R156, R178.reuse, R32 ;  /* 0x000000b29c20723c */ /* 0x080ff00000001820 */
[----:B------:R1:W5:Y:S01]  /*6ec0*/  MUFU.EX2 R157, R140 ;  /* 0x0000008c009d7308 */ /* 0x0003620000000800 */
[----:B------:R-:W-:Y:S01]  /*6ed0*/  FFMA.FTZ R156, R29, UR4, -R194 ;  /* 0x000000041d9c7c23 */ /* 0x000fe200080108c2 */
[--C-:B------:R-:W-:Y:S01]  /*6ee0*/  FFMA.FTZ R159, R30, UR4, -R193.reuse ;  /* 0x000000041e9f7c23 */ /* 0x100fe200080108c1 */
[----:B------:R-:W-:Y:S07]  /*6ef0*/  FFMA.FTZ R158, R31, UR4, -R193 ;  /* 0x000000041f9e7c23 */ /* 0x000fee00080108c1 */
[----:B------:R-:W-:Y:S01]  /*6f00*/  MUFU.EX2 R155, R155 ;  /* 0x0000009b009b7308 */ /* 0x000fe20000000800 */
[----:B--2---:R-:W-:Y:S01]  /*6f10*/  F2FP.F16.F32.PACK_AB R29, R151, R152 ;  /* 0x00000098971d723e */ /* 0x004fe200000000ff */
[----:B------:R-:W-:Y:S08]  /*6f20*/  HMMA.16816.F32 R24, R160, R178, R24 ;  /* 0x000000b2a018723c */ /* 0x000ff00000001818 */
[----:B------:R-:W2:Y:S01]  /*6f30*/  MUFU.EX2 R154, R154 ;  /* 0x0000009a009a7308 */ /* 0x000ea20000000800 */
[----:B----4-:R-:W-:Y:S01]  /*6f40*/  F2FP.F16.F32.PACK_AB R30, R150, R153 ;  /* 0x00000099961e723e */ /* 0x010fe200000000ff */
[----:B------:R-:W-:Y:S08]  /*6f50*/  FFMA.FTZ R160, R37, UR4, -R196 ;  /* 0x0000000425a07c23 */ /* 0x000ff000080108c4 */
[----:B------:R-:W4:Y:S01]  /*6f60*/  MUFU.EX2 R156, R156 ;  /* 0x0000009c009c7308 */ /* 0x000f220000000800 */
[--C-:B------:R-:W-:Y:S01]  /*6f70*/  FFMA.FTZ R161, R38, UR4, -R195.reuse ;  /* 0x0000000426a17c23 */ /* 0x100fe200080108c3 */
[----:B-1----:R-:W1:Y:S01]  /*6f80*/  LDSM.16.MT88.4 R140, [R216+0x4400] ;  /* 0x00440000d88c783b */ /* 0x002e620000004200 */
[----:B-----5:R-:W-:Y:S07]  /*6f90*/  F2FP.F16.F32.PACK_AB R137, R157, R174 ;  /* 0x000000ae9d89723e */ /* 0x020fee00000000ff */
[----:B------:R-:W-:Y:S01]  /*6fa0*/  MUFU.EX2 R173, R173 ;  /* 0x000000ad00ad7308 */ /* 0x000fe20000000800 */
[----:B------:R-:W-:Y:S01]  /*6fb0*/  FFMA.FTZ R162, R70, UR4, -R195 ;  /* 0x0000000446a27c23 */ /* 0x000fe200080108c3 */
[----:B------:R-:W-:Y:S01]  /*6fc0*/  FFMA.FTZ R163, R42, UR4, -R193 ;  /* 0x000000042aa37c23 */ /* 0x000fe200080108c1 */
[----:B------:R-:W-:Y:S07]  /*6fd0*/  FFMA.FTZ R71, R71, UR4, -R195 ;  /* 0x0000000447477c23 */ /* 0x000fee00080108c3 */
[----:B------:R-:W5:Y:S01]  /*6fe0*/  MUFU.EX2 R172, R172 ;  /* 0x000000ac00ac7308 */ /* 0x000f620000000800 */
[--C-:B------:R-:W-:Y:S01]  /*6ff0*/  FFMA.FTZ R72, R72, UR4, -R194.reuse ;  /* 0x0000000448487c23 */ /* 0x100fe200080108c2 */
[----:B--2---:R-:W-:Y:S01]  /*7000*/  F2FP.F16.F32.PACK_AB R31, R154, R155 ;  /* 0x0000009b9a1f723e */ /* 0x004fe200000000ff */
[--C-:B------:R-:W-:Y:S07]  /*7010*/  FFMA.FTZ R76, R76, UR4, -R194.reuse ;  /* 0x000000044c4c7c23 */ /* 0x100fee00080108c2 */
[----:B------:R-:W-:Y:S01]  /*7020*/  MUFU.EX2 R159, R159 ;  /* 0x0000009f009f7308 */ /* 0x000fe20000000800 */
[--C-:B------:R-:W-:Y:S01]  /*7030*/  FFMA.FTZ R88, R88, UR4, -R194.reuse ;  /* 0x0000000458587c23 */ /* 0x100fe200080108c2 */
[----:B----4-:R-:W-:Y:S01]  /*7040*/  F2FP.F16.F32.PACK_AB R138, R156, R175 ;  /* 0x000000af9c8a723e */ /* 0x010fe200000000ff */
[--C-:B------:R-:W-:Y:S07]  /*7050*/  FFMA.FTZ R89, R89, UR4, -R194.reuse ;  /* 0x0000000459597c23 */ /* 0x100fee00080108c2 */
[----:B------:R-:W2:Y:S01]  /*7060*/  MUFU.EX2 R158, R158 ;  /* 0x0000009e009e7308 */ /* 0x000ea20000000800 */
[-C--:B---3--:R-:W-:Y:S09]  /*7070*/  HMMA.16816.F32 R4, R28, R144.reuse, R4 ;  /* 0x000000901c04723c */ /* 0x088ff20000001804 */
[----:B------:R-:W-:Y:S01]  /*7080*/  MUFU.EX2 R160, R160 ;  /* 0x000000a000a07308 */ /* 0x000fe20000000800 */
[----:B-----5:R-:W-:Y:S01]  /*7090*/  F2FP.F16.F32.PACK_AB R136, R172, R173 ;  /* 0x000000adac88723e */ /* 0x020fe200000000ff */
[--C-:B------:R-:W-:Y:S08]  /*70a0*/  FFMA.FTZ R90, R90, UR4, -R193.reuse ;  /* 0x000000045a5a7c23 */ /* 0x100ff000080108c1 */
[----:B------:R-:W-:Y:S01]  /*70b0*/  MUFU.EX2 R161, R161 ;  /* 0x000000a100a17308 */ /* 0x000fe20000000800 */
[--C-:B------:R-:W-:Y:S01]  /*70c0*/  FFMA.FTZ R94, R94, UR4, -R193.reuse ;  /* 0x000000045e5e7c23 */ /* 0x100fe200080108c1 */
[--C-:B------:R-:W-:Y:S01]  /*70d0*/  FFMA.FTZ R95, R95, UR4, -R193.reuse ;  /* 0x000000045f5f7c23 */ /* 0x100fe200080108c1 */
[--C-:B------:R-:W-:Y:S07]  /*70e0*/  FFMA.FTZ R104, R104, UR4, -R194.reuse ;  /* 0x0000000468687c23 */ /* 0x100fee00080108c2 */
[----:B------:R-:W-:Y:S01]  /*70f0*/  MUFU.EX2 R48, R48 ;  /* 0x0000003000307308 */ /* 0x000fe20000000800 */
[--C-:B------:R-:W-:Y:S01]  /*7100*/  FFMA.FTZ R105, R105, UR4, -R194.reuse ;  /* 0x0000000469697c23 */ /* 0x100fe200080108c2 */
[----:B--2---:R-:W-:Y:S01]  /*7110*/  F2FP.F16.F32.PACK_AB R139, R158, R159 ;  /* 0x0000009f9e8b723e */ /* 0x004fe200000000ff */
[--C-:B------:R-:W-:Y:S07]  /*7120*/  FFMA.FTZ R108, R108, UR4, -R194.reuse ;  /* 0x000000046c6c7c23 */ /* 0x100fee00080108c2 */
[----:B------:R-:W-:Y:S01]  /*7130*/  MUFU.EX2 R49, R49 ;  /* 0x0000003100317308 */ /* 0x000fe20000000800 */
[----:B------:R-:W-:Y:S01]  /*7140*/  FFMA.FTZ R109, R109, UR4, -R194 ;  /* 0x000000046d6d7c23 */ /* 0x000fe200080108c2 */
[--C-:B------:R-:W-:Y:S01]  /*7150*/  FFMA.FTZ R106, R106, UR4, -R193.reuse ;  /* 0x000000046a6a7c23 */ /* 0x100fe200080108c1 */
[----:B------:R-:W-:Y:S07]  /*7160*/  FFMA.FTZ R107, R107, UR4, -R193 ;  /* 0x000000046b6b7c23 */ /* 0x000fee00080108c1 */
[----:B------:R-:W-:Y:S01]  /*7170*/  MUFU.EX2 R50, R50 ;  /* 0x0000003200327308 */ /* 0x000fe20000000800 */
[C---:B------:R-:W-:Y:S09]  /*7180*/  HMMA.16816.F32 R8, R136.reuse, R144, R8 ;  /* 0x000000908808723c */ /* 0x040ff20000001808 */
[----:B------:R-:W-:Y:S01]  /*7190*/  MUFU.EX2 R51, R51 ;  /* 0x0000003300337308 */ /* 0x000fe20000000800 */
[----:B------:R-:W-:Y:S01]  /*71a0*/  FFMA.FTZ R145, R36, UR4, -R196 ;  /* 0x0000000424917c23 */ /* 0x000fe200080108c4 */
[----:B------:R-:W-:Y:S01]  /*71b0*/  FFMA.FTZ R144, R39, UR4, -R195 ;  /* 0x0000000427907c23 */ /* 0x000fe200080108c3 */
[--C-:B------:R-:W-:Y:S01]  /*71c0*/  FFMA.FTZ R110, R110, UR4, -R193.reuse ;  /* 0x000000046e6e7c23 */ /* 0x100fe200080108c1 */
[----:B------:R-:W2:Y:S01]  /*71d0*/  LDSM.16.MT88.4 R36, [R218+0x4800] ;  /* 0x00480000da24783b */ /* 0x000ea20000004200 */
[-C--:B------:R-:W-:Y:S05]  /*71e0*/  HMMA.16816.F32 R12, R136, R146.reuse, R12 ;  /* 0x00000092880c723c */ /* 0x080fea000000180c */
[----:B------:R-:W-:Y:S01]  /*71f0*/  MUFU.EX2 R163, R163 ;  /* 0x000000a300a37308 */ /* 0x000fe20000000800 */
[----:B------:R-:W-:Y:S01]  /*7200*/  FFMA.FTZ R111, R111, UR4, -R193 ;  /* 0x000000046f6f7c23 */ /* 0x000fe200080108c1 */
[----:B------:R-:W-:Y:S08]  /*7210*/  FFMA.FTZ R191, R168, R237, R191 ;  /* 0x000000eda8bf7223 */ /* 0x000ff000000100bf */
[----:B------:R-:W-:Y:S01]  /*7220*/  MUFU.EX2 R145, R145 ;  /* 0x0000009100917308 */ /* 0x000fe20000000800 */
[----:B------:R-:W-:Y:S01]  /*7230*/  FFMA.FTZ R192, R167, R236, R192 ;  /* 0x000000eca7c07223 */ /* 0x000fe200000100c0 */
[----:B------:R-:W-:Y:S01]  /*7240*/  FFMA.FTZ R189, R166, R235, R189 ;  /* 0x000000eba6bd7223 */ /* 0x000fe200000100bd */
[C---:B------:R-:W-:Y:S07]  /*7250*/  HMMA.16816.F32 R16, R28.reuse, R146, R16 ;  /* 0x000000921c10723c */ /* 0x040fee0000001810 */
[----:B------:R-:W-:Y:S01]  /*7260*/  MUFU.EX2 R144, R144 ;  /* 0x0000009000907308 */ /* 0x000fe20000000800 */
[--C-:B------:R-:W-:Y:S01]  /*7270*/  FFMA.FTZ R146, R41, UR4, -R194.reuse ;  /* 0x0000000429927c23 */ /* 0x100fe200080108c2 */
[--C-:B------:R-:W-:Y:S01]  /*7280*/  FFMA.FTZ R41, R45, UR4, -R194.reuse ;  /* 0x000000042d297c23 */ /* 0x100fe200080108c2 */
[----:B------:R-:W-:Y:S07]  /*7290*/  FFMA.FTZ R147, R40, UR4, -R194 ;  /* 0x0000000428937c23 */ /* 0x000fee00080108c2 */
[----:B------:R-:W-:Y:S01]  /*72a0*/  MUFU.EX2 R55, R55 ;  /* 0x0000003700377308 */ /* 0x000fe20000000800 */
[-C--:B-1----:R-:W-:Y:S09]  /*72b0*/  HMMA.16816.F32 R20, R28, R140.reuse, R20 ;  /* 0x0000008c1c14723c */ /* 0x082ff20000001814 */
[----:B------:R-:W-:Y:S01]  /*72c0*/  MUFU.EX2 R146, R146 ;  /* 0x0000009200927308 */ /* 0x000fe20000000800 */
[----:B------:R-:W-:Y:S01]  /*72d0*/  FADD.FTZ R191, R180, R191 ;  /* 0x000000bfb4bf7221 */ /* 0x000fe20000010000 */
[----:B------:R-:W-:Y:S01]  /*72e0*/  FADD.FTZ R181, R181, R192 ;  /* 0x000000c0b5b57221 */ /* 0x000fe20000010000 */
[----:B------:R-:W-:Y:S07]  /*72f0*/  FFMA.FTZ R190, R165, R234, R190 ;  /* 0x000000eaa5be7223 */ /* 0x000fee00000100be */
[----:B------:R-:W1:Y:S01]  /*7300*/  MUFU.EX2 R147, R147 ;  /* 0x0000009300937308 */ /* 0x000e620000000800 */
[C---:B------:R-:W-:Y:S09]  /*7310*/  HMMA.16816.F32 R132, R136.reuse, R140, R132 ;  /* 0x0000008c8884723c */ /* 0x040ff20000001884 */
[----:B------:R-:W-:Y:S01]  /*7320*/  MUFU.EX2 R65, R65 ;  /* 0x0000004100417308 */ /* 0x000fe20000000800 */
[----:B------:R-:W-:Y:S01]  /*7330*/  FFMA.FTZ R141, R44, UR4, -R194 ;  /* 0x000000042c8d7c23 */ /* 0x000fe200080108c2 */
[----:B------:R-:W-:Y:S01]  /*7340*/  FFMA.FTZ R140, R43, UR4, -R193 ;  /* 0x000000042b8c7c23 */ /* 0x000fe200080108c1 */
[----:B------:R-:W-:Y:S07]  /*7350*/  FADD.FTZ R170, R170, R191 ;  /* 0x000000bfaaaa7221 */ /* 0x000fee0000010000 */
[----:B------:R-:W-:Y:S01]  /*7360*/  MUFU.EX2 R67, R67 ;  /* 0x0000004300437308 */ /* 0x000fe20000000800 */
[-C--:B------:R-:W-:Y:S03]  /*7370*/  HMMA.16816.F32 R32, R136, R142.reuse, R32 ;  /* 0x0000008e8820723c */ /* 0x080fe60000001820 */
[--C-:B------:R-:W-:Y:S01]  /*7380*/  FFMA.FTZ R138, R46, UR4, -R193.reuse ;  /* 0x000000042e8a7c23 */ /* 0x100fe200080108c1 */
[----:B------:R-:W-:Y:S05]  /*7390*/  FFMA.FTZ R137, R47, UR4, -R193 ;  /* 0x000000042f897c23 */ /* 0x000fea00080108c1 */
[----:B------:R-:W3:Y:S01]  /*73a0*/  MUFU.EX2 R140, R140 ;  /* 0x0000008c008c7308 */ /* 0x000ee20000000800 */
[----:B------:R-:W4:Y:S01]  /*73b0*/  LDSM.16.MT88.4 R44, [R216+0x4800] ;  /* 0x00480000d82c783b */ /* 0x000f220000004200 */
[----:B-1----:R-:W-:Y:S01]  /*73c0*/  F2FP.F16.F32.PACK_AB R40, R146, R147 ;  /* 0x000000939228723e */ /* 0x002fe200000000ff */
[----:B------:R-:W-:Y:S07]  /*73d0*/  HMMA.16816.F32 R24, R28, R142, R24 ;  /* 0x0000008e1c18723c */ /* 0x000fee0000001818 */
[----:B------:R-:W-:Y:S01]  /*73e0*/  MUFU.EX2 R141, R141 ;  /* 0x0000008d008d7308 */ /* 0x000fe20000000800 */
[----:B------:R-:W-:Y:S09]  /*73f0*/  F2FP.F16.F32.PACK_AB R28, R160, R145 ;  /* 0x00000091a01c723e */ /* 0x000ff200000000ff */
[----:B------:R3:W1:Y:S01]  /*7400*/  MUFU.EX2 R136, R41 ;  /* 0x0000002900887308 */ /* 0x0006620000000800 */
[----:B------:R-:W-:Y:S01]  /*7410*/  F2FP.F16.F32.PACK_AB R29, R144, R161 ;  /* 0x000000a1901d723e */ /* 0x000fe200000000ff */
[----:B------:R-:W-:Y:S01]  /*7420*/  FFMA.FTZ R142, R54, UR4, -R195 ;  /* 0x00000004368e7c23 */ /* 0x000fe200080108c3 */
[----:B------:R-:W-:Y:S07]  /*7430*/  F2FP.F16.F32.PACK_AB R30, R49, R48 ;  /* 0x00000030311e723e */ /* 0x000fee00000000ff */
[----:B------:R-:W-:Y:S01]  /*7440*/  MUFU.EX2 R138, R138 ;  /* 0x0000008a008a7308 */ /* 0x000fe20000000800 */
[----:B------:R-:W-:Y:S01]  /*7450*/  F2FP.F16.F32.PACK_AB R31, R51, R50 ;  /* 0x00000032331f723e */ /* 0x000fe200000000ff */
[----:B------:R-:W-:Y:S01]  /*7460*/  FADD.FTZ R171, R171, R170 ;  /* 0x000000aaabab7221 */ /* 0x000fe20000010000 */
[--C-:B------:R-:W-:Y:S07]  /*7470*/  FFMA.FTZ R139, R56, UR4, -R194.reuse ;  /* 0x00000004388b7c23 */ /* 0x100fee00080108c2 */
[----:B------:R-:W5:Y:S01]  /*7480*/  MUFU.EX2 R137, R137 ;  /* 0x0000008900897308 */ /* 0x000f620000000800 */
[----:B------:R-:W-:Y:S01]  /*7490*/  FFMA.FTZ R56, R57, UR4, -R194 ;  /* 0x0000000439387c23 */ /* 0x000fe200080108c2 */
[----:B------:R-:W-:Y:S01]  /*74a0*/  FADD.FTZ R148, R148, R171 ;  /* 0x000000ab94947221 */ /* 0x000fe20000010000 */
[--C-:B------:R-:W-:Y:S01]  /*74b0*/  FFMA.FTZ R143, R58, UR4, -R193.reuse ;  /* 0x000000043a8f7c23 */ /* 0x100fe200080108c1 */
[-C--:B--2---:R-:W-:Y:S06]  /*74c0*/  HMMA.16816.F32 R4, R28, R36.reuse, R4 ;  /* 0x000000241c04723c */ /* 0x084fec0000001804 */
[----:B------:R-:W-:Y:S01]  /*74d0*/  MUFU.EX2 R142, R142 ;  /* 0x0000008e008e7308 */ /* 0x000fe20000000800 */
[----:B---3--:R-:W-:Y:S01]  /*74e0*/  F2FP.F16.F32.PACK_AB R41, R140, R163 ;  /* 0x000000a38c29723e */ /* 0x008fe200000000ff */
[----:B------:R-:W-:Y:S01]  /*74f0*/  FADD.FTZ R148, R149, R148 ;  /* 0x0000009495947221 */ /* 0x000fe20000010000 */
[----:B-1----:R-:W-:Y:S07]  /*7500*/  F2FP.F16.F32.PACK_AB R42, R136, R141 ;  /* 0x0000008d882a723e */ /* 0x002fee00000000ff */
[----:B------:R-:W-:Y:S01]  /*7510*/  MUFU.EX2 R139, R139 ;  /* 0x0000008b008b7308 */ /* 0x000fe20000000800 */
[----:B------:R-:W-:Y:S01]  /*7520*/  FFMA.FTZ R58, R59, UR4, -R193 ;  /* 0x000000043b3a7c23 */ /* 0x000fe200080108c1 */
[----:B------:R-:W-:Y:S01]  /*7530*/  FADD.FTZ R153, R153, R148 ;  /* 0x0000009499997221 */ /* 0x000fe20000010000 */
[--C-:B------:R-:W-:Y:S01]  /*7540*/  FFMA.FTZ R57, R60, UR4, -R194.reuse ;  /* 0x000000043c397c23 */ /* 0x100fe200080108c2 */
[----:B-----5:R-:W-:Y:S06]  /*7550*/  F2FP.F16.F32.PACK_AB R43, R137, R138 ;  /* 0x0000008a892b723e */ /* 0x020fec00000000ff */
[----:B------:R-:W1:Y:S01]  /*7560*/  MUFU.EX2 R56, R56 ;  /* 0x0000003800387308 */ /* 0x000e620000000800 */
[----:B------:R-:W-:Y:S01]  /*7570*/  FADD.FTZ R150, R150, R153 ;  /* 0x0000009996967221 */ /* 0x000fe20000010000 */
[----:B------:R-:W-:Y:S01]  /*7580*/  FFMA.FTZ R60, R61, UR4, -R194 ;  /* 0x000000043d3c7c23 */ /* 0x000fe200080108c2 */
[----:B------:R-:W-:Y:S07]  /*7590*/  FFMA.FTZ R59, R63, UR4, -R193 ;  /* 0x000000043f3b7c23 */ /* 0x000fee00080108c1 */
[----:B------:R-:W-:Y:S01]  /*75a0*/  MUFU.EX2 R143, R143 ;  /* 0x0000008f008f7308 */ /* 0x000fe20000000800 */
[--C-:B------:R-:W-:Y:S01]  /*75b0*/  FFMA.FTZ R61, R81, UR4, -R196.reuse ;  /* 0x00000004513d7c23 */ /* 0x100fe200080108c4 */
[C---:B------:R-:W-:Y:S08]  /*75c0*/  HMMA.16816.F32 R8, R40.reuse, R36, R8 ;  /* 0x000000242808723c */ /* 0x040ff00000001808 */
[----:B------:R-:W2:Y:S01]  /*75d0*/  MUFU.EX2 R58, R58 ;  /* 0x0000003a003a7308 */ /* 0x000ea20000000800 */
[--C-:B------:R-:W-:Y:S01]  /*75e0*/  FFMA.FTZ R37, R52, UR4, -R196.reuse ;  /* 0x0000000434257c23 */ /* 0x100fe200080108c4 */
[--C-:B------:R-:W-:Y:S08]  /*75f0*/  FFMA.FTZ R36, R53, UR4, -R196.reuse ;  /* 0x0000000435247c23 */ /* 0x100ff000080108c4 */
[----:B------:R-:W-:Y:S01]  /*7600*/  MUFU.EX2 R57, R57 ;  /* 0x0000003900397308 */ /* 0x000fe20000000800 */
[--C-:B------:R-:W-:Y:S01]  /*7610*/  FFMA.FTZ R52, R64, UR4, -R196.reuse ;  /* 0x0000000440347c23 */ /* 0x100fe200080108c4 */
[-C--:B------:R-:W-:Y:S08]  /*7620*/  HMMA.16816.F32 R12, R40, R38.reuse, R12 ;  /* 0x00000026280c723c */ /* 0x080ff0000000180c */
[----:B------:R-:W-:Y:S01]  /*7630*/  MUFU.EX2 R53, R37 ;  /* 0x0000002500357308 */ /* 0x000fe20000000800 */
[--C-:B------:R-:W-:Y:S01]  /*7640*/  FFMA.FTZ R64, R66, UR4, -R195.reuse ;  /* 0x0000000442407c23 */ /* 0x100fe200080108c3 */
[----:B------:R-:W-:Y:S01]  /*7650*/  FFMA.FTZ R66, R80, UR4, -R196 ;  /* 0x0000000450427c23 */ /* 0x000fe200080108c4 */
[----:B------:R-:W-:Y:S07]  /*7660*/  FFMA.FTZ R63, R83, UR4, -R195 ;  /* 0x00000004533f7c23 */ /* 0x000fee00080108c3 */
[----:B------:R3:W-:Y:S01]  /*7670*/  MUFU.EX2 R54, R36 ;  /* 0x0000002400367308 */ /* 0x0007e20000000800 */
[--C-:B------:R-:W-:Y:S01]  /*7680*/  FFMA.FTZ R81, R73, UR4, -R194.reuse ;  /* 0x0000000449517c23 */ /* 0x100fe200080108c2 */
[C---:B------:R-:W-:Y:S08]  /*7690*/  HMMA.16816.F32 R16, R28.reuse, R38, R16 ;  /* 0x000000261c10723c */ /* 0x040ff00000001810 */
[----:B------:R-:W-:Y:S01]  /*76a0*/  MUFU.EX2 R52, R52 ;  /* 0x0000003400347308 */ /* 0x000fe20000000800 */
[----:B------:R-:W-:Y:S01]  /*76b0*/  FFMA.FTZ R73, R77, UR4, -R194 ;  /* 0x000000044d497c23 */ /* 0x000fe200080108c2 */
[----:B------:R-:W-:Y:S08]  /*76c0*/  FFMA.FTZ R77, R79, UR4, -R193 ;  /* 0x000000044f4d7c23 */ /* 0x000ff000080108c1 */
[----:B------:R-:W-:Y:S01]  /*76d0*/  MUFU.EX2 R64, R64 ;  /* 0x0000004000407308 */ /* 0x000fe20000000800 */
[--C-:B------:R-:W-:Y:S01]  /*76e0*/  FFMA.FTZ R79, R85, UR4, -R196.reuse ;  /* 0x00000004554f7c23 */ /* 0x100fe200080108c4 */
[-C--:B----4-:R-:W-:Y:S08]  /*76f0*/  HMMA.16816.F32 R20, R28, R44.reuse, R20 ;  /* 0x0000002c1c14723c */ /* 0x090ff00000001814 */
[----:B------:R-:W4:Y:S01]  /*7700*/  MUFU.EX2 R60, R60 ;  /* 0x0000003c003c7308 */ /* 0x000f220000000800 */
[--C-:B------:R-:W-:Y:S01]  /*7710*/  FFMA.FTZ R80, R84, UR4, -R196.reuse ;  /* 0x0000000454507c23 */ /* 0x100fe200080108c4 */
[----:B---3--:R-:W3:Y:S01]  /*7720*/  LDSM.16.MT88.4 R36, [R218+0x4c00] ;  /* 0x004c0000da24783b */ /* 0x008ee20000004200 */
[--C-:B------:R-:W-:Y:S01]  /*7730*/  FFMA.FTZ R84, R97, UR4, -R196.reuse ;  /* 0x0000000461547c23 */ /* 0x100fe200080108c4 */
[----:B------:R-:W-:Y:S01]  /*7740*/  FFMA.FTZ R97, R101, UR4, -R196 ;  /* 0x0000000465617c23 */ /* 0x000fe200080108c4 */
[----:B------:R-:W-:Y:S01]  /*7750*/  FADD.FTZ R101, R145, R150 ;  /* 0x0000009691657221 */ /* 0x000fe20000010000 */
[C---:B------:R-:W-:Y:S04]  /*7760*/  HMMA.16816.F32 R132, R40.reuse, R44, R132 ;  /* 0x0000002c2884723c */ /* 0x040fe80000001884 */
[----:B------:R-:W-:Y:S01]  /*7770*/  MUFU.EX2 R62, R62 ;  /* 0x0000003e003e7308 */ /* 0x000fe20000000800 */
[--C-:B------:R-:W-:Y:S09]  /*7780*/  FFMA.FTZ R85, R87, UR4, -R195.reuse ;  /* 0x0000000457557c23 */ /* 0x100ff200080108c3 */
[----:B------:R-:W-:Y:S01]  /*7790*/  MUFU.EX2 R97, R97 ;  /* 0x0000006100617308 */ /* 0x000fe20000000800 */
[--C-:B------:R-:W-:Y:S01]  /*77a0*/  FFMA.FTZ R83, R96, UR4, -R196.reuse ;  /* 0x0000000460537c23 */ /* 0x100fe200080108c4 */
[----:B------:R-:W-:Y:S01]  /*77b0*/  FFMA.FTZ R96, R100, UR4, -R196 ;  /* 0x0000000464607c23 */ /* 0x000fe200080108c4 */
[-C--:B------:R-:W-:Y:S07]  /*77c0*/  HMMA.16816.F32 R32, R40, R46.reuse, R32 ;  /* 0x0000002e2820723c */ /* 0x080fee0000001820 */
[----:B------:R-:W5:Y:S01]  /*77d0*/  MUFU.EX2 R59, R59 ;  /* 0x0000003b003b7308 */ /* 0x000f620000000800 */
[----:B-1----:R-:W-:Y:S01]  /*77e0*/  F2FP.F16.F32.PACK_AB R40, R56, R139 ;  /* 0x0000008b3828723e */ /* 0x002fe200000000ff */
[--C-:B------:R-:W-:Y:S01]  /*77f0*/  FFMA.FTZ R87, R99, UR4, -R195.reuse ;  /* 0x0000000463577c23 */ /* 0x100fe200080108c3 */
[----:B--2---:R-:W-:Y:S07]  /*7800*/  F2FP.F16.F32.PACK_AB R41, R58, R143 ;  /* 0x0000008f3a29723e */ /* 0x004fee00000000ff */
[----:B------:R-:W-:Y:S01]  /*7810*/  MUFU.EX2 R96, R96 ;  /* 0x0000006000607308 */ /* 0x000fe20000000800 */
[----:B----4-:R-:W-:Y:S01]  /*7820*/  F2FP.F16.F32.PACK_AB R42, R60, R57 ;  /* 0x000000393c2a723e */ /* 0x010fe200000000ff */
[----:B------:R-:W-:Y:S01]  /*7830*/  HMMA.16816.F32 R24, R28, R46, R24 ;  /* 0x0000002e1c18723c */ /* 0x000fe20000001818 */
[----:B------:R-:W1:Y:S07]  /*7840*/  LDSM.16.MT88.4 R44, [R216+0x4c00] ;  /* 0x004c0000d82c783b */ /* 0x000e6e0000004200 */
[----:B------:R-:W-:Y:S01]  /*7850*/  MUFU.EX2 R162, R162 ;  /* 0x000000a200a27308 */ /* 0x000fe20000000800 */
[----:B------:R-:W-:Y:S01]  /*7860*/  F2FP.F16.F32.PACK_AB R28, R54, R53 ;  /* 0x00000035361c723e */ /* 0x000fe200000000ff */
[----:B------:R-:W-:Y:S01]  /*7870*/  FFMA.FTZ R99, R103, UR4, -R195 ;  /* 0x0000000467637c23 */ /* 0x000fe200080108c3 */
[----:B------:R-:W-:Y:S07]  /*7880*/  F2FP.F16.F32.PACK_AB R29, R55, R142 ;  /* 0x0000008e371d723e */ /* 0x000fee00000000ff */
[----:B------:R-:W-:Y:S01]  /*7890*/  MUFU.EX2 R71, R71 ;  /* 0x0000004700477308 */ /* 0x000fe20000000800 */
[----:B------:R-:W-:Y:S01]  /*78a0*/  F2FP.F16.F32.PACK_AB R30, R65, R52 ;  /* 0x00000034411e723e */ /* 0x000fe200000000ff */
[----:B------:R-:W-:Y:S01]  /*78b0*/  FFMA.FTZ R100, R91, UR4, -R193 ;  /* 0x000000045b647c23 */ /* 0x000fe200080108c1 */
[----:B------:R-:W-:Y:S07]  /*78c0*/  F2FP.F16.F32.PACK_AB R31, R67, R64 ;  /* 0x00000040431f723e */ /* 0x000fee00000000ff */
[----:B------:R-:W-:Y:S01]  /*78d0*/  MUFU.EX2 R99, R99 ;  /* 0x0000006300637308 */ /* 0x000fe20000000800 */
[----:B-----5:R-:W-:Y:S01]  /*78e0*/  F2FP.F16.F32.PACK_AB R43, R59, R62 ;  /* 0x0000003e3b2b723e */ /* 0x020fe200000000ff */
[--C-:B------:R-:W-:Y:S01]  /*78f0*/  FFMA.FTZ R91, R92, UR4, -R194.reuse ;  /* 0x000000045c5b7c23 */ /* 0x100fe200080108c2 */
[----:B------:R-:W-:Y:S07]  /*7900*/  FFMA.FTZ R92, R93, UR4, -R194 ;  /* 0x000000045d5c7c23 */ /* 0x000fee00080108c2 */
[----:B------:R-:W-:Y:S01]  /*7910*/  MUFU.EX2 R66, R66 ;  /* 0x0000004200427308 */ /* 0x000fe20000000800 */
[----:B------:R-:W-:Y:S01]  /*7920*/  FADD.FTZ R182, R182, R181 ;  /* 0x000000b5b6b67221 */ /* 0x000fe20000010000 */
[----:B------:R-:W-:Y:S01]  /*7930*/  FADD.FTZ R189, R186, R189 ;  /* 0x000000bdbabd7221 */ /* 0x000fe20000010000 */
[----:B------:R-:W-:Y:S07]  /*7940*/  ISETP.GT.AND P0, PT, R232, RZ, PT ;  /* 0x000000ffe800720c */ /* 0x000fee0003f04270 */
[----:B------:R-:W-:Y:S01]  /*7950*/  MUFU.EX2 R61, R61 ;  /* 0x0000003d003d7308 */ /* 0x000fe20000000800 */
[-C--:B---3--:R-:W-:Y:S03]  /*7960*/  HMMA.16816.F32 R4, R28, R36.reuse, R4 ;  /* 0x000000241c04723c */ /* 0x088fe60000001804 */
[----:B------:R-:W-:Y:S06]  /*7970*/  FADD.FTZ R169, R169, R182 ;  /* 0x000000b6a9a97221 */ /* 0x000fec0000010000 */
[----:B------:R-:W-:Y:S01]  /*7980*/  MUFU.EX2 R63, R63 ;  /* 0x0000003f003f7308 */ /* 0x000fe20000000800 */
[----:B------:R-:W-:Y:S01]  /*7990*/  FADD.FTZ R187, R187, R190 ;  /* 0x000000bebbbb7221 */ /* 0x000fe20000010000 */
[----:B------:R-:W-:Y:S01]  /*79a0*/  FADD.FTZ R184, R184, R189 ;  /* 0x000000bdb8b87221 */ /* 0x000fe20000010000 */
[----:B------:R-:W-:Y:S01]  /*79b0*/  FADD.FTZ R152, R152, R169 ;  /* 0x000000a998987221 */ /* 0x000fe20000010000 */
[C---:B------:R-:W-:Y:S06]  /*79c0*/  HMMA.16816.F32 R8, R40.reuse, R36, R8 ;  /* 0x000000242808723c */ /* 0x040fec0000001808 */
[----:B------:R-:W-:Y:S01]  /*79d0*/  MUFU.EX2 R72, R72 ;  /* 0x0000004800487308 */ /* 0x000fe20000000800 */
[----:B------:R-:W-:Y:S01]  /*79e0*/  FFMA.FTZ R36, R69, UR4, -R196 ;  /* 0x0000000445247c23 */ /* 0x000fe200080108c4 */
[----:B------:R-:W-:Y:S08]  /*79f0*/  FADD.FTZ R152, R151, R152 ;  /* 0x0000009897987221 */ /* 0x000ff00000010000 */
[----:B------:R2:W-:Y:S01]  /*7a00*/  MUFU.EX2 R69, R68 ;  /* 0x0000004400457308 */ /* 0x0005e20000000800 */
[----:B------:R-:W-:Y:S01]  /*7a10*/  LDSM.16.MT88.4 R148, [R218+0x5c00] ;  /* 0x005c0000da94783b */ /* 0x000fe20000004200 */
[-C--:B------:R-:W-:Y:S08]  /*7a20*/  HMMA.16816.F32 R12, R40, R38.reuse, R12 ;  /* 0x00000026280c723c */ /* 0x080ff0000000180c */
[----:B------:R3:W-:Y:S01]  /*7a30*/  MUFU.EX2 R70, R36 ;  /* 0x0000002400467308 */ /* 0x0007e20000000800 */
[----:B------:R-:W-:Y:S01]  /*7a40*/  FADD.FTZ R188, R188, R187 ;  /* 0x000000bbbcbc7221 */ /* 0x000fe20000010000 */
[----:B------:R-:W-:Y:S01]  /*7a50*/  FADD.FTZ R184, R183, R184 ;  /* 0x000000b8b7b87221 */ /* 0x000fe20000010000 */
[----:B------:R-:W-:Y:S07]  /*7a60*/  FADD.FTZ R155, R155, R152 ;  /* 0x000000989b9b7221 */ /* 0x000fee0000010000 */
[----:B------:R-:W4:Y:S01]  /*7a70*/  MUFU.EX2 R81, R81 ;  /* 0x0000005100517308 */ /* 0x000f220000000800 */
[----:B------:R-:W-:Y:S01]  /*7a80*/  FADD.FTZ R185, R185, R188 ;  /* 0x000000bcb9b97221 */ /* 0x000fe20000010000 */
[C---:B------:R-:W-:Y:S08]  /*7a90*/  HMMA.16816.F32 R16, R28.reuse, R38, R16 ;  /* 0x000000261c10723c */ /* 0x040ff00000001810 */
[----:B------:R-:W-:Y:S01]  /*7aa0*/  MUFU.EX2 R76, R76 ;  /* 0x0000004c004c7308 */ /* 0x000fe20000000800 */
[--C-:B--2---:R-:W-:Y:S01]  /*7ab0*/  FFMA.FTZ R68, R82, UR4, -R195.reuse ;  /* 0x0000000452447c23 */ /* 0x104fe200080108c3 */
[--C-:B------:R-:W-:Y:S08]  /*7ac0*/  FFMA.FTZ R82, R86, UR4, -R195.reuse ;  /* 0x0000000456527c23 */ /* 0x100ff000080108c3 */
[----:B------:R-:W2:Y:S01]  /*7ad0*/  MUFU.EX2 R73, R73 ;  /* 0x0000004900497308 */ /* 0x000ea20000000800 */
[--C-:B------:R-:W-:Y:S01]  /*7ae0*/  FFMA.FTZ R86, R98, UR4, -R195.reuse ;  /* 0x0000000462567c23 */ /* 0x100fe200080108c3 */
[-C--:B-1----:R-:W-:Y:S01]  /*7af0*/  HMMA.16816.F32 R20, R28, R44.reuse, R20 ;  /* 0x0000002c1c14723c */ /* 0x082fe20000001814 */
[----:B---3--:R-:W1:Y:S07]  /*7b00*/  LDSM.16.MT88.4 R36, [R218+0x5000] ;  /* 0x00500000da24783b */ /* 0x008e6e0000004200 */
[----:B------:R-:W3:Y:S01]  /*7b10*/  MUFU.EX2 R68, R68 ;  /* 0x0000004400447308 */ /* 0x000ee20000000800 */
[----:B------:R-:W-:Y:S01]  /*7b20*/  FFMA.FTZ R98, R102, UR4, -R195 ;  /* 0x0000000466627c23 */ /* 0x000fe200080108c3 */
[----:B------:R-:W-:Y:S01]  /*7b30*/  FADD.FTZ R173, R173, R184 ;  /* 0x000000b8adad7221 */ /* 0x000fe20000010000 */
[----:B------:R-:W-:Y:S07]  /*7b40*/  FADD.FTZ R154, R154, R155 ;  /* 0x0000009b9a9a7221 */ /* 0x000fee0000010000 */
[----:B------:R-:W-:Y:S01]  /*7b50*/  MUFU.EX2 R77, R77 ;  /* 0x0000004d004d7308 */ /* 0x000fe20000000800 */
[----:B------:R-:W-:Y:S01]  /*7b60*/  FADD.FTZ R174, R174, R185 ;  /* 0x000000b9aeae7221 */ /* 0x000fe20000010000 */
[C---:B------:R-:W-:Y:S08]  /*7b70*/  HMMA.16816.F32 R132, R40.reuse, R44, R132 ;  /* 0x0000002c2884723c */ /* 0x040ff00000001884 */
[----:B------:R-:W-:Y:S01]  /*7b80*/  MUFU.EX2 R98, R98 ;  /* 0x0000006200627308 */ /* 0x000fe20000000800 */
[--C-:B------:R-:W-:Y:S01]  /*7b90*/  FFMA.FTZ R45, R74, UR4, -R193.reuse ;  /* 0x000000044a2d7c23 */ /* 0x100fe200080108c1 */
[--C-:B------:R-:W-:Y:S01]  /*7ba0*/  FFMA.FTZ R44, R75, UR4, -R193.reuse ;  /* 0x000000044b2c7c23 */ /* 0x100fe200080108c1 */
[----:B------:R-:W-:Y:S07]  /*7bb0*/  FFMA.FTZ R74, R78, UR4, -R193 ;  /* 0x000000044e4a7c23 */ /* 0x000fee00080108c1 */
[----:B------:R-:W-:Y:S01]  /*7bc0*/  MUFU.EX2 R80, R80 ;  /* 0x0000005000507308 */ /* 0x000fe20000000800 */
[-C--:B------:R-:W-:Y:S09]  /*7bd0*/  HMMA.16816.F32 R32, R40, R46.reuse, R32 ;  /* 0x0000002e2820723c */ /* 0x080ff20000001820 */
[----:B------:R-:W-:Y:S01]  /*7be0*/  MUFU.EX2 R75, R45 ;  /* 0x0000002d004b7308 */ /* 0x000fe20000000800 */
[----:B----4-:R-:W-:Y:S01]  /*7bf0*/  F2FP.F16.F32.PACK_AB R40, R81, R72 ;  /* 0x000000485128723e */ /* 0x010fe200000000ff */
[----:B------:R-:W-:Y:S01]  /*7c00*/  FADD.FTZ R172, R172, R173 ;  /* 0x000000adacac7221 */ /* 0x000fe20000010000 */
[----:B--2---:R-:W-:Y:S07]  /*7c10*/  F2FP.F16.F32.PACK_AB R42, R73, R76 ;  /* 0x0000004c492a723e */ /* 0x004fee00000000ff */
[----:B------:R2:W4:Y:S01]  /*7c20*/  MUFU.EX2 R78, R44 ;  /* 0x0000002c004e7308 */ /* 0x0005220000000800 */
[----:B------:R-:W-:Y:S09]  /*7c30*/  HMMA.16816.F32 R24, R28, R46, R24 ;  /* 0x0000002e1c18723c */ /* 0x000ff20000001818 */
[----:B------:R-:W5:Y:S01]  /*7c40*/  MUFU.EX2 R74, R74 ;  /* 0x0000004a004a7308 */ /* 0x000f620000000800 */
[----:B------:R-:W-:Y:S01]  /*7c50*/  F2FP.F16.F32.PACK_AB R28, R70, R69 ;  /* 0x00000045461c723e */ /* 0x000fe200000000ff */
[----:B------:R-:W-:Y:S01]  /*7c60*/  FADD.FTZ R161, R161, R154 ;  /* 0x0000009aa1a17221 */ /* 0x000fe20000010000 */
[----:B------:R-:W-:Y:S07]  /*7c70*/  F2FP.F16.F32.PACK_AB R29, R71, R162 ;  /* 0x000000a2471d723e */ /* 0x000fee00000000ff */
[----:B------:R-:W-:Y:S01]  /*7c80*/  MUFU.EX2 R79, R79 ;  /* 0x0000004f004f7308 */ /* 0x000fe20000000800 */
[----:B------:R-:W-:Y:S01]  /*7c90*/  F2FP.F16.F32.PACK_AB R30, R61, R66 ;  /* 0x000000423d1e723e */ /* 0x000fe200000000ff */
[----:B------:R-:W-:Y:S01]  /*7ca0*/  FADD.FTZ R174, R157, R174 ;  /* 0x000000ae9dae7221 */ /* 0x000fe20000010000 */
[----:B---3--:R-:W-:Y:S07]  /*7cb0*/  F2FP.F16.F32.PACK_AB R31, R63, R68 ;  /* 0x000000443f1f723e */ /* 0x008fee00000000ff */
[----:B------:R-:W-:Y:S01]  /*7cc0*/  MUFU.EX2 R82, R82 ;  /* 0x0000005200527308 */ /* 0x000fe20000000800 */
[----:B------:R-:W-:Y:S01]  /*7cd0*/  IADD3 R232, PT, PT, R232, -0x1, RZ ;  /* 0xffffffffe8e87810 */ /* 0x000fe20007ffe0ff */
[----:B--2---:R-:W2:Y:S01]  /*7ce0*/  LDSM.16.MT88.4 R44, [R216+0x5000] ;  /* 0x00500000d82c783b */ /* 0x004ea20000004200 */
[----:B----4-:R-:W-:Y:S07]  /*7cf0*/  F2FP.F16.F32.PACK_AB R41, R78, R75 ;  /* 0x0000004b4e29723e */ /* 0x010fee00000000ff */
[----:B------:R-:W-:Y:S01]  /*7d00*/  MUFU.EX2 R85, R85 ;  /* 0x0000005500557308 */ /* 0x000fe20000000800 */
[----:B------:R-:W-:Y:S01]  /*7d10*/  MOV R169, R0 ;  /* 0x0000000000a97202 */ /* 0x000fe20000000f00 */
[-C--:B-1----:R-:W-:Y:S08]  /*7d20*/  HMMA.16816.F32 R4, R28, R36.reuse, R4 ;  /* 0x000000241c04723c */ /* 0x082ff00000001804 */
[----:B------:R-:W-:Y:S01]  /*7d30*/  MUFU.EX2 R83, R83 ;  /* 0x0000005300537308 */ /* 0x000fe20000000800 */
[----:B-----5:R-:W-:Y:S01]  /*7d40*/  F2FP.F16.F32.PACK_AB R43, R77, R74 ;  /* 0x0000004a4d2b723e */ /* 0x020fe200000000ff */
[----:B------:R-:W-:Y:S01]  /*7d50*/  FADD.FTZ R175, R175, R172 ;  /* 0x000000acafaf7221 */ /* 0x000fe20000010000 */
[----:B------:R-:W-:Y:S07]  /*7d60*/  MOV R167, R2 ;  /* 0x0000000200a77202 */ /* 0x000fee0000000f00 */
[----:B------:R-:W-:Y:S01]  /*7d70*/  MUFU.EX2 R84, R84 ;  /* 0x0000005400547308 */ /* 0x000fe20000000800 */
[----:B------:R-:W-:Y:S01]  /*7d80*/  FADD.FTZ R161, R144, R161 ;  /* 0x000000a190a17221 */ /* 0x000fe20000010000 */
[----:B------:R-:W-:Y:S01]  /*7d90*/  FADD.FTZ R159, R159, R174 ;  /* 0x000000ae9f9f7221 */ /* 0x000fe20000010000 */
[----:B------:R-:W-:Y:S01]  /*7da0*/  FADD.FTZ R156, R156, R175 ;  /* 0x000000af9c9c7221 */ /* 0x000fe20000010000 */
[C---:B------:R-:W-:Y:S06]  /*7db0*/  HMMA.16816.F32 R8, R40.reuse, R36, R8 ;  /* 0x000000242808723c */ /* 0x040fec0000001808 */
[----:B------:R-:W-:Y:S01]  /*7dc0*/  MUFU.EX2 R86, R86 ;  /* 0x0000005600567308 */ /* 0x000fe20000000800 */
[----:B------:R-:W-:Y:S09]  /*7dd0*/  FADD.FTZ R50, R50, R161 ;  /* 0x000000a132327221 */ /* 0x000ff20000010000 */
[----:B------:R-:W-:Y:S01]  /*7de0*/  MUFU.EX2 R87, R87 ;  /* 0x0000005700577308 */ /* 0x000fe20000000800 */
[--C-:B------:R-:W-:Y:S01]  /*7df0*/  FFMA.FTZ R116, R116, UR4, -R196.reuse ;  /* 0x0000000474747c23 */ /* 0x100fe200080108c4 */
[--C-:B------:R-:W-:Y:S01]  /*7e00*/  FFMA.FTZ R117, R117, UR4, -R196.reuse ;  /* 0x0000000475757c23 */ /* 0x100fe200080108c4 */
[-C--:B------:R-:W-:Y:S07]  /*7e10*/  HMMA.16816.F32 R12, R40, R38.reuse, R12 ;  /* 0x00000026280c723c */ /* 0x080fee000000180c */
[----:B------:R-:W-:Y:S01]  /*7e20*/  MUFU.EX2 R88, R88 ;  /* 0x0000005800587308 */ /* 0x000fe20000000800 */
[----:B------:R-:W-:Y:S01]  /*7e30*/  FFMA.FTZ R128, R128, UR4, -R196 ;  /* 0x0000000480807c23 */ /* 0x000fe200080108c4 */
[--C-:B------:R-:W-:Y:S08]  /*7e40*/  FFMA.FTZ R118, R118, UR4, -R195.reuse ;  /* 0x0000000476767c23 */ /* 0x100ff000080108c3 */
[----:B------:R-:W1:Y:S01]  /*7e50*/  MUFU.EX2 R89, R89 ;  /* 0x0000005900597308 */ /* 0x000e620000000800 */
[--C-:B------:R-:W-:Y:S01]  /*7e60*/  FFMA.FTZ R119, R119, UR4, -R195.reuse ;  /* 0x0000000477777c23 */ /* 0x100fe200080108c3 */
[----:B------:R-:W-:Y:S01]  /*7e70*/  FFMA.FTZ R130, R130, UR4, -R195 ;  /* 0x0000000482827c23 */ /* 0x000fe200080108c3 */
[C---:B------:R-:W-:Y:S01]  /*7e80*/  HMMA.16816.F32 R16, R28.reuse, R38, R16 ;  /* 0x000000261c10723c */ /* 0x040fe20000001810 */
[----:B------:R-:W3:Y:S06]  /*7e90*/  LDSM.16.MT88.4 R36, [R218+0x5400] ;  /* 0x00540000da24783b */ /* 0x000eec0000004200 */
[----:B------:R-:W-:Y:S01]  /*7ea0*/  MUFU.EX2 R90, R90 ;  /* 0x0000005a005a7308 */ /* 0x000fe20000000800 */
[----:B------:R-:W-:Y:S01]  /*7eb0*/  FADD.FTZ R158, R158, R159 ;  /* 0x0000009f9e9e7221 */ /* 0x000fe20000010000 */
[----:B------:R-:W-:Y:S08]  /*7ec0*/  FADD.FTZ R147, R147, R156 ;  /* 0x0000009c93937221 */ /* 0x000ff00000010000 */
[----:B------:R-:W4:Y:S01]  /*7ed0*/  MUFU.EX2 R93, R100 ;  /* 0x00000064005d7308 */ /* 0x000f220000000800 */
[----:B------:R-:W-:Y:S01]  /*7ee0*/  FFMA.FTZ R196, R129, UR4, -R196 ;  /* 0x0000000481c47c23 */ /* 0x000fe200080108c4 */
[----:B------:R-:W-:Y:S01]  /*7ef0*/  FFMA.FTZ R195, R131, UR4, -R195 ;  /* 0x0000000483c37c23 */ /* 0x000fe200080108c3 */
[----:B------:R-:W-:Y:S01]  /*7f00*/  FADD.FTZ R51, R51, R50 ;  /* 0x0000003233337221 */ /* 0x000fe20000010000 */
[-C--:B--2---:R-:W-:Y:S06]  /*7f10*/  HMMA.16816.F32 R20, R28, R44.reuse, R20 ;  /* 0x0000002c1c14723c */ /* 0x084fec0000001814 */
[----:B------:R-:W-:Y:S01]  /*7f20*/  MUFU.EX2 R91, R91 ;  /* 0x0000005b005b7308 */ /* 0x000fe20000000800 */
[----:B------:R-:W-:Y:S01]  /*7f30*/  FADD.FTZ R163, R163, R158 ;  /* 0x0000009ea3a37221 */ /* 0x000fe20000010000 */
[----:B------:R-:W-:Y:S08]  /*7f40*/  FADD.FTZ R146, R146, R147 ;  /* 0x0000009392927221 */ /* 0x000ff00000010000 */
[----:B------:R-:W2:Y:S01]  /*7f50*/  MUFU.EX2 R92, R92 ;  /* 0x0000005c005c7308 */ /* 0x000ea20000000800 */
[----:B------:R-:W-:Y:S01]  /*7f60*/  FADD.FTZ R142, R142, R51 ;  /* 0x000000338e8e7221 */ /* 0x000fe20000010000 */
[--C-:B------:R-:W-:Y:S01]  /*7f70*/  FFMA.FTZ R120, R120, UR4, -R194.reuse ;  /* 0x0000000478787c23 */ /* 0x100fe200080108c2 */
[C---:B------:R-:W-:Y:S07]  /*7f80*/  HMMA.16816.F32 R132, R40.reuse, R44, R132 ;  /* 0x0000002c2884723c */ /* 0x040fee0000001884 */
[----:B------:R-:W-:Y:S01]  /*7f90*/  MUFU.EX2 R94, R94 ;  /* 0x0000005e005e7308 */ /* 0x000fe20000000800 */
[--C-:B------:R-:W-:Y:S09]  /*7fa0*/  FFMA.FTZ R121, R121, UR4, -R194.reuse ;  /* 0x0000000479797c23 */ /* 0x100ff200080108c2 */
[----:B------:R-:W5:Y:S01]  /*7fb0*/  MUFU.EX2 R95, R95 ;  /* 0x0000005f005f7308 */ /* 0x000f620000000800 */
[----:B------:R-:W-:Y:S01]  /*7fc0*/  FFMA.FTZ R124, R124, UR4, -R194 ;  /* 0x000000047c7c7c23 */ /* 0x000fe200080108c2 */
[--C-:B------:R-:W-:Y:S01]  /*7fd0*/  FFMA.FTZ R122, R122, UR4, -R193.reuse ;  /* 0x000000047a7a7c23 */ /* 0x100fe200080108c1 */
[-C--:B------:R-:W-:Y:S07]  /*7fe0*/  HMMA.16816.F32 R32, R40, R46.reuse, R32 ;  /* 0x0000002e2820723c */ /* 0x080fee0000001820 */
[----:B------:R-:W-:Y:S01]  /*7ff0*/  MUFU.EX2 R104, R104 ;  /* 0x0000006800687308 */ /* 0x000fe20000000800 */
[----:B-1----:R-:W-:Y:S01]  /*8000*/  F2FP.F16.F32.PACK_AB R40, R89, R88 ;  /* 0x000000585928723e */ /* 0x002fe200000000ff */
[--C-:B------:R-:W-:Y:S01]  /*8010*/  FFMA.FTZ R123, R123, UR4, -R193.reuse ;  /* 0x000000047b7b7c23 */ /* 0x100fe200080108c1 */
[----:B----4-:R-:W-:Y:S07]  /*8020*/  F2FP.F16.F32.PACK_AB R41, R93, R90 ;  /* 0x0000005a5d29723e */ /* 0x010fee00000000ff */
[----:B------:R-:W-:Y:S01]  /*8030*/  MUFU.EX2 R105, R105 ;  /* 0x0000006900697308 */ /* 0x000fe20000000800 */
[----:B--2---:R-:W-:Y:S01]  /*8040*/  F2FP.F16.F32.PACK_AB R42, R92, R91 ;  /* 0x0000005b5c2a723e */ /* 0x004fe200000000ff */
        /* <DEDUP_REMOVED lines=8> */
[----:B------:R-:W-:Y:S01]  /*80d0*/  FADD.FTZ R163, R140, R163 ;  /* 0x000000a38ca37221 */ /* 0x000fe20000010000 */
[----:B------:R-:W-:Y:S07]  /*80e0*/  F2FP.F16.F32.PACK_AB R31, R87, R86 ;  /* 0x00000056571f723e */ /* 0x000fee00000000ff */
[----:B------:R-:W-:Y:S01]  /*80f0*/  MUFU.EX2 R108, R108 ;  /* 0x0000006c006c7308 */ /* 0x000fe20000000800 */
[----:B-----5:R-:W-:Y:S01]  /*8100*/  F2FP.F16.F32.PACK_AB R43, R95, R94 ;  /* 0x0000005e5f2b723e */ /* 0x020fe200000000ff */
[----:B------:R-:W-:Y:S01]  /*8110*/  FADD.FTZ R141, R141, R146 ;  /* 0x000000928d8d7221 */ /* 0x000fe20000010000 */
[----:B------:R-:W-:Y:S07]  /*8120*/  MOV R166, R3 ;  /* 0x0000000300a67202 */ /* 0x000fee0000000f00 */
[----:B------:R-:W-:Y:S01]  /*8130*/  MUFU.EX2 R109, R109 ;  /* 0x0000006d006d7308 */ /* 0x000fe20000000800 */
[----:B------:R-:W-:Y:S01]  /*8140*/  FFMA.FTZ R194, R125, UR4, -R194 ;  /* 0x000000047dc27c23 */ /* 0x000fe200080108c2 */
[-C--:B---3--:R-:W-:Y:S08]  /*8150*/  HMMA.16816.F32 R4, R28, R36.reuse, R4 ;  /* 0x000000241c04723c */ /* 0x088ff00000001804 */
[----:B------:R-:W-:Y:S01]  /*8160*/  MUFU.EX2 R110, R110 ;  /* 0x0000006e006e7308 */ /* 0x000fe20000000800 */
[----:B------:R-:W-:Y:S01]  /*8170*/  FFMA.FTZ R193, R127, UR4, -R193 ;  /* 0x000000047fc17c23 */ /* 0x000fe200080108c1 */
[----:B------:R-:W-:Y:S01]  /*8180*/  FADD.FTZ R55, R55, R142 ;  /* 0x0000008e37377221 */ /* 0x000fe20000010000 */
[----:B------:R-:W-:Y:S07]  /*8190*/  FADD.FTZ R138, R138, R163 ;  /* 0x000000a38a8a7221 */ /* 0x000fee0000010000 */
[----:B------:R-:W-:Y:S01]  /*81a0*/  MUFU.EX2 R111, R111 ;  /* 0x0000006f006f7308 */ /* 0x000fe20000000800 */
[----:B------:R-:W-:Y:S01]  /*81b0*/  FADD.FTZ R136, R136, R141 ;  /* 0x0000008d88887221 */ /* 0x000fe20000010000 */
[C---:B------:R-:W-:Y:S08]  /*81c0*/  HMMA.16816.F32 R8, R40.reuse, R36, R8 ;  /* 0x000000242808723c */ /* 0x040ff00000001808 */
[----:B------:R-:W-:Y:S01]  /*81d0*/  MUFU.EX2 R116, R116 ;  /* 0x0000007400747308 */ /* 0x000fe20000000800 */
[----:B------:R-:W-:Y:S01]  /*81e0*/  FADD.FTZ R101, R160, R101 ;  /* 0x00000065a0657221 */ /* 0x000fe20000010000 */
[----:B------:R-:W-:Y:S08]  /*81f0*/  FADD.FTZ R64, R64, R55 ;  /* 0x0000003740407221 */ /* 0x000ff00000010000 */
[----:B------:R-:W2:Y:S01]  /*8200*/  MUFU.EX2 R117, R117 ;  /* 0x0000007500757308 */ /* 0x000ea20000000800 */
[----:B------:R-:W-:Y:S01]  /*8210*/  FADD.FTZ R138, R137, R138 ;  /* 0x0000008a898a7221 */ /* 0x000fe20000010000 */
[-C--:B------:R-:W-:Y:S08]  /*8220*/  HMMA.16816.F32 R12, R40, R38.reuse, R12 ;  /* 0x00000026280c723c */ /* 0x080ff0000000180c */
[----:B------:R-:W-:Y:S01]  /*8230*/  MUFU.EX2 R118, R118 ;  /* 0x0000007600767308 */ /* 0x000fe20000000800 */
[----:B------:R-:W-:Y:S01]  /*8240*/  FADD.FTZ R139, R139, R136 ;  /* 0x000000888b8b7221 */ /* 0x000fe20000010000 */
[----:B------:R-:W-:Y:S01]  /*8250*/  FADD.FTZ R48, R48, R101 ;  /* 0x0000006530307221 */ /* 0x000fe20000010000 */
[----:B------:R-:W-:Y:S07]  /*8260*/  FADD.FTZ R67, R67, R64 ;  /* 0x0000004043437221 */ /* 0x000fee0000010000 */
[----:B------:R-:W3:Y:S01]  /*8270*/  MUFU.EX2 R119, R119 ;  /* 0x0000007700777308 */ /* 0x000ee20000000800 */
[----:B------:R-:W-:Y:S01]  /*8280*/  FADD.FTZ R143, R143, R138 ;  /* 0x0000008a8f8f7221 */ /* 0x000fe20000010000 */
[C---:B------:R-:W-:Y:S01]  /*8290*/  HMMA.16816.F32 R16, R28.reuse, R38, R16 ;  /* 0x000000261c10723c */ /* 0x040fe20000001810 */
[----:B------:R-:W4:Y:S07]  /*82a0*/  LDSM.16.MT88.4 R36, [R218+0x5800] ;  /* 0x00580000da24783b */ /* 0x000f2e0000004200 */
[----:B------:R-:W-:Y:S01]  /*82b0*/  MUFU.EX2 R196, R196 ;  /* 0x000000c400c47308 */ /* 0x000fe20000000800 */
[----:B------:R-:W-:Y:S01]  /*82c0*/  FADD.FTZ R56, R56, R139 ;  /* 0x0000008b38387221 */ /* 0x000fe20000010000 */
[----:B--2---:R-:W-:Y:S08]  /*82d0*/  F2FP.F16.F32.PACK_AB R136, R117, R116 ;  /* 0x000000747588723e */ /* 0x004ff000000000ff */
[----:B------:R-:W-:Y:S01]  /*82e0*/  MUFU.EX2 R130, R130 ;  /* 0x0000008200827308 */ /* 0x000fe20000000800 */
[----:B------:R-:W-:Y:S01]  /*82f0*/  FADD.FTZ R48, R49, R48 ;  /* 0x0000003031307221 */ /* 0x000fe20000010000 */
[-C--:B-1----:R-:W-:Y:S08]  /*8300*/  HMMA.16816.F32 R20, R28, R44.reuse, R20 ;  /* 0x0000002c1c14723c */ /* 0x082ff00000001814 */
[----:B------:R-:W1:Y:S01]  /*8310*/  MUFU.EX2 R195, R195 ;  /* 0x000000c300c37308 */ /* 0x000e620000000800 */
[----:B------:R-:W-:Y:S01]  /*8320*/  FADD.FTZ R162, R162, R67 ;  /* 0x00000043a2a27221 */ /* 0x000fe20000010000 */
[----:B---3--:R-:W-:Y:S01]  /*8330*/  F2FP.F16.F32.PACK_AB R137, R119, R118 ;  /* 0x000000767789723e */ /* 0x008fe200000000ff */
[----:B------:R-:W-:Y:S07]  /*8340*/  FADD.FTZ R143, R58, R143 ;  /* 0x0000008f3a8f7221 */ /* 0x000fee0000010000 */
[----:B------:R-:W-:Y:S01]  /*8350*/  MUFU.EX2 R120, R120 ;  /* 0x0000007800787308 */ /* 0x000fe20000000800 */
[----:B------:R-:W-:Y:S01]  /*8360*/  FADD.FTZ R49, R53, R48 ;  /* 0x0000003035317221 */ /* 0x000fe20000010000 */
[C---:B------:R-:W-:Y:S08]  /*8370*/  HMMA.16816.F32 R132, R40.reuse, R44, R132 ;  /* 0x0000002c2884723c */ /* 0x040ff00000001884 */
[----:B------:R-:W2:Y:S01]  /*8380*/  MUFU.EX2 R121, R121 ;  /* 0x0000007900797308 */ /* 0x000ea20000000800 */
[----:B------:R-:W-:Y:S01]  /*8390*/  FADD.FTZ R71, R71, R162 ;  /* 0x000000a247477221 */ /* 0x000fe20000010000 */
[----:B------:R-:W-:Y:S08]  /*83a0*/  FADD.FTZ R62, R62, R143 ;  /* 0x0000008f3e3e7221 */ /* 0x000ff00000010000 */
[----:B------:R-:W-:Y:S01]  /*83b0*/  MUFU.EX2 R122, R122 ;  /* 0x0000007a007a7308 */ /* 0x000fe20000000800 */
[----:B------:R-:W-:Y:S01]  /*83c0*/  FADD.FTZ R49, R54, R49 ;  /* 0x0000003136317221 */ /* 0x000fe20000010000 */
[-C--:B------:R-:W-:Y:S08]  /*83d0*/  HMMA.16816.F32 R32, R40, R46.reuse, R32 ;  /* 0x0000002e2820723c */ /* 0x080ff00000001820 */
[----:B------:R-:W3:Y:S01]  /*83e0*/  MUFU.EX2 R123, R123 ;  /* 0x0000007b007b7308 */ /* 0x000ee20000000800 */
[----:B------:R-:W-:Y:S01]  /*83f0*/  F2FP.F16.F32.PACK_AB R40, R105, R104 ;  /* 0x000000686928723e */ /* 0x000fe200000000ff */
[----:B------:R-:W-:Y:S01]  /*8400*/  FADD.FTZ R52, R52, R49 ;  /* 0x0000003134347221 */ /* 0x000fe20000010000 */
[----:B------:R-:W-:Y:S07]  /*8410*/  F2FP.F16.F32.PACK_AB R41, R107, R106 ;  /* 0x0000006a6b29723e */ /* 0x000fee00000000ff */
[----:B------:R-:W-:Y:S01]  /*8420*/  MUFU.EX2 R194, R194 ;  /* 0x000000c200c27308 */ /* 0x000fe20000000800 */
[----:B------:R-:W-:Y:S01]  /*8430*/  F2FP.F16.F32.PACK_AB R42, R109, R108 ;  /* 0x0000006c6d2a723e */ /* 0x000fe200000000ff */
[----:B------:R-:W-:Y:S01]  /*8440*/  HMMA.16816.F32 R24, R28, R46, R24 ;  /* 0x0000002e1c18723c */ /* 0x000fe20000001818 */
[----:B------:R-:W5:Y:S07]  /*8450*/  LDSM.16.MT88.4 R44, [R216+0x5800] ;  /* 0x00580000d82c783b */ /* 0x000f6e0000004200 */
[----:B------:R-:W-:Y:S01]  /*8460*/  MUFU.EX2 R126, R126 ;  /* 0x0000007e007e7308 */ /* 0x000fe20000000800 */
[----:B------:R-:W-:Y:S01]  /*8470*/  F2FP.F16.F32.PACK_AB R28, R97, R96 ;  /* 0x00000060611c723e */ /* 0x000fe200000000ff */
[----:B------:R-:W-:Y:S01]  /*8480*/  FADD.FTZ R57, R57, R56 ;  /* 0x0000003839397221 */ /* 0x000fe20000010000 */
[----:B------:R-:W-:Y:S07]  /*8490*/  F2FP.F16.F32.PACK_AB R29, R99, R98 ;  /* 0x00000062631d723e */ /* 0x000fee00000000ff */
[----:B------:R-:W3:Y:S01]  /*84a0*/  MUFU.EX2 R193, R193 ;  /* 0x000000c100c17308 */ /* 0x000ee20000000800 */
[----:B------:R-:W-:Y:S01]  /*84b0*/  F2FP.F16.F32.PACK_AB R30, R113, R112 ;  /* 0x00000070711e723e */ /* 0x000fe200000000ff */
[----:B------:R-:W-:Y:S01]  /*84c0*/  FADD.FTZ R52, R65, R52 ;  /* 0x0000003441347221 */ /* 0x000fe20000010000 */
[----:B------:R-:W-:Y:S01]  /*84d0*/  F2FP.F16.F32.PACK_AB R31, R115, R114 ;  /* 0x00000072731f723e */ /* 0x000fe200000000ff */
[----:B------:R-:W-:Y:S01]  /*84e0*/  FADD.FTZ R57, R60, R57 ;  /* 0x000000393c397221 */ /* 0x000fe20000010000 */
[----:B------:R-:W-:Y:S01]  /*84f0*/  F2FP.F16.F32.PACK_AB R43, R111, R110 ;  /* 0x0000006e6f2b723e */ /* 0x000fe200000000ff */
[----:B------:R-:W-:Y:S01]  /*8500*/  FADD.FTZ R62, R59, R62 ;  /* 0x0000003e3b3e7221 */ /* 0x000fe20000010000 */
[----:B-1----:R-:W-:Y:S01]  /*8510*/  F2FP.F16.F32.PACK_AB R139, R195, R130 ;  /* 0x00000082c38b723e */ /* 0x002fe200000000ff */
[----:B------:R-:W-:Y:S01]  /*8520*/  FADD.FTZ R69, R69, R52 ;  /* 0x0000003445457221 */ /* 0x000fe20000010000 */
[----:B--2---:R-:W-:Y:S01]  /*8530*/  F2FP.F16.F32.PACK_AB R140, R121, R120 ;  /* 0x00000078798c723e */ /* 0x004fe200000000ff */
[-C--:B----4-:R-:W-:Y:S03]  /*8540*/  HMMA.16816.F32 R4, R28, R36.reuse, R4 ;  /* 0x000000241c04723c */ /* 0x090fe60000001804 */
[----:B---3--:R-:W-:Y:S01]  /*8550*/  F2FP.F16.F32.PACK_AB R141, R123, R122 ;  /* 0x0000007a7b8d723e */ /* 0x008fe200000000ff */
[----:B------:R-:W-:Y:S01]  /*8560*/  FADD.FTZ R72, R72, R57 ;  /* 0x0000003948487221 */ /* 0x000fe20000010000 */
[----:B------:R-:W-:Y:S01]  /*8570*/  F2FP.F16.F32.PACK_AB R143, R193, R126 ;  /* 0x0000007ec18f723e */ /* 0x000fe200000000ff */
[----:B------:R-:W-:Y:S01]  /*8580*/  FADD.FTZ R69, R70, R69 ;  /* 0x0000004546457221 */ /* 0x000fe20000010000 */
[----:B------:R-:W-:Y:S01]  /*8590*/  FADD.FTZ R68, R68, R71 ;  /* 0x0000004744447221 */ /* 0x000fe20000010000 */
[C---:B------:R-:W-:Y:S01]  /*85a0*/  HMMA.16816.F32 R8, R40.reuse, R36, R8 ;  /* 0x000000242808723c */ /* 0x040fe20000001808 */
[----:B------:R-:W1:Y:S03]  /*85b0*/  MUFU.EX2 R37, R128 ;  /* 0x0000008000257308 */ /* 0x000e660000000800 */
[----:B------:R-:W-:Y:S01]  /*85c0*/  FADD.FTZ R81, R81, R72 ;  /* 0x0000004851517221 */ /* 0x000fe20000010000 */
[----:B------:R-:W-:Y:S01]  /*85d0*/  FADD.FTZ R66, R66, R69 ;  /* 0x0000004542427221 */ /* 0x000fe20000010000 */
[----:B------:R-:W-:Y:S01]  /*85e0*/  FADD.FTZ R63, R63, R68 ;  /* 0x000000443f3f7221 */ /* 0x000fe20000010000 */
[----:B------:R-:W-:Y:S01]  /*85f0*/  MOV R165, R164 ;  /* 0x000000a400a57202 */ /* 0x000fe20000000f00 */
[-C--:B------:R-:W-:Y:S03]  /*8600*/  HMMA.16816.F32 R12, R40, R38.reuse, R12 ;  /* 0x00000026280c723c */ /* 0x080fe6000000180c */
[----:B------:R-:W-:Y:S01]  /*8610*/  FADD.FTZ R76, R76, R81 ;  /* 0x000000514c4c7221 */ /* 0x000fe20000010000 */
[----:B------:R-:W-:Y:S01]  /*8620*/  FADD.FTZ R61, R61, R66 ;  /* 0x000000423d3d7221 */ /* 0x000fe20000010000 */
[----:B------:R-:W-:Y:S01]  /*8630*/  FADD.FTZ R82, R82, R63 ;  /* 0x0000003f52527221 */ /* 0x000fe20000010000 */
[----:B-1----:R-:W-:Y:S02]  /*8640*/  F2FP.F16.F32.PACK_AB R138, R196, R37 ;  /* 0x00000025c48a723e */ /* 0x002fe400000000ff */
[C---:B------:R-:W-:Y:S01]  /*8650*/  HMMA.16816.F32 R16, R28.reuse, R38, R16 ;  /* 0x000000261c10723c */ /* 0x040fe20000001810 */
[----:B------:R-:W1:Y:S03]  /*8660*/  MUFU.EX2 R39, R124 ;  /* 0x0000007c00277308 */ /* 0x000e660000000800 */
[----:B------:R-:W-:Y:S01]  /*8670*/  FADD.FTZ R73, R73, R76 ;  /* 0x0000004c49497221 */ /* 0x000fe20000010000 */
[----:B------:R-:W-:Y:S01]  /*8680*/  FADD.FTZ R80, R80, R61 ;  /* 0x0000003d50507221 */ /* 0x000fe20000010000 */
[----:B------:R-:W-:Y:S02]  /*8690*/  FADD.FTZ R85, R85, R82 ;  /* 0x0000005255557221 */ /* 0x000fe40000010000 */
[-C--:B-----5:R-:W-:Y:S03]  /*86a0*/  HMMA.16816.F32 R20, R28, R44.reuse, R20 ;  /* 0x0000002c1c14723c */ /* 0x0a0fe60000001814 */
[----:B------:R-:W-:Y:S01]  /*86b0*/  FADD.FTZ R88, R88, R73 ;  /* 0x0000004958587221 */ /* 0x000fe20000010000 */
[----:B------:R-:W-:Y:S01]  /*86c0*/  FADD.FTZ R80, R79, R80 ;  /* 0x000000504f507221 */ /* 0x000fe20000010000 */
[----:B------:R-:W-:Y:S01]  /*86d0*/  FADD.FTZ R86, R86, R85 ;  /* 0x0000005556567221 */ /* 0x000fe20000010000 */
[----:B-1----:R-:W-:Y:S02]  /*86e0*/  F2FP.F16.F32.PACK_AB R142, R194, R39 ;  /* 0x00000027c28e723e */ /* 0x002fe400000000ff */
[C---:B------:R-:W-:Y:S04]  /*86f0*/  HMMA.16816.F32 R132, R40.reuse, R44, R132 ;  /* 0x0000002c2884723c */ /* 0x040fe80000001884 */
[----:B------:R-:W-:Y:S01]  /*8700*/  FADD.FTZ R88, R89, R88 ;  /* 0x0000005859587221 */ /* 0x000fe20000010000 */
[----:B------:R-:W-:Y:S01]  /*8710*/  FADD.FTZ R83, R83, R80 ;  /* 0x0000005053537221 */ /* 0x000fe20000010000 */
[----:B------:R-:W-:Y:S02]  /*8720*/  FADD.FTZ R87, R87, R86 ;  /* 0x0000005657577221 */ /* 0x000fe40000010000 */
[-C--:B------:R-:W-:Y:S03]  /*8730*/  HMMA.16816.F32 R32, R40, R46.reuse, R32 ;  /* 0x0000002e2820723c */ /* 0x080fe60000001820 */
[----:B------:R-:W-:Y:S01]  /*8740*/  FADD.FTZ R41, R75, R62 ;  /* 0x0000003e4b297221 */ /* 0x000fe20000010000 */
[----:B------:R-:W-:Y:S01]  /*8750*/  FADD.FTZ R91, R91, R88 ;  /* 0x000000585b5b7221 */ /* 0x000fe20000010000 */
[----:B------:R-:W-:Y:S01]  /*8760*/  FADD.FTZ R83, R84, R83 ;  /* 0x0000005354537221 */ /* 0x000fe20000010000 */
[----:B------:R-:W-:Y:S01]  /*8770*/  FADD.FTZ R98, R98, R87 ;  /* 0x0000005762627221 */ /* 0x000fe20000010000 */
[----:B------:R-:W-:Y:S01]  /*8780*/  FADD.FTZ R41, R78, R41 ;  /* 0x000000294e297221 */ /* 0x000fe20000010000 */
[----:B------:R-:W-:Y:S01]  /*8790*/  HMMA.16816.F32 R24, R28, R46, R24 ;  /* 0x0000002e1c18723c */ /* 0x000fe20000001818 */
[----:B------:R-:W1:Y:S03]  /*87a0*/  LDSM.16.MT88.4 R28, [R216+0x5c00] ;  /* 0x005c0000d81c783b */ /* 0x000e660000004200 */
[----:B------:R-:W-:Y:S01]  /*87b0*/  FADD.FTZ R74, R74, R41 ;  /* 0x000000294a4a7221 */ /* 0x000fe20000010000 */
[----:B------:R-:W-:Y:S01]  /*87c0*/  FADD.FTZ R91, R92, R91 ;  /* 0x0000005b5c5b7221 */ /* 0x000fe20000010000 */
[----:B------:R-:W-:Y:S01]  /*87d0*/  FADD.FTZ R96, R96, R83 ;  /* 0x0000005360607221 */ /* 0x000fe20000010000 */
[----:B------:R-:W-:Y:S01]  /*87e0*/  FADD.FTZ R99, R99, R98 ;  /* 0x0000006263637221 */ /* 0x000fe20000010000 */
[-C--:B------:R-:W-:Y:S05]  /*87f0*/  HMMA.16816.F32 R160, R136, R148.reuse, R4 ;  /* 0x0000009488a0723c */ /* 0x080fea0000001804 */
[----:B------:R-:W-:Y:S01]  /*8800*/  FADD.FTZ R77, R77, R74 ;  /* 0x0000004a4d4d7221 */ /* 0x000fe20000010000 */
[----:B------:R-:W-:Y:S01]  /*8810*/  FADD.FTZ R104, R104, R91 ;  /* 0x0000005b68687221 */ /* 0x000fe20000010000 */
[----:B------:R-:W-:Y:S01]  /*8820*/  FADD.FTZ R97, R97, R96 ;  /* 0x0000006061617221 */ /* 0x000fe20000010000 */
[C---:B------:R-:W-:Y:S04]  /*8830*/  HMMA.16816.F32 R156, R140.reuse, R148, R8 ;  /* 0x000000948c9c723c */ /* 0x040fe80000001808 */
[----:B------:R-:W-:Y:S01]  /*8840*/  FADD.FTZ R90, R90, R77 ;  /* 0x0000004d5a5a7221 */ /* 0x000fe20000010000 */
[----:B------:R-:W-:Y:S01]  /*8850*/  FADD.FTZ R105, R105, R104 ;  /* 0x0000006869697221 */ /* 0x000fe20000010000 */
[----:B------:R-:W-:Y:S01]  /*8860*/  FADD.FTZ R112, R112, R97 ;  /* 0x0000006170707221 */ /* 0x000fe20000010000 */
[----:B------:R-:W-:Y:S01]  /*8870*/  FADD.FTZ R114, R114, R99 ;  /* 0x0000006372727221 */ /* 0x000fe20000010000 */
[-C--:B------:R-:W-:Y:S03]  /*8880*/  HMMA.16816.F32 R152, R140, R150.reuse, R12 ;  /* 0x000000968c98723c */ /* 0x080fe6000000180c */
[----:B------:R-:W-:Y:S01]  /*8890*/  FADD.FTZ R93, R93, R90 ;  /* 0x0000005a5d5d7221 */ /* 0x000fe20000010000 */
[----:B------:R-:W-:Y:S01]  /*88a0*/  FADD.FTZ R108, R108, R105 ;  /* 0x000000696c6c7221 */ /* 0x000fe20000010000 */
        /* <DEDUP_REMOVED lines=8> */
[----:B------:R-:W-:Y:S01]  /*8930*/  FADD.FTZ R106, R106, R95 ;  /* 0x0000005f6a6a7221 */ /* 0x000fe20000010000 */
[-C--:B-1----:R-:W-:Y:S03]  /*8940*/  HMMA.16816.F32 R144, R136, R28.reuse, R20 ;  /* 0x0000001c8890723c */ /* 0x082fe60000001814 */
        /* <DEDUP_REMOVED lines=16> */
[----:B------:R-:W-:Y:S04]  /*8a50*/  HMMA.16816.F32 R136, R136, R30, R24 ;  /* 0x0000001e8888723c */ /* 0x000fe80000001818 */
[----:B------:R-:W-:Y:S01]  /*8a60*/  FADD.FTZ R126, R126, R123 ;  /* 0x0000007b7e7e7221 */ /* 0x000fe20000010000 */
[----:B------:R-:W-:Y:S03]  /*8a70*/  FADD.FTZ R235, R194, R39 ;  /* 0x00000027c2eb7221 */ /* 0x000fe60000010000 */
[----:B------:R-:W-:Y:S01]  /*8a80*/  FADD.FTZ R234, R193, R126 ;  /* 0x0000007ec1ea7221 */ /* 0x000fe20000010000 */
[----:B------:R-:W-:Y:S11]  /*8a90*/  @P0 BRA `(.L_x_10) ;  /* 0xffffffcc00b80947 */ /* 0x000ff6000383ffff */
.L_x_9:
[----:B------:R-:W1:Y:S01]  /*8aa0*/  SHFL.BFLY PT, R4, R237, 0x2, 0x1f ;  /* 0x0c401f00ed047f89 */ /* 0x000e6200000e0000 */
[----:B------:R-:W2:Y:S01]  /*8ab0*/  S2UR UR5, SR_CgaCtaId ;  /* 0x00000000000579c3 */ /* 0x000ea20000008800 */
[----:B------:R-:W3:Y:S02]  /*8ac0*/  LDCU.U8 UR4, c[0x0][0x549] ;  /* 0x0000a920ff0477ac */ /* 0x000ee40008000000 */
[----:B------:R-:W4:Y:S01]  /*8ad0*/  SHFL.BFLY PT, R9, R236, 0x2, 0x1f ;  /* 0x0c401f00ec097f89 */ /* 0x000f2200000e0000 */
[----:B------:R-:W-:-:S03]  /*8ae0*/  UMOV UR6, 0x400 ;  /* 0x0000040000067882 */ /* 0x000fc60000000000 */
[----:B------:R-:W5:Y:S01]  /*8af0*/  SHFL.BFLY PT, R6, R235, 0x2, 0x1f ;  /* 0x0c401f00eb067f89 */ /* 0x000f6200000e0000 */
[----:B------:R-:W5:Y:S03]  /*8b00*/  LDC R20, c[0x0][0x434] ;  /* 0x00010d00ff147b82 */ /* 0x000f660000000800 */
[----:B------:R-:W5:Y:S05]  /*8b10*/  SHFL.BFLY PT, R7, R234, 0x2, 0x1f ;  /* 0x0c401f00ea077f89 */ /* 0x000f6a00000e0000 */
[----:B------:R-:W5:Y:S01]  /*8b20*/  S2UR UR7, SR_CTAID.Y ;  /* 0x00000000000779c3 */ /* 0x000f620000002600 */
[----:B---3--:R-:W-:Y:S01]  /*8b30*/  ISETP.NE.AND P1, PT, RZ, UR4, PT ;  /* 0x00000004ff007c0c */ /* 0x008fe2000bf25270 */
[----:B------:R-:W3:Y:S01]  /*8b40*/  LDCU.U8 UR4, c[0x0][0x548] ;  /* 0x0000a900ff0477ac */ /* 0x000ee20008000000 */
[----:B-1----:R-:W-:Y:S01]  /*8b50*/  FADD.FTZ R5, R4, R237 ;  /* 0x000000ed04057221 */ /* 0x002fe20000010000 */
[----:B--2---:R-:W-:Y:S01]  /*8b60*/  ULEA UR5, UR5, UR6, 0x18 ;  /* 0x0000000605057291 */ /* 0x004fe2000f8ec0ff */
[----:B------:R-:W1:Y:S03]  /*8b70*/  S2R R4, SR_TID.X ;  /* 0x0000000000047919 */ /* 0x000e660000002100 */
[----:B------:R-:W2:Y:S01]  /*8b80*/  S2UR UR6, SR_CTAID.Z ;  /* 0x00000000000679c3 */ /* 0x000ea20000002700 */
[----:B----4-:R-:W-:Y:S01]  /*8b90*/  FADD.FTZ R16, R9, R236 ;  /* 0x000000ec09107221 */ /* 0x010fe20000010000 */
[----:B------:R-:W4:Y:S01]  /*8ba0*/  SHFL.BFLY PT, R10, R5, 0x1, 0x1f ;  /* 0x0c201f00050a7f89 */ /* 0x000f2200000e0000 */
[----:B-----5:R-:W-:-:S03]  /*8bb0*/  FADD.FTZ R15, R6, R235 ;  /* 0x000000eb060f7221 */ /* 0x020fc60000010000 */
[----:B------:R-:W5:Y:S02]  /*8bc0*/  SHFL.BFLY PT, R9, R16, 0x1, 0x1f ;  /* 0x0c201f0010097f89 */ /* 0x000f6400000e0000 */
[----:B------:R-:W2:Y:S01]  /*8bd0*/  @P1 LDC R22, c[0x0][0x430] ;  /* 0x00010c00ff161b82 */ /* 0x000ea20000000800 */
[----:B------:R-:W-:Y:S01]  /*8be0*/  FADD.FTZ R12, R7, R234 ;  /* 0x000000ea070c7221 */ /* 0x000fe20000010000 */
[----:B------:R-:W3:Y:S04]  /*8bf0*/  SHFL.BFLY PT, R8, R15, 0x1, 0x1f ;  /* 0x0c201f000f087f89 */ /* 0x000ee800000e0000 */
[----:B------:R-:W3:Y:S01]  /*8c00*/  SHFL.BFLY PT, R7, R12, 0x1, 0x1f ;  /* 0x0c201f000c077f89 */ /* 0x000ee200000e0000 */
[----:B----4-:R-:W-:Y:S01]  /*8c10*/  FADD.FTZ R10, R5, R10 ;  /* 0x0000000a050a7221 */ /* 0x010fe20000010000 */
[----:B-1----:R-:W-:Y:S01]  /*8c20*/  SHF.L.U32 R6, R4, 0x1, RZ ;  /* 0x0000000104067819 */ /* 0x002fe200000006ff */
[----:B-----5:R-:W-:Y:S01]  /*8c30*/  FADD.FTZ R9, R16, R9 ;  /* 0x0000000910097221 */ /* 0x020fe20000010000 */
[----:B------:R-:W-:Y:S01]  /*8c40*/  SHF.L.U32 R5, R4, 0x4, RZ ;  /* 0x0000000404057819 */ /* 0x000fe200000006ff */
[----:B------:R-:W1:Y:S01]  /*8c50*/  MUFU.RCP R14, R10 ;  /* 0x0000000a000e7308 */ /* 0x000e620000001000 */
[----:B---3--:R-:W-:Y:S01]  /*8c60*/  FADD.FTZ R8, R15, R8 ;  /* 0x000000080f087221 */ /* 0x008fe20000010000 */
[----:B------:R-:W-:-:S02]  /*8c70*/  LOP3.LUT R6, R6, 0x6, RZ, 0xc0, !PT ;  /* 0x0000000606067812 */ /* 0x000fc400078ec0ff */
[----:B------:R-:W-:Y:S01]  /*8c80*/  SHF.L.U32 R11, R4, 0x3, RZ ;  /* 0x00000003040b7819 */ /* 0x000fe200000006ff */
[----:B------:R-:W-:Y:S01]  /*8c90*/  FADD.FTZ R7, R12, R7 ;  /* 0x000000070c077221 */ /* 0x000fe20000010000 */
[----:B------:R-:W-:Y:S02]  /*8ca0*/  LOP3.LUT R6, R6, 0x3e00, R5, 0xf8, !PT ;  /* 0x00003e0006067812 */ /* 0x000fe400078ef805 */
[----:B------:R-:W3:Y:S01]  /*8cb0*/  MUFU.RCP R13, R9 ;  /* 0x00000009000d7308 */ /* 0x000ee20000001000 */
[----:B------:R-:W-:Y:S02]  /*8cc0*/  LOP3.LUT R11, R11, 0xc0, RZ, 0xc0, !PT ;  /* 0x000000c00b0b7812 */ /* 0x000fe400078ec0ff */
[----:B------:R-:W-:Y:S02]  /*8cd0*/  FSETP.NE.FTZ.AND P4, PT, R9, RZ, PT ;  /* 0x000000ff0900720b */ /* 0x000fe40003f95000 */
[----:B------:R-:W-:Y:S02]  /*8ce0*/  FSETP.NE.FTZ.AND P5, PT, R10, RZ, PT ;  /* 0x000000ff0a00720b */ /* 0x000fe40003fb5000 */
[----:B------:R-:W-:Y:S01]  /*8cf0*/  FSETP.NE.FTZ.AND P3, PT, R8, RZ, PT ;  /* 0x000000ff0800720b */ /* 0x000fe20003f75000 */
[----:B------:R-:W4:Y:S01]  /*8d00*/  MUFU.RCP R12, R8 ;  /* 0x00000008000c7308 */ /* 0x000f220000001000 */
[----:B------:R-:W-:-:S02]  /*8d10*/  LOP3.LUT R11, R11, 0x18, R4, 0xf8, !PT ;  /* 0x000000180b0b7812 */ /* 0x000fc400078ef804 */
[----:B------:R-:W-:Y:S02]  /*8d20*/  FSETP.NE.FTZ.AND P2, PT, R7, RZ, PT ;  /* 0x000000ff0700720b */ /* 0x000fe40003f55000 */
[----:B-1----:R-:W-:Y:S02]  /*8d30*/  FSEL R14, R14, 1, P5 ;  /* 0x3f8000000e0e7808 */ /* 0x002fe40002800000 */
[----:B------:R-:W-:Y:S01]  /*8d40*/  IADD3 R6, PT, PT, R11, R6, R233 ;  /* 0x000000060b067210 */ /* 0x000fe20007ffe0e9 */
[----:B------:R-:W1:Y:S01]  /*8d50*/  MUFU.RCP R5, R7 ;  /* 0x0000000700057308 */ /* 0x000e620000001000 */
[----:B------:R-:W-:Y:S01]  /*8d60*/  SHF.L.U32 R11, R4, 0x2, RZ ;  /* 0x00000002040b7819 */ /* 0x000fe200000006ff */
[C---:B------:R-:W-:Y:S01]  /*8d70*/  FMUL.FTZ R160, R14.reuse, R160 ;  /* 0x000000a00ea07220 */ /* 0x040fe20000410000 */
[----:B---3--:R-:W-:Y:S01]  /*8d80*/  FSEL R13, R13, 1, P4 ;  /* 0x3f8000000d0d7808 */ /* 0x008fe20002000000 */
[C---:B------:R-:W-:Y:S01]  /*8d90*/  FMUL.FTZ R161, R14.reuse, R161 ;  /* 0x000000a10ea17220 */ /* 0x040fe20000410000 */
[C---:B------:R-:W-:Y:S01]  /*8da0*/  FMUL.FTZ R148, R14.reuse, R148 ;  /* 0x000000940e947220 */ /* 0x040fe20000410000 */
[----:B------:R-:W-:Y:S01]  /*8db0*/  FMUL.FTZ R149, R14, R149 ;  /* 0x000000950e957220 */ /* 0x000fe20000410000 */
[----:B------:R-:W-:Y:S01]  /*8dc0*/  LEA R17, R6, UR5, 0x1 ;  /* 0x0000000506117c11 */ /* 0x000fe2000f8e08ff */
[C---:B------:R-:W-:Y:S01]  /*8dd0*/  FMUL.FTZ R162, R13.reuse, R162 ;  /* 0x000000a20da27220 */ /* 0x040fe20000410000 */
[C---:B------:R-:W-:Y:S01]  /*8de0*/  FMUL.FTZ R163, R13.reuse, R163 ;  /* 0x000000a30da37220 */ /* 0x040fe20000410000 */
[----:B----4-:R-:W-:Y:S01]  /*8df0*/  FSEL R12, R12, 1, P3 ;  /* 0x3f8000000c0c7808 */ /* 0x010fe20001800000 */
[C---:B------:R-:W-:Y:S01]  /*8e00*/  FMUL.FTZ R150, R13.reuse, R150 ;  /* 0x000000960d967220 */ /* 0x040fe20000410000 */
[C---:B------:R-:W-:Y:S01]  /*8e10*/  FMUL.FTZ R151, R13.reuse, R151 ;  /* 0x000000970d977220 */ /* 0x040fe20000410000 */
[C---:B------:R-:W-:Y:S01]  /*8e20*/  FMUL.FTZ R146, R13.reuse, R146 ;  /* 0x000000920d927220 */ /* 0x040fe20000410000 */
[C---:B------:R-:W-:Y:S01]  /*8e30*/  FMUL.FTZ R147, R13.reuse, R147 ;  /* 0x000000930d937220 */ /* 0x040fe20000410000 */
[C---:B------:R-:W-:Y:S01]  /*8e40*/  FMUL.FTZ R138, R13.reuse, R138 ;  /* 0x0000008a0d8a7220 */ /* 0x040fe20000410000 */
[----:B------:R-:W-:Y:S01]  /*8e50*/  FMUL.FTZ R13, R13, R139 ;  /* 0x0000008b0d0d7220 */ /* 0x000fe20000410000 */
[C---:B------:R-:W-:Y:S01]  /*8e60*/  FMUL.FTZ R156, R12.reuse, R156 ;  /* 0x0000009c0c9c7220 */ /* 0x040fe20000410000 */
[----:B-1----:R-:W-:Y:S01]  /*8e70*/  FSEL R5, R5, 1, P2 ;  /* 0x3f80000005057808 */ /* 0x002fe20001000000 */
[C---:B------:R-:W-:Y:S01]  /*8e80*/  FMUL.FTZ R157, R12.reuse, R157 ;  /* 0x0000009d0c9d7220 */ /* 0x040fe20000410000 */
[C---:B------:R-:W-:Y:S01]  /*8e90*/  FMUL.FTZ R152, R12.reuse, R152 ;  /* 0x000000980c987220 */ /* 0x040fe20000410000 */
[C---:B------:R-:W-:Y:S01]  /*8ea0*/  FMUL.FTZ R153, R12.reuse, R153 ;  /* 0x000000990c997220 */ /* 0x040fe20000410000 */
[C---:B------:R-:W-:Y:S01]  /*8eb0*/  FMUL.FTZ R132, R12.reuse, R132 ;  /* 0x000000840c847220 */ /* 0x040fe20000410000 */
[C---:B------:R-:W-:Y:S01]  /*8ec0*/  FMUL.FTZ R133, R12.reuse, R133 ;  /* 0x000000850c857220 */ /* 0x040fe20000410000 */
[C---:B------:R-:W-:Y:S01]  /*8ed0*/  FMUL.FTZ R140, R12.reuse, R140 ;  /* 0x0000008c0c8c7220 */ /* 0x040fe20000410000 */
[----:B------:R-:W-:Y:S01]  /*8ee0*/  FMUL.FTZ R141, R12, R141 ;  /* 0x0000008d0c8d7220 */ /* 0x000fe20000410000 */
[C---:B------:R-:W-:Y:S01]  /*8ef0*/  FMUL.FTZ R158, R5.reuse, R158 ;  /* 0x0000009e059e7220 */ /* 0x040fe20000410000 */
[----:B------:R-:W-:Y:S01]  /*8f00*/  FMUL.FTZ R159, R5, R159 ;  /* 0x0000009f059f7220 */ /* 0x000fe20000410000 */
[----:B------:R-:W-:Y:S01]  /*8f10*/  LOP3.LUT R12, R11, 0x20, RZ, 0xc0, !PT ;  /* 0x000000200b0c7812 */ /* 0x000fe200078ec0ff */
[----:B------:R-:W-:Y:S01]  /*8f20*/  FMUL.FTZ R154, R5, R154 ;  /* 0x0000009a059a7220 */ /* 0x000fe20000410000 */
[----:B------:R-:W-:Y:S01]  /*8f30*/  LOP3.LUT R6, R11, 0x40, RZ, 0xc0, !PT ;  /* 0x000000400b067812 */ /* 0x000fe200078ec0ff */
[----:B------:R-:W-:Y:S01]  /*8f40*/  FMUL.FTZ R155, R5, R155 ;  /* 0x0000009b059b7220 */ /* 0x000fe20000410000 */
[C---:B------:R-:W-:Y:S01]  /*8f50*/  FMUL.FTZ R144, R14.reuse, R144 ;  /* 0x000000900e907220 */ /* 0x040fe20000410000 */
[C---:B------:R-:W-:Y:S01]  /*8f60*/  FMUL.FTZ R145, R14.reuse, R145 ;  /* 0x000000910e917220 */ /* 0x040fe20000410000 */
[C---:B------:R-:W-:Y:S01]  /*8f70*/  FMUL.FTZ R136, R14.reuse, R136 ;  /* 0x000000880e887220 */ /* 0x040fe20000410000 */
[----:B------:R-:W-:Y:S01]  /*8f80*/  FMUL.FTZ R137, R14, R137 ;  /* 0x000000890e897220 */ /* 0x000fe20000410000 */
[----:B------:R-:W-:Y:S01]  /*8f90*/  F2FP.F16.F32.PACK_AB R160, R161, R160 ;  /* 0x000000a0a1a0723e */ /* 0x000fe200000000ff */
        /* <DEDUP_REMOVED lines=8> */
[----:B------:R-:W-:Y:S01]  /*9020*/  STS [R17], R160 ;  /* 0x000000a011007388 */ /* 0x000fe20000000800 */
[C---:B------:R-:W-:Y:S01]  /*9030*/  IADD3 R13, PT, PT, R17.reuse, -R12, RZ ;  /* 0x8000000c110d7210 */ /* 0x040fe20007ffe0ff */
[----:B------:R-:W1:Y:S01]  /*9040*/  @P1 LDC.64 R14, c[0x0][0x430] ;  /* 0x00010c00ff0e1b82 */ /* 0x000e620000000a00 */
[----:B------:R-:W-:Y:S01]  /*9050*/  IADD3 R11, PT, PT, R17, -R6, RZ ;  /* 0x80000006110b7210 */ /* 0x000fe20007ffe0ff */
[----:B------:R-:W-:Y:S01]  /*9060*/  STS [R17+0x200], R162 ;  /* 0x000200a211007388 */ /* 0x000fe20000000800 */
[----:B------:R-:W-:Y:S01]  /*9070*/  F2FP.F16.F32.PACK_AB R156, R157, R156 ;  /* 0x0000009c9d9c723e */ /* 0x000fe200000000ff */
[----:B------:R3:W4:Y:S01]  /*9080*/  @P5 MUFU.LG2 R6, R10 ;  /* 0x0000000a00065308 */ /* 0x0007220000000c00 */
[----:B------:R-:W-:Y:S01]  /*9090*/  F2FP.F16.F32.PACK_AB R158, R159, R158 ;  /* 0x0000009e9f9e723e */ /* 0x000fe200000000ff */
[----:B------:R-:W-:Y:S01]  /*90a0*/  STS [R13+0x10], R148 ;  /* 0x000010940d007388 */ /* 0x000fe20000000800 */
[----:B------:R-:W-:Y:S01]  /*90b0*/  F2FP.F16.F32.PACK_AB R152, R153, R152 ;  /* 0x000000989998723e */ /* 0x000fe200000000ff */
[----:B------:R-:W2:Y:S01]  /*90c0*/  @P5 LDC R27, c[0x0][0x458] ;  /* 0x00011600ff1b5b82 */ /* 0x000ea20000000800 */
[----:B------:R-:W-:Y:S01]  /*90d0*/  F2FP.F16.F32.PACK_AB R154, R155, R154 ;  /* 0x0000009a9b9a723e */ /* 0x000fe200000000ff */
[----:B------:R-:W-:Y:S01]  /*90e0*/  STS [R13+0x210], R150 ;  /* 0x000210960d007388 */ /* 0x000fe20000000800 */
[----:B------:R-:W-:Y:S01]  /*90f0*/  F2FP.F16.F32.PACK_AB R144, R145, R144 ;  /* 0x000000909190723e */ /* 0x000fe200000000ff */
[----:B------:R3:W1:Y:S01]  /*9100*/  @P4 MUFU.LG2 R28, R9 ;  /* 0x00000009001c4308 */ /* 0x0006620000000c00 */
[----:B------:R-:W-:Y:S01]  /*9110*/  F2FP.F16.F32.PACK_AB R146, R147, R146 ;  /* 0x000000929392723e */ /* 0x000fe200000000ff */
[----:B------:R-:W-:Y:S01]  /*9120*/  STS [R17+0x1000], R156 ;  /* 0x0010009c11007388 */ /* 0x000fe20000000800 */
[----:B------:R-:W-:Y:S01]  /*9130*/  F2FP.F16.F32.PACK_AB R136, R137, R136 ;  /* 0x000000888988723e */ /* 0x000fe200000000ff */
[----:B------:R-:W2:Y:S01]  /*9140*/  @P4 LDC R26, c[0x0][0x458] ;  /* 0x00011600ff1a4b82 */ /* 0x000ea20000000800 */
[----:B------:R-:W-:Y:S01]  /*9150*/  IADD3 R19, PT, PT, -R12, R11, RZ ;  /* 0x0000000b0c137210 */ /* 0x000fe20007ffe1ff */
[----:B------:R-:W-:Y:S01]  /*9160*/  STS [R17+0x1200], R158 ;  /* 0x0012009e11007388 */ /* 0x000fe20000000800 */
[----:B------:R-:W-:-:S02]  /*9170*/  F2FP.F16.F32.PACK_AB R132, R133, R132 ;  /* 0x000000848584723e */ /* 0x000fc400000000ff */
[----:B------:R-:W-:Y:S01]  /*9180*/  F2FP.F16.F32.PACK_AB R134, R135, R134 ;  /* 0x000000868786723e */ /* 0x000fe200000000ff */
[----:B------:R-:W-:Y:S01]  /*9190*/  STS [R13+0x1010], R152 ;  /* 0x001010980d007388 */ /* 0x000fe20000000800 */
[----:B------:R-:W-:Y:S01]  /*91a0*/  F2FP.F16.F32.PACK_AB R140, R141, R140 ;  /* 0x0000008c8d8c723e */ /* 0x000fe200000000ff */
[----:B-1----:R-:W-:Y:S01]  /*91b0*/  @P1 IMAD R14, R15, R14, RZ ;  /* 0x0000000e0f0e1224 */ /* 0x002fe200078e02ff */
[----:B------:R-:W-:Y:S01]  /*91c0*/  F2FP.F16.F32.PACK_AB R142, R5, R142 ;  /* 0x0000008e058e723e */ /* 0x000fe200000000ff */
[----:B------:R1:W-:Y:S01]  /*91d0*/  STS [R13+0x1210], R154 ;  /* 0x0012109a0d007388 */ /* 0x0003e20000000800 */
[----:B------:R3:W1:Y:S01]  /*91e0*/  @P3 MUFU.LG2 R5, R8 ;  /* 0x0000000800053308 */ /* 0x0006620000000c00 */
[----:B------:R-:W-:Y:S02]  /*91f0*/  @P1 MOV R15, 0x1 ;  /* 0x00000001000f1802 */ /* 0x000fe40000000f00 */
[----:B------:R3:W-:Y:S04]  /*9200*/  STS [R11+0x20], R144 ;  /* 0x000020900b007388 */ /* 0x0007e80000000800 */
[----:B------:R3:W-:Y:S04]  /*9210*/  STS [R11+0x220], R146 ;  /* 0x000220920b007388 */ /* 0x0007e80000000800 */
[----:B------:R3:W-:Y:S04]  /*9220*/  STS [R19+0x30], R136 ;  /* 0x0000308813007388 */ /* 0x0007e80000000800 */
[----:B------:R3:W-:Y:S04]  /*9230*/  STS [R19+0x230], R138 ;  /* 0x0002308a13007388 */ /* 0x0007e80000000800 */
[----:B------:R3:W-:Y:S04]  /*9240*/  STS [R11+0x1020], R132 ;  /* 0x001020840b007388 */ /* 0x0007e80000000800 */
[----:B------:R3:W-:Y:S01]  /*9250*/  STS [R11+0x1220], R134 ;  /* 0x001220860b007388 */ /* 0x0007e20000000800 */
[----:B-1----:R-:W1:Y:S03]  /*9260*/  LDC.64 R12, c[0x0][0x400] ;  /* 0x00010000ff0c7b82 */ /* 0x002e660000000a00 */
[----:B------:R3:W-:Y:S04]  /*9270*/  STS [R19+0x1030], R140 ;  /* 0x0010308c13007388 */ /* 0x0007e80000000800 */
[----:B------:R3:W-:Y:S01]  /*9280*/  STS [R19+0x1230], R142 ;  /* 0x0012308e13007388 */ /* 0x0007e20000000800 */
[----:B--2-4-:R-:W-:Y:S05]  /*9290*/  @P1 BRA `(.L_x_13) ;  /* 0x0000000000281947 */ /* 0x014fea0003800000 */
[----:B------:R-:W-:Y:S01]  /*92a0*/  ISETP.NE.AND P0, PT, RZ, UR4, PT ;  /* 0x00000004ff007c0c */ /* 0x000fe2000bf05270 */
[----:B---3--:R-:W2:-:S12]  /*92b0*/  LDC R9, c[0x0][0x3e0] ;  /* 0x0000f800ff097b82 */ /* 0x008e980000000800 */
[----:B------:R-:W4:Y:S01]  /*92c0*/  @P0 LDC R14, c[0x0][0x454] ;  /* 0x00011500ff0e0b82 */ /* 0x000f220000000800 */
[----:B------:R-:W-:Y:S02]  /*92d0*/  @P0 MOV R22, 0x1 ;  /* 0x0000000100160802 */ /* 0x000fe40000000f00 */
[----:B------:R-:W-:-:S05]  /*92e0*/  @!P0 MOV R22, 0x1 ;  /* 0x0000000100168802 */ /* 0x000fca0000000f00 */
[----:B------:R-:W2:Y:S08]  /*92f0*/  @P0 LDC R10, c[0x0][0x454] ;  /* 0x00011500ff0a0b82 */ /* 0x000eb00000000800 */
[----:B------:R-:W3:Y:S08]  /*9300*/  @!P0 LDC R8, c[0x0][0x434] ;  /* 0x00010d00ff088b82 */ /* 0x000ef00000000800 */
[----:B------:R-:W1:Y:S01]  /*9310*/  @!P0 LDC R14, c[0x0][0x434] ;  /* 0x00010d00ff0e8b82 */ /* 0x000e620000000800 */
[----:B--2---:R-:W-:-:S02]  /*9320*/  @P0 IMAD R15, R10, R9, RZ ;  /* 0x000000090a0f0224 */ /* 0x004fc400078e02ff */
[----:B---34-:R-:W-:-:S07]  /*9330*/  @!P0 IMAD R15, R8, R9, RZ ;  /* 0x00000009080f8224 */ /* 0x018fce00078e02ff */
.L_x_13:
[----:B------:R-:W-:Y:S01]  /*9340*/  BAR.SYNC.DEFER_BLOCKING 0x0 ;  /* 0x0000000000007b1d */ /* 0x000fe20000010000 */
[----:B------:R-:W-:Y:S01]  /*9350*/  ISETP.NE.AND P1, PT, RZ, UR4, !P1 ;  /* 0x00000004ff007c0c */ /* 0x000fe2000cf25270 */
[----:B-1----:R-:W-:Y:S02]  /*9360*/  IMAD R30, R14, UR6, RZ ;  /* 0x000000060e1e7c24 */ /* 0x002fe4000f8e02ff */
[----:B------:R-:W-:Y:S01]  /*9370*/  @P5 FMUL.FTZ R29, R6, 0.69314718246459960938 ;  /* 0x3f317218061d5820 */ /* 0x000fe20000410000 */
[----:B------:R-:W-:Y:S01]  /*9380*/  @P4 FMUL.FTZ R28, R28, 0.69314718246459960938 ;  /* 0x3f3172181c1c4820 */ /* 0x000fe20000410000 */
[----:B------:R-:W-:Y:S02]  /*9390*/  MOV R24, 0x7f800000 ;  /* 0x7f80000000187802 */ /* 0x000fe40000000f00 */
[----:B------:R-:W1:Y:S01]  /*93a0*/  @P2 LDC R21, c[0x0][0x458] ;  /* 0x00011600ff152b82 */ /* 0x000e620000000800 */
[----:B------:R-:W2:Y:S01]  /*93b0*/  @P2 MUFU.LG2 R25, R7 ;  /* 0x0000000700192308 */ /* 0x000ea20000000c00 */
[----:B------:R-:W-:Y:S01]  /*93c0*/  MOV R23, 0x7f800000 ;  /* 0x7f80000000177802 */ /* 0x000fe20000000f00 */
[----:B------:R-:W-:Y:S01]  /*93d0*/  @P5 FFMA.FTZ R24, R164, R27, R29 ;  /* 0x0000001ba4185223 */ /* 0x000fe2000001001d */
[----:B------:R-:W-:Y:S01]  /*93e0*/  @P4 FFMA.FTZ R23, R3, R26, R28 ;  /* 0x0000001a03174223 */ /* 0x000fe2000001001c */
[----:B------:R-:W-:Y:S01]  /*93f0*/  MOV R28, R228 ;  /* 0x000000e4001c7202 */ /* 0x000fe20000000f00 */
[----:B------:R-:W-:Y:S01]  /*9400*/  IMAD R3, R20, UR7, RZ ;  /* 0x0000000714037c24 */ /* 0x000fe2000f8e02ff */
[----:B------:R-:W-:Y:S01]  /*9410*/  MOV R29, RZ ;  /* 0x000000ff001d7202 */ /* 0x000fe20000000f00 */
[----:B------:R-:W4:Y:S01]  /*9420*/  @P3 LDC R31, c[0x0][0x458] ;  /* 0x00011600ff1f3b82 */ /* 0x000f220000000800 */
[----:B------:R-:W-:Y:S01]  /*9430*/  @!P1 IMAD R30, R15, UR7, R30 ;  /* 0x000000070f1e9c24 */ /* 0x000fe2000f8e021e */
[----:B------:R-:W-:Y:S01]  /*9440*/  LOP3.LUT P5, RZ, R4, 0x3, RZ, 0xc0, !PT ;  /* 0x0000000304ff7812 */ /* 0x000fe200078ac0ff */
[----:B------:R-:W-:-:S02]  /*9450*/  IMAD R33, R227, R22, RZ ;  /* 0x00000016e3217224 */ /* 0x000fc400078e02ff */
[----:B------:R-:W-:Y:S01]  /*9460*/  @P3 FMUL.FTZ R5, R5, 0.69314718246459960938 ;  /* 0x3f31721805053820 */ /* 0x000fe20000410000 */
[----:B------:R-:W-:Y:S01]  /*9470*/  IMAD.WIDE.U32 R28, R12, UR7, R28 ;  /* 0x000000070c1c7c25 */ /* 0x000fe2000f8e001c */
[----:B------:R-:W-:Y:S01]  /*9480*/  SEL R12, R3, RZ, P1 ;  /* 0x000000ff030c7207 */ /* 0x000fe20000800000 */
[----:B------:R-:W-:Y:S01]  /*9490*/  BSSY.RECONVERGENT B0, `(.L_x_14) ;  /* 0x000003a000007945 */ /* 0x000fe20003800200 */
[----:B------:R-:W4:Y:S01]  /*94a0*/  LDC.64 R14, c[0x0][0x410] ;  /* 0x00010400ff0e7b82 */ /* 0x000f220000000a00 */
[----:B------:R-:W-:Y:S01]  /*94b0*/  SHF.R.S32.HI R3, RZ, 0x1f, R3 ;  /* 0x0000001fff037819 */ /* 0x000fe20000011403 */
[----:B---3--:R3:W3:Y:S01]  /*94c0*/  LDS.128 R16, [R226] ;  /* 0x00000000e2107984 */ /* 0x0086e20000000c00 */
[----:B--2---:R-:W-:Y:S01]  /*94d0*/  @P2 FMUL.FTZ R35, R25, 0.69314718246459960938 ;  /* 0x3f31721819232820 */ /* 0x004fe20000410000 */
[----:B------:R-:W-:Y:S01]  /*94e0*/  IADD3 R25, P4, P0, R33, R12, R30 ;  /* 0x0000000c21197210 */ /* 0x000fe2000789e01e */
[----:B------:R-:W-:Y:S01]  /*94f0*/  IMAD R37, R13, UR7, R29 ;  /* 0x000000070d257c24 */ /* 0x000fe2000f8e021d */
[----:B------:R2:W2:Y:S01]  /*9500*/  LDS.128 R8, [R226+0x800] ;  /* 0x00080000e2087984 */ /* 0x0004a20000000c00 */
[----:B------:R-:W-:Y:S01]  /*9510*/  SHF.R.S32.HI R12, RZ, 0x1f, R33 ;  /* 0x0000001fff0c7819 */ /* 0x000fe20000011421 */
[----:B------:R-:W2:Y:S01]  /*9520*/  LDC.64 R6, c[0x0][0x408] ;  /* 0x00010200ff067b82 */ /* 0x000ea20000000a00 */
[----:B------:R-:W-:-:S02]  /*9530*/  SEL R3, R3, RZ, P1 ;  /* 0x000000ff03037207 */ /* 0x000fc40000800000 */
[----:B------:R-:W-:Y:S02]  /*9540*/  SHF.R.S32.HI R30, RZ, 0x1f, R30 ;  /* 0x0000001fff1e7819 */ /* 0x000fe4000001141e */
[----:B------:R-:W-:Y:S01]  /*9550*/  MOV R26, 0x7f800000 ;  /* 0x7f800000001a7802 */ /* 0x000fe20000000f00 */
[----:B-1----:R-:W-:Y:S01]  /*9560*/  @P2 FFMA.FTZ R26, R0, R21, R35 ;  /* 0x00000015001a2223 */ /* 0x002fe20000010023 */
[----:B------:R-:W-:Y:S01]  /*9570*/  MOV R27, 0x7f800000 ;  /* 0x7f800000001b7802 */ /* 0x000fe20000000f00 */
[----:B----4-:R-:W-:Y:S01]  /*9580*/  @P3 FFMA.FTZ R27, R2, R31, R5 ;  /* 0x0000001f021b3223 */ /* 0x010fe20000010005 */
[----:B------:R-:W-:Y:S01]  /*9590*/  IADD3.X R0, PT, PT, R12, R3, R30, P4, P0 ;  /* 0x000000030c007210 */ /* 0x000fe200027e041e */
[----:B------:R-:W-:Y:S06]  /*95a0*/  @P5 BRA `(.L_x_15) ;  /* 0x0000000000a05947 */ /* 0x000fec0003800000 */
[--C-:B------:R-:W-:Y:S01]  /*95b0*/  SHF.R.U32.HI R2, RZ, 0x1, R4.reuse ;  /* 0x00000001ff027819 */ /* 0x100fe20000011604 */
[----:B------:R-:W-:Y:S01]  /*95c0*/  IMAD.IADD R20, R20, 0x1, -R227 ;  /* 0x0000000114147824 */ /* 0x000fe200078e0ae3 */
[----:B------:R-:W-:Y:S02]  /*95d0*/  SHF.R.U32.HI R33, RZ, 0x2, R4 ;  /* 0x00000002ff217819 */ /* 0x000fe40000011604 */
[----:B------:R-:W-:-:S04]  /*95e0*/  LOP3.LUT R2, R2, 0x30, RZ, 0xc0, !PT ;  /* 0x0000003002027812 */ /* 0x000fc800078ec0ff */
[----:B------:R-:W-:-:S04]  /*95f0*/  LOP3.LUT R33, R2, 0x7, R33, 0xf8, !PT ;  /* 0x0000000702217812 */ /* 0x000fc800078ef821 */
[C---:B------:R-:W-:Y:S01]  /*9600*/  LOP3.LUT R31, R33.reuse, 0x40, RZ, 0xfc, !PT ;  /* 0x00000040211f7812 */ /* 0x040fe200078efcff */
[C---:B------:R-:W-:Y:S01]  /*9610*/  VIADD R39, R33.reuse, 0x8 ;  /* 0x0000000821277836 */ /* 0x040fe20000000000 */
[CC--:B------:R-:W-:Y:S01]  /*9620*/  ISETP.GE.AND P6, PT, R33.reuse, R20.reuse, PT ;  /* 0x000000142100720c */ /* 0x0c0fe20003fc6270 */
[----:B------:R-:W-:Y:S01]  /*9630*/  VIADD R35, R33, 0x48 ;  /* 0x0000004821237836 */ /* 0x000fe20000000000 */
[-C--:B------:R-:W-:Y:S02]  /*9640*/  ISETP.GE.AND P4, PT, R31, R20.reuse, PT ;  /* 0x000000141f00720c */ /* 0x080fe40003f86270 */
[-C--:B------:R-:W-:Y:S02]  /*9650*/  ISETP.GE.AND P5, PT, R39, R20.reuse, PT ;  /* 0x000000142700720c */ /* 0x080fe40003fa6270 */
[----:B------:R-:W-:-:S07]  /*9660*/  ISETP.GE.AND P3, PT, R35, R20, PT ;  /* 0x000000142300720c */ /* 0x000fce0003f66270 */
[----:B------:R-:W1:Y:S01]  /*9670*/  @!P6 LDC.64 R20, c[0x0][0x420] ;  /* 0x00010800ff14eb82 */ /* 0x000e620000000a00 */
[-C--:B------:R-:W-:Y:S02]  /*9680*/  @!P6 IMAD R34, R33, R22.reuse, RZ ;  /* 0x000000162122e224 */ /* 0x080fe400078e02ff */
[-C--:B------:R-:W-:Y:S02]  /*9690*/  @!P4 IMAD R31, R31, R22.reuse, RZ ;  /* 0x000000161f1fc224 */ /* 0x080fe400078e02ff */
[-C--:B------:R-:W-:Y:S01]  /*96a0*/  @!P5 IMAD R32, R39, R22.reuse, RZ ;  /* 0x000000162720d224 */ /* 0x080fe200078e02ff */
[C---:B------:R-:W-:Y:S01]  /*96b0*/  @!P6 IADD3 R30, P0, PT, R34.reuse, R25, RZ ;  /* 0x00000019221ee210 */ /* 0x040fe20007f1e0ff */
[----:B------:R-:W-:Y:S01]  /*96c0*/  @!P3 IMAD R35, R35, R22, RZ ;  /* 0x000000162323b224 */ /* 0x000fe200078e02ff */
[----:B------:R-:W4:Y:S02]  /*96d0*/  @!P5 LDC.64 R12, c[0x0][0x420] ;  /* 0x00010800ff0cdb82 */ /* 0x000f240000000a00 */
[----:B------:R-:W-:-:S02]  /*96e0*/  @!P6 LEA.HI.X.SX32 R22, R34, R0, 0x1, P0 ;  /* 0x000000002216e211 */ /* 0x000fc400000f0eff */
[CC--:B------:R-:W-:Y:S02]  /*96f0*/  @!P4 IADD3 R34, P1, PT, R31.reuse, R25.reuse, RZ ;  /* 0x000000191f22c210 */ /* 0x0c0fe40007f3e0ff */
[CC--:B------:R-:W-:Y:S02]  /*9700*/  @!P5 IADD3 R33, P2, PT, R32.reuse, R25.reuse, RZ ;  /* 0x000000192021d210 */ /* 0x0c0fe40007f5e0ff */
[----:B------:R-:W5:Y:S01]  /*9710*/  @!P4 LDC.64 R4, c[0x0][0x420] ;  /* 0x00010800ff04cb82 */ /* 0x000f620000000a00 */
[-C--:B------:R-:W-:Y:S02]  /*9720*/  @!P4 LEA.HI.X.SX32 R31, R31, R0.reuse, 0x1, P1 ;  /* 0x000000001f1fc211 */ /* 0x080fe400008f0eff */
[----:B------:R-:W-:Y:S02]  /*9730*/  @!P5 LEA.HI.X.SX32 R32, R32, R0, 0x1, P2 ;  /* 0x000000002020d211 */ /* 0x000fe400010f0eff */
[----:B------:R-:W-:-:S03]  /*9740*/  @!P3 IADD3 R25, P0, PT, R35, R25, RZ ;  /* 0x000000192319b210 */ /* 0x000fc60007f1e0ff */
[----:B------:R-:W3:Y:S01]  /*9750*/  @!P3 LDC.64 R2, c[0x0][0x420] ;  /* 0x00010800ff02bb82 */ /* 0x000ee20000000a00 */
[C---:B-1----:R-:W-:Y:S02]  /*9760*/  @!P6 LEA R20, P2, R30.reuse, R20, 0x2 ;  /* 0x000000141e14e211 */ /* 0x042fe400078410ff */
[----:B------:R-:W-:Y:S02]  /*9770*/  @!P3 LEA.HI.X.SX32 R0, R35, R0, 0x1, P0 ;  /* 0x000000002300b211 */ /* 0x000fe400000f0eff */
[----:B------:R-:W-:Y:S02]  /*9780*/  @!P6 LEA.HI.X R21, R30, R21, R22, 0x2, P2 ;  /* 0x000000151e15e211 */ /* 0x000fe400010f1416 */
[----:B----4-:R-:W-:-:S03]  /*9790*/  @!P5 LEA R12, P1, R33, R12, 0x2 ;  /* 0x0000000c210cd211 */ /* 0x010fc600078210ff */
[----:B------:R1:W-:Y:S01]  /*97a0*/  @!P6 STG.E desc[UR26][R20.64], R24 ;  /* 0x000000181400e986 */ /* 0x0003e2000c10191a */
[----:B------:R-:W-:Y:S02]  /*97b0*/  @!P5 LEA.HI.X R13, R33, R13, R32, 0x2, P1 ;  /* 0x0000000d210dd211 */ /* 0x000fe400008f1420 */
[----:B-----5:R-:W-:-:S03]  /*97c0*/  @!P4 LEA R4, P1, R34, R4, 0x2 ;  /* 0x000000042204c211 */ /* 0x020fc600078210ff */
[----:B------:R1:W-:Y:S01]  /*97d0*/  @!P5 STG.E desc[UR26][R12.64], R23 ;  /* 0x000000170c00d986 */ /* 0x0003e2000c10191a */
[----:B------:R-:W-:Y:S02]  /*97e0*/  @!P4 LEA.HI.X R5, R34, R5, R31, 0x2, P1 ;  /* 0x000000052205c211 */ /* 0x000fe400008f141f */
[----:B---3--:R-:W-:-:S03]  /*97f0*/  @!P3 LEA R2, P0, R25, R2, 0x2 ;  /* 0x000000021902b211 */ /* 0x008fc600078010ff */
[----:B------:R1:W-:Y:S01]  /*9800*/  @!P4 STG.E desc[UR26][R4.64], R27 ;  /* 0x0000001b0400c986 */ /* 0x0003e2000c10191a */
[----:B------:R-:W-:-:S05]  /*9810*/  @!P3 LEA.HI.X R3, R25, R3, R0, 0x2, P0 ;  /* 0x000000031903b211 */ /* 0x000fca00000f1400 */
[----:B------:R1:W-:Y:S04]  /*9820*/  @!P3 STG.E desc[UR26][R2.64], R26 ;  /* 0x0000001a0200b986 */ /* 0x0003e8000c10191a */
.L_x_15:
[----:B------:R-:W-:Y:S05]  /*9830*/  BSYNC.RECONVERGENT B0 ;  /* 0x0000000000007941 */ /* 0x000fea0003800200 */
.L_x_14:
[----:B-1----:R-:W1:Y:S01]  /*9840*/  LDS.128 R20, [R226+0x1000] ;  /* 0x00100000e2147984 */ /* 0x002e620000000c00 */
[----:B------:R-:W4:Y:S01]  /*9850*/  LDCU.64 UR4, c[0x0][0x3f0] ;  /* 0x00007e00ff0477ac */ /* 0x000f220008000a00 */
[----:B------:R-:W-:Y:S02]  /*9860*/  IMAD.MOV.U32 R36, RZ, RZ, R28 ;  /* 0x000000ffff247224 */ /* 0x000fe400078e001c */
[----:B------:R-:W5:Y:S01]  /*9870*/  LDS.128 R24, [R226+0x1800] ;  /* 0x00180000e2187984 */ /* 0x000f620000000c00 */
[----:B--2---:R-:W-:Y:S02]  /*9880*/  IMAD R0, R231, R6, RZ ;  /* 0x00000006e7007224 */ /* 0x004fe400078e02ff */
[----:B------:R-:W-:-:S04]  /*9890*/  IMAD.WIDE.U32 R2, R14, UR6, R36 ;  /* 0x000000060e027c25 */ /* 0x000fc8000f8e0024 */
[----:B------:R-:W-:Y:S02]  /*98a0*/  IMAD R3, R15, UR6, R3 ;  /* 0x000000060f037c24 */ /* 0x000fe4000f8e0203 */
[C---:B------:R-:W-:Y:S02]  /*98b0*/  IMAD R0, R230.reuse, R7, R0 ;  /* 0x00000007e6007224 */ /* 0x040fe400078e0200 */
[----:B------:R-:W-:-:S05]  /*98c0*/  IMAD.WIDE.U32 R230, R230, R6, R2 ;  /* 0x00000006e6e67225 */ /* 0x000fca00078e0002 */
[----:B------:R-:W-:Y:S01]  /*98d0*/  IADD3 R2, PT, PT, R231, R0, RZ ;  /* 0x00000000e7027210 */ /* 0x000fe20007ffe0ff */
[----:B------:R-:W-:Y:S01]  /*98e0*/  IMAD.SHL.U32 R0, R6, 0x40, RZ ;  /* 0x0000004006007824 */ /* 0x000fe200078e00ff */
[----:B----4-:R-:W-:-:S04]  /*98f0*/  LEA R4, P0, R230, UR4, 0x1 ;  /* 0x00000004e6047c11 */ /* 0x010fc8000f8008ff */
[----:B------:R-:W-:Y:S02]  /*9900*/  LEA.HI.X R5, R230, UR5, R2, 0x1, P0 ;  /* 0x00000005e6057c11 */ /* 0x000fe400080f0c02 */
[C---:B------:R-:W-:Y:S02]  /*9910*/  LEA R12, P0, R6.reuse, R4, 0x7 ;  /* 0x00000004060c7211 */ /* 0x040fe400078038ff */
[--C-:B------:R-:W-:Y:S01]  /*9920*/  SHF.L.U64.HI R2, R6, 0x6, R7.reuse ;  /* 0x0000000606027819 */ /* 0x100fe20000010207 */
[----:B---3--:R-:W-:Y:S01]  /*9930*/  STG.E.128 desc[UR26][R4.64], R16 ;  /* 0x0000001004007986 */ /* 0x008fe2000c101d1a */
[-C--:B------:R-:W-:Y:S02]  /*9940*/  IADD3 R14, P1, PT, R4, R0.reuse, RZ ;  /* 0x00000000040e7210 */ /* 0x080fe40007f3e0ff */
[----:B------:R-:W-:Y:S02]  /*9950*/  LEA.HI.X R13, R6, R5, R7, 0x7, P0 ;  /* 0x00000005060d7211 */ /* 0x000fe400000f3c07 */
[----:B------:R-:W-:-:S02]  /*9960*/  IADD3 R6, P0, PT, R12, R0, RZ ;  /* 0x000000000c067210 */ /* 0x000fc40007f1e0ff */
[----:B------:R-:W-:-:S03]  /*9970*/  IADD3.X R15, PT, PT, R5, R2, RZ, P1, !PT ;  /* 0x00000002050f7210 */ /* 0x000fc60000ffe4ff */
[----:B------:R-:W-:Y:S02]  /*9980*/  IMAD.X R7, R13, 0x1, R2, P0 ;  /* 0x000000010d077824 */ /* 0x000fe400000e0602 */
[----:B------:R-:W-:Y:S04]  /*9990*/  STG.E.128 desc[UR26][R14.64], R8 ;  /* 0x000000080e007986 */ /* 0x000fe8000c101d1a */
[----:B-1----:R-:W-:Y:S04]  /*99a0*/  STG.E.128 desc[UR26][R12.64], R20 ;  /* 0x000000140c007986 */ /* 0x002fe8000c101d1a */
[----:B-----5:R-:W-:Y:S01]  /*99b0*/  STG.E.128 desc[UR26][R6.64], R24 ;  /* 0x0000001806007986 */ /* 0x020fe2000c101d1a */
[----:B------:R-:W-:Y:S05]  /*99c0*/  EXIT ;  /* 0x000000000000794d */ /* 0x000fea0003800000 */
.L_x_16:
[----:B------:R-:W-:-:S00]  /*99d0*/  BRA `(.L_x_16) ;  /* 0xfffffffc00fc7947 */ /* 0x000fc0000383ffff */
[----:B------:R-:W-:-:S00]  /*99e0*/  NOP ;  /* 0x0000000000007918 */ /* 0x000fc00000000000 */
        /* <DEDUP_REMOVED lines=9> */
.L_x_725:


//--------------------- .text._ZN5flash16flash_fwd_kernelI23Flash_fwd_kernel_traitsILi32ELi128ELi128ELi4ELb0ELb0EN7cutlass6half_tE19Flash_kernel_traitsILi32ELi128ELi128ELi4ES3_EELb0ELb1ELb0ELb0ELb0ELb1ELb0ELb0EEEvNS_16Flash_fwd_paramsE --------------------------
	.section	.text._ZN5flash16flash_fwd_kernelI23Flash_fwd_kernel_traitsILi32ELi128ELi128ELi4ELb0ELb0EN7cutlass6half_tE19Flash_kernel_traitsILi32ELi128ELi128ELi4ES3_EELb0ELb1ELb0ELb0ELb0ELb1ELb0ELb0EEEvNS_16Flash_fwd_paramsE,"ax",@progbits
	.align	128
        .global         _ZN5flash16flash_fwd_kernelI23Flash_fwd_kernel_traitsILi32ELi128ELi128ELi4ELb0ELb0EN7cutlass6half_tE19Flash_kernel_traitsILi32ELi128ELi128ELi4ES3_EELb0ELb1ELb0ELb0ELb0ELb1ELb0ELb0EEEvNS_16Flash_fwd_paramsE
        .type           _ZN5flash16flash_fwd_kernelI23Flash_fwd_kernel_traitsILi32ELi128ELi128ELi4ELb0ELb0EN7cutlass6half_tE19Flash_kernel_traitsILi32ELi128ELi128ELi4ES3_EELb0ELb1ELb0ELb0ELb0ELb1ELb0ELb0EEEvNS_16Flash_fwd_paramsE,@function
        .size           _ZN5flash16flash_fwd_kernelI23Flash_fwd_kernel_traitsILi32ELi128ELi128ELi4ELb0ELb0EN7cutlass6half_tE19Flash_kernel_traitsILi32ELi128ELi128ELi4ES3_EELb0ELb1ELb0ELb0ELb0ELb1ELb0ELb0EEEvNS_16Flash_fwd_paramsE,(.L_x_726 - _ZN5flash16flash_fwd_kernelI23Flash_fwd_kernel_traitsILi32ELi128ELi128ELi4ELb0ELb0EN7cutlass6half_tE19Flash_kernel_traitsILi32ELi128ELi128ELi4ES3_EELb0ELb1ELb0ELb0ELb0ELb1ELb0ELb0EEEvNS_16Flash_fwd_paramsE)
        .other          _ZN5flash16flash_fwd_kernelI23Flash_fwd_kernel_traitsILi32ELi128ELi128ELi4ELb0ELb0EN7cutlass6half_tE19Flash_kernel_traitsILi32ELi128ELi128ELi4ES3_EELb0ELb1ELb0ELb0ELb0ELb1ELb0ELb0EEEvNS_16Flash_fwd_paramsE,@"STO_CUDA_ENTRY STV_DEFAULT"
_ZN5flash16flash_fwd_kernelI23Flash_fwd_kernel_traitsILi32ELi128ELi128ELi4ELb0ELb0EN7cutlass6half_tE19Flash_kernel_traitsILi32ELi128ELi128ELi4ES3_EELb0ELb1ELb0ELb0ELb0ELb1ELb0ELb0EEEvNS_16Flash_fwd_paramsE:
.text._ZN5flash16flash_fwd_kernelI23Flash_fwd_kernel_traitsILi32ELi128ELi128ELi4ELb0ELb0EN7cutlass6half_tE19Flash_kernel_traitsILi32ELi128ELi128ELi4ES3_EELb0ELb1ELb0ELb0ELb0ELb1ELb0ELb0EEEvNS_16Flash_fwd_paramsE:
[----:B------:R-:W1:Y:S08]  /*0000*/  LDC R1, c[0x0][0x37c] ;  /* 0x0000df00ff017b82 */ /* 0x000e700000000800 */
[----:B------:R-:W2:Y:S01]  /*0010*/  LDC.64 R2, c[0x0][0x460] ;  /* 0x00011800ff027b82 */ /* 0x000ea20000000a00 */
[----:B------:R-:W3:Y:S01]  /*0020*/  S2R R226, SR_CTAID.Y ;  /* 0x0000000000e27919 */ /* 0x000ee20000002600 */
[----:B------:R-:W4:Y:S01]  /*0030*/  LDCU.64 UR4, c[0x0][0x478] ;  /* 0x00008f00ff0477ac */ /* 0x000f220008000a00 */
[----:B------:R-:W-:-:S02]  /*0040*/  IMAD.MOV.U32 R225, RZ, RZ, -0x1 ;  /* 0xffffffffffe17424 */ /* 0x000fc400078e00ff */
[----:B-1----:R-:W-:Y:S01]  /*0050*/  VIADD R1, R1, 0xffffffc8 ;  /* 0xffffffc801017836 */ /* 0x002fe20000000000 */
[----:B------:R-:W1:Y:S02]  /*0060*/  LDCU.64 UR12, c[0x0][0x358] ;  /* 0x00006b00ff0c77ac */ /* 0x000e640008000a00 */
[----:B------:R-:W3:Y:S01]  /*0070*/  LDC.64 R4, c[0x0][0x460] ;  /* 0x00011800ff047b82 */ /* 0x000ee20000000a00 */
[----:B------:R-:W1:Y:S01]  /*0080*/  LDCU.64 UR6, c[0x0][0x470] ;  /* 0x00008e00ff0677ac */ /* 0x000e620008000a00 */
[----:B----4-:R-:W-:Y:S02]  /*0090*/  ISETP.NE.U32.AND P2, PT, RZ, UR4, PT ;  /* 0x00000004ff007c0c */ /* 0x010fe4000bf45070 */
[C---:B--2---:R-:W-:Y:S02]  /*00a0*/  ISETP.NE.U32.AND P0, PT, R2.reuse, RZ, PT ;  /* 0x000000ff0200720c */ /* 0x044fe40003f05070 */
[----:B------:R-:W-:Y:S02]  /*00b0*/  ISETP.NE.U32.AND P4, PT, R2, RZ, PT ;  /* 0x000000ff0200720c */ /* 0x000fe40003f85070 */
[----:B------:R-:W-:-:S02]  /*00c0*/  ISETP.NE.AND.EX P0, PT, R3, RZ, PT, P0 ;  /* 0x000000ff0300720c */ /* 0x000fc40003f05300 */
[----:B------:R-:W-:Y:S02]  /*00d0*/  ISETP.NE.AND.EX P4, PT, R3, RZ, PT, P4 ;  /* 0x000000ff0300720c */ /* 0x000fe40003f85340 */
[----:B------:R-:W-:Y:S01]  /*00e0*/  ISETP.NE.AND.EX P2, PT, RZ, UR5, PT, P2 ;  /* 0x00000005ff007c0c */ /* 0x000fe2000bf45320 */
[----:B---3--:R-:W-:-:S04]  /*00f0*/  IMAD.WIDE.U32 R4, R226, 0x4, R4 ;  /* 0x00000004e2047825 */ /* 0x008fc800078e0004 */
[----:B------:R-:W-:Y:S01]  /*0100*/  IMAD.SHL.U32 R8, R226, 0x4, RZ ;  /* 0x00000004e2087824 */ /* 0x000fe200078e00ff */
[----:B------:R-:W-:Y:S02]  /*0110*/  SHF.R.U32.HI R2, RZ, 0x1e, R226 ;  /* 0x0000001eff027819 */ /* 0x000fe400000116e2 */
[----:B-1----:R-:W-:Y:S01]  /*0120*/  ISETP.NE.U32.AND P3, PT, RZ, UR6, PT ;  /* 0x00000006ff007c0c */ /* 0x002fe2000bf65070 */
[----:B------:R-:W2:Y:S03]  /*0130*/  @P0 LDG.E R225, desc[UR12][R4.64] ;  /* 0x0000000c04e10981 */ /* 0x000ea6000c1e1900 */
[----:B------:R-:W-:Y:S01]  /*0140*/  ISETP.NE.AND.EX P3, PT, RZ, UR7, PT, P3 ;  /* 0x00000007ff007c0c */ /* 0x000fe2000bf65330 */
[----:B------:R1:W2:Y:S01]  /*0150*/  @P4 LDG.E R10, desc[UR12][R4.64+0x4] ;  /* 0x0000040c040a4981 */ /* 0x0002a2000c1e1900 */
[----:B------:R-:W-:Y:S01]  /*0160*/  @P2 IADD3 R196, P0, PT, R8, UR4, RZ ;  /* 0x0000000408c42c10 */ /* 0x000fe2000ff1e0ff */
[----:B------:R-:W-:Y:S01]  /*0170*/  IMAD.MOV.U32 R0, RZ, RZ, RZ ;  /* 0x000000ffff007224 */ /* 0x000fe200078e00ff */
[----:B------:R-:W3:Y:S02]  /*0180*/  S2R R230, SR_CTAID.X ;  /* 0x0000000000e67919 */ /* 0x000ee40000002500 */
[----:B------:R-:W-:Y:S01]  /*0190*/  @P2 IADD3.X R197, PT, PT, R2, UR5, RZ, P0, !PT ;  /* 0x0000000502c52c10 */ /* 0x000fe200087fe4ff */
[----:B------:R-:W4:Y:S04]  /*01a0*/  @!P4 LDC R154, c[0x0][0x434] ;  /* 0x00010d00ff9acb82 */ /* 0x000f280000000800 */
[----:B------:R-:W5:Y:S04]  /*01b0*/  @P2 LDG.E R196, desc[UR12][R196.64] ;  /* 0x0000000cc4c42981 */ /* 0x000f68000c1e1900 */
[----:B------:R-:W2:Y:S01]  /*01c0*/  @!P2 LDC R7, c[0x0][0x43c] ;  /* 0x00010f00ff07ab82 */ /* 0x000ea20000000800 */
[----:B-1----:R-:W-:-:S04]  /*01d0*/  @P3 IADD3 R4, P1, PT, R8, UR6, RZ ;  /* 0x0000000608043c10 */ /* 0x002fc8000ff3e0ff */
[----:B------:R-:W-:-:S05]  /*01e0*/  @P3 IADD3.X R5, PT, PT, R2, UR7, RZ, P1, !PT ;  /* 0x0000000702053c10 */ /* 0x000fca0008ffe4ff */
[----:B------:R1:W5:Y:S02]  /*01f0*/  @P3 LDG.E R0, desc[UR12][R4.64] ;  /* 0x0000000c04003981 */ /* 0x000364000c1e1900 */
[----:B-1----:R-:W1:Y:S01]  /*0200*/  LDC.64 R4, c[0x0][0x468] ;  /* 0x00011a00ff047b82 */ /* 0x002e620000000a00 */
[----:B------:R-:W3:Y:S01]  /*0210*/  LDCU.U8 UR4, c[0x0][0x532] ;  /* 0x0000a640ff0477ac */ /* 0x000ee20008000000 */
[----:B-1----:R-:W-:-:S05]  /*0220*/  IADD3 R8, P0, PT, R8, R4, RZ ;  /* 0x0000000408087210 */ /* 0x002fca0007f1e0ff */
[----:B------:R-:W-:Y:S01]  /*0230*/  IMAD.X R9, R2, 0x1, R5, P0 ;  /* 0x0000000102097824 */ /* 0x000fe200000e0605 */
[C---:B------:R-:W-:Y:S01]  /*0240*/  ISETP.NE.U32.AND P0, PT, R4.reuse, RZ, PT ;  /* 0x000000ff0400720c */ /* 0x040fe20003f05070 */
[----:B------:R-:W1:Y:S03]  /*0250*/  @!P2 LDC.64 R2, c[0x0][0x488] ;  /* 0x00012200ff02ab82 */ /* 0x000e660000000a00 */
[----:B------:R-:W-:Y:S02]  /*0260*/  ISETP.NE.AND.EX P0, PT, R5, RZ, PT, P0 ;  /* 0x000000ff0500720c */ /* 0x000fe40003f05300 */
[----:B------:R-:W-:Y:S02]  /*0270*/  ISETP.EQ.U32.AND P3, PT, R4, RZ, PT ;  /* 0x000000ff0400720c */ /* 0x000fe40003f62070 */
[----:B---3--:R-:W-:-:S09]  /*0280*/  ISETP.NE.AND P1, PT, RZ, UR4, PT ;  /* 0x00000004ff007c0c */ /* 0x008fd2000bf25270 */
[----:B------:R-:W3:Y:S01]  /*0290*/  @!P0 LDC R4, c[0x0][0x438] ;  /* 0x00010e00ff048b82 */ /* 0x000ee20000000800 */
[----:B------:R-:W-:Y:S01]  /*02a0*/  ISETP.EQ.OR.EX P3, PT, R5, RZ, !P1, P3 ;  /* 0x000000ff0500720c */ /* 0x000fe20004f62730 */
[----:B------:R-:W-:Y:S02]  /*02b0*/  IMAD.MOV.U32 R6, RZ, RZ, -0x1 ;  /* 0xffffffffff067424 */ /* 0x000fe400078e00ff */
[----:B------:R-:W-:-:S10]  /*02c0*/  IMAD.SHL.U32 R228, R230, 0x80, RZ ;  /* 0x00000080e6e47824 */ /* 0x000fd400078e00ff */
[----:B------:R1:W5:Y:S01]  /*02d0*/  @!P3 LDG.E R6, desc[UR12][R8.64] ;  /* 0x0000000c0806b981 */ /* 0x000362000c1e1900 */
[----:B--2---:R-:W-:-:S05]  /*02e0*/  @P4 IMAD.IADD R154, R10, 0x1, -R225 ;  /* 0x000000010a9a4824 */ /* 0x004fca00078e0ae1 */
[----:B----4-:R-:W-:Y:S01]  /*02f0*/  ISETP.GT.AND P3, PT, R154, R228, PT ;  /* 0x000000e49a00720c */ /* 0x010fe20003f64270 */
[----:B-1-3--:R-:W-:-:S12]  /*0300*/  @!P0 BRA `(.L_x_17) ;  /* 0x00000000000c8947 */ /* 0x00afd80003800000 */
[----:B------:R-:W2:Y:S02]  /*0310*/  @P1 LDG.E R4, desc[UR12][R8.64+0x4] ;  /* 0x0000040c08041981 */ /* 0x000ea4000c1e1900 */
[----:B--2--5:R-:W-:-:S06]  /*0320*/  @P1 IADD3 R4, PT, PT, R4, -R6, RZ ;  /* 0x8000000604041210 */ /* 0x024fcc0007ffe0ff */
[----:B------:R1:W5:Y:S02]  /*0330*/  @!P1 LDG.E R4, desc[UR12][R8.64] ;  /* 0x0000000c08049981 */ /* 0x000364000c1e1900 */
.L_x_17:
[----:B------:R-:W-:Y:S05]  /*0340*/  @!P3 EXIT ;  /* 0x000000000000b94d */ /* 0x000fea0003800000 */
[----:B------:R-:W2:Y:S01]  /*0350*/  LDC R153, c[0x0][0x508] ;  /* 0x00014200ff997b82 */ /* 0x000ea20000000800 */
[----:B------:R-:W-:Y:S01]  /*0360*/  @!P2 ISETP.NE.U32.AND P0, PT, R2, RZ, PT ;  /* 0x000000ff0200a20c */ /* 0x000fe20003f05070 */
[----:B-----5:R-:W-:Y:S01]  /*0370*/  @P2 IMAD.IADD R196, R196, 0x1, -R0 ;  /* 0x00000001c4c42824 */ /* 0x020fe200078e0a00 */
[----:B------:R-:W3:Y:S02]  /*0380*/  S2R R24, SR_CTAID.Z ;  /* 0x0000000000187919 */ /* 0x000ee40000002700 */
[----:B------:R-:W-:Y:S01]  /*0390*/  @!P2 ISETP.NE.AND.EX P0, PT, R3, RZ, PT, P0 ;  /* 0x000000ff0300a20c */ /* 0x000fe20003f05300 */
[----:B------:R-:W-:Y:S01]  /*03a0*/  VIADD R3, R230, 0x1 ;  /* 0x00000001e6037836 */ /* 0x000fe20000000000 */
[----:B------:R-:W4:Y:S02]  /*03b0*/  S2R R155, SR_TID.X ;  /* 0x00000000009b7919 */ /* 0x000f240000002100 */
[----:B------:R-:W-:Y:S01]  /*03c0*/  @!P2 SEL R7, R7, RZ, P0 ;  /* 0x000000ff0707a207 */ /* 0x000fe20000000000 */
[----:B------:R-:W-:-:S03]  /*03d0*/  IMAD R3, R3, 0x80, -R154 ;  /* 0x0000008003037824 */ /* 0x000fc600078e0a9a */
[----:B------:R-:W-:-:S05]  /*03e0*/  @!P2 IADD3 R196, PT, PT, R7, R4, -R0 ;  /* 0x0000000407c4a210 */ /* 0x000fca0007ffe800 */
[----:B------:R-:W-:-:S05]  /*03f0*/  VIADD R5, R196, 0x7f ;  /* 0x0000007fc4057836 */ /* 0x000fca0000000000 */
[----:B------:R-:W-:Y:S02]  /*0400*/  SHF.R.S32.HI R4, RZ, 0x1f, R5 ;  /* 0x0000001fff047819 */ /* 0x000fe40000011405 */
[----:B--2---:R-:W-:Y:S02]  /*0410*/  IADD3 R3, PT, PT, R5, R153, R3 ;  /* 0x0000009905037210 */ /* 0x004fe40007ffe003 */
[----:B------:R-:W-:Y:S02]  /*0420*/  LEA.HI R4, R4, R5, RZ, 0x7 ;  /* 0x0000000504047211 */ /* 0x000fe400078f38ff */
[----:B------:R-:W-:Y:S02]  /*0430*/  SHF.R.S32.HI R2, RZ, 0x1f, R3 ;  /* 0x0000001fff027819 */ /* 0x000fe40000011403 */
[----:B------:R-:W-:Y:S02]  /*0440*/  SHF.R.S32.HI R4, RZ, 0x7, R4 ;  /* 0x00000007ff047819 */ /* 0x000fe40000011404 */
[----:B------:R-:W-:-:S04]  /*0450*/  LEA.HI R2, R2, R3, RZ, 0x7 ;  /* 0x0000000302027211 */ /* 0x000fc800078f38ff */
[----:B------:R-:W-:-:S04]  /*0460*/  SHF.R.S32.HI R2, RZ, 0x7, R2 ;  /* 0x00000007ff027819 */ /* 0x000fc80000011402 */
[----:B------:R-:W-:-:S04]  /*0470*/  VIMNMX R165, PT, PT, R4, R2, PT ;  /* 0x0000000204a57248 */ /* 0x000fc80003fe0100 */
[----:B------:R-:W-:-:S13]  /*0480*/  ISETP.GT.AND P0, PT, R165, RZ, PT ;  /* 0x000000ffa500720c */ /* 0x000fda0003f04270 */
[----:B---34-:R-:W-:Y:S05]  /*0490*/  @P0 BRA `(.L_x_18) ;  /* 0x0000000800a00947 */ /* 0x018fea0003800000 */
[----:B------:R-:W-:Y:S01]  /*04a0*/  ISETP.NE.AND P1, PT, R225, -0x1, PT ;  /* 0xffffffffe100780c */ /* 0x000fe20003f25270 */
[----:B------:R-:W2:Y:S08]  /*04b0*/  LDC.U8 R0, c[0x0][0x549] ;  /* 0x00015240ff007b82 */ /* 0x000eb00000000000 */
[----:B-1----:R-:W1:Y:S08]  /*04c0*/  LDC.U8 R8, c[0x0][0x548] ;  /* 0x00015200ff087b82 */ /* 0x002e700000000000 */
[----:B------:R-:W3:Y:S08]  /*04d0*/  @!P1 LDC.64 R6, c[0x0][0x400] ;  /* 0x00010000ff069b82 */ /* 0x000ef00000000a00 */
[----:B------:R-:W4:Y:S01]  /*04e0*/  @P1 LDC.64 R4, c[0x0][0x408] ;  /* 0x00010200ff041b82 */ /* 0x000f220000000a00 */
[----:B--2---:R-:W-:-:S07]  /*04f0*/  ISETP.NE.AND P0, PT, R0, RZ, PT ;  /* 0x000000ff0000720c */ /* 0x004fce0003f05270 */
[----:B------:R-:W2:Y:S01]  /*0500*/  LDC R0, c[0x0][0x434] ;  /* 0x00010d00ff007b82 */ /* 0x000ea20000000800 */
[----:B-1----:R-:W-:Y:S01]  /*0510*/  ISETP.NE.AND P5, PT, R8, RZ, !P0 ;  /* 0x000000ff0800720c */ /* 0x002fe200047a5270 */
[----:B---3--:R-:W-:-:S06]  /*0520*/  @!P1 IMAD.WIDE.U32 R10, R226, R6, RZ ;  /* 0x00000006e20a9225 */ /* 0x008fcc00078e00ff */
[----:B------:R-:W1:Y:S01]  /*0530*/  @P0 LDC.64 R2, c[0x0][0x430] ;  /* 0x00010c00ff020b82 */ /* 0x000e620000000a00 */
[----:B------:R-:W-:Y:S01]  /*0540*/  @!P1 IMAD R7, R226, R7, R11 ;  /* 0x00000007e2079224 */ /* 0x000fe200078e020b */
[----:B------:R-:W-:Y:S01]  /*0550*/  @!P1 MOV R6, R10 ;  /* 0x0000000a00069202 */ /* 0x000fe20000000f00 */
[----:B----4-:R-:W-:-:S05]  /*0560*/  @P1 IMAD.WIDE.U32 R10, R225, R4, RZ ;  /* 0x00000004e10a1225 */ /* 0x010fca00078e00ff */
[----:B------:R-:W3:Y:S01]  /*0570*/  @P0 LDC R4, c[0x0][0x430] ;  /* 0x00010c00ff040b82 */ /* 0x000ee20000000800 */
[----:B------:R-:W-:Y:S01]  /*0580*/  @P1 IMAD R7, R225, R5, R11 ;  /* 0x00000005e1071224 */ /* 0x000fe200078e020b */
[----:B------:R-:W-:Y:S01]  /*0590*/  @P1 MOV R6, R10 ;  /* 0x0000000a00061202 */ /* 0x000fe20000000f00 */
[----:B-1----:R-:W-:Y:S01]  /*05a0*/  @P0 IMAD R3, R2, R3, RZ ;  /* 0x0000000302030224 */ /* 0x002fe200078e02ff */
[----:B------:R-:W-:Y:S01]  /*05b0*/  @P0 MOV R2, 0x1 ;  /* 0x0000000100020802 */ /* 0x000fe20000000f00 */
[----:B--2---:R-:W-:Y:S06]  /*05c0*/  @P0 BRA `(.L_x_19) ;  /* 0x0000000000280947 */ /* 0x004fec0003800000 */
[----:B------:R-:W-:Y:S02]  /*05d0*/  ISETP.NE.AND P0, PT, R8, RZ, PT ;  /* 0x000000ff0800720c */ /* 0x000fe40003f05270 */
[----:B------:R-:W1:Y:S11]  /*05e0*/  LDC R8, c[0x0][0x3e0] ;  /* 0x0000f800ff087b82 */ /* 0x000e760000000800 */
[----:B------:R-:W2:Y:S01]  /*05f0*/  @P0 LDC R3, c[0x0][0x454] ;  /* 0x00011500ff030b82 */ /* 0x000ea20000000800 */
[----:B---3--:R-:W-:-:S02]  /*0600*/  @P0 MOV R4, 0x1 ;  /* 0x0000000100040802 */ /* 0x008fc40000000f00 */
[----:B------:R-:W-:-:S05]  /*0610*/  @!P0 MOV R4, 0x1 ;  /* 0x0000000100048802 */ /* 0x000fca0000000f00 */
[----:B------:R-:W1:Y:S08]  /*0620*/  @P0 LDC R2, c[0x0][0x454] ;  /* 0x00011500ff020b82 */ /* 0x000e700000000800 */
[----:B------:R-:W3:Y:S08]  /*0630*/  @!P0 LDC R5, c[0x0][0x434] ;  /* 0x00010d00ff058b82 */ /* 0x000ef00000000800 */
[----:B------:R-:W4:Y:S01]  /*0640*/  @!P0 LDC R3, c[0x0][0x434] ;  /* 0x00010d00ff038b82 */ /* 0x000f220000000800 */
[----:B-1----:R-:W-:-:S02]  /*0650*/  @P0 IMAD R2, R2, R8, RZ ;  /* 0x0000000802020224 */ /* 0x002fc400078e02ff */
[----:B--23--:R-:W-:-:S07]  /*0660*/  @!P0 IMAD R2, R5, R8, RZ ;  /* 0x0000000805028224 */ /* 0x00cfce00078e02ff */
.L_x_19:
[----:B------:R-:W-:Y:S01]  /*0670*/  IMAD.SHL.U32 R9, R155, 0x8, RZ ;  /* 0x000000089b097824 */ /* 0x000fe200078e00ff */
[----:B------:R-:W1:Y:S01]  /*0680*/  LDCU.64 UR4, c[0x0][0x410] ;  /* 0x00008200ff0477ac */ /* 0x000e620008000a00 */
[----:B------:R-:W-:Y:S01]  /*0690*/  IMAD.IADD R154, R154, 0x1, -R228 ;  /* 0x000000019a9a7824 */ /* 0x000fe200078e0ae4 */
[----:B------:R-:W-:Y:S01]  /*06a0*/  SHF.R.U32.HI R8, RZ, 0x2, R155 ;  /* 0x00000002ff087819 */ /* 0x000fe2000001169b */
[----:B------:R-:W-:Y:S01]  /*06b0*/  IMAD R0, R226, R0, RZ ;  /* 0x00000000e2007224 */ /* 0x000fe200078e02ff */
[----:B------:R-:W-:Y:S01]  /*06c0*/  LOP3.LUT R9, R9, 0x18, RZ, 0xc0, !PT ;  /* 0x0000001809097812 */ /* 0x000fe200078ec0ff */
[----:B----4-:R-:W-:Y:S01]  /*06d0*/  IMAD R3, R24, R3, RZ ;  /* 0x0000000318037224 */ /* 0x010fe200078e02ff */
[C---:B------:R-:W-:Y:S01]  /*06e0*/  ISETP.GE.AND P3, PT, R8.reuse, R154, PT ;  /* 0x0000009a0800720c */ /* 0x040fe20003f66270 */
[C---:B------:R-:W-:Y:S01]  /*06f0*/  VIADD R10, R8.reuse, 0x20 ;  /* 0x00000020080a7836 */ /* 0x040fe20000000000 */
[----:B------:R-:W-:Y:S01]  /*0700*/  IADD3 R12, P4, PT, R9, R6, RZ ;  /* 0x00000006090c7210 */ /* 0x000fe20007f9e0ff */
[----:B------:R-:W-:Y:S01]  /*0710*/  VIADD R5, R8, 0x40 ;  /* 0x0000004008057836 */ /* 0x000fe20000000000 */
[----:B------:R-:W-:Y:S01]  /*0720*/  ISETP.NE.AND P0, PT, R225, -0x1, PT ;  /* 0xffffffffe100780c */ /* 0x000fe20003f05270 */
[----:B------:R-:W-:Y:S01]  /*0730*/  IMAD.MOV.U32 R9, RZ, RZ, RZ ;  /* 0x000000ffff097224 */ /* 0x000fe200078e00ff */
[----:B------:R-:W-:Y:S01]  /*0740*/  LOP3.LUT P6, R155, R155, 0x3, RZ, 0xc0, !PT ;  /* 0x000000039b9b7812 */ /* 0x000fe200078cc0ff */
[----:B------:R-:W-:Y:S01]  /*0750*/  IMAD.X R13, RZ, RZ, R7, P4 ;  /* 0x000000ffff0d7224 */ /* 0x000fe200020e0607 */
[----:B------:R-:W-:Y:S01]  /*0760*/  SEL R225, R0, R225, !P0 ;  /* 0x000000e100e17207 */ /* 0x000fe20004000000 */
[----:B------:R-:W-:Y:S01]  /*0770*/  VIADD R0, R8, 0x60 ;  /* 0x0000006008007836 */ /* 0x000fe20000000000 */
[----:B------:R-:W-:Y:S01]  /*0780*/  ISETP.GE.AND P1, PT, R10, R154, PT ;  /* 0x0000009a0a00720c */ /* 0x000fe20003f26270 */
[----:B------:R-:W-:Y:S01]  /*0790*/  BSSY.RECONVERGENT B0, `(.L_x_20) ;  /* 0x0000018000007945 */ /* 0x000fe20003800200 */
[----:B-1----:R-:W-:Y:S01]  /*07a0*/  IMAD.WIDE.U32 R12, R24, UR4, R12 ;  /* 0x00000004180c7c25 */ /* 0x002fe2000f8e000c */
[----:B------:R-:W-:-:S02]  /*07b0*/  SHF.R.S32.HI R6, RZ, 0x1f, R225 ;  /* 0x0000001fff067819 */ /* 0x000fc400000114e1 */
[----:B------:R-:W-:Y:S01]  /*07c0*/  ISETP.GE.AND P2, PT, R5, R154, PT ;  /* 0x0000009a0500720c */ /* 0x000fe20003f46270 */
[----:B------:R-:W-:Y:S01]  /*07d0*/  IMAD R25, R24, UR5, R13 ;  /* 0x0000000518197c24 */ /* 0x000fe2000f8e020d */
[----:B------:R-:W-:Y:S01]  /*07e0*/  SEL R225, R225, RZ, P5 ;  /* 0x000000ffe1e17207 */ /* 0x000fe20002800000 */
[----:B------:R-:W-:Y:S01]  /*07f0*/  @!P5 IMAD R3, R226, R2, R3 ;  /* 0x00000002e203d224 */ /* 0x000fe200078e0203 */
[----:B------:R-:W-:Y:S01]  /*0800*/  SEL R6, R6, RZ, P5 ;  /* 0x000000ff06067207 */ /* 0x000fe20002800000 */
[----:B------:R-:W-:Y:S01]  /*0810*/  IMAD.WIDE.U32 R230, R230, 0x80, R8 ;  /* 0x00000080e6e67825 */ /* 0x000fe200078e0008 */
[-C--:B------:R-:W-:Y:S02]  /*0820*/  ISETP.GE.OR P6, PT, R8, R154.reuse, P6 ;  /* 0x0000009a0800720c */ /* 0x080fe400037c6670 */
[----:B------:R-:W-:Y:S02]  /*0830*/  ISETP.GE.AND P0, PT, R0, R154, PT ;  /* 0x0000009a0000720c */ /* 0x000fe40003f06270 */
[----:B------:R-:W-:-:S02]  /*0840*/  ISETP.NE.OR P5, PT, R155, RZ, P1 ;  /* 0x000000ff9b00720c */ /* 0x000fc40000fa5670 */
[----:B------:R-:W-:Y:S01]  /*0850*/  ISETP.NE.OR P4, PT, R155, RZ, P2 ;  /* 0x000000ff9b00720c */ /* 0x000fe20001785670 */
[----:B------:R-:W-:-:S12]  /*0860*/  @P3 BRA `(.L_x_21) ;  /* 0x0000000000283947 */ /* 0x000fd80003800000 */
[----:B------:R-:W1:Y:S01]  /*0870*/  LDCU.64 UR4, c[0x0][0x408] ;  /* 0x00008100ff0477ac */ /* 0x000e620008000a00 */
[----:B------:R-:W-:Y:S01]  /*0880*/  MOV R24, R12 ;  /* 0x0000000c00187202 */ /* 0x000fe20000000f00 */
[----:B------:R-:W2:Y:S01]  /*0890*/  LDCU.64 UR6, c[0x0][0x3f0] ;  /* 0x00007e00ff0677ac */ /* 0x000ea20008000a00 */
[----:B-1----:R-:W-:-:S03]  /*08a0*/  IMAD R2, R231, UR4, RZ ;  /* 0x00000004e7027c24 */ /* 0x002fc6000f8e02ff */
[----:B------:R-:W-:-:S04]  /*08b0*/  IMAD.WIDE.U32 R14, R230, UR4, R24 ;  /* 0x00000004e60e7c25 */ /* 0x000fc8000f8e0018 */
[----:B------:R-:W-:Y:S01]  /*08c0*/  IMAD R2, R230, UR5, R2 ;  /* 0x00000005e6027c24 */ /* 0x000fe2000f8e0202 */
[----:B--2---:R-:W-:-:S04]  /*08d0*/  LEA R16, P3, R14, UR6, 0x1 ;  /* 0x000000060e107c11 */ /* 0x004fc8000f8608ff */
[----:B------:R-:W-:-:S04]  /*08e0*/  IADD3 R2, PT, PT, R15, R2, RZ ;  /* 0x000000020f027210 */ /* 0x000fc80007ffe0ff */
[----:B------:R-:W-:-:S05]  /*08f0*/  LEA.HI.X R17, R14, UR7, R2, 0x1, P3 ;  /* 0x000000070e117c11 */ /* 0x000fca00098f0c02 */
[----:B------:R1:W-:Y:S02]  /*0900*/  STG.E.128 desc[UR12][R16.64], RZ ;  /* 0x000000ff10007986 */ /* 0x0003e4000c101d0c */
.L_x_21:
[----:B------:R-:W-:Y:S05]  /*0910*/  BSYNC.RECONVERGENT B0 ;  /* 0x0000000000007941 */ /* 0x000fea0003800200 */
.L_x_20:
[----:B------:R-:W-:Y:S01]  /*0920*/  BSSY.RECONVERGENT B0, `(.L_x_22) ;  /* 0x0000011000007945 */ /* 0x000fe20003800200 */
[----:B------:R-:W-:Y:S01]  /*0930*/  ISETP.NE.OR P3, PT, R155, RZ, P0 ;  /* 0x000000ff9b00720c */ /* 0x000fe20000765670 */
[----:B---3--:R-:W-:Y:S02]  /*0940*/  IMAD R228, R228, R4, RZ ;  /* 0x00000004e4e47224 */ /* 0x008fe400078e02ff */
[----:B------:R-:W-:Y:S10]  /*0950*/  @P1 BRA `(.L_x_23) ;  /* 0x0000000000341947 */ /* 0x000ff40003800000 */
[----:B------:R-:W2:Y:S01]  /*0960*/  LDCU.64 UR6, c[0x0][0x408] ;  /* 0x00008100ff0677ac */ /* 0x000ea20008000a00 */
[----:B------:R-:W-:Y:S01]  /*0970*/  IADD3 R7, P1, PT, R230, 0x20, RZ ;  /* 0x00000020e6077810 */ /* 0x000fe20007f3e0ff */
[----:B------:R-:W-:Y:S01]  /*0980*/  IMAD.MOV.U32 R14, RZ, RZ, R12 ;  /* 0x000000ffff0e7224 */ /* 0x000fe200078e000c */
[----:B------:R-:W-:Y:S01]  /*0990*/  MOV R15, R25 ;  /* 0x00000019000f7202 */ /* 0x000fe20000000f00 */
[----:B------:R-:W1:Y:S02]  /*09a0*/  LDCU.64 UR4, c[0x0][0x3f0] ;  /* 0x00007e00ff0477ac */ /* 0x000e640008000a00 */
[----:B------:R-:W-:-:S04]  /*09b0*/  IMAD.X R2, RZ, RZ, R231, P1 ;  /* 0x000000ffff027224 */ /* 0x000fc800008e06e7 */
[----:B--2---:R-:W-:Y:S02]  /*09c0*/  IMAD R2, R2, UR6, RZ ;  /* 0x0000000602027c24 */ /* 0x004fe4000f8e02ff */
[----:B------:R-:W-:-:S04]  /*09d0*/  IMAD.WIDE.U32 R14, R7, UR6, R14 ;  /* 0x00000006070e7c25 */ /* 0x000fc8000f8e000e */
[----:B------:R-:W-:Y:S01]  /*09e0*/  IMAD R2, R7, UR7, R2 ;  /* 0x0000000707027c24 */ /* 0x000fe2000f8e0202 */
[----:B-1----:R-:W-:-:S04]  /*09f0*/  LEA R16, P1, R14, UR4, 0x1 ;  /* 0x000000040e107c11 */ /* 0x002fc8000f8208ff */
[----:B------:R-:W-:-:S04]  /*0a00*/  IADD3 R2, PT, PT, R15, R2, RZ ;  /* 0x000000020f027210 */ /* 0x000fc80007ffe0ff */
[----:B------:R-:W-:-:S05]  /*0a10*/  LEA.HI.X R17, R14, UR5, R2, 0x1, P1 ;  /* 0x000000050e117c11 */ /* 0x000fca00088f0c02 */
[----:B------:R2:W-:Y:S02]  /*0a20*/  STG.E.128 desc[UR12][R16.64], RZ ;  /* 0x000000ff10007986 */ /* 0x0005e4000c101d0c */
.L_x_23:
[----:B------:R-:W-:Y:S05]  /*0a30*/  BSYNC.RECONVERGENT B0 ;  /* 0x0000000000007941 */ /* 0x000fea0003800200 */
.L_x_22:
[----:B------:R-:W-:Y:S04]  /*0a40*/  BSSY.RECONVERGENT B0, `(.L_x_24) ;  /* 0x000000f000007945 */ /* 0x000fe80003800200 */
[----:B------:R-:W-:Y:S05]  /*0a50*/  @P2 BRA `(.L_x_25) ;  /* 0x0000000000342947 */ /* 0x000fea0003800000 */
[----:B------:R-:W3:Y:S01]  /*0a60*/  LDCU.64 UR6, c[0x0][0x408] ;  /* 0x00008100ff0677ac */ /* 0x000ee20008000a00 */
[----:B------:R-:W-:Y:S01]  /*0a70*/  IADD3 R7, P1, PT, R230, 0x40, RZ ;  /* 0x00000040e6077810 */ /* 0x000fe20007f3e0ff */
[----:B------:R-:W-:Y:S01]  /*0a80*/  IMAD.MOV.U32 R14, RZ, RZ, R12 ;  /* 0x000000ffff0e7224 */ /* 0x000fe200078e000c */
[----:B------:R-:W-:Y:S01]  /*0a90*/  MOV R15, R25 ;  /* 0x00000019000f7202 */ /* 0x000fe20000000f00 */
[----:B------:R-:W1:Y:S02]  /*0aa0*/  LDCU.64 UR4, c[0x0][0x3f0] ;  /* 0x00007e00ff0477ac */ /* 0x000e640008000a00 */
[----:B------:R-:W-:-:S04]  /*0ab0*/  IMAD.X R2, RZ, RZ, R231, P1 ;  /* 0x000000ffff027224 */ /* 0x000fc800008e06e7 */
[----:B---3--:R-:W-:Y:S02]  /*0ac0*/  IMAD R2, R2, UR6, RZ ;  /* 0x0000000602027c24 */ /* 0x008fe4000f8e02ff */
[----:B------:R-:W-:-:S04]  /*0ad0*/  IMAD.WIDE.U32 R14, R7, UR6, R14 ;  /* 0x00000006070e7c25 */ /* 0x000fc8000f8e000e */
[----:B------:R-:W-:Y:S01]  /*0ae0*/  IMAD R2, R7, UR7, R2 ;  /* 0x0000000707027c24 */ /* 0x000fe2000f8e0202 */
[----:B-12---:R-:W-:-:S04]  /*0af0*/  LEA R16, P1, R14, UR4, 0x1 ;  /* 0x000000040e107c11 */ /* 0x006fc8000f8208ff */
[----:B------:R-:W-:-:S04]  /*0b00*/  IADD3 R2, PT, PT, R15, R2, RZ ;  /* 0x000000020f027210 */ /* 0x000fc80007ffe0ff */
[----:B------:R-:W-:-:S05]  /*0b10*/  LEA.HI.X R17, R14, UR5, R2, 0x1, P1 ;  /* 0x000000050e117c11 */ /* 0x000fca00088f0c02 */
[----:B------:R3:W-:Y:S02]  /*0b20*/  STG.E.128 desc[UR12][R16.64], RZ ;  /* 0x000000ff10007986 */ /* 0x0007e4000c101d0c */
.L_x_25:
[----:B------:R-:W-:Y:S05]  /*0b30*/  BSYNC.RECONVERGENT B0 ;  /* 0x0000000000007941 */ /* 0x000fea0003800200 */
.L_x_24:
[----:B------:R-:W-:Y:S01]  /*0b40*/  BSSY.RECONVERGENT B0, `(.L_x_26) ;  /* 0x0000011000007945 */ /* 0x000fe20003800200 */
[--C-:B------:R-:W-:Y:S02]  /*0b50*/  IADD3 R225, P2, P1, R228, R225, R3.reuse ;  /* 0x000000e1e4e17210 */ /* 0x100fe4000795e003 */
[----:B------:R-:W-:Y:S02]  /*0b60*/  SHF.R.S32.HI R228, RZ, 0x1f, R228 ;  /* 0x0000001fffe47819 */ /* 0x000fe400000114e4 */
[----:B------:R-:W-:Y:S01]  /*0b70*/  SHF.R.S32.HI R3, RZ, 0x1f, R3 ;  /* 0x0000001fff037819 */ /* 0x000fe20000011403 */
[----:B------:R-:W-:Y:S05]  /*0b80*/  @P0 BRA `(.L_x_27) ;  /* 0x0000000000300947 */ /* 0x000fea0003800000 */
[----:B------:R-:W4:Y:S01]  /*0b90*/  LDCU.64 UR6, c[0x0][0x408] ;  /* 0x00008100ff0677ac */ /* 0x000f220008000a00 */
[----:B------:R-:W-:Y:S02]  /*0ba0*/  IADD3 R2, P0, PT, R230, 0x60, RZ ;  /* 0x00000060e6027810 */ /* 0x000fe40007f1e0ff */
[----:B------:R-:W-:Y:S01]  /*0bb0*/  MOV R13, R25 ;  /* 0x00000019000d7202 */ /* 0x000fe20000000f00 */
[----:B------:R-:W5:Y:S01]  /*0bc0*/  LDCU.64 UR4, c[0x0][0x3f0] ;  /* 0x00007e00ff0477ac */ /* 0x000f620008000a00 */
[----:B------:R-:W-:-:S05]  /*0bd0*/  IADD3.X R7, PT, PT, RZ, R231, RZ, P0, !PT ;  /* 0x000000e7ff077210 */ /* 0x000fca00007fe4ff */
[----:B----4-:R-:W-:Y:S02]  /*0be0*/  IMAD R7, R7, UR6, RZ ;  /* 0x0000000607077c24 */ /* 0x010fe4000f8e02ff */
[----:B------:R-:W-:-:S04]  /*0bf0*/  IMAD.WIDE.U32 R12, R2, UR6, R12 ;  /* 0x00000006020c7c25 */ /* 0x000fc8000f8e000c */
[----:B------:R-:W-:Y:S01]  /*0c00*/  IMAD R7, R2, UR7, R7 ;  /* 0x0000000702077c24 */ /* 0x000fe2000f8e0207 */
[----:B-----5:R-:W-:-:S04]  /*0c10*/  LEA R14, P0, R12, UR4, 0x1 ;  /* 0x000000040c0e7c11 */ /* 0x020fc8000f8008ff */
[----:B------:R-:W-:-:S04]  /*0c20*/  IADD3 R7, PT, PT, R13, R7, RZ ;  /* 0x000000070d077210 */ /* 0x000fc80007ffe0ff */
[----:B------:R-:W-:-:S05]  /*0c30*/  LEA.HI.X R15, R12, UR5, R7, 0x1, P0 ;  /* 0x000000050c0f7c11 */ /* 0x000fca00080f0c07 */
[----:B------:R4:W-:Y:S02]  /*0c40*/  STG.E.128 desc[UR12][R14.64], RZ ;  /* 0x000000ff0e007986 */ /* 0x0009e4000c101d0c */
.L_x_27:
[----:B------:R-:W-:Y:S05]  /*0c50*/  BSYNC.RECONVERGENT B0 ;  /* 0x0000000000007941 */ /* 0x000fea0003800200 */
.L_x_26:
[----:B------:R-:W-:Y:S01]  /*0c60*/  BSSY.RECONVERGENT B0, `(.L_x_28) ;  /* 0x000000b000007945 */ /* 0x000fe20003800200 */
[----:B------:R-:W-:-:S03]  /*0c70*/  IADD3.X R3, PT, PT, R228, R6, R3, P2, P1 ;  /* 0x00000006e4037210 */ /* 0x000fc600017e2403 */
[----:B------:R-:W-:Y:S05]  /*0c80*/  @P6 BRA `(.L_x_29) ;  /* 0x0000000000206947 */ /* 0x000fea0003800000 */
[----:B------:R-:W5:Y:S01]  /*0c90*/  LDCU.64 UR4, c[0x0][0x420] ;  /* 0x00008400ff0477ac */ /* 0x000f620008000a00 */
[----:B------:R-:W-:-:S05]  /*0ca0*/  IMAD R2, R8, R4, RZ ;  /* 0x0000000408027224 */ /* 0x000fca00078e02ff */
[----:B------:R-:W-:-:S04]  /*0cb0*/  IADD3 R6, P0, PT, R2, R225, RZ ;  /* 0x000000e102067210 */ /* 0x000fc80007f1e0ff */
[----:B------:R-:W-:Y:S02]  /*0cc0*/  LEA.HI.X.SX32 R2, R2, R3, 0x1, P0 ;  /* 0x0000000302027211 */ /* 0x000fe400000f0eff */
[----:B-----5:R-:W-:-:S04]  /*0cd0*/  LEA R8, P0, R6, UR4, 0x2 ;  /* 0x0000000406087c11 */ /* 0x020fc8000f8010ff */
[----:B------:R-:W-:Y:S01]  /*0ce0*/  LEA.HI.X R9, R6, UR5, R2, 0x2, P0 ;  /* 0x0000000506097c11 */ /* 0x000fe200080f1402 */
[----:B------:R-:W-:-:S05]  /*0cf0*/  IMAD.MOV.U32 R2, RZ, RZ, 0x7f800000 ;  /* 0x7f800000ff027424 */ /* 0x000fca00078e00ff */
[----:B------:R1:W-:Y:S03]  /*0d00*/  STG.E desc[UR12][R8.64], R2 ;  /* 0x0000000208007986 */ /* 0x0003e6000c10190c */
.L_x_29:
[----:B------:R-:W-:Y:S05]  /*0d10*/  BSYNC.RECONVERGENT B0 ;  /* 0x0000000000007941 */ /* 0x000fea0003800200 */
.L_x_28:
[----:B------:R-:W-:Y:S04]  /*0d20*/  BSSY.RECONVERGENT B0, `(.L_x_30) ;  /* 0x000000a000007945 */ /* 0x000fe80003800200 */
[----:B------:R-:W-:Y:S05]  /*0d30*/  @P5 BRA `(.L_x_31) ;  /* 0x0000000000205947 */ /* 0x000fea0003800000 */
[----:B------:R-:W5:Y:S01]  /*0d40*/  LDCU.64 UR4, c[0x0][0x420] ;  /* 0x00008400ff0477ac */ /* 0x000f620008000a00 */
[----:B-1----:R-:W-:-:S05]  /*0d50*/  IMAD R2, R10, R4, RZ ;  /* 0x000000040a027224 */ /* 0x002fca00078e02ff */
[----:B------:R-:W-:-:S04]  /*0d60*/  IADD3 R6, P0, PT, R2, R225, RZ ;  /* 0x000000e102067210 */ /* 0x000fc80007f1e0ff */
[----:B------:R-:W-:Y:S02]  /*0d70*/  LEA.HI.X.SX32 R2, R2, R3, 0x1, P0 ;  /* 0x0000000302027211 */ /* 0x000fe400000f0eff */
[----:B-----5:R-:W-:-:S04]  /*0d80*/  LEA R8, P0, R6, UR4, 0x2 ;  /* 0x0000000406087c11 */ /* 0x020fc8000f8010ff */
[----:B------:R-:W-:Y:S01]  /*0d90*/  LEA.HI.X R9, R6, UR5, R2, 0x2, P0 ;  /* 0x0000000506097c11 */ /* 0x000fe200080f1402 */
[----:B------:R-:W-:-:S05]  /*0da0*/  IMAD.MOV.U32 R2, RZ, RZ, 0x7f800000 ;  /* 0x7f800000ff027424 */ /* 0x000fca00078e00ff */
[----:B------:R1:W-:Y:S03]  /*0db0*/  STG.E desc[UR12][R8.64], R2 ;  /* 0x0000000208007986 */ /* 0x0003e6000c10190c */
.L_x_31:
[----:B------:R-:W-:Y:S05]  /*0dc0*/  BSYNC.RECONVERGENT B0 ;  /* 0x0000000000007941 */ /* 0x000fea0003800200 */
.L_x_30:
        /* <DEDUP_REMOVED lines=10> */
.L_x_33:
[----:B------:R-:W-:Y:S05]  /*0e70*/  BSYNC.RECONVERGENT B0 ;  /* 0x0000000000007941 */ /* 0x000fea0003800200 */
.L_x_32:
[----:B------:R-:W-:Y:S05]  /*0e80*/  @P3 EXIT ;  /* 0x000000000000394d */ /* 0x000fea0003800000 */
[----:B------:R-:W1:Y:S01]  /*0e90*/  LDCU.64 UR4, c[0x0][0x420] ;  /* 0x00008400ff0477ac */ /* 0x000e620008000a00 */
[----:B------:R-:W-:-:S05]  /*0ea0*/  IMAD R0, R0, R4, RZ ;  /* 0x0000000400007224 */ /* 0x000fca00078e02ff */
[----:B------:R-:W-:-:S04]  /*0eb0*/  IADD3 R225, P0, PT, R0, R225, RZ ;  /* 0x000000e100e17210 */ /* 0x000fc80007f1e0ff */
[----:B------:R-:W-:Y:S02]  /*0ec0*/  LEA.HI.X.SX32 R0, R0, R3, 0x1, P0 ;  /* 0x0000000300007211 */ /* 0x000fe400000f0eff */
[----:B-1----:R-:W-:-:S04]  /*0ed0*/  LEA R2, P0, R225, UR4, 0x2 ;  /* 0x00000004e1027c11 */ /* 0x002fc8000f8010ff */
[----:B------:R-:W-:Y:S01]  /*0ee0*/  LEA.HI.X R3, R225, UR5, R0, 0x2, P0 ;  /* 0x00000005e1037c11 */ /* 0x000fe200080f1400 */
[----:B------:R-:W-:-:S05]  /*0ef0*/  IMAD.MOV.U32 R0, RZ, RZ, 0x7f800000 ;  /* 0x7f800000ff007424 */ /* 0x000fca00078e00ff */
[----:B------:R-:W-:Y:S01]  /*0f00*/  STG.E desc[UR12][R2.64], R0 ;  /* 0x0000000002007986 */ /* 0x000fe2000c10190c */
[----:B------:R-:W-:Y:S05]  /*0f10*/  EXIT ;  /* 0x000000000000794d */ /* 0x000fea0003800000 */
.L_x_18:
[----:B------:R-:W-:Y:S02]  /*0f20*/  ISETP.NE.AND P0, PT, R225, -0x1, PT ;  /* 0xffffffffe100780c */ /* 0x000fe40003f05270 */
[----:B------:R-:W-:-:S11]  /*0f30*/  ISETP.NE.AND P2, PT, R6, -0x1, PT ;  /* 0xffffffff0600780c */ /* 0x000fd60003f45270 */
[----:B------:R-:W2:Y:S08]  /*0f40*/  @!P0 LDC.64 R4, c[0x0][0x398] ;  /* 0x0000e600ff048b82 */ /* 0x000eb00000000a00 */
[----:B------:R-:W1:Y:S01]  /*0f50*/  @P0 LDC.64 R2, c[0x0][0x3b0] ;  /* 0x0000ec00ff020b82 */ /* 0x000e620000000a00 */
[----:B--2---:R-:W-:-:S04]  /*0f60*/  @!P0 IMAD.WIDE.U32 R14, R226, R4, RZ ;  /* 0x00000004e20e8225 */ /* 0x004fc800078e00ff */
[----:B-1----:R-:W-:-:S04]  /*0f70*/  @P0 IMAD.WIDE.U32 R8, R225, R2, RZ ;  /* 0x00000002e1080225 */ /* 0x002fc800078e00ff */
[----:B------:R-:W-:Y:S01]  /*0f80*/  @!P0 IMAD R2, R226, R5, R15 ;  /* 0x00000005e2028224 */ /* 0x000fe200078e020f */
[----:B------:R-:W-:Y:S01]  /*0f90*/  @P0 MOV R14, R8 ;  /* 0x00000008000e0202 */ /* 0x000fe20000000f00 */
[----:B------:R-:W-:Y:S01]  /*0fa0*/  @P0 IMAD R2, R225, R3, R9 ;  /* 0x00000003e1020224 */ /* 0x000fe200078e0209 */
[----:B------:R-:W-:Y:S06]  /*0fb0*/  @P2 BRA `(.L_x_34) ;  /* 0x0000000000302947 */ /* 0x000fec0003800000 */
[----:B------:R-:W1:Y:S01]  /*0fc0*/  LDCU.64 UR4, c[0x0][0x3b8] ;  /* 0x00007700ff0477ac */ /* 0x000e620008000a00 */
[----:B------:R-:W-:Y:S01]  /*0fd0*/  SHF.R.S32.HI R3, RZ, 0x1f, R0 ;  /* 0x0000001fff037819 */ /* 0x000fe20000011400 */
[----:B------:R-:W2:Y:S01]  /*0fe0*/  LDCU.64 UR6, c[0x0][0x3a0] ;  /* 0x00007400ff0677ac */ /* 0x000ea20008000a00 */
[----:B-1----:R-:W-:Y:S02]  /*0ff0*/  MOV R168, UR4 ;  /* 0x0000000400a87c02 */ /* 0x002fe40008000f00 */
[----:B------:R-:W-:-:S03]  /*1000*/  MOV R169, UR5 ;  /* 0x0000000500a97c02 */ /* 0x000fc60008000f00 */
[-C--:B------:R-:W-:Y:S02]  /*1010*/  IMAD R3, R3, R168.reuse, RZ ;  /* 0x000000a803037224 */ /* 0x080fe400078e02ff */
[----:B------:R-:W-:-:S04]  /*1020*/  IMAD.WIDE.U32 R4, R0, R168, RZ ;  /* 0x000000a800047225 */ /* 0x000fc800078e00ff */
[----:B------:R-:W-:-:S05]  /*1030*/  IMAD R3, R0, R169, R3 ;  /* 0x000000a900037224 */ /* 0x000fca00078e0203 */
[----:B------:R-:W-:-:S03]  /*1040*/  IADD3 R5, PT, PT, R5, R3, RZ ;  /* 0x0000000305057210 */ /* 0x000fc60007ffe0ff */
[----:B--2---:R-:W-:-:S04]  /*1050*/  IMAD.WIDE.U32 R10, R226, UR6, R4 ;  /* 0x00000006e20a7c25 */ /* 0x004fc8000f8e0004 */
[----:B------:R-:W-:Y:S01]  /*1060*/  IMAD R3, R226, UR7, R11 ;  /* 0x00000007e2037c24 */ /* 0x000fe2000f8e020b */
[----:B------:R-:W-:Y:S06]  /*1070*/  BRA `(.L_x_35) ;  /* 0x0000000000147947 */ /* 0x000fec0003800000 */
.L_x_34:
[----:B------:R-:W1:Y:S01]  /*1080*/  LDC.64 R168, c[0x0][0x3b8] ;  /* 0x0000ee00ffa87b82 */ /* 0x000e620000000a00 */
[----:B------:R-:W-:-:S05]  /*1090*/  IADD3 R10, PT, PT, R0, R6, RZ ;  /* 0x00000006000a7210 */ /* 0x000fca0007ffe0ff */
[C---:B-1----:R-:W-:Y:S02]  /*10a0*/  IMAD R3, R10.reuse, R169, RZ ;  /* 0x000000a90a037224 */ /* 0x042fe400078e02ff */
[----:B------:R-:W-:-:S05]  /*10b0*/  IMAD.WIDE.U32 R10, R10, R168, RZ ;  /* 0x000000a80a0a7225 */ /* 0x000fca00078e00ff */
[----:B------:R-:W-:Y:S02]  /*10c0*/  IADD3 R3, PT, PT, R11, R3, RZ ;  /* 0x000000030b037210 */ /* 0x000fe40007ffe0ff */
.L_x_35:
[----:B------:R-:W1:Y:S02]  /*10d0*/  LDC R4, c[0x0][0x3e8] ;  /* 0x0000fa00ff047b82 */ /* 0x000e640000000800 */
[----:B-1----:R-:W-:-:S04]  /*10e0*/  IABS R8, R4 ;  /* 0x0000000400087213 */ /* 0x002fc80000000000 */
[----:B------:R-:W1:Y:S08]  /*10f0*/  I2F.RP R12, R8 ;  /* 0x00000008000c7306 */ /* 0x000e700000209400 */
[----:B-1----:R-:W1:Y:S02]  /*1100*/  MUFU.RCP R12, R12 ;  /* 0x0000000c000c7308 */ /* 0x002e640000001000 */
[----:B-1----:R-:W-:-:S06]  /*1110*/  VIADD R12, R12, 0xffffffe ;  /* 0x0ffffffe0c0c7836 */ /* 0x002fcc0000000000 */
[----:B------:R-:W1:Y:S02]  /*1120*/  F2I.FTZ.U32.TRUNC.NTZ R13, R12 ;  /* 0x0000000c000d7305 */ /* 0x000e64000021f000 */
[----:B-1----:R-:W-:Y:S01]  /*1130*/  IMAD.MOV R5, RZ, RZ, -R13 ;  /* 0x000000ffff057224 */ /* 0x002fe200078e0a0d */
[----:B------:R-:W-:-:S03]  /*1140*/  MOV R12, RZ ;  /* 0x000000ff000c7202 */ /* 0x000fc60000000f00 */
[----:B------:R-:W-:Y:S01]  /*1150*/  IMAD R7, R5, R8, RZ ;  /* 0x0000000805077224 */ /* 0x000fe200078e02ff */
[----:B------:R-:W-:-:S03]  /*1160*/  IABS R5, R24 ;  /* 0x0000001800057213 */ /* 0x000fc60000000000 */
[----:B------:R-:W-:-:S04]  /*1170*/  IMAD.HI.U32 R12, R13, R7, R12 ;  /* 0x000000070d0c7227 */ /* 0x000fc800078e000c */
[----:B------:R-:W-:-:S04]  /*1180*/  IMAD.MOV.U32 R7, RZ, RZ, R5 ;  /* 0x000000ffff077224 */ /* 0x000fc800078e0005 */
[----:B------:R-:W-:-:S05]  /*1190*/  IMAD.HI.U32 R26, R12, R7, RZ ;  /* 0x000000070c1a7227 */ /* 0x000fca00078e00ff */
[----:B------:R-:W-:-:S05]  /*11a0*/  IADD3 R5, PT, PT, -R26, RZ, RZ ;  /* 0x000000ff1a057210 */ /* 0x000fca0007ffe1ff */
[----:B------:R-:W-:-:S05]  /*11b0*/  IMAD R5, R8, R5, R7 ;  /* 0x0000000508057224 */ /* 0x000fca00078e0207 */
[----:B------:R-:W-:-:S13]  /*11c0*/  ISETP.GT.U32.AND P1, PT, R8, R5, PT ;  /* 0x000000050800720c */ /* 0x000fda0003f24070 */
[----:B------:R-:W-:Y:S01]  /*11d0*/  @!P1 IMAD.IADD R5, R5, 0x1, -R8 ;  /* 0x0000000105059824 */ /* 0x000fe200078e0a08 */
[----:B------:R-:W-:Y:S02]  /*11e0*/  @!P1 IADD3 R26, PT, PT, R26, 0x1, RZ ;  /* 0x000000011a1a9810 */ /* 0x000fe40007ffe0ff */
[----:B------:R-:W-:Y:S02]  /*11f0*/  ISETP.NE.AND P1, PT, R4, RZ, PT ;  /* 0x000000ff0400720c */ /* 0x000fe40003f25270 */
[----:B------:R-:W-:Y:S02]  /*1200*/  ISETP.GE.U32.AND P3, PT, R5, R8, PT ;  /* 0x000000080500720c */ /* 0x000fe40003f66070 */
[----:B------:R-:W-:-:S04]  /*1210*/  LOP3.LUT R5, R24, R4, RZ, 0x3c, !PT ;  /* 0x0000000418057212 */ /* 0x000fc800078e3cff */
[----:B------:R-:W-:-:S07]  /*1220*/  ISETP.GE.AND P0, PT, R5, RZ, PT ;  /* 0x000000ff0500720c */ /* 0x000fce0003f06270 */
[----:B------:R-:W-:-:S06]  /*1230*/  @P3 VIADD R26, R26, 0x1 ;  /* 0x000000011a1a3836 */ /* 0x000fcc0000000000 */
[----:B------:R-:W-:Y:S02]  /*1240*/  @!P0 IADD3 R26, PT, PT, -R26, RZ, RZ ;  /* 0x000000ff1a1a8210 */ /* 0x000fe40007ffe1ff */
[----:B------:R-:W-:Y:S01]  /*1250*/  @!P1 LOP3.LUT R26, RZ, R4, RZ, 0x33, !PT ;  /* 0x00000004ff1a9212 */ /* 0x000fe200078e33ff */
        /* <DEDUP_REMOVED lines=9> */
[----:B------:R-:W-:Y:S02]  /*12f0*/  IADD3 R5, PT, PT, R7, R4, RZ ;  /* 0x0000000407057210 */ /* 0x000fe40007ffe0ff */
[----:B------:R-:W-:-:S05]  /*1300*/  MOV R4, R6 ;  /* 0x0000000600047202 */ /* 0x000fca0000000f00 */
[----:B--2---:R-:W-:-:S04]  /*1310*/  IMAD.WIDE.U32 R8, R226, UR6, R4 ;  /* 0x00000006e2087c25 */ /* 0x004fc8000f8e0004 */
[----:B------:R-:W-:Y:S01]  /*1320*/  IMAD R4, R226, UR7, R9 ;  /* 0x00000007e2047c24 */ /* 0x000fe2000f8e0209 */
[----:B------:R-:W-:Y:S06]  /*1330*/  BRA `(.L_x_37) ;  /* 0x0000000000147947 */ /* 0x000fec0003800000 */
.L_x_36:
[----:B------:R-:W1:Y:S01]  /*1340*/  LDC.64 R166, c[0x0][0x3c0] ;  /* 0x0000f000ffa67b82 */ /* 0x000e620000000a00 */
[----:B------:R-:W-:-:S05]  /*1350*/  IADD3 R0, PT, PT, R0, R6, RZ ;  /* 0x0000000600007210 */ /* 0x000fca0007ffe0ff */
[C---:B-1----:R-:W-:Y:S02]  /*1360*/  IMAD R4, R0.reuse, R167, RZ ;  /* 0x000000a700047224 */ /* 0x042fe400078e02ff */
[----:B------:R-:W-:-:S05]  /*1370*/  IMAD.WIDE.U32 R8, R0, R166, RZ ;  /* 0x000000a600087225 */ /* 0x000fca00078e00ff */
[----:B------:R-:W-:-:S07]  /*1380*/  IADD3 R4, PT, PT, R9, R4, RZ ;  /* 0x0000000409047210 */ /* 0x000fce0007ffe0ff */
.L_x_37:
[----:B------:R-:W-:Y:S01]  /*1390*/  IMAD.SHL.U32 R227, R155, 0x8, RZ ;  /* 0x000000089be37824 */ /* 0x000fe200078e00ff */
[----:B------:R-:W-:Y:S01]  /*13a0*/  SHF.R.U32.HI R232, RZ, 0x2, R155 ;  /* 0x00000002ffe87819 */ /* 0x000fe2000001169b */
[----:B------:R-:W-:Y:S01]  /*13b0*/  IMAD.IADD R219, R154, 0x1, -R228 ;  /* 0x000000019adb7824 */ /* 0x000fe200078e0ae4 */
[----:B------:R-:W1:Y:S01]  /*13c0*/  LDCU.64 UR8, c[0x0][0x3c8] ;  /* 0x00007900ff0877ac */ /* 0x000e620008000a00 */
[----:B------:R-:W-:Y:S01]  /*13d0*/  IMAD.MOV.U32 R233, RZ, RZ, RZ ;  /* 0x000000ffffe97224 */ /* 0x000fe200078e00ff */
[----:B------:R-:W-:Y:S01]  /*13e0*/  LOP3.LUT R220, R227, 0x18, RZ, 0xc0, !PT ;  /* 0x00000018e3dc7812 */ /* 0x000fe200078ec0ff */
[C---:B------:R-:W-:Y:S01]  /*13f0*/  VIADD R218, R232.reuse, 0x20 ;  /* 0x00000020e8da7836 */ /* 0x040fe20000000000 */
[-C--:B------:R-:W-:Y:S01]  /*1400*/  ISETP.GE.AND P6, PT, R232, R219.reuse, PT ;  /* 0x000000dbe800720c */ /* 0x080fe20003fc6270 */
[----:B------:R-:W2:Y:S01]  /*1410*/  LDCU.128 UR4, c[0x0][0x3d0] ;  /* 0x00007a00ff0477ac */ /* 0x000ea20008000c00 */
[----:B------:R-:W-:Y:S01]  /*1420*/  IADD3 R10, P2, PT, R220, R10, RZ ;  /* 0x0000000adc0a7210 */ /* 0x000fe20007f5e0ff */
[----:B------:R-:W-:Y:S01]  /*1430*/  VIADD R217, R232, 0x40 ;  /* 0x00000040e8d97836 */ /* 0x000fe20000000000 */
[----:B------:R-:W-:Y:S01]  /*1440*/  IADD3 R8, P1, PT, R220, R8, RZ ;  /* 0x00000008dc087210 */ /* 0x000fe20007f3e0ff */
[----:B------:R-:W-:Y:S01]  /*1450*/  VIADD R216, R232, 0x60 ;  /* 0x00000060e8d87836 */ /* 0x000fe20000000000 */
[----:B------:R-:W-:Y:S01]  /*1460*/  IADD3 R14, P0, PT, R220, R14, RZ ;  /* 0x0000000edc0e7210 */ /* 0x000fe20007f1e0ff */
[----:B------:R-:W-:Y:S01]  /*1470*/  IMAD.X R11, RZ, RZ, R3, P2 ;  /* 0x000000ffff0b7224 */ /* 0x000fe200010e0603 */
[-C--:B------:R-:W-:Y:S01]  /*1480*/  ISETP.GE.AND P2, PT, R218, R219.reuse, PT ;  /* 0x000000dbda00720c */ /* 0x080fe20003f46270 */
[----:B------:R-:W-:Y:S01]  /*1490*/  IMAD.X R9, RZ, RZ, R4, P1 ;  /* 0x000000ffff097224 */ /* 0x000fe200008e0604 */
[-C--:B------:R-:W-:Y:S01]  /*14a0*/  ISETP.GE.AND P5, PT, R217, R219.reuse, PT ;  /* 0x000000dbd900720c */ /* 0x080fe20003fa6270 */
[----:B------:R-:W-:Y:S01]  /*14b0*/  IMAD.X R15, RZ, RZ, R2, P0 ;  /* 0x000000ffff0f7224 */ /* 0x000fe200000e0602 */
[----:B------:R-:W-:Y:S01]  /*14c0*/  ISETP.GE.AND P4, PT, R216, R219, PT ;  /* 0x000000dbd800720c */ /* 0x000fe20003f86270 */
[----:B------:R-:W3:Y:S01]  /*14d0*/  @!P6 LDC.64 R6, c[0x0][0x3b0] ;  /* 0x0000ec00ff06eb82 */ /* 0x000ee20000000a00 */
[----:B------:R-:W-:Y:S01]  /*14e0*/  LOP3.LUT R0, R227, 0xd8, RZ, 0xc0, !PT ;  /* 0x000000d8e3007812 */ /* 0x000fe200078ec0ff */
[----:B-1----:R-:W-:Y:S01]  /*14f0*/  IMAD.WIDE.U32 R14, R24, UR8, R14 ;  /* 0x00000008180e7c25 */ /* 0x002fe2000f8e000e */
[----:B------:R-:W-:Y:S01]  /*1500*/  SHF.R.S32.HI R221, RZ, 0x1f, R26 ;  /* 0x0000001fffdd7819 */ /* 0x000fe2000001141a */
[----:B------:R-:W1:Y:S01]  /*1510*/  LDCU.64 UR10, c[0x0][0x388] ;  /* 0x00007100ff0a77ac */ /* 0x000e620008000a00 */
[----:B------:R-:W-:Y:S01]  /*1520*/  LOP3.LUT R0, R0, 0x18, R155, 0x78, !PT ;  /* 0x0000001800007812 */ /* 0x000fe200078e789b */
[----:B------:R-:W-:Y:S01]  /*1530*/  IMAD.WIDE.U32 R10, R232, R168, R10 ;  /* 0x000000a8e80a7225 */ /* 0x000fe200078e000a */
[----:B------:R-:W-:Y:S01]  /*1540*/  SHF.R.U32.HI R156, RZ, 0x1, R155 ;  /* 0x00000001ff9c7819 */ /* 0x000fe2000001169b */
[----:B------:R-:W4:Y:S01]  /*1550*/  @!P6 LDC.64 R4, c[0x0][0x380] ;  /* 0x0000e000ff04eb82 */ /* 0x000f220000000a00 */
[----:B------:R-:W-:Y:S01]  /*1560*/  LOP3.LUT R227, R0, 0x1f20, R227, 0xf8, !PT ;  /* 0x00001f2000e37812 */ /* 0x000fe200078ef8e3 */
[----:B------:R-:W-:-:S04]  /*1570*/  IMAD.WIDE.U32 R8, R232, R166, R8 ;  /* 0x000000a6e8087225 */ /* 0x000fc800078e0008 */
[----:B------:R-:W-:Y:S02]  /*1580*/  IMAD.WIDE.U32 R230, R230, 0x80, R232 ;  /* 0x00000080e6e67825 */ /* 0x000fe400078e00e8 */
[----:B------:R-:W5:Y:S02]  /*1590*/  @!P2 LDC.64 R2, c[0x0][0x3b0] ;  /* 0x0000ec00ff02ab82 */ /* 0x000f640000000a00 */
[----:B------:R-:W-:Y:S01]  /*15a0*/  IMAD R25, R24, UR9, R15 ;  /* 0x0000000918197c24 */ /* 0x000fe2000f8e020f */
[----:B------:R-:W4:Y:S01]  /*15b0*/  LDCU.64 UR8, c[0x0][0x390] ;  /* 0x00007200ff0877ac */ /* 0x000f220008000a00 */
[----:B------:R-:W-:Y:S01]  /*15c0*/  IMAD.MOV.U32 R22, RZ, RZ, R10 ;  /* 0x000000ffff167224 */ /* 0x000fe200078e000a */
[----:B------:R-:W-:Y:S01]  /*15d0*/  @!P2 IADD3 R0, P0, PT, R230, 0x20, RZ ;  /* 0x00000020e600a810 */ /* 0x000fe20007f1e0ff */
[----:B------:R-:W-:Y:S02]  /*15e0*/  IMAD R23, R232, R169, R11 ;  /* 0x000000a9e8177224 */ /* 0x000fe400078e020b */
[----:B------:R-:W1:Y:S01]  /*15f0*/  S2UR UR14, SR_CgaCtaId ;  /* 0x00000000000e79c3 */ /* 0x000e620000008800 */
[----:B------:R-:W-:-:S02]  /*1600*/  IMAD.MOV.U32 R10, RZ, RZ, R8 ;  /* 0x000000ffff0a7224 */ /* 0x000fc400078e0008 */
[C---:B--2---:R-:W-:Y:S02]  /*1610*/  IMAD R223, R221.reuse, UR4, RZ ;  /* 0x00000004dddf7c24 */ /* 0x044fe4000f8e02ff */
[----:B------:R-:W-:Y:S02]  /*1620*/  IMAD R11, R232, R167, R9 ;  /* 0x000000a7e80b7224 */ /* 0x000fe400078e0209 */
[----:B------:R-:W-:Y:S01]  /*1630*/  @!P6 IMAD.MOV.U32 R24, RZ, RZ, R14 ;  /* 0x000000ffff18e224 */ /* 0x000fe200078e000e */
[----:B------:R-:W2:Y:S01]  /*1640*/  @!P2 LDC.64 R12, c[0x0][0x380] ;  /* 0x0000e000ff0cab82 */ /* 0x000ea20000000a00 */
[----:B------:R-:W-:Y:S02]  /*1650*/  IMAD R221, R221, UR6, RZ ;  /* 0x00000006dddd7c24 */ /* 0x000fe4000f8e02ff */
[----:B---3--:R-:W-:Y:S02]  /*1660*/  @!P6 IMAD R8, R231, R6, RZ ;  /* 0x00000006e708e224 */ /* 0x008fe400078e02ff */
[----:B------:R-:W-:-:S02]  /*1670*/  @!P2 IMAD.MOV.U32 R21, RZ, RZ, R25 ;  /* 0x000000ffff15a224 */ /* 0x000fc400078e0019 */
[--C-:B------:R-:W-:Y:S02]  /*1680*/  @!P5 IMAD.MOV.U32 R17, RZ, RZ, R25.reuse ;  /* 0x000000ffff11d224 */ /* 0x100fe400078e0019 */
[----:B------:R-:W-:Y:S02]  /*1690*/  @!P4 IMAD.MOV.U32 R15, RZ, RZ, R25 ;  /* 0x000000ffff0fc224 */ /* 0x000fe400078e0019 */
[C---:B------:R-:W-:Y:S02]  /*16a0*/  IMAD R223, R26.reuse, UR5, R223 ;  /* 0x000000051adf7c24 */ /* 0x040fe4000f8e02df */
[C---:B------:R-:W-:Y:S02]  /*16b0*/  IMAD R221, R26.reuse, UR7, R221 ;  /* 0x000000071add7c24 */ /* 0x040fe4000f8e02dd */
[----:B------:R-:W-:Y:S01]  /*16c0*/  IMAD.WIDE.U32 R22, R26, UR4, R22 ;  /* 0x000000041a167c25 */ /* 0x000fe2000f8e0016 */
[----:B------:R-:W-:Y:S02]  /*16d0*/  UMOV UR4, 0x400 ;  /* 0x0000040000047882 */ /* 0x000fe40000000000 */
[----:B-1----:R-:W-:Y:S01]  /*16e0*/  ULEA UR4, UR14, UR4, 0x18 ;  /* 0x000000040e047291 */ /* 0x002fe2000f8ec0ff */
[----:B------:R-:W-:Y:S01]  /*16f0*/  @!P6 IMAD R8, R230, R7, R8 ;  /* 0x00000007e608e224 */ /* 0x000fe200078e0208 */
[----:B------:R-:W-:Y:S01]  /*1700*/  LEA R224, P3, R22, UR10, 0x1 ;  /* 0x0000000a16e07c11 */ /* 0x000fe2000f8608ff */
[----:B------:R-:W-:-:S02]  /*1710*/  @!P6 IMAD.WIDE.U32 R24, R230, R6, R24 ;  /* 0x00000006e618e225 */ /* 0x000fc400078e0018 */
[----:B------:R-:W1:Y:S01]  /*1720*/  @!P4 LDC.64 R6, c[0x0][0x3b0] ;  /* 0x0000ec00ff06cb82 */ /* 0x000e620000000a00 */
[----:B------:R-:W-:Y:S01]  /*1730*/  LEA R227, R227, UR4, 0x1 ;  /* 0x00000004e3e37c11 */ /* 0x000fe2000f8e08ff */
[----:B------:R-:W-:-:S04]  /*1740*/  IMAD.WIDE.U32 R26, R26, UR6, R10 ;  /* 0x000000061a1a7c25 */ /* 0x000fc8000f8e000a */
[----:B------:R-:W-:Y:S01]  /*1750*/  @!P2 IMAD.X R9, RZ, RZ, R231, P0 ;  /* 0x000000ffff09a224 */ /* 0x000fe200000e06e7 */
[----:B----4-:R-:W-:Y:S01]  /*1760*/  @!P6 LEA R18, P0, R24, R4, 0x1 ;  /* 0x000000041812e211 */ /* 0x010fe200078008ff */
[----:B------:R-:W3:Y:S01]  /*1770*/  @!P5 LDC.64 R10, c[0x0][0x3b0] ;  /* 0x0000ec00ff0adb82 */ /* 0x000ee20000000a00 */
[----:B------:R-:W-:Y:S01]  /*1780*/  @!P6 IMAD.IADD R8, R25, 0x1, R8 ;  /* 0x000000011908e824 */ /* 0x000fe200078e0208 */
[----:B------:R-:W-:Y:S01]  /*1790*/  LEA R222, P1, R26, UR8, 0x1 ;  /* 0x000000081ade7c11 */ /* 0x000fe2000f8208ff */
[----:B------:R-:W-:Y:S02]  /*17a0*/  @!P2 IMAD.MOV.U32 R20, RZ, RZ, R14 ;  /* 0x000000ffff14a224 */ /* 0x000fe400078e000e */
[----:B-----5:R-:W-:Y:S01]  /*17b0*/  @!P2 IMAD R4, R9, R2, RZ ;  /* 0x000000020904a224 */ /* 0x020fe200078e02ff */
[----:B------:R-:W-:Y:S01]  /*17c0*/  @!P6 LEA.HI.X R19, R24, R5, R8, 0x1, P0 ;  /* 0x000000051813e211 */ /* 0x000fe200000f0c08 */
[----:B------:R-:W-:Y:S01]  /*17d0*/  IMAD.IADD R223, R23, 0x1, R223 ;  /* 0x0000000117df7824 */ /* 0x000fe200078e02df */
[----:B------:R-:W4:Y:S01]  /*17e0*/  @!P5 LDC.64 R8, c[0x0][0x380] ;  /* 0x0000e000ff08db82 */ /* 0x000f220000000a00 */
[----:B------:R-:W-:-:S02]  /*17f0*/  @!P2 IMAD R3, R0, R3, R4 ;  /* 0x000000030003a224 */ /* 0x000fc400078e0204 */
[----:B------:R-:W-:Y:S01]  /*1800*/  @!P2 IMAD.WIDE.U32 R24, R0, R2, R20 ;  /* 0x000000020018a225 */ /* 0x000fe200078e0014 */
[----:B------:R-:W-:Y:S01]  /*1810*/  @!P4 IADD3 R0, P0, PT, R230, 0x60, RZ ;  /* 0x00000060e600c810 */ /* 0x000fe20007f1e0ff */
[----:B------:R-:W-:Y:S01]  /*1820*/  @!PT LDS RZ, [RZ] ;  /* 0x00000000fffff984 */ /* 0x000fe20000000800 */
[----:B------:R-:W-:Y:S01]  /*1830*/  @!PT LDS RZ, [RZ] ;  /* 0x00000000fffff984 */ /* 0x000fe20000000800 */
[----:B------:R-:W-:Y:S01]  /*1840*/  @!PT LDS RZ, [RZ] ;  /* 0x00000000fffff984 */ /* 0x000fe20000000800 */
[----:B------:R5:W-:Y:S01]  /*1850*/  @!P6 LDGSTS.E.BYPASS.LTC128B.128 [R227], desc[UR12][R18.64] ;  /* 0x0000000012e3efae */ /* 0x000be2000b981a0c */
[----:B------:R-:W-:Y:S01]  /*1860*/  LEA.HI.X R223, R22, UR11, R223, 0x1, P3 ;  /* 0x0000000b16df7c11 */ /* 0x000fe200098f0cdf */
[----:B------:R-:W-:Y:S01]  /*1870*/  IMAD.IADD R221, R27, 0x1, R221 ;  /* 0x000000011bdd7824 */ /* 0x000fe200078e02dd */
[----:B------:R-:W4:Y:S01]  /*1880*/  @!P4 LDC.64 R4, c[0x0][0x380] ;  /* 0x0000e000ff04cb82 */ /* 0x000f220000000a00 */
[----:B------:R-:W-:Y:S01]  /*1890*/  @!P4 IMAD.X R22, RZ, RZ, R231, P0 ;  /* 0x000000ffff16c224 */ /* 0x000fe200000e06e7 */
[----:B--2---:R-:W-:Y:S01]  /*18a0*/  @!P2 LEA R12, P0, R24, R12, 0x1 ;  /* 0x0000000c180ca211 */ /* 0x004fe200078008ff */
[----:B------:R-:W-:Y:S01]  /*18b0*/  @!P2 IMAD.IADD R3, R25, 0x1, R3 ;  /* 0x000000011903a824 */ /* 0x000fe200078e0203 */
[----:B------:R-:W-:Y:S01]  /*18c0*/  LEA.HI.X R221, R26, UR9, R221, 0x1, P1 ;  /* 0x000000091add7c11 */ /* 0x000fe200088f0cdd */
[----:B------:R-:W-:Y:S01]  /*18d0*/  VIADD R2, R165, 0xffffffff ;  /* 0xffffffffa5027836 */ /* 0x000fe20000000000 */
[----:B------:R-:W-:Y:S01]  /*18e0*/  @!P5 IADD3 R21, P1, PT, R230, 0x40, RZ ;  /* 0x00000040e615d810 */ /* 0x000fe20007f3e0ff */
[----:B------:R-:W-:Y:S01]  /*18f0*/  @!P5 IMAD.MOV.U32 R16, RZ, RZ, R14 ;  /* 0x000000ffff10d224 */ /* 0x000fe200078e000e */
[----:B------:R-:W-:Y:S01]  /*1900*/  @!P2 LEA.HI.X R13, R24, R13, R3, 0x1, P0 ;  /* 0x0000000d180da211 */ /* 0x000fe200000f0c03 */
[----:B------:R-:W-:-:S02]  /*1910*/  IMAD R3, R2, -0x80, R196 ;  /* 0xffffff8002037824 */ /* 0x000fc400078e02c4 */
[----:B------:R-:W-:Y:S02]  /*1920*/  @!P5 IMAD.X R20, RZ, RZ, R231, P1 ;  /* 0x000000ffff14d224 */ /* 0x000fe400008e06e7 */
[----:B-1----:R-:W-:Y:S01]  /*1930*/  @!P4 IMAD R22, R22, R6, RZ ;  /* 0x000000061616c224 */ /* 0x002fe200078e02ff */
[-C--:B------:R-:W-:Y:S01]  /*1940*/  ISETP.GE.AND P6, PT, R232, R3.reuse, PT ;  /* 0x00000003e800720c */ /* 0x080fe20003fc6270 */
[----:B---3--:R-:W-:Y:S01]  /*1950*/  @!P5 IMAD R20, R20, R10, RZ ;  /* 0x0000000a1414d224 */ /* 0x008fe200078e02ff */
[----:B------:R-:W-:Y:S01]  /*1960*/  ISETP.GE.AND P0, PT, R218, R3, PT ;  /* 0x00000003da00720c */ /* 0x000fe20003f06270 */
[C---:B------:R-:W-:Y:S01]  /*1970*/  @!P4 IMAD R7, R0.reuse, R7, R22 ;  /* 0x000000070007c224 */ /* 0x040fe200078e0216 */
[----:B------:R1:W-:Y:S01]  /*1980*/  @!P2 LDGSTS.E.BYPASS.LTC128B.128 [R227+0x800], desc[UR12][R12.64] ;  /* 0x008000000ce3afae */ /* 0x0003e2000b981a0c */
[----:B------:R-:W-:Y:S02]  /*1990*/  @!P5 IMAD R11, R21, R11, R20 ;  /* 0x0000000b150bd224 */ /* 0x000fe400078e0214 */
[----:B------:R-:W-:-:S04]  /*19a0*/  @!P4 IMAD.WIDE.U32 R14, R0, R6, R14 ;  /* 0x00000006000ec225 */ /* 0x000fc800078e000e */
[----:B-----5:R-:W-:Y:S01]  /*19b0*/  @!P5 IMAD.WIDE.U32 R18, R21, R10, R16 ;  /* 0x0000000a1512d225 */ /* 0x020fe200078e0010 */
[----:B------:R-:W-:Y:S02]  /*19c0*/  SHF.L.U64.HI R10, R168, 0x7, R169 ;  /* 0x00000007a80a7819 */ /* 0x000fe400000102a9 */
[----:B----4-:R-:W-:Y:S01]  /*19d0*/  @!P4 LEA R4, P2, R14, R4, 0x1 ;  /* 0x000000040e04c211 */ /* 0x010fe200078408ff */
[----:B------:R-:W-:Y:S01]  /*19e0*/  IMAD.SHL.U32 R16, R168, 0x80, RZ ;  /* 0x00000080a8107824 */ /* 0x000fe200078e00ff */
[----:B------:R-:W-:Y:S01]  /*19f0*/  @!P5 LEA R8, P1, R18, R8, 0x1 ;  /* 0x000000081208d211 */ /* 0x000fe200078208ff */
[----:B------:R-:W-:Y:S02]  /*1a00*/  @!P5 IMAD.IADD R11, R19, 0x1, R11 ;  /* 0x00000001130bd824 */ /* 0x000fe400078e020b */
[-C--:B------:R-:W-:Y:S02]  /*1a10*/  IMAD R10, R10, R2.reuse, RZ ;  /* 0x000000020a0a7224 */ /* 0x080fe400078e02ff */
[----:B------:R-:W-:Y:S01]  /*1a20*/  IMAD.WIDE.U32 R16, R16, R2, RZ ;  /* 0x0000000210107225 */ /* 0x000fe200078e00ff */
[----:B------:R-:W-:-:S03]  /*1a30*/  @!P5 LEA.HI.X R9, R18, R9, R11, 0x1, P1 ;  /* 0x000000091209d211 */ /* 0x000fc600008f0c0b */
[----:B------:R-:W-:Y:S01]  /*1a40*/  @!P4 IMAD.IADD R7, R15, 0x1, R7 ;  /* 0x000000010f07c824 */ /* 0x000fe200078e0207 */
[----:B------:R-:W-:Y:S01]  /*1a50*/  @!P0 LEA R6, P3, R168, R16, 0x5 ;  /* 0x00000010a8068211 */ /* 0x000fe200078628ff */
[----:B------:R-:W-:Y:S01]  /*1a60*/  IMAD.IADD R17, R17, 0x1, R10 ;  /* 0x0000000111117824 */ /* 0x000fe200078e020a */
[-C--:B------:R-:W-:Y:S01]  /*1a70*/  @!P6 LEA R10, P1, R16, R224.reuse, 0x1 ;  /* 0x000000e0100ae211 */ /* 0x080fe200078208ff */
[----:B------:R2:W-:Y:S01]  /*1a80*/  @!P5 LDGSTS.E.BYPASS.LTC128B.128 [R227+0x1000], desc[UR12][R8.64] ;  /* 0x0100000008e3dfae */ /* 0x0005e2000b981a0c */
[----:B------:R-:W-:Y:S01]  /*1a90*/  @!P4 LEA.HI.X R5, R14, R5, R7, 0x1, P2 ;  /* 0x000000050e05c211 */ /* 0x000fe200010f0c07 */
[----:B------:R-:W-:Y:S01]  /*1aa0*/  IMAD.WIDE.U32 R14, R168, 0x40, RZ ;  /* 0x00000040a80e7825 */ /* 0x000fe200078e00ff */
[----:B------:R-:W-:Y:S02]  /*1ab0*/  ISETP.GE.AND P2, PT, R217, R3, PT ;  /* 0x00000003d900720c */ /* 0x000fe40003f46270 */
[----:B------:R-:W-:Y:S01]  /*1ac0*/  @!P6 LEA.HI.X R11, R16, R223, R17, 0x1, P1 ;  /* 0x000000df100be211 */ /* 0x000fe200008f0c11 */
[----:B------:R-:W-:Y:S01]  /*1ad0*/  IMAD.SHL.U32 R7, R169, 0x40, RZ ;  /* 0x00000040a9077824 */ /* 0x000fe200078e00ff */
[----:B------:R-:W-:Y:S01]  /*1ae0*/  ISETP.GE.AND P1, PT, R216, R3, PT ;  /* 0x00000003d800720c */ /* 0x000fe20003f26270 */
[----:B------:R3:W-:Y:S01]  /*1af0*/  @!P4 LDGSTS.E.BYPASS.LTC128B.128 [R227+0x1800], desc[UR12][R4.64] ;  /* 0x0180000004e3cfae */ /* 0x0007e2000b981a0c */
[----:B------:R-:W-:Y:S01]  /*1b00*/  @!P0 LEA.HI.X R0, R168, R17, R169, 0x5, P3 ;  /* 0x00000011a8008211 */ /* 0x000fe200018f2ca9 */
[----:B------:R-:W-:Y:S01]  /*1b10*/  IMAD.SHL.U32 R152, R155, 0x20, RZ ;  /* 0x000000209b987824 */ /* 0x000fe200078e00ff */
[C---:B-1----:R-:W-:Y:S01]  /*1b20*/  @!P0 LEA R12, P3, R6.reuse, R224, 0x1 ;  /* 0x000000e0060c8211 */ /* 0x042fe200078608ff */
[----:B------:R1:W-:Y:S01]  /*1b30*/  @!P6 LDGSTS.E.BYPASS.LTC128B.128 [R227+0x2000], desc[UR12][R10.64] ;  /* 0x020000000ae3efae */ /* 0x0003e2000b981a0c */
[----:B------:R-:W-:Y:S01]  /*1b40*/  ISETP.GE.AND P4, PT, R217, R3, PT ;  /* 0x00000003d900720c */ /* 0x000fe20003f86270 */
[----:B------:R-:W-:Y:S01]  /*1b50*/  IMAD.SHL.U32 R188, R155, 0x2, RZ ;  /* 0x000000029bbc7824 */ /* 0x000fe200078e00ff */
[----:B------:R-:W-:-:S02]  /*1b60*/  @!P0 LEA.HI.X R13, R6, R223, R0, 0x1, P3 ;  /* 0x000000df060d8211 */ /* 0x000fc400018f0c00 */
[----:B------:R-:W-:Y:S02]  /*1b70*/  @!P2 IADD3 R0, P3, PT, R16, R14, RZ ;  /* 0x0000000e1000a210 */ /* 0x000fe40007f7e0ff */
[----:B------:R-:W-:Y:S01]  /*1b80*/  ISETP.GE.AND P5, PT, R218, R3, PT ;  /* 0x00000003da00720c */ /* 0x000fe20003fa6270 */
[----:B------:R-:W-:Y:S01]  /*1b90*/  @!P1 IMAD.WIDE.U32 R18, R168, 0x60, R16 ;  /* 0x00000060a8129825 */ /* 0x000fe200078e0010 */
[----:B------:R-:W-:Y:S01]  /*1ba0*/  @!P2 IADD3.X R7, PT, PT, R17, R15, R7, P3, !PT ;  /* 0x0000000f1107a210 */ /* 0x000fe20001ffe407 */
[----:B------:R4:W-:Y:S01]  /*1bb0*/  @!P0 LDGSTS.E.BYPASS.LTC128B.128 [R227+0x2800], desc[UR12][R12.64] ;  /* 0x028000000ce38fae */ /* 0x0009e2000b981a0c */
[-C--:B------:R-:W-:Y:S01]  /*1bc0*/  @!P2 LEA R16, P3, R0, R224.reuse, 0x1 ;  /* 0x000000e00010a211 */ /* 0x080fe200078608ff */
[----:B------:R-:W-:Y:S01]  /*1bd0*/  @!P1 IMAD R6, R169, 0x60, RZ ;  /* 0x00000060a9069824 */ /* 0x000fe200078e02ff */
[----:B------:R-:W-:Y:S02]  /*1be0*/  LOP3.LUT R188, R188, 0x6, RZ, 0xc0, !PT ;  /* 0x00000006bcbc7812 */ /* 0x000fe400078ec0ff */
[-C--:B------:R-:W-:Y:S01]  /*1bf0*/  @!P2 LEA.HI.X R17, R0, R223.reuse, R7, 0x1, P3 ;  /* 0x000000df0011a211 */ /* 0x080fe200018f0c07 */
[----:B------:R-:W-:Y:S01]  /*1c00*/  @!P1 IMAD.IADD R6, R19, 0x1, R6 ;  /* 0x0000000113069824 */ /* 0x000fe200078e0206 */
[----:B------:R-:W-:Y:S01]  /*1c10*/  @!P1 LEA R14, P3, R18, R224, 0x1 ;  /* 0x000000e0120e9211 */ /* 0x000fe200078608ff */
[C---:B--2---:R-:W-:Y:S01]  /*1c20*/  IMAD.WIDE.U32 R8, R166.reuse, 0x40, RZ ;  /* 0x00000040a6087825 */ /* 0x044fe200078e00ff */
[----:B------:R-:W-:Y:S01]  /*1c30*/  SHF.L.U64.HI R0, R166, 0x7, R167 ;  /* 0x00000007a6007819 */ /* 0x000fe200000102a7 */
[----:B------:R2:W-:Y:S01]  /*1c40*/  @!P2 LDGSTS.E.BYPASS.LTC128B.128 [R227+0x3000], desc[UR12][R16.64] ;  /* 0x0300000010e3afae */ /* 0x0005e2000b981a0c */
[----:B------:R-:W-:-:S02]  /*1c50*/  @!P1 LEA.HI.X R15, R18, R223, R6, 0x1, P3 ;  /* 0x000000df120f9211 */ /* 0x000fc400018f0c06 */
[----:B------:R-:W-:Y:S01]  /*1c60*/  LOP3.LUT R7, R152, 0xc0, RZ, 0xc0, !PT ;  /* 0x000000c098077812 */ /* 0x000fe200078ec0ff */
[----:B---3--:R-:W-:Y:S01]  /*1c70*/  IMAD.SHL.U32 R4, R166, 0x80, RZ ;  /* 0x00000080a6047824 */ /* 0x008fe200078e00ff */
[----:B------:R-:W-:Y:S01]  /*1c80*/  ISETP.GE.AND P3, PT, R216, R3, PT ;  /* 0x00000003d800720c */ /* 0x000fe20003f66270 */
[----:B------:R3:W-:Y:S01]  /*1c90*/  @!P1 LDGSTS.E.BYPASS.LTC128B.128 [R227+0x3800], desc[UR12][R14.64] ;  /* 0x038000000ee39fae */ /* 0x0007e2000b981a0c */
[----:B-1----:R-:W-:Y:S02]  /*1ca0*/  IMAD.SHL.U32 R10, R167, 0x40, RZ ;  /* 0x00000040a70a7824 */ /* 0x002fe400078e00ff */
[----:B------:R-:W-:Y:S01]  /*1cb0*/  IMAD.WIDE.U32 R4, R4, R2, RZ ;  /* 0x0000000204047225 */ /* 0x000fe200078e00ff */
[----:B------:R-:W0:Y:S02]  /*1cc0*/  LDGDEPBAR ;  /* 0x00000000000079af */ /* 0x000e240000000000 */
[----:B------:R-:W-:Y:S01]  /*1cd0*/  @!P4 IADD3 R6, P0, PT, R4, R8, RZ ;  /* 0x000000080406c210 */ /* 0x000fe20007f1e0ff */
[----:B----4-:R-:W-:-:S02]  /*1ce0*/  IMAD R12, R0, R2, RZ ;  /* 0x00000002000c7224 */ /* 0x010fc400078e02ff */
[----:B------:R-:W-:Y:S02]  /*1cf0*/  IMAD.SHL.U32 R0, R155, 0x4, RZ ;  /* 0x000000049b007824 */ /* 0x000fe400078e00ff */
[----:B------:R-:W-:Y:S02]  /*1d00*/  IMAD.IADD R13, R5, 0x1, R12 ;  /* 0x00000001050d7824 */ /* 0x000fe400078e020c */
[----:B------:R-:W-:Y:S01]  /*1d10*/  @!P3 IMAD.MOV.U32 R12, RZ, RZ, R4 ;  /* 0x000000ffff0cb224 */ /* 0x000fe200078e0004 */
[----:B------:R-:W-:Y:S01]  /*1d20*/  LOP3.LUT R3, R7, 0x18, R0, 0xf8, !PT ;  /* 0x0000001807037812 */ /* 0x000fe200078ef800 */
[----:B------:R-:W-:Y:S01]  /*1d30*/  IMAD.SHL.U32 R0, R155, 0x10, RZ ;  /* 0x000000109b007824 */ /* 0x000fe200078e00ff */
[----:B------:R-:W-:Y:S01]  /*1d40*/  @!P4 IADD3.X R10, PT, PT, R13, R9, R10, P0, !PT ;  /* 0x000000090d0ac210 */ /* 0x000fe200007fe40a */
[----:B------:R-:W-:Y:S01]  /*1d50*/  @!P3 IMAD R5, R167, 0x60, RZ ;  /* 0x00000060a705b824 */ /* 0x000fe200078e02ff */
[C---:B------:R-:W-:Y:S01]  /*1d60*/  @!P5 LEA R9, P0, R166.reuse, R4, 0x5 ;  /* 0x00000004a609d211 */ /* 0x040fe200078028ff */
[----:B--2---:R-:W-:Y:S01]  /*1d70*/  @!P3 IMAD.WIDE.U32 R16, R166, 0x60, R12 ;  /* 0x00000060a610b825 */ /* 0x004fe200078e000c */
[----:B------:R-:W-:-:S02]  /*1d80*/  LOP3.LUT R214, R0, 0x100, RZ, 0xc0, !PT ;  /* 0x0000010000d67812 */ /* 0x000fc400078ec0ff */
[----:B------:R-:W-:Y:S01]  /*1d90*/  LOP3.LUT R11, R3, 0x8, R155, 0x78, !PT ;  /* 0x00000008030b7812 */ /* 0x000fe200078e789b */
[----:B------:R-:W-:Y:S01]  /*1da0*/  @!P3 IMAD.IADD R5, R17, 0x1, R5 ;  /* 0x000000011105b824 */ /* 0x000fe200078e0205 */
[----:B------:R-:W-:-:S04]  /*1db0*/  DEPBAR.LE SB0, 0x0 ;  /* 0x000080000000791a */ /* 0x000fc80000000000 */
[----:B------:R-:W-:Y:S01]  /*1dc0*/  LOP3.LUT R214, R214, 0x20, R152, 0xf8, !PT ;  /* 0x00000020d6d67812 */ /* 0x000fe200078ef898 */
[----:B------:R-:W-:Y:S01]  /*1dd0*/  IMAD R2, R2, 0x80, R188 ;  /* 0x0000008002027824 */ /* 0x000fe200078e02bc */
[----:B------:R-:W-:Y:S01]  /*1de0*/  LOP3.LUT R152, R152, 0x120, RZ, 0xc0, !PT ;  /* 0x0000012098987812 */ /* 0x000fe200078ec0ff */
[----:B------:R-:W-:Y:S01]  /*1df0*/  BAR.SYNC.DEFER_BLOCKING 0x0 ;  /* 0x0000000000007b1d */ /* 0x000fe20000010000 */
[----:B---3--:R-:W-:Y:S01]  /*1e00*/  @!P6 LEA R14, P1, R4, R222, 0x1 ;  /* 0x000000de040ee211 */ /* 0x008fe200078208ff */
[----:B------:R-:W-:Y:S01]  /*1e10*/  IMAD.IADD R214, R11, 0x1, R214 ;  /* 0x000000010bd67824 */ /* 0x000fe200078e02d6 */
[----:B------:R-:W-:Y:S02]  /*1e20*/  LOP3.LUT R215, R152, 0x3e00, R0, 0xf8, !PT ;  /* 0x00003e0098d77812 */ /* 0x000fe400078ef800 */
[----:B------:R-:W-:Y:S01]  /*1e30*/  LOP3.LUT R0, R3, 0x8, R156, 0x78, !PT ;  /* 0x0000000803007812 */ /* 0x000fe200078e789c */
[----:B------:R-:W-:Y:S01]  /*1e40*/  IMAD.MOV.U32 R3, RZ, RZ, 0x20 ;  /* 0x00000020ff037424 */ /* 0x000fe200078e00ff */
[----:B------:R-:W-:-:S02]  /*1e50*/  @!P5 LEA.HI.X R7, R166, R13, R167, 0x5, P0 ;  /* 0x0000000da607d211 */ /* 0x000fc400000f2ca7 */
[CC--:B------:R-:W-:Y:S01]  /*1e60*/  @!P5 LEA R12, P2, R9.reuse, R222.reuse, 0x1 ;  /* 0x000000de090cd211 */ /* 0x0c0fe200078408ff */
[----:B------:R-:W-:Y:S01]  /*1e70*/  IMAD.IADD R215, R0, 0x1, R215 ;  /* 0x0000000100d77824 */ /* 0x000fe200078e02d7 */
[-C--:B------:R-:W-:Y:S02]  /*1e80*/  @!P6 LEA.HI.X R15, R4, R221.reuse, R13, 0x1, P1 ;  /* 0x000000dd040fe211 */ /* 0x080fe400008f0c0d */
[-C--:B------:R-:W-:Y:S02]  /*1e90*/  @!P4 LEA R8, P1, R6, R222.reuse, 0x1 ;  /* 0x000000de0608c211 */ /* 0x080fe400078208ff */
[----:B------:R-:W-:Y:S02]  /*1ea0*/  @!P3 LEA R4, P0, R16, R222, 0x1 ;  /* 0x000000de1004b211 */ /* 0x000fe400078008ff */
[-C--:B------:R-:W-:Y:S02]  /*1eb0*/  @!P5 LEA.HI.X R13, R9, R221.reuse, R7, 0x1, P2 ;  /* 0x000000dd090dd211 */ /* 0x080fe400010f0c07 */
[----:B------:R-:W-:-:S02]  /*1ec0*/  @!P4 LEA.HI.X R9, R6, R221, R10, 0x1, P1 ;  /* 0x000000dd0609c211 */ /* 0x000fc400008f0c0a */
[----:B------:R-:W-:Y:S02]  /*1ed0*/  @!P3 LEA.HI.X R5, R16, R221, R5, 0x1, P0 ;  /* 0x000000dd1005b211 */ /* 0x000fe400000f0c05 */
[----:B------:R-:W-:Y:S01]  /*1ee0*/  LEA R215, R215, UR4, 0x1 ;  /* 0x00000004d7d77c11 */ /* 0x000fe2000f8e08ff */
[----:B------:R-:W-:Y:S01]  /*1ef0*/  @!PT LDS RZ, [RZ] ;  /* 0x00000000fffff984 */ /* 0x000fe20000000800 */
[----:B------:R-:W-:Y:S01]  /*1f00*/  @!PT LDS RZ, [RZ] ;  /* 0x00000000fffff984 */ /* 0x000fe20000000800 */
[----:B------:R-:W-:Y:S01]  /*1f10*/  @!PT LDS RZ, [RZ] ;  /* 0x00000000fffff984 */ /* 0x000fe20000000800 */
[----:B------:R-:W-:Y:S01]  /*1f20*/  @!P6 LDGSTS.E.BYPASS.LTC128B.128 [R227+0x4000], desc[UR12][R14.64] ;  /* 0x040000000ee3efae */ /* 0x000fe2000b981a0c */
[----:B------:R-:W-:Y:S02]  /*1f30*/  LEA R214, R214, UR4, 0x1 ;  /* 0x00000004d6d67c11 */ /* 0x000fe4000f8e08ff */
[----:B------:R-:W-:Y:S01]  /*1f40*/  LOP3.LUT P0, RZ, R155, 0x4, RZ, 0xc0, !PT ;  /* 0x000000049bff7812 */ /* 0x000fe2000780c0ff */
[----:B------:R-:W-:Y:S03]  /*1f50*/  @P6 STS.128 [R227+0x4000], RZ ;  /* 0x004000ffe3006388 */ /* 0x000fe60000000c00 */
[----:B------:R-:W-:Y:S01]  /*1f60*/  SEL R3, R3, 0xffffffe0, !P0 ;  /* 0xffffffe003037807 */ /* 0x000fe20004000000 */
[----:B------:R-:W-:Y:S04]  /*1f70*/  @P5 STS.128 [R227+0x4800], RZ ;  /* 0x004800ffe3005388 */ /* 0x000fe80000000c00 */
[----:B------:R-:W-:Y:S01]  /*1f80*/  @!PT LDS RZ, [RZ] ;  /* 0x00000000fffff984 */ /* 0x000fe20000000800 */
[----:B------:R-:W-:Y:S01]  /*1f90*/  @!PT LDS RZ, [RZ] ;  /* 0x00000000fffff984 */ /* 0x000fe20000000800 */
[----:B------:R-:W-:Y:S01]  /*1fa0*/  @!PT LDS RZ, [RZ] ;  /* 0x00000000fffff984 */ /* 0x000fe20000000800 */
[----:B------:R-:W-:Y:S01]  /*1fb0*/  @!P5 LDGSTS.E.BYPASS.LTC128B.128 [R227+0x4800], desc[UR12][R12.64] ;  /* 0x048000000ce3dfae */ /* 0x000fe2000b981a0c */
[----:B------:R-:W-:-:S02]  /*1fc0*/  IMAD.IADD R213, R215, 0x1, R3 ;  /* 0x00000001d7d57824 */ /* 0x000fc400078e0203 */
[----:B------:R-:W-:Y:S01]  /*1fd0*/  IMAD.IADD R171, R214, 0x1, R3 ;  /* 0x00000001d6ab7824 */ /* 0x000fe200078e0203 */
[----:B------:R-:W-:Y:S04]  /*1fe0*/  @P4 STS.128 [R227+0x5000], RZ ;  /* 0x005000ffe3004388 */ /* 0x000fe80000000c00 */
[----:B------:R-:W-:Y:S01]  /*1ff0*/  @!PT LDS RZ, [RZ] ;  /* 0x00000000fffff984 */ /* 0x000fe20000000800 */
[----:B------:R-:W-:Y:S01]  /*2000*/  @!PT LDS RZ, [RZ] ;  /* 0x00000000fffff984 */ /* 0x000fe20000000800 */
[----:B------:R-:W-:Y:S01]  /*2010*/  @!PT LDS RZ, [RZ] ;  /* 0x00000000fffff984 */ /* 0x000fe20000000800 */
[----:B------:R1:W-:Y:S04]  /*2020*/  @!P4 LDGSTS.E.BYPASS.LTC128B.128 [R227+0x5000], desc[UR12][R8.64] ;  /* 0x0500000008e3cfae */ /* 0x0003e8000b981a0c */
[----:B------:R-:W-:Y:S04]  /*2030*/  @P3 STS.128 [R227+0x5800], RZ ;  /* 0x005800ffe3003388 */ /* 0x000fe80000000c00 */
[----:B------:R-:W-:Y:S01]  /*2040*/  @!PT LDS RZ, [RZ] ;  /* 0x00000000fffff984 */ /* 0x000fe20000000800 */
[----:B------:R-:W-:Y:S01]  /*2050*/  @!PT LDS RZ, [RZ] ;  /* 0x00000000fffff984 */ /* 0x000fe20000000800 */
[----:B------:R-:W-:Y:S01]  /*2060*/  @!PT LDS RZ, [RZ] ;  /* 0x00000000fffff984 */ /* 0x000fe20000000800 */
[----:B------:R2:W-:Y:S04]  /*2070*/  @!P3 LDGSTS.E.BYPASS.LTC128B.128 [R227+0x5800], desc[UR12][R4.64] ;  /* 0x0580000004e3bfae */ /* 0x0005e8000b981a0c */
[----:B------:R-:W-:Y:S04]  /*2080*/  LDSM.16.M88.4 R128, [R214+0x2000] ;  /* 0x00200000d680783b */ /* 0x000fe80000000200 */
[----:B------:R-:W1:Y:S04]  /*2090*/  LDSM.16.M88.4 R24, [R215+0x1000] ;  /* 0x00100000d718783b */ /* 0x000e680000000200 */
[----:B------:R-:W-:Y:S04]  /*20a0*/  LDSM.16.M88.4 R20, [R215] ;  /* 0x00000000d714783b */ /* 0x000fe80000000200 */
[----:B------:R-:W3:Y:S04]  /*20b0*/  LDSM.16.M88.4 R116, [R214+0x2400] ;  /* 0x00240000d674783b */ /* 0x000ee80000000200 */
[----:B------:R-:W4:Y:S04]  /*20c0*/  LDSM.16.M88.4 R132, [R214+0x3c00] ;  /* 0x003c0000d684783b */ /* 0x000f280000000200 */
[----:B------:R-:W5:Y:S04]  /*20d0*/  LDSM.16.M88.4 R100, [R214+0x2800] ;  /* 0x00280000d664783b */ /* 0x000f680000000200 */
[----:B------:R-:W5:Y:S04]  /*20e0*/  LDSM.16.M88.4 R84, [R214+0x2c00] ;  /* 0x002c0000d654783b */ /* 0x000f680000000200 */
[----:B------:R-:W5:Y:S04]  /*20f0*/  LDSM.16.M88.4 R68, [R214+0x3000] ;  /* 0x00300000d644783b */ /* 0x000f680000000200 */
[----:B------:R-:W5:Y:S04]  /*2100*/  LDSM.16.M88.4 R52, [R214+0x3400] ;  /* 0x00340000d634783b */ /* 0x000f680000000200 */
[----:B------:R-:W5:Y:S04]  /*2110*/  LDSM.16.M88.4 R36, [R214+0x3800] ;  /* 0x00380000d624783b */ /* 0x000f680000000200 */
[----:B------:R-:W-:Y:S04]  /*2120*/  LDSM.16.M88.4 R148, [R171+0x2000] ;  /* 0x00200000ab94783b */ /* 0x000fe80000000200 */
[----:B------:R-:W5:Y:S01]  /*2130*/  LDSM.16.M88.4 R140, [R213+0x1000] ;  /* 0x00100000d58c783b */ /* 0x000f620000000200 */
[C---:B-1----:R-:W-:Y:S03]  /*2140*/  HMMA.16816.F32 R8, R24.reuse, R130, RZ ;  /* 0x000000821808723c */ /* 0x042fe600000018ff */
[----:B------:R-:W-:Y:S04]  /*2150*/  LDSM.16.M88.4 R144, [R213] ;  /* 0x00000000d590783b */ /* 0x000fe80000000200 */
[----:B------:R-:W1:Y:S01]  /*2160*/  LDSM.16.M88.4 R136, [R171+0x2400] ;  /* 0x00240000ab88783b */ /* 0x000e620000000200 */
[C---:B---3--:R-:W-:Y:S03]  /*2170*/  HMMA.16816.F32 R124, R24.reuse, R116, RZ ;  /* 0x00000074187c723c */ /* 0x048fe600000018ff */
[----:B------:R-:W0:Y:S05]  /*2180*/  LDGDEPBAR ;  /* 0x00000000000079af */ /* 0x000e2a0000000000 */
[----:B----4-:R-:W-:Y:S08]  /*2190*/  HMMA.16816.F32 R28, R24, R132, RZ ;  /* 0x00000084181c723c */ /* 0x010ff000000018ff */
[C---:B--2---:R-:W-:Y:S08]  /*21a0*/  HMMA.16816.F32 R4, R20.reuse, R116, RZ ;  /* 0x000000741404723c */ /* 0x044ff000000018ff */
[----:B------:R-:W-:Y:S01]  /*21b0*/  HMMA.16816.F32 R32, R20, R132, RZ ;  /* 0x000000841420723c */ /* 0x000fe200000018ff */
[----:B------:R-:W-:-:S02]  /*21c0*/  LOP3.LUT R132, R156, 0x1f0, RZ, 0xc0, !PT ;  /* 0x000001f09c847812 */ /* 0x000fc400078ec0ff */
[----:B------:R-:W-:Y:S02]  /*21d0*/  LOP3.LUT R133, R232, 0x7, RZ, 0xc0, !PT ;  /* 0x00000007e8857812 */ /* 0x000fe400078ec0ff */
[----:B------:R-:W-:-:S03]  /*21e0*/  IADD3 R132, PT, PT, R132, 0x1, R228 ;  /* 0x0000000184847810 */ /* 0x000fc60007ffe0e4 */
[----:B------:R-:W-:Y:S01]  /*21f0*/  HMMA.16816.F32 R16, R20, R128, RZ ;  /* 0x000000801410723c */ /* 0x000fe200000018ff */
[----:B------:R-:W-:-:S04]  /*2200*/  IADD3 R154, PT, PT, -R154, R132, R133 ;  /* 0x000000849a9a7210 */ /* 0x000fc80007ffe185 */
[----:B------:R-:W-:-:S03]  /*2210*/  IADD3 R153, PT, PT, R154, R153, R196 ;  /* 0x000000999a997210 */ /* 0x000fc60007ffe0c4 */
[C---:B------:R-:W-:Y:S01]  /*2220*/  HMMA.16816.F32 R12, R24.reuse, R128, RZ ;  /* 0x00000080180c723c */ /* 0x040fe200000018ff */
[C-C-:B------:R-:W-:Y:S02]  /*2230*/  VIADDMNMX R197, R153.reuse, 0x40, R196.reuse, PT ;  /* 0x0000004099c57846 */ /* 0x140fe400038001c4 */
[C---:B------:R-:W-:Y:S02]  /*2240*/  VIMNMX R199, PT, PT, R153.reuse, R196, PT ;  /* 0x000000c499c77248 */ /* 0x040fe40003fe0100 */
[C-C-:B------:R-:W-:Y:S02]  /*2250*/  VIADDMNMX R198, R153.reuse, 0x8, R196.reuse, PT ;  /* 0x0000000899c67846 */ /* 0x140fe400038001c4 */
[----:B------:R-:W-:Y:S01]  /*2260*/  VIADDMNMX R196, R153, 0x48, R196, PT ;  /* 0x0000004899c47846 */ /* 0x000fe200038001c4 */
[C---:B-----5:R-:W-:Y:S08]  /*2270*/  HMMA.16816.F32 R108, R24.reuse, R100, RZ ;  /* 0x00000064186c723c */ /* 0x060ff000000018ff */
        /* <DEDUP_REMOVED lines=24> */
[----:B------:R-:W2:Y:S07]  /*2400*/  LDSM.16.M88.4 R132, [R171+0x2800] ;  /* 0x00280000ab84783b */ /* 0x000eae0000000200 */
[----:B------:R-:W-:Y:S08]  /*2410*/  HMMA.16816.F32 R8, R140, R150, R8 ;  /* 0x000000968c08723c */ /* 0x000ff00000001808 */
[-C--:B-1----:R-:W-:Y:S08]  /*2420*/  HMMA.16816.F32 R4, R144, R136.reuse, R4 ;  /* 0x000000889004723c */ /* 0x082ff00000001804 */
[----:B------:R-:W-:Y:S01]  /*2430*/  HMMA.16816.F32 R124, R140, R136, R124 ;  /* 0x000000888c7c723c */ /* 0x000fe2000000187c */
[----:B------:R-:W-:-:S05]  /*2440*/  VIADD R137, R2, 0x8 ;  /* 0x0000000802897836 */ /* 0x000fca0000000000 */
[C---:B------:R-:W-:Y:S02]  /*2450*/  ISETP.GE.AND P2, PT, R137.reuse, R197, PT ;  /* 0x000000c58900720c */ /* 0x040fe40003f46270 */
[----:B------:R-:W-:Y:S01]  /*2460*/  HMMA.16816.F32 R16, R144, R148, R16 ;  /* 0x000000949010723c */ /* 0x000fe20000001810 */
[----:B------:R-:W-:-:S04]  /*2470*/  ISETP.GE.AND P3, PT, R137, R196, PT ;  /* 0x000000c48900720c */ /* 0x000fc80003f66270 */
[----:B------:R-:W-:-:S03]  /*2480*/  FSEL R155, R10, -INF , !P3 ;  /* 0xff8000000a9b7808 */ /* 0x000fc60005800000 */
[----:B------:R-:W-:Y:S01]  /*2490*/  HMMA.16816.F32 R12, R140, R148, R12 ;  /* 0x000000948c0c723c */ /* 0x000fe2000000180c */
[C---:B------:R-:W-:Y:S02]  /*24a0*/  VIADD R148, R2.reuse, 0x1 ;  /* 0x0000000102947836 */ /* 0x040fe40000000000 */
[----:B------:R-:W-:-:S03]  /*24b0*/  VIADD R149, R2, 0x9 ;  /* 0x0000000902957836 */ /* 0x000fc60000000000 */
[C---:B------:R-:W-:Y:S02]  /*24c0*/  ISETP.GE.AND P5, PT, R148.reuse, R199, PT ;  /* 0x000000c79400720c */ /* 0x040fe40003fa6270 */
[C---:B------:R-:W-:Y:S01]  /*24d0*/  ISETP.GE.AND P0, PT, R148.reuse, R198, PT ;  /* 0x000000c69400720c */ /* 0x040fe20003f06270 */
[----:B------:R-:W-:Y:S01]  /*24e0*/  HMMA.16816.F32 R128, R144, R150, R128 ;  /* 0x000000969080723c */ /* 0x000fe20000001880 */
[-C--:B------:R-:W-:Y:S01]  /*24f0*/  ISETP.GE.AND P4, PT, R148, R197.reuse, PT ;  /* 0x000000c59400720c */ /* 0x080fe20003f86270 */
[----:B------:R-:W-:Y:S01]  /*2500*/  VIADD R150, R2, 0x11 ;  /* 0x0000001102967836 */ /* 0x000fe20000000000 */
[-C--:B------:R-:W-:Y:S02]  /*2510*/  ISETP.GE.AND P1, PT, R148, R196.reuse, PT ;  /* 0x000000c49400720c */ /* 0x080fe40003f26270 */
[----:B------:R-:W-:Y:S01]  /*2520*/  FSEL R148, R8, -INF , !P2 ;  /* 0xff80000008947808 */ /* 0x000fe20005000000 */
[----:B------:R-:W-:Y:S01]  /*2530*/  VIADD R8, R2, 0x10 ;  /* 0x0000001002087836 */ /* 0x000fe20000000000 */
[C---:B------:R-:W-:Y:S01]  /*2540*/  ISETP.GE.AND P2, PT, R149.reuse, R196, PT ;  /* 0x000000c49500720c */ /* 0x040fe20003f46270 */
[----:B------:R-:W-:Y:S01]  /*2550*/  HMMA.16816.F32 R120, R140, R138, R120 ;  /* 0x0000008a8c78723c */ /* 0x000fe20000001878 */
[----:B------:R-:W-:-:S02]  /*2560*/  ISETP.GE.AND P6, PT, R149, R197, PT ;  /* 0x000000c59500720c */ /* 0x000fc40003fc6270 */
[----:B------:R-:W-:Y:S02]  /*2570*/  FSEL R156, R11, -INF , !P2 ;  /* 0xff8000000b9c7808 */ /* 0x000fe40005000000 */
[----:B------:R-:W-:Y:S02]  /*2580*/  ISETP.GE.AND P2, PT, R8, R199, PT ;  /* 0x000000c70800720c */ /* 0x000fe40003f46270 */
[----:B------:R-:W-:Y:S01]  /*2590*/  FSEL R157, R9, -INF , !P6 ;  /* 0xff800000099d7808 */ /* 0x000fe20007000000 */
[----:B--2---:R-:W-:Y:S01]  /*25a0*/  HMMA.16816.F32 R112, R144, R132, R112 ;  /* 0x000000849070723c */ /* 0x004fe20000001870 */
[----:B------:R-:W-:Y:S01]  /*25b0*/  FSEL R195, R4, -INF , !P2 ;  /* 0xff80000004c37808 */ /* 0x000fe20005000000 */
[----:B------:R-:W-:Y:S01]  /*25c0*/  VIADD R4, R2, 0x20 ;  /* 0x0000002002047836 */ /* 0x000fe20000000000 */
[C---:B------:R-:W-:Y:S02]  /*25d0*/  ISETP.GE.AND P3, PT, R8.reuse, R198, PT ;  /* 0x000000c60800720c */ /* 0x040fe40003f66270 */
[----:B------:R-:W-:-:S02]  /*25e0*/  ISETP.GE.AND P6, PT, R8, R197, PT ;  /* 0x000000c50800720c */ /* 0x000fc40003fc6270 */
[----:B------:R-:W-:Y:S01]  /*25f0*/  ISETP.GE.AND P2, PT, R8, R196, PT ;  /* 0x000000c40800720c */ /* 0x000fe20003f46270 */
[----:B------:R-:W-:Y:S01]  /*2600*/  HMMA.16816.F32 R108, R140, R132, R108 ;  /* 0x000000848c6c723c */ /* 0x000fe2000000186c */
[----:B------:R-:W1:Y:S01]  /*2610*/  LDSM.16.M88.4 R8, [R171+0x2c00] ;  /* 0x002c0000ab08783b */ /* 0x000e620000000200 */
[----:B------:R-:W-:Y:S02]  /*2620*/  FSEL R174, R6, -INF , !P3 ;  /* 0xff80000006ae7808 */ /* 0x000fe40005800000 */
[----:B------:R-:W-:Y:S02]  /*2630*/  FSEL R136, R126, -INF , !P2 ;  /* 0xff8000007e887808 */ /* 0x000fe40005000000 */
[----:B------:R-:W-:Y:S02]  /*2640*/  ISETP.GE.AND P2, PT, R150, R197, PT ;  /* 0x000000c59600720c */ /* 0x000fe40003f46270 */
[----:B------:R-:W-:Y:S01]  /*2650*/  FSEL R153, R124, -INF , !P6 ;  /* 0xff8000007c997808 */ /* 0x000fe20007000000 */
[C---:B------:R-:W-:Y:S01]  /*2660*/  VIADD R124, R2.reuse, 0x19 ;  /* 0x00000019027c7836 */ /* 0x040fe20000000000 */
[----:B------:R-:W-:Y:S01]  /*2670*/  FSEL R154, R125, -INF , !P2 ;  /* 0xff8000007d9a7808 */ /* 0x000fe20005000000 */
[----:B------:R-:W-:Y:S01]  /*2680*/  VIADD R125, R2, 0x18 ;  /* 0x00000018027d7836 */ /* 0x000fe20000000000 */
[C---:B------:R-:W-:Y:S01]  /*2690*/  ISETP.GE.AND P3, PT, R150.reuse, R199, PT ;  /* 0x000000c79600720c */ /* 0x040fe20003f66270 */
[----:B------:R-:W-:Y:S01]  /*26a0*/  HMMA.16816.F32 R116, R144, R138, R116 ;  /* 0x0000008a9074723c */ /* 0x000fe20000001874 */
[----:B------:R-:W-:-:S02]  /*26b0*/  ISETP.GE.AND P6, PT, R150, R198, PT ;  /* 0x000000c69600720c */ /* 0x000fc40003fc6270 */
[----:B------:R-:W-:Y:S02]  /*26c0*/  ISETP.GE.AND P2, PT, R137, R198, PT ;  /* 0x000000c68900720c */ /* 0x000fe40003f46270 */
[----:B------:R-:W-:Y:S02]  /*26d0*/  FSEL R203, R5, -INF , !P3 ;  /* 0xff80000005cb7808 */ /* 0x000fe40005800000 */
[----:B------:R-:W-:Y:S01]  /*26e0*/  FSEL R191, R7, -INF , !P6 ;  /* 0xff80000007bf7808 */ /* 0x000fe20007000000 */
[----:B------:R-:W-:Y:S01]  /*26f0*/  HMMA.16816.F32 R104, R140, R134, R104 ;  /* 0x000000868c68723c */ /* 0x000fe20000001868 */
[----:B------:R-:W-:Y:S02]  /*2700*/  FSEL R133, R130, -INF , !P2 ;  /* 0xff80000082857808 */ /* 0x000fe40005000000 */
[----:B------:R-:W-:Y:S02]  /*2710*/  ISETP.GE.AND P3, PT, R150, R196, PT ;  /* 0x000000c49600720c */ /* 0x000fe40003f66270 */
[----:B------:R-:W-:-:S02]  /*2720*/  ISETP.GE.AND P6, PT, R137, R199, PT ;  /* 0x000000c78900720c */ /* 0x000fc40003fc6270 */
[----:B------:R-:W-:Y:S01]  /*2730*/  ISETP.GE.AND P2, PT, R125, R196, PT ;  /* 0x000000c47d00720c */ /* 0x000fe20003f46270 */
[----:B------:R-:W-:Y:S01]  /*2740*/  HMMA.16816.F32 R100, R144, R134, R100 ;  /* 0x000000869064723c */ /* 0x000fe20000001864 */
[----:B------:R-:W-:Y:S02]  /*2750*/  FSEL R137, R127, -INF , !P3 ;  /* 0xff8000007f897808 */ /* 0x000fe40005800000 */
[----:B------:R-:W-:Y:S02]  /*2760*/  FSEL R158, R128, -INF , !P6 ;  /* 0xff800000809e7808 */ /* 0x000fe40007000000 */
[----:B------:R-:W-:Y:S02]  /*2770*/  FSEL R160, R122, -INF , !P2 ;  /* 0xff8000007aa07808 */ /* 0x000fe40005000000 */
[-C--:B------:R-:W-:Y:S02]  /*2780*/  ISETP.GE.AND P6, PT, R125, R197.reuse, PT ;  /* 0x000000c57d00720c */ /* 0x080fe40003fc6270 */
[----:B------:R-:W-:-:S02]  /*2790*/  ISETP.GE.AND P3, PT, R124, R197, PT ;  /* 0x000000c57c00720c */ /* 0x000fc40003f66270 */
[----:B------:R-:W-:Y:S01]  /*27a0*/  ISETP.GE.AND P2, PT, R124, R196, PT ;  /* 0x000000c47c00720c */ /* 0x000fe20003f46270 */
[-C--:B-1----:R-:W-:Y:S01]  /*27b0*/  HMMA.16816.F32 R96, R144, R8.reuse, R96 ;  /* 0x000000089060723c */ /* 0x082fe20000001860 */
[----:B------:R-:W-:Y:S02]  /*27c0*/  FSEL R132, R120, -INF , !P6 ;  /* 0xff80000078847808 */ /* 0x000fe40007000000 */
[----:B------:R-:W-:Y:S01]  /*27d0*/  FSEL R162, R121, -INF , !P3 ;  /* 0xff80000079a27808 */ /* 0x000fe20005800000 */
[C---:B------:R-:W-:Y:S01]  /*27e0*/  VIADD R121, R2.reuse, 0x21 ;  /* 0x0000002102797836 */ /* 0x040fe20000000000 */
[----:B------:R-:W-:Y:S02]  /*27f0*/  FSEL R161, R123, -INF , !P2 ;  /* 0xff8000007ba17808 */ /* 0x000fe40005000000 */
[CC--:B------:R-:W-:Y:S01]  /*2800*/  ISETP.GE.AND P6, PT, R149.reuse, R199.reuse, PT ;  /* 0x000000c79500720c */ /* 0x0c0fe20003fc6270 */
[----:B------:R-:W-:Y:S01]  /*2810*/  HMMA.16816.F32 R92, R140, R8, R92 ;  /* 0x000000088c5c723c */ /* 0x000fe2000000185c */
[----:B------:R-:W-:Y:S01]  /*2820*/  ISETP.GE.AND P3, PT, R149, R198, PT ;  /* 0x000000c69500720c */ /* 0x000fe20003f66270 */
[----:B------:R-:W-:Y:S01]  /*2830*/  VIADD R9, R2, 0x28 ;  /* 0x0000002802097836 */ /* 0x000fe20000000000 */
[----:B------:R-:W-:Y:S01]  /*2840*/  ISETP.GE.AND P2, PT, R4, R199, PT ;  /* 0x000000c70400720c */ /* 0x000fe20003f46270 */
[----:B------:R-:W-:Y:S01]  /*2850*/  VIADD R8, R2, 0x29 ;  /* 0x0000002902087836 */ /* 0x000fe20000000000 */
[----:B------:R-:W-:-:S02]  /*2860*/  FSEL R139, R129, -INF , !P6 ;  /* 0xff800000818b7808 */ /* 0x000fc40007000000 */
[----:B------:R-:W-:Y:S01]  /*2870*/  FSEL R138, R131, -INF , !P3 ;  /* 0xff800000838a7808 */ /* 0x000fe20005800000 */
[-C--:B------:R-:W-:Y:S01]  /*2880*/  HMMA.16816.F32 R88, R140, R10.reuse, R88 ;  /* 0x0000000a8c58723c */ /* 0x080fe20000001858 */
[----:B------:R-:W-:Y:S02]  /*2890*/  FSEL R120, R112, -INF , !P2 ;  /* 0xff80000070787808 */ /* 0x000fe40005000000 */
[C---:B------:R-:W-:Y:S02]  /*28a0*/  ISETP.GE.AND P3, PT, R4.reuse, R198, PT ;  /* 0x000000c60400720c */ /* 0x040fe40003f66270 */
[C---:B------:R-:W-:Y:S02]  /*28b0*/  ISETP.GE.AND P6, PT, R4.reuse, R197, PT ;  /* 0x000000c50400720c */ /* 0x040fe40003fc6270 */
[----:B------:R-:W-:Y:S01]  /*28c0*/  ISETP.GE.AND P2, PT, R4, R196, PT ;  /* 0x000000c40400720c */ /* 0x000fe20003f46270 */
[----:B------:R-:W-:Y:S01]  /*28d0*/  HMMA.16816.F32 R84, R144, R10, R84 ;  /* 0x0000000a9054723c */ /* 0x000fe20000001854 */
[----:B------:R-:W1:Y:S01]  /*28e0*/  LDSM.16.M88.4 R4, [R171+0x3000] ;  /* 0x00300000ab04783b */ /* 0x000e620000000200 */
[----:B------:R-:W-:Y:S01]  /*28f0*/  FSEL R208, R108, -INF , !P6 ;  /* 0xff8000006cd07808 */ /* 0x000fe20007000000 */
[----:B------:R-:W-:Y:S01]  /*2900*/  VIADD R108, R2, 0x30 ;  /* 0x00000030026c7836 */ /* 0x000fe20000000000 */
[----:B------:R-:W-:-:S02]  /*2910*/  FSEL R194, R110, -INF , !P2 ;  /* 0xff8000006ec27808 */ /* 0x000fc40005000000 */
[C---:B------:R-:W-:Y:S02]  /*2920*/  ISETP.GE.AND P2, PT, R121.reuse, R197, PT ;  /* 0x000000c57900720c */ /* 0x040fe40003f46270 */
[-C--:B------:R-:W-:Y:S02]  /*2930*/  ISETP.GE.AND P6, PT, R121, R198.reuse, PT ;  /* 0x000000c67900720c */ /* 0x080fe40003fc6270 */
[----:B------:R-:W-:Y:S01]  /*2940*/  FSEL R234, R109, -INF , !P2 ;  /* 0xff8000006dea7808 */ /* 0x000fe20005000000 */
[----:B------:R-:W-:Y:S01]  /*2950*/  VIADD R109, R2, 0x31 ;  /* 0x00000031026d7836 */ /* 0x000fe20000000000 */
[----:B------:R-:W-:Y:S02]  /*2960*/  ISETP.GE.AND P2, PT, R125, R198, PT ;  /* 0x000000c67d00720c */ /* 0x000fe40003f46270 */
[----:B------:R-:W-:Y:S02]  /*2970*/  FSEL R114, R114, -INF , !P3 ;  /* 0xff80000072727808 */ /* 0x000fe40005800000 */
[----:B------:R-:W-:-:S02]  /*2980*/  ISETP.GE.AND P3, PT, R121, R199, PT ;  /* 0x000000c77900720c */ /* 0x000fc40003f66270 */
[----:B------:R-:W-:Y:S02]  /*2990*/  FSEL R115, R115, -INF , !P6 ;  /* 0xff80000073737808 */ /* 0x000fe40007000000 */
[----:B------:R-:W-:Y:S02]  /*29a0*/  FSEL R237, R118, -INF , !P2 ;  /* 0xff80000076ed7808 */ /* 0x000fe40005000000 */
[----:B------:R-:W-:Y:S02]  /*29b0*/  ISETP.GE.AND P6, PT, R125, R199, PT ;  /* 0x000000c77d00720c */ /* 0x000fe40003fc6270 */
[-C--:B------:R-:W-:Y:S02]  /*29c0*/  ISETP.GE.AND P2, PT, R9, R196.reuse, PT ;  /* 0x000000c40900720c */ /* 0x080fe40003f46270 */
[----:B------:R-:W-:Y:S02]  /*29d0*/  FSEL R126, R113, -INF , !P3 ;  /* 0xff800000717e7808 */ /* 0x000fe40005800000 */
[----:B------:R-:W-:-:S02]  /*29e0*/  ISETP.GE.AND P3, PT, R121, R196, PT ;  /* 0x000000c47900720c */ /* 0x000fc40003f66270 */
[----:B------:R-:W-:Y:S02]  /*29f0*/  FSEL R239, R116, -INF , !P6 ;  /* 0xff80000074ef7808 */ /* 0x000fe40007000000 */
[----:B------:R-:W-:Y:S02]  /*2a00*/  FSEL R206, R106, -INF , !P2 ;  /* 0xff8000006ace7808 */ /* 0x000fe40005000000 */
[-C--:B------:R-:W-:Y:S02]  /*2a10*/  ISETP.GE.AND P6, PT, R9, R197.reuse, PT ;  /* 0x000000c50900720c */ /* 0x080fe40003fc6270 */
[C---:B------:R-:W-:Y:S02]  /*2a20*/  ISETP.GE.AND P2, PT, R8.reuse, R196, PT ;  /* 0x000000c40800720c */ /* 0x040fe40003f46270 */
[----:B------:R-:W-:Y:S02]  /*2a30*/  FSEL R204, R111, -INF , !P3 ;  /* 0xff8000006fcc7808 */ /* 0x000fe40005800000 */
[----:B------:R-:W-:Y:S01]  /*2a40*/  ISETP.GE.AND P3, PT, R8, R197, PT ;  /* 0x000000c50800720c */ /* 0x000fe20003f66270 */
[----:B-1----:R-:W-:Y:S01]  /*2a50*/  HMMA.16816.F32 R80, R144, R4, R80 ;  /* 0x000000049050723c */ /* 0x002fe20000001850 */
[----:B------:R-:W-:-:S02]  /*2a60*/  FSEL R235, R104, -INF , !P6 ;  /* 0xff80000068eb7808 */ /* 0x000fc40007000000 */
[----:B------:R-:W-:Y:S02]  /*2a70*/  FSEL R209, R107, -INF , !P2 ;  /* 0xff8000006bd17808 */ /* 0x000fe40005000000 */
[-C--:B------:R-:W-:Y:S02]  /*2a80*/  ISETP.GE.AND P6, PT, R124, R199.reuse, PT ;  /* 0x000000c77c00720c */ /* 0x080fe40003fc6270 */
[----:B------:R-:W-:Y:S01]  /*2a90*/  ISETP.GE.AND P2, PT, R108, R199, PT ;  /* 0x000000c76c00720c */ /* 0x000fe20003f46270 */
[C---:B------:R-:W-:Y:S01]  /*2aa0*/  HMMA.16816.F32 R76, R140.reuse, R4, R76 ;  /* 0x000000048c4c723c */ /* 0x040fe2000000184c */
[----:B------:R-:W-:Y:S01]  /*2ab0*/  FSEL R211, R105, -INF , !P3 ;  /* 0xff80000069d37808 */ /* 0x000fe20005800000 */
[----:B------:R-:W-:Y:S01]  /*2ac0*/  VIADD R4, R2, 0x38 ;  /* 0x0000003802047836 */ /* 0x000fe20000000000 */
[----:B------:R-:W-:Y:S01]  /*2ad0*/  ISETP.GE.AND P3, PT, R124, R198, PT ;  /* 0x000000c67c00720c */ /* 0x000fe20003f66270 */
[----:B------:R-:W1:Y:S01]  /*2ae0*/  LDSM.16.M88.4 R104, [R171+0x3400] ;  /* 0x00340000ab68783b */ /* 0x000e620000000200 */
[----:B------:R-:W-:Y:S01]  /*2af0*/  FSEL R240, R117, -INF , !P6 ;  /* 0xff80000075f07808 */ /* 0x000fe20007000000 */
[----:B------:R-:W-:Y:S01]  /*2b00*/  VIADD R5, R2, 0x39 ;  /* 0x0000003902057836 */ /* 0x000fe20000000000 */
[----:B------:R-:W-:Y:S01]  /*2b10*/  FSEL R96, R96, -INF , !P2 ;  /* 0xff80000060607808 */ /* 0x000fe20005000000 */
[----:B------:R-:W-:Y:S01]  /*2b20*/  HMMA.16816.F32 R72, R140, R6, R72 ;  /* 0x000000068c48723c */ /* 0x000fe20000001848 */
[----:B------:R-:W-:-:S02]  /*2b30*/  ISETP.GE.AND P6, PT, R108, R197, PT ;  /* 0x000000c56c00720c */ /* 0x000fc40003fc6270 */
[C---:B------:R-:W-:Y:S02]  /*2b40*/  ISETP.GE.AND P2, PT, R108.reuse, R196, PT ;  /* 0x000000c46c00720c */ /* 0x040fe40003f46270 */
[----:B------:R-:W-:Y:S02]  /*2b50*/  FSEL R238, R119, -INF , !P3 ;  /* 0xff80000077ee7808 */ /* 0x000fe40005800000 */
[-C--:B------:R-:W-:Y:S01]  /*2b60*/  ISETP.GE.AND P3, PT, R108, R198.reuse, PT ;  /* 0x000000c66c00720c */ /* 0x080fe20003f66270 */
[----:B------:R-:W-:Y:S01]  /*2b70*/  HMMA.16816.F32 R68, R144, R6, R68 ;  /* 0x000000069044723c */ /* 0x000fe20000001844 */
[----:B------:R-:W-:Y:S01]  /*2b80*/  FSEL R175, R92, -INF , !P6 ;  /* 0xff8000005caf7808 */ /* 0x000fe20007000000 */
[----:B------:R-:W-:Y:S01]  /*2b90*/  VIADD R6, R2, 0x50 ;  /* 0x0000005002067836 */ /* 0x000fe20000000000 */
[----:B------:R-:W-:Y:S01]  /*2ba0*/  FSEL R131, R94, -INF , !P2 ;  /* 0xff8000005e837808 */ /* 0x000fe20005000000 */
[----:B------:R-:W-:Y:S01]  /*2bb0*/  VIADD R7, R2, 0x60 ;  /* 0x0000006002077836 */ /* 0x000fe20000000000 */
[----:B------:R-:W-:-:S02]  /*2bc0*/  ISETP.GE.AND P6, PT, R109, R198, PT ;  /* 0x000000c66d00720c */ /* 0x000fc40003fc6270 */
[C---:B------:R-:W-:Y:S02]  /*2bd0*/  ISETP.GE.AND P2, PT, R109.reuse, R197, PT ;  /* 0x000000c56d00720c */ /* 0x040fe40003f46270 */
[----:B------:R-:W-:Y:S02]  /*2be0*/  FSEL R98, R98, -INF , !P3 ;  /* 0xff80000062627808 */ /* 0x000fe40005800000 */
[-C--:B------:R-:W-:Y:S02]  /*2bf0*/  ISETP.GE.AND P3, PT, R109, R199.reuse, PT ;  /* 0x000000c76d00720c */ /* 0x080fe40003f66270 */
[----:B------:R-:W-:Y:S02]  /*2c00*/  FSEL R99, R99, -INF , !P6 ;  /* 0xff80000063637808 */ /* 0x000fe40007000000 */
[----:B------:R-:W-:Y:S02]  /*2c10*/  FSEL R185, R93, -INF , !P2 ;  /* 0xff8000005db97808 */ /* 0x000fe40005000000 */
[----:B------:R-:W-:-:S02]  /*2c20*/  ISETP.GE.AND P6, PT, R9, R199, PT ;  /* 0x000000c70900720c */ /* 0x000fc40003fc6270 */
[----:B------:R-:W-:Y:S02]  /*2c30*/  ISETP.GE.AND P2, PT, R9, R198, PT ;  /* 0x000000c60900720c */ /* 0x000fe40003f46270 */
[----:B------:R-:W-:Y:S02]  /*2c40*/  FSEL R108, R97, -INF , !P3 ;  /* 0xff800000616c7808 */ /* 0x000fe40005800000 */
[----:B------:R-:W-:Y:S02]  /*2c50*/  FSEL R97, R100, -INF , !P6 ;  /* 0xff80000064617808 */ /* 0x000fe40007000000 */
[----:B------:R-:W-:Y:S02]  /*2c60*/  FSEL R207, R102, -INF , !P2 ;  /* 0xff80000066cf7808 */ /* 0x000fe40005000000 */
[C---:B------:R-:W-:Y:S01]  /*2c70*/  ISETP.GE.AND P6, PT, R4.reuse, R197, PT ;  /* 0x000000c50400720c */ /* 0x040fe20003fc6270 */
[----:B-1----:R-:W-:Y:S01]  /*2c80*/  HMMA.16816.F32 R64, R144, R104, R64 ;  /* 0x000000689040723c */ /* 0x002fe20000001840 */
[----:B------:R-:W-:-:S02]  /*2c90*/  ISETP.GE.AND P2, PT, R4, R196, PT ;  /* 0x000000c40400720c */ /* 0x000fc40003f46270 */
[-C--:B------:R-:W-:Y:S02]  /*2ca0*/  ISETP.GE.AND P3, PT, R109, R196.reuse, PT ;  /* 0x000000c46d00720c */ /* 0x080fe40003f66270 */
[----:B------:R-:W-:Y:S01]  /*2cb0*/  FSEL R202, R88, -INF , !P6 ;  /* 0xff80000058ca7808 */ /* 0x000fe20007000000 */
[----:B------:R-:W-:Y:S01]  /*2cc0*/  VIADD R88, R2, 0x40 ;  /* 0x0000004002587836 */ /* 0x000fe20000000000 */
[----:B------:R-:W-:Y:S01]  /*2cd0*/  FSEL R179, R90, -INF , !P2 ;  /* 0xff8000005ab37808 */ /* 0x000fe20005000000 */
[----:B------:R-:W-:Y:S01]  /*2ce0*/  HMMA.16816.F32 R60, R140, R104, R60 ;  /* 0x000000688c3c723c */ /* 0x000fe2000000183c */
[----:B------:R-:W-:Y:S02]  /*2cf0*/  FSEL R180, R95, -INF , !P3 ;  /* 0xff8000005fb47808 */ /* 0x000fe40005800000 */
[C---:B------:R-:W-:Y:S02]  /*2d00*/  ISETP.GE.AND P2, PT, R5.reuse, R196, PT ;  /* 0x000000c40500720c */ /* 0x040fe40003f46270 */
[----:B------:R-:W-:-:S02]  /*2d10*/  ISETP.GE.AND P3, PT, R5, R197, PT ;  /* 0x000000c50500720c */ /* 0x000fc40003f66270 */
[----:B------:R-:W-:Y:S01]  /*2d20*/  FSEL R183, R91, -INF , !P2 ;  /* 0xff8000005bb77808 */ /* 0x000fe20005000000 */
[-C--:B------:R-:W-:Y:S01]  /*2d30*/  HMMA.16816.F32 R56, R140, R106.reuse, R56 ;  /* 0x0000006a8c38723c */ /* 0x080fe20000001838 */
[-C--:B------:R-:W-:Y:S02]  /*2d40*/  ISETP.GE.AND P6, PT, R8, R199.reuse, PT ;  /* 0x000000c70800720c */ /* 0x080fe40003fc6270 */
[----:B------:R-:W-:Y:S01]  /*2d50*/  FSEL R190, R89, -INF , !P3 ;  /* 0xff80000059be7808 */ /* 0x000fe20005800000 */
[----:B------:R-:W-:Y:S01]  /*2d60*/  VIADD R89, R2, 0x41 ;  /* 0x0000004102597836 */ /* 0x000fe20000000000 */
[----:B------:R-:W-:Y:S02]  /*2d70*/  ISETP.GE.AND P2, PT, R88, R199, PT ;  /* 0x000000c75800720c */ /* 0x000fe40003f46270 */
[----:B------:R-:W-:Y:S01]  /*2d80*/  ISETP.GE.AND P3, PT, R8, R198, PT ;  /* 0x000000c60800720c */ /* 0x000fe20003f66270 */
[----:B------:R-:W-:Y:S01]  /*2d90*/  HMMA.16816.F32 R52, R144, R106, R52 ;  /* 0x0000006a9034723c */ /* 0x000fe20000001834 */
[----:B------:R-:W-:Y:S01]  /*2da0*/  FSEL R236, R101, -INF , !P6 ;  /* 0xff80000065ec7808 */ /* 0x000fe20007000000 */
[----:B------:R-:W1:Y:S01]  /*2db0*/  LDSM.16.M88.4 R8, [R171+0x3800] ;  /* 0x00380000ab08783b */ /* 0x000e620000000200 */
[----:B------:R-:W-:Y:S01]  /*2dc0*/  FSEL R92, R80, -INF , !P2 ;  /* 0xff800000505c7808 */ /* 0x000fe20005000000 */
[----:B------:R-:W-:Y:S01]  /*2dd0*/  VIADD R80, R2, 0x48 ;  /* 0x0000004802507836 */ /* 0x000fe20000000000 */
[----:B------:R-:W-:-:S02]  /*2de0*/  FSEL R229, R103, -INF , !P3 ;  /* 0xff80000067e57808 */ /* 0x000fc40005800000 */
[C---:B------:R-:W-:Y:S02]  /*2df0*/  ISETP.GE.AND P6, PT, R88.reuse, R197, PT ;  /* 0x000000c55800720c */ /* 0x040fe40003fc6270 */
[C---:B------:R-:W-:Y:S02]  /*2e00*/  ISETP.GE.AND P2, PT, R88.reuse, R196, PT ;  /* 0x000000c45800720c */ /* 0x040fe40003f46270 */
[----:B------:R-:W-:Y:S02]  /*2e10*/  ISETP.GE.AND P3, PT, R88, R198, PT ;  /* 0x000000c65800720c */ /* 0x000fe40003f66270 */
[----:B------:R-:W-:Y:S02]  /*2e20*/  FSEL R130, R76, -INF , !P6 ;  /* 0xff8000004c827808 */ /* 0x000fe40007000000 */
[----:B------:R-:W-:Y:S02]  /*2e30*/  FSEL R117, R78, -INF , !P2 ;  /* 0xff8000004e757808 */ /* 0x000fe40005000000 */
        /* <DEDUP_REMOVED lines=8> */
[----:B------:R-:W-:Y:S01]  /*2ec0*/  ISETP.GE.AND P2, PT, R4, R198, PT ;  /* 0x000000c60400720c */ /* 0x000fe20003f46270 */
[----:B------:R-:W-:Y:S01]  /*2ed0*/  VIADD R4, R2, 0x49 ;  /* 0x0000004902047836 */ /* 0x000fe20000000000 */
[-C--:B------:R-:W-:Y:S02]  /*2ee0*/  ISETP.GE.AND P3, PT, R89, R196.reuse, PT ;  /* 0x000000c45900720c */ /* 0x080fe40003f66270 */
[----:B------:R-:W-:Y:S02]  /*2ef0*/  FSEL R184, R86, -INF , !P2 ;  /* 0xff80000056b87808 */ /* 0x000fe40005000000 */
[----:B------:R-:W-:Y:S02]  /*2f00*/  FSEL R128, R79, -INF , !P3 ;  /* 0xff8000004f807808 */ /* 0x000fe40005800000 */
[----:B------:R-:W-:Y:S01]  /*2f10*/  ISETP.GE.AND P3, PT, R4, R197, PT ;  /* 0x000000c50400720c */ /* 0x000fe20003f66270 */
[----:B------:R-:W2:Y:S01]  /*2f20*/  LDSM.16.M88.4 R76, [R171+0x3c00] ;  /* 0x003c0000ab4c783b */ /* 0x000ea20000000200 */
[----:B------:R-:W-:Y:S01]  /*2f30*/  ISETP.GE.AND P2, PT, R80, R196, PT ;  /* 0x000000c45000720c */ /* 0x000fe20003f46270 */
[----:B-1----:R-:W-:Y:S01]  /*2f40*/  HMMA.16816.F32 R48, R144, R8, R48 ;  /* 0x000000089030723c */ /* 0x002fe20000001830 */
[----:B------:R-:W-:Y:S01]  /*2f50*/  FSEL R178, R73, -INF , !P3 ;  /* 0xff80000049b27808 */ /* 0x000fe20005800000 */
[----:B------:R-:W-:-:S04]  /*2f60*/  DEPBAR.LE SB0, 0x0 ;  /* 0x000080000000791a */ /* 0x000fc80000000000 */
[----:B------:R-:W-:Y:S02]  /*2f70*/  ISETP.GE.AND P3, PT, R5, R198, PT ;  /* 0x000000c60500720c */ /* 0x000fe40003f66270 */
[----:B------:R-:W-:Y:S01]  /*2f80*/  FSEL R192, R84, -INF , !P6 ;  /* 0xff80000054c07808 */ /* 0x000fe20007000000 */
[C---:B------:R-:W-:Y:S01]  /*2f90*/  HMMA.16816.F32 R44, R140.reuse, R8, R44 ;  /* 0x000000088c2c723c */ /* 0x040fe2000000182c */
[----:B------:R-:W-:Y:S01]  /*2fa0*/  ISETP.GE.AND P6, PT, R80, R197, PT ;  /* 0x000000c55000720c */ /* 0x000fe20003fc6270 */
[----:B------:R-:W-:Y:S01]  /*2fb0*/  VIADD R8, R2, 0x78 ;  /* 0x0000007802087836 */ /* 0x000fe20000000000 */
[----:B------:R-:W-:Y:S02]  /*2fc0*/  FSEL R127, R74, -INF , !P2 ;  /* 0xff8000004a7f7808 */ /* 0x000fe40005000000 */
[----:B------:R-:W-:Y:S02]  /*2fd0*/  FSEL R201, R87, -INF , !P3 ;  /* 0xff80000057c97808 */ /* 0x000fe40005800000 */
[----:B------:R-:W-:Y:S01]  /*2fe0*/  ISETP.GE.AND P2, PT, R4, R196, PT ;  /* 0x000000c40400720c */ /* 0x000fe20003f46270 */
[----:B------:R-:W-:Y:S01]  /*2ff0*/  HMMA.16816.F32 R40, R140, R10, R40 ;  /* 0x0000000a8c28723c */ /* 0x000fe20000001828 */
[----:B------:R-:W-:-:S02]  /*3000*/  ISETP.GE.AND P3, PT, R6, R199, PT ;  /* 0x000000c70600720c */ /* 0x000fc40003f66270 */
[----:B------:R-:W-:Y:S02]  /*3010*/  FSEL R182, R72, -INF , !P6 ;  /* 0xff80000048b67808 */ /* 0x000fe40007000000 */
[----:B------:R-:W-:Y:S01]  /*3020*/  ISETP.GE.AND P6, PT, R5, R199, PT ;  /* 0x000000c70500720c */ /* 0x000fe20003fc6270 */
[----:B------:R-:W-:Y:S01]  /*3030*/  VIADD R5, R2, 0x51 ;  /* 0x0000005102057836 */ /* 0x000fe20000000000 */
[----:B------:R-:W-:Y:S01]  /*3040*/  FSEL R172, R75, -INF , !P2 ;  /* 0xff8000004bac7808 */ /* 0x000fe20005000000 */
[----:B------:R-:W-:Y:S01]  /*3050*/  HMMA.16816.F32 R36, R144, R10, R36 ;  /* 0x0000000a9024723c */ /* 0x000fe20000001824 */
[----:B------:R-:W-:Y:S02]  /*3060*/  FSEL R83, R64, -INF , !P3 ;  /* 0xff80000040537808 */ /* 0x000fe40005800000 */
[C---:B------:R-:W-:Y:S02]  /*3070*/  ISETP.GE.AND P2, PT, R6.reuse, R198, PT ;  /* 0x000000c60600720c */ /* 0x040fe40003f46270 */
[----:B------:R-:W-:-:S02]  /*3080*/  ISETP.GE.AND P3, PT, R6, R196, PT ;  /* 0x000000c40600720c */ /* 0x000fc40003f66270 */
[----:B------:R-:W-:Y:S02]  /*3090*/  FSEL R205, R85, -INF , !P6 ;  /* 0xff80000055cd7808 */ /* 0x000fe40007000000 */
[----:B------:R-:W-:Y:S01]  /*30a0*/  ISETP.GE.AND P6, PT, R6, R197, PT ;  /* 0x000000c50600720c */ /* 0x000fe20003fc6270 */
[----:B------:R-:W-:Y:S01]  /*30b0*/  VIADD R6, R2, 0x58 ;  /* 0x0000005802067836 */ /* 0x000fe20000000000 */
[----:B------:R-:W-:Y:S02]  /*30c0*/  FSEL R81, R66, -INF , !P2 ;  /* 0xff80000042517808 */ /* 0x000fe40005000000 */
[----:B------:R-:W-:Y:S01]  /*30d0*/  FSEL R102, R62, -INF , !P3 ;  /* 0xff8000003e667808 */ /* 0x000fe20005800000 */
[----:B--2---:R-:W-:Y:S01]  /*30e0*/  HMMA.16816.F32 R28, R140, R76, R28 ;  /* 0x0000004c8c1c723c */ /* 0x004fe2000000181c */
[C---:B------:R-:W-:Y:S02]  /*30f0*/  ISETP.GE.AND P2, PT, R5.reuse, R199, PT ;  /* 0x000000c70500720c */ /* 0x040fe40003f46270 */
[----:B------:R-:W-:-:S02]  /*3100*/  ISETP.GE.AND P3, PT, R5, R197, PT ;  /* 0x000000c50500720c */ /* 0x000fc40003f66270 */
[----:B------:R-:W-:Y:S02]  /*3110*/  FSEL R113, R60, -INF , !P6 ;  /* 0xff8000003c717808 */ /* 0x000fe40007000000 */
[----:B------:R-:W-:Y:S01]  /*3120*/  ISETP.GE.AND P6, PT, R5, R198, PT ;  /* 0x000000c60500720c */ /* 0x000fe20003fc6270 */
[----:B------:R-:W-:Y:S01]  /*3130*/  HMMA.16816.F32 R24, R140, R78, R24 ;  /* 0x0000004e8c18723c */ /* 0x000fe20000001818 */
[----:B------:R-:W-:Y:S02]  /*3140*/  FSEL R85, R65, -INF , !P2 ;  /* 0xff80000041557808 */ /* 0x000fe40005000000 */
[----:B------:R-:W-:Y:S02]  /*3150*/  FSEL R121, R61, -INF , !P3 ;  /* 0xff8000003d797808 */ /* 0x000fe40005800000 */
[----:B------:R-:W-:Y:S01]  /*3160*/  ISETP.GE.AND P2, PT, R5, R196, PT ;  /* 0x000000c40500720c */ /* 0x000fe20003f46270 */
[----:B------:R-:W-:Y:S01]  /*3170*/  VIADD R5, R2, 0x59 ;  /* 0x0000005902057836 */ /* 0x000fe20000000000 */
[----:B------:R-:W-:Y:S01]  /*3180*/  ISETP.GE.AND P3, PT, R80, R198, PT ;  /* 0x000000c65000720c */ /* 0x000fe20003f66270 */
[----:B------:R-:W-:Y:S01]  /*3190*/  HMMA.16816.F32 R32, R144, R76, R32 ;  /* 0x0000004c9020723c */ /* 0x000fe20000001820 */
[----:B------:R-:W-:-:S02]  /*31a0*/  FSEL R84, R67, -INF , !P6 ;  /* 0xff80000043547808 */ /* 0x000fc40007000000 */
[----:B------:R-:W-:Y:S02]  /*31b0*/  ISETP.GE.AND P6, PT, R80, R199, PT ;  /* 0x000000c75000720c */ /* 0x000fe40003fc6270 */
[----:B------:R-:W-:Y:S02]  /*31c0*/  FSEL R112, R63, -INF , !P2 ;  /* 0xff8000003f707808 */ /* 0x000fe40005000000 */
[----:B------:R-:W-:Y:S01]  /*31d0*/  FSEL R176, R70, -INF , !P3 ;  /* 0xff80000046b07808 */ /* 0x000fe20005800000 */
[----:B------:R-:W-:Y:S01]  /*31e0*/  HMMA.16816.F32 R20, R144, R78, R20 ;  /* 0x0000004e9014723c */ /* 0x000fe20000001814 */
[----:B------:R-:W-:Y:S01]  /*31f0*/  BAR.SYNC.DEFER_BLOCKING 0x0 ;  /* 0x0000000000007b1d */ /* 0x000fe20000010000 */
[C---:B------:R-:W-:Y:S02]  /*3200*/  ISETP.GE.AND P2, PT, R6.reuse, R197, PT ;  /* 0x000000c50600720c */ /* 0x040fe40003f46270 */
[----:B------:R-:W-:Y:S02]  /*3210*/  ISETP.GE.AND P3, PT, R6, R196, PT ;  /* 0x000000c40600720c */ /* 0x000fe40003f66270 */
[----:B------:R-:W-:-:S02]  /*3220*/  FSEL R181, R68, -INF , !P6 ;  /* 0xff80000044b57808 */ /* 0x000fc40007000000 */
[C---:B------:R-:W-:Y:S02]  /*3230*/  ISETP.GE.AND P6, PT, R5.reuse, R197, PT ;  /* 0x000000c50500720c */ /* 0x040fe40003fc6270 */
[----:B------:R-:W-:Y:S02]  /*3240*/  FSEL R177, R56, -INF , !P2 ;  /* 0xff80000038b17808 */ /* 0x000fe40005000000 */
[----:B------:R-:W-:Y:S02]  /*3250*/  FSEL R118, R58, -INF , !P3 ;  /* 0xff8000003a767808 */ /* 0x000fe40005800000 */
[----:B------:R-:W-:Y:S02]  /*3260*/  ISETP.GE.AND P2, PT, R5, R196, PT ;  /* 0x000000c40500720c */ /* 0x000fe40003f46270 */
[----:B------:R-:W-:Y:S02]  /*3270*/  ISETP.GE.AND P3, PT, R4, R199, PT ;  /* 0x000000c70400720c */ /* 0x000fe40003f66270 */
[----:B------:R-:W-:-:S02]  /*3280*/  FSEL R129, R57, -INF , !P6 ;  /* 0xff80000039817808 */ /* 0x000fc40007000000 */
[-C--:B------:R-:W-:Y:S01]  /*3290*/  ISETP.GE.AND P6, PT, R4, R198.reuse, PT ;  /* 0x000000c60400720c */ /* 0x080fe20003fc6270 */
[----:B------:R-:W-:Y:S01]  /*32a0*/  VIADD R4, R2, 0x61 ;  /* 0x0000006102047836 */ /* 0x000fe20000000000 */
[----:B------:R-:W-:Y:S02]  /*32b0*/  FSEL R116, R59, -INF , !P2 ;  /* 0xff8000003b747808 */ /* 0x000fe40005000000 */
[----:B------:R-:W-:Y:S02]  /*32c0*/  FSEL R189, R69, -INF , !P3 ;  /* 0xff80000045bd7808 */ /* 0x000fe40005800000 */
[C---:B------:R-:W-:Y:S02]  /*32d0*/  ISETP.GE.AND P3, PT, R7.reuse, R199, PT ;  /* 0x000000c70700720c */ /* 0x040fe40003f66270 */
[----:B------:R-:W-:Y:S02]  /*32e0*/  ISETP.GE.AND P2, PT, R7, R198, PT ;  /* 0x000000c60700720c */ /* 0x000fe40003f46270 */
[----:B------:R-:W-:-:S02]  /*32f0*/  FSEL R186, R71, -INF , !P6 ;  /* 0xff80000047ba7808 */ /* 0x000fc40007000000 */
[----:B------:R-:W-:Y:S02]  /*3300*/  FSEL R70, R48, -INF , !P3 ;  /* 0xff80000030467808 */ /* 0x000fe40005800000 */
[----:B------:R-:W-:Y:S02]  /*3310*/  FSEL R72, R50, -INF , !P2 ;  /* 0xff80000032487808 */ /* 0x000fe40005000000 */
[C---:B------:R-:W-:Y:S02]  /*3320*/  ISETP.GE.AND P6, PT, R7.reuse, R197, PT ;  /* 0x000000c50700720c */ /* 0x040fe40003fc6270 */
[----:B------:R-:W-:Y:S01]  /*3330*/  ISETP.GE.AND P3, PT, R7, R196, PT ;  /* 0x000000c40700720c */ /* 0x000fe20003f66270 */
[----:B------:R-:W-:Y:S01]  /*3340*/  VIADD R7, R2, 0x68 ;  /* 0x0000006802077836 */ /* 0x000fe20000000000 */
[----:B------:R-:W-:Y:S02]  /*3350*/  ISETP.GE.AND P2, PT, R4, R199, PT ;  /* 0x000000c70400720c */ /* 0x000fe40003f46270 */
[----:B------:R-:W-:-:S02]  /*3360*/  FSEL R109, R44, -INF , !P6 ;  /* 0xff8000002c6d7808 */ /* 0x000fc40007000000 */
[----:B------:R-:W-:Y:S02]  /*3370*/  FSEL R95, R46, -INF , !P3 ;  /* 0xff8000002e5f7808 */ /* 0x000fe40005800000 */
[----:B------:R-:W-:Y:S02]  /*3380*/  FSEL R80, R49, -INF , !P2 ;  /* 0xff80000031507808 */ /* 0x000fe40005000000 */
[C---:B------:R-:W-:Y:S02]  /*3390*/  ISETP.GE.AND P6, PT, R4.reuse, R198, PT ;  /* 0x000000c60400720c */ /* 0x040fe40003fc6270 */
[C---:B------:R-:W-:Y:S02]  /*33a0*/  ISETP.GE.AND P3, PT, R4.reuse, R197, PT ;  /* 0x000000c50400720c */ /* 0x040fe40003f66270 */
[----:B------:R-:W-:Y:S01]  /*33b0*/  ISETP.GE.AND P2, PT, R4, R196, PT ;  /* 0x000000c40400720c */ /* 0x000fe20003f46270 */
[----:B------:R-:W-:Y:S01]  /*33c0*/  VIADD R4, R2, 0x69 ;  /* 0x0000006902047836 */ /* 0x000fe20000000000 */
[----:B------:R-:W-:-:S02]  /*33d0*/  FSEL R74, R51, -INF , !P6 ;  /* 0xff800000334a7808 */ /* 0x000fc40007000000 */
[----:B------:R-:W-:Y:S02]  /*33e0*/  FSEL R105, R45, -INF , !P3 ;  /* 0xff8000002d697808 */ /* 0x000fe40005800000 */
[----:B------:R-:W-:Y:S02]  /*33f0*/  FSEL R101, R47, -INF , !P2 ;  /* 0xff8000002f657808 */ /* 0x000fe40005000000 */
[----:B------:R-:W-:Y:S02]  /*3400*/  FSEL R17, R17, -INF , !P5 ;  /* 0xff80000011117808 */ /* 0x000fe40006800000 */
[C---:B------:R-:W-:Y:S02]  /*3410*/  ISETP.GE.AND P6, PT, R6.reuse, R199, PT ;  /* 0x000000c70600720c */ /* 0x040fe40003fc6270 */
[----:B------:R-:W-:Y:S01]  /*3420*/  ISETP.GE.AND P3, PT, R6, R198, PT ;  /* 0x000000c60600720c */ /* 0x000fe20003f66270 */
[----:B------:R-:W-:Y:S01]  /*3430*/  VIADD R6, R2, 0x70 ;  /* 0x0000007002067836 */ /* 0x000fe20000000000 */
[----:B------:R-:W-:-:S02]  /*3440*/  ISETP.GE.AND P2, PT, R7, R197, PT ;  /* 0x000000c50700720c */ /* 0x000fc40003f46270 */
[----:B------:R-:W-:Y:S02]  /*3450*/  ISETP.GE.AND P5, PT, R4, R197, PT ;  /* 0x000000c50400720c */ /* 0x000fe40003fa6270 */
[----:B------:R-:W-:Y:S02]  /*3460*/  FSEL R119, R40, -INF , !P2 ;  /* 0xff80000028777808 */ /* 0x000fe40005000000 */
[----:B------:R-:W-:Y:S02]  /*3470*/  FSEL R110, R41, -INF , !P5 ;  /* 0xff800000296e7808 */ /* 0x000fe40006800000 */
[C---:B------:R-:W-:Y:S02]  /*3480*/  ISETP.GE.AND P2, PT, R5.reuse, R199, PT ;  /* 0x000000c70500720c */ /* 0x040fe40003f46270 */
[----:B------:R-:W-:Y:S01]  /*3490*/  ISETP.GE.AND P5, PT, R5, R198, PT ;  /* 0x000000c60500720c */ /* 0x000fe20003fa6270 */
[----:B------:R-:W-:Y:S01]  /*34a0*/  VIADD R5, R2, 0x71 ;  /* 0x0000007102057836 */ /* 0x000fe20000000000 */
[----:B------:R-:W-:-:S02]  /*34b0*/  FSEL R13, R13, -INF , !P4 ;  /* 0xff8000000d0d7808 */ /* 0x000fc40006000000 */
[-C--:B------:R-:W-:Y:S02]  /*34c0*/  ISETP.GE.AND P4, PT, R6, R197.reuse, PT ;  /* 0x000000c50600720c */ /* 0x080fe40003f86270 */
[----:B------:R-:W-:Y:S02]  /*34d0*/  FSEL R15, R15, -INF , !P1 ;  /* 0xff8000000f0f7808 */ /* 0x000fe40004800000 */
[----:B------:R-:W-:Y:S02]  /*34e0*/  FSEL R86, R28, -INF , !P4 ;  /* 0xff8000001c567808 */ /* 0x000fe40006000000 */
[----:B------:R-:W-:Y:S02]  /*34f0*/  ISETP.GE.AND P1, PT, R6, R196, PT ;  /* 0x000000c40600720c */ /* 0x000fe40003f26270 */
[----:B------:R-:W-:Y:S02]  /*3500*/  ISETP.GE.AND P4, PT, R5, R197, PT ;  /* 0x000000c50500720c */ /* 0x000fe40003f86270 */
[----:B------:R-:W-:-:S02]  /*3510*/  FSEL R19, R19, -INF , !P0 ;  /* 0xff80000013137808 */ /* 0x000fc40004000000 */
[----:B------:R-:W-:Y:S02]  /*3520*/  ISETP.GE.AND P0, PT, R7, R196, PT ;  /* 0x000000c40700720c */ /* 0x000fe40003f06270 */
[----:B------:R-:W-:Y:S02]  /*3530*/  FSEL R69, R30, -INF , !P1 ;  /* 0xff8000001e457808 */ /* 0x000fe40004800000 */
[----:B------:R-:W-:Y:S02]  /*3540*/  FSEL R82, R29, -INF , !P4 ;  /* 0xff8000001d527808 */ /* 0x000fe40006000000 */
[C---:B------:R-:W-:Y:S02]  /*3550*/  ISETP.GE.AND P1, PT, R7.reuse, R199, PT ;  /* 0x000000c70700720c */ /* 0x040fe40003f26270 */
[----:B------:R-:W-:Y:S01]  /*3560*/  ISETP.GE.AND P4, PT, R7, R198, PT ;  /* 0x000000c60700720c */ /* 0x000fe20003f86270 */
[----:B------:R-:W-:Y:S01]  /*3570*/  VIADD R7, R2, 0x79 ;  /* 0x0000007902077836 */ /* 0x000fe20000000000 */
[----:B------:R-:W-:-:S02]  /*3580*/  FSEL R100, R42, -INF , !P0 ;  /* 0xff8000002a647808 */ /* 0x000fc40004000000 */
[----:B------:R-:W-:Y:S02]  /*3590*/  ISETP.GE.AND P0, PT, R4, R196, PT ;  /* 0x000000c40400720c */ /* 0x000fe40003f06270 */
        /* <DEDUP_REMOVED lines=8> */
[-C--:B------:R-:W-:Y:S02]  /*3620*/  ISETP.GE.AND P6, PT, R2, R199.reuse, PT ;  /* 0x000000c70200720c */ /* 0x080fe40003fc6270 */
[----:B------:R-:W-:Y:S02]  /*3630*/  ISETP.GE.AND P0, PT, R5, R199, PT ;  /* 0x000000c70500720c */ /* 0x000fe40003f06270 */
[----:B------:R-:W-:-:S02]  /*3640*/  FSEL R71, R26, -INF , !P2 ;  /* 0xff8000001a477808 */ /* 0x000fc40005000000 */
[----:B------:R-:W-:Y:S02]  /*3650*/  ISETP.GE.AND P2, PT, R2, R197, PT ;  /* 0x000000c50200720c */ /* 0x000fe40003f46270 */
[----:B------:R-:W-:Y:S02]  /*3660*/  FSEL R16, R16, -INF , !P6 ;  /* 0xff80000010107808 */ /* 0x000fe40007000000 */
[----:B------:R-:W-:Y:S02]  /*3670*/  FSEL R46, R33, -INF , !P0 ;  /* 0xff800000212e7808 */ /* 0x000fe40004000000 */
[----:B------:R-:W-:Y:S02]  /*3680*/  ISETP.GE.AND P0, PT, R5, R196, PT ;  /* 0x000000c40500720c */ /* 0x000fe40003f06270 */
[----:B------:R-:W-:Y:S02]  /*3690*/  FSEL R12, R12, -INF , !P2 ;  /* 0xff8000000c0c7808 */ /* 0x000fe40005000000 */
[----:B------:R-:W-:-:S02]  /*36a0*/  ISETP.GE.AND P2, PT, R6, R198, PT ;  /* 0x000000c60600720c */ /* 0x000fc40003f46270 */
[----:B------:R-:W-:Y:S02]  /*36b0*/  FMNMX3.FTZ R6, R16, R17, R158, !PT ;  /* 0x0000001110067276 */ /* 0x000fe4000781009e */
[----:B------:R-:W-:Y:S02]  /*36c0*/  FSEL R77, R31, -INF , !P0 ;  /* 0xff8000001f4d7808 */ /* 0x000fe40004000000 */
[----:B------:R-:W-:Y:S02]  /*36d0*/  ISETP.GE.AND P0, PT, R4, R199, PT ;  /* 0x000000c70400720c */ /* 0x000fe40003f06270 */
[----:B------:R-:W-:Y:S02]  /*36e0*/  FMNMX3.FTZ R11, R12, R13, R148, !PT ;  /* 0x0000000d0c0b7276 */ /* 0x000fe40007810094 */
[----:B------:R-:W-:Y:S02]  /*36f0*/  FMNMX3.FTZ R6, R6, R139, R195, !PT ;  /* 0x0000008b06067276 */ /* 0x000fe400078100c3 */
[----:B------:R-:W-:-:S02]  /*3700*/  FSEL R124, R37, -INF , !P0 ;  /* 0xff800000257c7808 */ /* 0x000fc40004000000 */
[----:B------:R-:W-:Y:S02]  /*3710*/  ISETP.GE.AND P0, PT, R2, R196, PT ;  /* 0x000000c40200720c */ /* 0x000fe40003f06270 */
[----:B------:R-:W-:Y:S02]  /*3720*/  FMNMX3.FTZ R11, R11, R157, R153, !PT ;  /* 0x0000009d0b0b7276 */ /* 0x000fe40007810099 */
[----:B------:R-:W-:Y:S02]  /*3730*/  FMNMX3.FTZ R6, R6, R203, R239, !PT ;  /* 0x000000cb06067276 */ /* 0x000fe400078100ef */
[----:B------:R-:W-:Y:S02]  /*3740*/  FSEL R14, R14, -INF , !P0 ;  /* 0xff8000000e0e7808 */ /* 0x000fe40004000000 */
        /* <DEDUP_REMOVED lines=11> */
[----:B------:R-:W-:Y:S02]  /*3800*/  ISETP.GE.AND P6, PT, R2, R198, PT ;  /* 0x000000c60200720c */ /* 0x000fe40003fc6270 */
[----:B------:R-:W-:Y:S02]  /*3810*/  FMNMX3.FTZ R10, R10, R161, R194, !PT ;  /* 0x000000a10a0a7276 */ /* 0x000fe400078100c2 */
[----:B------:R-:W-:-:S02]  /*3820*/  FMNMX3.FTZ R11, R11, R185, R202, !PT ;  /* 0x000000b90b0b7276 */ /* 0x000fc400078100ca */
[----:B------:R-:W-:Y:S02]  /*3830*/  FMNMX3.FTZ R6, R6, R205, R92, !PT ;  /* 0x000000cd06067276 */ /* 0x000fe4000781005c */
[----:B------:R-:W-:Y:S02]  /*3840*/  FSEL R18, R18, -INF , !P6 ;  /* 0xff80000012127808 */ /* 0x000fe40007000000 */
[----:B------:R-:W-:Y:S02]  /*3850*/  ISETP.GE.AND P6, PT, R8, R199, PT ;  /* 0x000000c70800720c */ /* 0x000fe40003fc6270 */
[----:B------:R-:W-:Y:S02]  /*3860*/  FMNMX3.FTZ R10, R10, R204, R206, !PT ;  /* 0x000000cc0a0a7276 */ /* 0x000fe400078100ce */
[----:B------:R-:W-:Y:S02]  /*3870*/  FMNMX3.FTZ R11, R11, R190, R130, !PT ;  /* 0x000000be0b0b7276 */ /* 0x000fe40007810082 */
[----:B------:R-:W-:-:S02]  /*3880*/  FMNMX3.FTZ R6, R6, R94, R181, !PT ;  /* 0x0000005e06067276 */ /* 0x000fc400078100b5 */
[----:B------:R-:W-:Y:S02]  /*3890*/  FSEL R76, R20, -INF , !P6 ;  /* 0xff800000144c7808 */ /* 0x000fe40007000000 */
        /* <DEDUP_REMOVED lines=8> */
[----:B------:R-:W-:Y:S02]  /*3920*/  FSEL R125, R36, -INF , !P1 ;  /* 0xff800000247d7808 */ /* 0x000fe40004800000 */
[----:B------:R-:W-:Y:S02]  /*3930*/  FMNMX3.FTZ R20, R20, R191, R237, !PT ;  /* 0x000000bf14147276 */ /* 0x000fe400078100ed */
[----:B------:R-:W-:-:S02]  /*3940*/  FMNMX3.FTZ R10, R10, R183, R117, !PT ;  /* 0x000000b70a0a7276 */ /* 0x000fc40007810075 */
[----:B------:R-:W-:Y:S02]  /*3950*/  FMNMX3.FTZ R11, R11, R121, R177, !PT ;  /* 0x000000790b0b7276 */ /* 0x000fe400078100b1 */
[----:B------:R-:W-:Y:S02]  /*3960*/  FMNMX3.FTZ R6, R6, R193, R70, !PT ;  /* 0x000000c106067276 */ /* 0x000fe40007810046 */
[----:B------:R-:W-:Y:S02]  /*3970*/  ISETP.NE.AND P6, PT, R165, 0x1, PT ;  /* 0x00000001a500780c */ /* 0x000fe40003fc5270 */
[----:B------:R-:W-:Y:S02]  /*3980*/  FMNMX3.FTZ R20, R20, R238, R114, !PT ;  /* 0x000000ee14147276 */ /* 0x000fe40007810072 */
[----:B------:R-:W-:Y:S02]  /*3990*/  FMNMX3.FTZ R10, R10, R128, R127, !PT ;  /* 0x000000800a0a7276 */ /* 0x000fe4000781007f */
[----:B------:R-:W-:-:S02]  /*39a0*/  FMNMX3.FTZ R11, R11, R129, R109, !PT ;  /* 0x000000810b0b7276 */ /* 0x000fc4000781006d */
[----:B------:R-:W-:Y:S02]  /*39b0*/  FMNMX3.FTZ R6, R6, R80, R125, !PT ;  /* 0x0000005006067276 */ /* 0x000fe4000781007d */
[----:B------:R-:W-:Y:S02]  /*39c0*/  FSEL R187, R54, -INF , !P3 ;  /* 0xff80000036bb7808 */ /* 0x000fe40005800000 */
[----:B------:R-:W-:Y:S02]  /*39d0*/  ISETP.GE.AND P3, PT, R8, R197, PT ;  /* 0x000000c50800720c */ /* 0x000fe40003f66270 */
[----:B------:R-:W-:Y:S02]  /*39e0*/  ISETP.GE.AND P0, PT, R7, R199, PT ;  /* 0x000000c70700720c */ /* 0x000fe40003f06270 */
[----:B------:R-:W-:Y:S02]  /*39f0*/  FMNMX3.FTZ R20, R20, R115, R207, !PT ;  /* 0x0000007314147276 */ /* 0x000fe400078100cf */
[----:B------:R-:W-:-:S02]  /*3a00*/  FMNMX3.FTZ R10, R10, R172, R102, !PT ;  /* 0x000000ac0a0a7276 */ /* 0x000fc40007810066 */
[----:B------:R-:W-:Y:S02]  /*3a10*/  FMNMX3.FTZ R11, R11, R105, R119, !PT ;  /* 0x000000690b0b7276 */ /* 0x000fe40007810077 */
[----:B------:R-:W-:Y:S02]  /*3a20*/  FMNMX3.FTZ R6, R6, R124, R47, !PT ;  /* 0x0000007c06067276 */ /* 0x000fe4000781002f */
[----:B------:R-:W-:Y:S02]  /*3a30*/  FSEL R91, R24, -INF , !P3 ;  /* 0xff800000185b7808 */ /* 0x000fe40005800000 */
[----:B------:R-:W-:Y:S02]  /*3a40*/  FSEL R75, R21, -INF , !P0 ;  /* 0xff800000154b7808 */ /* 0x000fe40004000000 */
[----:B------:R-:W-:Y:S02]  /*3a50*/  FMNMX3.FTZ R20, R20, R229, R98, !PT ;  /* 0x000000e514147276 */ /* 0x000fe40007810062 */
[----:B------:R-:W-:-:S02]  /*3a60*/  FMNMX3.FTZ R10, R10, R112, R118, !PT ;  /* 0x000000700a0a7276 */ /* 0x000fc40007810076 */
[----:B------:R-:W-:Y:S02]  /*3a70*/  FMNMX3.FTZ R11, R11, R110, R86, !PT ;  /* 0x0000006e0b0b7276 */ /* 0x000fe40007810056 */
[----:B------:R-:W-:Y:S02]  /*3a80*/  FMNMX3.FTZ R6, R6, R46, R76, !PT ;  /* 0x0000002e06067276 */ /* 0x000fe4000781004c */
[-C--:B------:R-:W-:Y:S02]  /*3a90*/  ISETP.GE.AND P3, PT, R4, R198.reuse, PT ;  /* 0x000000c60400720c */ /* 0x080fe40003f66270 */
[----:B------:R-:W-:Y:S02]  /*3aa0*/  ISETP.GE.AND P1, PT, R5, R198, PT ;  /* 0x000000c60500720c */ /* 0x000fe40003f26270 */
[----:B------:R-:W-:Y:S02]  /*3ab0*/  FMNMX3.FTZ R20, R20, R99, R184, !PT ;  /* 0x0000006314147276 */ /* 0x000fe400078100b8 */
[----:B------:R-:W-:-:S02]  /*3ac0*/  FMNMX3.FTZ R10, R10, R116, R95, !PT ;  /* 0x000000740a0a7276 */ /* 0x000fc4000781005f */
[----:B------:R-:W-:Y:S02]  /*3ad0*/  FMNMX3.FTZ R11, R11, R82, R91, !PT ;  /* 0x000000520b0b7276 */ /* 0x000fe4000781005b */
[----:B------:R-:W-:Y:S01]  /*3ae0*/  FMNMX.FTZ R6, R75, R6, !PT ;  /* 0x000000064b067209 */ /* 0x000fe20007810000 */
[----:B------:R-:W-:Y:S06]  /*3af0*/  @!P6 BRA `(.L_x_38) ;  /* 0x00000000006ce947 */ /* 0x000fec0003800000 */
[----:B------:R-:W-:Y:S01]  /*3b00*/  VIADD R2, R165, 0xfffffffe ;  /* 0xfffffffea5027836 */ /* 0x000fe20000000000 */
[C---:B------:R-:W-:Y:S01]  /*3b10*/  SHF.L.U64.HI R5, R168.reuse, 0x5, R169 ;  /* 0x00000005a8057819 */ /* 0x040fe200000102a9 */
[----:B------:R-:W-:Y:S02]  /*3b20*/  IMAD.SHL.U32 R9, R168, 0x20, RZ ;  /* 0x00000020a8097824 */ /* 0x000fe400078e00ff */
[----:B------:R-:W-:-:S04]  /*3b30*/  IMAD.WIDE.U32 R24, R2, R168, RZ ;  /* 0x000000a802187225 */ /* 0x000fc800078e00ff */
[----:B------:R-:W-:Y:S01]  /*3b40*/  IMAD R2, R2, R169, R25 ;  /* 0x000000a902027224 */ /* 0x000fe200078e0219 */
[----:B------:R-:W-:-:S04]  /*3b50*/  LEA R28, P0, R24, R224, 0x8 ;  /* 0x000000e0181c7211 */ /* 0x000fc800078040ff */
[C---:B------:R-:W-:Y:S02]  /*3b60*/  LEA.HI.X R29, R24.reuse, R223, R2, 0x8, P0 ;  /* 0x000000df181d7211 */ /* 0x040fe400000f4402 */
[----:B------:R-:W-:-:S03]  /*3b70*/  LEA R4, P0, R24, R9, 0x7 ;  /* 0x0000000918047211 */ /* 0x000fc600078038ff */
[----:B------:R-:W-:Y:S01]  /*3b80*/  @!PT LDS RZ, [RZ] ;  /* 0x00000000fffff984 */ /* 0x000fe20000000800 */
[----:B------:R-:W-:Y:S01]  /*3b90*/  @!PT LDS RZ, [RZ] ;  /* 0x00000000fffff984 */ /* 0x000fe20000000800 */
[----:B------:R-:W-:Y:S01]  /*3ba0*/  @!PT LDS RZ, [RZ] ;  /* 0x00000000fffff984 */ /* 0x000fe20000000800 */
[----:B------:R1:W-:Y:S01]  /*3bb0*/  LDGSTS.E.BYPASS.LTC128B.128 [R227+0x2000], desc[UR12][R28.64] ;  /* 0x020000001ce37fae */ /* 0x0003e2000b981a0c */
[----:B------:R-:W-:Y:S02]  /*3bc0*/  LEA.HI.X R2, R24, R5, R2, 0x7, P0 ;  /* 0x0000000518027211 */ /* 0x000fe400000f3c02 */
[----:B------:R-:W-:-:S05]  /*3bd0*/  IADD3 R9, P0, PT, R4, R9, RZ ;  /* 0x0000000904097210 */ /* 0x000fca0007f1e0ff */
[----:B------:R-:W-:Y:S01]  /*3be0*/  IMAD.X R5, R2, 0x1, R5, P0 ;  /* 0x0000000102057824 */ /* 0x000fe200000e0605 */
[----:B------:R-:W-:-:S04]  /*3bf0*/  LEA R24, P0, R4, R224, 0x1 ;  /* 0x000000e004187211 */ /* 0x000fc800078008ff */
[----:B------:R-:W-:Y:S02]  /*3c00*/  LEA.HI.X R25, R4, R223, R2, 0x1, P0 ;  /* 0x000000df04197211 */ /* 0x000fe400000f0c02 */
[----:B------:R-:W-:-:S03]  /*3c10*/  LEA R4, P0, R168, R4, 0x6 ;  /* 0x00000004a8047211 */ /* 0x000fc600078030ff */
[----:B------:R1:W-:Y:S01]  /*3c20*/  LDGSTS.E.BYPASS.LTC128B.128 [R227+0x2800], desc[UR12][R24.64] ;  /* 0x0280000018e37fae */ /* 0x0003e2000b981a0c */
[----:B------:R-:W-:Y:S02]  /*3c30*/  LEA.HI.X R2, R168, R2, R169, 0x6, P0 ;  /* 0x00000002a8027211 */ /* 0x000fe400000f34a9 */
[----:B------:R-:W-:-:S04]  /*3c40*/  LEA R30, P0, R9, R224, 0x1 ;  /* 0x000000e0091e7211 */ /* 0x000fc800078008ff */
[----:B------:R-:W-:Y:S02]  /*3c50*/  LEA.HI.X R31, R9, R223, R5, 0x1, P0 ;  /* 0x000000df091f7211 */ /* 0x000fe400000f0c05 */
[----:B------:R-:W-:-:S03]  /*3c60*/  LEA R32, P0, R4, R224, 0x1 ;  /* 0x000000e004207211 */ /* 0x000fc600078008ff */
[----:B------:R1:W-:Y:S01]  /*3c70*/  LDGSTS.E.BYPASS.LTC128B.128 [R227+0x3000], desc[UR12][R30.64] ;  /* 0x030000001ee37fae */ /* 0x0003e2000b981a0c */
[----:B------:R-:W-:-:S05]  /*3c80*/  LEA.HI.X R33, R4, R223, R2, 0x1, P0 ;  /* 0x000000df04217211 */ /* 0x000fca00000f0c02 */
[----:B------:R1:W-:Y:S04]  /*3c90*/  LDGSTS.E.BYPASS.LTC128B.128 [R227+0x3800], desc[UR12][R32.64] ;  /* 0x0380000020e37fae */ /* 0x0003e8000b981a0c */
[----:B------:R-:W0:Y:S02]  /*3ca0*/  LDGDEPBAR ;  /* 0x00000000000079af */ /* 0x000e240000000000 */
.L_x_38:
[----:B------:R-:W-:Y:S01]  /*3cb0*/  FMNMX3.FTZ R20, R20, R201, R88, !PT ;  /* 0x000000c914147276 */ /* 0x000fe20007810058 */
[----:B------:R-:W2:Y:S01]  /*3cc0*/  SHFL.BFLY PT, R4, R6, 0x2, 0x1f ;  /* 0x0c401f0006047f89 */ /* 0x000ea200000e0000 */
[----:B------:R-:W-:Y:S01]  /*3cd0*/  FMNMX3.FTZ R9, R10, R101, R100, !PT ;  /* 0x000000650a097276 */ /* 0x000fe20007810064 */
[----:B------:R-:W3:Y:S01]  /*3ce0*/  LDCU UR5, c[0x0][0x45c] ;  /* 0x00008b80ff0577ac */ /* 0x000ee20008000800 */
[----:B------:R-:W-:Y:S02]  /*3cf0*/  FMNMX3.FTZ R10, R20, R93, R176, !PT ;  /* 0x0000005d140a7276 */ /* 0x000fe400078100b0 */
[----:B------:R-:W-:Y:S02]  /*3d00*/  FMNMX.FTZ R5, R90, R11, !PT ;  /* 0x0000000b5a057209 */ /* 0x000fe40007810000 */
[----:B------:R-:W-:Y:S02]  /*3d10*/  FMNMX3.FTZ R10, R10, R186, R81, !PT ;  /* 0x000000ba0a0a7276 */ /* 0x000fe40007810051 */
[----:B------:R-:W-:Y:S01]  /*3d20*/  FSEL R210, R55, -INF , !P5 ;  /* 0xff80000037d27808 */ /* 0x000fe20006800000 */
[----:B------:R-:W4:Y:S01]  /*3d30*/  SHFL.BFLY PT, R2, R5, 0x2, 0x1f ;  /* 0x0c401f0005027f89 */ /* 0x000f2200000e0000 */
[----:B------:R-:W-:-:S02]  /*3d40*/  FMNMX3.FTZ R10, R10, R84, R187, !PT ;  /* 0x000000540a0a7276 */ /* 0x000fc400078100bb */
[----:B------:R-:W-:Y:S02]  /*3d50*/  ISETP.GE.AND P0, PT, R7, R196, PT ;  /* 0x000000c40700720c */ /* 0x000fe40003f06270 */
[----:B------:R-:W-:Y:S02]  /*3d60*/  FSEL R123, R38, -INF , !P4 ;  /* 0xff800000267b7808 */ /* 0x000fe40006000000 */
[----:B------:R-:W-:Y:S02]  /*3d70*/  FMNMX3.FTZ R10, R10, R210, R72, !PT ;  /* 0x000000d20a0a7276 */ /* 0x000fe40007810048 */
[----:B------:R-:W-:Y:S02]  /*3d80*/  FSEL R87, R27, -INF , !P0 ;  /* 0xff8000001b577808 */ /* 0x000fe40004000000 */
[----:B------:R-:W-:Y:S02]  /*3d90*/  ISETP.GE.AND P0, PT, R8, R198, PT ;  /* 0x000000c60800720c */ /* 0x000fe40003f06270 */
[----:B------:R-:W-:-:S02]  /*3da0*/  FSEL R122, R39, -INF , !P3 ;  /* 0xff800000277a7808 */ /* 0x000fc40005800000 */
[----:B------:R-:W-:Y:S02]  /*3db0*/  FSEL R66, R34, -INF , !P2 ;  /* 0xff80000022427808 */ /* 0x000fe40005000000 */
[----:B------:R-:W-:Y:S02]  /*3dc0*/  FMNMX3.FTZ R10, R10, R74, R123, !PT ;  /* 0x0000004a0a0a7276 */ /* 0x000fe4000781007b */
[----:B------:R-:W-:Y:S02]  /*3dd0*/  FMNMX3.FTZ R9, R9, R106, R69, !PT ;  /* 0x0000006a09097276 */ /* 0x000fe40007810045 */
[----:B------:R-:W-:Y:S02]  /*3de0*/  ISETP.GE.AND P2, PT, R7, R198, PT ;  /* 0x000000c60700720c */ /* 0x000fe40003f46270 */
[----:B------:R-:W-:Y:S02]  /*3df0*/  FSEL R65, R35, -INF , !P1 ;  /* 0xff80000023417808 */ /* 0x000fe40004800000 */
[----:B------:R-:W-:-:S02]  /*3e00*/  FSEL R64, R22, -INF , !P0 ;  /* 0xff80000016407808 */ /* 0x000fc40004000000 */
[----:B------:R-:W-:Y:S02]  /*3e10*/  FMNMX3.FTZ R10, R10, R122, R66, !PT ;  /* 0x0000007a0a0a7276 */ /* 0x000fe40007810042 */
[----:B------:R-:W-:Y:S02]  /*3e20*/  FMNMX3.FTZ R9, R9, R77, R71, !PT ;  /* 0x0000004d09097276 */ /* 0x000fe40007810047 */
[----:B------:R-:W-:Y:S02]  /*3e30*/  FSEL R58, R23, -INF , !P2 ;  /* 0xff800000173a7808 */ /* 0x000fe40005000000 */
[----:B------:R-:W-:Y:S02]  /*3e40*/  FMNMX3.FTZ R7, R10, R65, R64, !PT ;  /* 0x000000410a077276 */ /* 0x000fe40007810040 */
[----:B------:R-:W-:Y:S02]  /*3e50*/  FMNMX.FTZ R8, R87, R9, !PT ;  /* 0x0000000957087209 */ /* 0x000fe40007810000 */
[----:B------:R-:W-:-:S02]  /*3e60*/  FMNMX.FTZ R7, R58, R7, !PT ;  /* 0x000000073a077209 */ /* 0x000fc40007810000 */
[----:B--2---:R-:W-:Y:S01]  /*3e70*/  FMNMX.FTZ R4, R6, R4, !PT ;  /* 0x0000000406047209 */ /* 0x004fe20007810000 */
[----:B------:R-:W2:Y:S01]  /*3e80*/  SHFL.BFLY PT, R9, R8, 0x2, 0x1f ;  /* 0x0c401f0008097f89 */ /* 0x000ea200000e0000 */
[----:B----4-:R-:W-:Y:S02]  /*3e90*/  FMNMX.FTZ R10, R5, R2, !PT ;  /* 0x00000002050a7209 */ /* 0x010fe40007810000 */
[----:B------:R-:W-:Y:S01]  /*3ea0*/  IADD3 R212, PT, PT, R152, R0, RZ ;  /* 0x0000000098d47210 */ /* 0x000fe20007ffe0ff */
[----:B------:R-:W4:Y:S03]  /*3eb0*/  SHFL.BFLY PT, R5, R7, 0x2, 0x1f ;  /* 0x0c401f0007057f89 */ /* 0x000f2600000e0000 */
[----:B------:R-:W-:Y:S01]  /*3ec0*/  LEA R212, R212, UR4, 0x1 ;  /* 0x00000004d4d47c11 */ /* 0x000fe2000f8e08ff */
[----:B------:R-:W5:Y:S03]  /*3ed0*/  SHFL.BFLY PT, R164, R4, 0x1, 0x1f ;  /* 0x0c201f0004a47f89 */ /* 0x000f6600000e0000 */
[----:B------:R-:W-:Y:S01]  /*3ee0*/  IADD3 R170, PT, PT, R3, R212, RZ ;  /* 0x000000d403aa7210 */ /* 0x000fe20007ffe0ff */
[----:B------:R-:W3:Y:S04]  /*3ef0*/  SHFL.BFLY PT, R2, R10, 0x1, 0x1f ;  /* 0x0c201f000a027f89 */ /* 0x000ee800000e0000 */
[----:B------:R-:W-:Y:S01]  /*3f00*/  LDSM.16.MT88.4 R20, [R212+0x4800] ;  /* 0x00480000d414783b */ /* 0x000fe20000004200 */
[----:B--2---:R-:W-:-:S02]  /*3f10*/  FMNMX.FTZ R9, R8, R9, !PT ;  /* 0x0000000908097209 */ /* 0x004fc40007810000 */
[----:B----4-:R-:W-:-:S03]  /*3f20*/  FMNMX.FTZ R5, R7, R5, !PT ;  /* 0x0000000507057209 */ /* 0x010fc60007810000 */
[----:B------:R-:W2:Y:S01]  /*3f30*/  SHFL.BFLY PT, R6, R9, 0x1, 0x1f ;  /* 0x0c201f0009067f89 */ /* 0x000ea200000e0000 */
[----:B-----5:R-:W-:-:S03]  /*3f40*/  FMNMX.FTZ R164, R4, R164, !PT ;  /* 0x000000a404a47209 */ /* 0x020fc60007810000 */
[----:B------:R-:W4:Y:S01]  /*3f50*/  SHFL.BFLY PT, R4, R5, 0x1, 0x1f ;  /* 0x0c201f0005047f89 */ /* 0x000f2200000e0000 */
[----:B---3--:R-:W-:Y:S01]  /*3f60*/  FMNMX.FTZ R2, R10, R2, !PT ;  /* 0x000000020a027209 */ /* 0x008fe20007810000 */
[C---:B------:R-:W-:Y:S01]  /*3f70*/  FMUL.FTZ R73, R164.reuse, UR5 ;  /* 0x00000005a4497c20 */ /* 0x040fe20008410000 */
        /* <DEDUP_REMOVED lines=10> */
[--C-:B------:R-:W-:Y:S01]  /*4020*/  FFMA.FTZ R50, R12, UR5, -R111.reuse ;  /* 0x000000050c327c23 */ /* 0x100fe2000801086f */
[----:B--2---:R-:W-:Y:S01]  /*4030*/  FMNMX.FTZ R0, R9, R6, !PT ;  /* 0x0000000609007209 */ /* 0x004fe20007810000 */
[----:B------:R-:W2:Y:S01]  /*4040*/  LDSM.16.MT88.4 R148, [R212+0x4000] ;  /* 0x00400000d494783b */ /* 0x000ea20000004200 */
[--C-:B------:R-:W-:Y:S01]  /*4050*/  FFMA.FTZ R49, R13, UR5, -R111.reuse ;  /* 0x000000050d317c23 */ /* 0x100fe2000801086f */
[--C-:B------:R-:W-:Y:S01]  /*4060*/  FFMA.FTZ R42, R157, UR5, -R111.reuse ;  /* 0x000000059d2a7c23 */ /* 0x100fe2000801086f */
[C---:B------:R-:W-:Y:S01]  /*4070*/  FSETP.NEU.FTZ.AND P0, PT, R0.reuse, -INF , PT ;  /* 0xff8000000000780b */ /* 0x040fe20003f1d000 */
[----:B------:R-:W-:Y:S01]  /*4080*/  FMUL.FTZ R89, R0, UR5 ;  /* 0x0000000500597c20 */ /* 0x000fe20008410000 */
[----:B----4-:R-:W-:Y:S01]  /*4090*/  FMNMX.FTZ R3, R5, R4, !PT ;  /* 0x0000000405037209 */ /* 0x010fe20007810000 */
[----:B------:R-:W-:Y:S01]  /*40a0*/  MUFU.EX2 R50, R50 ;  /* 0x0000003200327308 */ /* 0x000fe20000000800 */
[----:B------:R-:W3:Y:S01]  /*40b0*/  LDSM.16.MT88.4 R4, [R170+0x4000] ;  /* 0x00400000aa04783b */ /* 0x000ee20000004200 */
[----:B------:R-:W-:Y:S01]  /*40c0*/  FFMA.FTZ R37, R153, UR5, -R111 ;  /* 0x0000000599257c23 */ /* 0x000fe2000801086f */
[----:B------:R-:W-:Y:S01]  /*40d0*/  FSEL R89, R89, RZ, P0 ;  /* 0x000000ff59597208 */ /* 0x000fe20000000000 */
[C---:B------:R-:W-:Y:S01]  /*40e0*/  FMUL.FTZ R63, R3.reuse, UR5 ;  /* 0x00000005033f7c20 */ /* 0x040fe20008410000 */
[----:B------:R-:W-:Y:S01]  /*40f0*/  FSETP.NEU.FTZ.AND P0, PT, R3, -INF , PT ;  /* 0xff8000000300780b */ /* 0x000fe20003f1d000 */
[----:B------:R-:W4:Y:S01]  /*4100*/  MUFU.EX2 R49, R49 ;  /* 0x0000003100317308 */ /* 0x000f220000000800 */
[----:B------:R-:W-:Y:S01]  /*4110*/  LDSM.16.MT88.4 R8, [R170+0x4400] ;  /* 0x00440000aa08783b */ /* 0x000fe20000004200 */
[--C-:B------:R-:W-:Y:S01]  /*4120*/  FFMA.FTZ R52, R14, UR5, -R89.reuse ;  /* 0x000000050e347c23 */ /* 0x100fe20008010859 */
[--C-:B------:R-:W-:Y:S01]  /*4130*/  FFMA.FTZ R51, R15, UR5, -R89.reuse ;  /* 0x000000050f337c23 */ /* 0x100fe20008010859 */
[--C-:B------:R-:W-:Y:S01]  /*4140*/  FFMA.FTZ R41, R155, UR5, -R89.reuse ;  /* 0x000000059b297c23 */ /* 0x100fe20008010859 */
[----:B------:R-:W-:Y:S01]  /*4150*/  FFMA.FTZ R36, R156, UR5, -R89 ;  /* 0x000000059c247c23 */ /* 0x000fe20008010859 */
[----:B------:R-:W-:Y:S01]  /*4160*/  FSEL R63, R63, RZ, P0 ;  /* 0x000000ff3f3f7208 */ /* 0x000fe20000000000 */
[----:B------:R-:W-:Y:S01]  /*4170*/  MUFU.EX2 R48, R48 ;  /* 0x0000003000307308 */ /* 0x000fe20000000800 */
[----:B------:R-:W5:Y:S01]  /*4180*/  LDSM.16.MT88.4 R12, [R212+0x4400] ;  /* 0x00440000d40c783b */ /* 0x000f620000004200 */
[--C-:B-1----:R-:W-:Y:S01]  /*4190*/  FFMA.FTZ R31, R154, UR5, -R111.reuse ;  /* 0x000000059a1f7c23 */ /* 0x102fe2000801086f */
[----:B------:R-:W-:Y:S01]  /*41a0*/  FFMA.FTZ R30, R132, UR5, -R111 ;  /* 0x00000005841e7c23 */ /* 0x000fe2000801086f */
[----:B------:R-:W1:Y:S01]  /*41b0*/  MUFU.EX2 R42, R42 ;  /* 0x0000002a002a7308 */ /* 0x000e620000000800 */
[--C-:B------:R-:W-:Y:S01]  /*41c0*/  FFMA.FTZ R55, R18, UR5, -R63.reuse ;  /* 0x0000000512377c23 */ /* 0x100fe2000801083f */
[--C-:B------:R-:W-:Y:S01]  /*41d0*/  FFMA.FTZ R54, R19, UR5, -R63.reuse ;  /* 0x0000000513367c23 */ /* 0x100fe2000801083f */
[--C-:B------:R-:W-:Y:S01]  /*41e0*/  FFMA.FTZ R53, R133, UR5, -R63.reuse ;  /* 0x0000000585357c23 */ /* 0x100fe2000801083f */
[----:B------:R-:W-:Y:S01]  /*41f0*/  MUFU.EX2 R52, R52 ;  /* 0x0000003400347308 */ /* 0x000fe20000000800 */
[----:B------:R-:W-:Y:S01]  /*4200*/  FFMA.FTZ R43, R138, UR5, -R63 ;  /* 0x000000058a2b7c23 */ /* 0x000fe2000801083f */
[----:B----4-:R-:W-:Y:S01]  /*4210*/  F2FP.F16.F32.PACK_AB R140, R49, R50 ;  /* 0x00000032318c723e */ /* 0x010fe200000000ff */
[----:B------:R-:W-:Y:S01]  /*4220*/  FFMA.FTZ R26, R162, UR5, -R111 ;  /* 0x00000005a21a7c23 */ /* 0x000fe2000801086f */
[----:B------:R-:W4:Y:S01]  /*4230*/  MUFU.EX2 R51, R51 ;  /* 0x0000003300337308 */ /* 0x000f220000000800 */
[--C-:B------:R-:W-:Y:S01]  /*4240*/  FFMA.FTZ R35, R136, UR5, -R89.reuse ;  /* 0x0000000588237c23 */ /* 0x100fe20008010859 */
[--C-:B------:R-:W-:Y:S01]  /*4250*/  FFMA.FTZ R29, R137, UR5, -R89.reuse ;  /* 0x00000005891d7c23 */ /* 0x100fe20008010859 */
[--C-:B------:R-:W-:Y:S01]  /*4260*/  FFMA.FTZ R28, R160, UR5, -R89.reuse ;  /* 0x00000005a01c7c23 */ /* 0x100fe20008010859 */
[----:B------:R-:W-:Y:S01]  /*4270*/  MUFU.EX2 R41, R41 ;  /* 0x0000002900297308 */ /* 0x000fe20000000800 */
[----:B------:R-:W-:Y:S01]  /*4280*/  FFMA.FTZ R24, R161, UR5, -R89 ;  /* 0x00000005a1187c23 */ /* 0x000fe20008010859 */
[----:B-1----:R-:W-:Y:S01]  /*4290*/  F2FP.F16.F32.PACK_AB R142, R42, R48 ;  /* 0x000000302a8e723e */ /* 0x002fe200000000ff */
[----:B------:R-:W1:Y:S01]  /*42a0*/  LDSM.16.MT88.4 R16, [R170+0x4800] ;  /* 0x00480000aa10783b */ /* 0x000e620000004200 */
[----:B------:R-:W2:Y:S01]  /*42b0*/  MUFU.EX2 R36, R36 ;  /* 0x0000002400247308 */ /* 0x000ea20000000800 */
[--C-:B------:R-:W-:Y:S01]  /*42c0*/  FFMA.FTZ R40, R195, UR5, -R73.reuse ;  /* 0x00000005c3287c23 */ /* 0x100fe20008010849 */
[--C-:B------:R-:W-:Y:S01]  /*42d0*/  FFMA.FTZ R39, R203, UR5, -R73.reuse ;  /* 0x00000005cb277c23 */ /* 0x100fe20008010849 */
[--C-:B------:R-:W-:Y:S01]  /*42e0*/  FFMA.FTZ R34, R239, UR5, -R73.reuse ;  /* 0x00000005ef227c23 */ /* 0x100fe20008010849 */
[----:B------:R-:W-:Y:S01]  /*42f0*/  MUFU.EX2 R45, R45 ;  /* 0x0000002d002d7308 */ /* 0x000fe20000000800 */
[----:B------:R-:W-:Y:S01]  /*4300*/  FFMA.FTZ R33, R240, UR5, -R73 ;  /* 0x00000005f0217c23 */ /* 0x000fe20008010849 */
        /* <DEDUP_REMOVED lines=8> */
[----:B--2---:R-:W-:Y:S01]  /*4390*/  F2FP.F16.F32.PACK_AB R143, R36, R41 ;  /* 0x00000029248f723e */ /* 0x004fe200000000ff */
[--C-:B------:R-:W-:Y:S01]  /*43a0*/  FFMA.FTZ R61, R234, UR5, -R111.reuse ;  /* 0x00000005ea3d7c23 */ /* 0x100fe2000801086f */
[----:B------:R-:W2:Y:S01]  /*43b0*/  MUFU.EX2 R44, R44 ;  /* 0x0000002c002c7308 */ /* 0x000ea20000000800 */
[--C-:B------:R-:W-:Y:S01]  /*43c0*/  FFMA.FTZ R60, R235, UR5, -R111.reuse ;  /* 0x00000005eb3c7c23 */ /* 0x100fe2000801086f */
[----:B------:R-:W-:Y:S01]  /*43d0*/  FFMA.FTZ R59, R211, UR5, -R111 ;  /* 0x00000005d33b7c23 */ /* 0x000fe2000801086f */
[--C-:B------:R-:W-:Y:S01]  /*43e0*/  FFMA.FTZ R78, R194, UR5, -R89.reuse ;  /* 0x00000005c24e7c23 */ /* 0x100fe20008010859 */
[----:B------:R-:W-:Y:S01]  /*43f0*/  MUFU.EX2 R55, R55 ;  /* 0x0000003700377308 */ /* 0x000fe20000000800 */
[C---:B------:R-:W-:Y:S01]  /*4400*/  HMMA.16816.F32 R156, R140.reuse, R148, RZ ;  /* 0x000000948c9c723c */ /* 0x040fe200000018ff */
[----:B----4-:R-:W-:Y:S01]  /*4410*/  F2FP.F16.F32.PACK_AB R136, R57, R45 ;  /* 0x0000002d3988723e */ /* 0x010fe200000000ff */
[--C-:B------:R-:W-:Y:S01]  /*4420*/  FFMA.FTZ R68, R204, UR5, -R89.reuse ;  /* 0x00000005cc447c23 */ /* 0x100fe20008010859 */
[----:B------:R-:W4:Y:S01]  /*4430*/  MUFU.EX2 R54, R54 ;  /* 0x0000003600367308 */ /* 0x000f220000000800 */
[--C-:B------:R-:W-:Y:S01]  /*4440*/  FFMA.FTZ R67, R206, UR5, -R89.reuse ;  /* 0x00000005ce437c23 */ /* 0x100fe20008010859 */
[----:B------:R-:W-:Y:S01]  /*4450*/  FFMA.FTZ R79, R209, UR5, -R89 ;  /* 0x00000005d14f7c23 */ /* 0x000fe20008010859 */
[----:B------:R-:W-:Y:S01]  /*4460*/  FFMA.FTZ R104, R120, UR5, -R73 ;  /* 0x0000000578687c23 */ /* 0x000fe20008010849 */
[----:B------:R-:W-:Y:S01]  /*4470*/  MUFU.EX2 R53, R53 ;  /* 0x0000003500357308 */ /* 0x000fe20000000800 */
[C---:B---3--:R-:W-:Y:S01]  /*4480*/  HMMA.16816.F32 R132, R140.reuse, R4, RZ ;  /* 0x000000048c84723c */ /* 0x048fe200000018ff */
[----:B--2---:R-:W-:Y:S01]  /*4490*/  F2FP.F16.F32.PACK_AB R138, R44, R56 ;  /* 0x000000382c8a723e */ /* 0x004fe200000000ff */
[----:B------:R-:W-:Y:S01]  /*44a0*/  FFMA.FTZ R120, R114, UR5, -R63 ;  /* 0x0000000572787c23 */ /* 0x000fe2000801083f */
[----:B------:R-:W2:Y:S01]  /*44b0*/  MUFU.EX2 R43, R43 ;  /* 0x0000002b002b7308 */ /* 0x000ea20000000800 */
[--C-:B------:R-:W-:Y:S01]  /*44c0*/  FFMA.FTZ R103, R97, UR5, -R73.reuse ;  /* 0x0000000561677c23 */ /* 0x100fe20008010849 */
[----:B------:R-:W-:Y:S01]  /*44d0*/  FFMA.FTZ R107, R236, UR5, -R73 ;  /* 0x00000005ec6b7c23 */ /* 0x000fe20008010849 */
[--C-:B------:R-:W-:Y:S01]  /*44e0*/  FFMA.FTZ R115, R115, UR5, -R63.reuse ;  /* 0x0000000573737c23 */ /* 0x100fe2000801083f */
[----:B------:R-:W-:Y:S01]  /*44f0*/  MUFU.EX2 R37, R37 ;  /* 0x0000002500257308 */ /* 0x000fe20000000800 */
[C---:B------:R-:W-:Y:S01]  /*4500*/  HMMA.16816.F32 R152, R140.reuse, R150, RZ ;  /* 0x000000968c98723c */ /* 0x040fe200000018ff */
[----:B----4-:R-:W-:Y:S01]  /*4510*/  F2FP.F16.F32.PACK_AB R137, R54, R55 ;  /* 0x000000373689723e */ /* 0x010fe200000000ff */
[----:B------:R-:W-:Y:S01]  /*4520*/  FFMA.FTZ R114, R207, UR5, -R63 ;  /* 0x00000005cf727c23 */ /* 0x000fe2000801083f */
[----:B------:R-:W3:Y:S01]  /*4530*/  MUFU.EX2 R31, R31 ;  /* 0x0000001f001f7308 */ /* 0x000ee20000000800 */
[----:B------:R-:W-:Y:S01]  /*4540*/  FFMA.FTZ R126, R126, UR5, -R73 ;  /* 0x000000057e7e7c23 */ /* 0x000fe20008010849 */
[----:B------:R-:W-:Y:S01]  /*4550*/  FFMA.FTZ R229, R229, UR5, -R63 ;  /* 0x00000005e5e57c23 */ /* 0x000fe2000801083f */
[--C-:B------:R-:W-:Y:S01]  /*4560*/  FFMA.FTZ R174, R175, UR5, -R111.reuse ;  /* 0x00000005afae7c23 */ /* 0x100fe2000801086f */
[----:B------:R-:W-:Y:S01]  /*4570*/  MUFU.EX2 R30, R30 ;  /* 0x0000001e001e7308 */ /* 0x000fe20000000800 */
[----:B------:R-:W-:Y:S01]  /*4580*/  HMMA.16816.F32 R140, R140, R6, RZ ;  /* 0x000000068c8c723c */ /* 0x000fe200000018ff */
[----:B--2---:R-:W-:Y:S01]  /*4590*/  F2FP.F16.F32.PACK_AB R139, R43, R53 ;  /* 0x000000352b8b723e */ /* 0x004fe200000000ff */
[----:B------:R-:W-:Y:S01]  /*45a0*/  FFMA.FTZ R190, R190, UR5, -R111 ;  /* 0x00000005bebe7c23 */ /* 0x000fe2000801086f */
[----:B------:R-:W-:Y:S01]  /*45b0*/  MUFU.EX2 R26, R26 ;  /* 0x0000001a001a7308 */ /* 0x000fe20000000800 */
[--C-:B------:R-:W-:Y:S01]  /*45c0*/  FFMA.FTZ R191, R192, UR5, -R73.reuse ;  /* 0x00000005c0bf7c23 */ /* 0x100fe20008010849 */
[--C-:B------:R-:W-:Y:S01]  /*45d0*/  FFMA.FTZ R96, R96, UR5, -R73.reuse ;  /* 0x0000000560607c23 */ /* 0x100fe20008010849 */
[----:B------:R-:W-:Y:S01]  /*45e0*/  FFMA.FTZ R108, R108, UR5, -R73 ;  /* 0x000000056c6c7c23 */ /* 0x000fe20008010849 */
[----:B------:R-:W-:Y:S01]  /*45f0*/  MUFU.EX2 R35, R35 ;  /* 0x0000002300237308 */ /* 0x000fe20000000800 */
[C---:B------:R-:W-:Y:S01]  /*4600*/  HMMA.16816.F32 R160, R136.reuse, R148, RZ ;  /* 0x0000009488a0723c */ /* 0x040fe200000018ff */
[----:B------:R-:W-:Y:S01]  /*4610*/  FFMA.FTZ R192, R184, UR5, -R63 ;  /* 0x00000005b8c07c23 */ /* 0x000fe2000801083f */
[----:B------:R-:W-:Y:S01]  /*4620*/  FFMA.FTZ R205, R205, UR5, -R73 ;  /* 0x00000005cdcd7c23 */ /* 0x000fe20008010849 */
[----:B------:R-:W2:Y:S01]  /*4630*/  MUFU.EX2 R29, R29 ;  /* 0x0000001d001d7308 */ /* 0x000ea20000000800 */
[----:B------:R-:W-:Y:S01]  /*4640*/  FFMA.FTZ R201, R201, UR5, -R63 ;  /* 0x00000005c9c97c23 */ /* 0x000fe2000801083f */
[----:B------:R-:W-:Y:S01]  /*4650*/  FFMA.FTZ R194, R172, UR5, -R89 ;  /* 0x00000005acc27c23 */ /* 0x000fe20008010859 */
[--C-:B------:R-:W-:Y:S01]  /*4660*/  FFMA.FTZ R92, R92, UR5, -R73.reuse ;  /* 0x000000055c5c7c23 */ /* 0x100fe20008010849 */
[----:B------:R-:W-:Y:S01]  /*4670*/  MUFU.EX2 R28, R28 ;  /* 0x0000001c001c7308 */ /* 0x000fe20000000800 */
[C---:B------:R-:W-:Y:S01]  /*4680*/  HMMA.16816.F32 R148, R136.reuse, R150, RZ ;  /* 0x000000968894723c */ /* 0x040fe200000018ff */
[--C-:B------:R-:W-:Y:S01]  /*4690*/  FFMA.FTZ R94, R94, UR5, -R73.reuse ;  /* 0x000000055e5e7c23 */ /* 0x100fe20008010849 */
[--C-:B------:R-:W-:Y:S01]  /*46a0*/  FFMA.FTZ R181, R181, UR5, -R73.reuse ;  /* 0x00000005b5b57c23 */ /* 0x100fe20008010849 */
[----:B------:R-:W4:Y:S01]  /*46b0*/  MUFU.EX2 R24, R24 ;  /* 0x0000001800187308 */ /* 0x000f220000000800 */
[----:B------:R-:W-:Y:S01]  /*46c0*/  FFMA.FTZ R189, R189, UR5, -R73 ;  /* 0x00000005bdbd7c23 */ /* 0x000fe20008010849 */
[----:B------:R-:W-:Y:S01]  /*46d0*/  FADD.FTZ R45, R45, R57 ;  /* 0x000000392d2d7221 */ /* 0x000fe20000010000 */
[----:B------:R-:W-:Y:S01]  /*46e0*/  FADD.FTZ R54, R55, R54 ;  /* 0x0000003637367221 */ /* 0x000fe20000010000 */
[----:B------:R-:W1:Y:S01]  /*46f0*/  MUFU.EX2 R40, R40 ;  /* 0x0000002800287308 */ /* 0x000e620000000800 */
[C---:B------:R-:W-:Y:S01]  /*4700*/  HMMA.16816.F32 R144, R136.reuse, R4, RZ ;  /* 0x000000048890723c */ /* 0x040fe200000018ff */
[----:B---3--:R-:W-:Y:S01]  /*4710*/  F2FP.F16.F32.PACK_AB R4, R31, R37 ;  /* 0x000000251f04723e */ /* 0x008fe200000000ff */
[----:B------:R-:W-:Y:S01]  /*4720*/  FADD.FTZ R49, R50, R49 ;  /* 0x0000003132317221 */ /* 0x000fe20000010000 */
[----:B------:R-:W-:Y:S01]  /*4730*/  MUFU.EX2 R39, R39 ;  /* 0x0000002700277308 */ /* 0x000fe20000000800 */
[----:B--2---:R-:W-:Y:S01]  /*4740*/  F2FP.F16.F32.PACK_AB R5, R29, R35 ;  /* 0x000000231d05723e */ /* 0x004fe200000000ff */
[----:B------:R-:W-:Y:S01]  /*4750*/  FADD.FTZ R51, R52, R51 ;  /* 0x0000003334337221 */ /* 0x000fe20000010000 */
[--C-:B------:R-:W-:Y:S01]  /*4760*/  FFMA.FTZ R83, R83, UR5, -R73.reuse ;  /* 0x0000000553537c23 */ /* 0x100fe20008010849 */
[----:B------:R-:W-:Y:S01]  /*4770*/  MUFU.EX2 R34, R34 ;  /* 0x0000002200227308 */ /* 0x000fe20000000800 */
[----:B------:R-:W-:Y:S01]  /*4780*/  HMMA.16816.F32 R136, R136, R6, RZ ;  /* 0x000000068888723c */ /* 0x000fe200000018ff */
[----:B------:R-:W-:Y:S01]  /*4790*/  F2FP.F16.F32.PACK_AB R6, R26, R30 ;  /* 0x0000001e1a06723e */ /* 0x000fe200000000ff */
[----:B------:R-:W-:Y:S01]  /*47a0*/  FFMA.FTZ R85, R85, UR5, -R73 ;  /* 0x0000000555557c23 */ /* 0x000fe20008010849 */
[----:B------:R-:W-:Y:S01]  /*47b0*/  MUFU.EX2 R33, R33 ;  /* 0x0000002100217308 */ /* 0x000fe20000000800 */
[----:B----4-:R-:W-:Y:S01]  /*47c0*/  F2FP.F16.F32.PACK_AB R7, R24, R28 ;  /* 0x0000001c1807723e */ /* 0x010fe200000000ff */
[----:B------:R-:W-:Y:S01]  /*47d0*/  FFMA.FTZ R195, R187, UR5, -R63 ;  /* 0x00000005bbc37c23 */ /* 0x000fe2000801083f */
[----:B------:R-:W-:Y:S01]  /*47e0*/  FADD.FTZ R56, R56, R45 ;  /* 0x0000002d38387221 */ /* 0x000fe20000010000 */
[----:B------:R-:W2:Y:S01]  /*47f0*/  MUFU.EX2 R38, R38 ;  /* 0x0000002600267308 */ /* 0x000ea20000000800 */
[----:B------:R-:W-:Y:S01]  /*4800*/  FADD.FTZ R53, R53, R54 ;  /* 0x0000003635357221 */ /* 0x000fe20000010000 */
[----:B------:R-:W-:Y:S01]  /*4810*/  FADD.FTZ R48, R48, R49 ;  /* 0x0000003130307221 */ /* 0x000fe20000010000 */
[----:B------:R-:W-:Y:S01]  /*4820*/  FADD.FTZ R51, R41, R51 ;  /* 0x0000003329337221 */ /* 0x000fe20000010000 */
[----:B------:R-:W3:Y:S01]  /*4830*/  MUFU.EX2 R62, R62 ;  /* 0x0000003e003e7308 */ /* 0x000ee20000000800 */
[C---:B-----5:R-:W-:Y:S01]  /*4840*/  HMMA.16816.F32 R156, R4.reuse, R12, R156 ;  /* 0x0000000c049c723c */ /* 0x060fe2000000189c */
[----:B------:R-:W-:Y:S01]  /*4850*/  FFMA.FTZ R200, R200, UR5, -R73 ;  /* 0x00000005c8c87c23 */ /* 0x000fe20008010849 */
[----:B------:R-:W-:Y:S01]  /*4860*/  FFMA.FTZ R210, R210, UR5, -R63 ;  /* 0x00000005d2d27c23 */ /* 0x000fe2000801083f */
[----:B------:R-:W4:Y:S01]  /*4870*/  MUFU.EX2 R32, R32 ;  /* 0x0000002000207308 */ /* 0x000f220000000800 */
[----:B------:R-:W-:Y:S01]  /*4880*/  FADD.FTZ R56, R44, R56 ;  /* 0x000000382c387221 */ /* 0x000fe20000010000 */
[----:B------:R-:W-:Y:S01]  /*4890*/  FADD.FTZ R53, R43, R53 ;  /* 0x000000352b357221 */ /* 0x000fe20000010000 */
[----:B------:R-:W-:Y:S01]  /*48a0*/  FADD.FTZ R48, R42, R48 ;  /* 0x000000302a307221 */ /* 0x000fe20000010000 */
[----:B------:R-:W5:Y:S01]  /*48b0*/  MUFU.EX2 R27, R27 ;  /* 0x0000001b001b7308 */ /* 0x000f620000000800 */
[C---:B------:R-:W-:Y:S01]  /*48c0*/  HMMA.16816.F32 R132, R4.reuse, R8, R132 ;  /* 0x000000080484723c */ /* 0x040fe20000001884 */
[----:B------:R-:W-:Y:S01]  /*48d0*/  FADD.FTZ R51, R36, R51 ;  /* 0x0000003324337221 */ /* 0x000fe20000010000 */
[----:B-1----:R-:W-:Y:S01]  /*48e0*/  FADD.FTZ R56, R40, R56 ;  /* 0x0000003828387221 */ /* 0x002fe20000010000 */
[----:B------:R-:W1:Y:S01]  /*48f0*/  MUFU.EX2 R25, R25 ;  /* 0x0000001900197308 */ /* 0x000e620000000800 */
[----:B--2---:R-:W-:Y:S01]  /*4900*/  FADD.FTZ R53, R38, R53 ;  /* 0x0000003526357221 */ /* 0x004fe20000010000 */
[----:B------:R-:W-:Y:S01]  /*4910*/  FADD.FTZ R48, R37, R48 ;  /* 0x0000003025307221 */ /* 0x000fe20000010000 */
[----:B------:R-:W-:Y:S01]  /*4920*/  FADD.FTZ R51, R35, R51 ;  /* 0x0000003323337221 */ /* 0x000fe20000010000 */
[----:B------:R-:W-:Y:S01]  /*4930*/  MUFU.EX2 R61, R61 ;  /* 0x0000003d003d7308 */ /* 0x000fe20000000800 */
[C---:B------:R-:W-:Y:S01]  /*4940*/  HMMA.16816.F32 R152, R4.reuse, R14, R152 ;  /* 0x0000000e0498723c */ /* 0x040fe20000001898 */
[----:B------:R-:W-:Y:S01]  /*4950*/  FADD.FTZ R56, R39, R56 ;  /* 0x0000003827387221 */ /* 0x000fe20000010000 */
[----:B---3--:R-:W-:Y:S01]  /*4960*/  FADD.FTZ R53, R62, R53 ;  /* 0x000000353e357221 */ /* 0x008fe20000010000 */
[----:B------:R-:W-:Y:S01]  /*4970*/  MUFU.EX2 R60, R60 ;  /* 0x0000003c003c7308 */ /* 0x000fe20000000800 */
[----:B------:R-:W-:Y:S01]  /*4980*/  FADD.FTZ R48, R31, R48 ;  /* 0x000000301f307221 */ /* 0x000fe20000010000 */
[----:B------:R-:W-:Y:S01]  /*4990*/  FADD.FTZ R51, R29, R51 ;  /* 0x000000331d337221 */ /* 0x000fe20000010000 */
[----:B------:R-:W-:Y:S01]  /*49a0*/  FADD.FTZ R56, R34, R56 ;  /* 0x0000003822387221 */ /* 0x000fe20000010000 */
[----:B------:R-:W-:Y:S01]  /*49b0*/  MUFU.EX2 R59, R59 ;  /* 0x0000003b003b7308 */ /* 0x000fe20000000800 */
[----:B------:R-:W-:Y:S01]  /*49c0*/  HMMA.16816.F32 R140, R4, R10, R140 ;  /* 0x0000000a048c723c */ /* 0x000fe2000000188c */
[----:B------:R-:W-:Y:S01]  /*49d0*/  F2FP.F16.F32.PACK_AB R4, R39, R40 ;  /* 0x000000282704723e */ /* 0x000fe200000000ff */
[----:B----4-:R-:W-:Y:S01]  /*49e0*/  FADD.FTZ R53, R32, R53 ;  /* 0x0000003520357221 */ /* 0x010fe20000010000 */
[----:B------:R-:W2:Y:S01]  /*49f0*/  MUFU.EX2 R78, R78 ;  /* 0x0000004e004e7308 */ /* 0x000ea20000000800 */
[----:B------:R-:W-:Y:S01]  /*4a00*/  F2FP.F16.F32.PACK_AB R5, R62, R38 ;  /* 0x000000263e05723e */ /* 0x000fe200000000ff */
[----:B------:R-:W-:Y:S01]  /*4a10*/  FADD.FTZ R48, R30, R48 ;  /* 0x000000301e307221 */ /* 0x000fe20000010000 */
[----:B------:R-:W-:Y:S01]  /*4a20*/  F2FP.F16.F32.PACK_AB R6, R33, R34 ;  /* 0x000000222106723e */ /* 0x000fe200000000ff */
[----:B------:R-:W3:Y:S01]  /*4a30*/  MUFU.EX2 R68, R68 ;  /* 0x0000004400447308 */ /* 0x000ee20000000800 */
[----:B-----5:R-:W-:Y:S01]  /*4a40*/  F2FP.F16.F32.PACK_AB R7, R27, R32 ;  /* 0x000000201b07723e */ /* 0x020fe200000000ff */
[----:B------:R-:W-:Y:S01]  /*4a50*/  FADD.FTZ R51, R28, R51 ;  /* 0x000000331c337221 */ /* 0x000fe20000010000 */
[----:B------:R-:W-:Y:S01]  /*4a60*/  FADD.FTZ R56, R33, R56 ;  /* 0x0000003821387221 */ /* 0x000fe20000010000 */
[----:B------:R-:W4:Y:S01]  /*4a70*/  MUFU.EX2 R67, R67 ;  /* 0x0000004300437308 */ /* 0x000f220000000800 */
[----:B------:R-:W-:Y:S01]  /*4a80*/  FADD.FTZ R53, R27, R53 ;  /* 0x000000351b357221 */ /* 0x000fe20000010000 */
[----:B------:R-:W-:Y:S01]  /*4a90*/  FADD.FTZ R48, R26, R48 ;  /* 0x000000301a307221 */ /* 0x000fe20000010000 */
[----:B------:R-:W-:Y:S01]  /*4aa0*/  FADD.FTZ R51, R24, R51 ;  /* 0x0000003318337221 */ /* 0x000fe20000010000 */
[----:B------:R-:W-:Y:S01]  /*4ab0*/  MUFU.EX2 R79, R79 ;  /* 0x0000004f004f7308 */ /* 0x000fe20000000800 */
[C---:B------:R-:W-:Y:S01]  /*4ac0*/  HMMA.16816.F32 R160, R4.reuse, R12, R160 ;  /* 0x0000000c04a0723c */ /* 0x040fe200000018a0 */
[----:B-1----:R-:W-:Y:S01]  /*4ad0*/  FADD.FTZ R48, R25, R48 ;  /* 0x0000003019307221 */ /* 0x002fe20000010000 */
[----:B--2---:R-:W-:Y:S01]  /*4ae0*/  FADD.FTZ R51, R78, R51 ;  /* 0x000000334e337221 */ /* 0x004fe20000010000 */
[----:B------:R-:W1:Y:S01]  /*4af0*/  MUFU.EX2 R104, R104 ;  /* 0x0000006800687308 */ /* 0x000e620000000800 */
[----:B------:R-:W-:Y:S01]  /*4b00*/  FFMA.FTZ R70, R70, UR5, -R73 ;  /* 0x0000000546467c23 */ /* 0x000fe20008010849 */
[----:B------:R-:W-:Y:S01]  /*4b10*/  FADD.FTZ R48, R61, R48 ;  /* 0x000000303d307221 */ /* 0x000fe20000010000 */
[----:B---3--:R-:W-:Y:S01]  /*4b20*/  FADD.FTZ R51, R68, R51 ;  /* 0x0000003344337221 */ /* 0x008fe20000010000 */
[----:B------:R2:W3:Y:S01]  /*4b30*/  MUFU.EX2 R97, R126 ;  /* 0x0000007e00617308 */ /* 0x0004e20000000800 */
[C---:B------:R-:W-:Y:S01]  /*4b40*/  HMMA.16816.F32 R144, R4.reuse, R8, R144 ;  /* 0x000000080490723c */ /* 0x040fe20000001890 */
[--C-:B------:R-:W-:Y:S01]  /*4b50*/  FFMA.FTZ R9, R131, UR5, -R89.reuse ;  /* 0x0000000583097c23 */ /* 0x100fe20008010859 */
[----:B------:R-:W-:Y:S01]  /*4b60*/  FFMA.FTZ R8, R180, UR5, -R89 ;  /* 0x00000005b4087c23 */ /* 0x000fe20008010859 */
[----:B------:R-:W-:Y:S01]  /*4b70*/  MUFU.EX2 R103, R103 ;  /* 0x0000006700677308 */ /* 0x000fe20000000800 */
[----:B------:R-:W-:Y:S01]  /*4b80*/  FADD.FTZ R48, R60, R48 ;  /* 0x000000303c307221 */ /* 0x000fe20000010000 */
[----:B----4-:R-:W-:Y:S01]  /*4b90*/  FADD.FTZ R51, R67, R51 ;  /* 0x0000003343337221 */ /* 0x010fe20000010000 */
[----:B------:R-:W-:Y:S01]  /*4ba0*/  FFMA.FTZ R80, R80, UR5, -R73 ;  /* 0x0000000550507c23 */ /* 0x000fe20008010849 */
[----:B------:R-:W-:Y:S01]  /*4bb0*/  MUFU.EX2 R107, R107 ;  /* 0x0000006b006b7308 */ /* 0x000fe20000000800 */
[C---:B------:R-:W-:Y:S01]  /*4bc0*/  HMMA.16816.F32 R148, R4.reuse, R14, R148 ;  /* 0x0000000e0494723c */ /* 0x040fe20000001894 */
[----:B------:R-:W4:Y:S01]  /*4bd0*/  LDSM.16.MT88.4 R12, [R212+0x4c00] ;  /* 0x004c0000d40c783b */ /* 0x000f220000004200 */
[----:B-1----:R-:W-:Y:S01]  /*4be0*/  FADD.FTZ R56, R104, R56 ;  /* 0x0000003868387221 */ /* 0x002fe20000010000 */
[----:B------:R-:W1:Y:S01]  /*4bf0*/  MUFU.EX2 R120, R120 ;  /* 0x0000007800787308 */ /* 0x000e620000000800 */
[----:B------:R-:W-:Y:S01]  /*4c00*/  FADD.FTZ R48, R59, R48 ;  /* 0x000000303b307221 */ /* 0x000fe20000010000 */
[--C-:B--2---:R-:W-:Y:S01]  /*4c10*/  FFMA.FTZ R126, R185, UR5, -R111.reuse ;  /* 0x00000005b97e7c23 */ /* 0x104fe2000801086f */
[----:B------:R-:W-:Y:S01]  /*4c20*/  FFMA.FTZ R185, R202, UR5, -R111 ;  /* 0x00000005cab97c23 */ /* 0x000fe2000801086f */
[----:B------:R-:W2:Y:S01]  /*4c30*/  MUFU.EX2 R115, R115 ;  /* 0x0000007300737308 */ /* 0x000ea20000000800 */
[----:B------:R-:W-:Y:S01]  /*4c40*/  HMMA.16816.F32 R136, R4, R10, R136 ;  /* 0x0000000a0488723c */ /* 0x000fe20000001888 */
[----:B------:R-:W-:Y:S01]  /*4c50*/  F2FP.F16.F32.PACK_AB R4, R61, R25 ;  /* 0x000000193d04723e */ /* 0x000fe200000000ff */
[----:B---3--:R-:W-:Y:S01]  /*4c60*/  FADD.FTZ R56, R97, R56 ;  /* 0x0000003861387221 */ /* 0x008fe20000010000 */
[----:B------:R-:W3:Y:S01]  /*4c70*/  MUFU.EX2 R114, R114 ;  /* 0x0000007200727308 */ /* 0x000ee20000000800 */
[----:B------:R-:W-:Y:S01]  /*4c80*/  F2FP.F16.F32.PACK_AB R6, R59, R60 ;  /* 0x0000003c3b06723e */ /* 0x000fe200000000ff */
[C---:B------:R-:W-:Y:S01]  /*4c90*/  FADD.FTZ R51, R79.reuse, R51 ;  /* 0x000000334f337221 */ /* 0x040fe20000010000 */
[----:B------:R-:W-:Y:S01]  /*4ca0*/  F2FP.F16.F32.PACK_AB R5, R68, R78 ;  /* 0x0000004e4405723e */ /* 0x000fe200000000ff */
[----:B------:R-:W5:Y:S01]  /*4cb0*/  MUFU.EX2 R175, R229 ;  /* 0x000000e500af7308 */ /* 0x000f620000000800 */
[----:B------:R-:W-:Y:S01]  /*4cc0*/  F2FP.F16.F32.PACK_AB R7, R79, R67 ;  /* 0x000000434f07723e */ /* 0x000fe200000000ff */
[----:B-1----:R-:W-:Y:S01]  /*4cd0*/  FADD.FTZ R53, R120, R53 ;  /* 0x0000003578357221 */ /* 0x002fe20000010000 */
[----:B------:R-:W-:Y:S01]  /*4ce0*/  FADD.FTZ R56, R103, R56 ;  /* 0x0000003867387221 */ /* 0x000fe20000010000 */
[----:B------:R-:W1:Y:S01]  /*4cf0*/  MUFU.EX2 R180, R9 ;  /* 0x0000000900b47308 */ /* 0x000e620000000800 */
[----:B------:R-:W-:Y:S01]  /*4d00*/  FFMA.FTZ R125, R125, UR5, -R73 ;  /* 0x000000057d7d7c23 */ /* 0x000fe20008010849 */
[----:B--2---:R-:W-:Y:S01]  /*4d10*/  FADD.FTZ R53, R115, R53 ;  /* 0x0000003573357221 */ /* 0x004fe20000010000 */
[----:B------:R-:W-:Y:S01]  /*4d20*/  FADD.FTZ R56, R107, R56 ;  /* 0x000000386b387221 */ /* 0x000fe20000010000 */
[C---:B------:R-:W-:Y:S01]  /*4d30*/  HMMA.16816.F32 R156, R4.reuse, R20, R156 ;  /* 0x00000014049c723c */ /* 0x040fe2000000189c */
[----:B------:R2:W-:Y:S01]  /*4d40*/  MUFU.EX2 R131, R190 ;  /* 0x000000be00837308 */ /* 0x0005e20000000800 */
[----:B---3--:R-:W-:Y:S01]  /*4d50*/  FADD.FTZ R53, R114, R53 ;  /* 0x0000003572357221 */ /* 0x008fe20000010000 */
[----:B------:R-:W-:Y:S01]  /*4d60*/  FFMA.FTZ R239, R90, UR5, -R111 ;  /* 0x000000055aef7c23 */ /* 0x000fe2000801086f */
[----:B------:R-:W-:Y:S01]  /*4d70*/  FFMA.FTZ R69, R69, UR5, -R89 ;  /* 0x0000000545457c23 */ /* 0x000fe20008010859 */
[----:B------:R-:W3:Y:S01]  /*4d80*/  MUFU.EX2 R174, R174 ;  /* 0x000000ae00ae7308 */ /* 0x000ee20000000800 */
[----:B-----5:R-:W-:Y:S01]  /*4d90*/  FADD.FTZ R53, R175, R53 ;  /* 0x00000035af357221 */ /* 0x020fe20000010000 */
[----:B------:R-:W-:Y:S01]  /*4da0*/  FFMA.FTZ R238, R87, UR5, -R89 ;  /* 0x0000000557ee7c23 */ /* 0x000fe20008010859 */
[C---:B------:R-:W-:Y:S01]  /*4db0*/  HMMA.16816.F32 R132, R4.reuse, R16, R132 ;  /* 0x000000100484723c */ /* 0x040fe20000001884 */
[----:B------:R-:W5:Y:S01]  /*4dc0*/  MUFU.EX2 R126, R126 ;  /* 0x0000007e007e7308 */ /* 0x000f620000000800 */
[----:B-1----:R-:W-:Y:S01]  /*4dd0*/  FADD.FTZ R51, R180, R51 ;  /* 0x00000033b4337221 */ /* 0x002fe20000010000 */
[----:B------:R-:W-:Y:S01]  /*4de0*/  FFMA.FTZ R77, R77, UR5, -R89 ;  /* 0x000000054d4d7c23 */ /* 0x000fe20008010859 */
[--C-:B------:R-:W-:Y:S01]  /*4df0*/  FFMA.FTZ R47, R47, UR5, -R73.reuse ;  /* 0x000000052f2f7c23 */ /* 0x100fe20008010849 */
[----:B------:R-:W1:Y:S01]  /*4e00*/  MUFU.EX2 R185, R185 ;  /* 0x000000b900b97308 */ /* 0x000e620000000800 */
[----:B------:R-:W-:Y:S01]  /*4e10*/  FFMA.FTZ R241, R75, UR5, -R73 ;  /* 0x000000054bf17c23 */ /* 0x000fe20008010849 */
[----:B--2---:R-:W-:Y:S01]  /*4e20*/  FFMA.FTZ R190, R183, UR5, -R89 ;  /* 0x00000005b7be7c23 */ /* 0x004fe20008010859 */
[C---:B------:R-:W-:Y:S01]  /*4e30*/  HMMA.16816.F32 R152, R4.reuse, R22, R152 ;  /* 0x000000160498723c */ /* 0x040fe20000001898 */
[----:B------:R-:W2:Y:S01]  /*4e40*/  MUFU.EX2 R96, R96 ;  /* 0x0000006000607308 */ /* 0x000ea20000000800 */
[----:B------:R-:W-:Y:S01]  /*4e50*/  FFMA.FTZ R240, R58, UR5, -R63 ;  /* 0x000000053af07c23 */ /* 0x000fe2000801083f */
[----:B---3--:R-:W-:Y:S01]  /*4e60*/  FADD.FTZ R48, R174, R48 ;  /* 0x00000030ae307221 */ /* 0x008fe20000010000 */
[----:B------:R-:W-:Y:S01]  /*4e70*/  MOV R237, 0xffffffff ;  /* 0xffffffff00ed7802 */ /* 0x000fe20000000f00 */
[----:B------:R-:W-:Y:S02]  /*4e80*/  MUFU.EX2 R190, R190 ;  /* 0x000000be00be7308 */ /* 0x000fe40000000800 */
[----:B-----5:R-:W-:Y:S01]  /*4e90*/  FADD.FTZ R48, R126, R48 ;  /* 0x000000307e307221 */ /* 0x020fe20000010000 */
[----:B------:R-:W-:Y:S01]  /*4ea0*/  HMMA.16816.F32 R140, R4, R18, R140 ;  /* 0x00000012048c723c */ /* 0x000fe2000000188c */
[----:B------:R-:W-:Y:S01]  /*4eb0*/  F2FP.F16.F32.PACK_AB R4, R97, R104 ;  /* 0x000000686104723e */ /* 0x000fe200000000ff */
[----:B------:R-:W3:Y:S01]  /*4ec0*/  MUFU.EX2 R108, R108 ;  /* 0x0000006c006c7308 */ /* 0x000ee20000000800 */
[----:B------:R-:W-:Y:S01]  /*4ed0*/  F2FP.F16.F32.PACK_AB R5, R115, R120 ;  /* 0x000000787305723e */ /* 0x000fe200000000ff */
[----:B-1----:R-:W-:Y:S01]  /*4ee0*/  FADD.FTZ R48, R185, R48 ;  /* 0x00000030b9307221 */ /* 0x002fe20000010000 */
[----:B------:R-:W-:Y:S01]  /*4ef0*/  F2FP.F16.F32.PACK_AB R6, R107, R103 ;  /* 0x000000676b06723e */ /* 0x000fe200000000ff */
[----:B------:R-:W1:Y:S01]  /*4f00*/  MUFU.EX2 R191, R191 ;  /* 0x000000bf00bf7308 */ /* 0x000e620000000800 */
[----:B------:R-:W-:Y:S01]  /*4f10*/  F2FP.F16.F32.PACK_AB R7, R175, R114 ;  /* 0x00000072af07723e */ /* 0x000fe200000000ff */
[----:B--2---:R-:W-:Y:S01]  /*4f20*/  FADD.FTZ R56, R96, R56 ;  /* 0x0000003860387221 */ /* 0x004fe20000010000 */
[----:B------:R-:W-:Y:S01]  /*4f30*/  FADD.FTZ R48, R131, R48 ;  /* 0x0000003083307221 */ /* 0x000fe20000010000 */
[----:B------:R-:W-:Y:S04]  /*4f40*/  MUFU.EX2 R192, R192 ;  /* 0x000000c000c07308 */ /* 0x000fe80000000800 */
[----:B------:R-:W-:Y:S01]  /*4f50*/  HMMA.16816.F32 R160, R4, R20, R160 ;  /* 0x0000001404a0723c */ /* 0x000fe200000018a0 */
[----:B------:R-:W-:Y:S01]  /*4f60*/  FFMA.FTZ R20, R179, UR5, -R89 ;  /* 0x00000005b3147c23 */ /* 0x000fe20008010859 */
[----:B------:R-:W-:Y:S01]  /*4f70*/  MUFU.EX2 R194, R194 ;  /* 0x000000c200c27308 */ /* 0x000fe20000000800 */
[----:B---3--:R-:W-:-:S03]  /*4f80*/  FADD.FTZ R56, R108, R56 ;  /* 0x000000386c387221 */ /* 0x008fc60000010000 */
[----:B------:R2:W3:Y:S01]  /*4f90*/  MUFU.EX2 R179, R8 ;  /* 0x0000000800b37308 */ /* 0x0004e20000000800 */
[----:B-1----:R-:W-:Y:S01]  /*4fa0*/  FADD.FTZ R56, R191, R56 ;  /* 0x00000038bf387221 */ /* 0x002fe20000010000 */
[----:B------:R-:W-:Y:S01]  /*4fb0*/  HMMA.16816.F32 R144, R4, R16, R144 ;  /* 0x000000100490723c */ /* 0x000fe20000001890 */
[--C-:B------:R-:W-:Y:S01]  /*4fc0*/  FFMA.FTZ R16, R99, UR5, -R63.reuse ;  /* 0x0000000563107c23 */ /* 0x100fe2000801083f */
[----:B------:R-:W1:Y:S01]  /*4fd0*/  MUFU.EX2 R183, R20 ;  /* 0x0000001400b77308 */ /* 0x000e620000000800 */
[----:B------:R-:W-:-:S03]  /*4fe0*/  FFMA.FTZ R17, R98, UR5, -R63 ;  /* 0x0000000562117c23 */ /* 0x000fc6000801083f */
[----:B------:R5:W-:Y:S02]  /*4ff0*/  MUFU.EX2 R184, R16 ;  /* 0x0000001000b87308 */ /* 0x000be40000000800 */
[C---:B------:R-:W-:Y:S02]  /*5000*/  HMMA.16816.F32 R148, R4.reuse, R22, R148 ;  /* 0x000000160494723c */ /* 0x040fe40000001894 */
[----:B------:R-:W4:Y:S01]  /*5010*/  MUFU.EX2 R98, R205 ;  /* 0x000000cd00627308 */ /* 0x000f220000000800 */
[----:B--2---:R-:W2:Y:S01]  /*5020*/  LDSM.16.MT88.4 R8, [R170+0x4c00] ;  /* 0x004c0000aa08783b */ /* 0x004ea20000004200 */
[----:B---3--:R-:W-:Y:S02]  /*5030*/  FADD.FTZ R51, R179, R51 ;  /* 0x00000033b3337221 */ /* 0x008fe40000010000 */
[----:B------:R3:W3:Y:S02]  /*5040*/  MUFU.EX2 R99, R17 ;  /* 0x0000001100637308 */ /* 0x0006e40000000800 */
[----:B------:R-:W-:Y:S01]  /*5050*/  HMMA.16816.F32 R136, R4, R18, R136 ;  /* 0x000000120488723c */ /* 0x000fe20000001888 */
[----:B------:R-:W-:Y:S01]  /*5060*/  F2FP.F16.F32.PACK_AB R4, R126, R174 ;  /* 0x000000ae7e04723e */ /* 0x000fe200000000ff */
[--C-:B------:R-:W-:Y:S01]  /*5070*/  FFMA.FTZ R18, R178, UR5, -R111.reuse ;  /* 0x00000005b2127c23 */ /* 0x100fe2000801086f */
[----:B------:R-:W-:Y:S01]  /*5080*/  F2FP.F16.F32.PACK_AB R6, R131, R185 ;  /* 0x000000b98306723e */ /* 0x000fe200000000ff */
[----:B-----5:R-:W-:Y:S01]  /*5090*/  FFMA.FTZ R16, R130, UR5, -R111 ;  /* 0x0000000582107c23 */ /* 0x020fe2000801086f */
[----:B------:R-:W-:Y:S01]  /*50a0*/  F2FP.F16.F32.PACK_AB R5, R179, R180 ;  /* 0x000000b4b305723e */ /* 0x000fe200000000ff */
[----:B------:R-:W-:Y:S01]  /*50b0*/  MUFU.EX2 R130, R201 ;  /* 0x000000c900827308 */ /* 0x000fe20000000800 */
[----:B-1----:R-:W-:Y:S01]  /*50c0*/  F2FP.F16.F32.PACK_AB R7, R190, R183 ;  /* 0x000000b7be07723e */ /* 0x002fe200000000ff */
[----:B------:R-:W1:Y:S01]  /*50d0*/  LDSM.16.MT88.4 R20, [R212+0x5000] ;  /* 0x00500000d414783b */ /* 0x000e620000004200 */
[----:B------:R-:W-:Y:S01]  /*50e0*/  FADD.FTZ R51, R183, R51 ;  /* 0x00000033b7337221 */ /* 0x000fe20000010000 */
[----:B------:R-:W5:Y:S01]  /*50f0*/  MUFU.EX2 R92, R92 ;  /* 0x0000005c005c7308 */ /* 0x000f620000000800 */
[----:B----4-:R-:W-:Y:S01]  /*5100*/  FADD.FTZ R56, R98, R56 ;  /* 0x0000003862387221 */ /* 0x010fe20000010000 */
[----:B---3--:R-:W-:Y:S01]  /*5110*/  FFMA.FTZ R17, R173, UR5, -R111 ;  /* 0x00000005ad117c23 */ /* 0x008fe2000801086f */
[----:B------:R-:W-:Y:S01]  /*5120*/  FADD.FTZ R53, R99, R53 ;  /* 0x0000003563357221 */ /* 0x000fe20000010000 */
[----:B------:R3:W4:Y:S01]  /*5130*/  MUFU.EX2 R173, R16 ;  /* 0x0000001000ad7308 */ /* 0x0007220000000800 */
[C---:B------:R-:W-:Y:S01]  /*5140*/  HMMA.16816.F32 R156, R4.reuse, R12, R156 ;  /* 0x0000000c049c723c */ /* 0x040fe2000000189c */
[----:B------:R-:W-:Y:S01]  /*5150*/  FADD.FTZ R51, R190, R51 ;  /* 0x00000033be337221 */ /* 0x000fe20000010000 */
[----:B------:R-:W-:Y:S01]  /*5160*/  FADD.FTZ R53, R184, R53 ;  /* 0x00000035b8357221 */ /* 0x000fe20000010000 */
[----:B------:R-:W2:Y:S03]  /*5170*/  MUFU.EX2 R94, R94 ;  /* 0x0000005e005e7308 */ /* 0x000ea60000000800 */
[----:B------:R-:W-:Y:S01]  /*5180*/  FADD.FTZ R53, R192, R53 ;  /* 0x00000035c0357221 */ /* 0x000fe20000010000 */
[----:B------:R-:W2:Y:S01]  /*5190*/  MUFU.EX2 R181, R181 ;  /* 0x000000b500b57308 */ /* 0x000ea20000000800 */
[----:B------:R-:W-:Y:S01]  /*51a0*/  HMMA.16816.F32 R152, R4, R14, R152 ;  /* 0x0000000e0498723c */ /* 0x000fe20000001898 */
[----:B-----5:R-:W-:Y:S01]  /*51b0*/  FADD.FTZ R56, R92, R56 ;  /* 0x000000385c387221 */ /* 0x020fe20000010000 */
[----:B------:R-:W-:Y:S01]  /*51c0*/  FADD.FTZ R53, R130, R53 ;  /* 0x0000003582357221 */ /* 0x000fe20000010000 */
[----:B------:R-:W-:Y:S01]  /*51d0*/  MUFU.EX2 R83, R83 ;  /* 0x0000005300537308 */ /* 0x000fe20000000800 */
[----:B---3--:R-:W-:Y:S01]  /*51e0*/  FFMA.FTZ R16, R182, UR5, -R111 ;  /* 0x00000005b6107c23 */ /* 0x008fe2000801086f */
[----:B----4-:R-:W-:-:S02]  /*51f0*/  FADD.FTZ R48, R173, R48 ;  /* 0x00000030ad307221 */ /* 0x010fc40000010000 */
[----:B------:R3:W4:Y:S01]  /*5200*/  MUFU.EX2 R182, R17 ;  /* 0x0000001100b67308 */ /* 0x0007220000000800 */
[----:B--2---:R-:W-:-:S03]  /*5210*/  FADD.FTZ R56, R94, R56 ;  /* 0x000000385e387221 */ /* 0x004fc60000010000 */
[----:B------:R2:W5:Y:S01]  /*5220*/  MUFU.EX2 R178, R16 ;  /* 0x0000001000b27308 */ /* 0x0005620000000800 */
[C---:B------:R-:W-:Y:S01]  /*5230*/  HMMA.16816.F32 R132, R4.reuse, R8, R132 ;  /* 0x000000080484723c */ /* 0x040fe20000001884 */
[----:B------:R-:W-:Y:S02]  /*5240*/  FADD.FTZ R56, R181, R56 ;  /* 0x00000038b5387221 */ /* 0x000fe40000010000 */
[----:B------:R-:W-:Y:S04]  /*5250*/  MUFU.EX2 R85, R85 ;  /* 0x0000005500557308 */ /* 0x000fe80000000800 */
[----:B------:R-:W-:Y:S01]  /*5260*/  MUFU.EX2 R195, R195 ;  /* 0x000000c300c37308 */ /* 0x000fe20000000800 */
[----:B------:R-:W-:Y:S01]  /*5270*/  HMMA.16816.F32 R140, R4, R10, R140 ;  /* 0x0000000a048c723c */ /* 0x000fe2000000188c */
[----:B------:R-:W-:Y:S01]  /*5280*/  F2FP.F16.F32.PACK_AB R4, R108, R96 ;  /* 0x000000606c04723e */ /* 0x000fe200000000ff */
[--C-:B---3--:R-:W-:Y:S01]  /*5290*/  FFMA.FTZ R17, R117, UR5, -R89.reuse ;  /* 0x0000000575117c23 */ /* 0x108fe20008010859 */
[----:B------:R-:W-:Y:S01]  /*52a0*/  F2FP.F16.F32.PACK_AB R5, R184, R99 ;  /* 0x00000063b805723e */ /* 0x000fe200000000ff */
[----:B--2---:R-:W-:Y:S01]  /*52b0*/  FFMA.FTZ R16, R128, UR5, -R89 ;  /* 0x0000000580107c23 */ /* 0x004fe20008010859 */
[----:B------:R-:W-:Y:S01]  /*52c0*/  F2FP.F16.F32.PACK_AB R6, R98, R191 ;  /* 0x000000bf6206723e */ /* 0x000fe200000000ff */
[----:B------:R-:W2:Y:S01]  /*52d0*/  MUFU.EX2 R117, R18 ;  /* 0x0000001200757308 */ /* 0x000ea20000000800 */
[----:B------:R-:W-:Y:S01]  /*52e0*/  F2FP.F16.F32.PACK_AB R7, R130, R192 ;  /* 0x000000c08207723e */ /* 0x000fe200000000ff */
[----:B----4-:R-:W-:-:S02]  /*52f0*/  FADD.FTZ R48, R182, R48 ;  /* 0x00000030b6307221 */ /* 0x010fc40000010000 */
[----:B------:R-:W3:Y:S02]  /*5300*/  MUFU.EX2 R128, R17 ;  /* 0x0000001100807308 */ /* 0x000ee40000000800 */
[----:B-----5:R-:W-:Y:S02]  /*5310*/  FADD.FTZ R48, R178, R48 ;  /* 0x00000030b2307221 */ /* 0x020fe40000010000 */
[C---:B------:R-:W-:Y:S01]  /*5320*/  HMMA.16816.F32 R160, R4.reuse, R12, R160 ;  /* 0x0000000c04a0723c */ /* 0x040fe200000018a0 */
[----:B------:R-:W-:Y:S01]  /*5330*/  FFMA.FTZ R12, R127, UR5, -R89 ;  /* 0x000000057f0c7c23 */ /* 0x000fe20008010859 */
[----:B------:R-:W-:Y:S04]  /*5340*/  MUFU.EX2 R70, R70 ;  /* 0x0000004600467308 */ /* 0x000fe80000000800 */
[----:B------:R4:W5:Y:S01]  /*5350*/  MUFU.EX2 R127, R16 ;  /* 0x00000010007f7308 */ /* 0x0009620000000800 */
[----:B--2---:R-:W-:Y:S01]  /*5360*/  FADD.FTZ R48, R117, R48 ;  /* 0x0000003075307221 */ /* 0x004fe20000010000 */
[----:B------:R-:W-:Y:S01]  /*5370*/  HMMA.16816.F32 R144, R4, R8, R144 ;  /* 0x000000080490723c */ /* 0x000fe20000001890 */
[--C-:B------:R-:W-:Y:S01]  /*5380*/  FFMA.FTZ R9, R88, UR5, -R63.reuse ;  /* 0x0000000558097c23 */ /* 0x100fe2000801083f */
[----:B------:R2:W1:Y:S01]  /*5390*/  MUFU.EX2 R172, R12 ;  /* 0x0000000c00ac7308 */ /* 0x0004620000000800 */
[----:B------:R-:W-:Y:S01]  /*53a0*/  FFMA.FTZ R8, R93, UR5, -R63 ;  /* 0x000000055d087c23 */ /* 0x000fe2000801083f */
[----:B---3--:R-:W-:-:S02]  /*53b0*/  FADD.FTZ R51, R128, R51 ;  /* 0x0000003380337221 */ /* 0x008fc40000010000 */
[----:B------:R3:W1:Y:S02]  /*53c0*/  MUFU.EX2 R93, R9 ;  /* 0x00000009005d7308 */ /* 0x0006640000000800 */
[C---:B------:R-:W-:Y:S01]  /*53d0*/  HMMA.16816.F32 R136, R4.reuse, R10, R136 ;  /* 0x0000000a0488723c */ /* 0x040fe20000001888 */
[----:B------:R-:W-:Y:S01]  /*53e0*/  FFMA.FTZ R10, R176, UR5, -R63 ;  /* 0x00000005b00a7c23 */ /* 0x000fe2000801083f */
[----:B------:R1:W-:Y:S01]  /*53f0*/  MUFU.EX2 R88, R189 ;  /* 0x000000bd00587308 */ /* 0x0003e20000000800 */
[----:B----4-:R-:W4:Y:S01]  /*5400*/  LDSM.16.MT88.4 R16, [R170+0x5000] ;  /* 0x00500000aa10783b */ /* 0x010f220000004200 */
[----:B-----5:R-:W-:Y:S02]  /*5410*/  FADD.FTZ R51, R127, R51 ;  /* 0x000000337f337221 */ /* 0x020fe40000010000 */
[----:B------:R5:W5:Y:S02]  /*5420*/  MUFU.EX2 R176, R8 ;  /* 0x0000000800b07308 */ /* 0x000b640000000800 */
[----:B------:R-:W-:Y:S01]  /*5430*/  HMMA.16816.F32 R148, R4, R14, R148 ;  /* 0x0000000e0494723c */ /* 0x000fe20000001894 */
[----:B------:R-:W-:Y:S01]  /*5440*/  F2FP.F16.F32.PACK_AB R4, R182, R173 ;  /* 0x000000adb604723e */ /* 0x000fe200000000ff */
[----:B--2---:R-:W2:Y:S01]  /*5450*/  LDSM.16.MT88.4 R12, [R212+0x5400] ;  /* 0x00540000d40c783b */ /* 0x004ea20000004200 */
[----:B------:R-:W-:Y:S01]  /*5460*/  F2FP.F16.F32.PACK_AB R6, R117, R178 ;  /* 0x000000b27506723e */ /* 0x000fe200000000ff */
[----:B---3--:R-:W-:Y:S01]  /*5470*/  FFMA.FTZ R9, R186, UR5, -R63 ;  /* 0x00000005ba097c23 */ /* 0x008fe2000801083f */
[----:B------:R-:W-:Y:S01]  /*5480*/  F2FP.F16.F32.PACK_AB R5, R127, R128 ;  /* 0x000000807f05723e */ /* 0x000fe200000000ff */
[----:B------:R3:W3:Y:S01]  /*5490*/  MUFU.EX2 R186, R10 ;  /* 0x0000000a00ba7308 */ /* 0x0006e20000000800 */
[----:B-1----:R-:W-:Y:S01]  /*54a0*/  F2FP.F16.F32.PACK_AB R7, R194, R172 ;  /* 0x000000acc207723e */ /* 0x002fe200000000ff */
[----:B------:R-:W-:Y:S01]  /*54b0*/  FFMA.FTZ R189, R116, UR5, -R89 ;  /* 0x0000000574bd7c23 */ /* 0x000fe20008010859 */
[----:B------:R-:W-:Y:S01]  /*54c0*/  FADD.FTZ R53, R93, R53 ;  /* 0x000000355d357221 */ /* 0x000fe20000010000 */
[----:B------:R-:W-:Y:S01]  /*54d0*/  MUFU.EX2 R80, R80 ;  /* 0x0000005000507308 */ /* 0x000fe20000000800 */
[----:B------:R-:W-:Y:S01]  /*54e0*/  FADD.FTZ R51, R172, R51 ;  /* 0x00000033ac337221 */ /* 0x000fe20000010000 */
[----:B-----5:R-:W-:Y:S01]  /*54f0*/  FFMA.FTZ R8, R113, UR5, -R111 ;  /* 0x0000000571087c23 */ /* 0x020fe2000801086f */
[----:B------:R-:W-:Y:S01]  /*5500*/  FADD.FTZ R53, R176, R53 ;  /* 0x00000035b0357221 */ /* 0x000fe20000010000 */
[----:B------:R1:W5:Y:S01]  /*5510*/  MUFU.EX2 R113, R9 ;  /* 0x0000000900717308 */ /* 0x0003620000000800 */
[----:B------:R-:W-:Y:S01]  /*5520*/  HMMA.16816.F32 R156, R4, R20, R156 ;  /* 0x00000014049c723c */ /* 0x000fe2000000189c */
[----:B------:R-:W-:Y:S01]  /*5530*/  FADD.FTZ R56, R88, R56 ;  /* 0x0000003858387221 */ /* 0x000fe20000010000 */
[----:B------:R-:W-:Y:S01]  /*5540*/  FADD.FTZ R51, R194, R51 ;  /* 0x00000033c2337221 */ /* 0x000fe20000010000 */
[----:B------:R-:W-:Y:S01]  /*5550*/  MUFU.EX2 R189, R189 ;  /* 0x000000bd00bd7308 */ /* 0x000fe20000000800 */
[----:B---3--:R-:W-:Y:S01]  /*5560*/  FFMA.FTZ R10, R129, UR5, -R111 ;  /* 0x00000005810a7c23 */ /* 0x008fe2000801086f */
[----:B------:R-:W-:Y:S01]  /*5570*/  FADD.FTZ R53, R186, R53 ;  /* 0x00000035ba357221 */ /* 0x000fe20000010000 */
[----:B------:R-:W-:-:S02]  /*5580*/  FADD.FTZ R56, R83, R56 ;  /* 0x0000003853387221 */ /* 0x000fc40000010000 */
[C---:B------:R-:W-:Y:S01]  /*5590*/  HMMA.16816.F32 R152, R4.reuse, R22, R152 ;  /* 0x000000160498723c */ /* 0x040fe20000001898 */
[----:B------:R-:W-:Y:S01]  /*55a0*/  MUFU.EX2 R239, R239 ;  /* 0x000000ef00ef7308 */ /* 0x000fe20000000800 */
[----:B------:R-:W-:Y:S01]  /*55b0*/  FADD.FTZ R56, R85, R56 ;  /* 0x0000003855387221 */ /* 0x000fe20000010000 */
[----:B-1----:R-:W-:Y:S01]  /*55c0*/  FFMA.FTZ R9, R121, UR5, -R111 ;  /* 0x0000000579097c23 */ /* 0x002fe2000801086f */
[----:B-----5:R-:W-:Y:S01]  /*55d0*/  FADD.FTZ R53, R113, R53 ;  /* 0x0000003571357221 */ /* 0x020fe20000010000 */
[----:B------:R1:W3:Y:S04]  /*55e0*/  MUFU.EX2 R121, R8 ;  /* 0x0000000800797308 */ /* 0x0002e80000000800 */
[----:B------:R-:W-:Y:S01]  /*55f0*/  MUFU.EX2 R69, R69 ;  /* 0x0000004500457308 */ /* 0x000fe20000000800 */
[C---:B----4-:R-:W-:Y:S03]  /*5600*/  HMMA.16816.F32 R132, R4.reuse, R16, R132 ;  /* 0x000000100484723c */ /* 0x050fe60000001884 */
[----:B------:R-:W-:Y:S04]  /*5610*/  MUFU.EX2 R238, R238 ;  /* 0x000000ee00ee7308 */ /* 0x000fe80000000800 */
[----:B------:R-:W-:Y:S01]  /*5620*/  MUFU.EX2 R241, R241 ;  /* 0x000000f100f17308 */ /* 0x000fe20000000800 */
[----:B-1----:R-:W-:Y:S01]  /*5630*/  FFMA.FTZ R8, R177, UR5, -R111 ;  /* 0x00000005b1087c23 */ /* 0x002fe2000801086f */
[----:B------:R-:W-:Y:S01]  /*5640*/  HMMA.16816.F32 R140, R4, R18, R140 ;  /* 0x00000012048c723c */ /* 0x000fe2000000188c */
[----:B------:R-:W-:Y:S01]  /*5650*/  F2FP.F16.F32.PACK_AB R4, R94, R92 ;  /* 0x0000005c5e04723e */ /* 0x000fe200000000ff */
[----:B------:R1:W4:Y:S01]  /*5660*/  MUFU.EX2 R177, R9 ;  /* 0x0000000900b17308 */ /* 0x0003220000000800 */
[----:B------:R-:W-:Y:S01]  /*5670*/  F2FP.F16.F32.PACK_AB R5, R176, R93 ;  /* 0x0000005db005723e */ /* 0x000fe200000000ff */
[----:B---3--:R-:W-:Y:S01]  /*5680*/  FADD.FTZ R48, R121, R48 ;  /* 0x0000003079307221 */ /* 0x008fe20000010000 */
[----:B------:R-:W-:Y:S01]  /*5690*/  F2FP.F16.F32.PACK_AB R6, R88, R181 ;  /* 0x000000b55806723e */ /* 0x000fe200000000ff */
[----:B------:R3:W5:Y:S01]  /*56a0*/  MUFU.EX2 R129, R8 ;  /* 0x0000000800817308 */ /* 0x0007620000000800 */
[----:B------:R-:W-:-:S03]  /*56b0*/  F2FP.F16.F32.PACK_AB R7, R113, R186 ;  /* 0x000000ba7107723e */ /* 0x000fc600000000ff */
[----:B------:R-:W-:Y:S04]  /*56c0*/  MUFU.EX2 R240, R240 ;  /* 0x000000f000f07308 */ /* 0x000fe80000000800 */
[C---:B------:R-:W-:Y:S01]  /*56d0*/  HMMA.16816.F32 R160, R4.reuse, R20, R160 ;  /* 0x0000001404a0723c */ /* 0x040fe200000018a0 */
[--C-:B------:R-:W-:Y:S01]  /*56e0*/  FFMA.FTZ R20, R118, UR5, -R89.reuse ;  /* 0x0000000576147c23 */ /* 0x100fe20008010859 */
[--C-:B-1----:R-:W-:Y:S01]  /*56f0*/  FFMA.FTZ R9, R102, UR5, -R89.reuse ;  /* 0x0000000566097c23 */ /* 0x102fe20008010859 */
[----:B----4-:R-:W-:Y:S01]  /*5700*/  FADD.FTZ R48, R177, R48 ;  /* 0x00000030b1307221 */ /* 0x010fe20000010000 */
[----:B------:R-:W1:Y:S01]  /*5710*/  MUFU.EX2 R102, R10 ;  /* 0x0000000a00667308 */ /* 0x000e620000000800 */
[----:B---3--:R-:W-:Y:S02]  /*5720*/  FFMA.FTZ R8, R112, UR5, -R89 ;  /* 0x0000000570087c23 */ /* 0x008fe40008010859 */
[----:B-----5:R-:W-:Y:S01]  /*5730*/  FADD.FTZ R48, R129, R48 ;  /* 0x0000003081307221 */ /* 0x020fe20000010000 */
[----:B------:R-:W3:Y:S01]  /*5740*/  MUFU.EX2 R112, R9 ;  /* 0x0000000900707308 */ /* 0x000ee20000000800 */
[C---:B------:R-:W-:Y:S01]  /*5750*/  HMMA.16816.F32 R144, R4.reuse, R16, R144 ;  /* 0x000000100490723c */ /* 0x040fe20000001890 */
[----:B------:R-:W-:Y:S01]  /*5760*/  FFMA.FTZ R16, R193, UR5, -R73 ;  /* 0x00000005c1107c23 */ /* 0x000fe20008010849 */
[----:B------:R-:W-:Y:S01]  /*5770*/  FFMA.FTZ R17, R81, UR5, -R63 ;  /* 0x0000000551117c23 */ /* 0x000fe2000801083f */
[----:B------:R4:W5:Y:S04]  /*5780*/  MUFU.EX2 R118, R8 ;  /* 0x0000000800767308 */ /* 0x0009680000000800 */
[----:B------:R2:W5:Y:S01]  /*5790*/  MUFU.EX2 R116, R20 ;  /* 0x0000001400747308 */ /* 0x0005620000000800 */
[----:B------:R-:W-:Y:S01]  /*57a0*/  HMMA.16816.F32 R148, R4, R22, R148 ;  /* 0x000000160494723c */ /* 0x000fe20000001894 */
[----:B-1----:R-:W-:-:S02]  /*57b0*/  FADD.FTZ R48, R102, R48 ;  /* 0x0000003066307221 */ /* 0x002fc40000010000 */
[----:B------:R1:W-:Y:S01]  /*57c0*/  MUFU.EX2 R81, R16 ;  /* 0x0000001000517308 */ /* 0x0003e20000000800 */
[----:B---3--:R-:W-:-:S03]  /*57d0*/  FADD.FTZ R51, R112, R51 ;  /* 0x0000003370337221 */ /* 0x008fc60000010000 */
[----:B------:R3:W3:Y:S01]  /*57e0*/  MUFU.EX2 R193, R200 ;  /* 0x000000c800c17308 */ /* 0x0006e20000000800 */
[----:B------:R-:W-:Y:S01]  /*57f0*/  HMMA.16816.F32 R136, R4, R18, R136 ;  /* 0x000000120488723c */ /* 0x000fe20000001888 */
[----:B----4-:R-:W4:Y:S01]  /*5800*/  LDSM.16.MT88.4 R8, [R170+0x5400] ;  /* 0x00540000aa08783b */ /* 0x010f220000004200 */
[----:B------:R-:W-:Y:S01]  /*5810*/  F2FP.F16.F32.PACK_AB R4, R177, R121 ;  /* 0x00000079b104723e */ /* 0x000fe200000000ff */
[----:B------:R-:W-:Y:S01]  /*5820*/  FFMA.FTZ R18, R110, UR5, -R111 ;  /* 0x000000056e127c23 */ /* 0x000fe2000801086f */
[----:B------:R-:W-:Y:S01]  /*5830*/  F2FP.F16.F32.PACK_AB R6, R102, R129 ;  /* 0x000000816606723e */ /* 0x000fe200000000ff */
[----:B--2---:R-:W2:Y:S01]  /*5840*/  LDSM.16.MT88.4 R20, [R212+0x5800] ;  /* 0x00580000d414783b */ /* 0x004ea20000004200 */
[C---:B-----5:R-:W-:Y:S01]  /*5850*/  F2FP.F16.F32.PACK_AB R5, R118.reuse, R112 ;  /* 0x000000707605723e */ /* 0x060fe200000000ff */
[----:B------:R-:W-:Y:S01]  /*5860*/  FADD.FTZ R51, R118, R51 ;  /* 0x0000003376337221 */ /* 0x000fe20000010000 */
[----:B------:R-:W-:Y:S01]  /*5870*/  F2FP.F16.F32.PACK_AB R7, R189, R116 ;  /* 0x00000074bd07723e */ /* 0x000fe200000000ff */
[----:B-1----:R-:W-:-:S02]  /*5880*/  FFMA.FTZ R16, R84, UR5, -R63 ;  /* 0x0000000554107c23 */ /* 0x002fc4000801083f */
[----:B------:R1:W5:Y:S01]  /*5890*/  MUFU.EX2 R84, R17 ;  /* 0x0000001100547308 */ /* 0x0003620000000800 */
[----:B------:R-:W-:Y:S01]  /*58a0*/  FADD.FTZ R51, R116, R51 ;  /* 0x0000003374337221 */ /* 0x000fe20000010000 */
[----:B---3--:R-:W-:Y:S01]  /*58b0*/  FFMA.FTZ R200, R106, UR5, -R89 ;  /* 0x000000056ac87c23 */ /* 0x008fe20008010859 */
[----:B------:R-:W-:Y:S01]  /*58c0*/  FADD.FTZ R56, R193, R56 ;  /* 0x00000038c1387221 */ /* 0x000fe20000010000 */
[----:B------:R3:W3:Y:S01]  /*58d0*/  MUFU.EX2 R187, R16 ;  /* 0x0000001000bb7308 */ /* 0x0006e20000000800 */
[----:B------:R-:W-:Y:S01]  /*58e0*/  HMMA.16816.F32 R156, R4, R12, R156 ;  /* 0x0000000c049c723c */ /* 0x000fe2000000189c */
[----:B------:R-:W-:Y:S01]  /*58f0*/  FADD.FTZ R51, R189, R51 ;  /* 0x00000033bd337221 */ /* 0x000fe20000010000 */
[----:B------:R-:W-:Y:S01]  /*5900*/  FADD.FTZ R56, R81, R56 ;  /* 0x0000003851387221 */ /* 0x000fe20000010000 */
[----:B------:R-:W-:Y:S03]  /*5910*/  MUFU.EX2 R200, R200 ;  /* 0x000000c800c87308 */ /* 0x000fe60000000800 */
[----:B------:R-:W-:-:S02]  /*5920*/  FADD.FTZ R56, R70, R56 ;  /* 0x0000003846387221 */ /* 0x000fc40000010000 */
[C---:B------:R-:W-:Y:S01]  /*5930*/  HMMA.16816.F32 R152, R4.reuse, R14, R152 ;  /* 0x0000000e0498723c */ /* 0x040fe20000001898 */
[----:B-1----:R-:W-:Y:S01]  /*5940*/  FFMA.FTZ R17, R105, UR5, -R111 ;  /* 0x0000000569117c23 */ /* 0x002fe2000801086f */
[----:B-----5:R-:W-:Y:S01]  /*5950*/  FADD.FTZ R53, R84, R53 ;  /* 0x0000003554357221 */ /* 0x020fe20000010000 */
[----:B------:R-:W-:Y:S01]  /*5960*/  FADD.FTZ R56, R80, R56 ;  /* 0x0000003850387221 */ /* 0x000fe20000010000 */
[----:B---3--:R-:W-:Y:S02]  /*5970*/  FFMA.FTZ R16, R109, UR5, -R111 ;  /* 0x000000056d107c23 */ /* 0x008fe4000801086f */
[----:B------:R-:W-:Y:S01]  /*5980*/  FADD.FTZ R53, R187, R53 ;  /* 0x00000035bb357221 */ /* 0x000fe20000010000 */
[----:B------:R-:W1:Y:S03]  /*5990*/  MUFU.EX2 R109, R210 ;  /* 0x000000d2006d7308 */ /* 0x000e660000000800 */
[----:B------:R-:W-:Y:S01]  /*59a0*/  FADD.FTZ R53, R195, R53 ;  /* 0x00000035c3357221 */ /* 0x000fe20000010000 */
[----:B------:R3:W5:Y:S01]  /*59b0*/  MUFU.EX2 R105, R16 ;  /* 0x0000001000697308 */ /* 0x0007620000000800 */
[----:B----4-:R-:W-:Y:S02]  /*59c0*/  HMMA.16816.F32 R132, R4, R8, R132 ;  /* 0x000000080484723c */ /* 0x010fe40000001884 */
[----:B-1----:R-:W-:Y:S01]  /*59d0*/  FADD.FTZ R53, R109, R53 ;  /* 0x000000356d357221 */ /* 0x002fe20000010000 */
[----:B---3--:R-:W-:-:S05]  /*59e0*/  FFMA.FTZ R16, R119, UR5, -R111 ;  /* 0x0000000577107c23 */ /* 0x008fca000801086f */
[----:B------:R-:W-:Y:S01]  /*59f0*/  HMMA.16816.F32 R140, R4, R10, R140 ;  /* 0x0000000a048c723c */ /* 0x000fe2000000188c */
[----:B------:R-:W-:Y:S01]  /*5a00*/  F2FP.F16.F32.PACK_AB R4, R85, R83 ;  /* 0x000000535504723e */ /* 0x000fe200000000ff */
[----:B------:R1:W3:Y:S01]  /*5a10*/  MUFU.EX2 R119, R17 ;  /* 0x0000001100777308 */ /* 0x0002e20000000800 */
[----:B------:R-:W-:Y:S01]  /*5a20*/  F2FP.F16.F32.PACK_AB R5, R187, R84 ;  /* 0x00000054bb05723e */ /* 0x000fe200000000ff */
[----:B-----5:R-:W-:Y:S01]  /*5a30*/  FADD.FTZ R48, R105, R48 ;  /* 0x0000003069307221 */ /* 0x020fe20000010000 */
[----:B------:R-:W-:Y:S01]  /*5a40*/  F2FP.F16.F32.PACK_AB R6, R81, R193 ;  /* 0x000000c15106723e */ /* 0x000fe200000000ff */
[----:B------:R4:W5:Y:S01]  /*5a50*/  MUFU.EX2 R110, R16 ;  /* 0x00000010006e7308 */ /* 0x0009620000000800 */
[----:B------:R-:W-:-:S07]  /*5a60*/  F2FP.F16.F32.PACK_AB R7, R109, R195 ;  /* 0x000000c36d07723e */ /* 0x000fce00000000ff */
[C---:B------:R-:W-:Y:S01]  /*5a70*/  HMMA.16816.F32 R160, R4.reuse, R12, R160 ;  /* 0x0000000c04a0723c */ /* 0x040fe200000018a0 */
[--C-:B------:R-:W-:Y:S01]  /*5a80*/  FFMA.FTZ R12, R100, UR5, -R89.reuse ;  /* 0x00000005640c7c23 */ /* 0x100fe20008010859 */
[--C-:B-1----:R-:W-:Y:S01]  /*5a90*/  FFMA.FTZ R17, R95, UR5, -R89.reuse ;  /* 0x000000055f117c23 */ /* 0x102fe20008010859 */
[----:B---3--:R-:W-:Y:S01]  /*5aa0*/  FADD.FTZ R48, R119, R48 ;  /* 0x0000003077307221 */ /* 0x008fe20000010000 */
[----:B------:R-:W1:Y:S01]  /*5ab0*/  MUFU.EX2 R95, R18 ;  /* 0x00000012005f7308 */ /* 0x000e620000000800 */
[----:B----4-:R-:W-:Y:S02]  /*5ac0*/  FFMA.FTZ R16, R101, UR5, -R89 ;  /* 0x0000000565107c23 */ /* 0x010fe40008010859 */
[----:B-----5:R-:W-:Y:S01]  /*5ad0*/  FADD.FTZ R48, R110, R48 ;  /* 0x000000306e307221 */ /* 0x020fe20000010000 */
[----:B------:R-:W3:Y:S01]  /*5ae0*/  MUFU.EX2 R101, R17 ;  /* 0x0000001100657308 */ /* 0x000ee20000000800 */
[C---:B------:R-:W-:Y:S01]  /*5af0*/  HMMA.16816.F32 R144, R4.reuse, R8, R144 ;  /* 0x000000080490723c */ /* 0x040fe20000001890 */
[----:B------:R-:W-:Y:S01]  /*5b00*/  FFMA.FTZ R8, R124, UR5, -R73 ;  /* 0x000000057c087c23 */ /* 0x000fe20008010849 */
[--C-:B------:R-:W-:Y:S01]  /*5b10*/  FFMA.FTZ R9, R72, UR5, -R63.reuse ;  /* 0x0000000548097c23 */ /* 0x100fe2000801083f */
[----:B------:R4:W5:Y:S04]  /*5b20*/  MUFU.EX2 R100, R16 ;  /* 0x0000001000647308 */ /* 0x0009680000000800 */
[----:B------:R2:W2:Y:S01]  /*5b30*/  MUFU.EX2 R106, R12 ;  /* 0x0000000c006a7308 */ /* 0x0004a20000000800 */
[----:B------:R-:W-:Y:S01]  /*5b40*/  HMMA.16816.F32 R136, R4, R10, R136 ;  /* 0x0000000a0488723c */ /* 0x000fe20000001888 */
[----:B------:R-:W-:Y:S01]  /*5b50*/  FFMA.FTZ R10, R123, UR5, -R63 ;  /* 0x000000057b0a7c23 */ /* 0x000fe2000801083f */
[----:B-1----:R-:W-:Y:S01]  /*5b60*/  FADD.FTZ R48, R95, R48 ;  /* 0x000000305f307221 */ /* 0x002fe20000010000 */
[----:B------:R1:W-:Y:S01]  /*5b70*/  MUFU.EX2 R72, R8 ;  /* 0x0000000800487308 */ /* 0x0003e20000000800 */
[----:B---3--:R-:W-:-:S03]  /*5b80*/  FADD.FTZ R51, R101, R51 ;  /* 0x0000003365337221 */ /* 0x008fc60000010000 */
[----:B------:R-:W3:Y:S01]  /*5b90*/  MUFU.EX2 R124, R125 ;  /* 0x0000007d007c7308 */ /* 0x000ee20000000800 */
[----:B------:R-:W-:Y:S01]  /*5ba0*/  HMMA.16816.F32 R148, R4, R14, R148 ;  /* 0x0000000e0494723c */ /* 0x000fe20000001894 */
[----:B----4-:R-:W4:Y:S01]  /*5bb0*/  LDSM.16.MT88.4 R16, [R170+0x5800] ;  /* 0x00580000aa10783b */ /* 0x010f220000004200 */
[----:B------:R-:W-:Y:S01]  /*5bc0*/  F2FP.F16.F32.PACK_AB R4, R119, R105 ;  /* 0x000000697704723e */ /* 0x000fe200000000ff */
[C---:B-----5:R-:W-:Y:S01]  /*5bd0*/  FADD.FTZ R51, R100.reuse, R51 ;  /* 0x0000003364337221 */ /* 0x060fe20000010000 */
[----:B------:R-:W-:Y:S01]  /*5be0*/  F2FP.F16.F32.PACK_AB R6, R95, R110 ;  /* 0x0000006e5f06723e */ /* 0x000fe200000000ff */
[----:B--2---:R-:W2:Y:S01]  /*5bf0*/  LDSM.16.MT88.4 R12, [R212+0x5c00] ;  /* 0x005c0000d40c783b */ /* 0x004ea20000004200 */
[----:B------:R-:W-:Y:S01]  /*5c00*/  F2FP.F16.F32.PACK_AB R5, R100, R101 ;  /* 0x000000656405723e */ /* 0x000fe200000000ff */
[----:B------:R-:W-:Y:S01]  /*5c10*/  FADD.FTZ R51, R106, R51 ;  /* 0x000000336a337221 */ /* 0x000fe20000010000 */
[----:B------:R-:W-:Y:S01]  /*5c20*/  F2FP.F16.F32.PACK_AB R7, R200, R106 ;  /* 0x0000006ac807723e */ /* 0x000fe200000000ff */
[----:B-1----:R-:W-:-:S02]  /*5c30*/  FFMA.FTZ R8, R74, UR5, -R63 ;  /* 0x000000054a087c23 */ /* 0x002fc4000801083f */
[----:B------:R1:W5:Y:S01]  /*5c40*/  MUFU.EX2 R74, R9 ;  /* 0x00000009004a7308 */ /* 0x0003620000000800 */
[----:B------:R-:W-:Y:S01]  /*5c50*/  FADD.FTZ R51, R200, R51 ;  /* 0x00000033c8337221 */ /* 0x000fe20000010000 */
[----:B---3--:R-:W-:Y:S02]  /*5c60*/  FADD.FTZ R56, R124, R56 ;  /* 0x000000387c387221 */ /* 0x008fe40000010000 */
[----:B------:R3:W3:Y:S01]  /*5c70*/  MUFU.EX2 R123, R8 ;  /* 0x00000008007b7308 */ /* 0x0006e20000000800 */
[----:B------:R-:W-:Y:S01]  /*5c80*/  HMMA.16816.F32 R156, R4, R20, R156 ;  /* 0x00000014049c723c */ /* 0x000fe2000000189c */
[----:B------:R-:W-:Y:S01]  /*5c90*/  FADD.FTZ R56, R72, R56 ;  /* 0x0000003848387221 */ /* 0x000fe20000010000 */
[----:B------:R-:W-:-:S06]  /*5ca0*/  FADD.FTZ R51, R69, R51 ;  /* 0x0000003345337221 */ /* 0x000fcc0000010000 */
[C---:B------:R-:W-:Y:S01]  /*5cb0*/  HMMA.16816.F32 R152, R4.reuse, R22, R152 ;  /* 0x000000160498723c */ /* 0x040fe20000001898 */
[----:B-1----:R-:W-:Y:S01]  /*5cc0*/  FFMA.FTZ R9, R122, UR5, -R63 ;  /* 0x000000057a097c23 */ /* 0x002fe2000801083f */
[----:B-----5:R-:W-:Y:S01]  /*5cd0*/  FADD.FTZ R53, R74, R53 ;  /* 0x000000354a357221 */ /* 0x020fe20000010000 */
[----:B------:R-:W1:Y:S01]  /*5ce0*/  MUFU.EX2 R122, R10 ;  /* 0x0000000a007a7308 */ /* 0x000e620000000800 */
[----:B---3--:R-:W-:Y:S02]  /*5cf0*/  FFMA.FTZ R8, R86, UR5, -R111 ;  /* 0x0000000556087c23 */ /* 0x008fe4000801086f */
[----:B------:R-:W-:Y:S01]  /*5d00*/  FADD.FTZ R53, R123, R53 ;  /* 0x000000357b357221 */ /* 0x000fe20000010000 */
[----:B------:R3:W5:Y:S01]  /*5d10*/  MUFU.EX2 R86, R9 ;  /* 0x0000000900567308 */ /* 0x0007620000000800 */
[----:B----4-:R-:W-:Y:S02]  /*5d20*/  HMMA.16816.F32 R132, R4, R16, R132 ;  /* 0x000000100484723c */ /* 0x010fe40000001884 */
[----:B-1----:R-:W-:Y:S01]  /*5d30*/  FADD.FTZ R53, R122, R53 ;  /* 0x000000357a357221 */ /* 0x002fe20000010000 */
[----:B---3--:R-:W-:-:S03]  /*5d40*/  FFMA.FTZ R9, R82, UR5, -R111 ;  /* 0x0000000552097c23 */ /* 0x008fc6000801086f */
[----:B-----5:R-:W-:Y:S01]  /*5d50*/  FADD.FTZ R53, R86, R53 ;  /* 0x0000003556357221 */ /* 0x020fe20000010000 */
[----:B------:R1:W3:Y:S01]  /*5d60*/  MUFU.EX2 R82, R8 ;  /* 0x0000000800527308 */ /* 0x0002e20000000800 */
[----:B------:R-:W-:Y:S01]  /*5d70*/  HMMA.16816.F32 R140, R4, R18, R140 ;  /* 0x00000012048c723c */ /* 0x000fe2000000188c */
[----:B------:R-:W-:Y:S02]  /*5d80*/  F2FP.F16.F32.PACK_AB R4, R80, R70 ;  /* 0x000000465004723e */ /* 0x000fe400000000ff */
[----:B------:R-:W-:Y:S02]  /*5d90*/  F2FP.F16.F32.PACK_AB R5, R123, R74 ;  /* 0x0000004a7b05723e */ /* 0x000fe400000000ff */
[----:B------:R-:W-:Y:S02]  /*5da0*/  F2FP.F16.F32.PACK_AB R6, R72, R124 ;  /* 0x0000007c4806723e */ /* 0x000fe400000000ff */
[----:B------:R-:W-:Y:S01]  /*5db0*/  F2FP.F16.F32.PACK_AB R7, R86, R122 ;  /* 0x0000007a5607723e */ /* 0x000fe200000000ff */
[----:B-1----:R-:W-:Y:S01]  /*5dc0*/  FFMA.FTZ R8, R91, UR5, -R111 ;  /* 0x000000055b087c23 */ /* 0x002fe2000801086f */
[----:B---3--:R-:W-:Y:S01]  /*5dd0*/  FADD.FTZ R48, R82, R48 ;  /* 0x0000003052307221 */ /* 0x008fe20000010000 */
[----:B------:R-:W1:Y:S04]  /*5de0*/  MUFU.EX2 R91, R9 ;  /* 0x00000009005b7308 */ /* 0x000e680000000800 */
[C---:B------:R-:W-:Y:S01]  /*5df0*/  HMMA.16816.F32 R160, R4.reuse, R20, R160 ;  /* 0x0000001404a0723c */ /* 0x040fe200000018a0 */
[----:B------:R-:W-:Y:S01]  /*5e00*/  FFMA.FTZ R21, R71, UR5, -R89 ;  /* 0x0000000547157c23 */ /* 0x000fe20008010859 */
[----:B------:R3:W-:Y:S04]  /*5e10*/  MUFU.EX2 R90, R8 ;  /* 0x00000008005a7308 */ /* 0x0007e80000000800 */
[----:B------:R-:W4:Y:S02]  /*5e20*/  MUFU.EX2 R20, R77 ;  /* 0x0000004d00147308 */ /* 0x000f240000000800 */
[----:B------:R-:W-:Y:S01]  /*5e30*/  HMMA.16816.F32 R136, R4, R18, R136 ;  /* 0x000000120488723c */ /* 0x000fe20000001888 */
[----:B------:R-:W-:Y:S01]  /*5e40*/  FFMA.FTZ R19, R66, UR5, -R63 ;  /* 0x0000000542137c23 */ /* 0x000fe2000801083f */
[----:B------:R-:W-:Y:S01]  /*5e50*/  MUFU.EX2 R21, R21 ;  /* 0x0000001500157308 */ /* 0x000fe20000000800 */
[----:B-1----:R-:W-:-:S03]  /*5e60*/  FADD.FTZ R48, R91, R48 ;  /* 0x000000305b307221 */ /* 0x002fc60000010000 */
[----:B------:R-:W1:Y:S02]  /*5e70*/  MUFU.EX2 R18, R47 ;  /* 0x0000002f00127308 */ /* 0x000e640000000800 */
[C---:B------:R-:W-:Y:S01]  /*5e80*/  HMMA.16816.F32 R148, R4.reuse, R22, R148 ;  /* 0x000000160494723c */ /* 0x040fe20000001894 */
[----:B---3--:R-:W3:Y:S01]  /*5e90*/  LDSM.16.MT88.4 R8, [R170+0x5c00] ;  /* 0x005c0000aa08783b */ /* 0x008ee20000004200 */
[--C-:B------:R-:W-:Y:S01]  /*5ea0*/  FFMA.FTZ R22, R65, UR5, -R63.reuse ;  /* 0x0000000541167c23 */ /* 0x100fe2000801083f */
[----:B------:R-:W-:Y:S01]  /*5eb0*/  FFMA.FTZ R23, R64, UR5, -R63 ;  /* 0x0000000540177c23 */ /* 0x000fe2000801083f */
[----:B------:R-:W5:Y:S01]  /*5ec0*/  MUFU.EX2 R19, R19 ;  /* 0x0000001300137308 */ /* 0x000f620000000800 */
[----:B----4-:R-:W-:Y:S01]  /*5ed0*/  FADD.FTZ R51, R20, R51 ;  /* 0x0000003314337221 */ /* 0x010fe20000010000 */
[----:B------:R-:W-:Y:S02]  /*5ee0*/  FADD.FTZ R48, R90, R48 ;  /* 0x000000305a307221 */ /* 0x000fe40000010000 */
[----:B------:R-:W-:Y:S01]  /*5ef0*/  HMMA.16816.F32 R144, R4, R16, R144 ;  /* 0x000000100490723c */ /* 0x000fe20000001890 */
[--C-:B------:R-:W-:Y:S01]  /*5f00*/  FFMA.FTZ R17, R46, UR5, -R73.reuse ;  /* 0x000000052e117c23 */ /* 0x100fe20008010849 */
[----:B------:R-:W-:Y:S01]  /*5f10*/  FFMA.FTZ R16, R76, UR5, -R73 ;  /* 0x000000054c107c23 */ /* 0x000fe20008010849 */
[----:B------:R-:W4:Y:S01]  /*5f20*/  MUFU.EX2 R22, R22 ;  /* 0x0000001600167308 */ /* 0x000f220000000800 */
[----:B------:R-:W-:Y:S01]  /*5f30*/  F2FP.F16.F32.PACK_AB R4, R91, R82 ;  /* 0x000000525b04723e */ /* 0x000fe200000000ff */
[----:B-1----:R-:W-:Y:S01]  /*5f40*/  FADD.FTZ R56, R18, R56 ;  /* 0x0000003812387221 */ /* 0x002fe20000010000 */
[----:B------:R-:W-:Y:S01]  /*5f50*/  F2FP.F16.F32.PACK_AB R6, R239, R90 ;  /* 0x0000005aef06723e */ /* 0x000fe200000000ff */
[----:B------:R-:W1:Y:S01]  /*5f60*/  MUFU.EX2 R17, R17 ;  /* 0x0000001100117308 */ /* 0x000e620000000800 */
[----:B------:R-:W-:Y:S01]  /*5f70*/  F2FP.F16.F32.PACK_AB R5, R20, R69 ;  /* 0x000000451405723e */ /* 0x000fe200000000ff */
[----:B------:R-:W-:Y:S01]  /*5f80*/  FADD.FTZ R51, R21, R51 ;  /* 0x0000003315337221 */ /* 0x000fe20000010000 */
[C---:B------:R-:W-:Y:S01]  /*5f90*/  F2FP.F16.F32.PACK_AB R7, R238.reuse, R21 ;  /* 0x00000015ee07723e */ /* 0x040fe200000000ff */
[----:B------:R-:W1:Y:S01]  /*5fa0*/  MUFU.EX2 R16, R16 ;  /* 0x0000001000107308 */ /* 0x000e620000000800 */
[----:B-----5:R-:W-:Y:S01]  /*5fb0*/  FADD.FTZ R53, R19, R53 ;  /* 0x0000003513357221 */ /* 0x020fe20000010000 */
[----:B------:R-:W-:Y:S01]  /*5fc0*/  FADD.FTZ R239, R239, R48 ;  /* 0x00000030efef7221 */ /* 0x000fe20000010000 */
[----:B------:R-:W-:Y:S01]  /*5fd0*/  FADD.FTZ R238, R238, R51 ;  /* 0x00000033eeee7221 */ /* 0x000fe20000010000 */
[----:B------:R-:W5:Y:S02]  /*5fe0*/  MUFU.EX2 R23, R23 ;  /* 0x0000001700177308 */ /* 0x000f640000000800 */
[----:B--2---:R-:W-:Y:S01]  /*5ff0*/  HMMA.16816.F32 R156, R4, R12, R156 ;  /* 0x0000000c049c723c */ /* 0x004fe2000000189c */
[----:B----4-:R-:W-:Y:S01]  /*6000*/  FADD.FTZ R53, R22, R53 ;  /* 0x0000003516357221 */ /* 0x010fe20000010000 */
[----:B-1----:R-:W-:-:S06]  /*6010*/  FADD.FTZ R56, R17, R56 ;  /* 0x0000003811387221 */ /* 0x002fcc0000010000 */
[----:B------:R-:W-:Y:S01]  /*6020*/  HMMA.16816.F32 R152, R4, R14, R152 ;  /* 0x0000000e0498723c */ /* 0x000fe20000001898 */
[----:B------:R-:W-:Y:S01]  /*6030*/  FADD.FTZ R56, R16, R56 ;  /* 0x0000003810387221 */ /* 0x000fe20000010000 */
[----:B-----5:R-:W-:-:S06]  /*6040*/  FADD.FTZ R53, R23, R53 ;  /* 0x0000003517357221 */ /* 0x020fcc0000010000 */
[C---:B---3--:R-:W-:Y:S08]  /*6050*/  HMMA.16816.F32 R132, R4.reuse, R8, R132 ;  /* 0x000000080484723c */ /* 0x048ff00000001884 */
[----:B------:R-:W-:Y:S01]  /*6060*/  HMMA.16816.F32 R140, R4, R10, R140 ;  /* 0x0000000a048c723c */ /* 0x000fe2000000188c */
[----:B------:R-:W-:Y:S02]  /*6070*/  F2FP.F16.F32.PACK_AB R4, R17, R18 ;  /* 0x000000121104723e */ /* 0x000fe400000000ff */
[----:B------:R-:W-:-:S02]  /*6080*/  F2FP.F16.F32.PACK_AB R5, R22, R19 ;  /* 0x000000131605723e */ /* 0x000fc400000000ff */
[C---:B------:R-:W-:Y:S01]  /*6090*/  F2FP.F16.F32.PACK_AB R6, R241.reuse, R16 ;  /* 0x00000010f106723e */ /* 0x040fe200000000ff */
[----:B------:R-:W-:Y:S01]  /*60a0*/  FADD.FTZ R241, R241, R56 ;  /* 0x00000038f1f17221 */ /* 0x000fe20000010000 */
[C---:B------:R-:W-:Y:S01]  /*60b0*/  F2FP.F16.F32.PACK_AB R7, R240.reuse, R23 ;  /* 0x00000017f007723e */ /* 0x040fe200000000ff */
[----:B------:R-:W-:-:S06]  /*60c0*/  FADD.FTZ R240, R240, R53 ;  /* 0x00000035f0f07221 */ /* 0x000fcc0000010000 */
[C---:B------:R-:W-:Y:S08]  /*60d0*/  HMMA.16816.F32 R160, R4.reuse, R12, R160 ;  /* 0x0000000c04a0723c */ /* 0x040ff000000018a0 */
[C---:B------:R-:W-:Y:S08]  /*60e0*/  HMMA.16816.F32 R148, R4.reuse, R14, R148 ;  /* 0x0000000e0494723c */ /* 0x040ff00000001894 */
[C---:B------:R-:W-:Y:S08]  /*60f0*/  HMMA.16816.F32 R144, R4.reuse, R8, R144 ;  /* 0x000000080490723c */ /* 0x040ff00000001890 */
[----:B------:R-:W-:Y:S01]  /*6100*/  HMMA.16816.F32 R136, R4, R10, R136 ;  /* 0x0000000a0488723c */ /* 0x000fe20000001888 */
[----:B------:R-:W-:-:S04]  /*6110*/  NOP ;  /* 0x0000000000007918 */ /* 0x000fc80000000000 */
[----:B------:R-:W-:-:S15]  /*6120*/  @!P6 BRA `(.L_x_39) ;  /* 0x0000004400c0e947 */ /* 0x000fde0003800000 */
[----:B------:R-:W-:Y:S01]  /*6130*/  VIADD R4, R165, 0xfffffffe ;  /* 0xfffffffea5047836 */ /* 0x000fe20000000000 */
[----:B------:R-:W-:-:S04]  /*6140*/  DEPBAR.LE SB0, 0x0 ;  /* 0x000080000000791a */ /* 0x000fc80000000000 */
[----:B------:R-:W-:Y:S01]  /*6150*/  IMAD.WIDE.U32 R16, R4, R166, RZ ;  /* 0x000000a604107225 */ /* 0x000fe200078e00ff */
[----:B------:R-:W-:-:S03]  /*6160*/  SHF.L.U64.HI R7, R166, 0x5, R167 ;  /* 0x00000005a6077819 */ /* 0x000fc600000102a7 */
[----:B------:R-:W-:Y:S01]  /*6170*/  IMAD.SHL.U32 R8, R166, 0x20, RZ ;  /* 0x00000020a6087824 */ /* 0x000fe200078e00ff */
[----:B------:R-:W-:Y:S01]  /*6180*/  BAR.SYNC.DEFER_BLOCKING 0x0 ;  /* 0x0000000000007b1d */ /* 0x000fe20000010000 */
[----:B------:R-:W-:Y:S01]  /*6190*/  IMAD R4, R4, R167, R17 ;  /* 0x000000a704047224 */ /* 0x000fe200078e0211 */
[C---:B------:R-:W-:Y:S02]  /*61a0*/  LEA R14, P3, R16.reuse, R222, 0x8 ;  /* 0x000000de100e7211 */ /* 0x040fe400078640ff */
[CC--:B------:R-:W-:Y:S02]  /*61b0*/  LEA R6, P0, R16.reuse, R8.reuse, 0x7 ;  /* 0x0000000810067211 */ /* 0x0c0fe400078038ff */
[--C-:B------:R-:W-:Y:S02]  /*61c0*/  LEA.HI.X R15, R16, R221, R4.reuse, 0x8, P3 ;  /* 0x000000dd100f7211 */ /* 0x100fe400018f4404 */
[----:B------:R-:W-:Y:S02]  /*61d0*/  IADD3 R8, P1, PT, R6, R8, RZ ;  /* 0x0000000806087210 */ /* 0x000fe40007f3e0ff */
[----:B------:R-:W-:-:S02]  /*61e0*/  LEA.HI.X R5, R16, R7, R4, 0x7, P0 ;  /* 0x0000000710057211 */ /* 0x000fc400000f3c04 */
[----:B------:R-:W-:Y:S02]  /*61f0*/  LEA R10, P0, R166, R6, 0x6 ;  /* 0x00000006a60a7211 */ /* 0x000fe400078030ff */
[-C--:B------:R-:W-:Y:S01]  /*6200*/  LEA R12, P2, R6, R222.reuse, 0x1 ;  /* 0x000000de060c7211 */ /* 0x080fe200078408ff */
[----:B------:R-:W-:Y:S01]  /*6210*/  IMAD.X R7, R5, 0x1, R7, P1 ;  /* 0x0000000105077824 */ /* 0x000fe200008e0607 */
[-C--:B------:R-:W-:Y:S02]  /*6220*/  LEA R20, P1, R8, R222.reuse, 0x1 ;  /* 0x000000de08147211 */ /* 0x080fe400078208ff */
[----:B------:R-:W-:Y:S02]  /*6230*/  LEA.HI.X R9, R166, R5, R167, 0x6, P0 ;  /* 0x00000005a6097211 */ /* 0x000fe400000f34a7 */
[----:B------:R-:W-:Y:S02]  /*6240*/  LEA R18, P0, R10, R222, 0x1 ;  /* 0x000000de0a127211 */ /* 0x000fe400078008ff */
[----:B------:R-:W-:-:S02]  /*6250*/  LEA.HI.X R13, R6, R221, R5, 0x1, P2 ;  /* 0x000000dd060d7211 */ /* 0x000fc400010f0c05 */
[-C--:B------:R-:W-:Y:S01]  /*6260*/  LEA.HI.X R21, R8, R221.reuse, R7, 0x1, P1 ;  /* 0x000000dd08157211 */ /* 0x080fe200008f0c07 */
[----:B------:R-:W-:Y:S01]  /*6270*/  @!PT LDS RZ, [RZ] ;  /* 0x00000000fffff984 */ /* 0x000fe20000000800 */
[----:B------:R-:W-:Y:S01]  /*6280*/  @!PT LDS RZ, [RZ] ;  /* 0x00000000fffff984 */ /* 0x000fe20000000800 */
[----:B------:R-:W-:Y:S01]  /*6290*/  @!PT LDS RZ, [RZ] ;  /* 0x00000000fffff984 */ /* 0x000fe20000000800 */
[----:B------:R-:W-:Y:S01]  /*62a0*/  LDGSTS.E.BYPASS.LTC128B.128 [R227+0x4000], desc[UR12][R14.64] ;  /* 0x040000000ee37fae */ /* 0x000fe2000b981a0c */
[----:B------:R-:W-:-:S03]  /*62b0*/  LEA.HI.X R19, R10, R221, R9, 0x1, P0 ;  /* 0x000000dd0a137211 */ /* 0x000fc600000f0c09 */
[----:B------:R-:W-:Y:S04]  /*62c0*/  LDGSTS.E.BYPASS.LTC128B.128 [R227+0x4800], desc[UR12][R12.64] ;  /* 0x048000000ce37fae */ /* 0x000fe8000b981a0c */
[----:B------:R-:W-:Y:S04]  /*62d0*/  LDGSTS.E.BYPASS.LTC128B.128 [R227+0x5000], desc[UR12][R20.64] ;  /* 0x0500000014e37fae */ /* 0x000fe8000b981a0c */
[----:B------:R1:W-:Y:S04]  /*62e0*/  LDGSTS.E.BYPASS.LTC128B.128 [R227+0x5800], desc[UR12][R18.64] ;  /* 0x0580000012e37fae */ /* 0x0003e8000b981a0c */
[----:B------:R-:W-:Y:S04]  /*62f0*/  LDSM.16.M88.4 R108, [R215] ;  /* 0x00000000d76c783b */ /* 0x000fe80000000200 */
[----:B------:R-:W2:Y:S04]  /*6300*/  LDSM.16.M88.4 R184, [R214+0x2000] ;  /* 0x00200000d6b8783b */ /* 0x000ea80000000200 */
[----:B------:R-:W3:Y:S04]  /*6310*/  LDSM.16.M88.4 R104, [R215+0x1000] ;  /* 0x00100000d768783b */ /* 0x000ee80000000200 */
[----:B------:R-:W1:Y:S04]  /*6320*/  LDSM.16.M88.4 R112, [R214+0x3c00] ;  /* 0x003c0000d670783b */ /* 0x000e680000000200 */
[----:B------:R-:W-:Y:S04]  /*6330*/  LDSM.16.M88.4 R100, [R213] ;  /* 0x00000000d564783b */ /* 0x000fe80000000200 */
[----:B------:R-:W4:Y:S04]  /*6340*/  LDSM.16.M88.4 R180, [R171+0x2000] ;  /* 0x00200000abb4783b */ /* 0x000f280000000200 */
[----:B------:R-:W5:Y:S04]  /*6350*/  LDSM.16.M88.4 R96, [R213+0x1000] ;  /* 0x00100000d560783b */ /* 0x000f680000000200 */
[----:B------:R-:W5:Y:S04]  /*6360*/  LDSM.16.M88.4 R68, [R171+0x3c00] ;  /* 0x003c0000ab44783b */ /* 0x000f680000000200 */
[----:B------:R-:W5:Y:S04]  /*6370*/  LDSM.16.M88.4 R176, [R214+0x2400] ;  /* 0x00240000d6b0783b */ /* 0x000f680000000200 */
[----:B------:R-:W5:Y:S04]  /*6380*/  LDSM.16.M88.4 R92, [R171+0x2400] ;  /* 0x00240000ab5c783b */ /* 0x000f680000000200 */
[----:B------:R-:W5:Y:S01]  /*6390*/  LDSM.16.M88.4 R172, [R214+0x2800] ;  /* 0x00280000d6ac783b */ /* 0x000f620000000200 */
[-C--:B--2---:R-:W-:Y:S03]  /*63a0*/  HMMA.16816.F32 R8, R108, R184.reuse, RZ ;  /* 0x000000b86c08723c */ /* 0x084fe600000018ff */
[----:B------:R-:W2:Y:S04]  /*63b0*/  LDSM.16.M88.4 R88, [R171+0x2800] ;  /* 0x00280000ab58783b */ /* 0x000ea80000000200 */
[----:B------:R-:W2:Y:S01]  /*63c0*/  LDSM.16.M88.4 R128, [R214+0x2c00] ;  /* 0x002c0000d680783b */ /* 0x000ea20000000200 */
[----:B---3--:R-:W-:Y:S03]  /*63d0*/  HMMA.16816.F32 R4, R104, R184, RZ ;  /* 0x000000b86804723c */ /* 0x008fe600000018ff */
[----:B------:R-:W3:Y:S04]  /*63e0*/  LDSM.16.M88.4 R84, [R171+0x2c00] ;  /* 0x002c0000ab54783b */ /* 0x000ee80000000200 */
[----:B------:R-:W3:Y:S01]  /*63f0*/  LDSM.16.M88.4 R124, [R214+0x3000] ;  /* 0x00300000d67c783b */ /* 0x000ee20000000200 */
[-C--:B-1----:R-:W-:Y:S03]  /*6400*/  HMMA.16816.F32 R16, R108, R112.reuse, RZ ;  /* 0x000000706c10723c */ /* 0x082fe600000018ff */
[----:B------:R-:W-:Y:S04]  /*6410*/  LDSM.16.M88.4 R80, [R171+0x3000] ;  /* 0x00300000ab50783b */ /* 0x000fe80000000200 */
[----:B------:R-:W1:Y:S01]  /*6420*/  LDSM.16.M88.4 R120, [R214+0x3400] ;  /* 0x00340000d678783b */ /* 0x000e620000000200 */
[----:B------:R-:W-:Y:S01]  /*6430*/  HMMA.16816.F32 R12, R104, R112, RZ ;  /* 0x00000070680c723c */ /* 0x000fe200000018ff */
[----:B------:R-:W-:-:S02]  /*6440*/  IMAD R113, R165, 0x80, R188 ;  /* 0x00000080a5717824 */ /* 0x000fc400078e02bc */
[----:B------:R-:W1:Y:S04]  /*6450*/  LDSM.16.M88.4 R116, [R214+0x3800] ;  /* 0x00380000d674783b */ /* 0x000e680000000200 */
[----:B------:R-:W1:Y:S01]  /*6460*/  LDSM.16.M88.4 R76, [R171+0x3400] ;  /* 0x00340000ab4c783b */ /* 0x000e620000000200 */
[-C--:B----4-:R-:W-:Y:S03]  /*6470*/  HMMA.16816.F32 R8, R100, R180.reuse, R8 ;  /* 0x000000b46408723c */ /* 0x090fe60000001808 */
[----:B------:R-:W4:Y:S04]  /*6480*/  LDSM.16.M88.4 R72, [R171+0x3800] ;  /* 0x00380000ab48783b */ /* 0x000f280000000200 */
[----:B------:R-:W0:Y:S01]  /*6490*/  LDGDEPBAR ;  /* 0x00000000000079af */ /* 0x000e220000000000 */
[----:B-----5:R-:W-:Y:S08]  /*64a0*/  HMMA.16816.F32 R4, R96, R180, R4 ;  /* 0x000000b46004723c */ /* 0x020ff00000001804 */
[-C--:B------:R-:W-:Y:S08]  /*64b0*/  HMMA.16816.F32 R16, R100, R68.reuse, R16 ;  /* 0x000000446410723c */ /* 0x080ff00000001810 */
[----:B------:R-:W-:Y:S01]  /*64c0*/  HMMA.16816.F32 R12, R96, R68, R12 ;  /* 0x00000044600c723c */ /* 0x000fe2000000180c */
[----:B------:R-:W-:-:S02]  /*64d0*/  VIADD R68, R113, 0xffffff00 ;  /* 0xffffff0071447836 */ /* 0x000fc40000000000 */
[----:B------:R-:W-:-:S03]  /*64e0*/  VIADD R69, R113, 0xffffff01 ;  /* 0xffffff0171457836 */ /* 0x000fc60000000000 */
[----:B------:R-:W-:Y:S01]  /*64f0*/  ISETP.GE.AND P1, PT, R68, R199, PT ;  /* 0x000000c74400720c */ /* 0x000fe20003f26270 */
[----:B------:R-:W-:-:S04]  /*6500*/  DEPBAR.LE SB0, 0x0 ;  /* 0x000080000000791a */ /* 0x000fc80000000000 */
[-C--:B------:R-:W-:Y:S01]  /*6510*/  HMMA.16816.F32 R64, R108, R176.reuse, RZ ;  /* 0x000000b06c40723c */ /* 0x080fe200000018ff */
[----:B------:R-:W-:Y:S02]  /*6520*/  ISETP.GE.AND P5, PT, R68, R198, PT ;  /* 0x000000c64400720c */ /* 0x000fe40003fa6270 */
[----:B------:R-:W-:Y:S02]  /*6530*/  FSEL R200, R8, -INF , !P1 ;  /* 0xff80000008c87808 */ /* 0x000fe40004800000 */
[----:B------:R-:W-:Y:S02]  /*6540*/  FSEL R8, R10, -INF , !P5 ;  /* 0xff8000000a087808 */ /* 0x000fe40006800000 */
[CC--:B------:R-:W-:Y:S01]  /*6550*/  ISETP.GE.AND P0, PT, R68.reuse, R197.reuse, PT ;  /* 0x000000c54400720c */ /* 0x0c0fe20003f06270 */
[----:B------:R-:W-:Y:S01]  /*6560*/  HMMA.16816.F32 R60, R104, R176, RZ ;  /* 0x000000b0683c723c */ /* 0x000fe200000018ff */
[----:B------:R-:W-:Y:S01]  /*6570*/  ISETP.GE.AND P4, PT, R68, R196, PT ;  /* 0x000000c44400720c */ /* 0x000fe20003f86270 */
[----:B------:R5:W-:Y:S01]  /*6580*/  STL [R1+0x1c], R8 ;  /* 0x00001c0801007387 */ /* 0x000be20000100800 */
[----:B------:R-:W-:Y:S01]  /*6590*/  ISETP.GE.AND P6, PT, R69, R198, PT ;  /* 0x000000c64500720c */ /* 0x000fe20003fc6270 */
[----:B------:R-:W-:Y:S01]  /*65a0*/  VIADD R68, R113, 0xffffff08 ;  /* 0xffffff0871447836 */ /* 0x000fe20000000000 */
[----:B------:R-:W-:-:S02]  /*65b0*/  ISETP.GE.AND P3, PT, R69, R197, PT ;  /* 0x000000c54500720c */ /* 0x000fc40003f66270 */
[-C--:B------:R-:W-:Y:S01]  /*65c0*/  ISETP.GE.AND P1, PT, R69, R196.reuse, PT ;  /* 0x000000c44500720c */ /* 0x080fe20003f26270 */
[----:B------:R-:W-:Y:S01]  /*65d0*/  HMMA.16816.F32 R188, R104, R186, RZ ;  /* 0x000000ba68bc723c */ /* 0x000fe200000018ff */
[----:B------:R-:W-:Y:S02]  /*65e0*/  FSEL R5, R5, -INF , !P3 ;  /* 0xff80000005057808 */ /* 0x000fe40005800000 */
[-C--:B------:R-:W-:Y:S02]  /*65f0*/  ISETP.GE.AND P2, PT, R69, R199.reuse, PT ;  /* 0x000000c74500720c */ /* 0x080fe40003f46270 */
[C---:B------:R-:W-:Y:S02]  /*6600*/  ISETP.GE.AND P5, PT, R68.reuse, R199, PT ;  /* 0x000000c74400720c */ /* 0x040fe40003fa6270 */
[----:B------:R-:W-:Y:S01]  /*6610*/  FSEL R10, R9, -INF , !P2 ;  /* 0xff800000090a7808 */ /* 0x000fe20005000000 */
[----:B------:R-:W-:Y:S01]  /*6620*/  HMMA.16816.F32 R64, R100, R92, R64 ;  /* 0x0000005c6440723c */ /* 0x000fe20000001840 */
[----:B------:R-:W-:Y:S01]  /*6630*/  ISETP.GE.AND P2, PT, R68, R196, PT ;  /* 0x000000c44400720c */ /* 0x000fe20003f46270 */
[----:B------:R-:W-:-:S06]  /*6640*/  VIADD R9, R113, 0xffffff18 ;  /* 0xffffff1871097836 */ /* 0x000fcc0000000000 */
[----:B------:R-:W-:Y:S01]  /*6650*/  HMMA.16816.F32 R192, R108, R186, RZ ;  /* 0x000000ba6cc0723c */ /* 0x000fe200000018ff */
[----:B-----5:R-:W-:Y:S02]  /*6660*/  FSEL R8, R4, -INF , !P0 ;  /* 0xff80000004087808 */ /* 0x020fe40004000000 */
[----:B------:R-:W-:Y:S01]  /*6670*/  FSEL R4, R6, -INF , !P4 ;  /* 0xff80000006047808 */ /* 0x000fe20006000000 */
[----:B------:R-:W-:Y:S01]  /*6680*/  VIADD R6, R113, 0xffffff10 ;  /* 0xffffff1071067836 */ /* 0x000fe20000000000 */
[C---:B------:R-:W-:Y:S01]  /*6690*/  ISETP.GE.AND P4, PT, R68.reuse, R197, PT ;  /* 0x000000c54400720c */ /* 0x040fe20003f86270 */
[----:B------:R5:W-:Y:S02]  /*66a0*/  STL [R1+0x18], R8 ;  /* 0x0000180801007387 */ /* 0x000be40000100800 */
[----:B------:R-:W-:Y:S01]  /*66b0*/  HMMA.16816.F32 R184, R104, R178, RZ ;  /* 0x000000b268b8723c */ /* 0x000fe200000018ff */
[-C--:B------:R-:W-:Y:S01]  /*66c0*/  ISETP.GE.AND P0, PT, R68, R198.reuse, PT ;  /* 0x000000c64400720c */ /* 0x080fe20003f06270 */
[----:B------:R2:W-:Y:S01]  /*66d0*/  STL [R1+0x10], R4 ;  /* 0x0000100401007387 */ /* 0x0005e20000100800 */
[----:B------:R-:W-:-:S05]  /*66e0*/  ISETP.GE.AND P3, PT, R6, R198, PT ;  /* 0x000000c60600720c */ /* 0x000fca0003f66270 */
[----:B------:R-:W-:Y:S01]  /*66f0*/  HMMA.16816.F32 R60, R96, R92, R60 ;  /* 0x0000005c603c723c */ /* 0x000fe2000000183c */
[----:B------:R-:W-:-:S07]  /*6700*/  FSEL R66, R66, -INF , !P3 ;  /* 0xff80000042427808 */ /* 0x000fce0005800000 */
[----:B------:R-:W-:Y:S08]  /*6710*/  HMMA.16816.F32 R188, R96, R182, R188 ;  /* 0x000000b660bc723c */ /* 0x000ff000000018bc */
[----:B------:R-:W-:Y:S01]  /*6720*/  HMMA.16816.F32 R56, R108, R172, RZ ;  /* 0x000000ac6c38723c */ /* 0x000fe200000018ff */
[----:B-----5:R-:W-:Y:S01]  /*6730*/  VIADD R8, R113, 0xffffff19 ;  /* 0xffffff1971087836 */ /* 0x020fe20000000000 */
[----:B--2---:R-:W-:-:S02]  /*6740*/  FSEL R4, R11, -INF , !P6 ;  /* 0xff8000000b047808 */ /* 0x004fc40007000000 */
[----:B------:R-:W-:-:S04]  /*6750*/  ISETP.GE.AND P6, PT, R6, R197, PT ;  /* 0x000000c50600720c */ /* 0x000fc80003fc6270 */
[----:B------:R-:W-:Y:S01]  /*6760*/  HMMA.16816.F32 R184, R96, R94, R184 ;  /* 0x0000005e60b8723c */ /* 0x000fe200000018b8 */
[----:B------:R2:W-:Y:S04]  /*6770*/  STL [R1+0xc], R4 ;  /* 0x00000c0401007387 */ /* 0x0005e80000100800 */
[----:B------:R5:W-:Y:S03]  /*6780*/  STL [R1+0x20], R5 ;  /* 0x0000200501007387 */ /* 0x000be60000100800 */
[----:B------:R-:W-:Y:S08]  /*6790*/  HMMA.16816.F32 R52, R104, R172, RZ ;  /* 0x000000ac6834723c */ /* 0x000ff000000018ff */
[C---:B------:R-:W-:Y:S08]  /*67a0*/  HMMA.16816.F32 R56, R100.reuse, R88, R56 ;  /* 0x000000586438723c */ /* 0x040ff00000001838 */
[----:B------:R-:W-:Y:S01]  /*67b0*/  HMMA.16816.F32 R192, R100, R182, R192 ;  /* 0x000000b664c0723c */ /* 0x000fe200000018c0 */
[----:B--2---:R-:W-:-:S02]  /*67c0*/  FSEL R4, R7, -INF , !P1 ;  /* 0xff80000007047808 */ /* 0x004fc40004800000 */
[----:B------:R-:W-:Y:S02]  /*67d0*/  ISETP.GE.AND P1, PT, R6, R199, PT ;  /* 0x000000c70600720c */ /* 0x000fe40003f26270 */
[----:B-----5:R-:W-:Y:S01]  /*67e0*/  FSEL R5, R60, -INF , !P6 ;  /* 0xff8000003c057808 */ /* 0x020fe20007000000 */
[----:B------:R2:W-:Y:S01]  /*67f0*/  STL [R1+0x14], R4 ;  /* 0x0000140401007387 */ /* 0x0005e20000100800 */
[----:B------:R-:W-:Y:S01]  /*6800*/  FSEL R181, R64, -INF , !P1 ;  /* 0xff80000040b57808 */ /* 0x000fe20004800000 */
[----:B------:R-:W-:Y:S01]  /*6810*/  HMMA.16816.F32 R52, R96, R88, R52 ;  /* 0x000000586034723c */ /* 0x000fe20000001834 */
[----:B------:R-:W-:Y:S01]  /*6820*/  ISETP.GE.AND P1, PT, R6, R196, PT ;  /* 0x000000c40600720c */ /* 0x000fe20003f26270 */
[----:B------:R5:W-:Y:S01]  /*6830*/  STL [R1+0x8], R5 ;  /* 0x0000080501007387 */ /* 0x000be20000100800 */
[----:B------:R-:W-:Y:S01]  /*6840*/  FSEL R6, R188, -INF , !P4 ;  /* 0xff800000bc067808 */ /* 0x000fe20006000000 */
[----:B------:R-:W-:Y:S01]  /*6850*/  VIADD R60, R113, 0xffffff29 ;  /* 0xffffff29713c7836 */ /* 0x000fe20000000000 */
[----:B------:R-:W-:-:S03]  /*6860*/  FSEL R250, R62, -INF , !P1 ;  /* 0xff8000003efa7808 */ /* 0x000fc60004800000 */
[----:B------:R-:W-:Y:S01]  /*6870*/  STL [R1+0x28], R6 ;  /* 0x0000280601007387 */ /* 0x000fe20000100800 */
[----:B------:R-:W-:Y:S02]  /*6880*/  HMMA.16816.F32 R176, R108, R178, RZ ;  /* 0x000000b26cb0723c */ /* 0x000fe400000018ff */
[----:B------:R-:W-:-:S06]  /*6890*/  FSEL R192, R192, -INF , !P5 ;  /* 0xff800000c0c07808 */ /* 0x000fcc0006800000 */
[----:B------:R-:W-:Y:S01]  /*68a0*/  HMMA.16816.F32 R48, R108, R128, RZ ;  /* 0x000000806c30723c */ /* 0x000fe200000018ff */
[----:B--2---:R-:W-:-:S07]  /*68b0*/  VIADD R4, R113, 0xffffff11 ;  /* 0xffffff1171047836 */ /* 0x004fce0000000000 */
[----:B------:R-:W-:Y:S01]  /*68c0*/  HMMA.16816.F32 R44, R104, R128, RZ ;  /* 0x00000080682c723c */ /* 0x000fe200000018ff */
[----:B-----5:R-:W-:Y:S02]  /*68d0*/  FSEL R5, R190, -INF , !P2 ;  /* 0xff800000be057808 */ /* 0x020fe40005000000 */
[C---:B------:R-:W-:Y:S02]  /*68e0*/  ISETP.GE.AND P3, PT, R4.reuse, R199, PT ;  /* 0x000000c70400720c */ /* 0x040fe40003f66270 */
[C---:B------:R-:W-:Y:S01]  /*68f0*/  ISETP.GE.AND P6, PT, R4.reuse, R198, PT ;  /* 0x000000c60400720c */ /* 0x040fe20003fc6270 */
[----:B------:R2:W-:Y:S01]  /*6900*/  STL [R1+0x24], R5 ;  /* 0x0000240501007387 */ /* 0x0005e20000100800 */
[----:B------:R-:W-:Y:S01]  /*6910*/  FSEL R205, R65, -INF , !P3 ;  /* 0xff80000041cd7808 */ /* 0x000fe20005800000 */
[----:B------:R-:W-:Y:S01]  /*6920*/  HMMA.16816.F32 R176, R100, R94, R176 ;  /* 0x0000005e64b0723c */ /* 0x000fe200000018b0 */
[C---:B------:R-:W-:Y:S02]  /*6930*/  ISETP.GE.AND P1, PT, R4.reuse, R197, PT ;  /* 0x000000c50400720c */ /* 0x040fe40003f26270 */
[----:B------:R-:W-:Y:S01]  /*6940*/  ISETP.GE.AND P3, PT, R4, R196, PT ;  /* 0x000000c40400720c */ /* 0x000fe20003f66270 */
[----:B------:R-:W-:Y:S01]  /*6950*/  VIADD R4, R113, 0xffffff09 ;  /* 0xffffff0971047836 */ /* 0x000fe20000000000 */
[----:B------:R-:W-:-:S02]  /*6960*/  FSEL R204, R67, -INF , !P6 ;  /* 0xff80000043cc7808 */ /* 0x000fc40007000000 */
[----:B------:R-:W-:Y:S01]  /*6970*/  FSEL R188, R61, -INF , !P1 ;  /* 0xff8000003dbc7808 */ /* 0x000fe20004800000 */
[-C--:B---3--:R-:W-:Y:S01]  /*6980*/  HMMA.16816.F32 R48, R100, R84.reuse, R48 ;  /* 0x000000546430723c */ /* 0x088fe20000001830 */
[C---:B------:R-:W-:Y:S02]  /*6990*/  ISETP.GE.AND P6, PT, R4.reuse, R199, PT ;  /* 0x000000c70400720c */ /* 0x040fe40003fc6270 */
[C---:B------:R-:W-:Y:S02]  /*69a0*/  ISETP.GE.AND P2, PT, R4.reuse, R198, PT ;  /* 0x000000c60400720c */ /* 0x040fe40003f46270 */
[C---:B------:R-:W-:Y:S02]  /*69b0*/  ISETP.GE.AND P4, PT, R4.reuse, R197, PT ;  /* 0x000000c50400720c */ /* 0x040fe40003f86270 */
[----:B------:R-:W-:Y:S01]  /*69c0*/  ISETP.GE.AND P1, PT, R4, R196, PT ;  /* 0x000000c40400720c */ /* 0x000fe20003f26270 */
[----:B------:R-:W-:Y:S01]  /*69d0*/  HMMA.16816.F32 R44, R96, R84, R44 ;  /* 0x00000054602c723c */ /* 0x000fe2000000182c */
[----:B------:R-:W-:-:S02]  /*69e0*/  FSEL R4, R63, -INF , !P3 ;  /* 0xff8000003f047808 */ /* 0x000fc40005800000 */
[----:B------:R-:W-:Y:S02]  /*69f0*/  ISETP.GE.AND P3, PT, R9, R197, PT ;  /* 0x000000c50900720c */ /* 0x000fe40003f66270 */
[----:B------:R-:W-:Y:S01]  /*6a00*/  FSEL R195, R195, -INF , !P2 ;  /* 0xff800000c3c37808 */ /* 0x000fe20005000000 */
[----:B------:R3:W-:Y:S01]  /*6a10*/  STL [R1+0x4], R4 ;  /* 0x0000040401007387 */ /* 0x0007e20000100800 */
[----:B--2---:R-:W-:Y:S01]  /*6a20*/  FSEL R5, R189, -INF , !P4 ;  /* 0xff800000bd057808 */ /* 0x004fe20006000000 */
[----:B------:R-:W-:Y:S01]  /*6a30*/  HMMA.16816.F32 R40, R108, R124, RZ ;  /* 0x0000007c6c28723c */ /* 0x000fe200000018ff */
[-C--:B------:R-:W-:Y:S02]  /*6a40*/  ISETP.GE.AND P4, PT, R9, R196.reuse, PT ;  /* 0x000000c40900720c */ /* 0x080fe40003f86270 */
[----:B------:R-:W-:Y:S01]  /*6a50*/  FSEL R189, R184, -INF , !P3 ;  /* 0xff800000b8bd7808 */ /* 0x000fe20005800000 */
[----:B------:R-:W-:Y:S01]  /*6a60*/  STL [R1+0x30], R5 ;  /* 0x0000300501007387 */ /* 0x000fe20000100800 */
[----:B------:R-:W-:-:S02]  /*6a70*/  ISETP.GE.AND P3, PT, R8, R196, PT ;  /* 0x000000c40800720c */ /* 0x000fc40003f66270 */
[----:B------:R-:W-:Y:S01]  /*6a80*/  FSEL R190, R186, -INF , !P4 ;  /* 0xff800000babe7808 */ /* 0x000fe20006000000 */
[----:B------:R-:W-:Y:S01]  /*6a90*/  HMMA.16816.F32 R36, R104, R124, RZ ;  /* 0x0000007c6824723c */ /* 0x000fe200000018ff */
[----:B------:R-:W-:Y:S02]  /*6aa0*/  ISETP.GE.AND P4, PT, R9, R199, PT ;  /* 0x000000c70900720c */ /* 0x000fe40003f86270 */
[----:B------:R-:W-:Y:S02]  /*6ab0*/  FSEL R186, R194, -INF , !P0 ;  /* 0xff800000c2ba7808 */ /* 0x000fe40004000000 */
[----:B------:R-:W-:Y:S02]  /*6ac0*/  FSEL R193, R193, -INF , !P6 ;  /* 0xff800000c1c17808 */ /* 0x000fe40007000000 */
[----:B------:R-:W-:Y:S01]  /*6ad0*/  FSEL R194, R176, -INF , !P4 ;  /* 0xff800000b0c27808 */ /* 0x000fe20006000000 */
[----:B-1----:R-:W-:Y:S01]  /*6ae0*/  HMMA.16816.F32 R32, R108, R120, RZ ;  /* 0x000000786c20723c */ /* 0x002fe200000018ff */
[----:B---3--:R-:W-:-:S07]  /*6af0*/  FSEL R4, R191, -INF , !P1 ;  /* 0xff800000bf047808 */ /* 0x008fce0004800000 */
[----:B------:R-:W-:Y:S01]  /*6b00*/  HMMA.16816.F32 R40, R100, R80, R40 ;  /* 0x000000506428723c */ /* 0x000fe20000001828 */
[----:B------:R-:W-:Y:S01]  /*6b10*/  BAR.SYNC.DEFER_BLOCKING 0x0 ;  /* 0x0000000000007b1d */ /* 0x000fe20000010000 */
[----:B------:R-:W-:-:S04]  /*6b20*/  ISETP.GE.AND P1, PT, R8, R197, PT ;  /* 0x000000c50800720c */ /* 0x000fc80003f26270 */
[----:B------:R-:W-:Y:S02]  /*6b30*/  FSEL R191, R185, -INF , !P1 ;  /* 0xff800000b9bf7808 */ /* 0x000fe40004800000 */
[----:B------:R-:W-:Y:S01]  /*6b40*/  ISETP.GE.AND P1, PT, R9, R198, PT ;  /* 0x000000c60900720c */ /* 0x000fe20003f26270 */
[----:B------:R1:W-:Y:S01]  /*6b50*/  STL [R1+0x2c], R4 ;  /* 0x00002c0401007387 */ /* 0x0003e20000100800 */
[----:B------:R-:W-:Y:S01]  /*6b60*/  FSEL R9, R187, -INF , !P3 ;  /* 0xff800000bb097808 */ /* 0x000fe20005800000 */
[----:B------:R-:W-:Y:S01]  /*6b70*/  IMAD.MOV.U32 R187, RZ, RZ, R10 ;  /* 0x000000ffffbb7224 */ /* 0x000fe200078e000a */
[----:B------:R-:W-:Y:S01]  /*6b80*/  FSEL R252, R178, -INF , !P1 ;  /* 0xff800000b2fc7808 */ /* 0x000fe20004800000 */
[----:B------:R-:W-:Y:S01]  /*6b90*/  VIADD R10, R113, 0xffffff20 ;  /* 0xffffff20710a7836 */ /* 0x000fe20000000000 */
[----:B------:R-:W-:Y:S01]  /*6ba0*/  HMMA.16816.F32 R36, R96, R80, R36 ;  /* 0x000000506024723c */ /* 0x000fe20000001824 */
[----:B------:R2:W-:Y:S03]  /*6bb0*/  STL [R1], R9 ;  /* 0x0000000901007387 */ /* 0x0005e60000100800 */
[----:B------:R-:W-:-:S02]  /*6bc0*/  ISETP.GE.AND P3, PT, R10, R199, PT ;  /* 0x000000c70a00720c */ /* 0x000fc40003f66270 */
[----:B------:R-:W-:Y:S02]  /*6bd0*/  ISETP.GE.AND P0, PT, R10, R198, PT ;  /* 0x000000c60a00720c */ /* 0x000fe40003f06270 */
[----:B------:R-:W-:Y:S01]  /*6be0*/  FSEL R56, R56, -INF , !P3 ;  /* 0xff80000038387808 */ /* 0x000fe20005800000 */
[----:B------:R-:W-:Y:S01]  /*6bf0*/  HMMA.16816.F32 R28, R104, R120, RZ ;  /* 0x00000078681c723c */ /* 0x000fe200000018ff */
[C---:B------:R-:W-:Y:S02]  /*6c00*/  ISETP.GE.AND P5, PT, R10.reuse, R197, PT ;  /* 0x000000c50a00720c */ /* 0x040fe40003fa6270 */
[----:B------:R-:W-:Y:S02]  /*6c10*/  ISETP.GE.AND P3, PT, R10, R196, PT ;  /* 0x000000c40a00720c */ /* 0x000fe40003f66270 */
[----:B------:R-:W-:Y:S02]  /*6c20*/  FSEL R58, R58, -INF , !P0 ;  /* 0xff8000003a3a7808 */ /* 0x000fe40004000000 */
[----:B------:R-:W-:Y:S01]  /*6c30*/  FSEL R209, R52, -INF , !P5 ;  /* 0xff80000034d17808 */ /* 0x000fe20006800000 */
[----:B------:R-:W-:Y:S01]  /*6c40*/  HMMA.16816.F32 R24, R108, R116, RZ ;  /* 0x000000746c18723c */ /* 0x000fe200000018ff */
[----:B------:R-:W-:-:S07]  /*6c50*/  FSEL R208, R54, -INF , !P3 ;  /* 0xff80000036d07808 */ /* 0x000fce0005800000 */
[----:B-1----:R-:W-:Y:S01]  /*6c60*/  HMMA.16816.F32 R4, R104, R174, RZ ;  /* 0x000000ae6804723c */ /* 0x002fe200000018ff */
[----:B--2---:R-:W-:-:S05]  /*6c70*/  VIADD R9, R113, 0xffffff21 ;  /* 0xffffff2171097836 */ /* 0x004fca0000000000 */
[C---:B------:R-:W-:Y:S02]  /*6c80*/  ISETP.GE.AND P0, PT, R9.reuse, R199, PT ;  /* 0x000000c70900720c */ /* 0x040fe40003f06270 */
[C---:B------:R-:W-:Y:S01]  /*6c90*/  ISETP.GE.AND P5, PT, R9.reuse, R198, PT ;  /* 0x000000c60900720c */ /* 0x040fe20003fa6270 */
[----:B------:R-:W-:Y:S01]  /*6ca0*/  HMMA.16816.F32 R172, R108, R174, RZ ;  /* 0x000000ae6cac723c */ /* 0x000fe200000018ff */
[----:B------:R-:W-:Y:S02]  /*6cb0*/  ISETP.GE.AND P3, PT, R9, R197, PT ;  /* 0x000000c50900720c */ /* 0x000fe40003f66270 */
[----:B------:R-:W-:Y:S02]  /*6cc0*/  FSEL R52, R57, -INF , !P0 ;  /* 0xff80000039347808 */ /* 0x000fe40004000000 */
[----:B------:R-:W-:Y:S02]  /*6cd0*/  FSEL R54, R59, -INF , !P5 ;  /* 0xff8000003b367808 */ /* 0x000fe40006800000 */
[----:B------:R-:W-:Y:S01]  /*6ce0*/  FSEL R211, R53, -INF , !P3 ;  /* 0xff80000035d37808 */ /* 0x000fe20005800000 */
[----:B------:R-:W-:Y:S01]  /*6cf0*/  VIADD R53, R113, 0xffffff28 ;  /* 0xffffff2871357836 */ /* 0x000fe20000000000 */
[----:B------:R-:W-:Y:S01]  /*6d00*/  ISETP.GE.AND P0, PT, R9, R196, PT ;  /* 0x000000c40900720c */ /* 0x000fe20003f06270 */
[----:B------:R-:W-:Y:S01]  /*6d10*/  HMMA.16816.F32 R20, R104, R116, RZ ;  /* 0x000000746814723c */ /* 0x000fe200000018ff */
[----:B------:R-:W-:-:S02]  /*6d20*/  ISETP.GE.AND P5, PT, R8, R199, PT ;  /* 0x000000c70800720c */ /* 0x000fc40003fa6270 */
[----:B------:R-:W-:Y:S02]  /*6d30*/  ISETP.GE.AND P3, PT, R8, R198, PT ;  /* 0x000000c60800720c */ /* 0x000fe40003f66270 */
[----:B------:R-:W-:Y:S02]  /*6d40*/  FSEL R237, R55, -INF , !P0 ;  /* 0xff80000037ed7808 */ /* 0x000fe40004000000 */
[CC--:B------:R-:W-:Y:S01]  /*6d50*/  ISETP.GE.AND P2, PT, R53.reuse, R197.reuse, PT ;  /* 0x000000c53500720c */ /* 0x0c0fe20003f46270 */
[----:B------:R-:W-:Y:S01]  /*6d60*/  HMMA.16816.F32 R4, R96, R90, R4 ;  /* 0x0000005a6004723c */ /* 0x000fe20000001804 */
[----:B------:R-:W-:Y:S02]  /*6d70*/  ISETP.GE.AND P0, PT, R60, R197, PT ;  /* 0x000000c53c00720c */ /* 0x000fe40003f06270 */
[----:B------:R-:W-:-:S05]  /*6d80*/  ISETP.GE.AND P6, PT, R53, R196, PT ;  /* 0x000000c43500720c */ /* 0x000fca0003fc6270 */
[----:B------:R-:W-:Y:S08]  /*6d90*/  HMMA.16816.F32 R8, R104, R130, RZ ;  /* 0x000000826808723c */ /* 0x000ff000000018ff */
[----:B------:R-:W-:Y:S03]  /*6da0*/  HMMA.16816.F32 R172, R100, R90, R172 ;  /* 0x0000005a64ac723c */ /* 0x000fe600000018ac */
[----:B------:R-:W-:Y:S01]  /*6db0*/  FSEL R248, R4, -INF , !P2 ;  /* 0xff80000004f87808 */ /* 0x000fe20005000000 */
[----:B------:R-:W-:Y:S01]  /*6dc0*/  VIADD R4, R113, 0xffffff31 ;  /* 0xffffff3171047836 */ /* 0x000fe20000000000 */
[----:B------:R-:W-:Y:S01]  /*6dd0*/  FSEL R247, R5, -INF , !P0 ;  /* 0xff80000005f77808 */ /* 0x000fe20004000000 */
[----:B------:R-:W-:Y:S01]  /*6de0*/  VIADD R5, R113, 0xffffff30 ;  /* 0xffffff3071057836 */ /* 0x000fe20000000000 */
[----:B------:R-:W-:Y:S01]  /*6df0*/  ISETP.GE.AND P2, PT, R60, R196, PT ;  /* 0x000000c43c00720c */ /* 0x000fe20003f46270 */
[----:B------:R-:W-:Y:S01]  /*6e00*/  HMMA.16816.F32 R128, R108, R130, RZ ;  /* 0x000000826c80723c */ /* 0x000fe200000018ff */
[----:B------:R-:W-:-:S02]  /*6e10*/  FSEL R235, R6, -INF , !P6 ;  /* 0xff80000006eb7808 */ /* 0x000fc40007000000 */
[----:B------:R-:W-:Y:S02]  /*6e20*/  FSEL R234, R7, -INF , !P2 ;  /* 0xff80000007ea7808 */ /* 0x000fe40005000000 */
[CC--:B------:R-:W-:Y:S02]  /*6e30*/  ISETP.GE.AND P2, PT, R5.reuse, R199.reuse, PT ;  /* 0x000000c70500720c */ /* 0x0c0fe40003f46270 */
[-C--:B------:R-:W-:Y:S01]  /*6e40*/  ISETP.GE.AND P1, PT, R5, R198.reuse, PT ;  /* 0x000000c60500720c */ /* 0x080fe20003f26270 */
[----:B------:R-:W-:Y:S01]  /*6e50*/  HMMA.16816.F32 R8, R96, R86, R8 ;  /* 0x000000566008723c */ /* 0x000fe20000001808 */
[C---:B------:R-:W-:Y:S02]  /*6e60*/  ISETP.GE.AND P6, PT, R53.reuse, R199, PT ;  /* 0x000000c73500720c */ /* 0x040fe40003fc6270 */
[----:B------:R-:W-:Y:S02]  /*6e70*/  ISETP.GE.AND P0, PT, R53, R198, PT ;  /* 0x000000c63500720c */ /* 0x000fe40003f06270 */
[----:B------:R-:W-:Y:S01]  /*6e80*/  FSEL R53, R48, -INF , !P2 ;  /* 0xff80000030357808 */ /* 0x000fe20005000000 */
[----:B------:R-:W-:Y:S01]  /*6e90*/  VIADD R48, R113, 0xffffff38 ;  /* 0xffffff3871307836 */ /* 0x000fe20000000000 */
[----:B------:R-:W-:Y:S01]  /*6ea0*/  FSEL R55, R50, -INF , !P1 ;  /* 0xff80000032377808 */ /* 0x000fe20004800000 */
[----:B------:R-:W-:Y:S01]  /*6eb0*/  HMMA.16816.F32 R32, R100, R76, R32 ;  /* 0x0000004c6420723c */ /* 0x000fe20000001820 */
[C---:B------:R-:W-:Y:S01]  /*6ec0*/  ISETP.GE.AND P4, PT, R5.reuse, R197, PT ;  /* 0x000000c50500720c */ /* 0x040fe20003f86270 */
[----:B------:R-:W-:Y:S01]  /*6ed0*/  IMAD.MOV.U32 R50, RZ, RZ, R200 ;  /* 0x000000ffff327224 */ /* 0x000fe200078e00c8 */
[----:B------:R-:W-:-:S02]  /*6ee0*/  ISETP.GE.AND P2, PT, R5, R196, PT ;  /* 0x000000c40500720c */ /* 0x000fc40003f46270 */
[----:B------:R-:W-:Y:S02]  /*6ef0*/  ISETP.GE.AND P1, PT, R4, R199, PT ;  /* 0x000000c70400720c */ /* 0x000fe40003f26270 */
[----:B------:R-:W-:Y:S01]  /*6f00*/  FSEL R202, R44, -INF , !P4 ;  /* 0xff8000002cca7808 */ /* 0x000fe20006000000 */
[----:B------:R-:W-:Y:S01]  /*6f10*/  HMMA.16816.F32 R128, R100, R86, R128 ;  /* 0x000000566480723c */ /* 0x000fe20000001880 */
[----:B------:R-:W-:Y:S01]  /*6f20*/  FSEL R176, R46, -INF , !P2 ;  /* 0xff8000002eb07808 */ /* 0x000fe20005000000 */
[----:B------:R-:W-:Y:S01]  /*6f30*/  VIADD R46, R113, 0xffffff39 ;  /* 0xffffff39712e7836 */ /* 0x000fe20000000000 */
[----:B------:R-:W-:Y:S02]  /*6f40*/  FSEL R57, R49, -INF , !P1 ;  /* 0xff80000031397808 */ /* 0x000fe40004800000 */
[C---:B------:R-:W-:Y:S02]  /*6f50*/  ISETP.GE.AND P4, PT, R4.reuse, R198, PT ;  /* 0x000000c60400720c */ /* 0x040fe40003f86270 */
[C---:B------:R-:W-:Y:S01]  /*6f60*/  ISETP.GE.AND P2, PT, R4.reuse, R197, PT ;  /* 0x000000c50400720c */ /* 0x040fe20003f46270 */
[----:B------:R-:W-:Y:S01]  /*6f70*/  HMMA.16816.F32 R28, R96, R76, R28 ;  /* 0x0000004c601c723c */ /* 0x000fe2000000181c */
[----:B------:R-:W-:-:S02]  /*6f80*/  ISETP.GE.AND P1, PT, R4, R196, PT ;  /* 0x000000c40400720c */ /* 0x000fc40003f26270 */
[----:B------:R-:W-:Y:S02]  /*6f90*/  FSEL R44, R179, -INF , !P3 ;  /* 0xff800000b32c7808 */ /* 0x000fe40005800000 */
[----:B------:R-:W-:Y:S02]  /*6fa0*/  FSEL R185, R47, -INF , !P1 ;  /* 0xff8000002fb97808 */ /* 0x000fe40004800000 */
[-C--:B------:R-:W-:Y:S01]  /*6fb0*/  ISETP.GE.AND P1, PT, R48, R197.reuse, PT ;  /* 0x000000c53000720c */ /* 0x080fe20003f26270 */
[-C--:B------:R-:W-:Y:S01]  /*6fc0*/  HMMA.16816.F32 R4, R104, R126.reuse, RZ ;  /* 0x0000007e6804723c */ /* 0x080fe200000018ff */
[----:B------:R-:W-:Y:S02]  /*6fd0*/  ISETP.GE.AND P3, PT, R46, R197, PT ;  /* 0x000000c52e00720c */ /* 0x000fe40003f66270 */
        /* <DEDUP_REMOVED lines=9> */
[----:B------:R-:W-:Y:S01]  /*7070*/  ISETP.GE.AND P0, PT, R9, R198, PT ;  /* 0x000000c60900720c */ /* 0x000fe20003f06270 */
[----:B----4-:R-:W-:Y:S01]  /*7080*/  HMMA.16816.F32 R24, R100, R72, R24 ;  /* 0x000000486418723c */ /* 0x010fe20000001818 */
[----:B------:R-:W-:Y:S02]  /*7090*/  FSEL R59, R51, -INF , !P4 ;  /* 0xff800000333b7808 */ /* 0x000fe40006000000 */
[----:B------:R-:W-:Y:S02]  /*70a0*/  FSEL R201, R45, -INF , !P2 ;  /* 0xff8000002dc97808 */ /* 0x000fe40005000000 */
[----:B------:R-:W-:-:S02]  /*70b0*/  ISETP.GE.AND P4, PT, R60, R199, PT ;  /* 0x000000c73c00720c */ /* 0x000fc40003f86270 */
[----:B------:R-:W-:Y:S01]  /*70c0*/  ISETP.GE.AND P2, PT, R60, R198, PT ;  /* 0x000000c63c00720c */ /* 0x000fe20003f46270 */
[C---:B------:R-:W-:Y:S01]  /*70d0*/  HMMA.16816.F32 R4, R96.reuse, R82, R4 ;  /* 0x000000526004723c */ /* 0x040fe20000001804 */
[----:B------:R-:W-:Y:S02]  /*70e0*/  FSEL R246, R172, -INF , !P6 ;  /* 0xff800000acf67808 */ /* 0x000fe40007000000 */
[----:B------:R-:W-:Y:S02]  /*70f0*/  FSEL R60, R40, -INF , !P1 ;  /* 0xff800000283c7808 */ /* 0x000fe40004800000 */
[----:B------:R-:W-:Y:S02]  /*7100*/  FSEL R61, R42, -INF , !P0 ;  /* 0xff8000002a3d7808 */ /* 0x000fe40004000000 */
[----:B------:R-:W-:Y:S01]  /*7110*/  FSEL R45, R177, -INF , !P5 ;  /* 0xff800000b12d7808 */ /* 0x000fe20006800000 */
[----:B------:R-:W-:Y:S01]  /*7120*/  HMMA.16816.F32 R20, R96, R72, R20 ;  /* 0x000000486014723c */ /* 0x000fe20000001814 */
[----:B------:R-:W-:-:S02]  /*7130*/  ISETP.GE.AND P6, PT, R9, R197, PT ;  /* 0x000000c50900720c */ /* 0x000fc40003fc6270 */
[-C--:B------:R-:W-:Y:S02]  /*7140*/  ISETP.GE.AND P1, PT, R9, R196.reuse, PT ;  /* 0x000000c40900720c */ /* 0x080fe40003f26270 */
[----:B------:R-:W-:Y:S02]  /*7150*/  ISETP.GE.AND P0, PT, R8, R199, PT ;  /* 0x000000c70800720c */ /* 0x000fe40003f06270 */
[----:B------:R-:W-:Y:S01]  /*7160*/  ISETP.GE.AND P5, PT, R48, R196, PT ;  /* 0x000000c43000720c */ /* 0x000fe20003fa6270 */
[----:B------:R-:W-:Y:S01]  /*7170*/  HMMA.16816.F32 R124, R100, R82, R124 ;  /* 0x00000052647c723c */ /* 0x000fe2000000187c */
[----:B------:R-:W-:Y:S01]  /*7180*/  FSEL R62, R36, -INF , !P6 ;  /* 0xff800000243e7808 */ /* 0x000fe20007000000 */
[----:B------:R-:W-:Y:S01]  /*7190*/  VIADD R36, R113, 0xffffff49 ;  /* 0xffffff4971247836 */ /* 0x000fe20000000000 */
[----:B------:R-:W-:Y:S02]  /*71a0*/  FSEL R63, R38, -INF , !P1 ;  /* 0xff800000263f7808 */ /* 0x000fe40004800000 */
[----:B------:R-:W-:-:S02]  /*71b0*/  FSEL R64, R41, -INF , !P0 ;  /* 0xff80000029407808 */ /* 0x000fc40004000000 */
[----:B------:R-:W-:Y:S02]  /*71c0*/  FSEL R184, R10, -INF , !P5 ;  /* 0xff8000000ab87808 */ /* 0x000fe40006800000 */
[C---:B------:R-:W-:Y:S02]  /*71d0*/  ISETP.GE.AND P6, PT, R8.reuse, R198, PT ;  /* 0x000000c60800720c */ /* 0x040fe40003fc6270 */
[C---:B------:R-:W-:Y:S02]  /*71e0*/  ISETP.GE.AND P1, PT, R8.reuse, R197, PT ;  /* 0x000000c50800720c */ /* 0x040fe40003f26270 */
[----:B------:R-:W-:Y:S02]  /*71f0*/  ISETP.GE.AND P0, PT, R8, R196, PT ;  /* 0x000000c40800720c */ /* 0x000fe40003f06270 */
[----:B------:R-:W-:Y:S01]  /*7200*/  HMMA.16816.F32 R8, R104, R122, RZ ;  /* 0x0000007a6808723c */ /* 0x000fe200000018ff */
[----:B------:R-:W-:Y:S01]  /*7210*/  FSEL R67, R37, -INF , !P1 ;  /* 0xff80000025437808 */ /* 0x000fe20004800000 */
[----:B------:R-:W-:Y:S01]  /*7220*/  VIADD R37, R113, 0xffffff48 ;  /* 0xffffff4871257836 */ /* 0x000fe20000000000 */
[----:B------:R-:W-:-:S02]  /*7230*/  FSEL R68, R39, -INF , !P0 ;  /* 0xff80000027447808 */ /* 0x000fc40004000000 */
[----:B------:R-:W-:Y:S02]  /*7240*/  FSEL R249, R175, -INF , !P2 ;  /* 0xff800000aff97808 */ /* 0x000fe40005000000 */
[-C--:B------:R-:W-:Y:S01]  /*7250*/  ISETP.GE.AND P2, PT, R37, R197.reuse, PT ;  /* 0x000000c52500720c */ /* 0x080fe20003f46270 */
[----:B------:R-:W-:Y:S01]  /*7260*/  HMMA.16816.F32 R120, R108, R122, RZ ;  /* 0x0000007a6c78723c */ /* 0x000fe200000018ff */
[----:B------:R-:W-:Y:S02]  /*7270*/  ISETP.GE.AND P0, PT, R36, R197, PT ;  /* 0x000000c52400720c */ /* 0x000fe40003f06270 */
[----:B------:R-:W-:Y:S02]  /*7280*/  FSEL R251, R173, -INF , !P4 ;  /* 0xff800000adfb7808 */ /* 0x000fe40006000000 */
[----:B------:R-:W-:Y:S01]  /*7290*/  FSEL R180, R4, -INF , !P2 ;  /* 0xff80000004b47808 */ /* 0x000fe20005000000 */
[----:B------:R-:W-:Y:S01]  /*72a0*/  VIADD R4, R113, 0xffffff51 ;  /* 0xffffff5171047836 */ /* 0x000fe20000000000 */
[----:B------:R-:W-:Y:S01]  /*72b0*/  FSEL R173, R5, -INF , !P0 ;  /* 0xff80000005ad7808 */ /* 0x000fe20004000000 */
[----:B------:R-:W-:Y:S01]  /*72c0*/  VIADD R5, R113, 0xffffff50 ;  /* 0xffffff5071057836 */ /* 0x000fe20000000000 */
[----:B------:R-:W-:-:S02]  /*72d0*/  ISETP.GE.AND P3, PT, R48, R198, PT ;  /* 0x000000c63000720c */ /* 0x000fc40003f66270 */
[----:B------:R-:W-:Y:S01]  /*72e0*/  ISETP.GE.AND P2, PT, R36, R196, PT ;  /* 0x000000c42400720c */ /* 0x000fe20003f46270 */
[-C--:B------:R-:W-:Y:S01]  /*72f0*/  HMMA.16816.F32 R8, R96, R78.reuse, R8 ;  /* 0x0000004e6008723c */ /* 0x080fe20000001808 */
[----:B------:R-:W-:Y:S02]  /*7300*/  FSEL R203, R130, -INF , !P3 ;  /* 0xff80000082cb7808 */ /* 0x000fe40005800000 */
[----:B------:R-:W-:Y:S02]  /*7310*/  FSEL R72, R7, -INF , !P2 ;  /* 0xff80000007487808 */ /* 0x000fe40005000000 */
[-C--:B------:R-:W-:Y:S02]  /*7320*/  ISETP.GE.AND P5, PT, R48, R199.reuse, PT ;  /* 0x000000c73000720c */ /* 0x080fe40003fa6270 */
[C---:B------:R-:W-:Y:S01]  /*7330*/  ISETP.GE.AND P2, PT, R5.reuse, R199, PT ;  /* 0x000000c70500720c */ /* 0x040fe20003f46270 */
[----:B------:R-:W-:Y:S01]  /*7340*/  HMMA.16816.F32 R120, R100, R78, R120 ;  /* 0x0000004e6478723c */ /* 0x000fe20000001878 */
[----:B------:R-:W-:-:S02]  /*7350*/  ISETP.GE.AND P3, PT, R5, R198, PT ;  /* 0x000000c60500720c */ /* 0x000fc40003f66270 */
[----:B------:R-:W-:Y:S02]  /*7360*/  FSEL R210, R128, -INF , !P5 ;  /* 0xff80000080d27808 */ /* 0x000fe40006800000 */
[----:B------:R-:W-:Y:S02]  /*7370*/  FSEL R73, R32, -INF , !P2 ;  /* 0xff80000020497808 */ /* 0x000fe40005000000 */
[----:B------:R-:W-:Y:S02]  /*7380*/  FSEL R76, R34, -INF , !P3 ;  /* 0xff800000224c7808 */ /* 0x000fe40005800000 */
[C---:B------:R-:W-:Y:S02]  /*7390*/  ISETP.GE.AND P5, PT, R5.reuse, R197, PT ;  /* 0x000000c50500720c */ /* 0x040fe40003fa6270 */
[----:B------:R-:W-:Y:S02]  /*73a0*/  ISETP.GE.AND P2, PT, R5, R196, PT ;  /* 0x000000c40500720c */ /* 0x000fe40003f46270 */
[----:B------:R-:W-:-:S02]  /*73b0*/  ISETP.GE.AND P3, PT, R4, R199, PT ;  /* 0x000000c70400720c */ /* 0x000fc40003f66270 */
[----:B------:R-:W-:Y:S01]  /*73c0*/  FSEL R77, R28, -INF , !P5 ;  /* 0xff8000001c4d7808 */ /* 0x000fe20006800000 */
[----:B------:R-:W-:Y:S01]  /*73d0*/  VIADD R28, R113, 0xffffff59 ;  /* 0xffffff59711c7836 */ /* 0x000fe20000000000 */
[----:B------:R-:W-:Y:S02]  /*73e0*/  FSEL R80, R30, -INF , !P2 ;  /* 0xff8000001e507808 */ /* 0x000fe40005000000 */
[----:B------:R-:W-:Y:S02]  /*73f0*/  FSEL R81, R33, -INF , !P3 ;  /* 0xff80000021517808 */ /* 0x000fe40005800000 */
[----:B------:R-:W-:Y:S02]  /*7400*/  FSEL R65, R43, -INF , !P6 ;  /* 0xff8000002b417808 */ /* 0x000fe40007000000 */
[C---:B------:R-:W-:Y:S02]  /*7410*/  ISETP.GE.AND P5, PT, R4.reuse, R198, PT ;  /* 0x000000c60400720c */ /* 0x040fe40003fa6270 */
[----:B------:R-:W-:-:S02]  /*7420*/  ISETP.GE.AND P2, PT, R4, R197, PT ;  /* 0x000000c50400720c */ /* 0x000fc40003f46270 */
[----:B------:R-:W-:Y:S01]  /*7430*/  ISETP.GE.AND P3, PT, R4, R196, PT ;  /* 0x000000c40400720c */ /* 0x000fe20003f66270 */
[----:B------:R-:W-:Y:S01]  /*7440*/  VIADD R4, R113, 0xffffff58 ;  /* 0xffffff5871047836 */ /* 0x000fe20000000000 */
[C---:B------:R-:W-:Y:S02]  /*7450*/  ISETP.GE.AND P6, PT, R46.reuse, R199, PT ;  /* 0x000000c72e00720c */ /* 0x040fe40003fc6270 */
[----:B------:R-:W-:Y:S02]  /*7460*/  ISETP.GE.AND P1, PT, R46, R198, PT ;  /* 0x000000c62e00720c */ /* 0x000fe40003f26270 */
[----:B------:R-:W-:Y:S02]  /*7470*/  FSEL R245, R129, -INF , !P6 ;  /* 0xff80000081f57808 */ /* 0x000fe40007000000 */
[----:B------:R-:W-:Y:S02]  /*7480*/  FSEL R242, R131, -INF , !P1 ;  /* 0xff80000083f27808 */ /* 0x000fe40004800000 */
[----:B------:R-:W-:-:S02]  /*7490*/  ISETP.GE.AND P6, PT, R4, R197, PT ;  /* 0x000000c50400720c */ /* 0x000fc40003fc6270 */
[----:B------:R-:W-:Y:S02]  /*74a0*/  ISETP.GE.AND P1, PT, R28, R197, PT ;  /* 0x000000c51c00720c */ /* 0x000fe40003f26270 */
[----:B------:R-:W-:Y:S02]  /*74b0*/  ISETP.GE.AND P4, PT, R37, R196, PT ;  /* 0x000000c42500720c */ /* 0x000fe40003f86270 */
[----:B------:R-:W-:Y:S02]  /*74c0*/  FSEL R78, R31, -INF , !P3 ;  /* 0xff8000001f4e7808 */ /* 0x000fe40005800000 */
[----:B------:R-:W-:Y:S01]  /*74d0*/  FSEL R79, R8, -INF , !P6 ;  /* 0xff800000084f7808 */ /* 0x000fe20007000000 */
[----:B------:R-:W-:Y:S01]  /*74e0*/  VIADD R8, R113, 0xffffff61 ;  /* 0xffffff6171087836 */ /* 0x000fe20000000000 */
[----:B------:R-:W-:Y:S01]  /*74f0*/  FSEL R85, R9, -INF , !P1 ;  /* 0xff80000009557808 */ /* 0x000fe20004800000 */
[----:B------:R-:W-:Y:S01]  /*7500*/  VIADD R9, R113, 0xffffff60 ;  /* 0xffffff6071097836 */ /* 0x000fe20000000000 */
[----:B------:R-:W-:-:S02]  /*7510*/  FSEL R69, R6, -INF , !P4 ;  /* 0xff80000006457808 */ /* 0x000fc40006000000 */
[C---:B------:R-:W-:Y:S02]  /*7520*/  ISETP.GE.AND P3, PT, R4.reuse, R196, PT ;  /* 0x000000c40400720c */ /* 0x040fe40003f66270 */
[C---:B------:R-:W-:Y:S02]  /*7530*/  ISETP.GE.AND P6, PT, R4.reuse, R199, PT ;  /* 0x000000c70400720c */ /* 0x040fe40003fc6270 */
[-C--:B------:R-:W-:Y:S02]  /*7540*/  ISETP.GE.AND P1, PT, R4, R198.reuse, PT ;  /* 0x000000c60400720c */ /* 0x080fe40003f26270 */
[----:B------:R-:W-:Y:S01]  /*7550*/  HMMA.16816.F32 R4, R108, R118, RZ ;  /* 0x000000766c04723c */ /* 0x000fe200000018ff */
[----:B------:R-:W-:Y:S02]  /*7560*/  ISETP.GE.AND P0, PT, R37, R198, PT ;  /* 0x000000c62500720c */ /* 0x000fe40003f06270 */
[----:B------:R-:W-:Y:S01]  /*7570*/  FSEL R84, R10, -INF , !P3 ;  /* 0xff8000000a547808 */ /* 0x000fe20005800000 */
[----:B------:R-:W-:Y:S01]  /*7580*/  VIADD R10, R113, 0xffffff69 ;  /* 0xffffff69710a7836 */ /* 0x000fe20000000000 */
[----:B------:R-:W-:-:S02]  /*7590*/  ISETP.GE.AND P3, PT, R28, R196, PT ;  /* 0x000000c41c00720c */ /* 0x000fc40003f66270 */
[----:B------:R-:W-:Y:S01]  /*75a0*/  FSEL R87, R126, -INF , !P0 ;  /* 0xff8000007e577808 */ /* 0x000fe20004000000 */
[----:B------:R-:W-:Y:S01]  /*75b0*/  HMMA.16816.F32 R116, R104, R118, RZ ;  /* 0x000000766874723c */ /* 0x000fe200000018ff */
[----:B------:R-:W-:Y:S02]  /*75c0*/  ISETP.GE.AND P0, PT, R9, R198, PT ;  /* 0x000000c60900720c */ /* 0x000fe40003f06270 */
[----:B------:R-:W-:Y:S01]  /*75d0*/  FSEL R86, R11, -INF , !P3 ;  /* 0xff8000000b567808 */ /* 0x000fe20005800000 */
[----:B------:R-:W-:Y:S01]  /*75e0*/  VIADD R11, R113, 0xffffff68 ;  /* 0xffffff68710b7836 */ /* 0x000fe20000000000 */
[-C--:B------:R-:W-:Y:S02]  /*75f0*/  ISETP.GE.AND P4, PT, R37, R199.reuse, PT ;  /* 0x000000c72500720c */ /* 0x080fe40003f86270 */
[----:B------:R-:W-:Y:S01]  /*7600*/  ISETP.GE.AND P3, PT, R9, R199, PT ;  /* 0x000000c70900720c */ /* 0x000fe20003f66270 */
[----:B------:R-:W-:Y:S01]  /*7610*/  HMMA.16816.F32 R108, R108, R114, RZ ;  /* 0x000000726c6c723c */ /* 0x000fe200000018ff */
[----:B------:R-:W-:-:S02]  /*7620*/  FSEL R89, R26, -INF , !P0 ;  /* 0xff8000001a597808 */ /* 0x000fc40004000000 */
[----:B------:R-:W-:Y:S02]  /*7630*/  ISETP.GE.AND P0, PT, R8, R199, PT ;  /* 0x000000c70800720c */ /* 0x000fe40003f06270 */
[----:B------:R-:W-:Y:S02]  /*7640*/  FSEL R178, R124, -INF , !P4 ;  /* 0xff8000007cb27808 */ /* 0x000fe40006000000 */
[----:B------:R-:W-:Y:S01]  /*7650*/  FSEL R88, R24, -INF , !P3 ;  /* 0xff80000018587808 */ /* 0x000fe20005800000 */
[----:B------:R-:W-:Y:S01]  /*7660*/  HMMA.16816.F32 R4, R100, R74, R4 ;  /* 0x0000004a6404723c */ /* 0x000fe20000001804 */
[C---:B------:R-:W-:Y:S02]  /*7670*/  ISETP.GE.AND P4, PT, R9.reuse, R197, PT ;  /* 0x000000c50900720c */ /* 0x040fe40003f86270 */
[----:B------:R-:W-:Y:S01]  /*7680*/  ISETP.GE.AND P3, PT, R9, R196, PT ;  /* 0x000000c40900720c */ /* 0x000fe20003f66270 */
[----:B------:R-:W-:Y:S01]  /*7690*/  VIADD R9, R113, 0xffffff70 ;  /* 0xffffff7071097836 */ /* 0x000fe20000000000 */
[----:B------:R-:W-:-:S02]  /*76a0*/  FSEL R92, R25, -INF , !P0 ;  /* 0xff800000195c7808 */ /* 0x000fc40004000000 */
[----:B------:R-:W-:Y:S01]  /*76b0*/  ISETP.GE.AND P0, PT, R8, R196, PT ;  /* 0x000000c40800720c */ /* 0x000fe20003f06270 */
[----:B------:R-:W-:Y:S01]  /*76c0*/  HMMA.16816.F32 R116, R96, R74, R116 ;  /* 0x0000004a6074723c */ /* 0x000fe20000001874 */
[----:B------:R-:W-:Y:S02]  /*76d0*/  FSEL R82, R35, -INF , !P5 ;  /* 0xff80000023527808 */ /* 0x000fe40006800000 */
[----:B------:R-:W-:Y:S02]  /*76e0*/  ISETP.GE.AND P5, PT, R36, R199, PT ;  /* 0x000000c72400720c */ /* 0x000fe40003fa6270 */
[----:B------:R-:W-:Y:S02]  /*76f0*/  FSEL R90, R20, -INF , !P4 ;  /* 0xff800000145a7808 */ /* 0x000fe40006000000 */
[----:B------:R-:W-:Y:S01]  /*7700*/  FSEL R91, R22, -INF , !P3 ;  /* 0xff800000165b7808 */ /* 0x000fe20005800000 */
[----:B------:R-:W-:Y:S01]  /*7710*/  HMMA.16816.F32 R108, R100, R70, R108 ;  /* 0x00000046646c723c */ /* 0x000fe2000000186c */
[----:B------:R-:W-:-:S02]  /*7720*/  ISETP.GE.AND P4, PT, R8, R198, PT ;  /* 0x000000c60800720c */ /* 0x000fc40003f86270 */
[----:B------:R-:W-:Y:S01]  /*7730*/  ISETP.GE.AND P3, PT, R8, R197, PT ;  /* 0x000000c50800720c */ /* 0x000fe20003f66270 */
[----:B------:R-:W-:Y:S01]  /*7740*/  VIADD R8, R113, 0xffffff71 ;  /* 0xffffff7171087836 */ /* 0x000fe20000000000 */
[----:B------:R-:W-:Y:S02]  /*7750*/  FSEL R95, R23, -INF , !P0 ;  /* 0xff800000175f7808 */ /* 0x000fe40004000000 */
[-C--:B------:R-:W-:Y:S01]  /*7760*/  ISETP.GE.AND P0, PT, R9, R198.reuse, PT ;  /* 0x000000c60900720c */ /* 0x080fe20003f06270 */
[----:B------:R-:W-:Y:S01]  /*7770*/  HMMA.16816.F32 R104, R104, R114, RZ ;  /* 0x000000726868723c */ /* 0x000fe200000018ff */
[----:B------:R-:W-:Y:S02]  /*7780*/  FSEL R83, R29, -INF , !P2 ;  /* 0xff8000001d537808 */ /* 0x000fe40005000000 */
[----:B------:R-:W-:Y:S02]  /*7790*/  FSEL R206, R125, -INF , !P5 ;  /* 0xff8000007dce7808 */ /* 0x000fe40006800000 */
[----:B------:R-:W-:-:S02]  /*77a0*/  ISETP.GE.AND P2, PT, R36, R198, PT ;  /* 0x000000c62400720c */ /* 0x000fc40003f46270 */
[-C--:B------:R-:W-:Y:S02]  /*77b0*/  ISETP.GE.AND P5, PT, R9, R199.reuse, PT ;  /* 0x000000c70900720c */ /* 0x080fe40003fa6270 */
[----:B------:R-:W-:Y:S02]  /*77c0*/  FSEL R100, R18, -INF , !P0 ;  /* 0xff80000012647808 */ /* 0x000fe40004000000 */
[----:B------:R-:W-:Y:S02]  /*77d0*/  ISETP.GE.AND P0, PT, R8, R199, PT ;  /* 0x000000c70800720c */ /* 0x000fe40003f06270 */
[----:B------:R-:W-:Y:S02]  /*77e0*/  FSEL R200, R127, -INF , !P2 ;  /* 0xff8000007fc87808 */ /* 0x000fe40005000000 */
[----:B------:R-:W-:Y:S02]  /*77f0*/  FSEL R112, R16, -INF , !P5 ;  /* 0xff80000010707808 */ /* 0x000fe40006800000 */
[----:B------:R-:W-:-:S02]  /*7800*/  ISETP.GE.AND P2, PT, R9, R197, PT ;  /* 0x000000c50900720c */ /* 0x000fc40003f46270 */
[-C--:B------:R-:W-:Y:S01]  /*7810*/  ISETP.GE.AND P5, PT, R9, R196.reuse, PT ;  /* 0x000000c40900720c */ /* 0x080fe20003fa6270 */
[----:B------:R-:W-:Y:S01]  /*7820*/  VIADD R9, R113, 0xffffff78 ;  /* 0xffffff7871097836 */ /* 0x000fe20000000000 */
[----:B------:R-:W-:Y:S01]  /*7830*/  FSEL R103, R17, -INF , !P0 ;  /* 0xff80000011677808 */ /* 0x000fe20004000000 */
[----:B------:R-:W-:Y:S01]  /*7840*/  HMMA.16816.F32 R104, R96, R70, R104 ;  /* 0x000000466068723c */ /* 0x000fe20000001868 */
[----:B------:R-:W-:Y:S02]  /*7850*/  ISETP.GE.AND P0, PT, R8, R196, PT ;  /* 0x000000c40800720c */ /* 0x000fe40003f06270 */
[----:B------:R-:W-:Y:S02]  /*7860*/  FSEL R101, R12, -INF , !P2 ;  /* 0xff8000000c657808 */ /* 0x000fe40005000000 */
[----:B------:R-:W-:Y:S02]  /*7870*/  FSEL R102, R14, -INF , !P5 ;  /* 0xff8000000e667808 */ /* 0x000fe40006800000 */
[----:B------:R-:W-:-:S02]  /*7880*/  ISETP.GE.AND P2, PT, R8, R198, PT ;  /* 0x000000c60800720c */ /* 0x000fc40003f46270 */
[----:B------:R-:W-:Y:S01]  /*7890*/  ISETP.GE.AND P5, PT, R8, R197, PT ;  /* 0x000000c50800720c */ /* 0x000fe20003fa6270 */
[----:B------:R-:W-:Y:S01]  /*78a0*/  VIADD R8, R113, 0xffffff79 ;  /* 0xffffff7971087836 */ /* 0x000fe20000000000 */
[----:B------:R-:W-:Y:S02]  /*78b0*/  FSEL R113, R15, -INF , !P0 ;  /* 0xff8000000f717808 */ /* 0x000fe40004000000 */
[----:B------:R-:W-:Y:S02]  /*78c0*/  ISETP.GE.AND P0, PT, R11, R196, PT ;  /* 0x000000c40b00720c */ /* 0x000fe40003f06270 */
[----:B------:R-:W-:Y:S02]  /*78d0*/  FSEL R179, R122, -INF , !P1 ;  /* 0xff8000007ab37808 */ /* 0x000fe40004800000 */
[----:B------:R-:W-:Y:S02]  /*78e0*/  FSEL R118, R118, -INF , !P0 ;  /* 0xff80000076767808 */ /* 0x000fe40004000000 */
[----:B------:R-:W-:-:S02]  /*78f0*/  ISETP.GE.AND P0, PT, R10, R198, PT ;  /* 0x000000c60a00720c */ /* 0x000fc40003f06270 */
[----:B------:R-:W-:Y:S02]  /*7900*/  FSEL R93, R27, -INF , !P4 ;  /* 0xff8000001b5d7808 */ /* 0x000fe40006000000 */
[----:B------:R-:W-:Y:S02]  /*7910*/  ISETP.GE.AND P1, PT, R10, R197, PT ;  /* 0x000000c50a00720c */ /* 0x000fe40003f26270 */
[----:B------:R-:W-:Y:S02]  /*7920*/  ISETP.GE.AND P4, PT, R28, R199, PT ;  /* 0x000000c71c00720c */ /* 0x000fe40003f86270 */
[----:B------:R-:W-:Y:S02]  /*7930*/  FSEL R70, R7, -INF , !P0 ;  /* 0xff80000007467808 */ /* 0x000fe40004000000 */
[----:B------:R-:W-:Y:S02]  /*7940*/  FSEL R74, R19, -INF , !P2 ;  /* 0xff800000134a7808 */ /* 0x000fe40005000000 */
[----:B------:R-:W-:-:S02]  /*7950*/  FSEL R115, R117, -INF , !P1 ;  /* 0xff80000075737808 */ /* 0x000fc40004800000 */
[----:B------:R-:W-:Y:S02]  /*7960*/  ISETP.GE.AND P0, PT, R165, 0x3, PT ;  /* 0x00000003a500780c */ /* 0x000fe40003f06270 */
[----:B------:R-:W-:Y:S02]  /*7970*/  ISETP.GE.AND P2, PT, R11, R197, PT ;  /* 0x000000c50b00720c */ /* 0x000fe40003f46270 */
        /* <DEDUP_REMOVED lines=10> */
[----:B------:R-:W-:Y:S02]  /*7a20*/  FMNMX3.FTZ R4, R164, R50, R187, !PT ;  /* 0x00000032a4047276 */ /* 0x000fe400078100bb */
[----:B------:R-:W-:Y:S02]  /*7a30*/  FSEL R183, R123, -INF , !P3 ;  /* 0xff8000007bb77808 */ /* 0x000fe40005800000 */
[----:B------:R-:W-:Y:S02]  /*7a40*/  ISETP.GE.AND P3, PT, R11, R198, PT ;  /* 0x000000c60b00720c */ /* 0x000fe40003f66270 */
[----:B------:R-:W-:Y:S02]  /*7a50*/  ISETP.GE.AND P4, PT, R8, R199, PT ;  /* 0x000000c70800720c */ /* 0x000fe40003f86270 */
[----:B------:R-:W-:Y:S02]  /*7a60*/  FSEL R117, R5, -INF , !P2 ;  /* 0xff80000005757808 */ /* 0x000fe40005000000 */
[----:B------:R-:W-:-:S02]  /*7a70*/  FSEL R108, R108, -INF , !P1 ;  /* 0xff8000006c6c7808 */ /* 0x000fc40004800000 */
[-C--:B------:R-:W-:Y:S02]  /*7a80*/  ISETP.GE.AND P2, PT, R9, R198.reuse, PT ;  /* 0x000000c60900720c */ /* 0x080fe40003f46270 */
[----:B------:R-:W-:Y:S02]  /*7a90*/  ISETP.GE.AND P1, PT, R8, R198, PT ;  /* 0x000000c60800720c */ /* 0x000fe40003f26270 */
[----:B------:R-:W-:Y:S02]  /*7aa0*/  FMNMX3.FTZ R4, R4, R192, R193, !PT ;  /* 0x000000c004047276 */ /* 0x000fe400078100c1 */
[----:B------:R-:W-:Y:S02]  /*7ab0*/  FSEL R236, R120, -INF , !P6 ;  /* 0xff80000078ec7808 */ /* 0x000fe40007000000 */
[----:B------:R-:W-:Y:S02]  /*7ac0*/  FSEL R75, R13, -INF , !P5 ;  /* 0xff8000000d4b7808 */ /* 0x000fe40006800000 */
[----:B------:R-:W-:-:S02]  /*7ad0*/  FSEL R109, R109, -INF , !P4 ;  /* 0xff8000006d6d7808 */ /* 0x000fc40006000000 */
[----:B------:R-:W-:Y:S02]  /*7ae0*/  FSEL R120, R6, -INF , !P3 ;  /* 0xff80000006787808 */ /* 0x000fe40005800000 */
[CC--:B------:R-:W-:Y:S02]  /*7af0*/  ISETP.GE.AND P6, PT, R9.reuse, R197.reuse, PT ;  /* 0x000000c50900720c */ /* 0x0c0fe40003fc6270 */
[C---:B------:R-:W-:Y:S02]  /*7b00*/  ISETP.GE.AND P5, PT, R8.reuse, R197, PT ;  /* 0x000000c50800720c */ /* 0x040fe40003fa6270 */
[-C--:B------:R-:W-:Y:S02]  /*7b10*/  ISETP.GE.AND P4, PT, R9, R196.reuse, PT ;  /* 0x000000c40900720c */ /* 0x080fe40003f86270 */
[----:B------:R-:W-:Y:S02]  /*7b20*/  ISETP.GE.AND P3, PT, R8, R196, PT ;  /* 0x000000c40800720c */ /* 0x000fe40003f66270 */
[----:B------:R-:W-:-:S02]  /*7b30*/  FSEL R71, R110, -INF , !P2 ;  /* 0xff8000006e477808 */ /* 0x000fc40005000000 */
[----:B------:R-:W-:Y:S02]  /*7b40*/  FSEL R96, R111, -INF , !P1 ;  /* 0xff8000006f607808 */ /* 0x000fe40004800000 */
[----:B------:R-:W-:Y:S01]  /*7b50*/  FMNMX3.FTZ R4, R4, R181, R205, !PT ;  /* 0x000000b504047276 */ /* 0x000fe200078100cd */
[----:B------:R-:W-:Y:S06]  /*7b60*/  @!P0 BRA `(.L_x_40) ;  /* 0x00000000006c8947 */ /* 0x000fec0003800000 */
[----:B------:R-:W-:Y:S01]  /*7b70*/  VIADD R7, R165, 0xfffffffd ;  /* 0xfffffffda5077836 */ /* 0x000fe20000000000 */
[C---:B------:R-:W-:Y:S01]  /*7b80*/  SHF.L.U64.HI R6, R168.reuse, 0x5, R169 ;  /* 0x00000005a8067819 */ /* 0x040fe200000102a9 */
[----:B------:R-:W-:Y:S02]  /*7b90*/  IMAD.SHL.U32 R5, R168, 0x20, RZ ;  /* 0x00000020a8057824 */ /* 0x000fe400078e00ff */
[----:B------:R-:W-:-:S04]  /*7ba0*/  IMAD.WIDE.U32 R12, R7, R168, RZ ;  /* 0x000000a8070c7225 */ /* 0x000fc800078e00ff */
[----:B------:R-:W-:Y:S01]  /*7bb0*/  IMAD R7, R7, R169, R13 ;  /* 0x000000a907077224 */ /* 0x000fe200078e020d */
[C---:B------:R-:W-:Y:S02]  /*7bc0*/  LEA R10, P1, R12.reuse, R224, 0x8 ;  /* 0x000000e00c0a7211 */ /* 0x040fe400078240ff */
[C---:B------:R-:W-:Y:S02]  /*7bd0*/  LEA R8, P0, R12.reuse, R5, 0x7 ;  /* 0x000000050c087211 */ /* 0x040fe400078038ff */
[C-C-:B------:R-:W-:Y:S02]  /*7be0*/  LEA.HI.X R11, R12.reuse, R223, R7.reuse, 0x8, P1 ;  /* 0x000000df0c0b7211 */ /* 0x140fe400008f4407 */
[----:B------:R-:W-:Y:S02]  /*7bf0*/  LEA.HI.X R7, R12, R6, R7, 0x7, P0 ;  /* 0x000000060c077211 */ /* 0x000fe400000f3c07 */
[----:B------:R-:W-:Y:S01]  /*7c00*/  IADD3 R5, P1, PT, R8, R5, RZ ;  /* 0x0000000508057210 */ /* 0x000fe20007f3e0ff */
[----:B------:R-:W-:Y:S01]  /*7c10*/  @!PT LDS RZ, [RZ] ;  /* 0x00000000fffff984 */ /* 0x000fe20000000800 */
[----:B------:R-:W-:Y:S01]  /*7c20*/  @!PT LDS RZ, [RZ] ;  /* 0x00000000fffff984 */ /* 0x000fe20000000800 */
[----:B------:R-:W-:Y:S01]  /*7c30*/  @!PT LDS RZ, [RZ] ;  /* 0x00000000fffff984 */ /* 0x000fe20000000800 */
[----:B------:R1:W-:Y:S01]  /*7c40*/  LDGSTS.E.BYPASS.LTC128B.128 [R227+0x2000], desc[UR12][R10.64] ;  /* 0x020000000ae37fae */ /* 0x0003e2000b981a0c */
[----:B------:R-:W-:-:S02]  /*7c50*/  LEA R9, P0, R168, R8, 0x6 ;  /* 0x00000008a8097211 */ /* 0x000fc400078030ff */
[-C--:B------:R-:W-:Y:S01]  /*7c60*/  LEA R12, P2, R8, R224.reuse, 0x1 ;  /* 0x000000e0080c7211 */ /* 0x080fe200078408ff */
[----:B------:R-:W-:Y:S01]  /*7c70*/  IMAD.X R6, R7, 0x1, R6, P1 ;  /* 0x0000000107067824 */ /* 0x000fe200008e0606 */
[----:B------:R-:W-:Y:S02]  /*7c80*/  LEA.HI.X R168, R168, R7, R169, 0x6, P0 ;  /* 0x00000007a8a87211 */ /* 0x000fe400000f34a9 */
[-C--:B------:R-:W-:Y:S02]  /*7c90*/  LEA.HI.X R13, R8, R223.reuse, R7, 0x1, P2 ;  /* 0x000000df080d7211 */ /* 0x080fe400010f0c07 */
[-C--:B------:R-:W-:Y:S02]  /*7ca0*/  LEA R14, P1, R5, R224.reuse, 0x1 ;  /* 0x000000e0050e7211 */ /* 0x080fe400078208ff */
[----:B------:R-:W-:Y:S01]  /*7cb0*/  LEA R8, P0, R9, R224, 0x1 ;  /* 0x000000e009087211 */ /* 0x000fe200078008ff */
[----:B------:R1:W-:Y:S01]  /*7cc0*/  LDGSTS.E.BYPASS.LTC128B.128 [R227+0x2800], desc[UR12][R12.64] ;  /* 0x028000000ce37fae */ /* 0x0003e2000b981a0c */
[----:B------:R-:W-:-:S02]  /*7cd0*/  LEA.HI.X R15, R5, R223, R6, 0x1, P1 ;  /* 0x000000df050f7211 */ /* 0x000fc400008f0c06 */
[----:B------:R-:W-:-:S03]  /*7ce0*/  LEA.HI.X R9, R9, R223, R168, 0x1, P0 ;  /* 0x000000df09097211 */ /* 0x000fc600000f0ca8 */
[----:B------:R1:W-:Y:S04]  /*7cf0*/  LDGSTS.E.BYPASS.LTC128B.128 [R227+0x3000], desc[UR12][R14.64] ;  /* 0x030000000ee37fae */ /* 0x0003e8000b981a0c */
[----:B------:R1:W-:Y:S04]  /*7d00*/  LDGSTS.E.BYPASS.LTC128B.128 [R227+0x3800], desc[UR12][R8.64] ;  /* 0x0380000008e37fae */ /* 0x0003e8000b981a0c */
[----:B------:R-:W0:Y:S02]  /*7d10*/  LDGDEPBAR ;  /* 0x00000000000079af */ /* 0x000e240000000000 */
.L_x_40:
[----:B------:R-:W2:Y:S04]  /*7d20*/  LDL.LU R21, [R1+0x1c] ;  /* 0x00001c0001157983 */ /* 0x000ea80000300800 */
[----:B------:R-:W3:Y:S04]  /*7d30*/  LDL.LU R20, [R1+0x18] ;  /* 0x0000180001147983 */ /* 0x000ee80000300800 */
[----:B------:R-:W3:Y:S04]  /*7d40*/  LDL.LU R19, [R1+0x20] ;  /* 0x0000200001137983 */ /* 0x000ee80000300800 */
[----:B------:R-:W4:Y:S04]  /*7d50*/  LDL.LU R18, [R1+0x28] ;  /* 0x0000280001127983 */ /* 0x000f280000300800 */
[----:B------:R-:W4:Y:S04]  /*7d60*/  LDL.LU R17, [R1+0x30] ;  /* 0x0000300001117983 */ /* 0x000f280000300800 */
[----:B------:R-:W5:Y:S04]  /*7d70*/  LDL.LU R16, [R1+0x10] ;  /* 0x0000100001107983 */ /* 0x000f680000300800 */
[----:B-1----:R-:W5:Y:S04]  /*7d80*/  LDL.LU R15, [R1+0x14] ;  /* 0x00001400010f7983 */ /* 0x002f680000300800 */
[----:B------:R-:W2:Y:S04]  /*7d90*/  LDL.LU R14, [R1+0x24] ;  /* 0x00002400010e7983 */ /* 0x000ea80000300800 */
[----:B------:R-:W2:Y:S04]  /*7da0*/  LDL.LU R13, [R1+0x2c] ;  /* 0x00002c00010d7983 */ /* 0x000ea80000300800 */
[----:B------:R-:W2:Y:S04]  /*7db0*/  LDL.LU R12, [R1+0xc] ;  /* 0x00000c00010c7983 */ /* 0x000ea80000300800 */
[----:B------:R-:W2:Y:S04]  /*7dc0*/  LDL.LU R36, [R1+0x8] ;  /* 0x0000080001247983 */ /* 0x000ea80000300800 */
[----:B------:R-:W2:Y:S04]  /*7dd0*/  LDL.LU R41, [R1+0x4] ;  /* 0x0000040001297983 */ /* 0x000ea80000300800 */
[----:B------:R-:W2:Y:S01]  /*7de0*/  LDL.LU R40, [R1] ;  /* 0x0000000001287983 */ /* 0x000ea20000300800 */
[----:B------:R-:W-:-:S02]  /*7df0*/  FMNMX3.FTZ R4, R4, R194, R45, !PT ;  /* 0x000000c204047276 */ /* 0x000fc4000781002d */
[----:B------:R-:W-:Y:S02]  /*7e00*/  FSEL R97, R104, -INF , !P6 ;  /* 0xff80000068617808 */ /* 0x000fe40007000000 */
[----:B------:R-:W-:Y:S02]  /*7e10*/  FMNMX3.FTZ R7, R4, R56, R52, !PT ;  /* 0x0000003804077276 */ /* 0x000fe40007810034 */
[----:B------:R-:W-:Y:S02]  /*7e20*/  FSEL R98, R105, -INF , !P5 ;  /* 0xff80000069627808 */ /* 0x000fe40006800000 */
[----:B------:R-:W-:Y:S02]  /*7e30*/  FMNMX3.FTZ R7, R7, R246, R251, !PT ;  /* 0x000000f607077276 */ /* 0x000fe400078100fb */
[----:B------:R-:W-:Y:S02]  /*7e40*/  FSEL R99, R106, -INF , !P4 ;  /* 0xff8000006a637808 */ /* 0x000fe40006000000 */
[----:B------:R-:W-:-:S02]  /*7e50*/  FMNMX3.FTZ R7, R7, R53, R57, !PT ;  /* 0x0000003507077276 */ /* 0x000fc40007810039 */
[----:B------:R-:W-:Y:S02]  /*7e60*/  FSEL R110, R107, -INF , !P3 ;  /* 0xff8000006b6e7808 */ /* 0x000fe40005800000 */
[----:B------:R-:W-:Y:S02]  /*7e70*/  FMNMX3.FTZ R7, R7, R210, R245, !PT ;  /* 0x000000d207077276 */ /* 0x000fe400078100f5 */
[----:B------:R-:W-:Y:S02]  /*7e80*/  VIMNMX R165, PT, PT, R165, 0x2, !PT ;  /* 0x00000002a5a57848 */ /* 0x000fe40007fe0100 */
[----:B------:R-:W-:-:S04]  /*7e90*/  FMNMX3.FTZ R7, R7, R60, R64, !PT ;  /* 0x0000003c07077276 */ /* 0x000fc80007810040 */
[----:B------:R-:W-:-:S04]  /*7ea0*/  FMNMX3.FTZ R7, R7, R178, R206, !PT ;  /* 0x000000b207077276 */ /* 0x000fc800078100ce */
[----:B------:R-:W-:-:S04]  /*7eb0*/  FMNMX3.FTZ R7, R7, R73, R81, !PT ;  /* 0x0000004907077276 */ /* 0x000fc80007810051 */
[----:B------:R-:W-:-:S04]  /*7ec0*/  FMNMX3.FTZ R7, R7, R236, R244, !PT ;  /* 0x000000ec07077276 */ /* 0x000fc800078100f4 */
[----:B------:R-:W-:-:S04]  /*7ed0*/  FMNMX3.FTZ R7, R7, R88, R92, !PT ;  /* 0x0000005807077276 */ /* 0x000fc8000781005c */
[----:B------:R-:W-:-:S04]  /*7ee0*/  FMNMX3.FTZ R7, R7, R116, R117, !PT ;  /* 0x0000007407077276 */ /* 0x000fc80007810075 */
[----:B------:R-:W-:-:S04]  /*7ef0*/  FMNMX3.FTZ R7, R7, R112, R103, !PT ;  /* 0x0000007007077276 */ /* 0x000fc80007810067 */
[----:B------:R-:W-:-:S05]  /*7f00*/  FMNMX3.FTZ R7, R7, R108, R109, !PT ;  /* 0x0000006c07077276 */ /* 0x000fca000781006d */
[----:B------:R-:W1:Y:S02]  /*7f10*/  SHFL.BFLY PT, R10, R7, 0x2, 0x1f ;  /* 0x0c401f00070a7f89 */ /* 0x000e6400000e0000 */
[----:B-1----:R-:W-:-:S05]  /*7f20*/  FMNMX.FTZ R7, R7, R10, !PT ;  /* 0x0000000a07077209 */ /* 0x002fca0007810000 */
[----:B------:R-:W1:Y:S02]  /*7f30*/  SHFL.BFLY PT, R107, R7, 0x1, 0x1f ;  /* 0x0c201f00076b7f89 */ /* 0x000e6400000e0000 */
[----:B-1----:R-:W-:-:S04]  /*7f40*/  FMNMX.FTZ R107, R7, R107, !PT ;  /* 0x0000006b076b7209 */ /* 0x002fc80007810000 */
[C---:B------:R-:W-:Y:S01]  /*7f50*/  FSETP.NEU.FTZ.AND P3, PT, R107.reuse, -INF , PT ;  /* 0xff8000006b00780b */ /* 0x040fe20003f7d000 */
[----:B------:R-:W-:-:S03]  /*7f60*/  FMUL.FTZ R172, R107, UR5 ;  /* 0x000000056bac7c20 */ /* 0x000fc60008410000 */
[----:B------:R-:W-:Y:S02]  /*7f70*/  FSEL R24, R107, RZ, P3 ;  /* 0x000000ff6b187208 */ /* 0x000fe40001800000 */
[----:B------:R-:W-:-:S03]  /*7f80*/  FSEL R172, R172, RZ, P3 ;  /* 0x000000ffacac7208 */ /* 0x000fc60001800000 */
[----:B------:R-:W-:Y:S02]  /*7f90*/  FADD.FTZ R24, R164, -R24 ;  /* 0x80000018a4187221 */ /* 0x000fe40000010000 */
[--C-:B------:R-:W-:Y:S01]  /*7fa0*/  FFMA.FTZ R169, R50, UR5, -R172.reuse ;  /* 0x0000000532a97c23 */ /* 0x100fe200080108ac */
[--C-:B------:R-:W-:Y:S01]  /*7fb0*/  FFMA.FTZ R168, R187, UR5, -R172.reuse ;  /* 0x00000005bba87c23 */ /* 0x100fe200080108ac */
[--C-:B------:R-:W-:Y:S01]  /*7fc0*/  FFMA.FTZ R131, R192, UR5, -R172.reuse ;  /* 0x00000005c0837c23 */ /* 0x100fe200080108ac */
[--C-:B------:R-:W-:Y:S01]  /*7fd0*/  FFMA.FTZ R130, R193, UR5, -R172.reuse ;  /* 0x00000005c1827c23 */ /* 0x100fe200080108ac */
[----:B------:R-:W-:Y:S01]  /*7fe0*/  FMUL.FTZ R24, R24, UR5 ;  /* 0x0000000518187c20 */ /* 0x000fe20008410000 */
[--C-:B------:R-:W-:Y:S01]  /*7ff0*/  FFMA.FTZ R194, R194, UR5, -R172.reuse ;  /* 0x00000005c2c27c23 */ /* 0x100fe200080108ac */
[----:B------:R-:W-:Y:S01]  /*8000*/  MUFU.EX2 R169, R169 ;  /* 0x000000a900a97308 */ /* 0x000fe20000000800 */
[--C-:B------:R-:W-:Y:S01]  /*8010*/  FFMA.FTZ R45, R45, UR5, -R172.reuse ;  /* 0x000000052d2d7c23 */ /* 0x100fe200080108ac */
[----:B------:R-:W-:Y:S01]  /*8020*/  LDSM.16.MT88.4 R48, [R170+0x4800] ;  /* 0x00480000aa30783b */ /* 0x000fe20000004200 */
[--C-:B------:R-:W-:Y:S01]  /*8030*/  FFMA.FTZ R246, R246, UR5, -R172.reuse ;  /* 0x00000005f6f67c23 */ /* 0x100fe200080108ac */
[----:B------:R-:W-:Y:S01]  /*8040*/  MUFU.EX2 R168, R168 ;  /* 0x000000a800a87308 */ /* 0x000fe20000000800 */
[--C-:B------:R-:W-:Y:S01]  /*8050*/  FFMA.FTZ R251, R251, UR5, -R172.reuse ;  /* 0x00000005fbfb7c23 */ /* 0x100fe200080108ac */
[--C-:B------:R-:W-:Y:S01]  /*8060*/  FFMA.FTZ R53, R53, UR5, -R172.reuse ;  /* 0x0000000535357c23 */ /* 0x100fe200080108ac */
[--C-:B------:R-:W-:Y:S01]  /*8070*/  FFMA.FTZ R57, R57, UR5, -R172.reuse ;  /* 0x0000000539397c23 */ /* 0x100fe200080108ac */
[----:B------:R-:W-:Y:S01]  /*8080*/  MUFU.EX2 R131, R131 ;  /* 0x0000008300837308 */ /* 0x000fe20000000800 */
[--C-:B------:R-:W-:Y:S01]  /*8090*/  FFMA.FTZ R210, R210, UR5, -R172.reuse ;  /* 0x00000005d2d27c23 */ /* 0x100fe200080108ac */
[--C-:B------:R-:W-:Y:S01]  /*80a0*/  FFMA.FTZ R245, R245, UR5, -R172.reuse ;  /* 0x00000005f5f57c23 */ /* 0x100fe200080108ac */
[--C-:B------:R-:W-:Y:S01]  /*80b0*/  FFMA.FTZ R60, R60, UR5, -R172.reuse ;  /* 0x000000053c3c7c23 */ /* 0x100fe200080108ac */
[----:B------:R-:W1:Y:S01]  /*80c0*/  MUFU.EX2 R130, R130 ;  /* 0x0000008200827308 */ /* 0x000e620000000800 */
[--C-:B------:R-:W-:Y:S01]  /*80d0*/  FFMA.FTZ R64, R64, UR5, -R172.reuse ;  /* 0x0000000540407c23 */ /* 0x100fe200080108ac */
[--C-:B------:R-:W-:Y:S01]  /*80e0*/  FFMA.FTZ R178, R178, UR5, -R172.reuse ;  /* 0x00000005b2b27c23 */ /* 0x100fe200080108ac */
        /* <DEDUP_REMOVED lines=11> */
[----:B-1----:R-:W-:Y:S01]  /*81a0*/  F2FP.F16.F32.PACK_AB R30, R130, R131 ;  /* 0x00000083821e723e */ /* 0x002fe200000000ff */
[----:B------:R-:W-:Y:S01]  /*81b0*/  FFMA.FTZ R109, R109, UR5, -R172 ;  /* 0x000000056d6d7c23 */ /* 0x000fe200080108ac */
[----:B------:R-:W-:Y:S04]  /*81c0*/  MUFU.EX2 R57, R57 ;  /* 0x0000003900397308 */ /* 0x000fe80000000800 */
        /* <DEDUP_REMOVED lines=8> */
[----:B------:R-:W-:Y:S01]  /*8250*/  MUFU.EX2 R109, R109 ;  /* 0x0000006d006d7308 */ /* 0x000fe20000000800 */
[----:B---3--:R-:W-:-:S04]  /*8260*/  FMNMX3.FTZ R9, R2, R20, R19, !PT ;  /* 0x0000001402097276 */ /* 0x008fc80007810013 */
[----:B----4-:R-:W-:Y:S02]  /*8270*/  FMNMX3.FTZ R9, R9, R18, R17, !PT ;  /* 0x0000001209097276 */ /* 0x010fe40007810011 */
[----:B-----5:R-:W-:-:S04]  /*8280*/  FMNMX3.FTZ R8, R0, R16, R15, !PT ;  /* 0x0000001000087276 */ /* 0x020fc8000781000f */
[----:B--2---:R-:W-:Y:S02]  /*8290*/  FMNMX3.FTZ R8, R8, R14, R13, !PT ;  /* 0x0000000e08087276 */ /* 0x004fe4000781000d */
        /* <DEDUP_REMOVED lines=39> */
[----:B------:R-:W-:Y:S01]  /*8510*/  FMNMX3.FTZ R8, R8, R99, R110, !PT ;  /* 0x0000006308087276 */ /* 0x000fe2000781006e */
[----:B------:R-:W1:Y:S01]  /*8520*/  SHFL.BFLY PT, R5, R9, 0x2, 0x1f ;  /* 0x0c401f0009057f89 */ /* 0x000e6200000e0000 */
[----:B------:R-:W-:-:S03]  /*8530*/  FMNMX3.FTZ R11, R11, R89, R93, !PT ;  /* 0x000000590b0b7276 */ /* 0x000fc6000781005d */
[----:B------:R-:W2:Y:S01]  /*8540*/  SHFL.BFLY PT, R4, R8, 0x2, 0x1f ;  /* 0x0c401f0008047f89 */ /* 0x000ea200000e0000 */
[----:B------:R-:W-:-:S04]  /*8550*/  FMNMX3.FTZ R11, R11, R120, R70, !PT ;  /* 0x000000780b0b7276 */ /* 0x000fc80007810046 */
[----:B------:R-:W-:-:S04]  /*8560*/  FMNMX3.FTZ R11, R11, R100, R74, !PT ;  /* 0x000000640b0b7276 */ /* 0x000fc8000781004a */
[----:B------:R-:W-:-:S05]  /*8570*/  FMNMX3.FTZ R11, R11, R71, R96, !PT ;  /* 0x000000470b0b7276 */ /* 0x000fca0007810060 */
[----:B------:R-:W3:Y:S01]  /*8580*/  SHFL.BFLY PT, R6, R11, 0x2, 0x1f ;  /* 0x0c401f000b067f89 */ /* 0x000ee200000e0000 */
[----:B-1----:R-:W-:Y:S02]  /*8590*/  FMNMX.FTZ R5, R9, R5, !PT ;  /* 0x0000000509057209 */ /* 0x002fe40007810000 */
[----:B--2---:R-:W-:-:S03]  /*85a0*/  FMNMX.FTZ R4, R8, R4, !PT ;  /* 0x0000000408047209 */ /* 0x004fc60007810000 */
[----:B------:R-:W1:Y:S04]  /*85b0*/  SHFL.BFLY PT, R105, R5, 0x1, 0x1f ;  /* 0x0c201f0005697f89 */ /* 0x000e6800000e0000 */
[----:B------:R-:W2:Y:S01]  /*85c0*/  SHFL.BFLY PT, R104, R4, 0x1, 0x1f ;  /* 0x0c201f0004687f89 */ /* 0x000ea200000e0000 */
[----:B---3--:R-:W-:-:S05]  /*85d0*/  FMNMX.FTZ R6, R11, R6, !PT ;  /* 0x000000060b067209 */ /* 0x008fca0007810000 */
[----:B------:R-:W3:Y:S01]  /*85e0*/  SHFL.BFLY PT, R106, R6, 0x1, 0x1f ;  /* 0x0c201f00066a7f89 */ /* 0x000ee200000e0000 */
[----:B-1----:R-:W-:Y:S02]  /*85f0*/  FMNMX.FTZ R105, R5, R105, !PT ;  /* 0x0000006905697209 */ /* 0x002fe40007810000 */
[----:B--2---:R-:W-:-:S03]  /*8600*/  FMNMX.FTZ R104, R4, R104, !PT ;  /* 0x0000006804687209 */ /* 0x004fc60007810000 */
[C---:B------:R-:W-:Y:S01]  /*8610*/  FMUL.FTZ R127, R105.reuse, UR5 ;  /* 0x00000005697f7c20 */ /* 0x040fe20008410000 */
[C---:B------:R-:W-:Y:S02]  /*8620*/  FSETP.NEU.FTZ.AND P1, PT, R105.reuse, -INF , PT ;  /* 0xff8000006900780b */ /* 0x040fe40003f3d000 */
[C---:B------:R-:W-:Y:S01]  /*8630*/  FSETP.NEU.FTZ.AND P0, PT, R104.reuse, -INF , PT ;  /* 0xff8000006800780b */ /* 0x040fe20003f1d000 */
[C---:B------:R-:W-:Y:S01]  /*8640*/  FMUL.FTZ R122, R104.reuse, UR5 ;  /* 0x00000005687a7c20 */ /* 0x040fe20008410000 */
[----:B------:R-:W-:Y:S02]  /*8650*/  FSEL R9, R105, RZ, P1 ;  /* 0x000000ff69097208 */ /* 0x000fe40000800000 */
[----:B------:R-:W-:Y:S02]  /*8660*/  FSEL R8, R104, RZ, P0 ;  /* 0x000000ff68087208 */ /* 0x000fe40000000000 */
[----:B------:R-:W-:Y:S01]  /*8670*/  FSEL R122, R122, RZ, P0 ;  /* 0x000000ff7a7a7208 */ /* 0x000fe20000000000 */
[----:B------:R-:W-:Y:S01]  /*8680*/  FADD.FTZ R9, R2, -R9 ;  /* 0x8000000902097221 */ /* 0x000fe20000010000 */
[----:B------:R-:W-:Y:S01]  /*8690*/  FSEL R127, R127, RZ, P1 ;  /* 0x000000ff7f7f7208 */ /* 0x000fe20000800000 */
[----:B------:R-:W-:Y:S01]  /*86a0*/  FADD.FTZ R8, R0, -R8 ;  /* 0x8000000800087221 */ /* 0x000fe20000010000 */
[----:B---3--:R-:W-:Y:S01]  /*86b0*/  FMNMX.FTZ R106, R6, R106, !PT ;  /* 0x0000006a066a7209 */ /* 0x008fe20007810000 */
[----:B------:R-:W-:Y:S01]  /*86c0*/  FMUL.FTZ R9, R9, UR5 ;  /* 0x0000000509097c20 */ /* 0x000fe20008410000 */
[--C-:B------:R-:W-:Y:S01]  /*86d0*/  FFMA.FTZ R10, R14, UR5, -R122.reuse ;  /* 0x000000050e0a7c23 */ /* 0x100fe2000801087a */
[----:B------:R-:W-:Y:S01]  /*86e0*/  FFMA.FTZ R11, R13, UR5, -R122 ;  /* 0x000000050d0b7c23 */ /* 0x000fe2000801087a */
[----:B------:R-:W1:Y:S01]  /*86f0*/  LDSM.16.MT88.4 R4, [R212+0x4000] ;  /* 0x00400000d404783b */ /* 0x000e620000004200 */
[C---:B------:R-:W-:Y:S01]  /*8700*/  FSETP.NEU.FTZ.AND P2, PT, R106.reuse, -INF , PT ;  /* 0xff8000006a00780b */ /* 0x040fe20003f5d000 */
[----:B------:R-:W2:Y:S01]  /*8710*/  MUFU.EX2 R177, R9 ;  /* 0x0000000900b17308 */ /* 0x000ea20000000800 */
[----:B------:R-:W-:Y:S01]  /*8720*/  FMUL.FTZ R129, R106, UR5 ;  /* 0x000000056a817c20 */ /* 0x000fe20008410000 */
[----:B------:R-:W-:Y:S01]  /*8730*/  FMUL.FTZ R175, R8, UR5 ;  /* 0x0000000508af7c20 */ /* 0x000fe20008410000 */
[----:B------:R-:W-:Y:S01]  /*8740*/  FSEL R28, R106, RZ, P2 ;  /* 0x000000ff6a1c7208 */ /* 0x000fe20001000000 */
[----:B------:R-:W-:Y:S01]  /*8750*/  MUFU.EX2 R2, R10 ;  /* 0x0000000a00027308 */ /* 0x000fe20000000800 */
[--C-:B------:R-:W-:Y:S01]  /*8760*/  FFMA.FTZ R126, R20, UR5, -R127.reuse ;  /* 0x00000005147e7c23 */ /* 0x100fe2000801087f */
[----:B------:R-:W-:Y:S01]  /*8770*/  FSEL R129, R129, RZ, P2 ;  /* 0x000000ff81817208 */ /* 0x000fe20001000000 */
[--C-:B------:R-:W-:Y:S01]  /*8780*/  FFMA.FTZ R125, R19, UR5, -R127.reuse ;  /* 0x00000005137d7c23 */ /* 0x100fe2000801087f */
[----:B------:R3:W4:Y:S01]  /*8790*/  MUFU.EX2 R0, R11 ;  /* 0x0000000b00007308 */ /* 0x0007220000000800 */
[----:B------:R-:W-:Y:S01]  /*87a0*/  FADD.FTZ R28, R3, -R28 ;  /* 0x8000001c031c7221 */ /* 0x000fe20000010000 */
[----:B------:R-:W-:Y:S01]  /*87b0*/  FFMA.FTZ R124, R18, UR5, -R127 ;  /* 0x00000005127c7c23 */ /* 0x000fe2000801087f */
[----:B------:R-:W-:Y:S01]  /*87c0*/  FFMA.FTZ R128, R21, UR5, -R129 ;  /* 0x0000000515807c23 */ /* 0x000fe20008010881 */
[----:B------:R-:W-:Y:S01]  /*87d0*/  FFMA.FTZ R123, R17, UR5, -R127 ;  /* 0x00000005117b7c23 */ /* 0x000fe2000801087f */
[--C-:B------:R-:W-:Y:S01]  /*87e0*/  FFMA.FTZ R121, R16, UR5, -R122.reuse ;  /* 0x0000000510797c23 */ /* 0x100fe2000801087a */
[--C-:B------:R-:W-:Y:S01]  /*87f0*/  FFMA.FTZ R111, R15, UR5, -R122.reuse ;  /* 0x000000050f6f7c23 */ /* 0x100fe2000801087a */
[--C-:B------:R-:W-:Y:S01]  /*8800*/  FFMA.FTZ R174, R12, UR5, -R129.reuse ;  /* 0x000000050cae7c23 */ /* 0x100fe20008010881 */
[--C-:B------:R-:W-:Y:S01]  /*8810*/  FFMA.FTZ R186, R186, UR5, -R129.reuse ;  /* 0x00000005baba7c23 */ /* 0x100fe20008010881 */
[----:B------:R-:W-:Y:S01]  /*8820*/  FFMA.FTZ R195, R195, UR5, -R129 ;  /* 0x00000005c3c37c23 */ /* 0x000fe20008010881 */
[----:B------:R-:W-:Y:S01]  /*8830*/  FMUL.FTZ R28, R28, UR5 ;  /* 0x000000051c1c7c20 */ /* 0x000fe20008410000 */
[-C--:B--2---:R-:W-:Y:S01]  /*8840*/  FMUL.FTZ R20, R152, R177.reuse ;  /* 0x000000b198147220 */ /* 0x084fe20000410000 */
[----:B------:R-:W-:Y:S01]  /*8850*/  MUFU.EX2 R128, R128 ;  /* 0x0000008000807308 */ /* 0x000fe20000000800 */
[--C-:B------:R-:W-:Y:S01]  /*8860*/  FFMA.FTZ R192, R41, UR5, -R122.reuse ;  /* 0x0000000529c07c23 */ /* 0x100fe2000801087a */
[----:B---3--:R-:W2:Y:S01]  /*8870*/  LDSM.16.MT88.4 R8, [R170+0x4000] ;  /* 0x00400000aa08783b */ /* 0x008ea20000004200 */
[--C-:B------:R-:W-:Y:S01]  /*8880*/  FFMA.FTZ R193, R40, UR5, -R122.reuse ;  /* 0x0000000528c17c23 */ /* 0x100fe2000801087a */
[----:B------:R3:W5:Y:S01]  /*8890*/  MUFU.EX2 R152, R24 ;  /* 0x0000001800987308 */ /* 0x0007620000000800 */
[----:B----4-:R-:W-:Y:S01]  /*88a0*/  F2FP.F16.F32.PACK_AB R15, R0, R2 ;  /* 0x00000002000f723e */ /* 0x010fe200000000ff */
[----:B------:R-:W-:Y:S01]  /*88b0*/  LDSM.16.MT88.4 R40, [R170+0x4400] ;  /* 0x00440000aa28783b */ /* 0x000fe20000004200 */
[-C--:B------:R-:W-:Y:S01]  /*88c0*/  FMUL.FTZ R16, R156, R177.reuse ;  /* 0x000000b19c107220 */ /* 0x080fe20000410000 */
[----:B------:R-:W-:Y:S01]  /*88d0*/  MUFU.EX2 R126, R126 ;  /* 0x0000007e007e7308 */ /* 0x000fe20000000800 */
[-C--:B------:R-:W-:Y:S01]  /*88e0*/  FMUL.FTZ R17, R157, R177.reuse ;  /* 0x000000b19d117220 */ /* 0x080fe20000410000 */
[-C--:B------:R-:W-:Y:S01]  /*88f0*/  FMUL.FTZ R21, R153, R177.reuse ;  /* 0x000000b199157220 */ /* 0x080fe20000410000 */
[-C--:B------:R-:W-:Y:S01]  /*8900*/  FMUL.FTZ R25, R133, R177.reuse ;  /* 0x000000b185197220 */ /* 0x080fe20000410000 */
[----:B------:R-:W4:Y:S01]  /*8910*/  MUFU.EX2 R125, R125 ;  /* 0x0000007d007d7308 */ /* 0x000f220000000800 */
[--C-:B------:R-:W-:Y:S01]  /*8920*/  FFMA.FTZ R187, R191, UR5, -R127.reuse ;  /* 0x00000005bfbb7c23 */ /* 0x100fe2000801087f */
[-C--:B------:R-:W-:Y:S01]  /*8930*/  FMUL.FTZ R140, R140, R177.reuse ;  /* 0x000000b18c8c7220 */ /* 0x080fe20000410000 */
[-C--:B------:R-:W-:Y:S01]  /*8940*/  FMUL.FTZ R141, R141, R177.reuse ;  /* 0x000000b18d8d7220 */ /* 0x080fe20000410000 */
[----:B------:R-:W-:Y:S01]  /*8950*/  MUFU.EX2 R124, R124 ;  /* 0x0000007c007c7308 */ /* 0x000fe20000000800 */
[----:B------:R-:W-:Y:S01]  /*8960*/  FFMA.FTZ R188, R188, UR5, -R127 ;  /* 0x00000005bcbc7c23 */ /* 0x000fe2000801087f */
[----:B---3--:R-:W-:Y:S01]  /*8970*/  FMUL.FTZ R24, R132, R177 ;  /* 0x000000b184187220 */ /* 0x008fe20000410000 */
[-C--:B-----5:R-:W-:Y:S01]  /*8980*/  FMUL.FTZ R32, R160, R152.reuse ;  /* 0x00000098a0207220 */ /* 0x0a0fe20000410000 */
[----:B------:R-:W3:Y:S01]  /*8990*/  MUFU.EX2 R123, R123 ;  /* 0x0000007b007b7308 */ /* 0x000ee20000000800 */
[-C--:B------:R-:W-:Y:S01]  /*89a0*/  FMUL.FTZ R33, R161, R152.reuse ;  /* 0x00000098a1217220 */ /* 0x080fe20000410000 */
[--C-:B------:R-:W-:Y:S01]  /*89b0*/  FFMA.FTZ R191, R250, UR5, -R122.reuse ;  /* 0x00000005fabf7c23 */ /* 0x100fe2000801087a */
[--C-:B------:R-:W-:Y:S01]  /*89c0*/  FFMA.FTZ R190, R190, UR5, -R122.reuse ;  /* 0x00000005bebe7c23 */ /* 0x100fe2000801087a */
[----:B------:R-:W-:Y:S01]  /*89d0*/  MUFU.EX2 R121, R121 ;  /* 0x0000007900797308 */ /* 0x000fe20000000800 */
[----:B------:R-:W-:Y:S01]  /*89e0*/  FMUL.FTZ R144, R144, R152 ;  /* 0x0000009890907220 */ /* 0x000fe20000410000 */
[----:B----4-:R-:W-:Y:S01]  /*89f0*/  F2FP.F16.F32.PACK_AB R12, R125, R126 ;  /* 0x0000007e7d0c723e */ /* 0x010fe200000000ff */
[-C--:B------:R-:W-:Y:S01]  /*8a00*/  FMUL.FTZ R145, R145, R152.reuse ;  /* 0x0000009891917220 */ /* 0x080fe20000410000 */
[----:B------:R-:W4:Y:S01]  /*8a10*/  MUFU.EX2 R111, R111 ;  /* 0x0000006f006f7308 */ /* 0x000f220000000800 */
[--C-:B------:R-:W-:Y:S01]  /*8a20*/  FFMA.FTZ R204, R204, UR5, -R129.reuse ;  /* 0x00000005cccc7c23 */ /* 0x100fe20008010881 */
[--C-:B------:R-:W-:Y:S01]  /*8a30*/  FFMA.FTZ R198, R252, UR5, -R129.reuse ;  /* 0x00000005fcc67c23 */ /* 0x100fe20008010881 */
[----:B------:R-:W-:Y:S01]  /*8a40*/  FFMA.FTZ R199, R44, UR5, -R129 ;  /* 0x000000052cc77c23 */ /* 0x000fe20008010881 */
[----:B------:R-:W5:Y:S01]  /*8a50*/  MUFU.EX2 R175, R175 ;  /* 0x000000af00af7308 */ /* 0x000f620000000800 */
[----:B------:R-:W-:Y:S01]  /*8a60*/  FMUL.FTZ R148, R148, R152 ;  /* 0x0000009894947220 */ /* 0x000fe20000410000 */
[----:B---3--:R-:W-:Y:S01]  /*8a70*/  F2FP.F16.F32.PACK_AB R14, R123, R124 ;  /* 0x0000007c7b0e723e */ /* 0x008fe200000000ff */
[-C--:B------:R-:W-:Y:S01]  /*8a80*/  FMUL.FTZ R149, R149, R152.reuse ;  /* 0x0000009895957220 */ /* 0x080fe20000410000 */
[----:B------:R-:W3:Y:S01]  /*8a90*/  MUFU.EX2 R174, R174 ;  /* 0x000000ae00ae7308 */ /* 0x000ee20000000800 */
[-C--:B------:R-:W-:Y:S01]  /*8aa0*/  FMUL.FTZ R136, R136, R152.reuse ;  /* 0x0000009888887220 */ /* 0x080fe20000410000 */
[----:B------:R-:W-:Y:S01]  /*8ab0*/  FMUL.FTZ R137, R137, R152 ;  /* 0x0000009889897220 */ /* 0x000fe20000410000 */
[----:B------:R-:W-:Y:S01]  /*8ac0*/  FFMA.FTZ R237, R237, UR5, -R122 ;  /* 0x00000005eded7c23 */ /* 0x000fe2000801087a */
[----:B------:R1:W-:Y:S01]  /*8ad0*/  MUFU.EX2 R164, R186 ;  /* 0x000000ba00a47308 */ /* 0x0003e20000000800 */
[--C-:B------:R-:W-:Y:S01]  /*8ae0*/  FFMA.FTZ R196, R211, UR5, -R127.reuse ;  /* 0x00000005d3c47c23 */ /* 0x100fe2000801087f */
[----:B----4-:R-:W-:Y:S01]  /*8af0*/  F2FP.F16.F32.PACK_AB R13, R111, R121 ;  /* 0x000000796f0d723e */ /* 0x010fe200000000ff */
[--C-:B------:R-:W-:Y:S01]  /*8b00*/  FFMA.FTZ R197, R209, UR5, -R127.reuse ;  /* 0x00000005d1c57c23 */ /* 0x100fe2000801087f */
[----:B------:R-:W4:Y:S01]  /*8b10*/  MUFU.EX2 R3, R195 ;  /* 0x000000c300037308 */ /* 0x000f220000000800 */
[--C-:B------:R-:W-:Y:S01]  /*8b20*/  FFMA.FTZ R211, R247, UR5, -R127.reuse ;  /* 0x00000005f7d37c23 */ /* 0x100fe2000801087f */
[-C--:B-----5:R-:W-:Y:S01]  /*8b30*/  FMUL.FTZ R18, R158, R175.reuse ;  /* 0x000000af9e127220 */ /* 0x0a0fe20000410000 */
[-C--:B------:R-:W-:Y:S01]  /*8b40*/  FMUL.FTZ R19, R159, R175.reuse ;  /* 0x000000af9f137220 */ /* 0x080fe20000410000 */
[----:B------:R5:W2:Y:S01]  /*8b50*/  MUFU.EX2 R132, R28 ;  /* 0x0000001c00847308 */ /* 0x000aa20000000800 */
[-C--:B------:R-:W-:Y:S01]  /*8b60*/  FMUL.FTZ R22, R154, R175.reuse ;  /* 0x000000af9a167220 */ /* 0x080fe20000410000 */
[----:B---3--:R-:W-:Y:S01]  /*8b70*/  F2FP.F16.F32.PACK_AB R29, R174, R128 ;  /* 0x00000080ae1d723e */ /* 0x008fe200000000ff */
[-C--:B------:R-:W-:Y:S01]  /*8b80*/  FMUL.FTZ R23, R155, R175.reuse ;  /* 0x000000af9b177220 */ /* 0x080fe20000410000 */
[-C--:B------:R-:W-:Y:S01]  /*8b90*/  FMUL.FTZ R26, R134, R175.reuse ;  /* 0x000000af861a7220 */ /* 0x080fe20000410000 */
[-C--:B------:R-:W-:Y:S01]  /*8ba0*/  FMUL.FTZ R27, R135, R175.reuse ;  /* 0x000000af871b7220 */ /* 0x080fe20000410000 */
[----:B-1----:R-:W-:Y:S01]  /*8bb0*/  FFMA.FTZ R186, R36, UR5, -R127 ;  /* 0x0000000524ba7c23 */ /* 0x002fe2000801087f */
[-C--:B------:R-:W-:Y:S01]  /*8bc0*/  FMUL.FTZ R142, R142, R175.reuse ;  /* 0x000000af8e8e7220 */ /* 0x080fe20000410000 */
[----:B------:R-:W1:Y:S01]  /*8bd0*/  LDSM.16.MT88.4 R36, [R212+0x4400] ;  /* 0x00440000d424783b */ /* 0x000e620000004200 */
[----:B------:R-:W-:Y:S01]  /*8be0*/  FMUL.FTZ R143, R143, R175 ;  /* 0x000000af8f8f7220 */ /* 0x000fe20000410000 */
[----:B----4-:R-:W-:Y:S01]  /*8bf0*/  F2FP.F16.F32.PACK_AB R31, R3, R164 ;  /* 0x000000a4031f723e */ /* 0x010fe200000000ff */
[C---:B------:R-:W-:Y:S01]  /*8c00*/  HMMA.16816.F32 R16, R12.reuse, R4, R16 ;  /* 0x000000040c10723c */ /* 0x040fe20000001810 */
[----:B------:R-:W-:Y:S01]  /*8c10*/  MUFU.EX2 R186, R186 ;  /* 0x000000ba00ba7308 */ /* 0x000fe20000000800 */
[--C-:B------:R-:W-:Y:S01]  /*8c20*/  FFMA.FTZ R195, R181, UR5, -R172.reuse ;  /* 0x00000005b5c37c23 */ /* 0x100fe200080108ac */
[----:B-----5:R-:W-:Y:S01]  /*8c30*/  F2FP.F16.F32.PACK_AB R28, R168, R169 ;  /* 0x000000a9a81c723e */ /* 0x020fe200000000ff */
[-C--:B--2---:R-:W-:Y:S01]  /*8c40*/  FMUL.FTZ R34, R162, R132.reuse ;  /* 0x00000084a2227220 */ /* 0x084fe20000410000 */
[-C--:B------:R-:W-:Y:S01]  /*8c50*/  FMUL.FTZ R35, R163, R132.reuse ;  /* 0x00000084a3237220 */ /* 0x080fe20000410000 */
[----:B------:R-:W-:Y:S01]  /*8c60*/  MUFU.EX2 R187, R187 ;  /* 0x000000bb00bb7308 */ /* 0x000fe20000000800 */
[----:B------:R-:W-:Y:S01]  /*8c70*/  FFMA.FTZ R181, R205, UR5, -R172 ;  /* 0x00000005cdb57c23 */ /* 0x000fe200080108ac */
[----:B------:R-:W-:Y:S01]  /*8c80*/  HMMA.16816.F32 R20, R12, R6, R20 ;  /* 0x000000060c14723c */ /* 0x000fe20000001814 */
[-C--:B------:R-:W-:Y:S01]  /*8c90*/  FMUL.FTZ R146, R146, R132.reuse ;  /* 0x0000008492927220 */ /* 0x080fe20000410000 */
[----:B------:R-:W-:Y:S01]  /*8ca0*/  MUFU.EX2 R191, R191 ;  /* 0x000000bf00bf7308 */ /* 0x000fe20000000800 */
[-C--:B------:R-:W-:Y:S01]  /*8cb0*/  FMUL.FTZ R147, R147, R132.reuse ;  /* 0x0000008493937220 */ /* 0x080fe20000410000 */
[----:B------:R-:W-:Y:S01]  /*8cc0*/  FFMA.FTZ R205, R66, UR5, -R129 ;  /* 0x0000000542cd7c23 */ /* 0x000fe20008010881 */
[-C--:B------:R-:W-:Y:S01]  /*8cd0*/  FMUL.FTZ R150, R150, R132.reuse ;  /* 0x0000008496967220 */ /* 0x080fe20000410000 */
[----:B------:R-:W-:Y:S01]  /*8ce0*/  MUFU.EX2 R192, R192 ;  /* 0x000000c000c07308 */ /* 0x000fe20000000800 */
[-C--:B------:R-:W-:Y:S01]  /*8cf0*/  FMUL.FTZ R151, R151, R132.reuse ;  /* 0x0000008497977220 */ /* 0x080fe20000410000 */
[----:B------:R-:W-:Y:S01]  /*8d00*/  HMMA.16816.F32 R32, R28, R4, R32 ;  /* 0x000000041c20723c */ /* 0x000fe20000001820 */
[--C-:B------:R-:W-:Y:S01]  /*8d10*/  FFMA.FTZ R4, R189, UR5, -R127.reuse ;  /* 0x00000005bd047c23 */ /* 0x100fe2000801087f */
[----:B------:R-:W-:Y:S01]  /*8d20*/  MUFU.EX2 R190, R190 ;  /* 0x000000be00be7308 */ /* 0x000fe20000000800 */
[-C--:B------:R-:W-:Y:S01]  /*8d30*/  FMUL.FTZ R138, R138, R132.reuse ;  /* 0x000000848a8a7220 */ /* 0x080fe20000410000 */
[-C--:B------:R-:W-:Y:S01]  /*8d40*/  FMUL.FTZ R139, R139, R132.reuse ;  /* 0x000000848b8b7220 */ /* 0x080fe20000410000 */
[----:B------:R-:W-:Y:S01]  /*8d50*/  FFMA.FTZ R209, R248, UR5, -R127 ;  /* 0x00000005f8d17c23 */ /* 0x000fe2000801087f */
[----:B------:R-:W2:Y:S01]  /*8d60*/  MUFU.EX2 R189, R188 ;  /* 0x000000bc00bd7308 */ /* 0x000ea20000000800 */
[--C-:B------:R-:W-:Y:S01]  /*8d70*/  FFMA.FTZ R208, R208, UR5, -R122.reuse ;  /* 0x00000005d0d07c23 */ /* 0x100fe2000801087a */
[C---:B------:R-:W-:Y:S01]  /*8d80*/  HMMA.16816.F32 R24, R12.reuse, R8, R24 ;  /* 0x000000080c18723c */ /* 0x040fe20000001818 */
[--C-:B------:R-:W-:Y:S01]  /*8d90*/  FFMA.FTZ R247, R243, UR5, -R129.reuse ;  /* 0x00000005f3f77c23 */ /* 0x100fe20008010881 */
[----:B------:R3:W-:Y:S01]  /*8da0*/  MUFU.EX2 R188, R4 ;  /* 0x0000000400bc7308 */ /* 0x0007e20000000800 */
[----:B------:R-:W-:Y:S01]  /*8db0*/  FFMA.FTZ R249, R249, UR5, -R129 ;  /* 0x00000005f9f97c23 */ /* 0x000fe20008010881 */
[----:B------:R-:W-:Y:S01]  /*8dc0*/  FFMA.FTZ R248, R182, UR5, -R122 ;  /* 0x00000005b6f87c23 */ /* 0x000fe2000801087a */
[----:B------:R-:W-:Y:S01]  /*8dd0*/  FFMA.FTZ R133, R79, UR5, -R127 ;  /* 0x000000054f857c23 */ /* 0x000fe2000801087f */
[----:B------:R-:W-:Y:S01]  /*8de0*/  MUFU.EX2 R193, R193 ;  /* 0x000000c100c17308 */ /* 0x000fe20000000800 */
[----:B------:R-:W-:Y:S01]  /*8df0*/  FFMA.FTZ R128, R240, R132, R128 ;  /* 0x00000084f0807223 */ /* 0x000fe20000010080 */
[----:B------:R-:W-:Y:S01]  /*8e00*/  HMMA.16816.F32 R12, R12, R10, R140 ;  /* 0x0000000a0c0c723c */ /* 0x000fe2000000188c */
[----:B------:R-:W-:Y:S01]  /*8e10*/  FFMA.FTZ R121, R238, R175, R121 ;  /* 0x000000afee797223 */ /* 0x000fe20000010079 */
[----:B------:R-:W-:Y:S01]  /*8e20*/  MUFU.EX2 R195, R195 ;  /* 0x000000c300c37308 */ /* 0x000fe20000000800 */
[----:B------:R-:W-:Y:S01]  /*8e30*/  FFMA.FTZ R169, R241, R152, R169 ;  /* 0x00000098f1a97223 */ /* 0x000fe200000100a9 */
[----:B------:R-:W-:Y:S01]  /*8e40*/  FFMA.FTZ R126, R239, R177, R126 ;  /* 0x000000b1ef7e7223 */ /* 0x000fe2000001007e */
[----:B------:R-:W-:Y:S01]  /*8e50*/  FFMA.FTZ R183, R183, UR5, -R129 ;  /* 0x00000005b7b77c23 */ /* 0x000fe20008010881 */
[----:B------:R-:W4:Y:S01]  /*8e60*/  MUFU.EX2 R181, R181 ;  /* 0x000000b500b57308 */ /* 0x000f220000000800 */
[----:B------:R-:W-:Y:S01]  /*8e70*/  FADD.FTZ R128, R174, R128 ;  /* 0x00000080ae807221 */ /* 0x000fe20000010000 */
[C---:B------:R-:W-:Y:S01]  /*8e80*/  HMMA.16816.F32 R144, R28.reuse, R8, R144 ;  /* 0x000000081c90723c */ /* 0x040fe20000001890 */
[----:B--2---:R-:W-:Y:S01]  /*8e90*/  F2FP.F16.F32.PACK_AB R8, R189, R186 ;  /* 0x000000babd08723e */ /* 0x004fe200000000ff */
[----:B------:R-:W2:Y:S01]  /*8ea0*/  MUFU.EX2 R66, R45 ;  /* 0x0000002d00427308 */ /* 0x000ea20000000800 */
[----:B------:R-:W-:Y:S01]  /*8eb0*/  F2FP.F16.F32.PACK_AB R9, R192, R191 ;  /* 0x000000bfc009723e */ /* 0x000fe200000000ff */
[----:B------:R-:W-:Y:S01]  /*8ec0*/  FADD.FTZ R121, R111, R121 ;  /* 0x000000796f797221 */ /* 0x000fe20000010000 */
[----:B------:R-:W-:Y:S01]  /*8ed0*/  FADD.FTZ R169, R168, R169 ;  /* 0x000000a9a8a97221 */ /* 0x000fe20000010000 */
[----:B------:R-:W-:Y:S01]  /*8ee0*/  MUFU.EX2 R205, R205 ;  /* 0x000000cd00cd7308 */ /* 0x000fe20000000800 */
[----:B------:R-:W-:Y:S01]  /*8ef0*/  FADD.FTZ R126, R125, R126 ;  /* 0x0000007e7d7e7221 */ /* 0x000fe20000010000 */
[C---:B---3--:R-:W-:Y:S01]  /*8f00*/  HMMA.16816.F32 R4, R28.reuse, R6, R148 ;  /* 0x000000061c04723c */ /* 0x048fe20000001894 */
[----:B------:R-:W-:Y:S01]  /*8f10*/  FADD.FTZ R164, R164, R128 ;  /* 0x00000080a4a47221 */ /* 0x000fe20000010000 */
[----:B------:R-:W3:Y:S01]  /*8f20*/  MUFU.EX2 R204, R204 ;  /* 0x000000cc00cc7308 */ /* 0x000ee20000000800 */
[----:B------:R-:W-:Y:S01]  /*8f30*/  FADD.FTZ R2, R2, R121 ;  /* 0x0000007902027221 */ /* 0x000fe20000010000 */
[----:B----4-:R-:W-:Y:S01]  /*8f40*/  F2FP.F16.F32.PACK_AB R44, R181, R195 ;  /* 0x000000c3b52c723e */ /* 0x010fe200000000ff */
[----:B------:R-:W-:Y:S01]  /*8f50*/  FADD.FTZ R131, R131, R169 ;  /* 0x000000a983837221 */ /* 0x000fe20000010000 */
[----:B------:R-:W-:Y:S01]  /*8f60*/  MUFU.EX2 R198, R198 ;  /* 0x000000c600c67308 */ /* 0x000fe20000000800 */
[----:B------:R-:W-:Y:S01]  /*8f70*/  FADD.FTZ R124, R124, R126 ;  /* 0x0000007e7c7c7221 */ /* 0x000fe20000010000 */
[----:B------:R-:W-:Y:S01]  /*8f80*/  HMMA.16816.F32 R28, R28, R10, R136 ;  /* 0x0000000a1c1c723c */ /* 0x000fe20000001888 */
[----:B------:R-:W-:Y:S01]  /*8f90*/  F2FP.F16.F32.PACK_AB R10, R187, R188 ;  /* 0x000000bcbb0a723e */ /* 0x000fe200000000ff */
[----:B------:R-:W4:Y:S01]  /*8fa0*/  MUFU.EX2 R199, R199 ;  /* 0x000000c700c77308 */ /* 0x000f220000000800 */
[----:B------:R-:W-:Y:S01]  /*8fb0*/  F2FP.F16.F32.PACK_AB R11, R193, R190 ;  /* 0x000000bec10b723e */ /* 0x000fe200000000ff */
[----:B------:R-:W-:Y:S01]  /*8fc0*/  FADD.FTZ R164, R3, R164 ;  /* 0x000000a403a47221 */ /* 0x000fe20000010000 */
[----:B--2---:R-:W-:Y:S01]  /*8fd0*/  F2FP.F16.F32.PACK_AB R46, R66, R194 ;  /* 0x000000c2422e723e */ /* 0x004fe200000000ff */
[----:B------:R-:W-:Y:S01]  /*8fe0*/  MUFU.EX2 R197, R197 ;  /* 0x000000c500c57308 */ /* 0x000fe20000000800 */
[----:B------:R-:W-:Y:S01]  /*8ff0*/  FADD.FTZ R2, R0, R2 ;  /* 0x0000000200027221 */ /* 0x000fe20000010000 */
[----:B---3--:R-:W-:Y:S01]  /*9000*/  F2FP.F16.F32.PACK_AB R45, R204, R205 ;  /* 0x000000cdcc2d723e */ /* 0x008fe200000000ff */
[----:B------:R-:W-:Y:S01]  /*9010*/  FADD.FTZ R131, R130, R131 ;  /* 0x0000008382837221 */ /* 0x000fe20000010000 */
[C---:B-1----:R-:W-:Y:S01]  /*9020*/  HMMA.16816.F32 R16, R8.reuse, R36, R16 ;  /* 0x000000240810723c */ /* 0x042fe20000001810 */
[----:B------:R-:W-:Y:S01]  /*9030*/  MUFU.EX2 R196, R196 ;  /* 0x000000c400c47308 */ /* 0x000fe20000000800 */
[----:B------:R-:W-:Y:S01]  /*9040*/  FADD.FTZ R124, R123, R124 ;  /* 0x0000007c7b7c7221 */ /* 0x000fe20000010000 */
[----:B------:R-:W-:Y:S01]  /*9050*/  FADD.FTZ R164, R205, R164 ;  /* 0x000000a4cda47221 */ /* 0x000fe20000010000 */
[----:B------:R-:W-:Y:S01]  /*9060*/  FADD.FTZ R2, R191, R2 ;  /* 0x00000002bf027221 */ /* 0x000fe20000010000 */
[----:B------:R-:W-:Y:S01]  /*9070*/  MUFU.EX2 R209, R209 ;  /* 0x000000d100d17308 */ /* 0x000fe20000000800 */
[----:B----4-:R-:W-:Y:S01]  /*9080*/  F2FP.F16.F32.PACK_AB R47, R199, R198 ;  /* 0x000000c6c72f723e */ /* 0x010fe200000000ff */
[----:B------:R-:W-:Y:S01]  /*9090*/  FADD.FTZ R131, R195, R131 ;  /* 0x00000083c3837221 */ /* 0x000fe20000010000 */
[C---:B------:R-:W-:Y:S01]  /*90a0*/  HMMA.16816.F32 R20, R8.reuse, R38, R20 ;  /* 0x000000260814723c */ /* 0x040fe20000001814 */
[----:B------:R-:W-:Y:S01]  /*90b0*/  MUFU.EX2 R211, R211 ;  /* 0x000000d300d37308 */ /* 0x000fe20000000800 */
[----:B------:R-:W-:Y:S01]  /*90c0*/  FADD.FTZ R124, R186, R124 ;  /* 0x0000007cba7c7221 */ /* 0x000fe20000010000 */
[----:B------:R-:W-:Y:S01]  /*90d0*/  FADD.FTZ R164, R204, R164 ;  /* 0x000000a4cca47221 */ /* 0x000fe20000010000 */
[----:B------:R-:W-:Y:S01]  /*90e0*/  FADD.FTZ R2, R192, R2 ;  /* 0x00000002c0027221 */ /* 0x000fe20000010000 */
[----:B------:R-:W1:Y:S01]  /*90f0*/  MUFU.EX2 R208, R208 ;  /* 0x000000d000d07308 */ /* 0x000e620000000800 */
[----:B------:R-:W-:Y:S01]  /*9100*/  FADD.FTZ R131, R181, R131 ;  /* 0x00000083b5837221 */ /* 0x000fe20000010000 */
[----:B------:R-:W-:Y:S01]  /*9110*/  FADD.FTZ R124, R189, R124 ;  /* 0x0000007cbd7c7221 */ /* 0x000fe20000010000 */
[C---:B------:R-:W-:Y:S01]  /*9120*/  HMMA.16816.F32 R24, R8.reuse, R40, R24 ;  /* 0x000000280818723c */ /* 0x040fe20000001818 */
[----:B------:R-:W-:Y:S01]  /*9130*/  MUFU.EX2 R247, R247 ;  /* 0x000000f700f77308 */ /* 0x000fe20000000800 */
[----:B------:R-:W-:Y:S01]  /*9140*/  FADD.FTZ R164, R198, R164 ;  /* 0x000000a4c6a47221 */ /* 0x000fe20000010000 */
[----:B------:R-:W-:Y:S01]  /*9150*/  FADD.FTZ R2, R190, R2 ;  /* 0x00000002be027221 */ /* 0x000fe20000010000 */
[----:B------:R-:W-:Y:S01]  /*9160*/  FADD.FTZ R131, R194, R131 ;  /* 0x00000083c2837221 */ /* 0x000fe20000010000 */
[----:B------:R-:W-:Y:S01]  /*9170*/  MUFU.EX2 R248, R248 ;  /* 0x000000f800f87308 */ /* 0x000fe20000000800 */
[----:B------:R-:W-:Y:S01]  /*9180*/  FADD.FTZ R124, R188, R124 ;  /* 0x0000007cbc7c7221 */ /* 0x000fe20000010000 */
[----:B------:R-:W-:Y:S01]  /*9190*/  FADD.FTZ R164, R199, R164 ;  /* 0x000000a4c7a47221 */ /* 0x000fe20000010000 */
[----:B------:R-:W-:Y:S01]  /*91a0*/  HMMA.16816.F32 R12, R8, R42, R12 ;  /* 0x0000002a080c723c */ /* 0x000fe2000000180c */
[----:B------:R-:W2:Y:S01]  /*91b0*/  LDSM.16.MT88.4 R8, [R212+0x4800] ;  /* 0x00480000d408783b */ /* 0x000ea20000004200 */
[----:B------:R-:W-:Y:S01]  /*91c0*/  FADD.FTZ R2, R193, R2 ;  /* 0x00000002c1027221 */ /* 0x000fe20000010000 */
[----:B------:R-:W-:Y:S01]  /*91d0*/  FADD.FTZ R131, R66, R131 ;  /* 0x0000008342837221 */ /* 0x000fe20000010000 */
[----:B------:R-:W-:Y:S01]  /*91e0*/  FADD.FTZ R124, R187, R124 ;  /* 0x0000007cbb7c7221 */ /* 0x000fe20000010000 */
[----:B------:R-:W-:Y:S01]  /*91f0*/  FFMA.FTZ R115, R115, UR5, -R127 ;  /* 0x0000000573737c23 */ /* 0x000fe2000801087f */
[----:B-1----:R-:W-:Y:S01]  /*9200*/  FADD.FTZ R2, R208, R2 ;  /* 0x00000002d0027221 */ /* 0x002fe20000010000 */
[----:B------:R-:W-:Y:S01]  /*9210*/  FFMA.FTZ R118, R118, UR5, -R122 ;  /* 0x0000000576767c23 */ /* 0x000fe2000801087a */
[C---:B------:R-:W-:Y:S01]  /*9220*/  HMMA.16816.F32 R144, R44.reuse, R40, R144 ;  /* 0x000000282c90723c */ /* 0x040fe20000001890 */
[--C-:B------:R-:W-:Y:S01]  /*9230*/  FFMA.FTZ R40, R56, UR5, -R172.reuse ;  /* 0x0000000538287c23 */ /* 0x100fe200080108ac */
[----:B------:R-:W-:Y:S01]  /*9240*/  FFMA.FTZ R56, R52, UR5, -R172 ;  /* 0x0000000534387c23 */ /* 0x000fe200080108ac */
[--C-:B------:R-:W-:Y:S01]  /*9250*/  FFMA.FTZ R41, R58, UR5, -R129.reuse ;  /* 0x000000053a297c23 */ /* 0x100fe20008010881 */
[----:B------:R-:W-:Y:S01]  /*9260*/  FADD.FTZ R124, R197, R124 ;  /* 0x0000007cc57c7221 */ /* 0x000fe20000010000 */
[----:B------:R1:W3:Y:S01]  /*9270*/  MUFU.EX2 R52, R40 ;  /* 0x0000002800347308 */ /* 0x0002e20000000800 */
[----:B------:R-:W-:Y:S01]  /*9280*/  FFMA.FTZ R120, R120, UR5, -R129 ;  /* 0x0000000578787c23 */ /* 0x000fe20008010881 */
[----:B------:R-:W-:Y:S01]  /*9290*/  LDSM.16.MT88.4 R148, [R212+0x5c00] ;  /* 0x005c0000d494783b */ /* 0x000fe20000004200 */
[C---:B------:R-:W-:Y:S01]  /*92a0*/  HMMA.16816.F32 R32, R44.reuse, R36, R32 ;  /* 0x000000242c20723c */ /* 0x040fe20000001820 */
[----:B------:R-:W-:Y:S01]  /*92b0*/  FFMA.FTZ R36, R235, UR5, -R122 ;  /* 0x00000005eb247c23 */ /* 0x000fe2000801087a */
[----:B------:R-:W-:Y:S01]  /*92c0*/  MUFU.EX2 R56, R56 ;  /* 0x0000003800387308 */ /* 0x000fe20000000800 */
[----:B------:R-:W-:Y:S01]  /*92d0*/  FADD.FTZ R124, R196, R124 ;  /* 0x0000007cc47c7221 */ /* 0x000fe20000010000 */
[----:B------:R-:W-:Y:S01]  /*92e0*/  LDSM.16.MT88.4 R136, [R170+0x5c00] ;  /* 0x005c0000aa88783b */ /* 0x000fe20000004200 */
[----:B------:R-:W-:Y:S01]  /*92f0*/  FFMA.FTZ R97, R97, UR5, -R127 ;  /* 0x0000000561617c23 */ /* 0x000fe2000801087f */
[----:B------:R4:W5:Y:S01]  /*9300*/  MUFU.EX2 R235, R237 ;  /* 0x000000ed00eb7308 */ /* 0x0009620000000800 */
[----:B------:R-:W-:Y:S01]  /*9310*/  FADD.FTZ R124, R209, R124 ;  /* 0x0000007cd17c7221 */ /* 0x000fe20000010000 */
[C---:B------:R-:W-:Y:S01]  /*9320*/  HMMA.16816.F32 R4, R44.reuse, R38, R4 ;  /* 0x000000262c04723c */ /* 0x040fe20000001804 */
[C---:B------:R-:W-:Y:S01]  /*9330*/  F2FP.F16.F32.PACK_AB R38, R211.reuse, R209 ;  /* 0x000000d1d326723e */ /* 0x040fe200000000ff */
[----:B------:R-:W2:Y:S01]  /*9340*/  MUFU.EX2 R58, R251 ;  /* 0x000000fb003a7308 */ /* 0x000ea20000000800 */
[----:B-1----:R-:W-:Y:S01]  /*9350*/  FFMA.FTZ R40, R54, UR5, -R129 ;  /* 0x0000000536287c23 */ /* 0x002fe20008010881 */
[----:B---3--:R-:W-:Y:S01]  /*9360*/  FADD.FTZ R131, R52, R131 ;  /* 0x0000008334837221 */ /* 0x008fe20000010000 */
[----:B------:R-:W-:Y:S01]  /*9370*/  FADD.FTZ R124, R211, R124 ;  /* 0x0000007cd37c7221 */ /* 0x000fe20000010000 */
[----:B------:R1:W3:Y:S01]  /*9380*/  MUFU.EX2 R54, R41 ;  /* 0x0000002900367308 */ /* 0x0002e20000000800 */
[----:B------:R-:W-:Y:S01]  /*9390*/  FFMA.FTZ R100, R100, UR5, -R129 ;  /* 0x0000000564647c23 */ /* 0x000fe20008010881 */
[----:B------:R-:W-:Y:S01]  /*93a0*/  HMMA.16816.F32 R28, R44, R42, R28 ;  /* 0x0000002a2c1c723c */ /* 0x000fe2000000181c */
[----:B------:R-:W-:Y:S01]  /*93b0*/  FFMA.FTZ R44, R207, UR5, -R127 ;  /* 0x00000005cf2c7c23 */ /* 0x000fe2000801087f */
[----:B------:R3:W3:Y:S01]  /*93c0*/  MUFU.EX2 R243, R40 ;  /* 0x0000002800f37308 */ /* 0x0006e20000000800 */
[--C-:B------:R-:W-:Y:S01]  /*93d0*/  FFMA.FTZ R45, R176, UR5, -R122.reuse ;  /* 0x00000005b02d7c23 */ /* 0x100fe2000801087a */
[----:B----4-:R-:W-:Y:S01]  /*93e0*/  FFMA.FTZ R237, R234, UR5, -R122 ;  /* 0x00000005eaed7c23 */ /* 0x010fe2000801087a */
[C---:B-----5:R-:W-:Y:S01]  /*93f0*/  F2FP.F16.F32.PACK_AB R37, R235.reuse, R208 ;  /* 0x000000d0eb25723e */ /* 0x060fe200000000ff */
[----:B------:R4:W5:Y:S01]  /*9400*/  MUFU.EX2 R234, R36 ;  /* 0x0000002400ea7308 */ /* 0x0009620000000800 */
[----:B------:R-:W-:Y:S01]  /*9410*/  FADD.FTZ R2, R235, R2 ;  /* 0x00000002eb027221 */ /* 0x000fe20000010000 */
[----:B--2---:R-:W-:Y:S01]  /*9420*/  F2FP.F16.F32.PACK_AB R42, R58, R246 ;  /* 0x000000f63a2a723e */ /* 0x004fe200000000ff */
[----:B------:R-:W-:Y:S01]  /*9430*/  FADD.FTZ R131, R56, R131 ;  /* 0x0000008338837221 */ /* 0x000fe20000010000 */
[----:B------:R-:W2:Y:S01]  /*9440*/  MUFU.EX2 R237, R237 ;  /* 0x000000ed00ed7308 */ /* 0x000ea20000000800 */
[----:B------:R-:W-:Y:S01]  /*9450*/  FFMA.FTZ R96, R96, UR5, -R129 ;  /* 0x0000000560607c23 */ /* 0x000fe20008010881 */
[----:B-1----:R-:W-:Y:S01]  /*9460*/  FFMA.FTZ R41, R201, UR5, -R127 ;  /* 0x00000005c9297c23 */ /* 0x002fe2000801087f */
[----:B---3--:R-:W-:Y:S01]  /*9470*/  FADD.FTZ R164, R54, R164 ;  /* 0x000000a436a47221 */ /* 0x008fe20000010000 */
[----:B------:R1:W-:Y:S01]  /*9480*/  MUFU.EX2 R176, R44 ;  /* 0x0000002c00b07308 */ /* 0x0003e20000000800 */
[----:B------:R-:W-:Y:S01]  /*9490*/  FADD.FTZ R131, R246, R131 ;  /* 0x00000083f6837221 */ /* 0x000fe20000010000 */
[----:B------:R-:W-:Y:S01]  /*94a0*/  FFMA.FTZ R40, R202, UR5, -R127 ;  /* 0x00000005ca287c23 */ /* 0x000fe2000801087f */
[----:B------:R-:W-:Y:S01]  /*94b0*/  FADD.FTZ R164, R243, R164 ;  /* 0x000000a4f3a47221 */ /* 0x000fe20000010000 */
[----:B------:R-:W3:Y:S01]  /*94c0*/  MUFU.EX2 R202, R249 ;  /* 0x000000f900ca7308 */ /* 0x000ee20000000800 */
[----:B------:R-:W-:Y:S01]  /*94d0*/  FADD.FTZ R131, R58, R131 ;  /* 0x000000833a837221 */ /* 0x000fe20000010000 */
[----:B----4-:R-:W-:Y:S01]  /*94e0*/  F2FP.F16.F32.PACK_AB R36, R196, R197 ;  /* 0x000000c5c424723e */ /* 0x010fe200000000ff */
[----:B------:R-:W-:Y:S01]  /*94f0*/  FADD.FTZ R164, R247, R164 ;  /* 0x000000a4f7a47221 */ /* 0x000fe20000010000 */
[----:B------:R4:W4:Y:S01]  /*9500*/  MUFU.EX2 R201, R40 ;  /* 0x0000002800c97308 */ /* 0x0009220000000800 */
[----:B-----5:R-:W-:Y:S01]  /*9510*/  FADD.FTZ R2, R234, R2 ;  /* 0x00000002ea027221 */ /* 0x020fe20000010000 */
[----:B--2---:R-:W-:Y:S01]  /*9520*/  F2FP.F16.F32.PACK_AB R39, R237, R234 ;  /* 0x000000eaed27723e */ /* 0x004fe200000000ff */
[----:B------:R-:W-:Y:S01]  /*9530*/  FADD.FTZ R131, R53, R131 ;  /* 0x0000008335837221 */ /* 0x000fe20000010000 */
[----:B------:R-:W-:Y:S01]  /*9540*/  FFMA.FTZ R113, R113, UR5, -R122 ;  /* 0x0000000571717c23 */ /* 0x000fe2000801087a */
[----:B------:R-:W-:Y:S01]  /*9550*/  FADD.FTZ R2, R237, R2 ;  /* 0x00000002ed027221 */ /* 0x000fe20000010000 */
[----:B-1----:R-:W-:Y:S01]  /*9560*/  FFMA.FTZ R44, R185, UR5, -R122 ;  /* 0x00000005b92c7c23 */ /* 0x002fe2000801087a */
[----:B------:R-:W-:Y:S01]  /*9570*/  FADD.FTZ R131, R57, R131 ;  /* 0x0000008339837221 */ /* 0x000fe20000010000 */
[----:B------:R-:W1:Y:S01]  /*9580*/  MUFU.EX2 R185, R45 ;  /* 0x0000002d00b97308 */ /* 0x000e620000000800 */
[C---:B------:R-:W-:Y:S01]  /*9590*/  HMMA.16816.F32 R16, R36.reuse, R8, R16 ;  /* 0x000000082410723c */ /* 0x040fe20000001810 */
[C---:B---3--:R-:W-:Y:S01]  /*95a0*/  F2FP.F16.F32.PACK_AB R43, R202.reuse, R247 ;  /* 0x000000f7ca2b723e */ /* 0x048fe200000000ff */
[----:B------:R-:W-:Y:S01]  /*95b0*/  FADD.FTZ R164, R202, R164 ;  /* 0x000000a4caa47221 */ /* 0x000fe20000010000 */
[----:B------:R-:W-:Y:S01]  /*95c0*/  FADD.FTZ R131, R210, R131 ;  /* 0x00000083d2837221 */ /* 0x000fe20000010000 */
[----:B------:R-:W-:Y:S01]  /*95d0*/  FFMA.FTZ R110, R110, UR5, -R122 ;  /* 0x000000056e6e7c23 */ /* 0x000fe2000801087a */
[----:B----4-:R-:W-:Y:S01]  /*95e0*/  FFMA.FTZ R40, R229, UR5, -R127 ;  /* 0x00000005e5287c23 */ /* 0x010fe2000801087f */
[----:B------:R-:W-:Y:S01]  /*95f0*/  FADD.FTZ R124, R201, R124 ;  /* 0x0000007cc97c7221 */ /* 0x000fe20000010000 */
[----:B------:R2:W3:Y:S01]  /*9600*/  MUFU.EX2 R229, R41 ;  /* 0x0000002900e57308 */ /* 0x0004e20000000800 */
[----:B------:R-:W-:Y:S01]  /*9610*/  HMMA.16816.F32 R20, R36, R10, R20 ;  /* 0x0000000a2414723c */ /* 0x000fe20000001814 */
[----:B------:R-:W-:-:S02]  /*9620*/  IADD3 R237, PT, PT, R165, -0x3, RZ ;  /* 0xfffffffda5ed7810 */ /* 0x000fc40007ffe0ff */
[----:B------:R4:W5:Y:S01]  /*9630*/  MUFU.EX2 R207, R40 ;  /* 0x0000002800cf7308 */ /* 0x0009620000000800 */
[----:B------:R-:W-:Y:S01]  /*9640*/  MOV R0, R104 ;  /* 0x0000006800007202 */ /* 0x000fe20000000f00 */
[----:B-1----:R-:W-:Y:S01]  /*9650*/  FADD.FTZ R2, R185, R2 ;  /* 0x00000002b9027221 */ /* 0x002fe20000010000 */
[----:B------:R-:W-:Y:S01]  /*9660*/  MOV R3, R106 ;  /* 0x0000006a00037202 */ /* 0x000fe20000000f00 */
[----:B------:R-:W-:Y:S01]  /*9670*/  MUFU.EX2 R100, R100 ;  /* 0x0000006400647308 */ /* 0x000fe20000000800 */
[----:B------:R-:W-:Y:S03]  /*9680*/  HMMA.16816.F32 R24, R36, R48, R24 ;  /* 0x000000302418723c */ /* 0x000fe60000001818 */
[----:B------:R-:W-:Y:S01]  /*9690*/  MUFU.EX2 R96, R96 ;  /* 0x0000006000607308 */ /* 0x000fe20000000800 */
[----:B--2---:R-:W-:Y:S01]  /*96a0*/  F2FP.F16.F32.PACK_AB R41, R243, R54 ;  /* 0x00000036f329723e */ /* 0x004fe200000000ff */
[----:B---3--:R-:W-:-:S03]  /*96b0*/  FADD.FTZ R124, R229, R124 ;  /* 0x0000007ce57c7221 */ /* 0x008fc60000010000 */
[----:B------:R-:W-:Y:S01]  /*96c0*/  HMMA.16816.F32 R12, R36, R50, R12 ;  /* 0x00000032240c723c */ /* 0x000fe2000000180c */
[----:B----4-:R-:W-:Y:S01]  /*96d0*/  F2FP.F16.F32.PACK_AB R40, R56, R52 ;  /* 0x000000343828723e */ /* 0x010fe200000000ff */
[----:B------:R-:W1:Y:S01]  /*96e0*/  LDSM.16.MT88.4 R36, [R212+0x4c00] ;  /* 0x004c0000d424783b */ /* 0x000e620000004200 */
[----:B-----5:R-:W-:-:S04]  /*96f0*/  FADD.FTZ R124, R207, R124 ;  /* 0x0000007ccf7c7221 */ /* 0x020fc80000010000 */
[----:B------:R-:W-:Y:S01]  /*9700*/  FADD.FTZ R124, R176, R124 ;  /* 0x0000007cb07c7221 */ /* 0x000fe20000010000 */
[C---:B------:R-:W-:Y:S01]  /*9710*/  HMMA.16816.F32 R32, R40.reuse, R8, R32 ;  /* 0x000000082820723c */ /* 0x040fe20000001820 */
[----:B------:R-:W-:Y:S02]  /*9720*/  FFMA.FTZ R8, R184, UR5, -R122 ;  /* 0x00000005b8087c23 */ /* 0x000fe4000801087a */
[----:B------:R2:W3:Y:S04]  /*9730*/  MUFU.EX2 R184, R44 ;  /* 0x0000002c00b87308 */ /* 0x0004e80000000800 */
[----:B------:R4:W5:Y:S01]  /*9740*/  MUFU.EX2 R182, R8 ;  /* 0x0000000800b67308 */ /* 0x0009620000000800 */
[----:B------:R-:W-:Y:S01]  /*9750*/  HMMA.16816.F32 R4, R40, R10, R4 ;  /* 0x0000000a2804723c */ /* 0x000fe20000001804 */
[----:B------:R-:W-:-:S07]  /*9760*/  F2FP.F16.F32.PACK_AB R10, R176, R207 ;  /* 0x000000cfb00a723e */ /* 0x000fce00000000ff */
[C---:B------:R-:W-:Y:S01]  /*9770*/  HMMA.16816.F32 R144, R40.reuse, R48, R144 ;  /* 0x000000302890723c */ /* 0x040fe20000001890 */
[----:B--2---:R-:W2:Y:S01]  /*9780*/  LDSM.16.MT88.4 R44, [R170+0x4c00] ;  /* 0x004c0000aa2c783b */ /* 0x004ea20000004200 */
[----:B------:R-:W-:Y:S01]  /*9790*/  FFMA.FTZ R48, R173, UR5, -R127 ;  /* 0x00000005ad307c23 */ /* 0x000fe2000801087f */
[----:B---3--:R-:W-:Y:S01]  /*97a0*/  F2FP.F16.F32.PACK_AB R9, R184, R185 ;  /* 0x000000b9b809723e */ /* 0x008fe200000000ff */
[----:B------:R-:W-:Y:S01]  /*97b0*/  FFMA.FTZ R49, R63, UR5, -R122 ;  /* 0x000000053f317c23 */ /* 0x000fe2000801087a */
[----:B----4-:R-:W-:Y:S01]  /*97c0*/  F2FP.F16.F32.PACK_AB R8, R229, R201 ;  /* 0x000000c9e508723e */ /* 0x010fe200000000ff */
[----:B------:R3:W-:Y:S01]  /*97d0*/  MUFU.EX2 R63, R48 ;  /* 0x00000030003f7308 */ /* 0x0007e20000000800 */
[----:B-----5:R-:W-:Y:S01]  /*97e0*/  F2FP.F16.F32.PACK_AB R11, R248, R182 ;  /* 0x000000b6f80b723e */ /* 0x020fe200000000ff */
[----:B------:R-:W-:Y:S01]  /*97f0*/  HMMA.16816.F32 R28, R40, R50, R28 ;  /* 0x00000032281c723c */ /* 0x000fe2000000181c */
[--C-:B------:R-:W-:Y:S01]  /*9800*/  FFMA.FTZ R41, R55, UR5, -R129.reuse ;  /* 0x0000000537297c23 */ /* 0x100fe20008010881 */
[--C-:B------:R-:W-:Y:S01]  /*9810*/  FFMA.FTZ R40, R59, UR5, -R129.reuse ;  /* 0x000000053b287c23 */ /* 0x100fe20008010881 */
[----:B------:R-:W-:Y:S01]  /*9820*/  FFMA.FTZ R42, R203, UR5, -R129 ;  /* 0x00000005cb2a7c23 */ /* 0x000fe20008010881 */
[----:B------:R4:W5:Y:S01]  /*9830*/  MUFU.EX2 R55, R245 ;  /* 0x000000f500377308 */ /* 0x0009620000000800 */
[----:B------:R-:W-:-:S03]  /*9840*/  FADD.FTZ R2, R184, R2 ;  /* 0x00000002b8027221 */ /* 0x000fc60000010000 */
[----:B------:R5:W5:Y:S01]  /*9850*/  MUFU.EX2 R59, R41 ;  /* 0x00000029003b7308 */ /* 0x000b620000000800 */
[----:B------:R-:W-:Y:S01]  /*9860*/  FADD.FTZ R2, R182, R2 ;  /* 0x00000002b6027221 */ /* 0x000fe20000010000 */
[C---:B-1----:R-:W-:Y:S02]  /*9870*/  HMMA.16816.F32 R16, R8.reuse, R36, R16 ;  /* 0x000000240810723c */ /* 0x042fe40000001810 */
[----:B------:R1:W1:Y:S01]  /*9880*/  MUFU.EX2 R203, R40 ;  /* 0x0000002800cb7308 */ /* 0x0002620000000800 */
[----:B---3--:R-:W-:Y:S01]  /*9890*/  FFMA.FTZ R48, R68, UR5, -R122 ;  /* 0x0000000544307c23 */ /* 0x008fe2000801087a */
[----:B------:R-:W-:Y:S02]  /*98a0*/  FADD.FTZ R2, R248, R2 ;  /* 0x00000002f8027221 */ /* 0x000fe40000010000 */
[----:B------:R-:W3:Y:S02]  /*98b0*/  MUFU.EX2 R68, R49 ;  /* 0x0000003100447308 */ /* 0x000ee40000000800 */
[----:B------:R-:W-:Y:S01]  /*98c0*/  HMMA.16816.F32 R20, R8, R38, R20 ;  /* 0x000000260814723c */ /* 0x000fe20000001814 */
[----:B----4-:R-:W-:Y:S01]  /*98d0*/  FFMA.FTZ R245, R72, UR5, -R122 ;  /* 0x0000000548f57c23 */ /* 0x010fe2000801087a */
[----:B-----5:R-:W-:Y:S01]  /*98e0*/  FADD.FTZ R131, R55, R131 ;  /* 0x0000008337837221 */ /* 0x020fe20000010000 */
[----:B------:R-:W-:Y:S01]  /*98f0*/  FFMA.FTZ R41, R242, UR5, -R129 ;  /* 0x00000005f2297c23 */ /* 0x000fe20008010881 */
[----:B------:R-:W-:Y:S01]  /*9900*/  FADD.FTZ R164, R59, R164 ;  /* 0x000000a43ba47221 */ /* 0x000fe20000010000 */
[----:B------:R4:W5:Y:S01]  /*9910*/  MUFU.EX2 R242, R42 ;  /* 0x0000002a00f27308 */ /* 0x0009620000000800 */
[----:B------:R-:W-:Y:S01]  /*9920*/  FADD.FTZ R131, R60, R131 ;  /* 0x000000833c837221 */ /* 0x000fe20000010000 */
[----:B-1----:R-:W-:Y:S01]  /*9930*/  FFMA.FTZ R40, R62, UR5, -R127 ;  /* 0x000000053e287c23 */ /* 0x002fe2000801087f */
[----:B------:R-:W-:Y:S01]  /*9940*/  FADD.FTZ R164, R203, R164 ;  /* 0x000000a4cba47221 */ /* 0x000fe20000010000 */
[----:B------:R1:W1:Y:S01]  /*9950*/  MUFU.EX2 R62, R41 ;  /* 0x00000029003e7308 */ /* 0x0002620000000800 */
[----:B------:R-:W-:Y:S01]  /*9960*/  FADD.FTZ R131, R64, R131 ;  /* 0x0000008340837221 */ /* 0x000fe20000010000 */
[----:B---3--:R-:W-:-:S02]  /*9970*/  FADD.FTZ R2, R68, R2 ;  /* 0x0000000244027221 */ /* 0x008fc40000010000 */
[----:B------:R-:W-:Y:S01]  /*9980*/  MUFU.EX2 R245, R245 ;  /* 0x000000f500f57308 */ /* 0x000fe20000000800 */
[----:B--2---:R-:W-:Y:S01]  /*9990*/  HMMA.16816.F32 R24, R8, R44, R24 ;  /* 0x0000002c0818723c */ /* 0x004fe20000001818 */
[----:B------:R-:W-:Y:S01]  /*99a0*/  FADD.FTZ R131, R178, R131 ;  /* 0x00000083b2837221 */ /* 0x000fe20000010000 */
[----:B----4-:R-:W-:Y:S01]  /*99b0*/  F2FP.F16.F32.PACK_AB R42, R55, R210 ;  /* 0x000000d2372a723e */ /* 0x010fe200000000ff */
[----:B-----5:R-:W-:-:S05]  /*99c0*/  FADD.FTZ R164, R242, R164 ;  /* 0x000000a4f2a47221 */ /* 0x020fca0000010000 */
[----:B------:R-:W-:Y:S01]  /*99d0*/  HMMA.16816.F32 R12, R8, R46, R12 ;  /* 0x0000002e080c723c */ /* 0x000fe2000000180c */
[--C-:B-1----:R-:W-:Y:S01]  /*99e0*/  FFMA.FTZ R41, R67, UR5, -R127.reuse ;  /* 0x0000000543297c23 */ /* 0x102fe2000801087f */
[C---:B------:R-:W-:Y:S01]  /*99f0*/  F2FP.F16.F32.PACK_AB R43, R62.reuse, R242 ;  /* 0x000000f23e2b723e */ /* 0x040fe200000000ff */
[----:B------:R1:W2:Y:S01]  /*9a00*/  MUFU.EX2 R67, R40 ;  /* 0x0000002800437308 */ /* 0x0002a20000000800 */
[----:B------:R-:W3:Y:S01]  /*9a10*/  LDSM.16.MT88.4 R8, [R212+0x5000] ;  /* 0x00500000d408783b */ /* 0x000ee20000004200 */
[----:B------:R-:W-:Y:S01]  /*9a20*/  FADD.FTZ R164, R62, R164 ;  /* 0x000000a43ea47221 */ /* 0x000fe20000010000 */
[----:B-1----:R-:W-:Y:S01]  /*9a30*/  FFMA.FTZ R40, R180, UR5, -R127 ;  /* 0x00000005b4287c23 */ /* 0x002fe2000801087f */
[----:B--2---:R-:W-:Y:S01]  /*9a40*/  FADD.FTZ R124, R67, R124 ;  /* 0x0000007c437c7221 */ /* 0x004fe20000010000 */
[----:B------:R1:W2:Y:S04]  /*9a50*/  MUFU.EX2 R180, R41 ;  /* 0x0000002900b47308 */ /* 0x0002a80000000800 */
[----:B------:R4:W5:Y:S01]  /*9a60*/  MUFU.EX2 R173, R40 ;  /* 0x0000002800ad7308 */ /* 0x0009620000000800 */
[----:B-1----:R-:W-:Y:S01]  /*9a70*/  F2FP.F16.F32.PACK_AB R41, R203, R59 ;  /* 0x0000003bcb29723e */ /* 0x002fe200000000ff */
[----:B--2---:R-:W-:Y:S01]  /*9a80*/  FADD.FTZ R124, R180, R124 ;  /* 0x0000007cb47c7221 */ /* 0x004fe20000010000 */
[----:B----4-:R-:W-:-:S03]  /*9a90*/  F2FP.F16.F32.PACK_AB R40, R57, R53 ;  /* 0x000000353928723e */ /* 0x010fc600000000ff */
[----:B-----5:R-:W-:-:S04]  /*9aa0*/  FADD.FTZ R124, R173, R124 ;  /* 0x0000007cad7c7221 */ /* 0x020fc80000010000 */
[----:B------:R-:W-:Y:S01]  /*9ab0*/  FADD.FTZ R124, R63, R124 ;  /* 0x0000007c3f7c7221 */ /* 0x000fe20000010000 */
[C---:B------:R-:W-:Y:S01]  /*9ac0*/  HMMA.16816.F32 R32, R40.reuse, R36, R32 ;  /* 0x000000242820723c */ /* 0x040fe20000001820 */
[----:B------:R-:W-:Y:S02]  /*9ad0*/  FFMA.FTZ R36, R69, UR5, -R122 ;  /* 0x0000000545247c23 */ /* 0x000fe4000801087a */
[----:B------:R1:W2:Y:S04]  /*9ae0*/  MUFU.EX2 R69, R48 ;  /* 0x0000003000457308 */ /* 0x0002a80000000800 */
[----:B------:R4:W5:Y:S01]  /*9af0*/  MUFU.EX2 R72, R36 ;  /* 0x0000002400487308 */ /* 0x0009620000000800 */
[----:B------:R-:W-:Y:S01]  /*9b00*/  HMMA.16816.F32 R4, R40, R38, R4 ;  /* 0x000000262804723c */ /* 0x000fe20000001804 */
[----:B------:R-:W-:-:S07]  /*9b10*/  F2FP.F16.F32.PACK_AB R38, R63, R173 ;  /* 0x000000ad3f26723e */ /* 0x000fce00000000ff */
[C---:B------:R-:W-:Y:S01]  /*9b20*/  HMMA.16816.F32 R144, R40.reuse, R44, R144 ;  /* 0x0000002c2890723c */ /* 0x040fe20000001890 */
[----:B-1----:R-:W1:Y:S01]  /*9b30*/  LDSM.16.MT88.4 R48, [R170+0x5000] ;  /* 0x00500000aa30783b */ /* 0x002e620000004200 */
[----:B--2---:R-:W-:Y:S01]  /*9b40*/  F2FP.F16.F32.PACK_AB R37, R69, R68 ;  /* 0x000000444525723e */ /* 0x004fe200000000ff */
[----:B------:R-:W-:Y:S01]  /*9b50*/  FFMA.FTZ R44, R83, UR5, -R127 ;  /* 0x00000005532c7c23 */ /* 0x000fe2000801087f */
[----:B------:R-:W-:Y:S01]  /*9b60*/  FADD.FTZ R2, R69, R2 ;  /* 0x0000000245027221 */ /* 0x000fe20000010000 */
[----:B----4-:R-:W-:Y:S02]  /*9b70*/  F2FP.F16.F32.PACK_AB R36, R180, R67 ;  /* 0x00000043b424723e */ /* 0x010fe400000000ff */
[----:B-----5:R-:W-:Y:S01]  /*9b80*/  F2FP.F16.F32.PACK_AB R39, R245, R72 ;  /* 0x00000048f527723e */ /* 0x020fe200000000ff */
[----:B------:R-:W-:Y:S01]  /*9b90*/  HMMA.16816.F32 R28, R40, R46, R28 ;  /* 0x0000002e281c723c */ /* 0x000fe2000000181c */
[--C-:B------:R-:W-:Y:S01]  /*9ba0*/  FFMA.FTZ R41, R61, UR5, -R129.reuse ;  /* 0x000000053d297c23 */ /* 0x100fe20008010881 */
[--C-:B------:R-:W-:Y:S01]  /*9bb0*/  FFMA.FTZ R40, R65, UR5, -R129.reuse ;  /* 0x0000000541287c23 */ /* 0x100fe20008010881 */
[----:B------:R-:W-:Y:S01]  /*9bc0*/  FFMA.FTZ R42, R87, UR5, -R129 ;  /* 0x00000005572a7c23 */ /* 0x000fe20008010881 */
[----:B------:R2:W4:Y:S01]  /*9bd0*/  MUFU.EX2 R61, R206 ;  /* 0x000000ce003d7308 */ /* 0x0005220000000800 */
[----:B------:R-:W-:-:S03]  /*9be0*/  FADD.FTZ R2, R72, R2 ;  /* 0x0000000248027221 */ /* 0x000fc60000010000 */
[----:B------:R5:W5:Y:S01]  /*9bf0*/  MUFU.EX2 R65, R41 ;  /* 0x0000002900417308 */ /* 0x000b620000000800 */
[C---:B---3--:R-:W-:Y:S01]  /*9c00*/  HMMA.16816.F32 R16, R36.reuse, R8, R16 ;  /* 0x000000082410723c */ /* 0x048fe20000001810 */
[----:B------:R-:W-:Y:S02]  /*9c10*/  FADD.FTZ R2, R245, R2 ;  /* 0x00000002f5027221 */ /* 0x000fe40000010000 */
[----:B------:R3:W3:Y:S04]  /*9c20*/  MUFU.EX2 R87, R40 ;  /* 0x0000002800577308 */ /* 0x0006e80000000800 */
[----:B------:R1:W-:Y:S01]  /*9c30*/  MUFU.EX2 R79, R44 ;  /* 0x0000002c004f7308 */ /* 0x0003e20000000800 */
[----:B------:R-:W-:Y:S01]  /*9c40*/  HMMA.16816.F32 R20, R36, R10, R20 ;  /* 0x0000000a2414723c */ /* 0x000fe20000001814 */
[----:B--2---:R-:W-:Y:S01]  /*9c50*/  FFMA.FTZ R206, R81, UR5, -R172 ;  /* 0x0000000551ce7c23 */ /* 0x004fe200080108ac */
[----:B----4-:R-:W-:Y:S01]  /*9c60*/  FADD.FTZ R131, R61, R131 ;  /* 0x000000833d837221 */ /* 0x010fe20000010000 */
[----:B-----5:R-:W-:Y:S01]  /*9c70*/  FFMA.FTZ R41, R200, UR5, -R129 ;  /* 0x00000005c8297c23 */ /* 0x020fe20008010881 */
[----:B------:R-:W-:Y:S01]  /*9c80*/  FADD.FTZ R164, R65, R164 ;  /* 0x000000a441a47221 */ /* 0x000fe20000010000 */
[----:B------:R-:W2:Y:S01]  /*9c90*/  MUFU.EX2 R200, R42 ;  /* 0x0000002a00c87308 */ /* 0x000ea20000000800 */
[----:B---3--:R-:W-:-:S02]  /*9ca0*/  FFMA.FTZ R40, R73, UR5, -R172 ;  /* 0x0000000549287c23 */ /* 0x008fc400080108ac */
[----:B------:R-:W-:Y:S01]  /*9cb0*/  FADD.FTZ R164, R87, R164 ;  /* 0x000000a457a47221 */ /* 0x000fe20000010000 */
[----:B------:R-:W3:Y:S01]  /*9cc0*/  MUFU.EX2 R73, R41 ;  /* 0x0000002900497308 */ /* 0x000ee20000000800 */
[----:B-1----:R-:W-:Y:S03]  /*9cd0*/  LDSM.16.MT88.4 R44, [R170+0x5400] ;  /* 0x00540000aa2c783b */ /* 0x002fe60000004200 */
[----:B------:R1:W4:Y:S01]  /*9ce0*/  MUFU.EX2 R81, R40 ;  /* 0x0000002800517308 */ /* 0x0003220000000800 */
[----:B------:R-:W-:Y:S03]  /*9cf0*/  HMMA.16816.F32 R24, R36, R48, R24 ;  /* 0x000000302418723c */ /* 0x000fe60000001818 */
[----:B------:R-:W5:Y:S01]  /*9d00*/  MUFU.EX2 R206, R206 ;  /* 0x000000ce00ce7308 */ /* 0x000f620000000800 */
[----:B--2---:R-:W-:-:S04]  /*9d10*/  FADD.FTZ R164, R200, R164 ;  /* 0x000000a4c8a47221 */ /* 0x004fc80000010000 */
[----:B------:R-:W-:Y:S01]  /*9d20*/  HMMA.16816.F32 R12, R36, R50, R12 ;  /* 0x00000032240c723c */ /* 0x000fe2000000180c */
[----:B------:R-:W-:Y:S01]  /*9d30*/  F2FP.F16.F32.PACK_AB R36, R64, R60 ;  /* 0x0000003c4024723e */ /* 0x000fe200000000ff */
[----:B---3--:R-:W-:Y:S01]  /*9d40*/  FADD.FTZ R164, R73, R164 ;  /* 0x000000a449a47221 */ /* 0x008fe20000010000 */
[----:B------:R-:W-:Y:S01]  /*9d50*/  F2FP.F16.F32.PACK_AB R37, R87, R65 ;  /* 0x000000415725723e */ /* 0x000fe200000000ff */
[----:B-1----:R-:W-:Y:S01]  /*9d60*/  FFMA.FTZ R40, R77, UR5, -R127 ;  /* 0x000000054d287c23 */ /* 0x002fe2000801087f */
[----:B------:R-:W-:Y:S01]  /*9d70*/  F2FP.F16.F32.PACK_AB R38, R61, R178 ;  /* 0x000000b23d26723e */ /* 0x000fe200000000ff */
[----:B------:R-:W-:Y:S01]  /*9d80*/  MUFU.EX2 R77, R244 ;  /* 0x000000f4004d7308 */ /* 0x000fe20000000800 */
[----:B------:R-:W-:Y:S01]  /*9d90*/  F2FP.F16.F32.PACK_AB R39, R73, R200 ;  /* 0x000000c84927723e */ /* 0x000fe200000000ff */
[----:B----4-:R-:W-:Y:S02]  /*9da0*/  FADD.FTZ R131, R81, R131 ;  /* 0x0000008351837221 */ /* 0x010fe40000010000 */
[----:B------:R1:W2:Y:S02]  /*9db0*/  MUFU.EX2 R83, R40 ;  /* 0x0000002800537308 */ /* 0x0002a40000000800 */
[----:B-----5:R-:W-:-:S02]  /*9dc0*/  FADD.FTZ R131, R206, R131 ;  /* 0x00000083ce837221 */ /* 0x020fc40000010000 */
[----:B------:R-:W-:Y:S01]  /*9dd0*/  HMMA.16816.F32 R32, R36, R8, R32 ;  /* 0x000000082420723c */ /* 0x000fe20000001820 */
[----:B------:R-:W-:Y:S01]  /*9de0*/  FFMA.FTZ R8, R85, UR5, -R127 ;  /* 0x0000000555087c23 */ /* 0x000fe2000801087f */
[----:B------:R-:W-:Y:S01]  /*9df0*/  FFMA.FTZ R9, R80, UR5, -R122 ;  /* 0x0000000550097c23 */ /* 0x000fe2000801087a */
[----:B------:R-:W3:Y:S01]  /*9e00*/  MUFU.EX2 R85, R133 ;  /* 0x0000008500557308 */ /* 0x000ee20000000800 */
[----:B------:R-:W-:-:S03]  /*9e10*/  FADD.FTZ R131, R236, R131 ;  /* 0x00000083ec837221 */ /* 0x000fc60000010000 */
[----:B------:R4:W5:Y:S01]  /*9e20*/  MUFU.EX2 R80, R8 ;  /* 0x0000000800507308 */ /* 0x0009620000000800 */
[----:B------:R-:W-:Y:S01]  /*9e30*/  HMMA.16816.F32 R4, R36, R10, R4 ;  /* 0x0000000a2404723c */ /* 0x000fe20000001804 */
[----:B------:R-:W-:Y:S01]  /*9e40*/  FFMA.FTZ R10, R84, UR5, -R122 ;  /* 0x00000005540a7c23 */ /* 0x000fe2000801087a */
[----:B-1----:R-:W1:Y:S01]  /*9e50*/  LDSM.16.MT88.4 R40, [R212+0x5400] ;  /* 0x00540000d428783b */ /* 0x002e620000004200 */
[----:B--2---:R-:W-:Y:S01]  /*9e60*/  FADD.FTZ R124, R83, R124 ;  /* 0x0000007c537c7221 */ /* 0x004fe20000010000 */
[----:B------:R-:W-:-:S03]  /*9e70*/  FADD.FTZ R131, R77, R131 ;  /* 0x000000834d837221 */ /* 0x000fc60000010000 */
[----:B------:R-:W-:Y:S01]  /*9e80*/  FADD.FTZ R124, R79, R124 ;  /* 0x0000007c4f7c7221 */ /* 0x000fe20000010000 */
[C---:B------:R-:W-:Y:S01]  /*9e90*/  HMMA.16816.F32 R144, R36.reuse, R48, R144 ;  /* 0x000000302490723c */ /* 0x040fe20000001890 */
[--C-:B------:R-:W-:Y:S01]  /*9ea0*/  FFMA.FTZ R49, R82, UR5, -R129.reuse ;  /* 0x0000000552317c23 */ /* 0x100fe20008010881 */
[----:B------:R-:W-:Y:S01]  /*9eb0*/  FFMA.FTZ R82, R179, UR5, -R129 ;  /* 0x00000005b3527c23 */ /* 0x000fe20008010881 */
[----:B---3--:R-:W-:Y:S01]  /*9ec0*/  FADD.FTZ R124, R85, R124 ;  /* 0x0000007c557c7221 */ /* 0x008fe20000010000 */
[--C-:B----4-:R-:W-:Y:S02]  /*9ed0*/  FFMA.FTZ R8, R78, UR5, -R122.reuse ;  /* 0x000000054e087c23 */ /* 0x110fe4000801087a */
[----:B------:R2:W3:Y:S02]  /*9ee0*/  MUFU.EX2 R78, R9 ;  /* 0x00000009004e7308 */ /* 0x0004e40000000800 */
[----:B------:R-:W-:Y:S01]  /*9ef0*/  HMMA.16816.F32 R28, R36, R50, R28 ;  /* 0x00000032241c723c */ /* 0x000fe2000000181c */
[--C-:B------:R-:W-:Y:S01]  /*9f00*/  FFMA.FTZ R51, R90, UR5, -R127.reuse ;  /* 0x000000055a337c23 */ /* 0x100fe2000801087f */
[--C-:B------:R-:W-:Y:S01]  /*9f10*/  FFMA.FTZ R90, R94, UR5, -R127.reuse ;  /* 0x000000055e5a7c23 */ /* 0x100fe2000801087f */
[----:B------:R4:W4:Y:S01]  /*9f20*/  MUFU.EX2 R84, R8 ;  /* 0x0000000800547308 */ /* 0x0009220000000800 */
[----:B------:R-:W-:Y:S01]  /*9f30*/  FFMA.FTZ R94, R114, UR5, -R127 ;  /* 0x00000005725e7c23 */ /* 0x000fe2000801087f */
[----:B------:R-:W-:Y:S01]  /*9f40*/  FFMA.FTZ R114, R95, UR5, -R122 ;  /* 0x000000055f727c23 */ /* 0x000fe2000801087a */
[----:B------:R-:W1:Y:S01]  /*9f50*/  LDSM.16.MT88.4 R36, [R212+0x5800] ;  /* 0x00580000d424783b */ /* 0x000e620000004200 */
[----:B------:R-:W-:Y:S01]  /*9f60*/  MUFU.EX2 R49, R49 ;  /* 0x0000003100317308 */ /* 0x000fe20000000800 */
[----:B-----5:R-:W-:-:S03]  /*9f70*/  FADD.FTZ R124, R80, R124 ;  /* 0x0000007c507c7221 */ /* 0x020fc60000010000 */
[----:B------:R-:W-:Y:S01]  /*9f80*/  MUFU.EX2 R82, R82 ;  /* 0x0000005200527308 */ /* 0x000fe20000000800 */
[----:B--2---:R-:W-:Y:S01]  /*9f90*/  FFMA.FTZ R9, R86, UR5, -R122 ;  /* 0x0000000556097c23 */ /* 0x004fe2000801087a */
[----:B---3--:R-:W-:Y:S02]  /*9fa0*/  FADD.FTZ R2, R78, R2 ;  /* 0x000000024e027221 */ /* 0x008fe40000010000 */
[----:B------:R2:W3:Y:S01]  /*9fb0*/  MUFU.EX2 R86, R10 ;  /* 0x0000000a00567308 */ /* 0x0004e20000000800 */
[----:B----4-:R-:W-:Y:S01]  /*9fc0*/  FFMA.FTZ R8, R76, UR5, -R129 ;  /* 0x000000054c087c23 */ /* 0x010fe20008010881 */
[----:B------:R-:W-:Y:S02]  /*9fd0*/  FADD.FTZ R2, R84, R2 ;  /* 0x0000000254027221 */ /* 0x000fe40000010000 */
[----:B------:R4:W5:Y:S04]  /*9fe0*/  MUFU.EX2 R76, R9 ;  /* 0x00000009004c7308 */ /* 0x0009680000000800 */
[----:B------:R5:W5:Y:S04]  /*9ff0*/  MUFU.EX2 R48, R8 ;  /* 0x0000000800307308 */ /* 0x000b680000000800 */
[----:B------:R-:W-:Y:S01]  /*a000*/  MUFU.EX2 R50, R183 ;  /* 0x000000b700327308 */ /* 0x000fe20000000800 */
[----:B--2---:R-:W-:Y:S01]  /*a010*/  F2FP.F16.F32.PACK_AB R10, R80, R85 ;  /* 0x00000055500a723e */ /* 0x004fe200000000ff */
[----:B---3--:R-:W-:-:S02]  /*a020*/  FADD.FTZ R2, R86, R2 ;  /* 0x0000000256027221 */ /* 0x008fc40000010000 */
[----:B------:R-:W2:Y:S01]  /*a030*/  MUFU.EX2 R51, R51 ;  /* 0x0000003300337308 */ /* 0x000ea20000000800 */
[----:B----4-:R-:W-:Y:S01]  /*a040*/  F2FP.F16.F32.PACK_AB R9, R84, R78 ;  /* 0x0000004e5409723e */ /* 0x010fe200000000ff */
[C---:B-----5:R-:W-:Y:S01]  /*a050*/  FADD.FTZ R2, R76.reuse, R2 ;  /* 0x000000024c027221 */ /* 0x060fe20000010000 */
[----:B------:R-:W-:Y:S01]  /*a060*/  F2FP.F16.F32.PACK_AB R11, R76, R86 ;  /* 0x000000564c0b723e */ /* 0x000fe200000000ff */
[----:B------:R-:W3:Y:S01]  /*a070*/  MUFU.EX2 R90, R90 ;  /* 0x0000005a005a7308 */ /* 0x000ee20000000800 */
[----:B------:R-:W-:Y:S01]  /*a080*/  F2FP.F16.F32.PACK_AB R8, R79, R83 ;  /* 0x000000534f08723e */ /* 0x000fe200000000ff */
[----:B------:R-:W-:Y:S02]  /*a090*/  FADD.FTZ R164, R48, R164 ;  /* 0x000000a430a47221 */ /* 0x000fe40000010000 */
[----:B------:R-:W4:Y:S02]  /*a0a0*/  MUFU.EX2 R94, R94 ;  /* 0x0000005e005e7308 */ /* 0x000f240000000800 */
[----:B------:R-:W-:-:S02]  /*a0b0*/  FADD.FTZ R164, R49, R164 ;  /* 0x000000a431a47221 */ /* 0x000fc40000010000 */
[----:B-1----:R-:W-:Y:S01]  /*a0c0*/  HMMA.16816.F32 R16, R8, R40, R16 ;  /* 0x000000280810723c */ /* 0x002fe20000001810 */
[----:B------:R-:W-:Y:S01]  /*a0d0*/  MUFU.EX2 R114, R114 ;  /* 0x0000007200727308 */ /* 0x000fe20000000800 */
[----:B------:R-:W-:Y:S01]  /*a0e0*/  FADD.FTZ R164, R82, R164 ;  /* 0x000000a452a47221 */ /* 0x000fe20000010000 */
[----:B--2---:R-:W-:-:S03]  /*a0f0*/  FADD.FTZ R124, R51, R124 ;  /* 0x0000007c337c7221 */ /* 0x004fc60000010000 */
[----:B------:R-:W-:Y:S01]  /*a100*/  FADD.FTZ R164, R50, R164 ;  /* 0x000000a432a47221 */ /* 0x000fe20000010000 */
[----:B---3--:R-:W-:Y:S01]  /*a110*/  FADD.FTZ R124, R90, R124 ;  /* 0x0000007c5a7c7221 */ /* 0x008fe20000010000 */
[----:B------:R-:W-:Y:S03]  /*a120*/  HMMA.16816.F32 R20, R8, R42, R20 ;  /* 0x0000002a0814723c */ /* 0x000fe60000001814 */
[----:B----4-:R-:W-:-:S05]  /*a130*/  FADD.FTZ R124, R94, R124 ;  /* 0x0000007c5e7c7221 */ /* 0x010fca0000010000 */
[C---:B------:R-:W-:Y:S08]  /*a140*/  HMMA.16816.F32 R24, R8.reuse, R44, R24 ;  /* 0x0000002c0818723c */ /* 0x040ff00000001818 */
[----:B------:R-:W-:Y:S01]  /*a150*/  HMMA.16816.F32 R12, R8, R46, R12 ;  /* 0x0000002e080c723c */ /* 0x000fe2000000180c */
[----:B------:R-:W-:Y:S02]  /*a160*/  F2FP.F16.F32.PACK_AB R8, R206, R81 ;  /* 0x00000051ce08723e */ /* 0x000fe400000000ff */
[----:B------:R-:W-:-:S02]  /*a170*/  F2FP.F16.F32.PACK_AB R9, R49, R48 ;  /* 0x000000303109723e */ /* 0x000fc400000000ff */
[----:B------:R-:W-:Y:S02]  /*a180*/  F2FP.F16.F32.PACK_AB R10, R77, R236 ;  /* 0x000000ec4d0a723e */ /* 0x000fe400000000ff */
[----:B------:R-:W-:-:S07]  /*a190*/  F2FP.F16.F32.PACK_AB R11, R50, R82 ;  /* 0x00000052320b723e */ /* 0x000fce00000000ff */
[C---:B------:R-:W-:Y:S01]  /*a1a0*/  HMMA.16816.F32 R32, R8.reuse, R40, R32 ;  /* 0x000000280820723c */ /* 0x040fe20000001820 */
[--C-:B------:R-:W-:Y:S02]  /*a1b0*/  FFMA.FTZ R40, R91, UR5, -R122.reuse ;  /* 0x000000055b287c23 */ /* 0x100fe4000801087a */
[----:B------:R1:W-:Y:S04]  /*a1c0*/  MUFU.EX2 R91, R115 ;  /* 0x00000073005b7308 */ /* 0x0003e80000000800 */
[----:B------:R2:W3:Y:S01]  /*a1d0*/  MUFU.EX2 R95, R40 ;  /* 0x00000028005f7308 */ /* 0x0004e20000000800 */
[C---:B------:R-:W-:Y:S08]  /*a1e0*/  HMMA.16816.F32 R4, R8.reuse, R42, R4 ;  /* 0x0000002a0804723c */ /* 0x040ff00000001804 */
[C---:B------:R-:W-:Y:S01]  /*a1f0*/  HMMA.16816.F32 R144, R8.reuse, R44, R144 ;  /* 0x0000002c0890723c */ /* 0x040fe20000001890 */
[----:B------:R-:W-:Y:S01]  /*a200*/  FFMA.FTZ R44, R119, UR5, -R122 ;  /* 0x00000005772c7c23 */ /* 0x000fe2000801087a */
[----:B------:R-:W4:Y:S01]  /*a210*/  MUFU.EX2 R45, R118 ;  /* 0x00000076002d7308 */ /* 0x000f220000000800 */
[--C-:B-1----:R-:W-:Y:S01]  /*a220*/  FFMA.FTZ R115, R93, UR5, -R129.reuse ;  /* 0x000000055d737c23 */ /* 0x102fe20008010881 */
[--C-:B------:R-:W-:Y:S01]  /*a230*/  FFMA.FTZ R93, R74, UR5, -R129.reuse ;  /* 0x000000054a5d7c23 */ /* 0x100fe20008010881 */
[----:B--2---:R-:W1:Y:S01]  /*a240*/  LDSM.16.MT88.4 R40, [R170+0x5800] ;  /* 0x00580000aa28783b */ /* 0x004e620000004200 */
[----:B---3--:R-:W-:Y:S01]  /*a250*/  FADD.FTZ R2, R95, R2 ;  /* 0x000000025f027221 */ /* 0x008fe20000010000 */
[----:B------:R-:W2:Y:S01]  /*a260*/  MUFU.EX2 R44, R44 ;  /* 0x0000002c002c7308 */ /* 0x000ea20000000800 */
[----:B------:R-:W-:Y:S01]  /*a270*/  HMMA.16816.F32 R28, R8, R46, R28 ;  /* 0x0000002e081c723c */ /* 0x000fe2000000181c */
[----:B------:R-:W-:Y:S01]  /*a280*/  FFMA.FTZ R47, R92, UR5, -R172 ;  /* 0x000000055c2f7c23 */ /* 0x000fe200080108ac */
[----:B------:R-:W-:Y:S01]  /*a290*/  FFMA.FTZ R92, R89, UR5, -R129 ;  /* 0x00000005595c7c23 */ /* 0x000fe20008010881 */
[----:B------:R3:W5:Y:S01]  /*a2a0*/  MUFU.EX2 R46, R88 ;  /* 0x00000058002e7308 */ /* 0x0007620000000800 */
[----:B------:R-:W-:Y:S01]  /*a2b0*/  F2FP.F16.F32.PACK_AB R8, R90, R51 ;  /* 0x000000335a08723e */ /* 0x000fe200000000ff */
[C---:B------:R-:W-:Y:S01]  /*a2c0*/  FADD.FTZ R2, R114.reuse, R2 ;  /* 0x0000000272027221 */ /* 0x040fe20000010000 */
[----:B------:R-:W-:Y:S01]  /*a2d0*/  F2FP.F16.F32.PACK_AB R9, R114, R95 ;  /* 0x0000005f7209723e */ /* 0x000fe200000000ff */
[----:B------:R5:W-:Y:S01]  /*a2e0*/  MUFU.EX2 R89, R117 ;  /* 0x0000007500597308 */ /* 0x000be20000000800 */
[----:B------:R-:W-:Y:S01]  /*a2f0*/  F2FP.F16.F32.PACK_AB R10, R91, R94 ;  /* 0x0000005e5b0a723e */ /* 0x000fe200000000ff */
[----:B----4-:R-:W-:Y:S01]  /*a300*/  FADD.FTZ R2, R45, R2 ;  /* 0x000000022d027221 */ /* 0x010fe20000010000 */
[----:B------:R-:W-:Y:S01]  /*a310*/  FADD.FTZ R124, R91, R124 ;  /* 0x0000007c5b7c7221 */ /* 0x000fe20000010000 */
[----:B------:R-:W-:Y:S01]  /*a320*/  MUFU.EX2 R47, R47 ;  /* 0x0000002f002f7308 */ /* 0x000fe20000000800 */
[C---:B--2---:R-:W-:Y:S01]  /*a330*/  F2FP.F16.F32.PACK_AB R11, R44.reuse, R45 ;  /* 0x0000002d2c0b723e */ /* 0x044fe200000000ff */
[----:B------:R-:W-:-:S02]  /*a340*/  FADD.FTZ R2, R44, R2 ;  /* 0x000000022c027221 */ /* 0x000fc40000010000 */
[----:B------:R-:W2:Y:S01]  /*a350*/  MUFU.EX2 R92, R92 ;  /* 0x0000005c005c7308 */ /* 0x000ea20000000800 */
[----:B---3--:R-:W-:Y:S01]  /*a360*/  FFMA.FTZ R88, R116, UR5, -R172 ;  /* 0x0000000574587c23 */ /* 0x008fe200080108ac */
[--C-:B------:R-:W-:Y:S01]  /*a370*/  FFMA.FTZ R116, R101, UR5, -R127.reuse ;  /* 0x0000000565747c23 */ /* 0x100fe2000801087f */
[----:B------:R-:W-:Y:S01]  /*a380*/  FFMA.FTZ R101, R75, UR5, -R127 ;  /* 0x000000054b657c23 */ /* 0x000fe2000801087f */
[C---:B------:R-:W-:Y:S01]  /*a390*/  HMMA.16816.F32 R16, R8.reuse, R36, R16 ;  /* 0x000000240810723c */ /* 0x040fe20000001810 */
[----:B-----5:R-:W-:Y:S01]  /*a3a0*/  FFMA.FTZ R117, R70, UR5, -R129 ;  /* 0x0000000546757c23 */ /* 0x020fe20008010881 */
[----:B------:R-:W-:Y:S01]  /*a3b0*/  FFMA.FTZ R127, R98, UR5, -R127 ;  /* 0x00000005627f7c23 */ /* 0x000fe2000801087f */
[----:B------:R3:W4:Y:S01]  /*a3c0*/  MUFU.EX2 R70, R115 ;  /* 0x0000007300467308 */ /* 0x0007220000000800 */
[--C-:B------:R-:W-:Y:S01]  /*a3d0*/  FFMA.FTZ R98, R102, UR5, -R122.reuse ;  /* 0x0000000566627c23 */ /* 0x100fe2000801087a */
[----:B------:R-:W-:Y:S01]  /*a3e0*/  FFMA.FTZ R102, R99, UR5, -R122 ;  /* 0x0000000563667c23 */ /* 0x000fe2000801087a */
[----:B------:R-:W-:Y:S01]  /*a3f0*/  FADD.FTZ R131, R46, R131 ;  /* 0x000000832e837221 */ /* 0x000fe20000010000 */
[----:B------:R-:W5:Y:S01]  /*a400*/  MUFU.EX2 R88, R88 ;  /* 0x0000005800587308 */ /* 0x000f620000000800 */
[C---:B------:R-:W-:Y:S01]  /*a410*/  HMMA.16816.F32 R20, R8.reuse, R38, R20 ;  /* 0x000000260814723c */ /* 0x040fe20000001814 */
[----:B--2---:R-:W-:Y:S01]  /*a420*/  FADD.FTZ R164, R92, R164 ;  /* 0x000000a45ca47221 */ /* 0x004fe20000010000 */
[----:B------:R-:W-:Y:S01]  /*a430*/  FADD.FTZ R131, R47, R131 ;  /* 0x000000832f837221 */ /* 0x000fe20000010000 */
[----:B------:R-:W-:Y:S04]  /*a440*/  MUFU.EX2 R74, R117 ;  /* 0x00000075004a7308 */ /* 0x000fe80000000800 */
[----:B------:R-:W-:Y:S01]  /*a450*/  MUFU.EX2 R99, R97 ;  /* 0x0000006100637308 */ /* 0x000fe20000000800 */
[----:B---3--:R-:W-:Y:S01]  /*a460*/  FFMA.FTZ R115, R71, UR5, -R129 ;  /* 0x0000000547737c23 */ /* 0x008fe20008010881 */
[----:B-1----:R-:W-:Y:S02]  /*a470*/  HMMA.16816.F32 R24, R8, R40, R24 ;  /* 0x000000280818723c */ /* 0x002fe40000001818 */
[----:B------:R-:W1:Y:S01]  /*a480*/  MUFU.EX2 R71, R120 ;  /* 0x0000007800477308 */ /* 0x000e620000000800 */
[----:B----4-:R-:W-:Y:S01]  /*a490*/  FADD.FTZ R164, R70, R164 ;  /* 0x000000a446a47221 */ /* 0x010fe20000010000 */
[----:B-----5:R-:W-:-:S02]  /*a4a0*/  FADD.FTZ R131, R88, R131 ;  /* 0x0000008358837221 */ /* 0x020fc40000010000 */
[----:B------:R-:W2:Y:S02]  /*a4b0*/  MUFU.EX2 R75, R116 ;  /* 0x00000074004b7308 */ /* 0x000ea40000000800 */
[----:B------:R-:W-:Y:S01]  /*a4c0*/  FADD.FTZ R131, R89, R131 ;  /* 0x0000008359837221 */ /* 0x000fe20000010000 */
[----:B------:R-:W-:Y:S01]  /*a4d0*/  HMMA.16816.F32 R12, R8, R42, R12 ;  /* 0x0000002a080c723c */ /* 0x000fe2000000180c */
[----:B------:R-:W-:Y:S01]  /*a4e0*/  F2FP.F16.F32.PACK_AB R8, R47, R46 ;  /* 0x0000002e2f08723e */ /* 0x000fe200000000ff */
[----:B------:R-:W3:Y:S01]  /*a4f0*/  MUFU.EX2 R101, R101 ;  /* 0x0000006500657308 */ /* 0x000ee20000000800 */
[----:B------:R-:W-:Y:S01]  /*a500*/  F2FP.F16.F32.PACK_AB R9, R70, R92 ;  /* 0x0000005c4609723e */ /* 0x000fe200000000ff */
[----:B------:R-:W-:Y:S01]  /*a510*/  FADD.FTZ R131, R112, R131 ;  /* 0x0000008370837221 */ /* 0x000fe20000010000 */
[----:B------:R-:W-:Y:S01]  /*a520*/  F2FP.F16.F32.PACK_AB R10, R89, R88 ;  /* 0x00000058590a723e */ /* 0x000fe200000000ff */
[----:B------:R-:W4:Y:S01]  /*a530*/  MUFU.EX2 R98, R98 ;  /* 0x0000006200627308 */ /* 0x000f220000000800 */
[C---:B-1----:R-:W-:Y:S01]  /*a540*/  F2FP.F16.F32.PACK_AB R11, R74.reuse, R71 ;  /* 0x000000474a0b723e */ /* 0x042fe200000000ff */
[----:B------:R-:W-:Y:S01]  /*a550*/  FADD.FTZ R164, R71, R164 ;  /* 0x000000a447a47221 */ /* 0x000fe20000010000 */
[----:B------:R-:W-:Y:S01]  /*a560*/  FADD.FTZ R131, R103, R131 ;  /* 0x0000008367837221 */ /* 0x000fe20000010000 */
[----:B------:R-:W1:Y:S01]  /*a570*/  MUFU.EX2 R97, R113 ;  /* 0x0000007100617308 */ /* 0x000e620000000800 */
[----:B--2---:R-:W-:Y:S01]  /*a580*/  FADD.FTZ R124, R75, R124 ;  /* 0x0000007c4b7c7221 */ /* 0x004fe20000010000 */
[----:B------:R-:W-:Y:S01]  /*a590*/  FADD.FTZ R164, R74, R164 ;  /* 0x000000a44aa47221 */ /* 0x000fe20000010000 */
[----:B------:R-:W-:Y:S01]  /*a5a0*/  FADD.FTZ R131, R108, R131 ;  /* 0x000000836c837221 */ /* 0x000fe20000010000 */
[C---:B------:R-:W-:Y:S01]  /*a5b0*/  HMMA.16816.F32 R32, R8.reuse, R36, R32 ;  /* 0x000000240820723c */ /* 0x040fe20000001820 */
[----:B------:R-:W2:Y:S01]  /*a5c0*/  MUFU.EX2 R36, R127 ;  /* 0x0000007f00247308 */ /* 0x000ea20000000800 */
[C---:B---3--:R-:W-:Y:S01]  /*a5d0*/  F2FP.F16.F32.PACK_AB R140, R101.reuse, R75 ;  /* 0x0000004b658c723e */ /* 0x048fe200000000ff */
[----:B------:R-:W-:Y:S01]  /*a5e0*/  FADD.FTZ R164, R100, R164 ;  /* 0x000000a464a47221 */ /* 0x000fe20000010000 */
[----:B------:R-:W-:Y:S01]  /*a5f0*/  FADD.FTZ R124, R101, R124 ;  /* 0x0000007c657c7221 */ /* 0x000fe20000010000 */
[----:B------:R-:W3:Y:S01]  /*a600*/  MUFU.EX2 R37, R102 ;  /* 0x0000006600257308 */ /* 0x000ee20000000800 */
[----:B----4-:R-:W-:Y:S01]  /*a610*/  FADD.FTZ R2, R98, R2 ;  /* 0x0000000262027221 */ /* 0x010fe20000010000 */
[----:B------:R-:W-:Y:S01]  /*a620*/  FADD.FTZ R241, R109, R131 ;  /* 0x000000836df17221 */ /* 0x000fe20000010000 */
[----:B------:R-:W-:Y:S01]  /*a630*/  HMMA.16816.F32 R4, R8, R38, R4 ;  /* 0x000000260804723c */ /* 0x000fe20000001804 */
[----:B------:R-:W4:Y:S01]  /*a640*/  MUFU.EX2 R38, R110 ;  /* 0x0000006e00267308 */ /* 0x000f220000000800 */
[C---:B-1----:R-:W-:Y:S01]  /*a650*/  F2FP.F16.F32.PACK_AB R141, R97.reuse, R98 ;  /* 0x00000062618d723e */ /* 0x042fe200000000ff */
[----:B------:R-:W-:Y:S01]  /*a660*/  FADD.FTZ R2, R97, R2 ;  /* 0x0000000261027221 */ /* 0x000fe20000010000 */
[----:B------:R-:W-:Y:S01]  /*a670*/  FADD.FTZ R124, R99, R124 ;  /* 0x0000007c637c7221 */ /* 0x000fe20000010000 */
[----:B------:R-:W1:Y:S01]  /*a680*/  MUFU.EX2 R93, R93 ;  /* 0x0000005d005d7308 */ /* 0x000e620000000800 */
[----:B--2---:R-:W-:-:S02]  /*a690*/  F2FP.F16.F32.PACK_AB R142, R36, R99 ;  /* 0x00000063248e723e */ /* 0x004fc400000000ff */
[----:B------:R-:W-:Y:S01]  /*a6a0*/  HMMA.16816.F32 R144, R8, R40, R144 ;  /* 0x000000280890723c */ /* 0x000fe20000001890 */
[----:B------:R-:W2:Y:S01]  /*a6b0*/  MUFU.EX2 R115, R115 ;  /* 0x0000007300737308 */ /* 0x000ea20000000800 */
[----:B------:R-:W-:Y:S01]  /*a6c0*/  FADD.FTZ R239, R36, R124 ;  /* 0x0000007c24ef7221 */ /* 0x000fe20000010000 */
[----:B---3--:R-:W-:Y:S01]  /*a6d0*/  FADD.FTZ R2, R37, R2 ;  /* 0x0000000225027221 */ /* 0x008fe20000010000 */
[----:B----4-:R-:W-:-:S04]  /*a6e0*/  F2FP.F16.F32.PACK_AB R143, R38, R37 ;  /* 0x00000025268f723e */ /* 0x010fc800000000ff */
[----:B------:R-:W-:Y:S01]  /*a6f0*/  HMMA.16816.F32 R28, R8, R42, R28 ;  /* 0x0000002a081c723c */ /* 0x000fe2000000181c */
[----:B------:R-:W-:Y:S01]  /*a700*/  F2FP.F16.F32.PACK_AB R8, R103, R112 ;  /* 0x000000706708723e */ /* 0x000fe200000000ff */
[----:B------:R-:W-:Y:S01]  /*a710*/  FADD.FTZ R238, R38, R2 ;  /* 0x0000000226ee7221 */ /* 0x000fe20000010000 */
[C---:B-1----:R-:W-:Y:S01]  /*a720*/  F2FP.F16.F32.PACK_AB R9, R93.reuse, R100 ;  /* 0x000000645d09723e */ /* 0x042fe200000000ff */
[----:B------:R-:W-:Y:S01]  /*a730*/  FADD.FTZ R164, R93, R164 ;  /* 0x000000a45da47221 */ /* 0x000fe20000010000 */
[----:B------:R-:W-:Y:S02]  /*a740*/  F2FP.F16.F32.PACK_AB R10, R109, R108 ;  /* 0x0000006c6d0a723e */ /* 0x000fe400000000ff */
[----:B--2---:R-:W-:Y:S01]  /*a750*/  F2FP.F16.F32.PACK_AB R11, R96, R115 ;  /* 0x00000073600b723e */ /* 0x004fe200000000ff */
[----:B------:R-:W-:Y:S01]  /*a760*/  HMMA.16816.F32 R156, R140, R148, R16 ;  /* 0x000000948c9c723c */ /* 0x000fe20000001810 */
[----:B------:R-:W-:Y:S01]  /*a770*/  FADD.FTZ R164, R115, R164 ;  /* 0x000000a473a47221 */ /* 0x000fe20000010000 */
[----:B------:R-:W-:-:S03]  /*a780*/  MOV R2, R105 ;  /* 0x0000006900027202 */ /* 0x000fc60000000f00 */
[----:B------:R-:W-:Y:S01]  /*a790*/  FADD.FTZ R240, R96, R164 ;  /* 0x000000a460f07221 */ /* 0x000fe20000010000 */
[----:B------:R-:W-:Y:S02]  /*a7a0*/  MOV R164, R107 ;  /* 0x0000006b00a47202 */ /* 0x000fe40000000f00 */
[C---:B------:R-:W-:Y:S08]  /*a7b0*/  HMMA.16816.F32 R152, R140.reuse, R150, R20 ;  /* 0x000000968c98723c */ /* 0x040ff00000001814 */
[C---:B------:R-:W-:Y:S08]  /*a7c0*/  HMMA.16816.F32 R132, R140.reuse, R136, R24 ;  /* 0x000000888c84723c */ /* 0x040ff00000001818 */
[----:B------:R-:W-:Y:S08]  /*a7d0*/  HMMA.16816.F32 R140, R140, R138, R12 ;  /* 0x0000008a8c8c723c */ /* 0x000ff0000000180c */
[C---:B------:R-:W-:Y:S08]  /*a7e0*/  HMMA.16816.F32 R160, R8.reuse, R148, R32 ;  /* 0x0000009408a0723c */ /* 0x040ff00000001820 */
[C---:B------:R-:W-:Y:S08]  /*a7f0*/  HMMA.16816.F32 R144, R8.reuse, R136, R144 ;  /* 0x000000880890723c */ /* 0x040ff00000001890 */
[C---:B------:R-:W-:Y:S08]  /*a800*/  HMMA.16816.F32 R148, R8.reuse, R150, R4 ;  /* 0x000000960894723c */ /* 0x040ff00000001804 */
[----:B------:R-:W-:-:S15]  /*a810*/  HMMA.16816.F32 R136, R8, R138, R28 ;  /* 0x0000008a0888723c */ /* 0x000fde000000181c */
[----:B------:R-:W-:-:S05]  /*a820*/  NOP ;  /* 0x0000000000007918 */ /* 0x000fca0000000000 */
.L_x_39:
[----:B------:R-:W-:-:S13]  /*a830*/  ISETP.GE.AND P0, PT, R237, RZ, PT ;  /* 0x000000ffed00720c */ /* 0x000fda0003f06270 */
[----:B------:R-:W-:Y:S05]  /*a840*/  @!P0 BRA `(.L_x_41) ;  /* 0x0000003000e48947 */ /* 0x000fea0003800000 */
[C-C-:B------:R-:W-:Y:S01]  /*a850*/  SHF.L.U64.HI R234, R166.reuse, 0x5, R167.reuse ;  /* 0x00000005a6ea7819 */ /* 0x140fe200000102a7 */
[C---:B------:R-:W-:Y:S01]  /*a860*/  IMAD.SHL.U32 R229, R166.reuse, 0x20, RZ ;  /* 0x00000020a6e57824 */ /* 0x040fe200078e00ff */
[C---:B------:R-:W-:Y:S01]  /*a870*/  SHF.L.U64.HI R235, R166.reuse, 0x6, R167 ;  /* 0x00000006a6eb7819 */ /* 0x040fe200000102a7 */
[----:B------:R-:W-:Y:S01]  /*a880*/  IMAD.SHL.U32 R236, R166, 0x40, RZ ;  /* 0x00000040a6ec7824 */ /* 0x000fe200078e00ff */
[----:B------:R-:W-:Y:S01]  /*a890*/  MOV R168, R0 ;  /* 0x0000000000a87202 */ /* 0x000fe20000000f00 */
[----:B------:R-:W-:Y:S01]  /*a8a0*/  IMAD.MOV.U32 R167, RZ, RZ, R2 ;  /* 0x000000ffffa77224 */ /* 0x000fe200078e0002 */
[----:B------:R-:W-:Y:S01]  /*a8b0*/  MOV R166, R3 ;  /* 0x0000000300a67202 */ /* 0x000fe20000000f00 */
[----:B------:R-:W-:Y:S01]  /*a8c0*/  IMAD.MOV.U32 R165, RZ, RZ, R164 ;  /* 0x000000ffffa57224 */ /* 0x000fe200078e00a4 */
[----:B------:R-:W1:Y:S01]  /*a8d0*/  LDCU UR4, c[0x0][0x45c] ;  /* 0x00008b80ff0477ac */ /* 0x000e620008000800 */
[----:B------:R-:W2:Y:S01]  /*a8e0*/  LDCU.64 UR6, c[0x0][0x3c0] ;  /* 0x00007800ff0677ac */ /* 0x000ea20008000a00 */
[----:B------:R-:W-:Y:S05]  /*a8f0*/  BRA `(.L_x_42) ;  /* 0x0000000000747947 */ /* 0x000fea0003800000 */
.L_x_44:
[----:B------:R-:W1:Y:S01]  /*a900*/  LDC.64 R2, c[0x0][0x3b8] ;  /* 0x0000ee00ff027b82 */ /* 0x000e620000000a00 */
[----:B------:R-:W-:Y:S01]  /*a910*/  VIADD R175, R237, 0xffffffff ;  /* 0xffffffffedaf7836 */ /* 0x000fe20000000000 */
[C---:B-1----:R-:W-:Y:S03]  /*a920*/  SHF.L.U64.HI R174, R2.reuse, 0x5, R3 ;  /* 0x0000000502ae7819 */ /* 0x042fe60000010203 */
[C---:B------:R-:W-:Y:S04]  /*a930*/  IMAD.WIDE.U32 R182, R175.reuse, R2, RZ ;  /* 0x00000002afb67225 */ /* 0x040fe800078e00ff */
[----:B------:R-:W-:Y:S01]  /*a940*/  IMAD.SHL.U32 R169, R2, 0x20, RZ ;  /* 0x0000002002a97824 */ /* 0x000fe200078e00ff */
[C---:B------:R-:W-:Y:S01]  /*a950*/  LEA R180, P2, R182.reuse, R224, 0x8 ;  /* 0x000000e0b6b47211 */ /* 0x040fe200078440ff */
[----:B------:R-:W-:Y:S03]  /*a960*/  IMAD R175, R175, R3, R183 ;  /* 0x00000003afaf7224 */ /* 0x000fe600078e02b7 */
[C---:B------:R-:W-:Y:S02]  /*a970*/  LEA R177, P0, R182.reuse, R169, 0x7 ;  /* 0x000000a9b6b17211 */ /* 0x040fe400078038ff */
[C-C-:B------:R-:W-:Y:S02]  /*a980*/  LEA.HI.X R181, R182.reuse, R223, R175.reuse, 0x8, P2 ;  /* 0x000000dfb6b57211 */ /* 0x140fe400010f44af */
[----:B------:R-:W-:Y:S02]  /*a990*/  LEA.HI.X R176, R182, R174, R175, 0x7, P0 ;  /* 0x000000aeb6b07211 */ /* 0x000fe400000f3caf */
[C---:B------:R-:W-:Y:S01]  /*a9a0*/  IADD3 R169, P0, PT, R177.reuse, R169, RZ ;  /* 0x000000a9b1a97210 */ /* 0x040fe20007f1e0ff */
[----:B------:R-:W-:Y:S01]  /*a9b0*/  @!PT LDS RZ, [RZ] ;  /* 0x00000000fffff984 */ /* 0x000fe20000000800 */
[----:B------:R-:W-:Y:S01]  /*a9c0*/  @!PT LDS RZ, [RZ] ;  /* 0x00000000fffff984 */ /* 0x000fe20000000800 */
[----:B------:R-:W-:Y:S01]  /*a9d0*/  @!PT LDS RZ, [RZ] ;  /* 0x00000000fffff984 */ /* 0x000fe20000000800 */
[----:B------:R1:W-:Y:S01]  /*a9e0*/  LDGSTS.E.BYPASS.LTC128B.128 [R227+0x2000], desc[UR12][R180.64] ;  /* 0x02000000b4e37fae */ /* 0x0003e2000b981a0c */
[----:B------:R-:W-:Y:S02]  /*a9f0*/  LEA R178, P1, R2, R177, 0x6 ;  /* 0x000000b102b27211 */ /* 0x000fe400078230ff */
[----:B------:R-:W-:Y:S01]  /*aa00*/  LEA R182, P2, R177, R224, 0x1 ;  /* 0x000000e0b1b67211 */ /* 0x000fe200078408ff */
[----:B------:R-:W-:Y:S01]  /*aa10*/  IMAD.X R174, R176, 0x1, R174, P0 ;  /* 0x00000001b0ae7824 */ /* 0x000fe200000e06ae */
[----:B------:R-:W-:Y:S02]  /*aa20*/  LEA.HI.X R2, R2, R176, R3, 0x6, P1 ;  /* 0x000000b002027211 */ /* 0x000fe400008f3403 */
[-C--:B------:R-:W-:Y:S02]  /*aa30*/  LEA R186, P1, R169, R224.reuse, 0x1 ;  /* 0x000000e0a9ba7211 */ /* 0x080fe400078208ff */
[-C--:B------:R-:W-:Y:S02]  /*aa40*/  LEA.HI.X R183, R177, R223.reuse, R176, 0x1, P2 ;  /* 0x000000dfb1b77211 */ /* 0x080fe400010f0cb0 */
[C---:B------:R-:W-:Y:S02]  /*aa50*/  LEA R184, P0, R178.reuse, R224, 0x1 ;  /* 0x000000e0b2b87211 */ /* 0x040fe400078008ff */
[-C--:B------:R-:W-:Y:S01]  /*aa60*/  LEA.HI.X R187, R169, R223.reuse, R174, 0x1, P1 ;  /* 0x000000dfa9bb7211 */ /* 0x080fe200008f0cae */
[----:B------:R1:W-:Y:S01]  /*aa70*/  LDGSTS.E.BYPASS.LTC128B.128 [R227+0x2800], desc[UR12][R182.64] ;  /* 0x02800000b6e37fae */ /* 0x0003e2000b981a0c */
[----:B------:R-:W-:Y:S03]  /*aa80*/  LEA.HI.X R185, R178, R223, R2, 0x1, P0 ;  /* 0x000000dfb2b97211 */ /* 0x000fe600000f0c02 */
[----:B------:R1:W-:Y:S04]  /*aa90*/  LDGSTS.E.BYPASS.LTC128B.128 [R227+0x3000], desc[UR12][R186.64] ;  /* 0x03000000bae37fae */ /* 0x0003e8000b981a0c */
[----:B------:R1:W-:Y:S04]  /*aaa0*/  LDGSTS.E.BYPASS.LTC128B.128 [R227+0x3800], desc[UR12][R184.64] ;  /* 0x03800000b8e37fae */ /* 0x0003e8000b981a0c */
[----:B------:R-:W0:Y:S01]  /*aab0*/  LDGDEPBAR ;  /* 0x00000000000079af */ /* 0x000e220000000000 */
[----:B------:R-:W-:Y:S05]  /*aac0*/  BRA `(.L_x_43) ;  /* 0x0000000800c87947 */ /* 0x000fea0003800000 */
.L_x_42:
[----:B------:R-:W-:Y:S04]  /*aad0*/  DEPBAR.LE SB0, 0x0 ;  /* 0x000080000000791a */ /* 0x000fe80000000000 */
[----:B------:R-:W-:Y:S01]  /*aae0*/  BAR.SYNC.DEFER_BLOCKING 0x0 ;  /* 0x0000000000007b1d */ /* 0x000fe20000010000 */
[C---:B--2---:R-:W-:Y:S04]  /*aaf0*/  IMAD.WIDE.U32 R16, R237.reuse, UR6, RZ ;  /* 0x00000006ed107c25 */ /* 0x044fe8000f8e00ff */
[----:B------:R-:W-:Y:S01]  /*ab00*/  IMAD R0, R237, UR7, R17 ;  /* 0x00000007ed007c24 */ /* 0x000fe2000f8e0211 */
[C---:B------:R-:W-:Y:S02]  /*ab10*/  LEA R14, P3, R16.reuse, R222, 0x8 ;  /* 0x000000de100e7211 */ /* 0x040fe400078640ff */
[C---:B------:R-:W-:Y:S02]  /*ab20*/  LEA R3, P0, R16.reuse, R229, 0x7 ;  /* 0x000000e510037211 */ /* 0x040fe400078038ff */
[C-C-:B------:R-:W-:Y:S02]  /*ab30*/  LEA.HI.X R15, R16.reuse, R221, R0.reuse, 0x8, P3 ;  /* 0x000000dd100f7211 */ /* 0x140fe400018f4400 */
[----:B------:R-:W-:Y:S02]  /*ab40*/  LEA.HI.X R2, R16, R234, R0, 0x7, P0 ;  /* 0x000000ea10027211 */ /* 0x000fe400000f3c00 */
[C---:B------:R-:W-:Y:S02]  /*ab50*/  LEA R12, P2, R3.reuse, R222, 0x1 ;  /* 0x000000de030c7211 */ /* 0x040fe400078408ff */
[C---:B------:R-:W-:Y:S02]  /*ab60*/  IADD3 R5, P1, PT, R3.reuse, R229, RZ ;  /* 0x000000e503057210 */ /* 0x040fe40007f3e0ff */
[CC--:B------:R-:W-:Y:S02]  /*ab70*/  LEA.HI.X R13, R3.reuse, R221.reuse, R2, 0x1, P2 ;  /* 0x000000dd030d7211 */ /* 0x0c0fe400010f0c02 */
[----:B------:R-:W-:Y:S01]  /*ab80*/  IADD3 R7, P0, PT, R3, R236, RZ ;  /* 0x000000ec03077210 */ /* 0x000fe20007f1e0ff */
[C---:B------:R-:W-:Y:S01]  /*ab90*/  IMAD.X R4, R2.reuse, 0x1, R234, P1 ;  /* 0x0000000102047824 */ /* 0x040fe200008e06ea */
[CC--:B------:R-:W-:Y:S01]  /*aba0*/  LEA R10, P1, R5.reuse, R222.reuse, 0x1 ;  /* 0x000000de050a7211 */ /* 0x0c0fe200078208ff */
[----:B------:R-:W-:Y:S01]  /*abb0*/  @!PT LDS RZ, [RZ] ;  /* 0x00000000fffff984 */ /* 0x000fe20000000800 */
[----:B------:R-:W-:Y:S01]  /*abc0*/  @!PT LDS RZ, [RZ] ;  /* 0x00000000fffff984 */ /* 0x000fe20000000800 */
[----:B------:R-:W-:Y:S01]  /*abd0*/  @!PT LDS RZ, [RZ] ;  /* 0x00000000fffff984 */ /* 0x000fe20000000800 */
[----:B------:R-:W-:Y:S02]  /*abe0*/  LDGSTS.E.BYPASS.LTC128B.128 [R227+0x4000], desc[UR12][R14.64] ;  /* 0x040000000ee37fae */ /* 0x000fe4000b981a0c */
[----:B------:R-:W-:Y:S01]  /*abf0*/  IMAD.X R6, R2, 0x1, R235, P0 ;  /* 0x0000000102067824 */ /* 0x000fe200000e06eb */
[-C--:B------:R-:W-:Y:S02]  /*ac00*/  LEA.HI.X R11, R5, R221.reuse, R4, 0x1, P1 ;  /* 0x000000dd050b7211 */ /* 0x080fe400008f0c04 */
[C---:B------:R-:W-:Y:S03]  /*ac10*/  LEA R8, P0, R7.reuse, R222, 0x1 ;  /* 0x000000de07087211 */ /* 0x040fe600078008ff */
[----:B------:R-:W-:Y:S01]  /*ac20*/  LDGSTS.E.BYPASS.LTC128B.128 [R227+0x4800], desc[UR12][R12.64] ;  /* 0x048000000ce37fae */ /* 0x000fe2000b981a0c */
[----:B------:R-:W-:Y:S02]  /*ac30*/  LEA.HI.X R9, R7, R221, R6, 0x1, P0 ;  /* 0x000000dd07097211 */ /* 0x000fe400000f0c06 */
[----:B------:R-:W-:Y:S05]  /*ac40*/  ISETP.NE.AND P0, PT, R237, RZ, PT ;  /* 0x000000ffed00720c */ /* 0x000fea0003f05270 */
[----:B------:R-:W-:Y:S08]  /*ac50*/  LDGSTS.E.BYPASS.LTC128B.128 [R227+0x5000], desc[UR12][R10.64] ;  /* 0x050000000ae37fae */ /* 0x000ff0000b981a0c */
[----:B------:R2:W-:Y:S08]  /*ac60*/  LDGSTS.E.BYPASS.LTC128B.128 [R227+0x5800], desc[UR12][R8.64] ;  /* 0x0580000008e37fae */ /* 0x0005f0000b981a0c */
[----:B------:R-:W-:Y:S08]  /*ac70*/  LDSM.16.M88.4 R128, [R215] ;  /* 0x00000000d780783b */ /* 0x000ff00000000200 */
[----:B------:R-:W3:Y:S08]  /*ac80*/  LDSM.16.M88.4 R16, [R214+0x2000] ;  /* 0x00200000d610783b */ /* 0x000ef00000000200 */
[----:B------:R-:W2:Y:S08]  /*ac90*/  LDSM.16.M88.4 R124, [R215+0x1000] ;  /* 0x00100000d77c783b */ /* 0x000eb00000000200 */
[----:B------:R-:W4:Y:S08]  /*aca0*/  LDSM.16.M88.4 R32, [R214+0x2400] ;  /* 0x00240000d620783b */ /* 0x000f300000000200 */
[----:B------:R-:W0:Y:S08]  /*acb0*/  LDGDEPBAR ;  /* 0x00000000000079af */ /* 0x000e300000000000 */
[----:B------:R-:W5:Y:S08]  /*acc0*/  LDSM.16.M88.4 R48, [R214+0x2800] ;  /* 0x00280000d630783b */ /* 0x000f700000000200 */
[----:B------:R-:W1:Y:S01]  /*acd0*/  LDSM.16.M88.4 R64, [R214+0x2c00] ;  /* 0x002c0000d640783b */ /* 0x000e620000000200 */
[-C--:B---3--:R-:W-:Y:S07]  /*ace0*/  HMMA.16816.F32 R4, R128, R16.reuse, RZ ;  /* 0x000000108004723c */ /* 0x088fee00000018ff */
[----:B------:R-:W3:Y:S01]  /*acf0*/  LDSM.16.M88.4 R80, [R214+0x3000] ;  /* 0x00300000d650783b */ /* 0x000ee20000000200 */
[C---:B--2---:R-:W-:Y:S07]  /*ad00*/  HMMA.16816.F32 R8, R124.reuse, R16, RZ ;  /* 0x000000107c08723c */ /* 0x044fee00000018ff */
[----:B------:R-:W2:Y:S01]  /*ad10*/  LDSM.16.M88.4 R96, [R214+0x3400] ;  /* 0x00340000d660783b */ /* 0x000ea20000000200 */
[-C--:B------:R-:W-:Y:S07]  /*ad20*/  HMMA.16816.F32 R12, R124, R18.reuse, RZ ;  /* 0x000000127c0c723c */ /* 0x080fee00000018ff */
[----:B------:R-:W2:Y:S01]  /*ad30*/  LDSM.16.M88.4 R112, [R214+0x3800] ;  /* 0x00380000d670783b */ /* 0x000ea20000000200 */
[C---:B------:R-:W-:Y:S07]  /*ad40*/  HMMA.16816.F32 R16, R128.reuse, R18, RZ ;  /* 0x000000128010723c */ /* 0x040fee00000018ff */
[----:B------:R-:W2:Y:S01]  /*ad50*/  LDSM.16.M88.4 R172, [R214+0x3c00] ;  /* 0x003c0000d6ac783b */ /* 0x000ea20000000200 */
[-C--:B----4-:R-:W-:Y:S07]  /*ad60*/  HMMA.16816.F32 R20, R128, R32.reuse, RZ ;  /* 0x000000208014723c */ /* 0x090fee00000018ff */
[----:B------:R-:W-:Y:S01]  /*ad70*/  LDSM.16.M88.4 R176, [R213] ;  /* 0x00000000d5b0783b */ /* 0x000fe20000000200 */
[C---:B------:R-:W-:Y:S07]  /*ad80*/  HMMA.16816.F32 R24, R124.reuse, R32, RZ ;  /* 0x000000207c18723c */ /* 0x040fee00000018ff */
[----:B------:R-:W4:Y:S01]  /*ad90*/  LDSM.16.M88.4 R180, [R171+0x2000] ;  /* 0x00200000abb4783b */ /* 0x000f220000000200 */
[-C--:B------:R-:W-:Y:S07]  /*ada0*/  HMMA.16816.F32 R28, R124, R34.reuse, RZ ;  /* 0x000000227c1c723c */ /* 0x080fee00000018ff */
[----:B------:R-:W4:Y:S01]  /*adb0*/  LDSM.16.M88.4 R184, [R213+0x1000] ;  /* 0x00100000d5b8783b */ /* 0x000f220000000200 */
[C---:B------:R-:W-:Y:S07]  /*adc0*/  HMMA.16816.F32 R32, R128.reuse, R34, RZ ;  /* 0x000000228020723c */ /* 0x040fee00000018ff */
[----:B------:R-:W4:Y:S01]  /*add0*/  LDSM.16.M88.4 R188, [R171+0x2400] ;  /* 0x00240000abbc783b */ /* 0x000f220000000200 */
[-C--:B-----5:R-:W-:Y:S07]  /*ade0*/  HMMA.16816.F32 R36, R128, R48.reuse, RZ ;  /* 0x000000308024723c */ /* 0x0a0fee00000018ff */
[----:B------:R-:W5:Y:S01]  /*adf0*/  LDSM.16.M88.4 R192, [R171+0x2800] ;  /* 0x00280000abc0783b */ /* 0x000f620000000200 */
[C---:B------:R-:W-:Y:S07]  /*ae00*/  HMMA.16816.F32 R40, R124.reuse, R48, RZ ;  /* 0x000000307c28723c */ /* 0x040fee00000018ff */
[----:B------:R-:W5:Y:S01]  /*ae10*/  LDSM.16.M88.4 R196, [R171+0x2c00] ;  /* 0x002c0000abc4783b */ /* 0x000f620000000200 */
[-C--:B------:R-:W-:Y:S07]  /*ae20*/  HMMA.16816.F32 R44, R124, R50.reuse, RZ ;  /* 0x000000327c2c723c */ /* 0x080fee00000018ff */
[----:B------:R-:W5:Y:S01]  /*ae30*/  LDSM.16.M88.4 R200, [R171+0x3000] ;  /* 0x00300000abc8783b */ /* 0x000f620000000200 */
[C---:B------:R-:W-:Y:S07]  /*ae40*/  HMMA.16816.F32 R48, R128.reuse, R50, RZ ;  /* 0x000000328030723c */ /* 0x040fee00000018ff */
[----:B------:R-:W-:Y:S01]  /*ae50*/  LDSM.16.M88.4 R204, [R171+0x3800] ;  /* 0x00380000abcc783b */ /* 0x000fe20000000200 */
[-C--:B-1----:R-:W-:Y:S07]  /*ae60*/  HMMA.16816.F32 R52, R128, R64.reuse, RZ ;  /* 0x000000408034723c */ /* 0x082fee00000018ff */
[----:B------:R-:W-:Y:S01]  /*ae70*/  LDSM.16.M88.4 R208, [R171+0x3c00] ;  /* 0x003c0000abd0783b */ /* 0x000fe20000000200 */
[C---:B------:R-:W-:Y:S08]  /*ae80*/  HMMA.16816.F32 R56, R124.reuse, R64, RZ ;  /* 0x000000407c38723c */ /* 0x040ff000000018ff */
[-C--:B------:R-:W-:Y:S08]  /*ae90*/  HMMA.16816.F32 R60, R124, R66.reuse, RZ ;  /* 0x000000427c3c723c */ /* 0x080ff000000018ff */
[C---:B------:R-:W-:Y:S08]  /*aea0*/  HMMA.16816.F32 R64, R128.reuse, R66, RZ ;  /* 0x000000428040723c */ /* 0x040ff000000018ff */
[-C--:B---3--:R-:W-:Y:S08]  /*aeb0*/  HMMA.16816.F32 R68, R128, R80.reuse, RZ ;  /* 0x000000508044723c */ /* 0x088ff000000018ff */
[C---:B------:R-:W-:Y:S08]  /*aec0*/  HMMA.16816.F32 R72, R124.reuse, R80, RZ ;  /* 0x000000507c48723c */ /* 0x040ff000000018ff */
[-C--:B------:R-:W-:Y:S08]  /*aed0*/  HMMA.16816.F32 R76, R124, R82.reuse, RZ ;  /* 0x000000527c4c723c */ /* 0x080ff000000018ff */
[C---:B------:R-:W-:Y:S08]  /*aee0*/  HMMA.16816.F32 R80, R128.reuse, R82, RZ ;  /* 0x000000528050723c */ /* 0x040ff000000018ff */
[-C--:B--2---:R-:W-:Y:S08]  /*aef0*/  HMMA.16816.F32 R84, R128, R96.reuse, RZ ;  /* 0x000000608054723c */ /* 0x084ff000000018ff */
[C---:B------:R-:W-:Y:S08]  /*af00*/  HMMA.16816.F32 R88, R124.reuse, R96, RZ ;  /* 0x000000607c58723c */ /* 0x040ff000000018ff */
[-C--:B------:R-:W-:Y:S08]  /*af10*/  HMMA.16816.F32 R92, R124, R98.reuse, RZ ;  /* 0x000000627c5c723c */ /* 0x080ff000000018ff */
        /* <DEDUP_REMOVED lines=8> */
[----:B------:R-:W-:Y:S01]  /*afa0*/  HMMA.16816.F32 R128, R128, R174, RZ ;  /* 0x000000ae8080723c */ /* 0x000fe200000018ff */
[----:B------:R-:W1:Y:S01]  /*afb0*/  LDSM.16.M88.4 R172, [R171+0x3400] ;  /* 0x00340000abac783b */ /* 0x000e620000000200 */
[----:B------:R-:W-:Y:S06]  /*afc0*/  DEPBAR.LE SB0, 0x0 ;  /* 0x000080000000791a */ /* 0x000fec0000000000 */
[-C--:B----4-:R-:W-:Y:S01]  /*afd0*/  HMMA.16816.F32 R4, R176, R180.reuse, R4 ;  /* 0x000000b4b004723c */ /* 0x090fe20000001804 */
[----:B------:R-:W-:Y:S07]  /*afe0*/  BAR.SYNC.DEFER_BLOCKING 0x0 ;  /* 0x0000000000007b1d */ /* 0x000fee0000010000 */
[C---:B------:R-:W-:Y:S08]  /*aff0*/  HMMA.16816.F32 R8, R184.reuse, R180, R8 ;  /* 0x000000b4b808723c */ /* 0x040ff00000001808 */
[-C--:B------:R-:W-:Y:S08]  /*b000*/  HMMA.16816.F32 R12, R184, R182.reuse, R12 ;  /* 0x000000b6b80c723c */ /* 0x080ff0000000180c */
[C---:B------:R-:W-:Y:S04]  /*b010*/  HMMA.16816.F32 R16, R176.reuse, R182, R16 ;  /* 0x000000b6b010723c */ /* 0x040fe80000001810 */
[----:B------:R-:W-:Y:S02]  /*b020*/  FMNMX3.FTZ R164, R167, R8, R9, !PT ;  /* 0x00000008a7a47276 */ /* 0x000fe40007810009 */
[----:B------:R-:W-:Y:S02]  /*b030*/  FMNMX3.FTZ R0, R168, R10, R11, !PT ;  /* 0x0000000aa8007276 */ /* 0x000fe4000781000b */
[-C--:B------:R-:W-:Y:S03]  /*b040*/  HMMA.16816.F32 R20, R176, R188.reuse, R20 ;  /* 0x000000bcb014723c */ /* 0x080fe60000001814 */
[----:B------:R-:W-:Y:S02]  /*b050*/  FMNMX3.FTZ R164, R164, R12, R13, !PT ;  /* 0x0000000ca4a47276 */ /* 0x000fe4000781000d */
[----:B------:R-:W-:Y:S03]  /*b060*/  FMNMX3.FTZ R0, R0, R14, R15, !PT ;  /* 0x0000000e00007276 */ /* 0x000fe6000781000f */
[C---:B------:R-:W-:Y:S08]  /*b070*/  HMMA.16816.F32 R24, R184.reuse, R188, R24 ;  /* 0x000000bcb818723c */ /* 0x040ff00000001818 */
[-C--:B------:R-:W-:Y:S08]  /*b080*/  HMMA.16816.F32 R28, R184, R190.reuse, R28 ;  /* 0x000000beb81c723c */ /* 0x080ff0000000181c */
[C---:B------:R-:W-:Y:S04]  /*b090*/  HMMA.16816.F32 R32, R176.reuse, R190, R32 ;  /* 0x000000beb020723c */ /* 0x040fe80000001820 */
[----:B------:R-:W-:Y:S02]  /*b0a0*/  FMNMX3.FTZ R164, R164, R24, R25, !PT ;  /* 0x00000018a4a47276 */ /* 0x000fe40007810019 */
[----:B------:R-:W-:Y:S02]  /*b0b0*/  FMNMX3.FTZ R0, R0, R26, R27, !PT ;  /* 0x0000001a00007276 */ /* 0x000fe4000781001b */
[-C--:B-----5:R-:W-:Y:S03]  /*b0c0*/  HMMA.16816.F32 R36, R176, R192.reuse, R36 ;  /* 0x000000c0b024723c */ /* 0x0a0fe60000001824 */
[----:B------:R-:W-:Y:S02]  /*b0d0*/  FMNMX3.FTZ R164, R164, R28, R29, !PT ;  /* 0x0000001ca4a47276 */ /* 0x000fe4000781001d */
[----:B------:R-:W-:Y:S03]  /*b0e0*/  FMNMX3.FTZ R0, R0, R30, R31, !PT ;  /* 0x0000001e00007276 */ /* 0x000fe6000781001f */
        /* <DEDUP_REMOVED lines=21> */
[-C--:B-1----:R-:W-:Y:S03]  /*b240*/  HMMA.16816.F32 R84, R176, R172.reuse, R84 ;  /* 0x000000acb054723c */ /* 0x082fe60000001854 */
[----:B------:R-:W-:Y:S02]  /*b250*/  FMNMX3.FTZ R164, R164, R76, R77, !PT ;  /* 0x0000004ca4a47276 */ /* 0x000fe4000781004d */
[----:B------:R-:W-:Y:S03]  /*b260*/  FMNMX3.FTZ R0, R0, R78, R79, !PT ;  /* 0x0000004e00007276 */ /* 0x000fe6000781004f */
        /* <DEDUP_REMOVED lines=54> */
[----:B------:R-:W-:Y:S01]  /*b5d0*/  FMNMX3.FTZ R172, R172, R130, R131, !PT ;  /* 0x00000082acac7276 */ /* 0x000fe20007810083 */
[----:B------:R-:W-:Y:S06]  /*b5e0*/  @P0 BRA `(.L_x_44) ;  /* 0xfffffff000c40947 */ /* 0x000fec000383ffff */
.L_x_43:
[----:B------:R-:W2:Y:S08]  /*b5f0*/  SHFL.BFLY PT, R174, R173, 0x2, 0x1f ;  /* 0x0c401f00adae7f89 */ /* 0x000eb000000e0000 */
[----:B------:R-:W3:Y:S08]  /*b600*/  SHFL.BFLY PT, R3, R172, 0x2, 0x1f ;  /* 0x0c401f00ac037f89 */ /* 0x000ef000000e0000 */
[----:B------:R-:W4:Y:S08]  /*b610*/  SHFL.BFLY PT, R2, R164, 0x2, 0x1f ;  /* 0x0c401f00a4027f89 */ /* 0x000f3000000e0000 */
[----:B------:R-:W5:Y:S08]  /*b620*/  SHFL.BFLY PT, R169, R0, 0x2, 0x1f ;  /* 0x0c401f0000a97f89 */ /* 0x000f7000000e0000 */
[----:B------:R-:W-:Y:S01]  /*b630*/  LDSM.16.MT88.4 R176, [R170+0x4000] ;  /* 0x00400000aab0783b */ /* 0x000fe20000004200 */
[----:B--2---:R-:W-:Y:S02]  /*b640*/  FMNMX.FTZ R173, R173, R174, !PT ;  /* 0x000000aeadad7209 */ /* 0x004fe40007810000 */
[----:B---3--:R-:W-:Y:S02]  /*b650*/  FMNMX.FTZ R3, R172, R3, !PT ;  /* 0x00000003ac037209 */ /* 0x008fe40007810000 */
[----:B----4-:R-:W-:Y:S03]  /*b660*/  FMNMX.FTZ R2, R164, R2, !PT ;  /* 0x00000002a4027209 */ /* 0x010fe60007810000 */
[----:B------:R-:W2:Y:S01]  /*b670*/  SHFL.BFLY PT, R174, R3, 0x1, 0x1f ;  /* 0x0c201f0003ae7f89 */ /* 0x000ea200000e0000 */
[----:B-----5:R-:W-:Y:S07]  /*b680*/  FMNMX.FTZ R169, R0, R169, !PT ;  /* 0x000000a900a97209 */ /* 0x020fee0007810000 */
[----:B------:R-:W3:Y:S08]  /*b690*/  SHFL.BFLY PT, R164, R173, 0x1, 0x1f ;  /* 0x0c201f00ada47f89 */ /* 0x000ef000000e0000 */
[----:B------:R-:W4:Y:S08]  /*b6a0*/  SHFL.BFLY PT, R172, R2, 0x1, 0x1f ;  /* 0x0c201f0002ac7f89 */ /* 0x000f3000000e0000 */
[----:B------:R-:W5:Y:S01]  /*b6b0*/  SHFL.BFLY PT, R0, R169, 0x1, 0x1f ;  /* 0x0c201f00a9007f89 */ /* 0x000f6200000e0000 */
[----:B--2---:R-:W-:Y:S02]  /*b6c0*/  FMNMX.FTZ R3, R3, R174, !PT ;  /* 0x000000ae03037209 */ /* 0x004fe40007810000 */
[----:B---3--:R-:W-:Y:S03]  /*b6d0*/  FMNMX.FTZ R164, R173, R164, !PT ;  /* 0x000000a4ada47209 */ /* 0x008fe60007810000 */
[C---:B------:R-:W-:Y:S01]  /*b6e0*/  FMUL.FTZ R197, R3.reuse, UR4 ;  /* 0x0000000403c57c20 */ /* 0x040fe20008410000 */
[----:B------:R-:W-:Y:S02]  /*b6f0*/  FSETP.NEU.FTZ.AND P0, PT, R3, -INF , PT ;  /* 0xff8000000300780b */ /* 0x000fe40003f1d000 */
[----:B----4-:R-:W-:Y:S01]  /*b700*/  FMNMX.FTZ R2, R2, R172, !PT ;  /* 0x000000ac02027209 */ /* 0x010fe20007810000 */
[C---:B------:R-:W-:Y:S01]  /*b710*/  FADD.FTZ R165, -R164.reuse, R165 ;  /* 0x000000a5a4a57221 */ /* 0x040fe20000010100 */
[----:B------:R-:W2:Y:S01]  /*b720*/  LDSM.16.MT88.4 R172, [R212+0x4000] ;  /* 0x00400000d4ac783b */ /* 0x000ea20000004200 */
[----:B------:R-:W-:Y:S01]  /*b730*/  FMUL.FTZ R198, R164, UR4 ;  /* 0x00000004a4c67c20 */ /* 0x000fe20008410000 */
[----:B-----5:R-:W-:Y:S01]  /*b740*/  FMNMX.FTZ R0, R169, R0, !PT ;  /* 0x00000000a9007209 */ /* 0x020fe20007810000 */
[----:B------:R-:W-:Y:S01]  /*b750*/  FADD.FTZ R169, -R3, R166 ;  /* 0x000000a603a97221 */ /* 0x000fe20000010100 */
[----:B------:R-:W-:Y:S01]  /*b760*/  FADD.FTZ R166, -R2, R167 ;  /* 0x000000a702a67221 */ /* 0x000fe20000010100 */
[----:B------:R-:W-:Y:S01]  /*b770*/  FMUL.FTZ R167, R165, UR4 ;  /* 0x00000004a5a77c20 */ /* 0x000fe20008410000 */
[----:B------:R-:W-:Y:S01]  /*b780*/  FSETP.NEU.FTZ.AND P1, PT, R164, -INF , PT ;  /* 0xff800000a400780b */ /* 0x000fe20003f3d000 */
[----:B------:R-:W-:Y:S01]  /*b790*/  FMUL.FTZ R169, R169, UR4 ;  /* 0x00000004a9a97c20 */ /* 0x000fe20008410000 */
[----:B------:R-:W-:Y:S01]  /*b7a0*/  FADD.FTZ R165, -R0, R168 ;  /* 0x000000a800a57221 */ /* 0x000fe20000010100 */
[----:B------:R-:W-:Y:S01]  /*b7b0*/  FSEL R197, R197, RZ, P0 ;  /* 0x000000ffc5c57208 */ /* 0x000fe20000000000 */
[----:B------:R-:W3:Y:S01]  /*b7c0*/  MUFU.EX2 R168, R167 ;  /* 0x000000a700a87308 */ /* 0x000ee20000000800 */
[----:B------:R-:W-:Y:S01]  /*b7d0*/  FSEL R198, R198, RZ, P1 ;  /* 0x000000ffc6c67208 */ /* 0x000fe20000800000 */
[----:B------:R-:W-:Y:S01]  /*b7e0*/  FMUL.FTZ R196, R2, UR4 ;  /* 0x0000000402c47c20 */ /* 0x000fe20008410000 */
[----:B------:R-:W-:Y:S07]  /*b7f0*/  FMUL.FTZ R195, R0, UR4 ;  /* 0x0000000400c37c20 */ /* 0x000fee0008410000 */
[----:B------:R4:W5:Y:S01]  /*b800*/  MUFU.EX2 R167, R169 ;  /* 0x000000a900a77308 */ /* 0x0009620000000800 */
[----:B------:R-:W-:Y:S01]  /*b810*/  FSETP.NEU.FTZ.AND P1, PT, R2, -INF , PT ;  /* 0xff8000000200780b */ /* 0x000fe20003f3d000 */
[--C-:B------:R-:W-:Y:S01]  /*b820*/  FFMA.FTZ R194, R4, UR4, -R198.reuse ;  /* 0x0000000404c27c23 */ /* 0x100fe200080108c6 */
[----:B------:R-:W-:Y:S01]  /*b830*/  FSETP.NEU.FTZ.AND P0, PT, R0, -INF , PT ;  /* 0xff8000000000780b */ /* 0x000fe20003f1d000 */
[--C-:B-1----:R-:W-:Y:S01]  /*b840*/  FFMA.FTZ R182, R5, UR4, -R198.reuse ;  /* 0x0000000405b67c23 */ /* 0x102fe200080108c6 */
[--C-:B------:R-:W-:Y:S01]  /*b850*/  FFMA.FTZ R192, R6, UR4, -R197.reuse ;  /* 0x0000000406c07c23 */ /* 0x100fe200080108c5 */
[--C-:B------:R-:W-:Y:S01]  /*b860*/  FFMA.FTZ R184, R7, UR4, -R197.reuse ;  /* 0x0000000407b87c23 */ /* 0x100fe200080108c5 */
[--C-:B------:R-:W-:Y:S03]  /*b870*/  FFMA.FTZ R181, R16, UR4, -R198.reuse ;  /* 0x0000000410b57c23 */ /* 0x100fe600080108c6 */
[----:B------:R-:W-:Y:S01]  /*b880*/  MUFU.EX2 R194, R194 ;  /* 0x000000c200c27308 */ /* 0x000fe20000000800 */
[--C-:B------:R-:W-:Y:S01]  /*b890*/  FFMA.FTZ R183, R18, UR4, -R197.reuse ;  /* 0x0000000412b77c23 */ /* 0x100fe200080108c5 */
[----:B------:R-:W-:Y:S01]  /*b8a0*/  FFMA.FTZ R180, R19, UR4, -R197 ;  /* 0x0000000413b47c23 */ /* 0x000fe200080108c5 */
[----:B------:R-:W-:Y:S07]  /*b8b0*/  FSEL R196, R196, RZ, P1 ;  /* 0x000000ffc4c47208 */ /* 0x000fee0000800000 */
[----:B------:R-:W1:Y:S01]  /*b8c0*/  MUFU.EX2 R182, R182 ;  /* 0x000000b600b67308 */ /* 0x000e620000000800 */
[----:B------:R-:W-:Y:S01]  /*b8d0*/  FSEL R195, R195, RZ, P0 ;  /* 0x000000ffc3c37208 */ /* 0x000fe20000000000 */
[----:B----4-:R-:W-:Y:S01]  /*b8e0*/  FFMA.FTZ R169, R17, UR4, -R198 ;  /* 0x0000000411a97c23 */ /* 0x010fe200080108c6 */
[----:B------:R-:W-:Y:S07]  /*b8f0*/  FMUL.FTZ R166, R166, UR4 ;  /* 0x00000004a6a67c20 */ /* 0x000fee0008410000 */
[----:B------:R-:W-:Y:S01]  /*b900*/  MUFU.EX2 R192, R192 ;  /* 0x000000c000c07308 */ /* 0x000fe20000000800 */
[----:B------:R-:W-:Y:S01]  /*b910*/  FMUL.FTZ R165, R165, UR4 ;  /* 0x00000004a5a57c20 */ /* 0x000fe20008410000 */
[--C-:B------:R-:W-:Y:S01]  /*b920*/  FFMA.FTZ R187, R12, UR4, -R196.reuse ;  /* 0x000000040cbb7c23 */ /* 0x100fe200080108c4 */
[--C-:B------:R-:W-:Y:S07]  /*b930*/  FFMA.FTZ R185, R13, UR4, -R196.reuse ;  /* 0x000000040db97c23 */ /* 0x100fee00080108c4 */
[----:B------:R-:W4:Y:S01]  /*b940*/  MUFU.EX2 R184, R184 ;  /* 0x000000b800b87308 */ /* 0x000f220000000800 */
[--C-:B------:R-:W-:Y:S01]  /*b950*/  FFMA.FTZ R190, R14, UR4, -R195.reuse ;  /* 0x000000040ebe7c23 */ /* 0x100fe200080108c3 */
[--C-:B------:R-:W-:Y:S01]  /*b960*/  FFMA.FTZ R188, R15, UR4, -R195.reuse ;  /* 0x000000040fbc7c23 */ /* 0x100fe200080108c3 */
[--C-:B------:R-:W-:Y:S07]  /*b970*/  FFMA.FTZ R193, R8, UR4, -R196.reuse ;  /* 0x0000000408c17c23 */ /* 0x100fee00080108c4 */
[----:B------:R-:W-:Y:S01]  /*b980*/  MUFU.EX2 R181, R181 ;  /* 0x000000b500b57308 */ /* 0x000fe20000000800 */
[----:B------:R-:W-:Y:S01]  /*b990*/  FFMA.FTZ R189, R9, UR4, -R196 ;  /* 0x0000000409bd7c23 */ /* 0x000fe200080108c4 */
[--C-:B------:R-:W-:Y:S01]  /*b9a0*/  FFMA.FTZ R191, R10, UR4, -R195.reuse ;  /* 0x000000040abf7c23 */ /* 0x100fe200080108c3 */
[----:B------:R-:W-:Y:S07]  /*b9b0*/  FFMA.FTZ R186, R11, UR4, -R195 ;  /* 0x000000040bba7c23 */ /* 0x000fee00080108c3 */
[----:B------:R-:W2:Y:S01]  /*b9c0*/  MUFU.EX2 R169, R169 ;  /* 0x000000a900a97308 */ /* 0x000ea20000000800 */
[C---:B---3--:R-:W-:Y:S01]  /*b9d0*/  FMUL.FTZ R4, R168.reuse, R160 ;  /* 0x000000a0a8047220 */ /* 0x048fe20000410000 */
[----:B------:R-:W-:Y:S01]  /*b9e0*/  FMUL.FTZ R5, R168, R161 ;  /* 0x000000a1a8057220 */ /* 0x000fe20000410000 */
[C---:B-----5:R-:W-:Y:S07]  /*b9f0*/  FMUL.FTZ R6, R167.reuse, R162 ;  /* 0x000000a2a7067220 */ /* 0x060fee0000410000 */
[----:B------:R-:W-:Y:S01]  /*ba00*/  MUFU.EX2 R183, R183 ;  /* 0x000000b700b77308 */ /* 0x000fe20000000800 */
[C---:B------:R-:W-:Y:S01]  /*ba10*/  FMUL.FTZ R7, R167.reuse, R163 ;  /* 0x000000a3a7077220 */ /* 0x040fe20000410000 */
[----:B-1----:R-:W-:Y:S01]  /*ba20*/  F2FP.F16.F32.PACK_AB R160, R182, R194 ;  /* 0x000000c2b6a0723e */ /* 0x002fe200000000ff */
[----:B------:R-:W-:Y:S07]  /*ba30*/  FMUL.FTZ R16, R168, R148 ;  /* 0x00000094a8107220 */ /* 0x000fee0000410000 */
[----:B------:R-:W1:Y:S01]  /*ba40*/  MUFU.EX2 R180, R180 ;  /* 0x000000b400b47308 */ /* 0x000e620000000800 */
[----:B----4-:R-:W-:Y:S01]  /*ba50*/  F2FP.F16.F32.PACK_AB R161, R184, R192 ;  /* 0x000000c0b8a1723e */ /* 0x010fe200000000ff */
[----:B------:R-:W-:Y:S01]  /*ba60*/  FMUL.FTZ R17, R168, R149 ;  /* 0x00000095a8117220 */ /* 0x000fe20000410000 */
[C---:B------:R-:W-:Y:S07]  /*ba70*/  FMUL.FTZ R18, R167.reuse, R150 ;  /* 0x00000096a7127220 */ /* 0x040fee0000410000 */
[----:B------:R-:W3:Y:S01]  /*ba80*/  MUFU.EX2 R166, R166 ;  /* 0x000000a600a67308 */ /* 0x000ee20000000800 */
[----:B------:R-:W-:Y:S01]  /*ba90*/  FMUL.FTZ R19, R167, R151 ;  /* 0x00000097a7137220 */ /* 0x000fe20000410000 */
[----:B--2---:R-:W-:Y:S01]  /*baa0*/  F2FP.F16.F32.PACK_AB R162, R169, R181 ;  /* 0x000000b5a9a2723e */ /* 0x004fe200000000ff */
[--C-:B------:R-:W-:Y:S07]  /*bab0*/  FFMA.FTZ R149, R20, UR4, -R198.reuse ;  /* 0x0000000414957c23 */ /* 0x100fee00080108c6 */
[----:B------:R-:W2:Y:S01]  /*bac0*/  MUFU.EX2 R165, R165 ;  /* 0x000000a500a57308 */ /* 0x000ea20000000800 */
[----:B------:R-:W-:Y:S01]  /*bad0*/  FFMA.FTZ R148, R21, UR4, -R198 ;  /* 0x0000000415947c23 */ /* 0x000fe200080108c6 */
[--C-:B------:R-:W-:Y:S01]  /*bae0*/  FFMA.FTZ R150, R23, UR4, -R197.reuse ;  /* 0x0000000417967c23 */ /* 0x100fe200080108c5 */
[C---:B------:R-:W-:Y:S07]  /*baf0*/  FMUL.FTZ R20, R168.reuse, R144 ;  /* 0x00000090a8147220 */ /* 0x040fee0000410000 */
[----:B------:R-:W-:Y:S01]  /*bb00*/  MUFU.EX2 R191, R191 ;  /* 0x000000bf00bf7308 */ /* 0x000fe20000000800 */
[----:B------:R-:W-:Y:S01]  /*bb10*/  FMUL.FTZ R21, R168, R145 ;  /* 0x00000091a8157220 */ /* 0x000fe20000410000 */
[----:B-1----:R-:W-:Y:S01]  /*bb20*/  F2FP.F16.F32.PACK_AB R163, R180, R183 ;  /* 0x000000b7b4a3723e */ /* 0x002fe200000000ff */
[----:B------:R-:W-:Y:S07]  /*bb30*/  FMUL.FTZ R23, R167, R147 ;  /* 0x00000093a7177220 */ /* 0x000fee0000410000 */
[----:B------:R-:W1:Y:S01]  /*bb40*/  MUFU.EX2 R186, R186 ;  /* 0x000000ba00ba7308 */ /* 0x000e620000000800 */
[----:B------:R-:W-:Y:S01]  /*bb50*/  FFMA.FTZ R45, R45, UR4, -R196 ;  /* 0x000000042d2d7c23 */ /* 0x000fe200080108c4 */
[--C-:B------:R-:W-:Y:S01]  /*bb60*/  FFMA.FTZ R151, R33, UR4, -R198.reuse ;  /* 0x0000000421977c23 */ /* 0x100fe200080108c6 */
[C---:B---3--:R-:W-:Y:S07]  /*bb70*/  FMUL.FTZ R33, R166.reuse, R141 ;  /* 0x0000008da6217220 */ /* 0x048fee0000410000 */
[----:B------:R-:W-:Y:S01]  /*bb80*/  MUFU.EX2 R190, R190 ;  /* 0x000000be00be7308 */ /* 0x000fe20000000800 */
[-C--:B------:R-:W-:Y:S09]  /*bb90*/  HMMA.16816.F32 R4, R160, R172.reuse, R4 ;  /* 0x000000aca004723c */ /* 0x080ff20000001804 */
[----:B------:R-:W3:Y:S01]  /*bba0*/  MUFU.EX2 R188, R188 ;  /* 0x000000bc00bc7308 */ /* 0x000ee20000000800 */
[C---:B------:R-:W-:Y:S01]  /*bbb0*/  FMUL.FTZ R8, R166.reuse, R156 ;  /* 0x0000009ca6087220 */ /* 0x040fe20000410000 */
[----:B------:R-:W-:Y:S08]  /*bbc0*/  FMUL.FTZ R9, R166, R157 ;  /* 0x0000009da6097220 */ /* 0x000ff00000410000 */
[----:B------:R-:W-:Y:S01]  /*bbd0*/  MUFU.EX2 R193, R193 ;  /* 0x000000c100c17308 */ /* 0x000fe20000000800 */
[C---:B--2---:R-:W-:Y:S01]  /*bbe0*/  FMUL.FTZ R10, R165.reuse, R158 ;  /* 0x0000009ea50a7220 */ /* 0x044fe20000410000 */
[C---:B------:R-:W-:Y:S01]  /*bbf0*/  FMUL.FTZ R11, R165.reuse, R159 ;  /* 0x0000009fa50b7220 */ /* 0x040fe20000410000 */
[----:B-1----:R-:W-:Y:S07]  /*bc00*/  F2FP.F16.F32.PACK_AB R157, R186, R191 ;  /* 0x000000bfba9d723e */ /* 0x002fee00000000ff */
[----:B------:R-:W1:Y:S01]  /*bc10*/  MUFU.EX2 R189, R189 ;  /* 0x000000bd00bd7308 */ /* 0x000e620000000800 */
[C---:B------:R-:W-:Y:S01]  /*bc20*/  FMUL.FTZ R12, R166.reuse, R152 ;  /* 0x00000098a60c7220 */ /* 0x040fe20000410000 */
[----:B------:R-:W-:Y:S01]  /*bc30*/  FMUL.FTZ R13, R166, R153 ;  /* 0x00000099a60d7220 */ /* 0x000fe20000410000 */
[C---:B------:R-:W-:Y:S07]  /*bc40*/  FMUL.FTZ R14, R165.reuse, R154 ;  /* 0x0000009aa50e7220 */ /* 0x040fee0000410000 */
[----:B------:R-:W-:Y:S01]  /*bc50*/  MUFU.EX2 R187, R187 ;  /* 0x000000bb00bb7308 */ /* 0x000fe20000000800 */
[----:B------:R-:W-:Y:S01]  /*bc60*/  FMUL.FTZ R15, R165, R155 ;  /* 0x0000009ba50f7220 */ /* 0x000fe20000410000 */
[----:B---3--:R-:W-:Y:S01]  /*bc70*/  F2FP.F16.F32.PACK_AB R159, R188, R190 ;  /* 0x000000bebc9f723e */ /* 0x008fe200000000ff */
[--C-:B------:R-:W-:Y:S07]  /*bc80*/  FFMA.FTZ R152, R22, UR4, -R197.reuse ;  /* 0x0000000416987c23 */ /* 0x100fee00080108c5 */
[----:B------:R-:W2:Y:S01]  /*bc90*/  MUFU.EX2 R185, R185 ;  /* 0x000000b900b97308 */ /* 0x000ea20000000800 */
[----:B------:R-:W-:Y:S01]  /*bca0*/  FMUL.FTZ R22, R167, R146 ;  /* 0x00000092a7167220 */ /* 0x000fe20000410000 */
[C---:B------:R-:W-:Y:S01]  /*bcb0*/  FMUL.FTZ R132, R166.reuse, R132 ;  /* 0x00000084a6847220 */ /* 0x040fe20000410000 */
[----:B------:R-:W-:Y:S01]  /*bcc0*/  FMUL.FTZ R133, R166, R133 ;  /* 0x00000085a6857220 */ /* 0x000fe20000410000 */
[C---:B------:R-:W-:Y:S01]  /*bcd0*/  FMUL.FTZ R134, R165.reuse, R134 ;  /* 0x00000086a5867220 */ /* 0x040fe20000410000 */
[----:B------:R-:W-:Y:S01]  /*bce0*/  FMUL.FTZ R135, R165, R135 ;  /* 0x00000087a5877220 */ /* 0x000fe20000410000 */
[----:B-1----:R-:W-:Y:S01]  /*bcf0*/  F2FP.F16.F32.PACK_AB R156, R189, R193 ;  /* 0x000000c1bd9c723e */ /* 0x002fe200000000ff */
[----:B------:R-:W1:Y:S01]  /*bd00*/  LDSM.16.MT88.4 R144, [R212+0x4400] ;  /* 0x00440000d490783b */ /* 0x000e620000004200 */
[--C-:B------:R-:W-:Y:S01]  /*bd10*/  FFMA.FTZ R153, R32, UR4, -R198.reuse ;  /* 0x0000000420997c23 */ /* 0x100fe200080108c6 */
[--C-:B------:R-:W-:Y:S01]  /*bd20*/  FFMA.FTZ R155, R34, UR4, -R197.reuse ;  /* 0x00000004229b7c23 */ /* 0x100fe200080108c5 */
[--C-:B------:R-:W-:Y:S01]  /*bd30*/  FFMA.FTZ R154, R35, UR4, -R197.reuse ;  /* 0x00000004239a7c23 */ /* 0x100fe200080108c5 */
[----:B------:R-:W-:Y:S01]  /*bd40*/  FMUL.FTZ R32, R166, R140 ;  /* 0x0000008ca6207220 */ /* 0x000fe20000410000 */
[C---:B------:R-:W-:Y:S01]  /*bd50*/  FMUL.FTZ R34, R165.reuse, R142 ;  /* 0x0000008ea5227220 */ /* 0x040fe20000410000 */
[----:B------:R-:W-:Y:S01]  /*bd60*/  FMUL.FTZ R35, R165, R143 ;  /* 0x0000008fa5237220 */ /* 0x000fe20000410000 */
[----:B--2---:R-:W-:Y:S01]  /*bd70*/  F2FP.F16.F32.PACK_AB R158, R185, R187 ;  /* 0x000000bbb99e723e */ /* 0x004fe200000000ff */
[----:B------:R-:W2:Y:S01]  /*bd80*/  LDSM.16.MT88.4 R140, [R170+0x4400] ;  /* 0x00440000aa8c783b */ /* 0x000ea20000004200 */
[----:B------:R-:W-:Y:S01]  /*bd90*/  MUFU.EX2 R148, R148 ;  /* 0x0000009400947308 */ /* 0x000fe20000000800 */
[--C-:B------:R-:W-:Y:S01]  /*bda0*/  FFMA.FTZ R53, R53, UR4, -R198.reuse ;  /* 0x0000000435357c23 */ /* 0x100fe200080108c6 */
[--C-:B------:R-:W-:Y:S01]  /*bdb0*/  FFMA.FTZ R112, R112, UR4, -R198.reuse ;  /* 0x0000000470707c23 */ /* 0x100fe200080108c6 */
[----:B------:R-:W-:Y:S07]  /*bdc0*/  FFMA.FTZ R113, R113, UR4, -R198 ;  /* 0x0000000471717c23 */ /* 0x000fee00080108c6 */
[----:B------:R-:W-:Y:S01]  /*bdd0*/  MUFU.EX2 R150, R150 ;  /* 0x0000009600967308 */ /* 0x000fe20000000800 */
[C---:B------:R-:W-:Y:S09]  /*bde0*/  HMMA.16816.F32 R8, R156.reuse, R172, R8 ;  /* 0x000000ac9c08723c */ /* 0x040ff20000001808 */
[----:B------:R-:W-:Y:S01]  /*bdf0*/  MUFU.EX2 R151, R151 ;  /* 0x0000009700977308 */ /* 0x000fe20000000800 */
[--C-:B------:R-:W-:Y:S01]  /*be00*/  FFMA.FTZ R114, R114, UR4, -R197.reuse ;  /* 0x0000000472727c23 */ /* 0x100fe200080108c5 */
[----:B------:R-:W-:Y:S01]  /*be10*/  FFMA.FTZ R115, R115, UR4, -R197 ;  /* 0x0000000473737c23 */ /* 0x000fe200080108c5 */
[--C-:B------:R-:W-:Y:S07]  /*be20*/  FFMA.FTZ R27, R27, UR4, -R195.reuse ;  /* 0x000000041b1b7c23 */ /* 0x100fee00080108c3 */
[----:B------:R-:W-:Y:S01]  /*be30*/  MUFU.EX2 R149, R149 ;  /* 0x0000009500957308 */ /* 0x000fe20000000800 */
[-C--:B------:R-:W-:Y:S09]  /*be40*/  HMMA.16816.F32 R12, R156, R174.reuse, R12 ;  /* 0x000000ae9c0c723c */ /* 0x080ff2000000180c */
[----:B------:R-:W-:Y:S01]  /*be50*/  MUFU.EX2 R152, R152 ;  /* 0x0000009800987308 */ /* 0x000fe20000000800 */
[--C-:B------:R-:W-:Y:S01]  /*be60*/  FFMA.FTZ R173, R24, UR4, -R196.reuse ;  /* 0x0000000418ad7c23 */ /* 0x100fe200080108c4 */
[----:B------:R-:W-:Y:S01]  /*be70*/  FMUL.FTZ R24, R168, R136 ;  /* 0x00000088a8187220 */ /* 0x000fe20000410000 */
[----:B------:R-:W-:Y:S07]  /*be80*/  FFMA.FTZ R172, R25, UR4, -R196 ;  /* 0x0000000419ac7c23 */ /* 0x000fee00080108c4 */
[----:B------:R-:W3:Y:S01]  /*be90*/  MUFU.EX2 R153, R153 ;  /* 0x0000009900997308 */ /* 0x000ee20000000800 */
[C---:B------:R-:W-:Y:S09]  /*bea0*/  HMMA.16816.F32 R16, R160.reuse, R174, R16 ;  /* 0x000000aea010723c */ /* 0x040ff20000001810 */
[----:B------:R-:W-:Y:S01]  /*beb0*/  MUFU.EX2 R53, R53 ;  /* 0x0000003500357308 */ /* 0x000fe20000000800 */
[--C-:B------:R-:W-:Y:S01]  /*bec0*/  FFMA.FTZ R175, R30, UR4, -R195.reuse ;  /* 0x000000041eaf7c23 */ /* 0x100fe200080108c3 */
[----:B------:R-:W-:Y:S01]  /*bed0*/  FMUL.FTZ R25, R168, R137 ;  /* 0x00000089a8197220 */ /* 0x000fe20000410000 */
[----:B------:R-:W-:Y:S07]  /*bee0*/  FFMA.FTZ R174, R26, UR4, -R195 ;  /* 0x000000041aae7c23 */ /* 0x000fee00080108c3 */
[----:B------:R-:W-:Y:S01]  /*bef0*/  MUFU.EX2 R112, R112 ;  /* 0x0000007000707308 */ /* 0x000fe20000000800 */
[-C--:B------:R-:W-:Y:S09]  /*bf00*/  HMMA.16816.F32 R20, R160, R176.reuse, R20 ;  /* 0x000000b0a014723c */ /* 0x080ff20000001814 */
[----:B------:R-:W-:Y:S01]  /*bf10*/  MUFU.EX2 R113, R113 ;  /* 0x0000007100717308 */ /* 0x000fe20000000800 */
[----:B------:R-:W-:Y:S01]  /*bf20*/  FMUL.FTZ R26, R167, R138 ;  /* 0x0000008aa71a7220 */ /* 0x000fe20000410000 */
[----:B---3--:R-:W-:Y:S01]  /*bf30*/  F2FP.F16.F32.PACK_AB R30, R151, R153 ;  /* 0x00000099971e723e */ /* 0x008fe200000000ff */
[--C-:B------:R-:W-:Y:S07]  /*bf40*/  FFMA.FTZ R48, R48, UR4, -R198.reuse ;  /* 0x0000000430307c23 */ /* 0x100fee00080108c6 */
[----:B------:R-:W-:Y:S01]  /*bf50*/  MUFU.EX2 R114, R114 ;  /* 0x0000007200727308 */ /* 0x000fe20000000800 */
[C---:B------:R-:W-:Y:S09]  /*bf60*/  HMMA.16816.F32 R132, R156.reuse, R176, R132 ;  /* 0x000000b09c84723c */ /* 0x040ff20000001884 */
[----:B------:R-:W-:Y:S01]  /*bf70*/  MUFU.EX2 R115, R115 ;  /* 0x0000007300737308 */ /* 0x000fe20000000800 */
[----:B------:R-:W-:Y:S01]  /*bf80*/  FFMA.FTZ R49, R49, UR4, -R198 ;  /* 0x0000000431317c23 */ /* 0x000fe200080108c6 */
[--C-:B------:R-:W-:Y:S01]  /*bf90*/  FFMA.FTZ R50, R50, UR4, -R197.reuse ;  /* 0x0000000432327c23 */ /* 0x100fe200080108c5 */
[----:B------:R-:W-:Y:S07]  /*bfa0*/  FFMA.FTZ R51, R51, UR4, -R197 ;  /* 0x0000000433337c23 */ /* 0x000fee00080108c5 */
[----:B------:R-:W-:Y:S01]  /*bfb0*/  MUFU.EX2 R173, R173 ;  /* 0x000000ad00ad7308 */ /* 0x000fe20000000800 */
[-C--:B------:R-:W-:Y:S09]  /*bfc0*/  HMMA.16816.F32 R32, R156, R178.reuse, R32 ;  /* 0x000000b29c20723c */ /* 0x080ff20000001820 */
[----:B------:R3:W-:Y:S01]  /*bfd0*/  MUFU.EX2 R158, R27 ;  /* 0x0000001b009e7308 */ /* 0x0007e20000000800 */
[--C-:B------:R-:W-:Y:S01]  /*bfe0*/  FFMA.FTZ R157, R28, UR4, -R196.reuse ;  /* 0x000000041c9d7c23 */ /* 0x100fe200080108c4 */
[--C-:B------:R-:W-:Y:S01]  /*bff0*/  FFMA.FTZ R159, R29, UR4, -R196.reuse ;  /* 0x000000041d9f7c23 */ /* 0x100fe200080108c4 */
[----:B------:R-:W-:Y:S07]  /*c000*/  FFMA.FTZ R156, R31, UR4, -R195 ;  /* 0x000000041f9c7c23 */ /* 0x000fee00080108c3 */
[----:B------:R-:W-:Y:S01]  /*c010*/  MUFU.EX2 R155, R155 ;  /* 0x0000009b009b7308 */ /* 0x000fe20000000800 */
[----:B------:R-:W-:Y:S01]  /*c020*/  F2FP.F16.F32.PACK_AB R28, R148, R149 ;  /* 0x00000095941c723e */ /* 0x000fe200000000ff */
[----:B------:R-:W-:Y:S01]  /*c030*/  FFMA.FTZ R67, R67, UR4, -R197 ;  /* 0x0000000443437c23 */ /* 0x000fe200080108c5 */
[----:B------:R-:W-:Y:S07]  /*c040*/  F2FP.F16.F32.PACK_AB R29, R150, R152 ;  /* 0x00000098961d723e */ /* 0x000fee00000000ff */
[----:B------:R-:W4:Y:S01]  /*c050*/  MUFU.EX2 R154, R154 ;  /* 0x0000009a009a7308 */ /* 0x000f220000000800 */
[--C-:B------:R-:W-:Y:S01]  /*c060*/  FFMA.FTZ R57, R57, UR4, -R196.reuse ;  /* 0x0000000439397c23 */ /* 0x100fe200080108c4 */
[--C-:B------:R-:W-:Y:S01]  /*c070*/  FFMA.FTZ R59, R59, UR4, -R195.reuse ;  /* 0x000000043b3b7c23 */ /* 0x100fe200080108c3 */
[----:B------:R-:W-:Y:S07]  /*c080*/  FFMA.FTZ R62, R62, UR4, -R195 ;  /* 0x000000043e3e7c23 */ /* 0x000fee00080108c3 */
[----:B------:R-:W5:Y:S01]  /*c090*/  MUFU.EX2 R172, R172 ;  /* 0x000000ac00ac7308 */ /* 0x000f620000000800 */
[----:B------:R-:W-:Y:S01]  /*c0a0*/  FFMA.FTZ R72, R72, UR4, -R196 ;  /* 0x0000000448487c23 */ /* 0x000fe200080108c4 */
[----:B---3--:R-:W-:Y:S01]  /*c0b0*/  FMUL.FTZ R27, R167, R139 ;  /* 0x0000008ba71b7220 */ /* 0x008fe20000410000 */
[----:B------:R-:W-:Y:S07]  /*c0c0*/  FFMA.FTZ R69, R69, UR4, -R198 ;  /* 0x0000000445457c23 */ /* 0x000fee00080108c6 */
[----:B------:R-:W3:Y:S01]  /*c0d0*/  MUFU.EX2 R174, R174 ;  /* 0x000000ae00ae7308 */ /* 0x000ee20000000800 */
[--C-:B------:R-:W-:Y:S01]  /*c0e0*/  FFMA.FTZ R71, R71, UR4, -R197.reuse ;  /* 0x0000000447477c23 */ /* 0x100fe200080108c5 */
[--C-:B------:R-:W-:Y:S01]  /*c0f0*/  FFMA.FTZ R88, R88, UR4, -R196.reuse ;  /* 0x0000000458587c23 */ /* 0x100fe200080108c4 */
[----:B------:R-:W-:Y:S07]  /*c100*/  FFMA.FTZ R89, R89, UR4, -R196 ;  /* 0x0000000459597c23 */ /* 0x000fee00080108c4 */
[----:B------:R-:W-:Y:S01]  /*c110*/  MUFU.EX2 R157, R157 ;  /* 0x0000009d009d7308 */ /* 0x000fe20000000800 */
[----:B------:R-:W-:Y:S09]  /*c120*/  HMMA.16816.F32 R24, R160, R178, R24 ;  /* 0x000000b2a018723c */ /* 0x000ff20000001818 */
[----:B------:R-:W2:Y:S01]  /*c130*/  MUFU.EX2 R159, R159 ;  /* 0x0000009f009f7308 */ /* 0x000ea20000000800 */
[----:B----4-:R-:W-:Y:S01]  /*c140*/  F2FP.F16.F32.PACK_AB R31, R154, R155 ;  /* 0x0000009b9a1f723e */ /* 0x010fe200000000ff */
[----:B------:R-:W-:Y:S01]  /*c150*/  FFMA.FTZ R160, R36, UR4, -R198 ;  /* 0x0000000424a07c23 */ /* 0x000fe200080108c6 */
[----:B------:R-:W-:Y:S07]  /*c160*/  FFMA.FTZ R161, R38, UR4, -R197 ;  /* 0x0000000426a17c23 */ /* 0x000fee00080108c5 */
[----:B------:R-:W-:Y:S01]  /*c170*/  MUFU.EX2 R175, R175 ;  /* 0x000000af00af7308 */ /* 0x000fe20000000800 */
[----:B-----5:R-:W-:Y:S01]  /*c180*/  F2FP.F16.F32.PACK_AB R136, R172, R173 ;  /* 0x000000adac88723e */ /* 0x020fe200000000ff */
[----:B------:R-:W-:Y:S01]  /*c190*/  FFMA.FTZ R162, R42, UR4, -R195 ;  /* 0x000000042aa27c23 */ /* 0x000fe200080108c3 */
[----:B---3--:R-:W-:Y:S01]  /*c1a0*/  F2FP.F16.F32.PACK_AB R137, R158, R174 ;  /* 0x000000ae9e89723e */ /* 0x008fe200000000ff */
[-C--:B-1----:R-:W-:Y:S06]  /*c1b0*/  HMMA.16816.F32 R4, R28, R144.reuse, R4 ;  /* 0x000000901c04723c */ /* 0x082fec0000001804 */
[----:B------:R-:W1:Y:S10]  /*c1c0*/  MUFU.EX2 R156, R156 ;  /* 0x0000009c009c7308 */ /* 0x000e740000000800 */
[----:B------:R-:W-:Y:S01]  /*c1d0*/  MUFU.EX2 R160, R160 ;  /* 0x000000a000a07308 */ /* 0x000fe20000000800 */
[----:B--2---:R-:W-:Y:S01]  /*c1e0*/  F2FP.F16.F32.PACK_AB R138, R159, R157 ;  /* 0x0000009d9f8a723e */ /* 0x004fe200000000ff */
[--C-:B------:R-:W-:Y:S01]  /*c1f0*/  FFMA.FTZ R163, R70, UR4, -R197.reuse ;  /* 0x0000000446a37c23 */ /* 0x100fe200080108c5 */
[--C-:B------:R-:W-:Y:S07]  /*c200*/  FFMA.FTZ R70, R82, UR4, -R197.reuse ;  /* 0x0000000452467c23 */ /* 0x100fee00080108c5 */
[----:B------:R-:W-:Y:S01]  /*c210*/  MUFU.EX2 R161, R161 ;  /* 0x000000a100a17308 */ /* 0x000fe20000000800 */
[--C-:B------:R-:W-:Y:S01]  /*c220*/  FFMA.FTZ R82, R86, UR4, -R197.reuse ;  /* 0x0000000456527c23 */ /* 0x100fe200080108c5 */
[--C-:B------:R-:W-:Y:S01]  /*c230*/  FFMA.FTZ R86, R98, UR4, -R197.reuse ;  /* 0x0000000462567c23 */ /* 0x100fe200080108c5 */
[----:B------:R-:W-:Y:S07]  /*c240*/  FFMA.FTZ R98, R102, UR4, -R197 ;  /* 0x0000000466627c23 */ /* 0x000fee00080108c5 */
[----:B------:R-:W-:Y:S01]  /*c250*/  MUFU.EX2 R48, R48 ;  /* 0x0000003000307308 */ /* 0x000fe20000000800 */
[--C-:B------:R-:W-:Y:S01]  /*c260*/  FFMA.FTZ R104, R104, UR4, -R196.reuse ;  /* 0x0000000468687c23 */ /* 0x100fe200080108c4 */
[----:B-1----:R-:W-:Y:S01]  /*c270*/  F2FP.F16.F32.PACK_AB R139, R156, R175 ;  /* 0x000000af9c8b723e */ /* 0x002fe200000000ff */
[--C-:B------:R-:W-:Y:S07]  /*c280*/  FFMA.FTZ R105, R105, UR4, -R196.reuse ;  /* 0x0000000469697c23 */ /* 0x100fee00080108c4 */
[----:B------:R-:W-:Y:S01]  /*c290*/  MUFU.EX2 R49, R49 ;  /* 0x0000003100317308 */ /* 0x000fe20000000800 */
[--C-:B------:R-:W-:Y:S01]  /*c2a0*/  FFMA.FTZ R108, R108, UR4, -R196.reuse ;  /* 0x000000046c6c7c23 */ /* 0x100fe200080108c4 */
[----:B------:R-:W-:Y:S01]  /*c2b0*/  FFMA.FTZ R109, R109, UR4, -R196 ;  /* 0x000000046d6d7c23 */ /* 0x000fe200080108c4 */
[----:B------:R-:W-:Y:S07]  /*c2c0*/  FFMA.FTZ R106, R106, UR4, -R195 ;  /* 0x000000046a6a7c23 */ /* 0x000fee00080108c3 */
[----:B------:R-:W-:Y:S01]  /*c2d0*/  MUFU.EX2 R98, R98 ;  /* 0x0000006200627308 */ /* 0x000fe20000000800 */
[C---:B------:R-:W-:Y:S09]  /*c2e0*/  HMMA.16816.F32 R8, R136.reuse, R144, R8 ;  /* 0x000000908808723c */ /* 0x040ff20000001808 */
[----:B------:R-:W-:Y:S01]  /*c2f0*/  MUFU.EX2 R50, R50 ;  /* 0x0000003200327308 */ /* 0x000fe20000000800 */
[----:B------:R-:W-:Y:S01]  /*c300*/  FFMA.FTZ R144, R37, UR4, -R198 ;  /* 0x0000000425907c23 */ /* 0x000fe200080108c6 */
[----:B------:R-:W-:Y:S01]  /*c310*/  FFMA.FTZ R145, R39, UR4, -R197 ;  /* 0x0000000427917c23 */ /* 0x000fe200080108c5 */
[--C-:B------:R-:W-:Y:S01]  /*c320*/  FFMA.FTZ R107, R107, UR4, -R195.reuse ;  /* 0x000000046b6b7c23 */ /* 0x100fe200080108c3 */
[----:B------:R-:W1:Y:S01]  /*c330*/  LDSM.16.MT88.4 R36, [R212+0x4800] ;  /* 0x00480000d424783b */ /* 0x000e620000004200 */
[-C--:B------:R-:W-:Y:S05]  /*c340*/  HMMA.16816.F32 R12, R136, R146.reuse, R12 ;  /* 0x00000092880c723c */ /* 0x080fea000000180c */
[----:B------:R-:W-:Y:S01]  /*c350*/  MUFU.EX2 R51, R51 ;  /* 0x0000003300337308 */ /* 0x000fe20000000800 */
[--C-:B------:R-:W-:Y:S01]  /*c360*/  FFMA.FTZ R110, R110, UR4, -R195.reuse ;  /* 0x000000046e6e7c23 */ /* 0x100fe200080108c3 */
[----:B------:R-:W-:Y:S08]  /*c370*/  FFMA.FTZ R111, R111, UR4, -R195 ;  /* 0x000000046f6f7c23 */ /* 0x000ff000080108c3 */
[----:B------:R-:W2:Y:S01]  /*c380*/  MUFU.EX2 R144, R144 ;  /* 0x0000009000907308 */ /* 0x000ea20000000800 */
[----:B------:R-:W-:Y:S01]  /*c390*/  FFMA.FTZ R194, R168, R241, R194 ;  /* 0x000000f1a8c27223 */ /* 0x000fe200000100c2 */
[----:B------:R-:W-:Y:S01]  /*c3a0*/  FFMA.FTZ R192, R167, R240, R192 ;  /* 0x000000f0a7c07223 */ /* 0x000fe200000100c0 */
[C---:B------:R-:W-:Y:S07]  /*c3b0*/  HMMA.16816.F32 R16, R28.reuse, R146, R16 ;  /* 0x000000921c10723c */ /* 0x040fee0000001810 */
[----:B------:R-:W3:Y:S01]  /*c3c0*/  MUFU.EX2 R145, R145 ;  /* 0x0000009100917308 */ /* 0x000ee20000000800 */
[--C-:B------:R-:W-:Y:S01]  /*c3d0*/  FFMA.FTZ R147, R40, UR4, -R196.reuse ;  /* 0x0000000428937c23 */ /* 0x100fe200080108c4 */
[----:B------:R-:W-:Y:S08]  /*c3e0*/  FFMA.FTZ R146, R41, UR4, -R196 ;  /* 0x0000000429927c23 */ /* 0x000ff000080108c4 */
[----:B------:R-:W-:Y:S01]  /*c3f0*/  MUFU.EX2 R162, R162 ;  /* 0x000000a200a27308 */ /* 0x000fe20000000800 */
[----:B------:R-:W-:Y:S01]  /*c400*/  FADD.FTZ R194, R182, R194 ;  /* 0x000000c2b6c27221 */ /* 0x000fe20000010000 */
[-C--:B------:R-:W-:Y:S08]  /*c410*/  HMMA.16816.F32 R20, R28, R140.reuse, R20 ;  /* 0x0000008c1c14723c */ /* 0x080ff00000001814 */
[----:B------:R-:W-:Y:S01]  /*c420*/  MUFU.EX2 R147, R147 ;  /* 0x0000009300937308 */ /* 0x000fe20000000800 */
[----:B------:R-:W-:Y:S01]  /*c430*/  FADD.FTZ R194, R181, R194 ;  /* 0x000000c2b5c27221 */ /* 0x000fe20000010000 */
[----:B------:R-:W-:Y:S01]  /*c440*/  FADD.FTZ R192, R184, R192 ;  /* 0x000000c0b8c07221 */ /* 0x000fe20000010000 */
[----:B------:R-:W-:Y:S07]  /*c450*/  FFMA.FTZ R193, R166, R239, R193 ;  /* 0x000000efa6c17223 */ /* 0x000fee00000100c1 */
[----:B------:R-:W4:Y:S01]  /*c460*/  MUFU.EX2 R146, R146 ;  /* 0x0000009200927308 */ /* 0x000f220000000800 */
[----:B------:R-:W-:Y:S01]  /*c470*/  FADD.FTZ R194, R169, R194 ;  /* 0x000000c2a9c27221 */ /* 0x000fe20000010000 */
[C---:B------:R-:W-:Y:S08]  /*c480*/  HMMA.16816.F32 R132, R136.reuse, R140, R132 ;  /* 0x0000008c8884723c */ /* 0x040ff00000001884 */
[----:B------:R-:W-:Y:S01]  /*c490*/  MUFU.EX2 R57, R57 ;  /* 0x0000003900397308 */ /* 0x000fe20000000800 */
[----:B------:R-:W-:Y:S01]  /*c4a0*/  FFMA.FTZ R140, R44, UR4, -R196 ;  /* 0x000000042c8c7c23 */ /* 0x000fe200080108c4 */
[----:B------:R-:W-:Y:S01]  /*c4b0*/  FADD.FTZ R149, R149, R194 ;  /* 0x000000c295957221 */ /* 0x000fe20000010000 */
[--C-:B------:R-:W-:Y:S07]  /*c4c0*/  FFMA.FTZ R141, R43, UR4, -R195.reuse ;  /* 0x000000042b8d7c23 */ /* 0x100fee00080108c3 */
[----:B------:R-:W-:Y:S01]  /*c4d0*/  MUFU.EX2 R59, R59 ;  /* 0x0000003b003b7308 */ /* 0x000fe20000000800 */
[-C--:B------:R-:W-:Y:S09]  /*c4e0*/  HMMA.16816.F32 R32, R136, R142.reuse, R32 ;  /* 0x0000008e8820723c */ /* 0x080ff20000001820 */
[----:B------:R5:W-:Y:S01]  /*c4f0*/  MUFU.EX2 R137, R45 ;  /* 0x0000002d00897308 */ /* 0x000be20000000800 */
[--C-:B------:R-:W-:Y:S01]  /*c500*/  FFMA.FTZ R138, R46, UR4, -R195.reuse ;  /* 0x000000042e8a7c23 */ /* 0x100fe200080108c3 */
[----:B------:R-:W-:Y:S01]  /*c510*/  FFMA.FTZ R136, R47, UR4, -R195 ;  /* 0x000000042f887c23 */ /* 0x000fe200080108c3 */
[----:B------:R-:W-:Y:S07]  /*c520*/  FADD.FTZ R149, R148, R149 ;  /* 0x0000009594957221 */ /* 0x000fee0000010000 */
[----:B------:R-:W1:Y:S01]  /*c530*/  MUFU.EX2 R141, R141 ;  /* 0x0000008d008d7308 */ /* 0x000e620000000800 */
[----:B------:R-:W-:Y:S09]  /*c540*/  HMMA.16816.F32 R24, R28, R142, R24 ;  /* 0x0000008e1c18723c */ /* 0x000ff20000001818 */
[----:B------:R-:W1:Y:S01]  /*c550*/  MUFU.EX2 R140, R140 ;  /* 0x0000008c008c7308 */ /* 0x000e620000000800 */
[----:B--2---:R-:W-:Y:S01]  /*c560*/  F2FP.F16.F32.PACK_AB R28, R144, R160 ;  /* 0x000000a0901c723e */ /* 0x004fe200000000ff */
[----:B------:R-:W-:Y:S01]  /*c570*/  FADD.FTZ R149, R153, R149 ;  /* 0x0000009599957221 */ /* 0x000fe20000010000 */
[----:B---3--:R-:W-:Y:S07]  /*c580*/  F2FP.F16.F32.PACK_AB R29, R145, R161 ;  /* 0x000000a1911d723e */ /* 0x008fee00000000ff */
[----:B------:R-:W-:Y:S01]  /*c590*/  MUFU.EX2 R138, R138 ;  /* 0x0000008a008a7308 */ /* 0x000fe20000000800 */
[----:B------:R-:W-:Y:S01]  /*c5a0*/  F2FP.F16.F32.PACK_AB R30, R49, R48 ;  /* 0x00000030311e723e */ /* 0x000fe200000000ff */
[----:B-----5:R-:W2:Y:S01]  /*c5b0*/  LDSM.16.MT88.4 R44, [R170+0x4800] ;  /* 0x00480000aa2c783b */ /* 0x020ea20000004200 */
[----:B------:R-:W-:Y:S07]  /*c5c0*/  F2FP.F16.F32.PACK_AB R31, R51, R50 ;  /* 0x00000032331f723e */ /* 0x000fee00000000ff */
[----:B------:R-:W3:Y:S01]  /*c5d0*/  MUFU.EX2 R136, R136 ;  /* 0x0000008800887308 */ /* 0x000ee20000000800 */
[----:B------:R-:W-:Y:S01]  /*c5e0*/  FADD.FTZ R149, R151, R149 ;  /* 0x0000009597957221 */ /* 0x000fe20000010000 */
[----:B----4-:R-:W-:Y:S01]  /*c5f0*/  F2FP.F16.F32.PACK_AB R40, R146, R147 ;  /* 0x000000939228723e */ /* 0x010fe200000000ff */
[--C-:B------:R-:W-:Y:S01]  /*c600*/  FFMA.FTZ R139, R52, UR4, -R198.reuse ;  /* 0x00000004348b7c23 */ /* 0x100fe200080108c6 */
[----:B-1----:R-:W-:Y:S06]  /*c610*/  F2FP.F16.F32.PACK_AB R41, R141, R162 ;  /* 0x000000a28d29723e */ /* 0x002fec00000000ff */
[----:B------:R-:W-:Y:S01]  /*c620*/  MUFU.EX2 R62, R62 ;  /* 0x0000003e003e7308 */ /* 0x000fe20000000800 */
[-C--:B------:R-:W-:Y:S03]  /*c630*/  HMMA.16816.F32 R4, R28, R36.reuse, R4 ;  /* 0x000000241c04723c */ /* 0x080fe60000001804 */
[----:B------:R-:W-:Y:S06]  /*c640*/  F2FP.F16.F32.PACK_AB R42, R137, R140 ;  /* 0x0000008c892a723e */ /* 0x000fec00000000ff */
[----:B------:R-:W-:Y:S01]  /*c650*/  MUFU.EX2 R139, R139 ;  /* 0x0000008b008b7308 */ /* 0x000fe20000000800 */
[--C-:B------:R-:W-:Y:S01]  /*c660*/  FFMA.FTZ R142, R54, UR4, -R197.reuse ;  /* 0x00000004368e7c23 */ /* 0x100fe200080108c5 */
[--C-:B------:R-:W-:Y:S01]  /*c670*/  FFMA.FTZ R54, R55, UR4, -R197.reuse ;  /* 0x0000000437367c23 */ /* 0x100fe200080108c5 */
[--C-:B------:R-:W-:Y:S01]  /*c680*/  FFMA.FTZ R52, R64, UR4, -R198.reuse ;  /* 0x0000000440347c23 */ /* 0x100fe200080108c6 */
[----:B---3--:R-:W-:Y:S06]  /*c690*/  F2FP.F16.F32.PACK_AB R43, R136, R138 ;  /* 0x0000008a882b723e */ /* 0x008fec00000000ff */
[----:B------:R-:W-:Y:S01]  /*c6a0*/  MUFU.EX2 R69, R69 ;  /* 0x0000004500457308 */ /* 0x000fe20000000800 */
[----:B------:R-:W-:Y:S01]  /*c6b0*/  FFMA.FTZ R55, R65, UR4, -R198 ;  /* 0x0000000441377c23 */ /* 0x000fe200080108c6 */
[----:B------:R-:W-:Y:S01]  /*c6c0*/  FFMA.FTZ R64, R66, UR4, -R197 ;  /* 0x0000000442407c23 */ /* 0x000fe200080108c5 */
[--C-:B------:R-:W-:Y:S07]  /*c6d0*/  FFMA.FTZ R65, R56, UR4, -R196.reuse ;  /* 0x0000000438417c23 */ /* 0x100fee00080108c4 */
[----:B------:R-:W-:Y:S01]  /*c6e0*/  MUFU.EX2 R142, R142 ;  /* 0x0000008e008e7308 */ /* 0x000fe20000000800 */
[--C-:B------:R-:W-:Y:S01]  /*c6f0*/  FFMA.FTZ R66, R58, UR4, -R195.reuse ;  /* 0x000000043a427c23 */ /* 0x100fe200080108c3 */
[C---:B------:R-:W-:Y:S08]  /*c700*/  HMMA.16816.F32 R8, R40.reuse, R36, R8 ;  /* 0x000000242808723c */ /* 0x040ff00000001808 */
[----:B------:R-:W-:Y:S01]  /*c710*/  MUFU.EX2 R54, R54 ;  /* 0x0000003600367308 */ /* 0x000fe20000000800 */
[--C-:B------:R-:W-:Y:S01]  /*c720*/  FFMA.FTZ R58, R60, UR4, -R196.reuse ;  /* 0x000000043c3a7c23 */ /* 0x100fe200080108c4 */
[----:B------:R-:W-:Y:S08]  /*c730*/  FFMA.FTZ R60, R61, UR4, -R196 ;  /* 0x000000043d3c7c23 */ /* 0x000ff000080108c4 */
[----:B------:R-:W-:Y:S01]  /*c740*/  MUFU.EX2 R52, R52 ;  /* 0x0000003400347308 */ /* 0x000fe20000000800 */
[----:B------:R-:W-:Y:S01]  /*c750*/  FFMA.FTZ R61, R63, UR4, -R195 ;  /* 0x000000043f3d7c23 */ /* 0x000fe200080108c3 */
[-C--:B------:R-:W-:Y:S08]  /*c760*/  HMMA.16816.F32 R12, R40, R38.reuse, R12 ;  /* 0x00000026280c723c */ /* 0x080ff0000000180c */
[----:B------:R-:W-:Y:S01]  /*c770*/  MUFU.EX2 R55, R55 ;  /* 0x0000003700377308 */ /* 0x000fe20000000800 */
[--C-:B------:R-:W-:Y:S01]  /*c780*/  FFMA.FTZ R143, R68, UR4, -R198.reuse ;  /* 0x00000004448f7c23 */ /* 0x100fe200080108c6 */
[----:B------:R-:W-:Y:S01]  /*c790*/  FFMA.FTZ R63, R81, UR4, -R198 ;  /* 0x00000004513f7c23 */ /* 0x000fe200080108c6 */
[----:B------:R-:W-:Y:S07]  /*c7a0*/  FFMA.FTZ R68, R83, UR4, -R197 ;  /* 0x0000000453447c23 */ /* 0x000fee00080108c5 */
[----:B------:R-:W-:Y:S01]  /*c7b0*/  MUFU.EX2 R64, R64 ;  /* 0x0000004000407308 */ /* 0x000fe20000000800 */
[--C-:B------:R-:W-:Y:S01]  /*c7c0*/  FFMA.FTZ R81, R74, UR4, -R195.reuse ;  /* 0x000000044a517c23 */ /* 0x100fe200080108c3 */
[C---:B------:R-:W-:Y:S01]  /*c7d0*/  HMMA.16816.F32 R16, R28.reuse, R38, R16 ;  /* 0x000000261c10723c */ /* 0x040fe20000001810 */
[----:B------:R-:W1:Y:S07]  /*c7e0*/  LDSM.16.MT88.4 R36, [R212+0x4c00] ;  /* 0x004c0000d424783b */ /* 0x000e6e0000004200 */
[----:B------:R3:W-:Y:S01]  /*c7f0*/  MUFU.EX2 R56, R67 ;  /* 0x0000004300387308 */ /* 0x0007e20000000800 */
[----:B------:R-:W-:Y:S01]  /*c800*/  FFMA.FTZ R74, R76, UR4, -R196 ;  /* 0x000000044c4a7c23 */ /* 0x000fe200080108c4 */
[----:B------:R-:W-:Y:S08]  /*c810*/  FFMA.FTZ R76, R78, UR4, -R195 ;  /* 0x000000044e4c7c23 */ /* 0x000ff000080108c3 */
[----:B------:R-:W4:Y:S01]  /*c820*/  MUFU.EX2 R65, R65 ;  /* 0x0000004100417308 */ /* 0x000f220000000800 */
[--C-:B------:R-:W-:Y:S01]  /*c830*/  FFMA.FTZ R78, R84, UR4, -R198.reuse ;  /* 0x00000004544e7c23 */ /* 0x100fe200080108c6 */
[-C--:B--2---:R-:W-:Y:S08]  /*c840*/  HMMA.16816.F32 R20, R28, R44.reuse, R20 ;  /* 0x0000002c1c14723c */ /* 0x084ff00000001814 */
[----:B------:R-:W2:Y:S01]  /*c850*/  MUFU.EX2 R66, R66 ;  /* 0x0000004200427308 */ /* 0x000ea20000000800 */
[--C-:B------:R-:W-:Y:S01]  /*c860*/  FFMA.FTZ R84, R87, UR4, -R197.reuse ;  /* 0x0000000457547c23 */ /* 0x100fe200080108c5 */
[--C-:B------:R-:W-:Y:S01]  /*c870*/  FFMA.FTZ R83, R96, UR4, -R198.reuse ;  /* 0x0000000460537c23 */ /* 0x100fe200080108c6 */
[--C-:B------:R-:W-:Y:S07]  /*c880*/  FFMA.FTZ R96, R100, UR4, -R198.reuse ;  /* 0x0000000464607c23 */ /* 0x100fee00080108c6 */
[----:B------:R-:W-:Y:S01]  /*c890*/  MUFU.EX2 R58, R58 ;  /* 0x0000003a003a7308 */ /* 0x000fe20000000800 */
[--C-:B------:R-:W-:Y:S01]  /*c8a0*/  FFMA.FTZ R87, R99, UR4, -R197.reuse ;  /* 0x0000000463577c23 */ /* 0x100fe200080108c5 */
[C---:B------:R-:W-:Y:S08]  /*c8b0*/  HMMA.16816.F32 R132, R40.reuse, R44, R132 ;  /* 0x0000002c2884723c */ /* 0x040ff00000001884 */
[----:B------:R-:W5:Y:S01]  /*c8c0*/  MUFU.EX2 R60, R60 ;  /* 0x0000003c003c7308 */ /* 0x000f620000000800 */
[----:B------:R-:W-:Y:S01]  /*c8d0*/  FFMA.FTZ R99, R103, UR4, -R197 ;  /* 0x0000000467637c23 */ /* 0x000fe200080108c5 */
[----:B---3--:R-:W-:Y:S08]  /*c8e0*/  FFMA.FTZ R67, R80, UR4, -R198 ;  /* 0x0000000450437c23 */ /* 0x008ff000080108c6 */
[----:B------:R-:W-:Y:S01]  /*c8f0*/  MUFU.EX2 R96, R96 ;  /* 0x0000006000607308 */ /* 0x000fe20000000800 */
[----:B------:R-:W-:Y:S01]  /*c900*/  FFMA.FTZ R80, R73, UR4, -R196 ;  /* 0x0000000449507c23 */ /* 0x000fe200080108c4 */
[-C--:B------:R-:W-:Y:S08]  /*c910*/  HMMA.16816.F32 R32, R40, R46.reuse, R32 ;  /* 0x0000002e2820723c */ /* 0x080ff00000001820 */
[----:B------:R-:W3:Y:S01]  /*c920*/  MUFU.EX2 R61, R61 ;  /* 0x0000003d003d7308 */ /* 0x000ee20000000800 */
[----:B----4-:R-:W-:Y:S01]  /*c930*/  F2FP.F16.F32.PACK_AB R40, R57, R65 ;  /* 0x000000413928723e */ /* 0x010fe200000000ff */
[--C-:B------:R-:W-:Y:S01]  /*c940*/  FFMA.FTZ R100, R90, UR4, -R195.reuse ;  /* 0x000000045a647c23 */ /* 0x100fe200080108c3 */
[----:B--2---:R-:W-:Y:S07]  /*c950*/  F2FP.F16.F32.PACK_AB R41, R59, R66 ;  /* 0x000000423b29723e */ /* 0x004fee00000000ff */
[----:B------:R-:W-:Y:S01]  /*c960*/  MUFU.EX2 R99, R99 ;  /* 0x0000006300637308 */ /* 0x000fe20000000800 */
[--C-:B------:R-:W-:Y:S01]  /*c970*/  FFMA.FTZ R90, R91, UR4, -R195.reuse ;  /* 0x000000045b5a7c23 */ /* 0x100fe200080108c3 */
[----:B------:R-:W-:Y:S01]  /*c980*/  HMMA.16816.F32 R24, R28, R46, R24 ;  /* 0x0000002e1c18723c */ /* 0x000fe20000001818 */
[----:B------:R-:W2:Y:S07]  /*c990*/  LDSM.16.MT88.4 R44, [R170+0x4c00] ;  /* 0x004c0000aa2c783b */ /* 0x000eae0000004200 */
[----:B------:R4:W-:Y:S01]  /*c9a0*/  MUFU.EX2 R73, R72 ;  /* 0x0000004800497308 */ /* 0x0009e20000000800 */
[----:B------:R-:W-:Y:S01]  /*c9b0*/  F2FP.F16.F32.PACK_AB R28, R53, R139 ;  /* 0x0000008b351c723e */ /* 0x000fe200000000ff */
[----:B------:R-:W-:Y:S01]  /*c9c0*/  FADD.FTZ R192, R183, R192 ;  /* 0x000000c0b7c07221 */ /* 0x000fe20000010000 */
        /* <DEDUP_REMOVED lines=8> */
[----:B---3--:R-:W-:Y:S07]  /*ca50*/  F2FP.F16.F32.PACK_AB R43, R61, R62 ;  /* 0x0000003e3d2b723e */ /* 0x008fee00000000ff */
[----:B------:R-:W-:Y:S01]  /*ca60*/  MUFU.EX2 R71, R71 ;  /* 0x0000004700477308 */ /* 0x000fe20000000800 */
[--C-:B----4-:R-:W-:Y:S01]  /*ca70*/  FFMA.FTZ R72, R75, UR4, -R195.reuse ;  /* 0x000000044b487c23 */ /* 0x110fe200080108c3 */
[-C--:B-1----:R-:W-:Y:S08]  /*ca80*/  HMMA.16816.F32 R4, R28, R36.reuse, R4 ;  /* 0x000000241c04723c */ /* 0x082ff00000001804 */
[----:B------:R-:W-:Y:S01]  /*ca90*/  MUFU.EX2 R67, R67 ;  /* 0x0000004300437308 */ /* 0x000fe20000000800 */
[----:B------:R-:W-:Y:S01]  /*caa0*/  FADD.FTZ R192, R150, R192 ;  /* 0x000000c096c07221 */ /* 0x000fe20000010000 */
[----:B------:R-:W-:Y:S01]  /*cab0*/  FFMA.FTZ R75, R77, UR4, -R196 ;  /* 0x000000044d4b7c23 */ /* 0x000fe200080108c4 */
[----:B------:R-:W-:Y:S07]  /*cac0*/  FFMA.FTZ R77, R79, UR4, -R195 ;  /* 0x000000044f4d7c23 */ /* 0x000fee00080108c3 */
[----:B------:R-:W-:Y:S01]  /*cad0*/  MUFU.EX2 R63, R63 ;  /* 0x0000003f003f7308 */ /* 0x000fe20000000800 */
[--C-:B------:R-:W-:Y:S01]  /*cae0*/  FFMA.FTZ R79, R85, UR4, -R198.reuse ;  /* 0x00000004554f7c23 */ /* 0x100fe200080108c6 */
[C---:B------:R-:W-:Y:S08]  /*caf0*/  HMMA.16816.F32 R8, R40.reuse, R36, R8 ;  /* 0x000000242808723c */ /* 0x040ff00000001808 */
[----:B------:R-:W-:Y:S01]  /*cb00*/  MUFU.EX2 R70, R70 ;  /* 0x0000004600467308 */ /* 0x000fe20000000800 */
[--C-:B------:R-:W-:Y:S01]  /*cb10*/  FFMA.FTZ R85, R97, UR4, -R198.reuse ;  /* 0x0000000461557c23 */ /* 0x100fe200080108c6 */
[----:B------:R-:W-:Y:S08]  /*cb20*/  FFMA.FTZ R97, R101, UR4, -R198 ;  /* 0x0000000465617c23 */ /* 0x000ff000080108c6 */
[----:B------:R-:W-:Y:S01]  /*cb30*/  MUFU.EX2 R68, R68 ;  /* 0x0000004400447308 */ /* 0x000fe20000000800 */
[--C-:B------:R-:W-:Y:S01]  /*cb40*/  FFMA.FTZ R101, R92, UR4, -R196.reuse ;  /* 0x000000045c657c23 */ /* 0x100fe200080108c4 */
[-C--:B------:R-:W-:Y:S08]  /*cb50*/  HMMA.16816.F32 R12, R40, R38.reuse, R12 ;  /* 0x00000026280c723c */ /* 0x080ff0000000180c */
[----:B------:R-:W1:Y:S01]  /*cb60*/  MUFU.EX2 R80, R80 ;  /* 0x0000005000507308 */ /* 0x000e620000000800 */
[----:B------:R-:W-:Y:S01]  /*cb70*/  FFMA.FTZ R92, R93, UR4, -R196 ;  /* 0x000000045d5c7c23 */ /* 0x000fe200080108c4 */
[----:B------:R-:W-:Y:S01]  /*cb80*/  FADD.FTZ R149, R160, R149 ;  /* 0x00000095a0957221 */ /* 0x000fe20000010000 */
[----:B------:R-:W-:Y:S07]  /*cb90*/  FFMA.FTZ R191, R165, R238, R191 ;  /* 0x000000eea5bf7223 */ /* 0x000fee00000100bf */
[----:B------:R-:W-:Y:S01]  /*cba0*/  MUFU.EX2 R97, R97 ;  /* 0x0000006100617308 */ /* 0x000fe20000000800 */
[----:B------:R-:W-:Y:S01]  /*cbb0*/  ISETP.NE.AND P0, PT, R237, RZ, PT ;  /* 0x000000ffed00720c */ /* 0x000fe20003f05270 */
[C---:B------:R-:W-:Y:S01]  /*cbc0*/  HMMA.16816.F32 R16, R28.reuse, R38, R16 ;  /* 0x000000261c10723c */ /* 0x040fe20000001810 */
[----:B------:R-:W3:Y:S07]  /*cbd0*/  LDSM.16.MT88.4 R36, [R212+0x5000] ;  /* 0x00500000d424783b */ /* 0x000eee0000004200 */
[----:B------:R-:W-:Y:S01]  /*cbe0*/  MUFU.EX2 R81, R81 ;  /* 0x0000005100517308 */ /* 0x000fe20000000800 */
[----:B------:R-:W-:Y:S01]  /*cbf0*/  FADD.FTZ R149, R144, R149 ;  /* 0x0000009590957221 */ /* 0x000fe20000010000 */
[----:B------:R-:W-:Y:S08]  /*cc00*/  FADD.FTZ R193, R189, R193 ;  /* 0x000000c1bdc17221 */ /* 0x000ff00000010000 */
[----:B------:R-:W4:Y:S01]  /*cc10*/  MUFU.EX2 R72, R72 ;  /* 0x0000004800487308 */ /* 0x000f220000000800 */
[----:B------:R-:W-:Y:S01]  /*cc20*/  FADD.FTZ R191, R186, R191 ;  /* 0x000000bfbabf7221 */ /* 0x000fe20000010000 */
[-C--:B--2---:R-:W-:Y:S08]  /*cc30*/  HMMA.16816.F32 R20, R28, R44.reuse, R20 ;  /* 0x0000002c1c14723c */ /* 0x084ff00000001814 */
[----:B------:R-:W-:Y:S01]  /*cc40*/  MUFU.EX2 R74, R74 ;  /* 0x0000004a004a7308 */ /* 0x000fe20000000800 */
[----:B------:R-:W-:Y:S01]  /*cc50*/  FADD.FTZ R149, R48, R149 ;  /* 0x0000009530957221 */ /* 0x000fe20000010000 */
[----:B------:R-:W-:Y:S01]  /*cc60*/  FADD.FTZ R193, R187, R193 ;  /* 0x000000c1bbc17221 */ /* 0x000fe20000010000 */
[----:B------:R-:W-:Y:S07]  /*cc70*/  FADD.FTZ R191, R190, R191 ;  /* 0x000000bfbebf7221 */ /* 0x000fee0000010000 */
[----:B------:R-:W2:Y:S01]  /*cc80*/  MUFU.EX2 R75, R75 ;  /* 0x0000004b004b7308 */ /* 0x000ea20000000800 */
[----:B------:R-:W-:Y:S01]  /*cc90*/  FADD.FTZ R149, R49, R149 ;  /* 0x0000009531957221 */ /* 0x000fe20000010000 */
[C---:B------:R-:W-:Y:S08]  /*cca0*/  HMMA.16816.F32 R132, R40.reuse, R44, R132 ;  /* 0x0000002c2884723c */ /* 0x040ff00000001884 */
[----:B------:R-:W-:Y:S01]  /*ccb0*/  MUFU.EX2 R76, R76 ;  /* 0x0000004c004c7308 */ /* 0x000fe20000000800 */
[----:B------:R-:W-:Y:S01]  /*ccc0*/  FADD.FTZ R149, R139, R149 ;  /* 0x000000958b957221 */ /* 0x000fe20000010000 */
[----:B------:R-:W-:Y:S08]  /*ccd0*/  FADD.FTZ R192, R155, R192 ;  /* 0x000000c09bc07221 */ /* 0x000ff00000010000 */
[----:B------:R-:W5:Y:S01]  /*cce0*/  MUFU.EX2 R77, R77 ;  /* 0x0000004d004d7308 */ /* 0x000f620000000800 */
[----:B------:R-:W-:Y:S01]  /*ccf0*/  FADD.FTZ R193, R185, R193 ;  /* 0x000000c1b9c17221 */ /* 0x000fe20000010000 */
[-C--:B------:R-:W-:Y:S08]  /*cd00*/  HMMA.16816.F32 R32, R40, R46.reuse, R32 ;  /* 0x0000002e2820723c */ /* 0x080ff00000001820 */
[----:B------:R-:W-:Y:S01]  /*cd10*/  MUFU.EX2 R78, R78 ;  /* 0x0000004e004e7308 */ /* 0x000fe20000000800 */
[----:B------:R-:W-:Y:S01]  /*cd20*/  FADD.FTZ R53, R53, R149 ;  /* 0x0000009535357221 */ /* 0x000fe20000010000 */
[----:B-1----:R-:W-:Y:S01]  /*cd30*/  F2FP.F16.F32.PACK_AB R40, R80, R73 ;  /* 0x000000495028723e */ /* 0x002fe200000000ff */
[----:B------:R-:W-:Y:S01]  /*cd40*/  LDSM.16.MT88.4 R148, [R212+0x5c00] ;  /* 0x005c0000d494783b */ /* 0x000fe20000004200 */
[----:B----4-:R-:W-:Y:S06]  /*cd50*/  F2FP.F16.F32.PACK_AB R41, R72, R81 ;  /* 0x000000514829723e */ /* 0x010fec00000000ff */
[----:B------:R-:W-:Y:S01]  /*cd60*/  MUFU.EX2 R79, R79 ;  /* 0x0000004f004f7308 */ /* 0x000fe20000000800 */
[----:B------:R-:W-:Y:S09]  /*cd70*/  HMMA.16816.F32 R24, R28, R46, R24 ;  /* 0x0000002e1c18723c */ /* 0x000ff20000001818 */
[----:B------:R-:W-:Y:S01]  /*cd80*/  MUFU.EX2 R82, R82 ;  /* 0x0000005200527308 */ /* 0x000fe20000000800 */
[----:B------:R-:W-:Y:S01]  /*cd90*/  F2FP.F16.F32.PACK_AB R28, R69, R143 ;  /* 0x0000008f451c723e */ /* 0x000fe200000000ff */
[----:B------:R-:W1:Y:S01]  /*cda0*/  LDSM.16.MT88.4 R44, [R170+0x5000] ;  /* 0x00500000aa2c783b */ /* 0x000e620000004200 */
[----:B------:R-:W-:Y:S07]  /*cdb0*/  F2FP.F16.F32.PACK_AB R29, R71, R163 ;  /* 0x000000a3471d723e */ /* 0x000fee00000000ff */
[----:B------:R-:W-:Y:S01]  /*cdc0*/  MUFU.EX2 R84, R84 ;  /* 0x0000005400547308 */ /* 0x000fe20000000800 */
[----:B------:R-:W-:Y:S01]  /*cdd0*/  F2FP.F16.F32.PACK_AB R30, R63, R67 ;  /* 0x000000433f1e723e */ /* 0x000fe200000000ff */
[----:B------:R-:W-:Y:S01]  /*cde0*/  FADD.FTZ R191, R188, R191 ;  /* 0x000000bfbcbf7221 */ /* 0x000fe20000010000 */
[----:B------:R-:W-:Y:S07]  /*cdf0*/  F2FP.F16.F32.PACK_AB R31, R68, R70 ;  /* 0x00000046441f723e */ /* 0x000fee00000000ff */
[----:B------:R-:W-:Y:S01]  /*ce00*/  MUFU.EX2 R83, R83 ;  /* 0x0000005300537308 */ /* 0x000fe20000000800 */
[----:B--2---:R-:W-:Y:S01]  /*ce10*/  F2FP.F16.F32.PACK_AB R42, R75, R74 ;  /* 0x0000004a4b2a723e */ /* 0x004fe200000000ff */
[----:B------:R-:W-:Y:S01]  /*ce20*/  FADD.FTZ R192, R154, R192 ;  /* 0x000000c09ac07221 */ /* 0x000fe20000010000 */
[----:B-----5:R-:W-:Y:S07]  /*ce30*/  F2FP.F16.F32.PACK_AB R43, R77, R76 ;  /* 0x0000004c4d2b723e */ /* 0x020fee00000000ff */
[----:B------:R-:W-:Y:S01]  /*ce40*/  MUFU.EX2 R85, R85 ;  /* 0x0000005500557308 */ /* 0x000fe20000000800 */
[----:B------:R-:W-:Y:S01]  /*ce50*/  IADD3 R237, PT, PT, R237, -0x1, RZ ;  /* 0xffffffffeded7810 */ /* 0x000fe20007ffe0ff */
[-C--:B---3--:R-:W-:Y:S08]  /*ce60*/  HMMA.16816.F32 R4, R28, R36.reuse, R4 ;  /* 0x000000241c04723c */ /* 0x088ff00000001804 */
[----:B------:R-:W-:Y:S01]  /*ce70*/  MUFU.EX2 R86, R86 ;  /* 0x0000005600567308 */ /* 0x000fe20000000800 */
[----:B------:R-:W-:Y:S01]  /*ce80*/  FADD.FTZ R193, R173, R193 ;  /* 0x000000c1adc17221 */ /* 0x000fe20000010000 */
        /* <DEDUP_REMOVED lines=9> */
[--C-:B------:R-:W-:Y:S01]  /*cf20*/  FFMA.FTZ R116, R116, UR4, -R198.reuse ;  /* 0x0000000474747c23 */ /* 0x100fe200080108c6 */
[-C--:B------:R-:W-:Y:S08]  /*cf30*/  HMMA.16816.F32 R12, R40, R38.reuse, R12 ;  /* 0x00000026280c723c */ /* 0x080ff0000000180c */
[----:B------:R-:W-:Y:S01]  /*cf40*/  MUFU.EX2 R91, R100 ;  /* 0x00000064005b7308 */ /* 0x000fe20000000800 */
[--C-:B------:R-:W-:Y:S01]  /*cf50*/  FFMA.FTZ R117, R117, UR4, -R198.reuse ;  /* 0x0000000475757c23 */ /* 0x100fe200080108c6 */
[--C-:B------:R-:W-:Y:S01]  /*cf60*/  FFMA.FTZ R128, R128, UR4, -R198.reuse ;  /* 0x0000000480807c23 */ /* 0x100fe200080108c6 */
[--C-:B------:R-:W-:Y:S07]  /*cf70*/  FFMA.FTZ R118, R118, UR4, -R197.reuse ;  /* 0x0000000476767c23 */ /* 0x100fee00080108c5 */
[----:B------:R-:W3:Y:S01]  /*cf80*/  MUFU.EX2 R90, R90 ;  /* 0x0000005a005a7308 */ /* 0x000ee20000000800 */
[--C-:B------:R-:W-:Y:S01]  /*cf90*/  FFMA.FTZ R119, R119, UR4, -R197.reuse ;  /* 0x0000000477777c23 */ /* 0x100fe200080108c5 */
[C---:B------:R-:W-:Y:S01]  /*cfa0*/  HMMA.16816.F32 R16, R28.reuse, R38, R16 ;  /* 0x000000261c10723c */ /* 0x040fe20000001810 */
[----:B------:R-:W4:Y:S07]  /*cfb0*/  LDSM.16.MT88.4 R36, [R212+0x5400] ;  /* 0x00540000d424783b */ /* 0x000f2e0000004200 */
[----:B------:R-:W-:Y:S01]  /*cfc0*/  MUFU.EX2 R93, R101 ;  /* 0x00000065005d7308 */ /* 0x000fe20000000800 */
[----:B------:R-:W-:Y:S01]  /*cfd0*/  FFMA.FTZ R130, R130, UR4, -R197 ;  /* 0x0000000482827c23 */ /* 0x000fe200080108c5 */
[----:B------:R-:W-:Y:S08]  /*cfe0*/  FADD.FTZ R193, R157, R193 ;  /* 0x000000c19dc17221 */ /* 0x000ff00000010000 */
[----:B------:R-:W5:Y:S01]  /*cff0*/  MUFU.EX2 R92, R92 ;  /* 0x0000005c005c7308 */ /* 0x000f620000000800 */
[----:B------:R-:W-:Y:S01]  /*d000*/  FADD.FTZ R191, R175, R191 ;  /* 0x000000bfafbf7221 */ /* 0x000fe20000010000 */
[-C--:B-1----:R-:W-:Y:S08]  /*d010*/  HMMA.16816.F32 R20, R28, R44.reuse, R20 ;  /* 0x0000002c1c14723c */ /* 0x082ff00000001814 */
[----:B------:R-:W-:Y:S01]  /*d020*/  MUFU.EX2 R104, R104 ;  /* 0x0000006800687308 */ /* 0x000fe20000000800 */
[----:B------:R-:W-:Y:S01]  /*d030*/  FFMA.FTZ R198, R129, UR4, -R198 ;  /* 0x0000000481c67c23 */ /* 0x000fe200080108c6 */
[----:B------:R-:W-:Y:S01]  /*d040*/  FFMA.FTZ R197, R131, UR4, -R197 ;  /* 0x0000000483c57c23 */ /* 0x000fe200080108c5 */
[----:B------:R-:W-:Y:S07]  /*d050*/  FADD.FTZ R192, R50, R192 ;  /* 0x000000c032c07221 */ /* 0x000fee0000010000 */
[----:B------:R-:W-:Y:S01]  /*d060*/  MUFU.EX2 R105, R105 ;  /* 0x0000006900697308 */ /* 0x000fe20000000800 */
[----:B------:R-:W-:Y:S01]  /*d070*/  FADD.FTZ R193, R159, R193 ;  /* 0x000000c19fc17221 */ /* 0x000fe20000010000 */
[C---:B------:R-:W-:Y:S08]  /*d080*/  HMMA.16816.F32 R132, R40.reuse, R44, R132 ;  /* 0x0000002c2884723c */ /* 0x040ff00000001884 */
[----:B------:R-:W-:Y:S01]  /*d090*/  MUFU.EX2 R106, R106 ;  /* 0x0000006a006a7308 */ /* 0x000fe20000000800 */
[--C-:B------:R-:W-:Y:S01]  /*d0a0*/  FFMA.FTZ R44, R94, UR4, -R195.reuse ;  /* 0x000000045e2c7c23 */ /* 0x100fe200080108c3 */
[----:B------:R-:W-:Y:S08]  /*d0b0*/  FFMA.FTZ R94, R95, UR4, -R195 ;  /* 0x000000045f5e7c23 */ /* 0x000ff000080108c3 */
[----:B------:R-:W-:Y:S01]  /*d0c0*/  MUFU.EX2 R107, R107 ;  /* 0x0000006b006b7308 */ /* 0x000fe20000000800 */
[----:B------:R-:W-:Y:S01]  /*d0d0*/  FADD.FTZ R191, R156, R191 ;  /* 0x000000bf9cbf7221 */ /* 0x000fe20000010000 */
[-C--:B------:R-:W-:Y:S08]  /*d0e0*/  HMMA.16816.F32 R32, R40, R46.reuse, R32 ;  /* 0x0000002e2820723c */ /* 0x080ff00000001820 */
[----:B------:R1:W-:Y:S01]  /*d0f0*/  MUFU.EX2 R95, R44 ;  /* 0x0000002c005f7308 */ /* 0x0003e20000000800 */
[----:B--2---:R-:W-:Y:S01]  /*d100*/  F2FP.F16.F32.PACK_AB R40, R89, R88 ;  /* 0x000000585928723e */ /* 0x004fe200000000ff */
[----:B------:R-:W-:Y:S01]  /*d110*/  FADD.FTZ R192, R51, R192 ;  /* 0x000000c033c07221 */ /* 0x000fe20000010000 */
[----:B---3--:R-:W-:Y:S07]  /*d120*/  F2FP.F16.F32.PACK_AB R41, R90, R91 ;  /* 0x0000005b5a29723e */ /* 0x008fee00000000ff */
[----:B------:R-:W2:Y:S01]  /*d130*/  MUFU.EX2 R94, R94 ;  /* 0x0000005e005e7308 */ /* 0x000ea20000000800 */
[----:B-----5:R-:W-:Y:S01]  /*d140*/  F2FP.F16.F32.PACK_AB R42, R92, R93 ;  /* 0x0000005d5c2a723e */ /* 0x020fe200000000ff */
[----:B------:R-:W-:Y:S08]  /*d150*/  HMMA.16816.F32 R24, R28, R46, R24 ;  /* 0x0000002e1c18723c */ /* 0x000ff00000001818 */
[----:B------:R-:W-:Y:S01]  /*d160*/  MUFU.EX2 R108, R108 ;  /* 0x0000006c006c7308 */ /* 0x000fe20000000800 */
[----:B------:R-:W-:Y:S01]  /*d170*/  F2FP.F16.F32.PACK_AB R28, R79, R78 ;  /* 0x0000004e4f1c723e */ /* 0x000fe200000000ff */
[--C-:B------:R-:W-:Y:S01]  /*d180*/  FFMA.FTZ R120, R120, UR4, -R196.reuse ;  /* 0x0000000478787c23 */ /* 0x100fe200080108c4 */
[----:B------:R-:W-:Y:S07]  /*d190*/  F2FP.F16.F32.PACK_AB R29, R84, R82 ;  /* 0x00000052541d723e */ /* 0x000fee00000000ff */
[----:B------:R-:W-:Y:S01]  /*d1a0*/  MUFU.EX2 R109, R109 ;  /* 0x0000006d006d7308 */ /* 0x000fe20000000800 */
[----:B-1----:R-:W1:Y:S01]  /*d1b0*/  LDSM.16.MT88.4 R44, [R170+0x5400] ;  /* 0x00540000aa2c783b */ /* 0x002e620000004200 */
[----:B------:R-:W-:Y:S01]  /*d1c0*/  F2FP.F16.F32.PACK_AB R30, R85, R83 ;  /* 0x00000053551e723e */ /* 0x000fe200000000ff */
[--C-:B------:R-:W-:Y:S01]  /*d1d0*/  FFMA.FTZ R121, R121, UR4, -R196.reuse ;  /* 0x0000000479797c23 */ /* 0x100fe200080108c4 */
[----:B------:R-:W-:Y:S06]  /*d1e0*/  F2FP.F16.F32.PACK_AB R31, R87, R86 ;  /* 0x00000056571f723e */ /* 0x000fec00000000ff */
[----:B------:R-:W-:Y:S01]  /*d1f0*/  MUFU.EX2 R110, R110 ;  /* 0x0000006e006e7308 */ /* 0x000fe20000000800 */
[----:B--2---:R-:W-:Y:S01]  /*d200*/  F2FP.F16.F32.PACK_AB R43, R94, R95 ;  /* 0x0000005f5e2b723e */ /* 0x004fe200000000ff */
[--C-:B------:R-:W-:Y:S01]  /*d210*/  FFMA.FTZ R124, R124, UR4, -R196.reuse ;  /* 0x000000047c7c7c23 */ /* 0x100fe200080108c4 */
[----:B------:R-:W-:Y:S07]  /*d220*/  MOV R168, R0 ;  /* 0x0000000000a87202 */ /* 0x000fee0000000f00 */
[----:B------:R-:W-:Y:S01]  /*d230*/  MUFU.EX2 R111, R111 ;  /* 0x0000006f006f7308 */ /* 0x000fe20000000800 */
[--C-:B------:R-:W-:Y:S01]  /*d240*/  FFMA.FTZ R122, R122, UR4, -R195.reuse ;  /* 0x000000047a7a7c23 */ /* 0x100fe200080108c3 */
[-C--:B----4-:R-:W-:Y:S08]  /*d250*/  HMMA.16816.F32 R4, R28, R36.reuse, R4 ;  /* 0x000000241c04723c */ /* 0x090ff00000001804 */
[----:B------:R-:W-:Y:S01]  /*d260*/  MUFU.EX2 R116, R116 ;  /* 0x0000007400747308 */ /* 0x000fe20000000800 */
[--C-:B------:R-:W-:Y:S01]  /*d270*/  FFMA.FTZ R123, R123, UR4, -R195.reuse ;  /* 0x000000047b7b7c23 */ /* 0x100fe200080108c3 */
[----:B------:R-:W-:Y:S01]  /*d280*/  FFMA.FTZ R126, R126, UR4, -R195 ;  /* 0x000000047e7e7c23 */ /* 0x000fe200080108c3 */
[----:B------:R-:W-:Y:S07]  /*d290*/  FADD.FTZ R147, R147, R193 ;  /* 0x000000c193937221 */ /* 0x000fee0000010000 */
[----:B------:R-:W2:Y:S01]  /*d2a0*/  MUFU.EX2 R117, R117 ;  /* 0x0000007500757308 */ /* 0x000ea20000000800 */
[----:B------:R-:W-:Y:S01]  /*d2b0*/  FADD.FTZ R162, R162, R191 ;  /* 0x000000bfa2a27221 */ /* 0x000fe20000010000 */
[C---:B------:R-:W-:Y:S08]  /*d2c0*/  HMMA.16816.F32 R8, R40.reuse, R36, R8 ;  /* 0x000000242808723c */ /* 0x040ff00000001808 */
[----:B------:R-:W-:Y:S01]  /*d2d0*/  MUFU.EX2 R118, R118 ;  /* 0x0000007600767308 */ /* 0x000fe20000000800 */
[----:B------:R-:W-:Y:S01]  /*d2e0*/  FFMA.FTZ R196, R125, UR4, -R196 ;  /* 0x000000047dc47c23 */ /* 0x000fe200080108c4 */
[----:B------:R-:W-:Y:S08]  /*d2f0*/  FFMA.FTZ R195, R127, UR4, -R195 ;  /* 0x000000047fc37c23 */ /* 0x000ff000080108c3 */
[----:B------:R-:W3:Y:S01]  /*d300*/  MUFU.EX2 R119, R119 ;  /* 0x0000007700777308 */ /* 0x000ee20000000800 */
[----:B------:R-:W-:Y:S01]  /*d310*/  FADD.FTZ R192, R142, R192 ;  /* 0x000000c08ec07221 */ /* 0x000fe20000010000 */
[-C--:B------:R-:W-:Y:S08]  /*d320*/  HMMA.16816.F32 R12, R40, R38.reuse, R12 ;  /* 0x00000026280c723c */ /* 0x080ff0000000180c */
[----:B------:R-:W-:Y:S01]  /*d330*/  MUFU.EX2 R128, R128 ;  /* 0x0000008000807308 */ /* 0x000fe20000000800 */
[----:B------:R-:W-:Y:S01]  /*d340*/  FADD.FTZ R147, R146, R147 ;  /* 0x0000009392937221 */ /* 0x000fe20000010000 */
[----:B------:R-:W-:Y:S01]  /*d350*/  FADD.FTZ R162, R141, R162 ;  /* 0x000000a28da27221 */ /* 0x000fe20000010000 */
[----:B------:R-:W-:Y:S07]  /*d360*/  FADD.FTZ R192, R54, R192 ;  /* 0x000000c036c07221 */ /* 0x000fee0000010000 */
[----:B------:R-:W4:Y:S01]  /*d370*/  MUFU.EX2 R198, R198 ;  /* 0x000000c600c67308 */ /* 0x000f220000000800 */
[----:B------:R-:W-:Y:S01]  /*d380*/  FADD.FTZ R147, R140, R147 ;  /* 0x000000938c937221 */ /* 0x000fe20000010000 */
[C---:B------:R-:W-:Y:S01]  /*d390*/  HMMA.16816.F32 R16, R28.reuse, R38, R16 ;  /* 0x000000261c10723c */ /* 0x040fe20000001810 */
[----:B------:R-:W5:Y:S07]  /*d3a0*/  LDSM.16.MT88.4 R36, [R212+0x5800] ;  /* 0x00580000d424783b */ /* 0x000f6e0000004200 */
[----:B------:R-:W-:Y:S01]  /*d3b0*/  MUFU.EX2 R130, R130 ;  /* 0x0000008200827308 */ /* 0x000fe20000000800 */
[----:B------:R-:W-:Y:S01]  /*d3c0*/  FADD.FTZ R162, R138, R162 ;  /* 0x000000a28aa27221 */ /* 0x000fe20000010000 */
[----:B------:R-:W-:Y:S08]  /*d3d0*/  FADD.FTZ R192, R64, R192 ;  /* 0x000000c040c07221 */ /* 0x000ff00000010000 */
[----:B------:R-:W5:Y:S01]  /*d3e0*/  MUFU.EX2 R197, R197 ;  /* 0x000000c500c57308 */ /* 0x000f620000000800 */
[----:B------:R-:W-:Y:S01]  /*d3f0*/  FADD.FTZ R147, R137, R147 ;  /* 0x0000009389937221 */ /* 0x000fe20000010000 */
[-C--:B-1----:R-:W-:Y:S08]  /*d400*/  HMMA.16816.F32 R20, R28, R44.reuse, R20 ;  /* 0x0000002c1c14723c */ /* 0x082ff00000001814 */
[----:B------:R-:W-:Y:S01]  /*d410*/  MUFU.EX2 R120, R120 ;  /* 0x0000007800787308 */ /* 0x000fe20000000800 */
[----:B------:R-:W-:Y:S01]  /*d420*/  FADD.FTZ R162, R136, R162 ;  /* 0x000000a288a27221 */ /* 0x000fe20000010000 */
[----:B------:R-:W-:Y:S01]  /*d430*/  FADD.FTZ R53, R52, R53 ;  /* 0x0000003534357221 */ /* 0x000fe20000010000 */
[----:B--2---:R-:W-:Y:S07]  /*d440*/  F2FP.F16.F32.PACK_AB R136, R117, R116 ;  /* 0x000000747588723e */ /* 0x004fee00000000ff */
[----:B------:R-:W1:Y:S01]  /*d450*/  MUFU.EX2 R121, R121 ;  /* 0x0000007900797308 */ /* 0x000e620000000800 */
[----:B---3--:R-:W-:Y:S01]  /*d460*/  F2FP.F16.F32.PACK_AB R137, R119, R118 ;  /* 0x000000767789723e */ /* 0x008fe200000000ff */
[C---:B------:R-:W-:Y:S08]  /*d470*/  HMMA.16816.F32 R132, R40.reuse, R44, R132 ;  /* 0x0000002c2884723c */ /* 0x040ff00000001884 */
[----:B------:R-:W-:Y:S01]  /*d480*/  MUFU.EX2 R122, R122 ;  /* 0x0000007a007a7308 */ /* 0x000fe20000000800 */
[----:B----4-:R-:W-:Y:S01]  /*d490*/  F2FP.F16.F32.PACK_AB R138, R198, R128 ;  /* 0x00000080c68a723e */ /* 0x010fe200000000ff */
[----:B------:R-:W-:Y:S08]  /*d4a0*/  FADD.FTZ R192, R56, R192 ;  /* 0x000000c038c07221 */ /* 0x000ff00000010000 */
[----:B------:R-:W2:Y:S01]  /*d4b0*/  MUFU.EX2 R123, R123 ;  /* 0x0000007b007b7308 */ /* 0x000ea20000000800 */
[----:B-----5:R-:W-:Y:S01]  /*d4c0*/  F2FP.F16.F32.PACK_AB R139, R197, R130 ;  /* 0x00000082c58b723e */ /* 0x020fe200000000ff */
[-C--:B------:R-:W-:Y:S08]  /*d4d0*/  HMMA.16816.F32 R32, R40, R46.reuse, R32 ;  /* 0x0000002e2820723c */ /* 0x080ff00000001820 */
[----:B------:R-:W-:Y:S01]  /*d4e0*/  MUFU.EX2 R124, R124 ;  /* 0x0000007c007c7308 */ /* 0x000fe20000000800 */
[----:B------:R-:W-:Y:S01]  /*d4f0*/  F2FP.F16.F32.PACK_AB R40, R105, R104 ;  /* 0x000000686928723e */ /* 0x000fe200000000ff */
[----:B------:R-:W-:Y:S01]  /*d500*/  FADD.FTZ R53, R55, R53 ;  /* 0x0000003537357221 */ /* 0x000fe20000010000 */
[----:B------:R-:W-:Y:S07]  /*d510*/  F2FP.F16.F32.PACK_AB R41, R107, R106 ;  /* 0x0000006a6b29723e */ /* 0x000fee00000000ff */
[----:B------:R-:W3:Y:S01]  /*d520*/  MUFU.EX2 R196, R196 ;  /* 0x000000c400c47308 */ /* 0x000ee20000000800 */
[----:B------:R-:W-:Y:S01]  /*d530*/  F2FP.F16.F32.PACK_AB R42, R109, R108 ;  /* 0x0000006c6d2a723e */ /* 0x000fe200000000ff */
[----:B------:R-:W-:Y:S01]  /*d540*/  HMMA.16816.F32 R24, R28, R46, R24 ;  /* 0x0000002e1c18723c */ /* 0x000fe20000001818 */
[----:B------:R-:W4:Y:S07]  /*d550*/  LDSM.16.MT88.4 R44, [R170+0x5800] ;  /* 0x00580000aa2c783b */ /* 0x000f2e0000004200 */
[----:B------:R-:W-:Y:S01]  /*d560*/  MUFU.EX2 R126, R126 ;  /* 0x0000007e007e7308 */ /* 0x000fe20000000800 */
[----:B------:R-:W-:Y:S01]  /*d570*/  F2FP.F16.F32.PACK_AB R28, R97, R96 ;  /* 0x00000060611c723e */ /* 0x000fe200000000ff */
[----:B------:R-:W-:Y:S01]  /*d580*/  FADD.FTZ R147, R65, R147 ;  /* 0x0000009341937221 */ /* 0x000fe20000010000 */
[----:B------:R-:W-:Y:S07]  /*d590*/  F2FP.F16.F32.PACK_AB R29, R99, R98 ;  /* 0x00000062631d723e */ /* 0x000fee00000000ff */
[----:B------:R-:W5:Y:S01]  /*d5a0*/  MUFU.EX2 R195, R195 ;  /* 0x000000c300c37308 */ /* 0x000f620000000800 */
        /* <DEDUP_REMOVED lines=9> */
[-C--:B------:R-:W-:Y:S03]  /*d640*/  HMMA.16816.F32 R4, R28, R36.reuse, R4 ;  /* 0x000000241c04723c */ /* 0x080fe60000001804 */
[----:B---3--:R-:W-:Y:S01]  /*d650*/  F2FP.F16.F32.PACK_AB R142, R196, R124 ;  /* 0x0000007cc48e723e */ /* 0x008fe200000000ff */
[----:B------:R-:W-:Y:S01]  /*d660*/  FADD.FTZ R66, R59, R66 ;  /* 0x000000423b427221 */ /* 0x000fe20000010000 */
[----:B-----5:R-:W-:Y:S01]  /*d670*/  F2FP.F16.F32.PACK_AB R143, R195, R126 ;  /* 0x0000007ec38f723e */ /* 0x020fe200000000ff */
        /* <DEDUP_REMOVED lines=18> */
[-C--:B----4-:R-:W-:Y:S03]  /*d7a0*/  HMMA.16816.F32 R20, R28, R44.reuse, R20 ;  /* 0x0000002c1c14723c */ /* 0x090fe60000001814 */
        /* <DEDUP_REMOVED lines=61> */
[----:B------:R-:W-:Y:S01]  /*db80*/  MOV R167, R2 ;  /* 0x0000000200a77202 */ /* 0x000fe20000000f00 */
[----:B------:R-:W-:Y:S01]  /*db90*/  FADD.FTZ R239, R196, R80 ;  /* 0x00000050c4ef7221 */ /* 0x000fe20000010000 */
[----:B------:R-:W-:Y:S01]  /*dba0*/  MOV R166, R3 ;  /* 0x0000000300a67202 */ /* 0x000fe20000000f00 */
[----:B------:R-:W-:Y:S01]  /*dbb0*/  FADD.FTZ R238, R195, R66 ;  /* 0x00000042c3ee7221 */ /* 0x000fe20000010000 */
[----:B------:R-:W-:Y:S01]  /*dbc0*/  MOV R165, R164 ;  /* 0x000000a400a57202 */ /* 0x000fe20000000f00 */
[----:B------:R-:W-:Y:S11]  /*dbd0*/  @P0 BRA `(.L_x_42) ;  /* 0xffffffcc00bc0947 */ /* 0x000ff6000383ffff */
.L_x_41:
[----:B------:R-:W1:Y:S01]  /*dbe0*/  SHFL.BFLY PT, R4, R240, 0x2, 0x1f ;  /* 0x0c401f00f0047f89 */ /* 0x000e6200000e0000 */
[----:B------:R-:W2:Y:S01]  /*dbf0*/  S2UR UR4, SR_CgaCtaId ;  /* 0x00000000000479c3 */ /* 0x000ea20000008800 */
[----:B------:R-:W-:Y:S01]  /*dc00*/  UMOV UR5, 0x400 ;  /* 0x0000040000057882 */ /* 0x000fe20000000000 */
[----:B------:R-:W-:Y:S01]  /*dc10*/  ISETP.NE.AND P2, PT, R225, -0x1, PT ;  /* 0xffffffffe100780c */ /* 0x000fe20003f45270 */
[----:B------:R-:W3:Y:S04]  /*dc20*/  SHFL.BFLY PT, R8, R241, 0x2, 0x1f ;  /* 0x0c401f00f1087f89 */ /* 0x000ee800000e0000 */
[----:B------:R-:W4:Y:S04]  /*dc30*/  SHFL.BFLY PT, R9, R239, 0x2, 0x1f ;  /* 0x0c401f00ef097f89 */ /* 0x000f2800000e0000 */
[----:B------:R-:W5:Y:S01]  /*dc40*/  SHFL.BFLY PT, R6, R238, 0x2, 0x1f ;  /* 0x0c401f00ee067f89 */ /* 0x000f6200000e0000 */
[----:B-1----:R-:W-:Y:S01]  /*dc50*/  FADD.FTZ R240, R4, R240 ;  /* 0x000000f004f07221 */ /* 0x002fe20000010000 */
[----:B--2---:R-:W-:Y:S01]  /*dc60*/  ULEA UR4, UR4, UR5, 0x18 ;  /* 0x0000000504047291 */ /* 0x004fe2000f8ec0ff */
[----:B------:R-:W1:Y:S01]  /*dc70*/  S2R R4, SR_TID.X ;  /* 0x0000000000047919 */ /* 0x000e620000002100 */
[----:B---3--:R-:W-:-:S02]  /*dc80*/  FADD.FTZ R8, R8, R241 ;  /* 0x000000f108087221 */ /* 0x008fc40000010000 */
[----:B------:R-:W2:Y:S01]  /*dc90*/  SHFL.BFLY PT, R7, R240, 0x1, 0x1f ;  /* 0x0c201f00f0077f89 */ /* 0x000ea200000e0000 */
[----:B----4-:R-:W-:-:S03]  /*dca0*/  FADD.FTZ R239, R9, R239 ;  /* 0x000000ef09ef7221 */ /* 0x010fc60000010000 */
[----:B------:R-:W3:Y:S01]  /*dcb0*/  SHFL.BFLY PT, R5, R8, 0x1, 0x1f ;  /* 0x0c201f0008057f89 */ /* 0x000ee200000e0000 */
[----:B-----5:R-:W-:-:S03]  /*dcc0*/  FADD.FTZ R238, R6, R238 ;  /* 0x000000ee06ee7221 */ /* 0x020fc60000010000 */
[----:B------:R-:W4:Y:S04]  /*dcd0*/  SHFL.BFLY PT, R12, R239, 0x1, 0x1f ;  /* 0x0c201f00ef0c7f89 */ /* 0x000f2800000e0000 */
[----:B------:R-:W5:Y:S01]  /*dce0*/  SHFL.BFLY PT, R11, R238, 0x1, 0x1f ;  /* 0x0c201f00ee0b7f89 */ /* 0x000f6200000e0000 */
[----:B--2---:R-:W-:Y:S01]  /*dcf0*/  FADD.FTZ R7, R240, R7 ;  /* 0x00000007f0077221 */ /* 0x004fe20000010000 */
[----:B-1----:R-:W-:Y:S01]  /*dd00*/  SHF.L.U32 R6, R4, 0x1, RZ ;  /* 0x0000000104067819 */ /* 0x002fe200000006ff */
[----:B---3--:R-:W-:Y:S01]  /*dd10*/  FADD.FTZ R8, R8, R5 ;  /* 0x0000000508087221 */ /* 0x008fe20000010000 */
[----:B------:R-:W-:Y:S01]  /*dd20*/  SHF.L.U32 R5, R4, 0x4, RZ ;  /* 0x0000000404057819 */ /* 0x000fe200000006ff */
[----:B------:R-:W-:Y:S01]  /*dd30*/  MUFU.RCP R9, R7 ;  /* 0x0000000700097308 */ /* 0x000fe20000001000 */
[----:B------:R-:W-:Y:S01]  /*dd40*/  LOP3.LUT R6, R6, 0x6, RZ, 0xc0, !PT ;  /* 0x0000000606067812 */ /* 0x000fe200078ec0ff */
[----:B----4-:R-:W-:Y:S01]  /*dd50*/  FADD.FTZ R239, R239, R12 ;  /* 0x0000000cefef7221 */ /* 0x010fe20000010000 */
[----:B------:R-:W-:-:S02]  /*dd60*/  SHF.L.U32 R12, R4, 0x3, RZ ;  /* 0x00000003040c7819 */ /* 0x000fc400000006ff */
[----:B------:R-:W-:Y:S01]  /*dd70*/  LOP3.LUT R6, R6, 0x3e00, R5, 0xf8, !PT ;  /* 0x00003e0006067812 */ /* 0x000fe200078ef805 */
[----:B-----5:R-:W-:Y:S01]  /*dd80*/  FADD.FTZ R11, R238, R11 ;  /* 0x0000000bee0b7221 */ /* 0x020fe20000010000 */
[----:B------:R-:W-:Y:S01]  /*dd90*/  SHF.L.U32 R5, R232, 0x5, RZ ;  /* 0x00000005e8057819 */ /* 0x000fe200000006ff */
[----:B------:R-:W1:Y:S01]  /*dda0*/  MUFU.RCP R13, R239 ;  /* 0x000000ef000d7308 */ /* 0x000e620000001000 */
[----:B------:R-:W-:Y:S02]  /*ddb0*/  LOP3.LUT R12, R12, 0xc0, RZ, 0xc0, !PT ;  /* 0x000000c00c0c7812 */ /* 0x000fe400078ec0ff */
[----:B------:R-:W-:Y:S02]  /*ddc0*/  LOP3.LUT R5, R6, 0x20, R5, 0xf8, !PT ;  /* 0x0000002006057812 */ /* 0x000fe400078ef805 */
[----:B------:R-:W-:Y:S02]  /*ddd0*/  LOP3.LUT R12, R12, 0x18, R4, 0xf8, !PT ;  /* 0x000000180c0c7812 */ /* 0x000fe400078ef804 */
[----:B------:R-:W-:Y:S01]  /*dde0*/  FSETP.NE.FTZ.AND P4, PT, R239, RZ, PT ;  /* 0x000000ffef00720b */ /* 0x000fe20003f95000 */
[----:B------:R-:W2:Y:S01]  /*ddf0*/  MUFU.RCP R10, R8 ;  /* 0x00000008000a7308 */ /* 0x000ea20000001000 */
[----:B------:R-:W-:-:S02]  /*de00*/  LOP3.LUT R5, R5, R12, RZ, 0xfc, !PT ;  /* 0x0000000c05057212 */ /* 0x000fc400078efcff */
[----:B------:R-:W3:Y:S01]  /*de10*/  LDC.U8 R12, c[0x0][0x549] ;  /* 0x00015240ff0c7b82 */ /* 0x000ee20000000000 */
[----:B------:R-:W-:Y:S02]  /*de20*/  FSETP.NE.FTZ.AND P6, PT, R8, RZ, PT ;  /* 0x000000ff0800720b */ /* 0x000fe40003fd5000 */
[----:B------:R-:W-:Y:S02]  /*de30*/  FSETP.NE.FTZ.AND P5, PT, R7, RZ, PT ;  /* 0x000000ff0700720b */ /* 0x000fe40003fb5000 */
[----:B------:R-:W4:Y:S01]  /*de40*/  MUFU.RCP R6, R11 ;  /* 0x0000000b00067308 */ /* 0x000f220000001000 */
[----:B------:R-:W-:Y:S02]  /*de50*/  FSETP.NE.FTZ.AND P3, PT, R11, RZ, PT ;  /* 0x000000ff0b00720b */ /* 0x000fe40003f75000 */
[----:B-1----:R-:W-:Y:S02]  /*de60*/  FSEL R13, R13, 1, P4 ;  /* 0x3f8000000d0d7808 */ /* 0x002fe40002000000 */
[----:B------:R-:W-:-:S02]  /*de70*/  FSEL R9, R9, 1, P5 ;  /* 0x3f80000009097808 */ /* 0x000fc40002800000 */
[----:B------:R-:W-:Y:S01]  /*de80*/  SHF.L.U32 R14, R4, 0x2, RZ ;  /* 0x00000002040e7819 */ /* 0x000fe200000006ff */
[C---:B------:R-:W-:Y:S01]  /*de90*/  FMUL.FTZ R156, R13.reuse, R156 ;  /* 0x0000009c0d9c7220 */ /* 0x040fe20000410000 */
[C---:B------:R-:W-:Y:S01]  /*dea0*/  FMUL.FTZ R157, R13.reuse, R157 ;  /* 0x0000009d0d9d7220 */ /* 0x040fe20000410000 */
[----:B--2---:R-:W-:Y:S01]  /*deb0*/  FSEL R10, R10, 1, P6 ;  /* 0x3f8000000a0a7808 */ /* 0x004fe20003000000 */
[C---:B------:R-:W-:Y:S01]  /*dec0*/  FMUL.FTZ R152, R13.reuse, R152 ;  /* 0x000000980d987220 */ /* 0x040fe20000410000 */
[C---:B------:R-:W-:Y:S01]  /*ded0*/  FMUL.FTZ R153, R13.reuse, R153 ;  /* 0x000000990d997220 */ /* 0x040fe20000410000 */
[C---:B------:R-:W-:Y:S01]  /*dee0*/  FMUL.FTZ R132, R13.reuse, R132 ;  /* 0x000000840d847220 */ /* 0x040fe20000410000 */
[C---:B------:R-:W-:Y:S01]  /*def0*/  FMUL.FTZ R133, R13.reuse, R133 ;  /* 0x000000850d857220 */ /* 0x040fe20000410000 */
[----:B------:R-:W-:Y:S01]  /*df00*/  FMUL.FTZ R140, R13, R140 ;  /* 0x0000008c0d8c7220 */ /* 0x000fe20000410000 */
[C---:B------:R-:W-:Y:S01]  /*df10*/  FMUL.FTZ R160, R10.reuse, R160 ;  /* 0x000000a00aa07220 */ /* 0x040fe20000410000 */
[----:B------:R-:W-:Y:S01]  /*df20*/  FMUL.FTZ R161, R10, R161 ;  /* 0x000000a10aa17220 */ /* 0x000fe20000410000 */
[----:B----4-:R-:W-:Y:S01]  /*df30*/  FSEL R6, R6, 1, P3 ;  /* 0x3f80000006067808 */ /* 0x010fe20001800000 */
[C---:B------:R-:W-:Y:S01]  /*df40*/  FMUL.FTZ R162, R9.reuse, R162 ;  /* 0x000000a209a27220 */ /* 0x040fe20000410000 */
[----:B------:R-:W-:Y:S01]  /*df50*/  FMUL.FTZ R163, R9, R163 ;  /* 0x000000a309a37220 */ /* 0x000fe20000410000 */
[----:B------:R-:W-:Y:S01]  /*df60*/  FMUL.FTZ R13, R13, R141 ;  /* 0x0000008d0d0d7220 */ /* 0x000fe20000410000 */
[C---:B------:R-:W-:Y:S01]  /*df70*/  FMUL.FTZ R148, R10.reuse, R148 ;  /* 0x000000940a947220 */ /* 0x040fe20000410000 */
[----:B------:R-:W-:Y:S01]  /*df80*/  FMUL.FTZ R149, R10, R149 ;  /* 0x000000950a957220 */ /* 0x000fe20000410000 */
[C---:B------:R-:W-:Y:S01]  /*df90*/  FMUL.FTZ R150, R9.reuse, R150 ;  /* 0x0000009609967220 */ /* 0x040fe20000410000 */
[----:B------:R-:W-:Y:S01]  /*dfa0*/  FMUL.FTZ R151, R9, R151 ;  /* 0x0000009709977220 */ /* 0x000fe20000410000 */
[C---:B------:R-:W-:Y:S01]  /*dfb0*/  FMUL.FTZ R158, R6.reuse, R158 ;  /* 0x0000009e069e7220 */ /* 0x040fe20000410000 */
[----:B------:R-:W-:Y:S01]  /*dfc0*/  FMUL.FTZ R159, R6, R159 ;  /* 0x0000009f069f7220 */ /* 0x000fe20000410000 */
[----:B------:R-:W-:Y:S01]  /*dfd0*/  LOP3.LUT R15, R14, 0x20, RZ, 0xc0, !PT ;  /* 0x000000200e0f7812 */ /* 0x000fe200078ec0ff */
[C---:B------:R-:W-:Y:S01]  /*dfe0*/  FMUL.FTZ R154, R6.reuse, R154 ;  /* 0x0000009a069a7220 */ /* 0x040fe20000410000 */
[----:B------:R-:W-:Y:S01]  /*dff0*/  LEA R5, R5, UR4, 0x1 ;  /* 0x0000000405057c11 */ /* 0x000fe2000f8e08ff */
[----:B------:R-:W-:Y:S01]  /*e000*/  FMUL.FTZ R155, R6, R155 ;  /* 0x0000009b069b7220 */ /* 0x000fe20000410000 */
[----:B------:R-:W-:Y:S01]  /*e010*/  F2FP.F16.F32.PACK_AB R160, R161, R160 ;  /* 0x000000a0a1a0723e */ /* 0x000fe200000000ff */
[C---:B------:R-:W-:Y:S01]  /*e020*/  FMUL.FTZ R144, R10.reuse, R144 ;  /* 0x000000900a907220 */ /* 0x040fe20000410000 */
[----:B------:R-:W-:Y:S01]  /*e030*/  F2FP.F16.F32.PACK_AB R162, R163, R162 ;  /* 0x000000a2a3a2723e */ /* 0x000fe200000000ff */
[C---:B------:R-:W-:Y:S01]  /*e040*/  FMUL.FTZ R145, R10.reuse, R145 ;  /* 0x000000910a917220 */ /* 0x040fe20000410000 */
[----:B------:R-:W-:Y:S01]  /*e050*/  F2FP.F16.F32.PACK_AB R140, R13, R140 ;  /* 0x0000008c0d8c723e */ /* 0x000fe200000000ff */
[----:B------:R-:W-:Y:S01]  /*e060*/  STS [R5], R160 ;  /* 0x000000a005007388 */ /* 0x000fe20000000800 */
[----:B------:R-:W-:Y:S01]  /*e070*/  F2FP.F16.F32.PACK_AB R148, R149, R148 ;  /* 0x000000949594723e */ /* 0x000fe200000000ff */
[----:B------:R-:W-:Y:S01]  /*e080*/  FMUL.FTZ R136, R10, R136 ;  /* 0x000000880a887220 */ /* 0x000fe20000410000 */
[----:B------:R-:W-:Y:S01]  /*e090*/  F2FP.F16.F32.PACK_AB R150, R151, R150 ;  /* 0x000000969796723e */ /* 0x000fe200000000ff */
[----:B------:R-:W-:Y:S01]  /*e0a0*/  STS [R5+0x200], R162 ;  /* 0x000200a205007388 */ /* 0x000fe20000000800 */
[----:B------:R-:W-:Y:S01]  /*e0b0*/  IADD3 R13, PT, PT, R5, -R15, RZ ;  /* 0x8000000f050d7210 */ /* 0x000fe20007ffe0ff */
[----:B------:R-:W-:Y:S01]  /*e0c0*/  FMUL.FTZ R146, R9, R146 ;  /* 0x0000009209927220 */ /* 0x000fe20000410000 */
[----:B------:R-:W-:Y:S01]  /*e0d0*/  F2FP.F16.F32.PACK_AB R156, R157, R156 ;  /* 0x0000009c9d9c723e */ /* 0x000fe200000000ff */
[----:B------:R-:W-:Y:S01]  /*e0e0*/  FMUL.FTZ R147, R9, R147 ;  /* 0x0000009309937220 */ /* 0x000fe20000410000 */
[----:B------:R-:W-:Y:S01]  /*e0f0*/  F2FP.F16.F32.PACK_AB R158, R159, R158 ;  /* 0x0000009e9f9e723e */ /* 0x000fe200000000ff */
[----:B------:R-:W-:Y:S01]  /*e100*/  STS [R13+0x10], R148 ;  /* 0x000010940d007388 */ /* 0x000fe20000000800 */
[----:B------:R-:W-:Y:S01]  /*e110*/  F2FP.F16.F32.PACK_AB R152, R153, R152 ;  /* 0x000000989998723e */ /* 0x000fe200000000ff */
[----:B------:R-:W-:Y:S01]  /*e120*/  FMUL.FTZ R138, R9, R138 ;  /* 0x0000008a098a7220 */ /* 0x000fe20000410000 */
[----:B------:R-:W-:Y:S01]  /*e130*/  F2FP.F16.F32.PACK_AB R154, R155, R154 ;  /* 0x0000009a9b9a723e */ /* 0x000fe200000000ff */
[----:B------:R-:W-:Y:S01]  /*e140*/  STS [R13+0x210], R150 ;  /* 0x000210960d007388 */ /* 0x000fe20000000800 */
[----:B---3--:R-:W-:Y:S01]  /*e150*/  ISETP.NE.AND P1, PT, R12, RZ, PT ;  /* 0x000000ff0c00720c */ /* 0x008fe20003f25270 */
[----:B------:R-:W-:Y:S01]  /*e160*/  FMUL.FTZ R10, R10, R137 ;  /* 0x000000890a0a7220 */ /* 0x000fe20000410000 */
[----:B------:R-:W-:Y:S01]  /*e170*/  LOP3.LUT R14, R14, 0x40, RZ, 0xc0, !PT ;  /* 0x000000400e0e7812 */ /* 0x000fe200078ec0ff */
[----:B------:R-:W-:Y:S01]  /*e180*/  STS [R5+0x1000], R156 ;  /* 0x0010009c05007388 */ /* 0x000fe20000000800 */
[----:B------:R-:W-:Y:S01]  /*e190*/  FMUL.FTZ R9, R9, R139 ;  /* 0x0000008b09097220 */ /* 0x000fe20000410000 */
[C---:B------:R-:W-:Y:S01]  /*e1a0*/  FMUL.FTZ R134, R6.reuse, R134 ;  /* 0x0000008606867220 */ /* 0x040fe20000410000 */
[C---:B------:R-:W-:Y:S01]  /*e1b0*/  FMUL.FTZ R135, R6.reuse, R135 ;  /* 0x0000008706877220 */ /* 0x040fe20000410000 */
[----:B------:R1:W-:Y:S01]  /*e1c0*/  STS [R5+0x1200], R158 ;  /* 0x0012009e05007388 */ /* 0x0003e20000000800 */
[C---:B------:R-:W-:Y:S01]  /*e1d0*/  FMUL.FTZ R142, R6.reuse, R142 ;  /* 0x0000008e068e7220 */ /* 0x040fe20000410000 */
[----:B------:R-:W-:Y:S01]  /*e1e0*/  IADD3 R14, PT, PT, R5, -R14, RZ ;  /* 0x8000000e050e7210 */ /* 0x000fe20007ffe0ff */
[----:B------:R-:W-:Y:S01]  /*e1f0*/  FMUL.FTZ R6, R6, R143 ;  /* 0x0000008f06067220 */ /* 0x000fe20000410000 */
[----:B------:R-:W-:Y:S01]  /*e200*/  STS [R13+0x1010], R152 ;  /* 0x001010980d007388 */ /* 0x000fe20000000800 */
[----:B------:R-:W-:Y:S01]  /*e210*/  F2FP.F16.F32.PACK_AB R144, R145, R144 ;  /* 0x000000909190723e */ /* 0x000fe200000000ff */
[----:B------:R-:W2:Y:S01]  /*e220*/  @P1 LDC R16, c[0x0][0x430] ;  /* 0x00010c00ff101b82 */ /* 0x000ea20000000800 */
[----:B------:R-:W-:Y:S01]  /*e230*/  F2FP.F16.F32.PACK_AB R146, R147, R146 ;  /* 0x000000929392723e */ /* 0x000fe200000000ff */
[----:B------:R3:W-:Y:S01]  /*e240*/  STS [R13+0x1210], R154 ;  /* 0x0012109a0d007388 */ /* 0x0007e20000000800 */
[----:B------:R-:W-:Y:S01]  /*e250*/  F2FP.F16.F32.PACK_AB R10, R10, R136 ;  /* 0x000000880a0a723e */ /* 0x000fe200000000ff */
[----:B------:R-:W4:Y:S01]  /*e260*/  @P6 MUFU.LG2 R20, R8 ;  /* 0x0000000800146308 */ /* 0x000f220000000c00 */
[----:B------:R-:W-:Y:S01]  /*e270*/  F2FP.F16.F32.PACK_AB R9, R9, R138 ;  /* 0x0000008a0909723e */ /* 0x000fe200000000ff */
[----:B------:R-:W-:Y:S01]  /*e280*/  STS [R14+0x20], R144 ;  /* 0x000020900e007388 */ /* 0x000fe20000000800 */
[----:B------:R-:W-:-:S02]  /*e290*/  IADD3 R17, PT, PT, -R15, R14, RZ ;  /* 0x0000000e0f117210 */ /* 0x000fc40007ffe1ff */
[----:B------:R-:W-:Y:S01]  /*e2a0*/  F2FP.F16.F32.PACK_AB R132, R133, R132 ;  /* 0x000000848584723e */ /* 0x000fe200000000ff */
[----:B------:R-:W-:Y:S01]  /*e2b0*/  STS [R14+0x220], R146 ;  /* 0x000220920e007388 */ /* 0x000fe20000000800 */
[----:B------:R-:W-:Y:S01]  /*e2c0*/  F2FP.F16.F32.PACK_AB R134, R135, R134 ;  /* 0x000000868786723e */ /* 0x000fe200000000ff */
[----:B------:R-:W2:Y:S01]  /*e2d0*/  LDC R15, c[0x0][0x434] ;  /* 0x00010d00ff0f7b82 */ /* 0x000ea20000000800 */
[----:B------:R-:W-:Y:S01]  /*e2e0*/  F2FP.F16.F32.PACK_AB R6, R6, R142 ;  /* 0x0000008e0606723e */ /* 0x000fe200000000ff */
[----:B------:R5:W-:Y:S01]  /*e2f0*/  STS [R17+0x30], R10 ;  /* 0x0000300a11007388 */ /* 0x000be20000000800 */
[----:B------:R4:W2:Y:S01]  /*e300*/  @P5 MUFU.LG2 R21, R7 ;  /* 0x0000000700155308 */ /* 0x0008a20000000c00 */
[----:B------:R-:W-:Y:S02]  /*e310*/  @P1 MOV R22, 0x1 ;  /* 0x0000000100161802 */ /* 0x000fe40000000f00 */
[----:B------:R5:W-:Y:S02]  /*e320*/  STS [R17+0x230], R9 ;  /* 0x0002300911007388 */ /* 0x000be40000000800 */
[----:B-1----:R-:W2:Y:S02]  /*e330*/  LDC R5, c[0x0][0x434] ;  /* 0x00010d00ff057b82 */ /* 0x002ea40000000800 */
[----:B------:R-:W-:Y:S01]  /*e340*/  STS [R14+0x1020], R132 ;  /* 0x001020840e007388 */ /* 0x000fe20000000800 */
[----:B------:R-:W1:Y:S03]  /*e350*/  @P4 MUFU.LG2 R239, R239 ;  /* 0x000000ef00ef4308 */ /* 0x000e660000000c00 */
[----:B------:R1:W-:Y:S02]  /*e360*/  STS [R14+0x1220], R134 ;  /* 0x001220860e007388 */ /* 0x0003e40000000800 */
[----:B---3--:R-:W3:Y:S02]  /*e370*/  @!P2 LDC.64 R12, c[0x0][0x400] ;  /* 0x00010000ff0cab82 */ /* 0x008ee40000000a00 */
[----:B------:R1:W-:Y:S04]  /*e380*/  STS [R17+0x1230], R6 ;  /* 0x0012300611007388 */ /* 0x0003e80000000800 */
[----:B------:R1:W-:Y:S02]  /*e390*/  STS [R17+0x1030], R140 ;  /* 0x0010308c11007388 */ /* 0x0003e40000000800 */
[----:B----4-:R-:W4:Y:S01]  /*e3a0*/  @P6 LDC R7, c[0x0][0x458] ;  /* 0x00011600ff076b82 */ /* 0x010f220000000800 */
[----:B-----5:R-:W1:Y:S07]  /*e3b0*/  S2R R10, SR_CTAID.Z ;  /* 0x00000000000a7919 */ /* 0x020e6e0000002700 */
[----:B------:R-:W4:Y:S01]  /*e3c0*/  @P2 LDC.64 R8, c[0x0][0x408] ;  /* 0x00010200ff082b82 */ /* 0x000f220000000a00 */
[----:B--2---:R-:W-:-:S02]  /*e3d0*/  @P1 IMAD R15, R16, R5, RZ ;  /* 0x00000005100f1224 */ /* 0x004fc400078e02ff */
[----:B---3--:R-:W-:-:S05]  /*e3e0*/  @!P2 IMAD.WIDE.U32 R28, R226, R12, RZ ;  /* 0x0000000ce21ca225 */ /* 0x008fca00078e00ff */
[----:B-1----:R-:W1:Y:S08]  /*e3f0*/  LDC.U8 R14, c[0x0][0x548] ;  /* 0x00015200ff0e7b82 */ /* 0x002e700000000000 */
[----:B------:R-:W2:Y:S08]  /*e400*/  @P5 LDC R6, c[0x0][0x458] ;  /* 0x00011600ff065b82 */ /* 0x000eb00000000800 */
[----:B------:R-:W3:Y:S01]  /*e410*/  @P1 LDC R12, c[0x0][0x430] ;  /* 0x00010c00ff0c1b82 */ /* 0x000ee20000000800 */
[----:B----4-:R-:W-:Y:S05]  /*e420*/  @P1 BRA `(.L_x_45) ;  /* 0x0000000000201947 */ /* 0x010fea0003800000 */
[----:B-1----:R-:W-:Y:S01]  /*e430*/  ISETP.NE.AND P0, PT, R14, RZ, PT ;  /* 0x000000ff0e00720c */ /* 0x002fe20003f05270 */
[----:B------:R-:W1:-:S12]  /*e440*/  LDC R16, c[0x0][0x3e0] ;  /* 0x0000f800ff107b82 */ /* 0x000e580000000800 */
[----:B------:R-:W1:Y:S01]  /*e450*/  @P0 LDC R22, c[0x0][0x454] ;  /* 0x00011500ff160b82 */ /* 0x000e620000000800 */
[----:B---3--:R-:W-:Y:S02]  /*e460*/  @P0 MOV R12, 0x1 ;  /* 0x00000001000c0802 */ /* 0x008fe40000000f00 */
[----:B------:R-:W-:-:S05]  /*e470*/  @!P0 MOV R12, 0x1 ;  /* 0x00000001000c8802 */ /* 0x000fca0000000f00 */
[----:B------:R-:W4:Y:S01]  /*e480*/  @P0 LDC R15, c[0x0][0x454] ;  /* 0x00011500ff0f0b82 */ /* 0x000f220000000800 */
[-C--:B-1----:R-:W-:Y:S02]  /*e490*/  @P0 IMAD R22, R22, R16.reuse, RZ ;  /* 0x0000001016160224 */ /* 0x082fe400078e02ff */
[----:B------:R-:W-:-:S07]  /*e4a0*/  @!P0 IMAD R22, R5, R16, RZ ;  /* 0x0000001005168224 */ /* 0x000fce00078e02ff */
.L_x_45:
[----:B------:R-:W-:Y:S01]  /*e4b0*/  BAR.SYNC.DEFER_BLOCKING 0x0 ;  /* 0x0000000000007b1d */ /* 0x000fe20000010000 */
[----:B------:R-:W-:Y:S01]  /*e4c0*/  ISETP.NE.AND P0, PT, R225, -0x1, PT ;  /* 0xffffffffe100780c */ /* 0x000fe20003f05270 */
[----:B------:R-:W-:Y:S01]  /*e4d0*/  @P6 FMUL.FTZ R26, R20, 0.69314718246459960938 ;  /* 0x3f317218141a6820 */ /* 0x000fe20000410000 */
[----:B-1----:R-:W-:Y:S01]  /*e4e0*/  ISETP.NE.AND P1, PT, R14, RZ, !P1 ;  /* 0x000000ff0e00720c */ /* 0x002fe20004f25270 */
[----:B------:R-:W-:Y:S01]  /*e4f0*/  @P5 FMUL.FTZ R27, R21, 0.69314718246459960938 ;  /* 0x3f317218151b5820 */ /* 0x000fe20000410000 */
[----:B------:R-:W-:-:S03]  /*e500*/  @P2 IMAD.WIDE.U32 R20, R225, R8, RZ ;  /* 0x00000008e1142225 */ /* 0x000fc600078e00ff */
[----:B------:R-:W1:Y:S01]  /*e510*/  @P3 LDC R23, c[0x0][0x458] ;  /* 0x00011600ff173b82 */ /* 0x000e620000000800 */
[----:B------:R5:W2:Y:S01]  /*e520*/  @P3 MUFU.LG2 R25, R11 ;  /* 0x0000000b00193308 */ /* 0x000aa20000000c00 */
[----:B------:R-:W-:Y:S01]  /*e530*/  MOV R14, 0x7f800000 ;  /* 0x7f800000000e7802 */ /* 0x000fe20000000f00 */
[----:B------:R-:W-:Y:S02]  /*e540*/  @!P2 IMAD R13, R226, R13, R29 ;  /* 0x0000000de20da224 */ /* 0x000fe400078e021d */
[----:B------:R-:W-:Y:S01]  /*e550*/  @P6 FFMA.FTZ R14, R164, R7, R26 ;  /* 0x00000007a40e6223 */ /* 0x000fe2000001001a */
[----:B------:R-:W-:Y:S02]  /*e560*/  @P2 IMAD R13, R225, R9, R21 ;  /* 0x00000009e10d2224 */ /* 0x000fe400078e0215 */
[----:B------:R-:W-:Y:S01]  /*e570*/  @P4 FMUL.FTZ R239, R239, 0.69314718246459960938 ;  /* 0x3f317218efef4820 */ /* 0x000fe20000410000 */
[----:B----4-:R-:W-:Y:S01]  /*e580*/  IMAD R7, R10, R15, RZ ;  /* 0x0000000f0a077224 */ /* 0x010fe200078e02ff */
[----:B------:R-:W4:Y:S01]  /*e590*/  @P4 LDC R24, c[0x0][0x458] ;  /* 0x00011600ff184b82 */ /* 0x000f220000000800 */
[----:B------:R-:W-:Y:S01]  /*e5a0*/  @!P0 IMAD R225, R226, R5, RZ ;  /* 0x00000005e2e18224 */ /* 0x000fe200078e02ff */
[----:B------:R-:W-:Y:S01]  /*e5b0*/  LOP3.LUT P0, RZ, R4, 0x3, RZ, 0xc0, !PT ;  /* 0x0000000304ff7812 */ /* 0x000fe2000780c0ff */
[----:B------:R-:W-:Y:S01]  /*e5c0*/  @!P1 IMAD R7, R226, R22, R7 ;  /* 0x00000016e2079224 */ /* 0x000fe200078e0207 */
[----:B------:R-:W-:Y:S01]  /*e5d0*/  BSSY.RECONVERGENT B0, `(.L_x_46) ;  /* 0x0000038000007945 */ /* 0x000fe20003800200 */
[----:B---3--:R-:W-:Y:S01]  /*e5e0*/  IMAD R228, R228, R12, RZ ;  /* 0x0000000ce4e47224 */ /* 0x008fe200078e02ff */
[----:B------:R-:W-:-:S02]  /*e5f0*/  MOV R15, 0x7f800000 ;  /* 0x7f800000000f7802 */ /* 0x000fc40000000f00 */
[----:B------:R-:W-:Y:S01]  /*e600*/  MOV R22, 0x7f800000 ;  /* 0x7f80000000167802 */ /* 0x000fe20000000f00 */
[----:B------:R3:W3:Y:S01]  /*e610*/  LDS.128 R16, [R227+0x1800] ;  /* 0x00180000e3107984 */ /* 0x0006e20000000c00 */
[----:B-----5:R-:W-:Y:S01]  /*e620*/  MOV R11, 0x7f800000 ;  /* 0x7f800000000b7802 */ /* 0x020fe20000000f00 */
[----:B--2---:R-:W-:Y:S01]  /*e630*/  @P5 FFMA.FTZ R11, R3, R6, R27 ;  /* 0x00000006030b5223 */ /* 0x004fe2000001001b */
[----:B------:R-:W-:Y:S01]  /*e640*/  SHF.R.S32.HI R3, RZ, 0x1f, R225 ;  /* 0x0000001fff037819 */ /* 0x000fe200000114e1 */
[----:B------:R-:W-:Y:S01]  /*e650*/  @P3 FMUL.FTZ R5, R25, 0.69314718246459960938 ;  /* 0x3f31721819053820 */ /* 0x000fe20000410000 */
[----:B------:R-:W-:Y:S02]  /*e660*/  SEL R225, R225, RZ, P1 ;  /* 0x000000ffe1e17207 */ /* 0x000fe40000800000 */
[----:B------:R-:W-:Y:S01]  /*e670*/  SEL R3, R3, RZ, P1 ;  /* 0x000000ff03037207 */ /* 0x000fe20000800000 */
[----:B-1----:R-:W-:Y:S01]  /*e680*/  @P3 FFMA.FTZ R15, R0, R23, R5 ;  /* 0x00000017000f3223 */ /* 0x002fe20000010005 */
[----:B------:R-:W-:-:S02]  /*e690*/  IADD3 R25, P5, P1, R228, R225, R7 ;  /* 0x000000e1e4197210 */ /* 0x000fc400079be007 */
[----:B------:R-:W-:Y:S02]  /*e6a0*/  SHF.R.S32.HI R228, RZ, 0x1f, R228 ;  /* 0x0000001fffe47819 */ /* 0x000fe400000114e4 */
[----:B------:R-:W-:Y:S01]  /*e6b0*/  SHF.R.S32.HI R7, RZ, 0x1f, R7 ;  /* 0x0000001fff077819 */ /* 0x000fe20000011407 */
[----:B----4-:R-:W-:-:S03]  /*e6c0*/  @P4 FFMA.FTZ R22, R2, R24, R239 ;  /* 0x0000001802164223 */ /* 0x010fc600000100ef */
[----:B------:R-:W-:Y:S01]  /*e6d0*/  IADD3.X R0, PT, PT, R228, R3, R7, P5, P1 ;  /* 0x00000003e4007210 */ /* 0x000fe20002fe2407 */
[----:B---3--:R-:W-:Y:S06]  /*e6e0*/  @P0 BRA `(.L_x_47) ;  /* 0x0000000000980947 */ /* 0x008fec0003800000 */
[----:B------:R-:W-:-:S04]  /*e6f0*/  SHF.R.U32.HI R4, RZ, 0x1, R4 ;  /* 0x00000001ff047819 */ /* 0x000fc80000011604 */
[----:B------:R-:W-:-:S04]  /*e700*/  LOP3.LUT R4, R4, 0x30, RZ, 0xc0, !PT ;  /* 0x0000003004047812 */ /* 0x000fc800078ec0ff */
[----:B------:R-:W-:-:S04]  /*e710*/  LOP3.LUT R23, R4, 0x7, R232, 0xf8, !PT ;  /* 0x0000000704177812 */ /* 0x000fc800078ef8e8 */
[C---:B------:R-:W-:Y:S01]  /*e720*/  ISETP.GE.AND P6, PT, R23.reuse, R219, PT ;  /* 0x000000db1700720c */ /* 0x040fe20003fc6270 */
[C---:B------:R-:W-:Y:S01]  /*e730*/  VIADD R29, R23.reuse, 0x8 ;  /* 0x00000008171d7836 */ /* 0x040fe20000000000 */
[C---:B------:R-:W-:Y:S01]  /*e740*/  LOP3.LUT R27, R23.reuse, 0x40, RZ, 0xfc, !PT ;  /* 0x00000040171b7812 */ /* 0x040fe200078efcff */
[----:B------:R-:W-:-:S03]  /*e750*/  VIADD R26, R23, 0x48 ;  /* 0x00000048171a7836 */ /* 0x000fc60000000000 */
[-C--:B------:R-:W-:Y:S02]  /*e760*/  ISETP.GE.AND P5, PT, R29, R219.reuse, PT ;  /* 0x000000db1d00720c */ /* 0x080fe40003fa6270 */
[-C--:B------:R-:W-:Y:S02]  /*e770*/  ISETP.GE.AND P4, PT, R27, R219.reuse, PT ;  /* 0x000000db1b00720c */ /* 0x080fe40003f86270 */
[----:B------:R-:W-:-:S03]  /*e780*/  ISETP.GE.AND P3, PT, R26, R219, PT ;  /* 0x000000db1a00720c */ /* 0x000fc60003f66270 */
[----:B------:R-:W1:Y:S01]  /*e790*/  @!P6 LDC.64 R8, c[0x0][0x420] ;  /* 0x00010800ff08eb82 */ /* 0x000e620000000a00 */
[----:B------:R-:W-:-:S05]  /*e7a0*/  @!P6 IMAD R23, R23, R12, RZ ;  /* 0x0000000c1717e224 */ /* 0x000fca00078e02ff */
[----:B------:R-:W-:Y:S01]  /*e7b0*/  @!P6 IADD3 R24, P0, PT, R23, R25, RZ ;  /* 0x000000191718e210 */ /* 0x000fe20007f1e0ff */
[-C--:B------:R-:W-:Y:S01]  /*e7c0*/  @!P5 IMAD R29, R29, R12.reuse, RZ ;  /* 0x0000000c1d1dd224 */ /* 0x080fe200078e02ff */
[----:B------:R-:W2:Y:S01]  /*e7d0*/  @!P5 LDC.64 R6, c[0x0][0x420] ;  /* 0x00010800ff06db82 */ /* 0x000ea20000000a00 */
[----:B------:R-:W-:Y:S01]  /*e7e0*/  @!P4 IMAD R27, R27, R12, RZ ;  /* 0x0000000c1b1bc224 */ /* 0x000fe200078e02ff */
[----:B------:R-:W-:Y:S01]  /*e7f0*/  @!P6 LEA.HI.X.SX32 R23, R23, R0, 0x1, P0 ;  /* 0x000000001717e211 */ /* 0x000fe200000f0eff */
[----:B------:R-:W-:-:S05]  /*e800*/  @!P3 IMAD R12, R26, R12, RZ ;  /* 0x0000000c1a0cb224 */ /* 0x000fca00078e02ff */
[----:B------:R-:W3:Y:S08]  /*e810*/  @!P4 LDC.64 R4, c[0x0][0x420] ;  /* 0x00010800ff04cb82 */ /* 0x000ef00000000a00 */
[----:B------:R-:W4:Y:S01]  /*e820*/  @!P3 LDC.64 R2, c[0x0][0x420] ;  /* 0x00010800ff02bb82 */ /* 0x000f220000000a00 */
[----:B-1----:R-:W-:Y:S02]  /*e830*/  @!P6 LEA R30, P1, R24, R8, 0x2 ;  /* 0x00000008181ee211 */ /* 0x002fe400078210ff */
[----:B------:R-:W-:-:S02]  /*e840*/  @!P5 IADD3 R8, P0, PT, R29, R25, RZ ;  /* 0x000000191d08d210 */ /* 0x000fc40007f1e0ff */
[----:B------:R-:W-:Y:S02]  /*e850*/  @!P6 LEA.HI.X R31, R24, R9, R23, 0x2, P1 ;  /* 0x00000009181fe211 */ /* 0x000fe400008f1417 */
[----:B------:R-:W-:Y:S02]  /*e860*/  @!P5 LEA.HI.X.SX32 R29, R29, R0, 0x1, P0 ;  /* 0x000000001d1dd211 */ /* 0x000fe400000f0eff */
[C---:B--2---:R-:W-:Y:S01]  /*e870*/  @!P5 LEA R32, P0, R8.reuse, R6, 0x2 ;  /* 0x000000060820d211 */ /* 0x044fe200078010ff */
[----:B------:R1:W-:Y:S01]  /*e880*/  @!P6 STG.E desc[UR12][R30.64], R14 ;  /* 0x0000000e1e00e986 */ /* 0x0003e2000c10190c */
[----:B------:R-:W-:Y:S02]  /*e890*/  @!P4 IADD3 R6, P1, PT, R27, R25, RZ ;  /* 0x000000191b06c210 */ /* 0x000fe40007f3e0ff */
[----:B------:R-:W-:Y:S02]  /*e8a0*/  @!P5 LEA.HI.X R33, R8, R7, R29, 0x2, P0 ;  /* 0x000000070821d211 */ /* 0x000fe400000f141d */
[----:B------:R-:W-:-:S02]  /*e8b0*/  @!P3 IADD3 R25, P0, PT, R12, R25, RZ ;  /* 0x000000190c19b210 */ /* 0x000fc40007f1e0ff */
[----:B------:R-:W-:Y:S01]  /*e8c0*/  @!P4 LEA.HI.X.SX32 R27, R27, R0, 0x1, P1 ;  /* 0x000000001b1bc211 */ /* 0x000fe200008f0eff */
[----:B------:R1:W-:Y:S01]  /*e8d0*/  @!P5 STG.E desc[UR12][R32.64], R11 ;  /* 0x0000000b2000d986 */ /* 0x0003e2000c10190c */
[----:B---3--:R-:W-:Y:S02]  /*e8e0*/  @!P4 LEA R4, P1, R6, R4, 0x2 ;  /* 0x000000040604c211 */ /* 0x008fe400078210ff */
[----:B------:R-:W-:Y:S02]  /*e8f0*/  @!P3 LEA.HI.X.SX32 R0, R12, R0, 0x1, P0 ;  /* 0x000000000c00b211 */ /* 0x000fe400000f0eff */
[----:B------:R-:W-:Y:S02]  /*e900*/  @!P4 LEA.HI.X R5, R6, R5, R27, 0x2, P1 ;  /* 0x000000050605c211 */ /* 0x000fe400008f141b */
[----:B----4-:R-:W-:-:S03]  /*e910*/  @!P3 LEA R2, P0, R25, R2, 0x2 ;  /* 0x000000021902b211 */ /* 0x010fc600078010ff */
[----:B------:R1:W-:Y:S01]  /*e920*/  @!P4 STG.E desc[UR12][R4.64], R22 ;  /* 0x000000160400c986 */ /* 0x0003e2000c10190c */
[----:B------:R-:W-:-:S05]  /*e930*/  @!P3 LEA.HI.X R3, R25, R3, R0, 0x2, P0 ;  /* 0x000000031903b211 */ /* 0x000fca00000f1400 */
[----:B------:R1:W-:Y:S04]  /*e940*/  @!P3 STG.E desc[UR12][R2.64], R15 ;  /* 0x0000000f0200b986 */ /* 0x0003e8000c10190c */
.L_x_47:
[----:B------:R-:W-:Y:S05]  /*e950*/  BSYNC.RECONVERGENT B0 ;  /* 0x0000000000007941 */ /* 0x000fea0003800200 */
.L_x_46:
[----:B-1----:R1:W2:Y:S01]  /*e960*/  LDS.128 R4, [R227] ;  /* 0x00000000e3047984 */ /* 0x0022a20000000c00 */
[----:B------:R-:W3:Y:S01]  /*e970*/  LDCU.64 UR4, c[0x0][0x410] ;  /* 0x00008200ff0477ac */ /* 0x000ee20008000a00 */
[----:B------:R-:W-:Y:S01]  /*e980*/  @P2 IMAD.MOV.U32 R28, RZ, RZ, R20 ;  /* 0x000000ffff1c2224 */ /* 0x000fe200078e0014 */
[-C--:B------:R-:W-:Y:S01]  /*e990*/  ISETP.GE.AND P3, PT, R232, R219.reuse, PT ;  /* 0x000000dbe800720c */ /* 0x080fe20003f66270 */
[----:B------:R-:W-:Y:S01]  /*e9a0*/  BSSY.RECONVERGENT B0, `(.L_x_48) ;  /* 0x0000013000007945 */ /* 0x000fe20003800200 */
[-C--:B------:R-:W-:Y:S02]  /*e9b0*/  ISETP.GE.AND P2, PT, R218, R219.reuse, PT ;  /* 0x000000dbda00720c */ /* 0x080fe40003f46270 */
[----:B------:R-:W-:Y:S02]  /*e9c0*/  IADD3 R8, P0, PT, R220, R28, RZ ;  /* 0x0000001cdc087210 */ /* 0x000fe40007f1e0ff */
[----:B------:R-:W-:-:S03]  /*e9d0*/  ISETP.GE.AND P1, PT, R217, R219, PT ;  /* 0x000000dbd900720c */ /* 0x000fc60003f26270 */
[----:B------:R-:W-:Y:S01]  /*e9e0*/  IMAD.X R9, RZ, RZ, R13, P0 ;  /* 0x000000ffff097224 */ /* 0x000fe200000e060d */
[----:B------:R-:W-:Y:S01]  /*e9f0*/  ISETP.GE.AND P0, PT, R216, R219, PT ;  /* 0x000000dbd800720c */ /* 0x000fe20003f06270 */
[----:B---3--:R-:W-:-:S04]  /*ea00*/  IMAD.WIDE.U32 R8, R10, UR4, R8 ;  /* 0x000000040a087c25 */ /* 0x008fc8000f8e0008 */
[----:B------:R-:W-:Y:S01]  /*ea10*/  IMAD R11, R10, UR5, R9 ;  /* 0x000000050a0b7c24 */ /* 0x000fe2000f8e0209 */
[----:B-1----:R-:W-:Y:S07]  /*ea20*/  @P3 BRA `(.L_x_49) ;  /* 0x0000000000283947 */ /* 0x002fee0003800000 */
[----:B------:R-:W1:Y:S01]  /*ea30*/  LDCU.64 UR6, c[0x0][0x408] ;  /* 0x00008100ff0677ac */ /* 0x000e620008000a00 */
[----:B------:R-:W-:Y:S01]  /*ea40*/  MOV R10, R8 ;  /* 0x00000008000a7202 */ /* 0x000fe20000000f00 */
[----:B------:R-:W3:Y:S01]  /*ea50*/  LDCU.64 UR4, c[0x0][0x3f0] ;  /* 0x00007e00ff0477ac */ /* 0x000ee20008000a00 */
[----:B-1----:R-:W-:-:S03]  /*ea60*/  IMAD R0, R231, UR6, RZ ;  /* 0x00000006e7007c24 */ /* 0x002fc6000f8e02ff */
[----:B------:R-:W-:-:S04]  /*ea70*/  IMAD.WIDE.U32 R2, R230, UR6, R10 ;  /* 0x00000006e6027c25 */ /* 0x000fc8000f8e000a */
[----:B------:R-:W-:Y:S01]  /*ea80*/  IMAD R0, R230, UR7, R0 ;  /* 0x00000007e6007c24 */ /* 0x000fe2000f8e0200 */
[----:B---3--:R-:W-:-:S04]  /*ea90*/  LEA R12, P3, R2, UR4, 0x1 ;  /* 0x00000004020c7c11 */ /* 0x008fc8000f8608ff */
[----:B------:R-:W-:-:S04]  /*eaa0*/  IADD3 R0, PT, PT, R0, R3, RZ ;  /* 0x0000000300007210 */ /* 0x000fc80007ffe0ff */
[----:B------:R-:W-:-:S05]  /*eab0*/  LEA.HI.X R13, R2, UR5, R0, 0x1, P3 ;  /* 0x00000005020d7c11 */ /* 0x000fca00098f0c00 */
[----:B--2---:R1:W-:Y:S02]  /*eac0*/  STG.E.128 desc[UR12][R12.64], R4 ;  /* 0x000000040c007986 */ /* 0x0043e4000c101d0c */
.L_x_49:
[----:B------:R-:W-:Y:S05]  /*ead0*/  BSYNC.RECONVERGENT B0 ;  /* 0x0000000000007941 */ /* 0x000fea0003800200 */
.L_x_48:
[----:B-12---:R1:W2:Y:S01]  /*eae0*/  LDS.128 R4, [R227+0x800] ;  /* 0x00080000e3047984 */ /* 0x0062a20000000c00 */
[----:B------:R-:W-:Y:S04]  /*eaf0*/  BSSY.RECONVERGENT B0, `(.L_x_50) ;  /* 0x000000f000007945 */ /* 0x000fe80003800200 */
[----:B------:R-:W-:Y:S05]  /*eb00*/  @P2 BRA `(.L_x_51) ;  /* 0x0000000000342947 */ /* 0x000fea0003800000 */
[----:B------:R-:W3:Y:S01]  /*eb10*/  LDCU.64 UR6, c[0x0][0x408] ;  /* 0x00008100ff0677ac */ /* 0x000ee20008000a00 */
[----:B------:R-:W-:Y:S01]  /*eb20*/  IADD3 R2, P2, PT, R230, 0x20, RZ ;  /* 0x00000020e6027810 */ /* 0x000fe20007f5e0ff */
[----:B------:R-:W-:Y:S01]  /*eb30*/  IMAD.MOV.U32 R12, RZ, RZ, R8 ;  /* 0x000000ffff0c7224 */ /* 0x000fe200078e0008 */
[----:B------:R-:W-:Y:S01]  /*eb40*/  MOV R13, R11 ;  /* 0x0000000b000d7202 */ /* 0x000fe20000000f00 */
[----:B------:R-:W4:Y:S02]  /*eb50*/  LDCU.64 UR4, c[0x0][0x3f0] ;  /* 0x00007e00ff0477ac */ /* 0x000f240008000a00 */
[----:B------:R-:W-:-:S04]  /*eb60*/  IMAD.X R0, RZ, RZ, R231, P2 ;  /* 0x000000ffff007224 */ /* 0x000fc800010e06e7 */
[----:B---3--:R-:W-:Y:S02]  /*eb70*/  IMAD R0, R0, UR6, RZ ;  /* 0x0000000600007c24 */ /* 0x008fe4000f8e02ff */
[----:B------:R-:W-:-:S04]  /*eb80*/  IMAD.WIDE.U32 R12, R2, UR6, R12 ;  /* 0x00000006020c7c25 */ /* 0x000fc8000f8e000c */
[----:B------:R-:W-:Y:S01]  /*eb90*/  IMAD R0, R2, UR7, R0 ;  /* 0x0000000702007c24 */ /* 0x000fe2000f8e0200 */
[----:B----4-:R-:W-:-:S04]  /*eba0*/  LEA R2, P2, R12, UR4, 0x1 ;  /* 0x000000040c027c11 */ /* 0x010fc8000f8408ff */
[----:B------:R-:W-:-:S04]  /*ebb0*/  IADD3 R0, PT, PT, R0, R13, RZ ;  /* 0x0000000d00007210 */ /* 0x000fc80007ffe0ff */
[----:B------:R-:W-:-:S05]  /*ebc0*/  LEA.HI.X R3, R12, UR5, R0, 0x1, P2 ;  /* 0x000000050c037c11 */ /* 0x000fca00090f0c00 */
[----:B--2---:R3:W-:Y:S02]  /*ebd0*/  STG.E.128 desc[UR12][R2.64], R4 ;  /* 0x0000000402007986 */ /* 0x0047e4000c101d0c */
.L_x_51:
[----:B------:R-:W-:Y:S05]  /*ebe0*/  BSYNC.RECONVERGENT B0 ;  /* 0x0000000000007941 */ /* 0x000fea0003800200 */
.L_x_50:
[----:B--23--:R2:W3:Y:S01]  /*ebf0*/  LDS.128 R4, [R227+0x1000] ;  /* 0x00100000e3047984 */ /* 0x00c4e20000000c00 */
[----:B------:R-:W-:Y:S04]  /*ec00*/  BSSY.RECONVERGENT B0, `(.L_x_52) ;  /* 0x000000f000007945 */ /* 0x000fe80003800200 */
[----:B------:R-:W-:Y:S05]  /*ec10*/  @P1 BRA `(.L_x_53) ;  /* 0x0000000000341947 */ /* 0x000fea0003800000 */
[----:B------:R-:W4:Y:S01]  /*ec20*/  LDCU.64 UR6, c[0x0][0x408] ;  /* 0x00008100ff0677ac */ /* 0x000f220008000a00 */
[----:B------:R-:W-:Y:S01]  /*ec30*/  IADD3 R2, P1, PT, R230, 0x40, RZ ;  /* 0x00000040e6027810 */ /* 0x000fe20007f3e0ff */
[----:B------:R-:W-:Y:S01]  /*ec40*/  IMAD.MOV.U32 R12, RZ, RZ, R8 ;  /* 0x000000ffff0c7224 */ /* 0x000fe200078e0008 */
[----:B------:R-:W-:Y:S01]  /*ec50*/  MOV R13, R11 ;  /* 0x0000000b000d7202 */ /* 0x000fe20000000f00 */
[----:B------:R-:W5:Y:S02]  /*ec60*/  LDCU.64 UR4, c[0x0][0x3f0] ;  /* 0x00007e00ff0477ac */ /* 0x000f640008000a00 */
[----:B------:R-:W-:-:S04]  /*ec70*/  IMAD.X R0, RZ, RZ, R231, P1 ;  /* 0x000000ffff007224 */ /* 0x000fc800008e06e7 */
[----:B----4-:R-:W-:Y:S02]  /*ec80*/  IMAD R0, R0, UR6, RZ ;  /* 0x0000000600007c24 */ /* 0x010fe4000f8e02ff */
[----:B------:R-:W-:-:S04]  /*ec90*/  IMAD.WIDE.U32 R12, R2, UR6, R12 ;  /* 0x00000006020c7c25 */ /* 0x000fc8000f8e000c */
[----:B------:R-:W-:Y:S01]  /*eca0*/  IMAD R0, R2, UR7, R0 ;  /* 0x0000000702007c24 */ /* 0x000fe2000f8e0200 */
[----:B-----5:R-:W-:-:S04]  /*ecb0*/  LEA R2, P1, R12, UR4, 0x1 ;  /* 0x000000040c027c11 */ /* 0x020fc8000f8208ff */
[----:B------:R-:W-:-:S04]  /*ecc0*/  IADD3 R0, PT, PT, R0, R13, RZ ;  /* 0x0000000d00007210 */ /* 0x000fc80007ffe0ff */
[----:B------:R-:W-:-:S05]  /*ecd0*/  LEA.HI.X R3, R12, UR5, R0, 0x1, P1 ;  /* 0x000000050c037c11 */ /* 0x000fca00088f0c00 */
[----:B---3--:R4:W-:Y:S02]  /*ece0*/  STG.E.128 desc[UR12][R2.64], R4 ;  /* 0x0000000402007986 */ /* 0x0089e4000c101d0c */
.L_x_53:
[----:B------:R-:W-:Y:S05]  /*ecf0*/  BSYNC.RECONVERGENT B0 ;  /* 0x0000000000007941 */ /* 0x000fea0003800200 */
.L_x_52:
[----:B------:R-:W-:Y:S05]  /*ed00*/  @P0 EXIT ;  /* 0x000000000000094d */ /* 0x000fea0003800000 */
[----:B------:R-:W5:Y:S01]  /*ed10*/  LDCU.64 UR6, c[0x0][0x408] ;  /* 0x00008100ff0677ac */ /* 0x000f620008000a00 */
[----:B------:R-:W-:Y:S01]  /*ed20*/  IADD3 R0, P0, PT, R230, 0x60, RZ ;  /* 0x00000060e6007810 */ /* 0x000fe20007f1e0ff */
[----:B---34-:R-:W-:Y:S01]  /*ed30*/  IMAD.MOV.U32 R4, RZ, RZ, R8 ;  /* 0x000000ffff047224 */ /* 0x018fe200078e0008 */
[----:B------:R-:W-:Y:S01]  /*ed40*/  MOV R5, R11 ;  /* 0x0000000b00057202 */ /* 0x000fe20000000f00 */
[----:B------:R-:W3:Y:S02]  /*ed50*/  LDCU.64 UR4, c[0x0][0x3f0] ;  /* 0x00007e00ff0477ac */ /* 0x000ee40008000a00 */
[----:B------:R-:W-:-:S04]  /*ed60*/  IMAD.X R2, RZ, RZ, R231, P0 ;  /* 0x000000ffff027224 */ /* 0x000fc800000e06e7 */
[----:B-----5:R-:W-:Y:S02]  /*ed70*/  IMAD R2, R2, UR6, RZ ;  /* 0x0000000602027c24 */ /* 0x020fe4000f8e02ff */
[----:B------:R-:W-:-:S04]  /*ed80*/  IMAD.WIDE.U32 R4, R0, UR6, R4 ;  /* 0x0000000600047c25 */ /* 0x000fc8000f8e0004 */
[----:B------:R-:W-:Y:S01]  /*ed90*/  IMAD R2, R0, UR7, R2 ;  /* 0x0000000700027c24 */ /* 0x000fe2000f8e0202 */
[----:B---3--:R-:W-:-:S04]  /*eda0*/  LEA R6, P0, R4, UR4, 0x1 ;  /* 0x0000000404067c11 */ /* 0x008fc8000f8008ff */
[----:B------:R-:W-:-:S04]  /*edb0*/  IADD3 R2, PT, PT, R2, R5, RZ ;  /* 0x0000000502027210 */ /* 0x000fc80007ffe0ff */
[----:B------:R-:W-:-:S05]  /*edc0*/  LEA.HI.X R7, R4, UR5, R2, 0x1, P0 ;  /* 0x0000000504077c11 */ /* 0x000fca00080f0c02 */
[----:B------:R-:W-:Y:S01]  /*edd0*/  STG.E.128 desc[UR12][R6.64], R16 ;  /* 0x0000001006007986 */ /* 0x000fe2000c101d0c */
[----:B------:R-:W-:Y:S05]  /*ede0*/  EXIT ;  /* 0x000000000000794d */ /* 0x000fea0003800000 */
.L_x_54:
        /* <DEDUP_REMOVED lines=9> */
.L_x_726:


//--------------------- .text._ZN5flash16flash_fwd_kernelI23Flash_fwd_kernel_traitsILi32ELi128ELi128ELi4ELb0ELb0EN7cutlass6half_tE19Flash_kernel_traitsILi32ELi128ELi128ELi4ES3_EELb0ELb1ELb0ELb0ELb0ELb0ELb0ELb0EEEvNS_16Flash_fwd_paramsE --------------------------
	.section	.text._ZN5flash16flash_fwd_kernelI23Flash_fwd_kernel_traitsILi32ELi128ELi128ELi4ELb0ELb0EN7cutlass6half_tE19Flash_kernel_traitsILi32ELi128ELi128ELi4ES3_EELb0ELb1ELb0ELb0ELb0ELb0ELb0ELb0EEEvNS_16Flash_fwd_paramsE,"ax",@progbits
	.align	128
        .global         _ZN5flash16flash_fwd_kernelI23Flash_fwd_kernel_traitsILi32ELi128ELi128ELi4ELb0ELb0EN7cutlass6half_tE19Flash_kernel_traitsILi32ELi128ELi128ELi4ES3_EELb0ELb1ELb0ELb0ELb0ELb0ELb0ELb0EEEvNS_16Flash_fwd_paramsE
        .type           _ZN5flash16flash_fwd_kernelI23Flash_fwd_kernel_traitsILi32ELi128ELi128ELi4ELb0ELb0EN7cutlass6half_tE19Flash_kernel_traitsILi32ELi128ELi128ELi4ES3_EELb0ELb1ELb0ELb0ELb0ELb0ELb0ELb0EEEvNS_16Flash_fwd_paramsE,@function
        .size           _ZN5flash16flash_fwd_kernelI23Flash_fwd_kernel_traitsILi32ELi128ELi128ELi4ELb0ELb0EN7cutlass6half_tE19Flash_kernel_traitsILi32ELi128ELi128ELi4ES3_EELb0ELb1ELb0ELb0ELb0ELb0ELb0ELb0EEEvNS_16Flash_fwd_paramsE,(.L_x_727 - _ZN5flash16flash_fwd_kernelI23Flash_fwd_kernel_traitsILi32ELi128ELi128ELi4ELb0ELb0EN7cutlass6half_tE19Flash_kernel_traitsILi32ELi128ELi128ELi4ES3_EELb0ELb1ELb0ELb0ELb0ELb0ELb0ELb0EEEvNS_16Flash_fwd_paramsE)
        .other          _ZN5flash16flash_fwd_kernelI23Flash_fwd_kernel_traitsILi32ELi128ELi128ELi4ELb0ELb0EN7cutlass6half_tE19Flash_kernel_traitsILi32ELi128ELi128ELi4ES3_EELb0ELb1ELb0ELb0ELb0ELb0ELb0ELb0EEEvNS_16Flash_fwd_paramsE,@"STO_CUDA_ENTRY STV_DEFAULT"
_ZN5flash16flash_fwd_kernelI23Flash_fwd_kernel_traitsILi32ELi128ELi128ELi4ELb0ELb0EN7cutlass6half_tE19Flash_kernel_traitsILi32ELi128ELi128ELi4ES3_EELb0ELb1ELb0ELb0ELb0ELb0ELb0ELb0EEEvNS_16Flash_fwd_paramsE:
.text._ZN5flash16flash_fwd_kernelI23Flash_fwd_kernel_traitsILi32ELi128ELi128ELi4ELb0ELb0EN7cutlass6half_tE19Flash_kernel_traitsILi32ELi128ELi128ELi4ES3_EELb0ELb1ELb0ELb0ELb0ELb0ELb0ELb0EEEvNS_16Flash_fwd_paramsE:
        /* <DEDUP_REMOVED lines=8> */
[----:B------:R-:W4:Y:S01]  /*0080*/  LDCU.64 UR4, c[0x0][0x478] ;  /* 0x00008f00ff0477ac */ /* 0x000f220008000a00 */
[C---:B--2---:R-:W-:Y:S02]  /*0090*/  ISETP.NE.U32.AND P0, PT, R2.reuse, RZ, PT ;  /* 0x000000ff0200720c */ /* 0x044fe40003f05070 */
[----:B------:R-:W-:Y:S02]  /*00a0*/  ISETP.NE.U32.AND P4, PT, R2, RZ, PT ;  /* 0x000000ff0200720c */ /* 0x000fe40003f85070 */
[C---:B------:R-:W-:Y:S02]  /*00b0*/  ISETP.NE.AND.EX P0, PT, R3.reuse, RZ, PT, P0 ;  /* 0x000000ff0300720c */ /* 0x040fe40003f05300 */
[----:B------:R-:W-:-:S02]  /*00c0*/  ISETP.NE.AND.EX P4, PT, R3, RZ, PT, P4 ;  /* 0x000000ff0300720c */ /* 0x000fc40003f85340 */
[----:B-1----:R-:W-:Y:S01]  /*00d0*/  ISETP.NE.U32.AND P3, PT, RZ, UR6, PT ;  /* 0x00000006ff007c0c */ /* 0x002fe2000bf65070 */
[C---:B---3--:R-:W-:Y:S01]  /*00e0*/  IMAD.WIDE.U32 R4, R229.reuse, 0x4, R4 ;  /* 0x00000004e5047825 */ /* 0x048fe200078e0004 */
[----:B------:R-:W-:Y:S02]  /*00f0*/  SHF.R.U32.HI R0, RZ, 0x1e, R229 ;  /* 0x0000001eff007819 */ /* 0x000fe400000116e5 */
[----:B------:R-:W-:Y:S01]  /*0100*/  ISETP.NE.AND.EX P3, PT, RZ, UR7, PT, P3 ;  /* 0x00000007ff007c0c */ /* 0x000fe2000bf65330 */
[----:B------:R-:W-:Y:S01]  /*0110*/  IMAD.SHL.U32 R10, R229, 0x4, RZ ;  /* 0x00000004e50a7824 */ /* 0x000fe200078e00ff */
[----:B----4-:R-:W-:-:S03]  /*0120*/  ISETP.NE.U32.AND P2, PT, RZ, UR4, PT ;  /* 0x00000004ff007c0c */ /* 0x010fc6000bf45070 */
[----:B------:R-:W2:Y:S01]  /*0130*/  @P0 LDG.E R227, desc[UR14][R4.64] ;  /* 0x0000000e04e30981 */ /* 0x000ea2000c1e1900 */
[----:B------:R-:W-:Y:S01]  /*0140*/  IMAD.MOV.U32 R6, RZ, RZ, RZ ;  /* 0x000000ffff067224 */ /* 0x000fe200078e00ff */
[----:B------:R-:W-:Y:S02]  /*0150*/  ISETP.NE.AND.EX P2, PT, RZ, UR5, PT, P2 ;  /* 0x00000005ff007c0c */ /* 0x000fe4000bf45320 */
[----:B------:R1:W2:Y:S04]  /*0160*/  @P4 LDG.E R8, desc[UR14][R4.64+0x4] ;  /* 0x0000040e04084981 */ /* 0x0002a8000c1e1900 */
[----:B-1----:R-:W-:-:S04]  /*0170*/  @P3 IADD3 R4, P1, PT, R10, UR6, RZ ;  /* 0x000000060a043c10 */ /* 0x002fc8000ff3e0ff */
[----:B------:R-:W-:-:S05]  /*0180*/  @P3 IADD3.X R5, PT, PT, R0, UR7, RZ, P1, !PT ;  /* 0x0000000700053c10 */ /* 0x000fca0008ffe4ff */
[----:B------:R1:W5:Y:S01]  /*0190*/  @P3 LDG.E R6, desc[UR14][R4.64] ;  /* 0x0000000e04063981 */ /* 0x000362000c1e1900 */
[----:B------:R-:W-:Y:S01]  /*01a0*/  @P2 IADD3 R2, P0, PT, R10, UR4, RZ ;  /* 0x000000040a022c10 */ /* 0x000fe2000ff1e0ff */
[----:B-1----:R-:W1:Y:S03]  /*01b0*/  LDC.64 R4, c[0x0][0x468] ;  /* 0x00011a00ff047b82 */ /* 0x002e660000000a00 */
[----:B------:R-:W-:Y:S01]  /*01c0*/  @P2 IADD3.X R3, PT, PT, R0, UR5, RZ, P0, !PT ;  /* 0x0000000500032c10 */ /* 0x000fe200087fe4ff */
[----:B------:R-:W3:Y:S01]  /*01d0*/  S2R R232, SR_CTAID.X ;  /* 0x0000000000e87919 */ /* 0x000ee20000002500 */
[----:B------:R-:W4:Y:S03]  /*01e0*/  LDCU.U8 UR4, c[0x0][0x532] ;  /* 0x0000a640ff0477ac */ /* 0x000f260008000000 */
[----:B------:R1:W5:Y:S01]  /*01f0*/  @P2 LDG.E R183, desc[UR14][R2.64] ;  /* 0x0000000e02b72981 */ /* 0x000362000c1e1900 */
[----:B------:R-:W2:Y:S01]  /*0200*/  @!P4 LDC R9, c[0x0][0x434] ;  /* 0x00010d00ff09cb82 */ /* 0x000ea20000000800 */
[----:B-1----:R-:W-:-:S05]  /*0210*/  IADD3 R10, P0, PT, R10, R4, RZ ;  /* 0x000000040a0a7210 */ /* 0x002fca0007f1e0ff */
[----:B------:R-:W-:Y:S01]  /*0220*/  IMAD.X R11, R0, 0x1, R5, P0 ;  /* 0x00000001000b7824 */ /* 0x000fe200000e0605 */
[C---:B------:R-:W-:Y:S01]  /*0230*/  ISETP.NE.U32.AND P0, PT, R4.reuse, RZ, PT ;  /* 0x000000ff0400720c */ /* 0x040fe20003f05070 */
[----:B------:R-:W1:Y:S03]  /*0240*/  @!P2 LDC R0, c[0x0][0x43c] ;  /* 0x00010f00ff00ab82 */ /* 0x000e660000000800 */
[----:B------:R-:W-:Y:S02]  /*0250*/  ISETP.NE.AND.EX P0, PT, R5, RZ, PT, P0 ;  /* 0x000000ff0500720c */ /* 0x000fe40003f05300 */
[----:B------:R-:W-:-:S03]  /*0260*/  ISETP.EQ.U32.AND P3, PT, R4, RZ, PT ;  /* 0x000000ff0400720c */ /* 0x000fc60003f62070 */
[----:B------:R-:W1:Y:S01]  /*0270*/  @!P2 LDC.64 R2, c[0x0][0x488] ;  /* 0x00012200ff02ab82 */ /* 0x000e620000000a00 */
[----:B----4-:R-:W-:-:S07]  /*0280*/  ISETP.NE.AND P1, PT, RZ, UR4, PT ;  /* 0x00000004ff007c0c */ /* 0x010fce000bf25270 */
[----:B------:R-:W4:Y:S01]  /*0290*/  @!P0 LDC R4, c[0x0][0x438] ;  /* 0x00010e00ff048b82 */ /* 0x000f220000000800 */
[----:B------:R-:W-:Y:S01]  /*02a0*/  ISETP.EQ.OR.EX P3, PT, R5, RZ, !P1, P3 ;  /* 0x000000ff0500720c */ /* 0x000fe20004f62730 */
[----:B------:R-:W-:Y:S02]  /*02b0*/  IMAD.MOV.U32 R7, RZ, RZ, -0x1 ;  /* 0xffffffffff077424 */ /* 0x000fe400078e00ff */
[----:B---3--:R-:W-:-:S10]  /*02c0*/  IMAD.SHL.U32 R231, R232, 0x80, RZ ;  /* 0x00000080e8e77824 */ /* 0x008fd400078e00ff */
[----:B------:R3:W5:Y:S01]  /*02d0*/  @!P3 LDG.E R7, desc[UR14][R10.64] ;  /* 0x0000000e0a07b981 */ /* 0x000762000c1e1900 */
[----:B--2---:R-:W-:-:S05]  /*02e0*/  @P4 IMAD.IADD R9, R8, 0x1, -R227 ;  /* 0x0000000108094824 */ /* 0x004fca00078e0ae3 */
[----:B------:R-:W-:Y:S01]  /*02f0*/  ISETP.GT.AND P3, PT, R9, R231, PT ;  /* 0x000000e70900720c */ /* 0x000fe20003f64270 */
[----:B-1-34-:R-:W-:-:S12]  /*0300*/  @!P0 BRA `(.L_x_55) ;  /* 0x00000000000c8947 */ /* 0x01afd80003800000 */
[----:B------:R-:W2:Y:S02]  /*0310*/  @P1 LDG.E R4, desc[UR14][R10.64+0x4] ;  /* 0x0000040e0a041981 */ /* 0x000ea4000c1e1900 */
[----:B--2--5:R-:W-:-:S06]  /*0320*/  @P1 IADD3 R4, PT, PT, R4, -R7, RZ ;  /* 0x8000000704041210 */ /* 0x024fcc0007ffe0ff */
[----:B------:R1:W5:Y:S02]  /*0330*/  @!P1 LDG.E R4, desc[UR14][R10.64] ;  /* 0x0000000e0a049981 */ /* 0x000364000c1e1900 */
.L_x_55:
[----:B------:R-:W-:Y:S05]  /*0340*/  @!P3 EXIT ;  /* 0x000000000000b94d */ /* 0x000fea0003800000 */
[----:B------:R-:W2:Y:S01]  /*0350*/  LDC R182, c[0x0][0x508] ;  /* 0x00014200ffb67b82 */ /* 0x000ea20000000800 */
[----:B------:R-:W-:Y:S01]  /*0360*/  @!P2 ISETP.NE.U32.AND P0, PT, R2, RZ, PT ;  /* 0x000000ff0200a20c */ /* 0x000fe20003f05070 */
[----:B-----5:R-:W-:Y:S01]  /*0370*/  @P2 IMAD.IADD R183, R183, 0x1, -R6 ;  /* 0x00000001b7b72824 */ /* 0x020fe200078e0a06 */
[----:B------:R-:W3:Y:S01]  /*0380*/  S2R R14, SR_CTAID.Z ;  /* 0x00000000000e7919 */ /* 0x000ee20000002700 */
[----:B------:R-:W-:Y:S01]  /*0390*/  VIADD R2, R232, 0x1 ;  /* 0x00000001e8027836 */ /* 0x000fe20000000000 */
[----:B------:R-:W-:Y:S01]  /*03a0*/  @!P2 ISETP.NE.AND.EX P0, PT, R3, RZ, PT, P0 ;  /* 0x000000ff0300a20c */ /* 0x000fe20003f05300 */
[----:B------:R-:W4:Y:S02]  /*03b0*/  S2R R228, SR_TID.X ;  /* 0x0000000000e47919 */ /* 0x000f240000002100 */
[----:B------:R-:W-:Y:S01]  /*03c0*/  IMAD R2, R2, 0x80, -R9 ;  /* 0x0000008002027824 */ /* 0x000fe200078e0a09 */
[----:B------:R-:W-:-:S04]  /*03d0*/  @!P2 SEL R0, R0, RZ, P0 ;  /* 0x000000ff0000a207 */ /* 0x000fc80000000000 */
        /* <DEDUP_REMOVED lines=12> */
[----:B------:R-:W2:Y:S01]  /*04a0*/  LDC.U8 R0, c[0x0][0x549] ;  /* 0x00015240ff007b82 */ /* 0x000ea20000000000 */
[----:B------:R-:W-:-:S07]  /*04b0*/  ISETP.NE.AND P1, PT, R227, -0x1, PT ;  /* 0xffffffffe300780c */ /* 0x000fce0003f25270 */
[----:B-1----:R-:W1:Y:S08]  /*04c0*/  LDC.U8 R10, c[0x0][0x548] ;  /* 0x00015200ff0a7b82 */ /* 0x002e700000000000 */
[----:B------:R-:W3:Y:S01]  /*04d0*/  LDC R8, c[0x0][0x434] ;  /* 0x00010d00ff087b82 */ /* 0x000ee20000000800 */
[----:B--2---:R-:W-:-:S07]  /*04e0*/  ISETP.NE.AND P0, PT, R0, RZ, PT ;  /* 0x000000ff0000720c */ /* 0x004fce0003f05270 */
[----:B------:R-:W2:Y:S01]  /*04f0*/  @!P1 LDC.64 R6, c[0x0][0x400] ;  /* 0x00010000ff069b82 */ /* 0x000ea20000000a00 */
[----:B-1----:R-:W-:-:S07]  /*0500*/  ISETP.NE.AND P2, PT, R10, RZ, !P0 ;  /* 0x000000ff0a00720c */ /* 0x002fce0004745270 */
[----:B------:R-:W1:Y:S08]  /*0510*/  @P1 LDC.64 R4, c[0x0][0x408] ;  /* 0x00010200ff041b82 */ /* 0x000e700000000a00 */
[----:B------:R-:W4:Y:S08]  /*0520*/  @P0 LDC.64 R2, c[0x0][0x430] ;  /* 0x00010c00ff020b82 */ /* 0x000f300000000a00 */
[----:B------:R-:W1:Y:S01]  /*0530*/  @P0 LDC R0, c[0x0][0x430] ;  /* 0x00010c00ff000b82 */ /* 0x000e620000000800 */
[----:B----4-:R-:W-:-:S02]  /*0540*/  @P0 IMAD R2, R2, R3, RZ ;  /* 0x0000000302020224 */ /* 0x010fc400078e02ff */
[----:B------:R-:W-:Y:S01]  /*0550*/  @P0 IMAD.MOV.U32 R3, RZ, RZ, 0x1 ;  /* 0x00000001ff030424 */ /* 0x000fe200078e00ff */
[----:B--23--:R-:W-:Y:S06]  /*0560*/  @P0 BRA `(.L_x_57) ;  /* 0x0000000000280947 */ /* 0x00cfec0003800000 */
[----:B------:R-:W-:Y:S01]  /*0570*/  ISETP.NE.AND P0, PT, R10, RZ, PT ;  /* 0x000000ff0a00720c */ /* 0x000fe20003f05270 */
[----:B------:R-:W2:-:S12]  /*0580*/  LDC R11, c[0x0][0x3e0] ;  /* 0x0000f800ff0b7b82 */ /* 0x000e980000000800 */
[----:B------:R-:W3:Y:S01]  /*0590*/  @P0 LDC R2, c[0x0][0x454] ;  /* 0x00011500ff020b82 */ /* 0x000ee20000000800 */
[----:B-1----:R-:W-:Y:S02]  /*05a0*/  @P0 MOV R0, 0x1 ;  /* 0x0000000100000802 */ /* 0x002fe40000000f00 */
[----:B------:R-:W-:-:S05]  /*05b0*/  @!P0 MOV R0, 0x1 ;  /* 0x0000000100008802 */ /* 0x000fca0000000f00 */
[----:B------:R-:W2:Y:S08]  /*05c0*/  @P0 LDC R3, c[0x0][0x454] ;  /* 0x00011500ff030b82 */ /* 0x000eb00000000800 */
[----:B------:R-:W1:Y:S08]  /*05d0*/  @!P0 LDC R10, c[0x0][0x434] ;  /* 0x00010d00ff0a8b82 */ /* 0x000e700000000800 */
[----:B------:R-:W4:Y:S01]  /*05e0*/  @!P0 LDC R2, c[0x0][0x434] ;  /* 0x00010d00ff028b82 */ /* 0x000f220000000800 */
[----:B--2---:R-:W-:-:S02]  /*05f0*/  @P0 IMAD R3, R3, R11, RZ ;  /* 0x0000000b03030224 */ /* 0x004fc400078e02ff */
[----:B-1-3--:R-:W-:-:S07]  /*0600*/  @!P0 IMAD R3, R10, R11, RZ ;  /* 0x0000000b0a038224 */ /* 0x00afce00078e02ff */
.L_x_57:
[----:B------:R-:W2:Y:S01]  /*0610*/  LDCU UR4, c[0x0][0x440] ;  /* 0x00008800ff0477ac */ /* 0x000ea20008000800 */
[C---:B-1----:R-:W-:Y:S01]  /*0620*/  @P1 IMAD.WIDE.U32 R12, R227.reuse, R4, RZ ;  /* 0x00000004e30c1225 */ /* 0x042fe200078e00ff */
[----:B------:R-:W-:Y:S01]  /*0630*/  ISETP.NE.AND P4, PT, R227, -0x1, PT ;  /* 0xffffffffe300780c */ /* 0x000fe20003f85270 */
[----:B------:R-:W-:Y:S02]  /*0640*/  BSSY.RECONVERGENT B0, `(.L_x_58) ;  /* 0x000002d000007945 */ /* 0x000fe40003800200 */
[----:B------:R-:W-:Y:S01]  /*0650*/  IMAD.SHL.U32 R4, R228, 0x8, RZ ;  /* 0x00000008e4047824 */ /* 0x000fe200078e00ff */
[----:B------:R-:W-:Y:S01]  /*0660*/  SHF.R.U32.HI R228, RZ, 0x2, R228 ;  /* 0x00000002ffe47819 */ /* 0x000fe200000116e4 */
[----:B----4-:R-:W-:Y:S02]  /*0670*/  IMAD R2, R14, R2, RZ ;  /* 0x000000020e027224 */ /* 0x010fe400078e02ff */
[----:B------:R-:W-:Y:S01]  /*0680*/  @!P1 IMAD.WIDE.U32 R10, R229, R6, RZ ;  /* 0x00000006e50a9225 */ /* 0x000fe200078e00ff */
[----:B------:R-:W-:-:S03]  /*0690*/  LOP3.LUT R4, R4, 0x18, RZ, 0xc0, !PT ;  /* 0x0000001804047812 */ /* 0x000fc600078ec0ff */
[C---:B------:R-:W-:Y:S01]  /*06a0*/  @!P2 IMAD R2, R229.reuse, R3, R2 ;  /* 0x00000003e502a224 */ /* 0x040fe200078e0202 */
[C---:B------:R-:W-:Y:S01]  /*06b0*/  ISETP.NE.AND P3, PT, R4.reuse, RZ, PT ;  /* 0x000000ff0400720c */ /* 0x040fe20003f65270 */
[C---:B------:R-:W-:Y:S02]  /*06c0*/  IMAD R3, R229.reuse, R8, RZ ;  /* 0x00000008e5037224 */ /* 0x040fe400078e02ff */
[----:B------:R-:W-:Y:S01]  /*06d0*/  @P1 IMAD.MOV.U32 R10, RZ, RZ, R12 ;  /* 0x000000ffff0a1224 */ /* 0x000fe200078e000c */
[C---:B--2---:R-:W-:Y:S01]  /*06e0*/  ISETP.GE.AND P0, PT, R4.reuse, UR4, PT ;  /* 0x0000000404007c0c */ /* 0x044fe2000bf06270 */
[----:B------:R-:W1:Y:S01]  /*06f0*/  LDCU.64 UR4, c[0x0][0x410] ;  /* 0x00008200ff0477ac */ /* 0x000e620008000a00 */
[----:B------:R-:W-:Y:S01]  /*0700*/  @!P1 IMAD R7, R229, R7, R11 ;  /* 0x00000007e5079224 */ /* 0x000fe200078e020b */
[----:B------:R-:W-:Y:S01]  /*0710*/  SEL R3, R3, R227, !P4 ;  /* 0x000000e303037207 */ /* 0x000fe20006000000 */
[----:B------:R-:W-:Y:S01]  /*0720*/  @P1 IMAD R7, R227, R5, R13 ;  /* 0x00000005e3071224 */ /* 0x000fe200078e020d */
[----:B------:R-:W-:Y:S01]  /*0730*/  IADD3 R10, P1, PT, R4, R10, RZ ;  /* 0x0000000a040a7210 */ /* 0x000fe20007f3e0ff */
[----:B------:R-:W-:Y:S01]  /*0740*/  IMAD.IADD R9, R9, 0x1, -R231 ;  /* 0x0000000109097824 */ /* 0x000fe200078e0ae7 */
[----:B------:R-:W-:Y:S01]  /*0750*/  SHF.R.S32.HI R8, RZ, 0x1f, R3 ;  /* 0x0000001fff087819 */ /* 0x000fe20000011403 */
[----:B------:R-:W-:Y:S01]  /*0760*/  VIADD R6, R228, 0x20 ;  /* 0x00000020e4067836 */ /* 0x000fe20000000000 */
[----:B------:R-:W-:Y:S01]  /*0770*/  SEL R3, R3, RZ, P2 ;  /* 0x000000ff03037207 */ /* 0x000fe20001000000 */
[----:B------:R-:W-:Y:S01]  /*0780*/  IMAD.X R11, RZ, RZ, R7, P1 ;  /* 0x000000ffff0b7224 */ /* 0x000fe200008e0607 */
[----:B------:R-:W-:Y:S01]  /*0790*/  SEL R7, R8, RZ, P2 ;  /* 0x000000ff08077207 */ /* 0x000fe20001000000 */
[C---:B------:R-:W-:Y:S01]  /*07a0*/  VIADD R4, R228.reuse, 0x60 ;  /* 0x00000060e4047836 */ /* 0x040fe20000000000 */
[----:B------:R-:W-:-:S02]  /*07b0*/  ISETP.GE.OR P2, PT, R228, R9, P0 ;  /* 0x00000009e400720c */ /* 0x000fc40000746670 */
[----:B------:R-:W-:Y:S02]  /*07c0*/  IADD3 R5, PT, PT, R228, 0x40, RZ ;  /* 0x00000040e4057810 */ /* 0x000fe40007ffe0ff */
[----:B------:R-:W-:Y:S01]  /*07d0*/  MOV R229, RZ ;  /* 0x000000ff00e57202 */ /* 0x000fe20000000f00 */
[----:B-1----:R-:W-:Y:S01]  /*07e0*/  IMAD.WIDE.U32 R10, R14, UR4, R10 ;  /* 0x000000040e0a7c25 */ /* 0x002fe2000f8e000a */
[-C--:B------:R-:W-:Y:S02]  /*07f0*/  ISETP.GE.OR P6, PT, R228, R9.reuse, P3 ;  /* 0x00000009e400720c */ /* 0x080fe40001fc6670 */
[-C--:B------:R-:W-:Y:S01]  /*0800*/  ISETP.GE.OR P5, PT, R6, R9.reuse, P3 ;  /* 0x000000090600720c */ /* 0x080fe20001fa6670 */
[----:B------:R-:W-:Y:S01]  /*0810*/  IMAD R15, R14, UR5, R11 ;  /* 0x000000050e0f7c24 */ /* 0x000fe2000f8e020b */
[-C--:B------:R-:W-:Y:S01]  /*0820*/  ISETP.GE.OR P4, PT, R5, R9.reuse, P3 ;  /* 0x000000090500720c */ /* 0x080fe20001f86670 */
[----:B------:R-:W-:Y:S01]  /*0830*/  IMAD.WIDE.U32 R232, R232, 0x80, R228 ;  /* 0x00000080e8e87825 */ /* 0x000fe200078e00e4 */
[----:B------:R-:W-:-:S02]  /*0840*/  ISETP.GE.OR P3, PT, R4, R9, P3 ;  /* 0x000000090400720c */ /* 0x000fc40001f66670 */
[----:B------:R-:W-:Y:S01]  /*0850*/  ISETP.GE.OR P1, PT, R6, R9, P0 ;  /* 0x000000090600720c */ /* 0x000fe20000726670 */
        /* <DEDUP_REMOVED lines=11> */
.L_x_59:
[----:B------:R-:W-:Y:S05]  /*0910*/  BSYNC.RECONVERGENT B0 ;  /* 0x0000000000007941 */ /* 0x000fea0003800200 */
.L_x_58:
[----:B------:R-:W-:Y:S01]  /*0920*/  BSSY.RECONVERGENT B0, `(.L_x_60) ;  /* 0x0000012000007945 */ /* 0x000fe20003800200 */
[-C--:B------:R-:W-:Y:S01]  /*0930*/  ISETP.GE.OR P2, PT, R5, R9.reuse, P0 ;  /* 0x000000090500720c */ /* 0x080fe20000746670 */
[----:B------:R-:W-:Y:S01]  /*0940*/  IMAD R231, R231, R0, RZ ;  /* 0x00000000e7e77224 */ /* 0x000fe200078e02ff */
[----:B------:R-:W-:Y:S01]  /*0950*/  ISETP.GE.OR P0, PT, R4, R9, P0 ;  /* 0x000000090400720c */ /* 0x000fe20000706670 */
[----:B------:R-:W-:-:S12]  /*0960*/  @P1 BRA `(.L_x_61) ;  /* 0x0000000000341947 */ /* 0x000fd80003800000 */
        /* <DEDUP_REMOVED lines=13> */
.L_x_61:
[----:B------:R-:W-:Y:S05]  /*0a40*/  BSYNC.RECONVERGENT B0 ;  /* 0x0000000000007941 */ /* 0x000fea0003800200 */
.L_x_60:
        /* <DEDUP_REMOVED lines=15> */
.L_x_63:
[----:B------:R-:W-:Y:S05]  /*0b40*/  BSYNC.RECONVERGENT B0 ;  /* 0x0000000000007941 */ /* 0x000fea0003800200 */
.L_x_62:
[----:B------:R-:W-:Y:S01]  /*0b50*/  BSSY.RECONVERGENT B0, `(.L_x_64) ;  /* 0x0000011000007945 */ /* 0x000fe20003800200 */
[--C-:B------:R-:W-:Y:S02]  /*0b60*/  IADD3 R3, P2, P1, R231, R3, R2.reuse ;  /* 0x00000003e7037210 */ /* 0x100fe4000795e002 */
[----:B------:R-:W-:Y:S02]  /*0b70*/  SHF.R.S32.HI R231, RZ, 0x1f, R231 ;  /* 0x0000001fffe77819 */ /* 0x000fe400000114e7 */
[----:B------:R-:W-:Y:S01]  /*0b80*/  SHF.R.S32.HI R8, RZ, 0x1f, R2 ;  /* 0x0000001fff087819 */ /* 0x000fe20000011402 */
[----:B------:R-:W-:Y:S08]  /*0b90*/  @P0 BRA `(.L_x_65) ;  /* 0x0000000000300947 */ /* 0x000ff00003800000 */
        /* <DEDUP_REMOVED lines=12> */
.L_x_65:
[----:B------:R-:W-:Y:S05]  /*0c60*/  BSYNC.RECONVERGENT B0 ;  /* 0x0000000000007941 */ /* 0x000fea0003800200 */
.L_x_64:
        /* <DEDUP_REMOVED lines=11> */
.L_x_67:
[----:B------:R-:W-:Y:S05]  /*0d20*/  BSYNC.RECONVERGENT B0 ;  /* 0x0000000000007941 */ /* 0x000fea0003800200 */
.L_x_66:
        /* <DEDUP_REMOVED lines=10> */
.L_x_69:
[----:B------:R-:W-:Y:S05]  /*0dd0*/  BSYNC.RECONVERGENT B0 ;  /* 0x0000000000007941 */ /* 0x000fea0003800200 */
.L_x_68:
        /* <DEDUP_REMOVED lines=10> */
.L_x_71:
[----:B------:R-:W-:Y:S05]  /*0e80*/  BSYNC.RECONVERGENT B0 ;  /* 0x0000000000007941 */ /* 0x000fea0003800200 */
.L_x_70:
        /* <DEDUP_REMOVED lines=10> */
.L_x_56:
[----:B------:R-:W-:Y:S02]  /*0f30*/  ISETP.NE.AND P0, PT, R227, -0x1, PT ;  /* 0xffffffffe300780c */ /* 0x000fe40003f05270 */
[----:B------:R-:W-:-:S11]  /*0f40*/  ISETP.NE.AND P2, PT, R7, -0x1, PT ;  /* 0xffffffff0700780c */ /* 0x000fd60003f45270 */
[----:B------:R-:W2:Y:S08]  /*0f50*/  @!P0 LDC.64 R4, c[0x0][0x398] ;  /* 0x0000e600ff048b82 */ /* 0x000eb00000000a00 */
[----:B------:R-:W1:Y:S01]  /*0f60*/  @P0 LDC.64 R2, c[0x0][0x3b0] ;  /* 0x0000ec00ff020b82 */ /* 0x000e620000000a00 */
[----:B--2---:R-:W-:-:S04]  /*0f70*/  @!P0 IMAD.WIDE.U32 R12, R229, R4, RZ ;  /* 0x00000004e50c8225 */ /* 0x004fc800078e00ff */
[----:B------:R-:W-:Y:S02]  /*0f80*/  @!P0 IMAD R0, R229, R5, R13 ;  /* 0x00000005e5008224 */ /* 0x000fe400078e020d */
[----:B-1----:R-:W-:-:S04]  /*0f90*/  @P0 IMAD.WIDE.U32 R10, R227, R2, RZ ;  /* 0x00000002e30a0225 */ /* 0x002fc800078e00ff */
[----:B------:R-:W-:Y:S01]  /*0fa0*/  @P0 IMAD R0, R227, R3, R11 ;  /* 0x00000003e3000224 */ /* 0x000fe200078e020b */
[----:B------:R-:W-:Y:S01]  /*0fb0*/  @P0 MOV R12, R10 ;  /* 0x0000000a000c0202 */ /* 0x000fe20000000f00 */
        /* <DEDUP_REMOVED lines=14> */
.L_x_72:
[----:B------:R-:W1:Y:S01]  /*10a0*/  LDC.64 R168, c[0x0][0x3b8] ;  /* 0x0000ee00ffa87b82 */ /* 0x000e620000000a00 */
[----:B------:R-:W-:-:S05]  /*10b0*/  IADD3 R16, PT, PT, R6, R7, RZ ;  /* 0x0000000706107210 */ /* 0x000fca0007ffe0ff */
[C---:B-1----:R-:W-:Y:S02]  /*10c0*/  IMAD R3, R16.reuse, R169, RZ ;  /* 0x000000a910037224 */ /* 0x042fe400078e02ff */
[----:B------:R-:W-:-:S05]  /*10d0*/  IMAD.WIDE.U32 R16, R16, R168, RZ ;  /* 0x000000a810107225 */ /* 0x000fca00078e00ff */
[----:B------:R-:W-:Y:S02]  /*10e0*/  IADD3 R3, PT, PT, R17, R3, RZ ;  /* 0x0000000311037210 */ /* 0x000fe40007ffe0ff */
.L_x_73:
        /* <DEDUP_REMOVED lines=12> */
[----:B------:R-:W-:-:S04]  /*11b0*/  IMAD.HI.U32 R10, R10, R5, RZ ;  /* 0x000000050a0a7227 */ /* 0x000fc800078e00ff */
[----:B------:R-:W-:-:S04]  /*11c0*/  IMAD.MOV R2, RZ, RZ, -R10 ;  /* 0x000000ffff027224 */ /* 0x000fc800078e0a0a */
[----:B------:R-:W-:-:S05]  /*11d0*/  IMAD R2, R8, R2, R5 ;  /* 0x0000000208027224 */ /* 0x000fca00078e0205 */
[----:B------:R-:W-:-:S13]  /*11e0*/  ISETP.GT.U32.AND P1, PT, R8, R2, PT ;  /* 0x000000020800720c */ /* 0x000fda0003f24070 */
[-C--:B------:R-:W-:Y:S01]  /*11f0*/  @!P1 IADD3 R2, PT, PT, R2, -R8.reuse, RZ ;  /* 0x8000000802029210 */ /* 0x080fe20007ffe0ff */
[----:B------:R-:W-:Y:S01]  /*1200*/  @!P1 VIADD R10, R10, 0x1 ;  /* 0x000000010a0a9836 */ /* 0x000fe20000000000 */
[----:B------:R-:W-:Y:S02]  /*1210*/  ISETP.NE.AND P1, PT, R4, RZ, PT ;  /* 0x000000ff0400720c */ /* 0x000fe40003f25270 */
[----:B------:R-:W-:Y:S02]  /*1220*/  ISETP.GE.U32.AND P3, PT, R2, R8, PT ;  /* 0x000000080200720c */ /* 0x000fe40003f66070 */
[----:B------:R-:W-:-:S04]  /*1230*/  LOP3.LUT R2, R14, R4, RZ, 0x3c, !PT ;  /* 0x000000040e027212 */ /* 0x000fc800078e3cff */
[----:B------:R-:W-:-:S07]  /*1240*/  ISETP.GE.AND P0, PT, R2, RZ, PT ;  /* 0x000000ff0200720c */ /* 0x000fce0003f06270 */
[----:B------:R-:W-:-:S05]  /*1250*/  @P3 IADD3 R10, PT, PT, R10, 0x1, RZ ;  /* 0x000000010a0a3810 */ /* 0x000fca0007ffe0ff */
[----:B------:R-:W-:-:S05]  /*1260*/  IMAD.MOV.U32 R2, RZ, RZ, R10 ;  /* 0x000000ffff027224 */ /* 0x000fca00078e000a */
        /* <DEDUP_REMOVED lines=15> */
.L_x_74:
[----:B------:R-:W1:Y:S01]  /*1360*/  LDC.64 R180, c[0x0][0x3c0] ;  /* 0x0000f000ffb47b82 */ /* 0x000e620000000a00 */
[----:B------:R-:W-:-:S05]  /*1370*/  IADD3 R7, PT, PT, R6, R7, RZ ;  /* 0x0000000706077210 */ /* 0x000fca0007ffe0ff */
[C---:B-1----:R-:W-:Y:S02]  /*1380*/  IMAD R6, R7.reuse, R181, RZ ;  /* 0x000000b507067224 */ /* 0x042fe400078e02ff */
[----:B------:R-:W-:-:S05]  /*1390*/  IMAD.WIDE.U32 R10, R7, R180, RZ ;  /* 0x000000b4070a7225 */ /* 0x000fca00078e00ff */
[----:B------:R-:W-:-:S07]  /*13a0*/  IADD3 R6, PT, PT, R11, R6, RZ ;  /* 0x000000060b067210 */ /* 0x000fce0007ffe0ff */
.L_x_75:
[C---:B------:R-:W-:Y:S01]  /*13b0*/  IMAD.SHL.U32 R230, R228.reuse, 0x8, RZ ;  /* 0x00000008e4e67824 */ /* 0x040fe200078e00ff */
[----:B------:R-:W1:Y:S01]  /*13c0*/  LDCU.128 UR4, c[0x0][0x3d0] ;  /* 0x00007a00ff0477ac */ /* 0x000e620008000c00 */
[C---:B------:R-:W-:Y:S01]  /*13d0*/  IMAD.SHL.U32 R5, R228.reuse, 0x20, RZ ;  /* 0x00000020e4057824 */ /* 0x040fe200078e00ff */
[----:B------:R-:W2:Y:S01]  /*13e0*/  S2UR UR16, SR_CgaCtaId ;  /* 0x00000000001079c3 */ /* 0x000ea20000008800 */
[----:B------:R-:W-:Y:S01]  /*13f0*/  IMAD.SHL.U32 R4, R228, 0x4, RZ ;  /* 0x00000004e4047824 */ /* 0x000fe200078e00ff */
[----:B------:R-:W-:Y:S01]  /*1400*/  LOP3.LUT R222, R230, 0x18, RZ, 0xc0, !PT ;  /* 0x00000018e6de7812 */ /* 0x000fe200078ec0ff */
[----:B------:R-:W3:Y:S01]  /*1410*/  LDCU.64 UR12, c[0x0][0x388] ;  /* 0x00007100ff0c77ac */ /* 0x000ee20008000a00 */
[----:B------:R-:W-:Y:S01]  /*1420*/  LOP3.LUT R7, R5, 0xc0, RZ, 0xc0, !PT ;  /* 0x000000c005077812 */ /* 0x000fe200078ec0ff */
[----:B------:R-:W-:Y:S01]  /*1430*/  BSSY.RECONVERGENT B0, `(.L_x_76) ;  /* 0x000003d000007945 */ /* 0x000fe20003800200 */
[C---:B------:R-:W-:Y:S01]  /*1440*/  IADD3 R16, P1, PT, R222.reuse, R16, RZ ;  /* 0x00000010de107210 */ /* 0x040fe20007f3e0ff */
[----:B------:R-:W4:Y:S01]  /*1450*/  LDCU.64 UR10, c[0x0][0x390] ;  /* 0x00007200ff0a77ac */ /* 0x000f220008000a00 */
[----:B------:R-:W-:-:S02]  /*1460*/  IADD3 R10, P0, PT, R222, R10, RZ ;  /* 0x0000000ade0a7210 */ /* 0x000fc40007f1e0ff */
[----:B------:R-:W-:Y:S01]  /*1470*/  SHF.R.U32.HI R234, RZ, 0x2, R228 ;  /* 0x00000002ffea7819 */ /* 0x000fe200000116e4 */
[----:B------:R-:W-:Y:S01]  /*1480*/  IMAD.X R17, RZ, RZ, R3, P1 ;  /* 0x000000ffff117224 */ /* 0x000fe200008e0603 */
[----:B------:R-:W5:Y:S01]  /*1490*/  LDCU.64 UR8, c[0x0][0x3c8] ;  /* 0x00007900ff0877ac */ /* 0x000f620008000a00 */
[----:B------:R-:W-:Y:S01]  /*14a0*/  IMAD.X R11, RZ, RZ, R6, P0 ;  /* 0x000000ffff0b7224 */ /* 0x000fe200000e0606 */
[----:B------:R-:W-:Y:S02]  /*14b0*/  SHF.R.S32.HI R223, RZ, 0x1f, R2 ;  /* 0x0000001fffdf7819 */ /* 0x000fe40000011402 */
[----:B------:R-:W-:Y:S01]  /*14c0*/  LOP3.LUT R4, R7, 0x18, R4, 0xf8, !PT ;  /* 0x0000001807047812 */ /* 0x000fe200078ef804 */
[----:B------:R-:W-:Y:S01]  /*14d0*/  IMAD.WIDE.U32 R6, R234, R168, R16 ;  /* 0x000000a8ea067225 */ /* 0x000fe200078e0010 */
[----:B------:R-:W-:Y:S01]  /*14e0*/  LOP3.LUT R3, R230, 0xd8, RZ, 0xc0, !PT ;  /* 0x000000d8e6037812 */ /* 0x000fe200078ec0ff */
[----:B------:R-:W-:Y:S01]  /*14f0*/  UMOV UR17, 0x400 ;  /* 0x0000040000117882 */ /* 0x000fe20000000000 */
[----:B------:R-:W-:Y:S01]  /*1500*/  IADD3 R221, PT, PT, -R231, R9, RZ ;  /* 0x00000009e7dd7210 */ /* 0x000fe20007ffe1ff */
[----:B------:R-:W-:Y:S01]  /*1510*/  IMAD.WIDE.U32 R10, R234, R180, R10 ;  /* 0x000000b4ea0a7225 */ /* 0x000fe200078e000a */
[----:B------:R-:W-:-:S02]  /*1520*/  LOP3.LUT R3, R3, 0x18, R228, 0x78, !PT ;  /* 0x0000001803037812 */ /* 0x000fc400078e78e4 */
[----:B------:R-:W-:Y:S01]  /*1530*/  IADD3 R12, P0, PT, R222, R12, RZ ;  /* 0x0000000cde0c7210 */ /* 0x000fe20007f1e0ff */
[----:B-1----:R-:W-:Y:S01]  /*1540*/  IMAD R225, R223, UR4, RZ ;  /* 0x00000004dfe17c24 */ /* 0x002fe2000f8e02ff */
[C---:B------:R-:W-:Y:S01]  /*1550*/  ISETP.GE.AND P2, PT, R234.reuse, R221, PT ;  /* 0x000000ddea00720c */ /* 0x040fe20003f46270 */
[C---:B------:R-:W-:Y:S01]  /*1560*/  IMAD R7, R234.reuse, R169, R7 ;  /* 0x000000a9ea077224 */ /* 0x040fe200078e0207 */
[----:B------:R-:W-:Y:S01]  /*1570*/  LOP3.LUT R230, R3, 0x1f20, R230, 0xf8, !PT ;  /* 0x00001f2003e67812 */ /* 0x000fe200078ef8e6 */
[----:B------:R-:W-:Y:S01]  /*1580*/  IMAD R223, R223, UR6, RZ ;  /* 0x00000006dfdf7c24 */ /* 0x000fe2000f8e02ff */
[----:B------:R-:W-:Y:S01]  /*1590*/  MOV R235, RZ ;  /* 0x000000ff00eb7202 */ /* 0x000fe20000000f00 */
[----:B------:R-:W-:Y:S01]  /*15a0*/  IMAD R11, R234, R181, R11 ;  /* 0x000000b5ea0b7224 */ /* 0x000fe200078e020b */
[----:B------:R-:W-:Y:S01]  /*15b0*/  SHF.R.U32.HI R8, RZ, 0x1, R228 ;  /* 0x00000001ff087819 */ /* 0x000fe200000116e4 */
[C---:B------:R-:W-:Y:S02]  /*15c0*/  IMAD R225, R2.reuse, UR5, R225 ;  /* 0x0000000502e17c24 */ /* 0x040fe4000f8e02e1 */
[----:B------:R-:W-:Y:S01]  /*15d0*/  IMAD R223, R2, UR7, R223 ;  /* 0x0000000702df7c24 */ /* 0x000fe2000f8e02df */
[----:B------:R-:W-:Y:S01]  /*15e0*/  LOP3.LUT R170, R4, 0x8, R8, 0x78, !PT ;  /* 0x0000000804aa7812 */ /* 0x000fe200078e7808 */
[----:B------:R-:W-:Y:S01]  /*15f0*/  IMAD.WIDE.U32 R6, R2, UR4, R6 ;  /* 0x0000000402067c25 */ /* 0x000fe2000f8e0006 */
[----:B--2---:R-:W-:-:S03]  /*1600*/  ULEA UR4, UR16, UR17, 0x18 ;  /* 0x0000001110047291 */ /* 0x004fc6000f8ec0ff */
[----:B------:R-:W-:Y:S01]  /*1610*/  IMAD.WIDE.U32 R2, R2, UR6, R10 ;  /* 0x0000000602027c25 */ /* 0x000fe2000f8e000a */
[----:B---3--:R-:W-:Y:S02]  /*1620*/  LEA R226, P1, R6, UR12, 0x1 ;  /* 0x0000000c06e27c11 */ /* 0x008fe4000f8208ff */
[----:B------:R-:W-:Y:S01]  /*1630*/  LEA R230, R230, UR4, 0x1 ;  /* 0x00000004e6e67c11 */ /* 0x000fe2000f8e08ff */
[----:B------:R-:W-:Y:S01]  /*1640*/  IMAD.X R13, RZ, RZ, R0, P0 ;  /* 0x000000ffff0d7224 */ /* 0x000fe200000e0600 */
[----:B------:R-:W-:Y:S01]  /*1650*/  IADD3 R223, PT, PT, R3, R223, RZ ;  /* 0x000000df03df7210 */ /* 0x000fe20007ffe0ff */
[----:B------:R-:W-:Y:S01]  /*1660*/  IMAD.IADD R225, R7, 0x1, R225 ;  /* 0x0000000107e17824 */ /* 0x000fe200078e02e1 */
[----:B----4-:R-:W-:Y:S01]  /*1670*/  LEA R224, P0, R2, UR10, 0x1 ;  /* 0x0000000a02e07c11 */ /* 0x010fe2000f8008ff */
[----:B-----5:R-:W-:-:S03]  /*1680*/  IMAD.WIDE.U32 R12, R14, UR8, R12 ;  /* 0x000000080e0c7c25 */ /* 0x020fc6000f8e000c */
[----:B------:R-:W-:Y:S01]  /*1690*/  LEA.HI.X R225, R6, UR13, R225, 0x1, P1 ;  /* 0x0000000d06e17c11 */ /* 0x000fe200088f0ce1 */
[----:B------:R-:W-:Y:S01]  /*16a0*/  IMAD R15, R14, UR9, R13 ;  /* 0x000000090e0f7c24 */ /* 0x000fe2000f8e020d */
[----:B------:R-:W-:Y:S01]  /*16b0*/  LEA.HI.X R223, R2, UR11, R223, 0x1, P0 ;  /* 0x0000000b02df7c11 */ /* 0x000fe200080f0cdf */
[----:B------:R-:W-:Y:S01]  /*16c0*/  IMAD.WIDE.U32 R232, R232, 0x80, R234 ;  /* 0x00000080e8e87825 */ /* 0x000fe200078e00ea */
[----:B------:R-:W-:Y:S06]  /*16d0*/  @P2 BRA `(.L_x_77) ;  /* 0x0000000000482947 */ /* 0x000fec0003800000 */
[----:B------:R-:W1:Y:S02]  /*16e0*/  LDCU UR5, c[0x0][0x440] ;  /* 0x00008800ff0577ac */ /* 0x000e640008000800 */
[----:B-1----:R-:W-:-:S13]  /*16f0*/  ISETP.GE.AND P0, PT, R222, UR5, PT ;  /* 0x00000005de007c0c */ /* 0x002fda000bf06270 */
[----:B------:R-:W-:Y:S05]  /*1700*/  @P0 BRA `(.L_x_78) ;  /* 0x0000000000380947 */ /* 0x000fea0003800000 */
        /* <DEDUP_REMOVED lines=9> */
[----:B------:R-:W-:Y:S01]  /*17a0*/  @!PT LDS RZ, [RZ] ;  /* 0x00000000fffff984 */ /* 0x000fe20000000800 */
[----:B------:R-:W-:Y:S01]  /*17b0*/  @!PT LDS RZ, [RZ] ;  /* 0x00000000fffff984 */ /* 0x000fe20000000800 */
[----:B------:R-:W-:Y:S01]  /*17c0*/  @!PT LDS RZ, [RZ] ;  /* 0x00000000fffff984 */ /* 0x000fe20000000800 */
[----:B------:R2:W-:Y:S01]  /*17d0*/  LDGSTS.E.BYPASS.LTC128B.128 [R230], desc[UR14][R6.64] ;  /* 0x0000000006e67fae */ /* 0x0005e2000b981a0e */
[----:B------:R-:W-:Y:S05]  /*17e0*/  BRA `(.L_x_77) ;  /* 0x0000000000047947 */ /* 0x000fea0003800000 */
.L_x_78:
[----:B------:R1:W-:Y:S02]  /*17f0*/  STS.128 [R230], RZ ;  /* 0x000000ffe6007388 */ /* 0x0003e40000000c00 */
.L_x_77:
[----:B------:R-:W-:Y:S05]  /*1800*/  BSYNC.RECONVERGENT B0 ;  /* 0x0000000000007941 */ /* 0x000fea0003800200 */
.L_x_76:
[----:B------:R-:W-:Y:S01]  /*1810*/  IADD3 R220, PT, PT, R234, 0x20, RZ ;  /* 0x00000020eadc7810 */ /* 0x000fe20007ffe0ff */
[----:B------:R-:W-:Y:S01]  /*1820*/  VIADD R2, R192, 0xffffffff ;  /* 0xffffffffc0027836 */ /* 0x000fe20000000000 */
[----:B--2---:R-:W-:Y:S01]  /*1830*/  SHF.L.U64.HI R7, R168, 0x7, R169 ;  /* 0x00000007a8077819 */ /* 0x004fe200000102a9 */
[----:B------:R-:W-:Y:S01]  /*1840*/  VIADD R219, R234, 0x40 ;  /* 0x00000040eadb7836 */ /* 0x000fe20000000000 */
[-C--:B------:R-:W-:Y:S01]  /*1850*/  ISETP.GE.AND P0, PT, R220, R221.reuse, PT ;  /* 0x000000dddc00720c */ /* 0x080fe20003f06270 */
[----:B------:R-:W-:Y:S01]  /*1860*/  IMAD R3, R2, -0x80, R183 ;  /* 0xffffff8002037824 */ /* 0x000fe200078e02b7 */
[----:B------:R-:W-:Y:S01]  /*1870*/  IADD3 R218, PT, PT, R234, 0x60, RZ ;  /* 0x00000060eada7810 */ /* 0x000fe20007ffe0ff */
[----:B------:R-:W-:Y:S01]  /*1880*/  IMAD.SHL.U32 R10, R168, 0x80, RZ ;  /* 0x00000080a80a7824 */ /* 0x000fe200078e00ff */
[----:B------:R-:W-:Y:S01]  /*1890*/  BSSY.RECONVERGENT B0, `(.L_x_79) ;  /* 0x000001b000007945 */ /* 0x000fe20003800200 */
[-C--:B------:R-:W-:Y:S01]  /*18a0*/  ISETP.GE.AND P2, PT, R219, R221.reuse, PT ;  /* 0x000000dddb00720c */ /* 0x080fe20003f46270 */
[-C--:B------:R-:W-:Y:S01]  /*18b0*/  IMAD R7, R7, R2.reuse, RZ ;  /* 0x0000000207077224 */ /* 0x080fe200078e02ff */
[----:B------:R-:W-:Y:S01]  /*18c0*/  ISETP.GE.AND P1, PT, R218, R221, PT ;  /* 0x000000ddda00720c */ /* 0x000fe20003f26270 */
[----:B------:R-:W-:Y:S01]  /*18d0*/  IMAD.WIDE.U32 R10, R10, R2, RZ ;  /* 0x000000020a0a7225 */ /* 0x000fe200078e00ff */
[----:B------:R-:W-:-:S04]  /*18e0*/  ISETP.GE.AND P3, PT, R234, R3, PT ;  /* 0x00000003ea00720c */ /* 0x000fc80003f66270 */
[----:B------:R-:W-:Y:S09]  /*18f0*/  @P0 BRA `(.L_x_80) ;  /* 0x0000000000500947 */ /* 0x000ff20003800000 */
[----:B------:R-:W2:Y:S02]  /*1900*/  LDCU UR5, c[0x0][0x440] ;  /* 0x00008800ff0577ac */ /* 0x000ea40008000800 */
[----:B--2---:R-:W-:-:S13]  /*1910*/  ISETP.GE.AND P0, PT, R222, UR5, PT ;  /* 0x00000005de007c0c */ /* 0x004fda000bf06270 */
[----:B------:R2:W-:Y:S01]  /*1920*/  @P0 STS.128 [R230+0x800], RZ ;  /* 0x000800ffe6000388 */ /* 0x0005e20000000c00 */
        /* <DEDUP_REMOVED lines=13> */
[----:B------:R-:W-:Y:S01]  /*1a00*/  @!PT LDS RZ, [RZ] ;  /* 0x00000000fffff984 */ /* 0x000fe20000000800 */
[----:B------:R-:W-:Y:S01]  /*1a10*/  @!PT LDS RZ, [RZ] ;  /* 0x00000000fffff984 */ /* 0x000fe20000000800 */
[----:B------:R-:W-:Y:S01]  /*1a20*/  @!PT LDS RZ, [RZ] ;  /* 0x00000000fffff984 */ /* 0x000fe20000000800 */
[----:B------:R3:W-:Y:S02]  /*1a30*/  LDGSTS.E.BYPASS.LTC128B.128 [R230+0x800], desc[UR14][R18.64] ;  /* 0x0080000012e67fae */ /* 0x0007e4000b981a0e */
.L_x_80:
[----:B------:R-:W-:Y:S05]  /*1a40*/  BSYNC.RECONVERGENT B0 ;  /* 0x0000000000007941 */ /* 0x000fea0003800200 */
.L_x_79:
[----:B------:R-:W-:Y:S04]  /*1a50*/  BSSY.RECONVERGENT B0, `(.L_x_81) ;  /* 0x0000016000007945 */ /* 0x000fe80003800200 */
[----:B------:R-:W-:Y:S05]  /*1a60*/  @P2 BRA `(.L_x_82) ;  /* 0x0000000000502947 */ /* 0x000fea0003800000 */
[----:B------:R-:W4:Y:S02]  /*1a70*/  LDCU UR5, c[0x0][0x440] ;  /* 0x00008800ff0577ac */ /* 0x000f240008000800 */
[----:B----4-:R-:W-:-:S13]  /*1a80*/  ISETP.GE.AND P0, PT, R222, UR5, PT ;  /* 0x00000005de007c0c */ /* 0x010fda000bf06270 */
[----:B------:R4:W-:Y:S01]  /*1a90*/  @P0 STS.128 [R230+0x1000], RZ ;  /* 0x001000ffe6000388 */ /* 0x0009e20000000c00 */
[----:B------:R-:W-:Y:S05]  /*1aa0*/  @P0 BRA `(.L_x_82) ;  /* 0x0000000000400947 */ /* 0x000fea0003800000 */
[----:B------:R-:W5:Y:S01]  /*1ab0*/  LDCU.64 UR8, c[0x0][0x3b0] ;  /* 0x00007600ff0877ac */ /* 0x000f620008000a00 */
[----:B------:R-:W-:Y:S01]  /*1ac0*/  IADD3 R6, P0, PT, R232, 0x40, RZ ;  /* 0x00000040e8067810 */ /* 0x000fe20007f1e0ff */
[----:B------:R-:W-:Y:S01]  /*1ad0*/  IMAD.MOV.U32 R16, RZ, RZ, R12 ;  /* 0x000000ffff107224 */ /* 0x000fe200078e000c */
        /* <DEDUP_REMOVED lines=9> */
[----:B------:R-:W-:Y:S01]  /*1b70*/  @!PT LDS RZ, [RZ] ;  /* 0x00000000fffff984 */ /* 0x000fe20000000800 */
[----:B------:R-:W-:Y:S01]  /*1b80*/  @!PT LDS RZ, [RZ] ;  /* 0x00000000fffff984 */ /* 0x000fe20000000800 */
[----:B------:R-:W-:Y:S01]  /*1b90*/  @!PT LDS RZ, [RZ] ;  /* 0x00000000fffff984 */ /* 0x000fe20000000800 */
[----:B------:R3:W-:Y:S02]  /*1ba0*/  LDGSTS.E.BYPASS.LTC128B.128 [R230+0x1000], desc[UR14][R18.64] ;  /* 0x0100000012e67fae */ /* 0x0007e4000b981a0e */
.L_x_82:
[----:B------:R-:W-:Y:S05]  /*1bb0*/  BSYNC.RECONVERGENT B0 ;  /* 0x0000000000007941 */ /* 0x000fea0003800200 */
.L_x_81:
[----:B------:R-:W-:Y:S04]  /*1bc0*/  BSSY.RECONVERGENT B0, `(.L_x_83) ;  /* 0x0000015000007945 */ /* 0x000fe80003800200 */
[----:B------:R-:W-:Y:S05]  /*1bd0*/  @P1 BRA `(.L_x_84) ;  /* 0x00000000004c1947 */ /* 0x000fea0003800000 */
[----:B------:R-:W5:Y:S02]  /*1be0*/  LDCU UR5, c[0x0][0x440] ;  /* 0x00008800ff0577ac */ /* 0x000f640008000800 */
[----:B-----5:R-:W-:-:S13]  /*1bf0*/  ISETP.GE.AND P0, PT, R222, UR5, PT ;  /* 0x00000005de007c0c */ /* 0x020fda000bf06270 */
[----:B------:R1:W-:Y:S01]  /*1c00*/  @P0 STS.128 [R230+0x1800], RZ ;  /* 0x001800ffe6000388 */ /* 0x0003e20000000c00 */
[----:B------:R-:W-:Y:S05]  /*1c10*/  @P0 BRA `(.L_x_84) ;  /* 0x00000000003c0947 */ /* 0x000fea0003800000 */
[----:B------:R-:W5:Y:S01]  /*1c20*/  LDCU.64 UR8, c[0x0][0x3b0] ;  /* 0x00007600ff0877ac */ /* 0x000f620008000a00 */
[----:B------:R-:W-:Y:S02]  /*1c30*/  IADD3 R6, P0, PT, R232, 0x60, RZ ;  /* 0x00000060e8067810 */ /* 0x000fe40007f1e0ff */
[----:B------:R-:W-:Y:S01]  /*1c40*/  MOV R13, R15 ;  /* 0x0000000f000d7202 */ /* 0x000fe20000000f00 */
[----:B------:R-:W2:Y:S01]  /*1c50*/  LDCU.64 UR6, c[0x0][0x380] ;  /* 0x00007000ff0677ac */ /* 0x000ea20008000a00 */
[----:B------:R-:W-:-:S05]  /*1c60*/  IADD3.X R0, PT, PT, RZ, R233, RZ, P0, !PT ;  /* 0x000000e9ff007210 */ /* 0x000fca00007fe4ff */
[----:B-----5:R-:W-:Y:S02]  /*1c70*/  IMAD R0, R0, UR8, RZ ;  /* 0x0000000800007c24 */ /* 0x020fe4000f8e02ff */
        /* <DEDUP_REMOVED lines=8> */
[----:B------:R2:W-:Y:S02]  /*1d00*/  LDGSTS.E.BYPASS.LTC128B.128 [R230+0x1800], desc[UR14][R14.64] ;  /* 0x018000000ee67fae */ /* 0x0005e4000b981a0e */
.L_x_84:
[----:B------:R-:W-:Y:S05]  /*1d10*/  BSYNC.RECONVERGENT B0 ;  /* 0x0000000000007941 */ /* 0x000fea0003800200 */
.L_x_83:
[----:B------:R-:W-:Y:S01]  /*1d20*/  BSSY.RECONVERGENT B0, `(.L_x_85) ;  /* 0x000000e000007945 */ /* 0x000fe20003800200 */
[----:B------:R-:W-:-:S03]  /*1d30*/  IADD3 R13, PT, PT, R11, R7, RZ ;  /* 0x000000070b0d7210 */ /* 0x000fc60007ffe0ff */
[----:B------:R-:W-:Y:S05]  /*1d40*/  @P3 BRA `(.L_x_86) ;  /* 0x00000000002c3947 */ /* 0x000fea0003800000 */
[----:B------:R-:W5:Y:S02]  /*1d50*/  LDCU UR5, c[0x0][0x440] ;  /* 0x00008800ff0577ac */ /* 0x000f640008000800 */
[----:B-----5:R-:W-:-:S13]  /*1d60*/  ISETP.GE.AND P0, PT, R222, UR5, PT ;  /* 0x00000005de007c0c */ /* 0x020fda000bf06270 */
[----:B------:R-:W-:Y:S05]  /*1d70*/  @P0 BRA `(.L_x_87) ;  /* 0x00000000001c0947 */ /* 0x000fea0003800000 */
[----:B------:R-:W-:-:S04]  /*1d80*/  LEA R6, P0, R10, R226, 0x1 ;  /* 0x000000e20a067211 */ /* 0x000fc800078008ff */
[----:B------:R-:W-:-:S05]  /*1d90*/  LEA.HI.X R7, R10, R225, R13, 0x1, P0 ;  /* 0x000000e10a077211 */ /* 0x000fca00000f0c0d */
[----:B------:R-:W-:Y:S01]  /*1da0*/  @!PT LDS RZ, [RZ] ;  /* 0x00000000fffff984 */ /* 0x000fe20000000800 */
[----:B------:R-:W-:Y:S01]  /*1db0*/  @!PT LDS RZ, [RZ] ;  /* 0x00000000fffff984 */ /* 0x000fe20000000800 */
[----:B------:R-:W-:Y:S01]  /*1dc0*/  @!PT LDS RZ, [RZ] ;  /* 0x00000000fffff984 */ /* 0x000fe20000000800 */
[----:B------:R1:W-:Y:S01]  /*1dd0*/  LDGSTS.E.BYPASS.LTC128B.128 [R230+0x2000], desc[UR14][R6.64] ;  /* 0x0200000006e67fae */ /* 0x0003e2000b981a0e */
[----:B------:R-:W-:Y:S05]  /*1de0*/  BRA `(.L_x_86) ;  /* 0x0000000000047947 */ /* 0x000fea0003800000 */
.L_x_87:
[----:B------:R1:W-:Y:S02]  /*1df0*/  STS.128 [R230+0x2000], RZ ;  /* 0x002000ffe6007388 */ /* 0x0003e40000000c00 */
.L_x_86:
[----:B------:R-:W-:Y:S05]  /*1e00*/  BSYNC.RECONVERGENT B0 ;  /* 0x0000000000007941 */ /* 0x000fea0003800200 */
.L_x_85:
[-C--:B------:R-:W-:Y:S01]  /*1e10*/  ISETP.GE.AND P0, PT, R220, R3.reuse, PT ;  /* 0x00000003dc00720c */ /* 0x080fe20003f06270 */
[----:B------:R-:W-:Y:S01]  /*1e20*/  BSSY.RECONVERGENT B0, `(.L_x_88) ;  /* 0x0000012000007945 */ /* 0x000fe20003800200 */
[-C--:B------:R-:W-:Y:S02]  /*1e30*/  ISETP.GE.AND P2, PT, R219, R3.reuse, PT ;  /* 0x00000003db00720c */ /* 0x080fe40003f46270 */
[----:B------:R-:W-:-:S09]  /*1e40*/  ISETP.GE.AND P1, PT, R218, R3, PT ;  /* 0x00000003da00720c */ /* 0x000fd20003f26270 */
[----:B------:R-:W-:Y:S05]  /*1e50*/  @P0 BRA `(.L_x_89) ;  /* 0x0000000000380947 */ /* 0x000fea0003800000 */
[----:B------:R-:W5:Y:S02]  /*1e60*/  LDCU UR5, c[0x0][0x440] ;  /* 0x00008800ff0577ac */ /* 0x000f640008000800 */
[----:B-----5:R-:W-:-:S13]  /*1e70*/  ISETP.GE.AND P0, PT, R222, UR5, PT ;  /* 0x00000005de007c0c */ /* 0x020fda000bf06270 */
[----:B------:R1:W-:Y:S01]  /*1e80*/  @P0 STS.128 [R230+0x2800], RZ ;  /* 0x002800ffe6000388 */ /* 0x0003e20000000c00 */
[----:B------:R-:W-:Y:S05]  /*1e90*/  @P0 BRA `(.L_x_89) ;  /* 0x0000000000280947 */ /* 0x000fea0003800000 */
[----:B-1----:R-:W-:-:S04]  /*1ea0*/  IMAD.WIDE.U32 R6, R168, 0x20, RZ ;  /* 0x00000020a8067825 */ /* 0x002fc800078e00ff */
[----:B------:R-:W-:Y:S01]  /*1eb0*/  IMAD.SHL.U32 R0, R169, 0x20, RZ ;  /* 0x00000020a9007824 */ /* 0x000fe200078e00ff */
[----:B------:R-:W-:-:S04]  /*1ec0*/  IADD3 R6, P0, PT, R10, R6, RZ ;  /* 0x000000060a067210 */ /* 0x000fc80007f1e0ff */
[----:B------:R-:W-:Y:S02]  /*1ed0*/  IADD3.X R0, PT, PT, R13, R7, R0, P0, !PT ;  /* 0x000000070d007210 */ /* 0x000fe400007fe400 */
[----:B--2---:R-:W-:-:S04]  /*1ee0*/  LEA R14, P0, R6, R226, 0x1 ;  /* 0x000000e2060e7211 */ /* 0x004fc800078008ff */
[----:B------:R-:W-:-:S05]  /*1ef0*/  LEA.HI.X R15, R6, R225, R0, 0x1, P0 ;  /* 0x000000e1060f7211 */ /* 0x000fca00000f0c00 */
[----:B------:R-:W-:Y:S01]  /*1f00*/  @!PT LDS RZ, [RZ] ;  /* 0x00000000fffff984 */ /* 0x000fe20000000800 */
[----:B------:R-:W-:Y:S01]  /*1f10*/  @!PT LDS RZ, [RZ] ;  /* 0x00000000fffff984 */ /* 0x000fe20000000800 */
[----:B------:R-:W-:Y:S01]  /*1f20*/  @!PT LDS RZ, [RZ] ;  /* 0x00000000fffff984 */ /* 0x000fe20000000800 */
[----:B------:R1:W-:Y:S04]  /*1f30*/  LDGSTS.E.BYPASS.LTC128B.128 [R230+0x2800], desc[UR14][R14.64] ;  /* 0x028000000ee67fae */ /* 0x0003e8000b981a0e */
.L_x_89:
[----:B------:R-:W-:Y:S05]  /*1f40*/  BSYNC.RECONVERGENT B0 ;  /* 0x0000000000007941 */ /* 0x000fea0003800200 */
.L_x_88:
[----:B------:R-:W-:Y:S04]  /*1f50*/  BSSY.RECONVERGENT B0, `(.L_x_90) ;  /* 0x000000e000007945 */ /* 0x000fe80003800200 */
[----:B------:R-:W-:Y:S05]  /*1f60*/  @P2 BRA `(.L_x_91) ;  /* 0x0000000000302947 */ /* 0x000fea0003800000 */
[----:B------:R-:W5:Y:S02]  /*1f70*/  LDCU UR5, c[0x0][0x440] ;  /* 0x00008800ff0577ac */ /* 0x000f640008000800 */
[----:B-----5:R-:W-:-:S13]  /*1f80*/  ISETP.GE.AND P0, PT, R222, UR5, PT ;  /* 0x00000005de007c0c */ /* 0x020fda000bf06270 */
[----:B------:R1:W-:Y:S01]  /*1f90*/  @P0 STS.128 [R230+0x3000], RZ ;  /* 0x003000ffe6000388 */ /* 0x0003e20000000c00 */
[----:B------:R-:W-:Y:S05]  /*1fa0*/  @P0 BRA `(.L_x_91) ;  /* 0x0000000000200947 */ /* 0x000fea0003800000 */
[----:B-1----:R-:W-:-:S04]  /*1fb0*/  LEA R6, P0, R168, R10, 0x6 ;  /* 0x0000000aa8067211 */ /* 0x002fc800078030ff */
[----:B------:R-:W-:Y:S02]  /*1fc0*/  LEA.HI.X R0, R168, R13, R169, 0x6, P0 ;  /* 0x0000000da8007211 */ /* 0x000fe400000f34a9 */
[----:B--2---:R-:W-:-:S04]  /*1fd0*/  LEA R14, P0, R6, R226, 0x1 ;  /* 0x000000e2060e7211 */ /* 0x004fc800078008ff */
[----:B------:R-:W-:-:S05]  /*1fe0*/  LEA.HI.X R15, R6, R225, R0, 0x1, P0 ;  /* 0x000000e1060f7211 */ /* 0x000fca00000f0c00 */
[----:B------:R-:W-:Y:S01]  /*1ff0*/  @!PT LDS RZ, [RZ] ;  /* 0x00000000fffff984 */ /* 0x000fe20000000800 */
[----:B------:R-:W-:Y:S01]  /*2000*/  @!PT LDS RZ, [RZ] ;  /* 0x00000000fffff984 */ /* 0x000fe20000000800 */
[----:B------:R-:W-:Y:S01]  /*2010*/  @!PT LDS RZ, [RZ] ;  /* 0x00000000fffff984 */ /* 0x000fe20000000800 */
[----:B------:R1:W-:Y:S04]  /*2020*/  LDGSTS.E.BYPASS.LTC128B.128 [R230+0x3000], desc[UR14][R14.64] ;  /* 0x030000000ee67fae */ /* 0x0003e8000b981a0e */
.L_x_91:
[----:B------:R-:W-:Y:S05]  /*2030*/  BSYNC.RECONVERGENT B0 ;  /* 0x0000000000007941 */ /* 0x000fea0003800200 */
.L_x_90:
[----:B------:R-:W-:Y:S04]  /*2040*/  BSSY.RECONVERGENT B0, `(.L_x_92) ;  /* 0x0000010000007945 */ /* 0x000fe80003800200 */
[----:B------:R-:W-:Y:S05]  /*2050*/  @P1 BRA `(.L_x_93) ;  /* 0x0000000000381947 */ /* 0x000fea0003800000 */
[----:B------:R-:W5:Y:S02]  /*2060*/  LDCU UR5, c[0x0][0x440] ;  /* 0x00008800ff0577ac */ /* 0x000f640008000800 */
[----:B-----5:R-:W-:-:S13]  /*2070*/  ISETP.GE.AND P0, PT, R222, UR5, PT ;  /* 0x00000005de007c0c */ /* 0x020fda000bf06270 */
[----:B------:R1:W-:Y:S01]  /*2080*/  @P0 STS.128 [R230+0x3800], RZ ;  /* 0x003800ffe6000388 */ /* 0x0003e20000000c00 */
[----:B------:R-:W-:Y:S05]  /*2090*/  @P0 BRA `(.L_x_93) ;  /* 0x0000000000280947 */ /* 0x000fea0003800000 */
[----:B------:R-:W-:Y:S01]  /*20a0*/  MOV R12, R10 ;  /* 0x0000000a000c7202 */ /* 0x000fe20000000f00 */
[----:B------:R-:W-:-:S04]  /*20b0*/  IMAD R0, R169, 0x60, RZ ;  /* 0x00000060a9007824 */ /* 0x000fc800078e02ff */
[----:B------:R-:W-:-:S05]  /*20c0*/  IMAD.WIDE.U32 R12, R168, 0x60, R12 ;  /* 0x00000060a80c7825 */ /* 0x000fca00078e000c */
[----:B------:R-:W-:Y:S02]  /*20d0*/  IADD3 R0, PT, PT, R13, R0, RZ ;  /* 0x000000000d007210 */ /* 0x000fe40007ffe0ff */
[----:B-1----:R-:W-:-:S04]  /*20e0*/  LEA R6, P0, R12, R226, 0x1 ;  /* 0x000000e20c067211 */ /* 0x002fc800078008ff */
[----:B------:R-:W-:-:S05]  /*20f0*/  LEA.HI.X R7, R12, R225, R0, 0x1, P0 ;  /* 0x000000e10c077211 */ /* 0x000fca00000f0c00 */
[----:B------:R-:W-:Y:S01]  /*2100*/  @!PT LDS RZ, [RZ] ;  /* 0x00000000fffff984 */ /* 0x000fe20000000800 */
[----:B------:R-:W-:Y:S01]  /*2110*/  @!PT LDS RZ, [RZ] ;  /* 0x00000000fffff984 */ /* 0x000fe20000000800 */
[----:B------:R-:W-:Y:S01]  /*2120*/  @!PT LDS RZ, [RZ] ;  /* 0x00000000fffff984 */ /* 0x000fe20000000800 */
[----:B------:R1:W-:Y:S04]  /*2130*/  LDGSTS.E.BYPASS.LTC128B.128 [R230+0x3800], desc[UR14][R6.64] ;  /* 0x0380000006e67fae */ /* 0x0003e8000b981a0e */
.L_x_93:
[----:B------:R-:W-:Y:S05]  /*2140*/  BSYNC.RECONVERGENT B0 ;  /* 0x0000000000007941 */ /* 0x000fea0003800200 */
.L_x_92:
[----:B------:R-:W0:Y:S01]  /*2150*/  LDGDEPBAR ;  /* 0x00000000000079af */ /* 0x000e220000000000 */
[----:B------:R-:W-:Y:S01]  /*2160*/  LOP3.LUT R0, R8, 0x1f0, RZ, 0xc0, !PT ;  /* 0x000001f008007812 */ /* 0x000fe200078ec0ff */
[C---:B-1----:R-:W-:Y:S01]  /*2170*/  IMAD.SHL.U32 R6, R180.reuse, 0x80, RZ ;  /* 0x00000080b4067824 */ /* 0x042fe200078e00ff */
[----:B------:R-:W-:Y:S01]  /*2180*/  SHF.L.U64.HI R8, R180, 0x7, R181 ;  /* 0x00000007b4087819 */ /* 0x000fe200000102b5 */
[----:B------:R-:W-:Y:S01]  /*2190*/  BSSY.RECONVERGENT B0, `(.L_x_94) ;  /* 0x0000018000007945 */ /* 0x000fe20003800200 */
[----:B------:R-:W-:Y:S01]  /*21a0*/  LOP3.LUT R10, R234, 0x7, RZ, 0xc0, !PT ;  /* 0x00000007ea0a7812 */ /* 0x000fe200078ec0ff */
[----:B------:R-:W-:Y:S01]  /*21b0*/  IMAD.WIDE.U32 R6, R6, R2, RZ ;  /* 0x0000000206067225 */ /* 0x000fe200078e00ff */
[----:B------:R-:W-:-:S03]  /*21c0*/  IADD3 R0, PT, PT, R0, 0x1, R231 ;  /* 0x0000000100007810 */ /* 0x000fc60007ffe0e7 */
[----:B------:R-:W-:Y:S01]  /*21d0*/  IMAD R8, R8, R2, RZ ;  /* 0x0000000208087224 */ /* 0x000fe200078e02ff */
[----:B------:R-:W-:-:S03]  /*21e0*/  IADD3 R0, PT, PT, -R9, R0, R10 ;  /* 0x0000000009007210 */ /* 0x000fc60007ffe10a */
[----:B------:R-:W-:Y:S01]  /*21f0*/  IMAD.IADD R9, R7, 0x1, R8 ;  /* 0x0000000107097824 */ /* 0x000fe200078e0208 */
[----:B------:R-:W-:Y:S01]  /*2200*/  IADD3 R182, PT, PT, R0, R182, R183 ;  /* 0x000000b600b67210 */ /* 0x000fe20007ffe0b7 */
[----:B------:R-:W-:-:S04]  /*2210*/  DEPBAR.LE SB0, 0x0 ;  /* 0x000080000000791a */ /* 0x000fc80000000000 */
[----:B------:R-:W-:Y:S06]  /*2220*/  BAR.SYNC.DEFER_BLOCKING 0x0 ;  /* 0x0000000000007b1d */ /* 0x000fec0000010000 */
[----:B------:R-:W-:Y:S05]  /*2230*/  @P3 BRA `(.L_x_95) ;  /* 0x0000000000303947 */ /* 0x000fea0003800000 */
[----:B------:R-:W1:Y:S02]  /*2240*/  LDCU UR5, c[0x0][0x440] ;  /* 0x00008800ff0577ac */ /* 0x000e640008000800 */
[----:B-1----:R-:W-:-:S13]  /*2250*/  ISETP.GE.AND P0, PT, R222, UR5, PT ;  /* 0x00000005de007c0c */ /* 0x002fda000bf06270 */
        /* <DEDUP_REMOVED lines=8> */
.L_x_96:
[----:B------:R1:W-:Y:S01]  /*22e0*/  STS.128 [R230+0x4000], RZ ;  /* 0x004000ffe6007388 */ /* 0x0003e20000000c00 */
[----:B------:R-:W-:Y:S05]  /*22f0*/  BRA `(.L_x_97) ;  /* 0x0000000000047947 */ /* 0x000fea0003800000 */
.L_x_95:
[----:B------:R1:W-:Y:S02]  /*2300*/  STS.128 [R230+0x4000], RZ ;  /* 0x004000ffe6007388 */ /* 0x0003e40000000c00 */
.L_x_97:
[----:B------:R-:W-:Y:S05]  /*2310*/  BSYNC.RECONVERGENT B0 ;  /* 0x0000000000007941 */ /* 0x000fea0003800200 */
.L_x_94:
[----:B------:R-:W-:Y:S01]  /*2320*/  ISETP.GE.AND P0, PT, R220, R3, PT ;  /* 0x00000003dc00720c */ /* 0x000fe20003f06270 */
[----:B-1----:R-:W-:Y:S01]  /*2330*/  IMAD.SHL.U32 R11, R228, 0x10, RZ ;  /* 0x00000010e40b7824 */ /* 0x002fe200078e00ff */
[----:B------:R-:W-:Y:S01]  /*2340*/  LOP3.LUT R0, R5, 0x120, RZ, 0xc0, !PT ;  /* 0x0000012005007812 */ /* 0x000fe200078ec0ff */
[----:B------:R-:W-:Y:S01]  /*2350*/  BSSY.RECONVERGENT B0, `(.L_x_98) ;  /* 0x0000019000007945 */ /* 0x000fe20003800200 */
[----:B------:R-:W-:Y:S02]  /*2360*/  LOP3.LUT R214, R4, 0x8, R228, 0x78, !PT ;  /* 0x0000000804d67812 */ /* 0x000fe400078e78e4 */
[----:B------:R-:W-:Y:S02]  /*2370*/  LOP3.LUT R10, R11, 0x100, RZ, 0xc0, !PT ;  /* 0x000001000b0a7812 */ /* 0x000fe400078ec0ff */
[----:B------:R-:W-:Y:S02]  /*2380*/  LOP3.LUT R215, R0, 0x3e00, R11, 0xf8, !PT ;  /* 0x00003e0000d77812 */ /* 0x000fe400078ef80b */
[----:B------:R-:W-:-:S02]  /*2390*/  LOP3.LUT R10, R10, 0x20, R5, 0xf8, !PT ;  /* 0x000000200a0a7812 */ /* 0x000fc400078ef805 */
[-C--:B------:R-:W-:Y:S01]  /*23a0*/  ISETP.GE.AND P2, PT, R219, R3.reuse, PT ;  /* 0x00000003db00720c */ /* 0x080fe20003f46270 */
[----:B------:R1:W-:Y:S01]  /*23b0*/  @P0 STS.128 [R230+0x4800], RZ ;  /* 0x004800ffe6000388 */ /* 0x0003e20000000c00 */
[----:B------:R-:W-:Y:S01]  /*23c0*/  ISETP.GE.AND P1, PT, R218, R3, PT ;  /* 0x00000003da00720c */ /* 0x000fe20003f26270 */
[----:B------:R-:W-:Y:S02]  /*23d0*/  IMAD.IADD R214, R214, 0x1, R10 ;  /* 0x00000001d6d67824 */ /* 0x000fe400078e020a */
[----:B------:R-:W-:Y:S01]  /*23e0*/  IMAD.IADD R215, R170, 0x1, R215 ;  /* 0x00000001aad77824 */ /* 0x000fe200078e02d7 */
[----:B------:R-:W-:Y:S09]  /*23f0*/  @P0 BRA `(.L_x_99) ;  /* 0x0000000000380947 */ /* 0x000ff20003800000 */
[----:B------:R-:W5:Y:S02]  /*2400*/  LDCU UR5, c[0x0][0x440] ;  /* 0x00008800ff0577ac */ /* 0x000f640008000800 */
[----:B-----5:R-:W-:-:S13]  /*2410*/  ISETP.GE.AND P0, PT, R222, UR5, PT ;  /* 0x00000005de007c0c */ /* 0x020fda000bf06270 */
[----:B------:R1:W-:Y:S01]  /*2420*/  @P0 STS.128 [R230+0x4800], RZ ;  /* 0x004800ffe6000388 */ /* 0x0003e20000000c00 */
[----:B------:R-:W-:Y:S05]  /*2430*/  @P0 BRA `(.L_x_99) ;  /* 0x0000000000280947 */ /* 0x000fea0003800000 */
[----:B------:R-:W-:-:S04]  /*2440*/  IMAD.WIDE.U32 R4, R180, 0x20, RZ ;  /* 0x00000020b4047825 */ /* 0x000fc800078e00ff */
[----:B------:R-:W-:Y:S01]  /*2450*/  IMAD.SHL.U32 R3, R181, 0x20, RZ ;  /* 0x00000020b5037824 */ /* 0x000fe200078e00ff */
[----:B------:R-:W-:-:S04]  /*2460*/  IADD3 R4, P0, PT, R6, R4, RZ ;  /* 0x0000000406047210 */ /* 0x000fc80007f1e0ff */
[----:B------:R-:W-:Y:S02]  /*2470*/  IADD3.X R3, PT, PT, R9, R5, R3, P0, !PT ;  /* 0x0000000509037210 */ /* 0x000fe400007fe403 */
[----:B------:R-:W-:-:S04]  /*2480*/  LEA R10, P0, R4, R224, 0x1 ;  /* 0x000000e0040a7211 */ /* 0x000fc800078008ff */
[----:B------:R-:W-:-:S05]  /*2490*/  LEA.HI.X R11, R4, R223, R3, 0x1, P0 ;  /* 0x000000df040b7211 */ /* 0x000fca00000f0c03 */
[----:B------:R-:W-:Y:S01]  /*24a0*/  @!PT LDS RZ, [RZ] ;  /* 0x00000000fffff984 */ /* 0x000fe20000000800 */
[----:B------:R-:W-:Y:S01]  /*24b0*/  @!PT LDS RZ, [RZ] ;  /* 0x00000000fffff984 */ /* 0x000fe20000000800 */
[----:B------:R-:W-:Y:S01]  /*24c0*/  @!PT LDS RZ, [RZ] ;  /* 0x00000000fffff984 */ /* 0x000fe20000000800 */
[----:B------:R1:W-:Y:S04]  /*24d0*/  LDGSTS.E.BYPASS.LTC128B.128 [R230+0x4800], desc[UR14][R10.64] ;  /* 0x048000000ae67fae */ /* 0x0003e8000b981a0e */
.L_x_99:
[----:B------:R-:W-:Y:S05]  /*24e0*/  BSYNC.RECONVERGENT B0 ;  /* 0x0000000000007941 */ /* 0x000fea0003800200 */
.L_x_98:
[----:B------:R1:W-:Y:S01]  /*24f0*/  @P2 STS.128 [R230+0x5000], RZ ;  /* 0x005000ffe6002388 */ /* 0x0003e20000000c00 */
[----:B------:R-:W-:Y:S01]  /*2500*/  BSSY.RECONVERGENT B0, `(.L_x_100) ;  /* 0x0000010000007945 */ /* 0x000fe20003800200 */
[----:B------:R-:W-:Y:S02]  /*2510*/  LEA R215, R215, UR4, 0x1 ;  /* 0x00000004d7d77c11 */ /* 0x000fe4000f8e08ff */
[----:B------:R-:W-:Y:S01]  /*2520*/  LEA R214, R214, UR4, 0x1 ;  /* 0x00000004d6d67c11 */ /* 0x000fe2000f8e08ff */
[----:B------:R-:W-:Y:S05]  /*2530*/  @P2 BRA `(.L_x_101) ;  /* 0x0000000000302947 */ /* 0x000fea0003800000 */
[----:B------:R-:W5:Y:S02]  /*2540*/  LDCU UR5, c[0x0][0x440] ;  /* 0x00008800ff0577ac */ /* 0x000f640008000800 */
[----:B-----5:R-:W-:-:S13]  /*2550*/  ISETP.GE.AND P0, PT, R222, UR5, PT ;  /* 0x00000005de007c0c */ /* 0x020fda000bf06270 */
[----:B------:R1:W-:Y:S01]  /*2560*/  @P0 STS.128 [R230+0x5000], RZ ;  /* 0x005000ffe6000388 */ /* 0x0003e20000000c00 */
[----:B------:R-:W-:Y:S05]  /*2570*/  @P0 BRA `(.L_x_101) ;  /* 0x0000000000200947 */ /* 0x000fea0003800000 */
[----:B------:R-:W-:-:S04]  /*2580*/  LEA R4, P0, R180, R6, 0x6 ;  /* 0x00000006b4047211 */ /* 0x000fc800078030ff */
[----:B------:R-:W-:Y:S02]  /*2590*/  LEA.HI.X R3, R180, R9, R181, 0x6, P0 ;  /* 0x00000009b4037211 */ /* 0x000fe400000f34b5 */
[----:B-1----:R-:W-:-:S04]  /*25a0*/  LEA R10, P0, R4, R224, 0x1 ;  /* 0x000000e0040a7211 */ /* 0x002fc800078008ff */
[----:B------:R-:W-:-:S05]  /*25b0*/  LEA.HI.X R11, R4, R223, R3, 0x1, P0 ;  /* 0x000000df040b7211 */ /* 0x000fca00000f0c03 */
[----:B------:R-:W-:Y:S01]  /*25c0*/  @!PT LDS RZ, [RZ] ;  /* 0x00000000fffff984 */ /* 0x000fe20000000800 */
[----:B------:R-:W-:Y:S01]  /*25d0*/  @!PT LDS RZ, [RZ] ;  /* 0x00000000fffff984 */ /* 0x000fe20000000800 */
[----:B------:R-:W-:Y:S01]  /*25e0*/  @!PT LDS RZ, [RZ] ;  /* 0x00000000fffff984 */ /* 0x000fe20000000800 */
[----:B------:R1:W-:Y:S04]  /*25f0*/  LDGSTS.E.BYPASS.LTC128B.128 [R230+0x5000], desc[UR14][R10.64] ;  /* 0x050000000ae67fae */ /* 0x0003e8000b981a0e */
.L_x_101:
[----:B------:R-:W-:Y:S05]  /*2600*/  BSYNC.RECONVERGENT B0 ;  /* 0x0000000000007941 */ /* 0x000fea0003800200 */
.L_x_100:
[----:B------:R1:W-:Y:S01]  /*2610*/  @P1 STS.128 [R230+0x5800], RZ ;  /* 0x005800ffe6001388 */ /* 0x0003e20000000c00 */
        /* <DEDUP_REMOVED lines=10> */
[----:B------:R-:W-:-:S04]  /*26c0*/  LEA R4, P0, R8, R224, 0x1 ;  /* 0x000000e008047211 */ /* 0x000fc800078008ff */
[----:B------:R-:W-:-:S05]  /*26d0*/  LEA.HI.X R5, R8, R223, R3, 0x1, P0 ;  /* 0x000000df08057211 */ /* 0x000fca00000f0c03 */
[----:B------:R-:W-:Y:S01]  /*26e0*/  @!PT LDS RZ, [RZ] ;  /* 0x00000000fffff984 */ /* 0x000fe20000000800 */
[----:B------:R-:W-:Y:S01]  /*26f0*/  @!PT LDS RZ, [RZ] ;  /* 0x00000000fffff984 */ /* 0x000fe20000000800 */
[----:B------:R-:W-:Y:S01]  /*2700*/  @!PT LDS RZ, [RZ] ;  /* 0x00000000fffff984 */ /* 0x000fe20000000800 */
[----:B------:R1:W-:Y:S04]  /*2710*/  LDGSTS.E.BYPASS.LTC128B.128 [R230+0x5800], desc[UR14][R4.64] ;  /* 0x0580000004e67fae */ /* 0x0003e8000b981a0e */
.L_x_103:
[----:B------:R-:W-:Y:S05]  /*2720*/  BSYNC.RECONVERGENT B0 ;  /* 0x0000000000007941 */ /* 0x000fea0003800200 */
.L_x_102:
[----:B------:R-:W-:Y:S01]  /*2730*/  LDSM.16.M88.4 R172, [R215] ;  /* 0x00000000d7ac783b */ /* 0x000fe20000000200 */
[----:B------:R-:W-:Y:S01]  /*2740*/  IMAD.MOV.U32 R3, RZ, RZ, 0x20 ;  /* 0x00000020ff037424 */ /* 0x000fe200078e00ff */
[C---:B------:R-:W-:Y:S01]  /*2750*/  LOP3.LUT P0, RZ, R228.reuse, 0x4, RZ, 0xc0, !PT ;  /* 0x00000004e4ff7812 */ /* 0x040fe2000780c0ff */
[----:B------:R-:W-:Y:S01]  /*2760*/  IMAD.SHL.U32 R194, R228, 0x2, RZ ;  /* 0x00000002e4c27824 */ /* 0x000fe200078e00ff */
[----:B------:R-:W5:Y:S01]  /*2770*/  LDSM.16.M88.4 R112, [R214+0x2000] ;  /* 0x00200000d670783b */ /* 0x000f620000000200 */
[----:B------:R-:W-:Y:S02]  /*2780*/  ISETP.NE.AND P6, PT, R192, 0x1, PT ;  /* 0x00000001c000780c */ /* 0x000fe40003fc5270 */
[----:B------:R-:W-:Y:S01]  /*2790*/  SEL R3, R3, 0xffffffe0, !P0 ;  /* 0xffffffe003037807 */ /* 0x000fe20004000000 */
[----:B-1----:R-:W1:Y:S01]  /*27a0*/  LDSM.16.M88.4 R4, [R215+0x1000] ;  /* 0x00100000d704783b */ /* 0x002e620000000200 */
[----:B------:R-:W-:Y:S02]  /*27b0*/  LOP3.LUT R194, R194, 0x6, RZ, 0xc0, !PT ;  /* 0x00000006c2c27812 */ /* 0x000fe400078ec0ff */
[----:B------:R-:W-:Y:S01]  /*27c0*/  VIMNMX R193, PT, PT, R182, R183, PT ;  /* 0x000000b7b6c17248 */ /* 0x000fe20003fe0100 */
[----:B------:R-:W2:Y:S01]  /*27d0*/  LDSM.16.M88.4 R96, [R214+0x2400] ;  /* 0x00240000d660783b */ /* 0x000ea20000000200 */
[----:B------:R-:W-:-:S02]  /*27e0*/  IMAD.IADD R171, R214, 0x1, R3 ;  /* 0x00000001d6ab7824 */ /* 0x000fc400078e0203 */
[----:B------:R-:W-:Y:S01]  /*27f0*/  IMAD.IADD R213, R215, 0x1, R3 ;  /* 0x00000001d7d57824 */ /* 0x000fe200078e0203 */
[----:B------:R-:W4:Y:S01]  /*2800*/  LDSM.16.M88.4 R80, [R214+0x2800] ;  /* 0x00280000d650783b */ /* 0x000f220000000200 */
[----:B------:R-:W-:-:S03]  /*2810*/  IMAD R2, R2, 0x80, R194 ;  /* 0x0000008002027824 */ /* 0x000fc600078e02c2 */
[----:B------:R-:W4:Y:S04]  /*2820*/  LDSM.16.M88.4 R64, [R214+0x2c00] ;  /* 0x002c0000d640783b */ /* 0x000f280000000200 */
[----:B------:R-:W4:Y:S04]  /*2830*/  LDSM.16.M88.4 R48, [R214+0x3000] ;  /* 0x00300000d630783b */ /* 0x000f280000000200 */
[----:B------:R-:W4:Y:S04]  /*2840*/  LDSM.16.M88.4 R32, [R214+0x3400] ;  /* 0x00340000d620783b */ /* 0x000f280000000200 */
[----:B---3--:R-:W3:Y:S04]  /*2850*/  LDSM.16.M88.4 R16, [R214+0x3800] ;  /* 0x00380000d610783b */ /* 0x008ee80000000200 */
[----:B------:R-:W3:Y:S04]  /*2860*/  LDSM.16.M88.4 R176, [R214+0x3c00] ;  /* 0x003c0000d6b0783b */ /* 0x000ee80000000200 */
[----:B------:R-:W-:Y:S04]  /*2870*/  LDSM.16.M88.4 R156, [R171+0x2000] ;  /* 0x00200000ab9c783b */ /* 0x000fe80000000200 */
[----:B------:R-:W3:Y:S01]  /*2880*/  LDSM.16.M88.4 R160, [R213+0x1000] ;  /* 0x00100000d5a0783b */ /* 0x000ee20000000200 */
[-C--:B-----5:R-:W-:Y:S03]  /*2890*/  HMMA.16816.F32 R124, R172, R112.reuse, RZ ;  /* 0x00000070ac7c723c */ /* 0x0a0fe600000018ff */
[----:B------:R-:W5:Y:S04]  /*28a0*/  LDSM.16.M88.4 R152, [R171+0x2400] ;  /* 0x00240000ab98783b */ /* 0x000f680000000200 */
[----:B------:R-:W5:Y:S01]  /*28b0*/  LDSM.16.M88.4 R148, [R171+0x2800] ;  /* 0x00280000ab94783b */ /* 0x000f620000000200 */
[C---:B-1----:R-:W-:Y:S03]  /*28c0*/  HMMA.16816.F32 R120, R4.reuse, R112, RZ ;  /* 0x000000700478723c */ /* 0x042fe600000018ff */
[----:B------:R-:W1:Y:S04]  /*28d0*/  LDSM.16.M88.4 R144, [R171+0x2c00] ;  /* 0x002c0000ab90783b */ /* 0x000e680000000200 */
[----:B------:R-:W1:Y:S01]  /*28e0*/  LDSM.16.M88.4 R140, [R171+0x3000] ;  /* 0x00300000ab8c783b */ /* 0x000e620000000200 */
[C---:B------:R-:W-:Y:S03]  /*28f0*/  HMMA.16816.F32 R116, R4.reuse, R114, RZ ;  /* 0x000000720474723c */ /* 0x040fe600000018ff */
[----:B------:R-:W1:Y:S04]  /*2900*/  LDSM.16.M88.4 R136, [R171+0x3400] ;  /* 0x00340000ab88783b */ /* 0x000e680000000200 */
[----:B------:R-:W1:Y:S01]  /*2910*/  LDSM.16.M88.4 R132, [R171+0x3800] ;  /* 0x00380000ab84783b */ /* 0x000e620000000200 */
[C---:B--2---:R-:W-:Y:S03]  /*2920*/  HMMA.16816.F32 R104, R4.reuse, R96, RZ ;  /* 0x000000600468723c */ /* 0x044fe600000018ff */
[----:B------:R-:W2:Y:S04]  /*2930*/  LDSM.16.M88.4 R128, [R171+0x3c00] ;  /* 0x003c0000ab80783b */ /* 0x000ea80000000200 */
[----:B------:R-:W2:Y:S01]  /*2940*/  LDSM.16.M88.4 R164, [R213] ;  /* 0x00000000d5a4783b */ /* 0x000ea20000000200 */
[C---:B----4-:R-:W-:Y:S03]  /*2950*/  HMMA.16816.F32 R88, R4.reuse, R80, RZ ;  /* 0x000000500458723c */ /* 0x050fe600000018ff */
[----:B------:R-:W0:Y:S05]  /*2960*/  LDGDEPBAR ;  /* 0x00000000000079af */ /* 0x000e2a0000000000 */
[C---:B------:R-:W-:Y:S08]  /*2970*/  HMMA.16816.F32 R72, R4.reuse, R64, RZ ;  /* 0x000000400448723c */ /* 0x040ff000000018ff */
[C---:B------:R-:W-:Y:S08]  /*2980*/  HMMA.16816.F32 R56, R4.reuse, R48, RZ ;  /* 0x000000300438723c */ /* 0x040ff000000018ff */
[----:B------:R-:W-:Y:S01]  /*2990*/  HMMA.16816.F32 R40, R4, R32, RZ ;  /* 0x000000200428723c */ /* 0x000fe200000018ff */
[----:B------:R-:W-:-:S07]  /*29a0*/  DEPBAR.LE SB0, 0x0 ;  /* 0x000080000000791a */ /* 0x000fce0000000000 */
[C---:B---3--:R-:W-:Y:S08]  /*29b0*/  HMMA.16816.F32 R24, R4.reuse, R16, RZ ;  /* 0x000000100418723c */ /* 0x048ff000000018ff */
        /* <DEDUP_REMOVED lines=12> */
[----:B------:R-:W-:Y:S08]  /*2a80*/  HMMA.16816.F32 R112, R172, R114, RZ ;  /* 0x00000072ac70723c */ /* 0x000ff000000018ff */
        /* <DEDUP_REMOVED lines=9> */
[----:B------:R-:W-:Y:S08]  /*2b20*/  HMMA.16816.F32 R172, R172, R178, RZ ;  /* 0x000000b2acac723c */ /* 0x000ff000000018ff */
[C---:B------:R-:W-:Y:S08]  /*2b30*/  HMMA.16816.F32 R120, R160.reuse, R156, R120 ;  /* 0x0000009ca078723c */ /* 0x040ff00000001878 */
[C---:B-----5:R-:W-:Y:S08]  /*2b40*/  HMMA.16816.F32 R104, R160.reuse, R152, R104 ;  /* 0x00000098a068723c */ /* 0x060ff00000001868 */
[C---:B------:R-:W-:Y:S08]  /*2b50*/  HMMA.16816.F32 R88, R160.reuse, R148, R88 ;  /* 0x00000094a058723c */ /* 0x040ff00000001858 */
[C---:B-1----:R-:W-:Y:S08]  /*2b60*/  HMMA.16816.F32 R72, R160.reuse, R144, R72 ;  /* 0x00000090a048723c */ /* 0x042ff00000001848 */
[C---:B------:R-:W-:Y:S08]  /*2b70*/  HMMA.16816.F32 R56, R160.reuse, R140, R56 ;  /* 0x0000008ca038723c */ /* 0x040ff00000001838 */
[C---:B------:R-:W-:Y:S08]  /*2b80*/  HMMA.16816.F32 R40, R160.reuse, R136, R40 ;  /* 0x00000088a028723c */ /* 0x040ff00000001828 */
[C---:B------:R-:W-:Y:S08]  /*2b90*/  HMMA.16816.F32 R24, R160.reuse, R132, R24 ;  /* 0x00000084a018723c */ /* 0x040ff00000001818 */
[C---:B--2---:R-:W-:Y:S08]  /*2ba0*/  HMMA.16816.F32 R8, R160.reuse, R128, R8 ;  /* 0x00000080a008723c */ /* 0x044ff00000001808 */
[C---:B------:R-:W-:Y:S08]  /*2bb0*/  HMMA.16816.F32 R116, R160.reuse, R158, R116 ;  /* 0x0000009ea074723c */ /* 0x040ff00000001874 */
[C---:B------:R-:W-:Y:S08]  /*2bc0*/  HMMA.16816.F32 R100, R160.reuse, R154, R100 ;  /* 0x0000009aa064723c */ /* 0x040ff00000001864 */
[C---:B------:R-:W-:Y:S08]  /*2bd0*/  HMMA.16816.F32 R84, R160.reuse, R150, R84 ;  /* 0x00000096a054723c */ /* 0x040ff00000001854 */
[C---:B------:R-:W-:Y:S08]  /*2be0*/  HMMA.16816.F32 R68, R160.reuse, R146, R68 ;  /* 0x00000092a044723c */ /* 0x040ff00000001844 */
[C---:B------:R-:W-:Y:S08]  /*2bf0*/  HMMA.16816.F32 R52, R160.reuse, R142, R52 ;  /* 0x0000008ea034723c */ /* 0x040ff00000001834 */
[C---:B------:R-:W-:Y:S08]  /*2c00*/  HMMA.16816.F32 R36, R160.reuse, R138, R36 ;  /* 0x0000008aa024723c */ /* 0x040ff00000001824 */
[C---:B------:R-:W-:Y:S08]  /*2c10*/  HMMA.16816.F32 R20, R160.reuse, R134, R20 ;  /* 0x00000086a014723c */ /* 0x040ff00000001814 */
[----:B------:R-:W-:Y:S08]  /*2c20*/  HMMA.16816.F32 R4, R160, R130, R4 ;  /* 0x00000082a004723c */ /* 0x000ff00000001804 */
[C---:B------:R-:W-:Y:S08]  /*2c30*/  HMMA.16816.F32 R124, R164.reuse, R156, R124 ;  /* 0x0000009ca47c723c */ /* 0x040ff0000000187c */
        /* <DEDUP_REMOVED lines=14> */
[----:B------:R-:W-:Y:S01]  /*2d20*/  HMMA.16816.F32 R172, R164, R130, R172 ;  /* 0x00000082a4ac723c */ /* 0x000fe200000018ac */
[----:B------:R-:W-:-:S02]  /*2d30*/  VIADDMNMX R167, R182, 0x8, R183, PT ;  /* 0x00000008b6a77846 */ /* 0x000fc400038001b7 */
[C-C-:B------:R-:W-:Y:S02]  /*2d40*/  VIADDMNMX R166, R182.reuse, 0x40, R183.reuse, PT ;  /* 0x00000040b6a67846 */ /* 0x140fe400038001b7 */
[----:B------:R-:W-:Y:S01]  /*2d50*/  VIADDMNMX R165, R182, 0x48, R183, PT ;  /* 0x00000048b6a57846 */ /* 0x000fe200038001b7 */
[----:B------:R-:W-:Y:S06]  /*2d60*/  BAR.SYNC.DEFER_BLOCKING 0x0 ;  /* 0x0000000000007b1d */ /* 0x000fec0000010000 */
[----:B------:R-:W-:Y:S08]  /*2d70*/  @!P6 BRA `(.L_x_104) ;  /* 0x0000000000bce947 */ /* 0x000ff00003800000 */
[----:B------:R-:W1:Y:S01]  /*2d80*/  LDCU UR5, c[0x0][0x440] ;  /* 0x00008800ff0577ac */ /* 0x000e620008000800 */
[----:B------:R-:W-:Y:S01]  /*2d90*/  VIADD R128, R192, 0xfffffffe ;  /* 0xfffffffec0807836 */ /* 0x000fe20000000000 */
[----:B------:R-:W-:Y:S03]  /*2da0*/  BSSY.RECONVERGENT B0, `(.L_x_105) ;  /* 0x000002b000007945 */ /* 0x000fe60003800200 */
[----:B------:R-:W-:-:S04]  /*2db0*/  IMAD.WIDE.U32 R130, R128, R168, RZ ;  /* 0x000000a880827225 */ /* 0x000fc800078e00ff */
[----:B------:R-:W-:Y:S02]  /*2dc0*/  IMAD R128, R128, R169, R131 ;  /* 0x000000a980807224 */ /* 0x000fe400078e0283 */
[----:B------:R-:W-:-:S03]  /*2dd0*/  IMAD.SHL.U32 R132, R130, 0x80, RZ ;  /* 0x0000008082847824 */ /* 0x000fc600078e00ff */
[----:B------:R-:W-:Y:S02]  /*2de0*/  SHF.L.U64.HI R133, R130, 0x7, R128 ;  /* 0x0000000782857819 */ /* 0x000fe40000010280 */
[C---:B-1----:R-:W-:Y:S02]  /*2df0*/  ISETP.GE.AND P0, PT, R222.reuse, UR5, PT ;  /* 0x00000005de007c0c */ /* 0x042fe4000bf06270 */
[----:B------:R-:W-:-:S11]  /*2e00*/  ISETP.GE.AND P1, PT, R222, UR5, PT ;  /* 0x00000005de007c0c */ /* 0x000fd6000bf26270 */
[CC--:B------:R-:W-:Y:S02]  /*2e10*/  @!P0 LEA R129, P3, R168.reuse, R132.reuse, 0x5 ;  /* 0x00000084a8818211 */ /* 0x0c0fe400078628ff */
[----:B------:R-:W-:Y:S02]  /*2e20*/  @!P0 LEA R131, P2, R168, R132, 0x6 ;  /* 0x00000084a8838211 */ /* 0x000fe400078430ff */
[-C--:B------:R-:W-:Y:S02]  /*2e30*/  @!P1 LEA R138, P4, R132, R226.reuse, 0x1 ;  /* 0x000000e2848a9211 */ /* 0x080fe400078808ff */
[CCC-:B------:R-:W-:Y:S02]  /*2e40*/  @!P0 LEA.HI.X R128, R168.reuse, R133.reuse, R169.reuse, 0x5, P3 ;  /* 0x00000085a8808211 */ /* 0x1c0fe400018f2ca9 */
[----:B------:R-:W-:Y:S02]  /*2e50*/  @!P0 LEA R136, P3, R129, R226, 0x1 ;  /* 0x000000e281888211 */ /* 0x000fe400078608ff */
[----:B------:R-:W-:-:S02]  /*2e60*/  @!P0 LEA.HI.X R130, R168, R133, R169, 0x6, P2 ;  /* 0x00000085a8828211 */ /* 0x000fc400010f34a9 */
[----:B------:R-:W-:Y:S02]  /*2e70*/  @!P0 LEA R134, P2, R131, R226, 0x1 ;  /* 0x000000e283868211 */ /* 0x000fe400078408ff */
[-C--:B------:R-:W-:Y:S02]  /*2e80*/  @!P1 LEA.HI.X R139, R132, R225.reuse, R133, 0x1, P4 ;  /* 0x000000e1848b9211 */ /* 0x080fe400020f0c85 */
[-C--:B------:R-:W-:Y:S02]  /*2e90*/  @!P0 LEA.HI.X R137, R129, R225.reuse, R128, 0x1, P3 ;  /* 0x000000e181898211 */ /* 0x080fe400018f0c80 */
[----:B------:R-:W-:Y:S01]  /*2ea0*/  @!P0 LEA.HI.X R135, R131, R225, R130, 0x1, P2 ;  /* 0x000000e183878211 */ /* 0x000fe200010f0c82 */
[----:B------:R-:W-:Y:S01]  /*2eb0*/  @!PT LDS RZ, [RZ] ;  /* 0x00000000fffff984 */ /* 0x000fe20000000800 */
[----:B------:R-:W-:Y:S01]  /*2ec0*/  @!PT LDS RZ, [RZ] ;  /* 0x00000000fffff984 */ /* 0x000fe20000000800 */
[----:B------:R-:W-:Y:S01]  /*2ed0*/  @!PT LDS RZ, [RZ] ;  /* 0x00000000fffff984 */ /* 0x000fe20000000800 */
[----:B------:R1:W-:Y:S04]  /*2ee0*/  @!P1 LDGSTS.E.BYPASS.LTC128B.128 [R230+0x2000], desc[UR14][R138.64] ;  /* 0x020000008ae69fae */ /* 0x0003e8000b981a0e */
[----:B------:R1:W-:Y:S04]  /*2ef0*/  @P1 STS.128 [R230+0x2000], RZ ;  /* 0x002000ffe6001388 */ /* 0x0003e80000000c00 */
[----:B------:R1:W-:Y:S04]  /*2f00*/  @P0 STS.128 [R230+0x2800], RZ ;  /* 0x002800ffe6000388 */ /* 0x0003e80000000c00 */
[----:B------:R-:W-:Y:S01]  /*2f10*/  @!PT LDS RZ, [RZ] ;  /* 0x00000000fffff984 */ /* 0x000fe20000000800 */
[----:B------:R-:W-:Y:S01]  /*2f20*/  @!PT LDS RZ, [RZ] ;  /* 0x00000000fffff984 */ /* 0x000fe20000000800 */
[----:B------:R-:W-:Y:S01]  /*2f30*/  @!PT LDS RZ, [RZ] ;  /* 0x00000000fffff984 */ /* 0x000fe20000000800 */
[----:B------:R1:W-:Y:S04]  /*2f40*/  @!P0 LDGSTS.E.BYPASS.LTC128B.128 [R230+0x2800], desc[UR14][R136.64] ;  /* 0x0280000088e68fae */ /* 0x0003e8000b981a0e */
[----:B------:R1:W-:Y:S04]  /*2f50*/  @P0 STS.128 [R230+0x3000], RZ ;  /* 0x003000ffe6000388 */ /* 0x0003e80000000c00 */
[----:B------:R-:W-:Y:S01]  /*2f60*/  @!PT LDS RZ, [RZ] ;  /* 0x00000000fffff984 */ /* 0x000fe20000000800 */
[----:B------:R-:W-:Y:S01]  /*2f70*/  @!PT LDS RZ, [RZ] ;  /* 0x00000000fffff984 */ /* 0x000fe20000000800 */
[----:B------:R-:W-:Y:S01]  /*2f80*/  @!PT LDS RZ, [RZ] ;  /* 0x00000000fffff984 */ /* 0x000fe20000000800 */
[----:B------:R1:W-:Y:S04]  /*2f90*/  @!P0 LDGSTS.E.BYPASS.LTC128B.128 [R230+0x3000], desc[UR14][R134.64] ;  /* 0x0300000086e68fae */ /* 0x0003e8000b981a0e */
[----:B------:R1:W-:Y:S01]  /*2fa0*/  @P0 STS.128 [R230+0x3800], RZ ;  /* 0x003800ffe6000388 */ /* 0x0003e20000000c00 */
[----:B------:R-:W-:Y:S05]  /*2fb0*/  @P0 BRA `(.L_x_106) ;  /* 0x0000000000240947 */ /* 0x000fea0003800000 */
[----:B------:R-:W-:Y:S02]  /*2fc0*/  IMAD R128, R169, 0x60, RZ ;  /* 0x00000060a9807824 */ /* 0x000fe400078e02ff */
        /* <DEDUP_REMOVED lines=8> */
.L_x_106:
[----:B------:R-:W-:Y:S05]  /*3050*/  BSYNC.RECONVERGENT B0 ;  /* 0x0000000000007941 */ /* 0x000fea0003800200 */
.L_x_105:
[----:B------:R-:W0:Y:S02]  /*3060*/  LDGDEPBAR ;  /* 0x00000000000079af */ /* 0x000e240000000000 */
.L_x_104:
[C---:B------:R-:W-:Y:S01]  /*3070*/  VIADD R128, R2.reuse, 0x1 ;  /* 0x0000000102807836 */ /* 0x040fe20000000000 */
[----:B------:R-:W3:Y:S01]  /*3080*/  LDCU UR5, c[0x0][0x45c] ;  /* 0x00008b80ff0577ac */ /* 0x000ee20008000800 */
[----:B------:R-:W-:Y:S02]  /*3090*/  VIADD R129, R2, 0x8 ;  /* 0x0000000802817836 */ /* 0x000fe40000000000 */
[----:B------:R-:W-:Y:S01]  /*30a0*/  IMAD.IADD R212, R170, 0x1, R0 ;  /* 0x00000001aad47824 */ /* 0x000fe200078e0200 */
[C---:B------:R-:W-:Y:S02]  /*30b0*/  ISETP.GE.AND P2, PT, R128.reuse, R193, PT ;  /* 0x000000c18000720c */ /* 0x040fe40003f46270 */
[C---:B------:R-:W-:Y:S02]  /*30c0*/  ISETP.GE.AND P0, PT, R128.reuse, R167, PT ;  /* 0x000000a78000720c */ /* 0x040fe40003f06270 */
[C---:B------:R-:W-:Y:S02]  /*30d0*/  ISETP.GE.AND P4, PT, R128.reuse, R166, PT ;  /* 0x000000a68000720c */ /* 0x040fe40003f86270 */
[----:B------:R-:W-:Y:S01]  /*30e0*/  ISETP.GE.AND P3, PT, R128, R165, PT ;  /* 0x000000a58000720c */ /* 0x000fe20003f66270 */
[----:B------:R-:W-:Y:S01]  /*30f0*/  VIADD R128, R2, 0x9 ;  /* 0x0000000902807836 */ /* 0x000fe20000000000 */
[----:B------:R-:W-:-:S02]  /*3100*/  FSEL R148, R121, -INF , !P4 ;  /* 0xff80000079947808 */ /* 0x000fc40006000000 */
[-C--:B------:R-:W-:Y:S02]  /*3110*/  ISETP.GE.AND P5, PT, R129, R193.reuse, PT ;  /* 0x000000c18100720c */ /* 0x080fe40003fa6270 */
[----:B------:R-:W-:Y:S02]  /*3120*/  ISETP.GE.AND P4, PT, R128, R193, PT ;  /* 0x000000c18000720c */ /* 0x000fe40003f86270 */
[----:B------:R-:W-:Y:S01]  /*3130*/  FSEL R140, R112, -INF , !P5 ;  /* 0xff800000708c7808 */ /* 0x000fe20006800000 */
[C---:B------:R-:W-:Y:S01]  /*3140*/  VIADD R112, R2.reuse, 0x11 ;  /* 0x0000001102707836 */ /* 0x040fe20000000000 */
[----:B------:R-:W-:Y:S01]  /*3150*/  FSEL R141, R113, -INF , !P4 ;  /* 0xff800000718d7808 */ /* 0x000fe20006000000 */
[----:B------:R-:W-:Y:S01]  /*3160*/  VIADD R113, R2, 0x10 ;  /* 0x0000001002717836 */ /* 0x000fe20000000000 */
[C---:B------:R-:W-:Y:S02]  /*3170*/  ISETP.GE.AND P5, PT, R128.reuse, R167, PT ;  /* 0x000000a78000720c */ /* 0x040fe40003fa6270 */
[----:B------:R-:W-:-:S02]  /*3180*/  ISETP.GE.AND P4, PT, R128, R165, PT ;  /* 0x000000a58000720c */ /* 0x000fc40003f86270 */
[----:B------:R-:W-:Y:S02]  /*3190*/  FSEL R133, R115, -INF , !P5 ;  /* 0xff80000073857808 */ /* 0x000fe40006800000 */
[----:B------:R-:W-:Y:S02]  /*31a0*/  FSEL R143, R119, -INF , !P4 ;  /* 0xff800000778f7808 */ /* 0x000fe40006000000 */
[-C--:B------:R-:W-:Y:S02]  /*31b0*/  ISETP.GE.AND P5, PT, R113, R193.reuse, PT ;  /* 0x000000c17100720c */ /* 0x080fe40003fa6270 */
[----:B------:R-:W-:Y:S02]  /*31c0*/  ISETP.GE.AND P4, PT, R112, R193, PT ;  /* 0x000000c17000720c */ /* 0x000fe40003f86270 */
[----:B-1----:R-:W-:Y:S02]  /*31d0*/  FSEL R134, R127, -INF , !P0 ;  /* 0xff8000007f867808 */ /* 0x002fe40004000000 */
[----:B------:R-:W-:-:S02]  /*31e0*/  ISETP.GE.AND P1, PT, R129, R167, PT ;  /* 0x000000a78100720c */ /* 0x000fc40003f26270 */
[----:B------:R-:W-:Y:S02]  /*31f0*/  ISETP.GE.AND P0, PT, R129, R165, PT ;  /* 0x000000a58100720c */ /* 0x000fe40003f06270 */
[----:B------:R-:W-:Y:S01]  /*3200*/  FSEL R245, R108, -INF , !P5 ;  /* 0xff8000006cf57808 */ /* 0x000fe20006800000 */
[C---:B------:R-:W-:Y:S01]  /*3210*/  VIADD R108, R2.reuse, 0x19 ;  /* 0x00000019026c7836 */ /* 0x040fe20000000000 */
[----:B------:R-:W-:Y:S01]  /*3220*/  FSEL R243, R109, -INF , !P4 ;  /* 0xff8000006df37808 */ /* 0x000fe20006000000 */
[----:B------:R-:W-:Y:S01]  /*3230*/  VIADD R109, R2, 0x18 ;  /* 0x00000018026d7836 */ /* 0x000fe20000000000 */
[C---:B------:R-:W-:Y:S02]  /*3240*/  ISETP.GE.AND P5, PT, R112.reuse, R167, PT ;  /* 0x000000a77000720c */ /* 0x040fe40003fa6270 */
[----:B------:R-:W-:Y:S02]  /*3250*/  ISETP.GE.AND P4, PT, R112, R165, PT ;  /* 0x000000a57000720c */ /* 0x000fe40003f86270 */
[----:B------:R-:W-:-:S02]  /*3260*/  FSEL R132, R114, -INF , !P1 ;  /* 0xff80000072847808 */ /* 0x000fc40004800000 */
[----:B------:R-:W-:Y:S02]  /*3270*/  FSEL R142, R118, -INF , !P0 ;  /* 0xff800000768e7808 */ /* 0x000fe40004000000 */
[----:B------:R-:W-:Y:S02]  /*3280*/  FSEL R139, R125, -INF , !P2 ;  /* 0xff8000007d8b7808 */ /* 0x000fe40005000000 */
[-C--:B------:R-:W-:Y:S02]  /*3290*/  ISETP.GE.AND P1, PT, R128, R166.reuse, PT ;  /* 0x000000a68000720c */ /* 0x080fe40003f26270 */
[----:B------:R-:W-:Y:S02]  /*32a0*/  ISETP.GE.AND P0, PT, R113, R167, PT ;  /* 0x000000a77100720c */ /* 0x000fe40003f06270 */
[----:B------:R-:W-:Y:S02]  /*32b0*/  ISETP.GE.AND P2, PT, R129, R166, PT ;  /* 0x000000a68100720c */ /* 0x000fe40003f46270 */
[----:B------:R-:W-:-:S02]  /*32c0*/  FSEL R236, R111, -INF , !P5 ;  /* 0xff8000006fec7808 */ /* 0x000fc40006800000 */
[----:B------:R-:W-:Y:S02]  /*32d0*/  FSEL R136, R107, -INF , !P4 ;  /* 0xff8000006b887808 */ /* 0x000fe40006000000 */
[-C--:B------:R-:W-:Y:S02]  /*32e0*/  ISETP.GE.AND P5, PT, R109, R193.reuse, PT ;  /* 0x000000c16d00720c */ /* 0x080fe40003fa6270 */
[----:B------:R-:W-:Y:S02]  /*32f0*/  ISETP.GE.AND P4, PT, R108, R193, PT ;  /* 0x000000c16c00720c */ /* 0x000fe40003f86270 */
[----:B------:R-:W-:Y:S02]  /*3300*/  FSEL R152, R117, -INF , !P1 ;  /* 0xff80000075987808 */ /* 0x000fe40004800000 */
[----:B------:R-:W-:Y:S02]  /*3310*/  FSEL R217, R110, -INF , !P0 ;  /* 0xff8000006ed97808 */ /* 0x000fe40004000000 */
[----:B------:R-:W-:-:S02]  /*3320*/  FSEL R149, R116, -INF , !P2 ;  /* 0xff80000074957808 */ /* 0x000fc40005000000 */
[C---:B------:R-:W-:Y:S02]  /*3330*/  ISETP.GE.AND P1, PT, R113.reuse, R165, PT ;  /* 0x000000a57100720c */ /* 0x040fe40003f26270 */
[-C--:B------:R-:W-:Y:S02]  /*3340*/  ISETP.GE.AND P0, PT, R112, R166.reuse, PT ;  /* 0x000000a67000720c */ /* 0x080fe40003f06270 */
[----:B------:R-:W-:Y:S02]  /*3350*/  ISETP.GE.AND P2, PT, R113, R166, PT ;  /* 0x000000a67100720c */ /* 0x000fe40003f46270 */
[----:B------:R-:W-:Y:S01]  /*3360*/  FSEL R246, R96, -INF , !P5 ;  /* 0xff80000060f67808 */ /* 0x000fe20006800000 */
[C---:B------:R-:W-:Y:S01]  /*3370*/  VIADD R96, R2.reuse, 0x21 ;  /* 0x0000002102607836 */ /* 0x040fe20000000000 */
[----:B------:R-:W-:Y:S01]  /*3380*/  FSEL R244, R97, -INF , !P4 ;  /* 0xff80000061f47808 */ /* 0x000fe20006000000 */
[----:B------:R-:W-:Y:S01]  /*3390*/  VIADD R97, R2, 0x20 ;  /* 0x0000002002617836 */ /* 0x000fe20000000000 */
[----:B------:R-:W-:-:S02]  /*33a0*/  ISETP.GE.AND P5, PT, R108, R167, PT ;  /* 0x000000a76c00720c */ /* 0x000fc40003fa6270 */
[----:B------:R-:W-:Y:S02]  /*33b0*/  FSEL R137, R106, -INF , !P1 ;  /* 0xff8000006a897808 */ /* 0x000fe40004800000 */
[----:B------:R-:W-:Y:S02]  /*33c0*/  FSEL R138, R105, -INF , !P0 ;  /* 0xff800000698a7808 */ /* 0x000fe40004000000 */
[----:B------:R-:W-:Y:S02]  /*33d0*/  FSEL R135, R104, -INF , !P2 ;  /* 0xff80000068877808 */ /* 0x000fe40005000000 */
[C---:B------:R-:W-:Y:S02]  /*33e0*/  ISETP.GE.AND P1, PT, R109.reuse, R167, PT ;  /* 0x000000a76d00720c */ /* 0x040fe40003f26270 */
[C---:B------:R-:W-:Y:S02]  /*33f0*/  ISETP.GE.AND P0, PT, R109.reuse, R165, PT ;  /* 0x000000a56d00720c */ /* 0x040fe40003f06270 */
[----:B------:R-:W-:-:S02]  /*3400*/  ISETP.GE.AND P2, PT, R109, R166, PT ;  /* 0x000000a66d00720c */ /* 0x000fc40003f46270 */
[----:B------:R-:W-:Y:S02]  /*3410*/  FSEL R239, R99, -INF , !P5 ;  /* 0xff80000063ef7808 */ /* 0x000fe40006800000 */
[----:B------:R-:W-:Y:S02]  /*3420*/  ISETP.GE.AND P4, PT, R108, R165, PT ;  /* 0x000000a56c00720c */ /* 0x000fe40003f86270 */
[----:B------:R-:W-:Y:S02]  /*3430*/  ISETP.GE.AND P5, PT, R97, R193, PT ;  /* 0x000000c16100720c */ /* 0x000fe40003fa6270 */
[----:B------:R-:W-:Y:S02]  /*3440*/  FSEL R238, R98, -INF , !P1 ;  /* 0xff80000062ee7808 */ /* 0x000fe40004800000 */
[----:B------:R-:W-:Y:S02]  /*3450*/  FSEL R144, R102, -INF , !P0 ;  /* 0xff80000066907808 */ /* 0x000fe40004000000 */
[----:B------:R-:W-:-:S02]  /*3460*/  ISETP.GE.AND P1, PT, R108, R166, PT ;  /* 0x000000a66c00720c */ /* 0x000fc40003f26270 */
[----:B------:R-:W-:Y:S02]  /*3470*/  FSEL R147, R100, -INF , !P2 ;  /* 0xff80000064937808 */ /* 0x000fe40005000000 */
[----:B------:R-:W-:Y:S02]  /*3480*/  ISETP.GE.AND P0, PT, R97, R167, PT ;  /* 0x000000a76100720c */ /* 0x000fe40003f06270 */
[----:B------:R-:W-:Y:S02]  /*3490*/  FSEL R145, R103, -INF , !P4 ;  /* 0xff80000067917808 */ /* 0x000fe40006000000 */
[----:B------:R-:W-:Y:S02]  /*34a0*/  FSEL R100, R92, -INF , !P5 ;  /* 0xff8000005c647808 */ /* 0x000fe40006800000 */
[C---:B------:R-:W-:Y:S02]  /*34b0*/  ISETP.GE.AND P4, PT, R96.reuse, R193, PT ;  /* 0x000000c16000720c */ /* 0x040fe40003f86270 */
[----:B------:R-:W-:-:S02]  /*34c0*/  ISETP.GE.AND P5, PT, R96, R167, PT ;  /* 0x000000a76000720c */ /* 0x000fc40003fa6270 */
[----:B------:R-:W-:Y:S02]  /*34d0*/  FSEL R146, R101, -INF , !P1 ;  /* 0xff80000065927808 */ /* 0x000fe40004800000 */
[----:B------:R-:W-:Y:S01]  /*34e0*/  FSEL R92, R94, -INF , !P0 ;  /* 0xff8000005e5c7808 */ /* 0x000fe20004000000 */
[----:B------:R-:W-:Y:S01]  /*34f0*/  VIADD R94, R2, 0x28 ;  /* 0x00000028025e7836 */ /* 0x000fe20000000000 */
[CC--:B------:R-:W-:Y:S02]  /*3500*/  ISETP.GE.AND P2, PT, R97.reuse, R166.reuse, PT ;  /* 0x000000a66100720c */ /* 0x0c0fe40003f46270 */
[----:B------:R-:W-:Y:S02]  /*3510*/  ISETP.GE.AND P1, PT, R97, R165, PT ;  /* 0x000000a56100720c */ /* 0x000fe40003f26270 */
[----:B------:R-:W-:Y:S02]  /*3520*/  ISETP.GE.AND P0, PT, R96, R166, PT ;  /* 0x000000a66000720c */ /* 0x000fe40003f06270 */
[----:B------:R-:W-:-:S02]  /*3530*/  FSEL R93, R93, -INF , !P4 ;  /* 0xff8000005d5d7808 */ /* 0x000fc40006000000 */
[----:B------:R-:W-:Y:S01]  /*3540*/  FSEL R97, R95, -INF , !P5 ;  /* 0xff8000005f617808 */ /* 0x000fe20006800000 */
[----:B------:R-:W-:Y:S01]  /*3550*/  VIADD R95, R2, 0x29 ;  /* 0x00000029025f7836 */ /* 0x000fe20000000000 */
[----:B------:R-:W-:Y:S02]  /*3560*/  ISETP.GE.AND P4, PT, R96, R165, PT ;  /* 0x000000a56000720c */ /* 0x000fe40003f86270 */
[----:B------:R-:W-:Y:S02]  /*3570*/  FSEL R241, R88, -INF , !P2 ;  /* 0xff80000058f17808 */ /* 0x000fe40005000000 */
[----:B------:R-:W-:Y:S02]  /*3580*/  FSEL R216, R90, -INF , !P1 ;  /* 0xff8000005ad87808 */ /* 0x000fe40004800000 */
[----:B------:R-:W-:Y:S02]  /*3590*/  FSEL R242, R89, -INF , !P0 ;  /* 0xff80000059f27808 */ /* 0x000fe40004000000 */
[----:B------:R-:W-:-:S02]  /*35a0*/  ISETP.GE.AND P5, PT, R94, R193, PT ;  /* 0x000000c15e00720c */ /* 0x000fc40003fa6270 */
[C---:B------:R-:W-:Y:S02]  /*35b0*/  ISETP.GE.AND P1, PT, R94.reuse, R167, PT ;  /* 0x000000a75e00720c */ /* 0x040fe40003f26270 */
[C---:B------:R-:W-:Y:S02]  /*35c0*/  ISETP.GE.AND P2, PT, R94.reuse, R166, PT ;  /* 0x000000a65e00720c */ /* 0x040fe40003f46270 */
[----:B------:R-:W-:Y:S02]  /*35d0*/  ISETP.GE.AND P0, PT, R94, R165, PT ;  /* 0x000000a55e00720c */ /* 0x000fe40003f06270 */
[----:B------:R-:W-:Y:S02]  /*35e0*/  FSEL R94, R91, -INF , !P4 ;  /* 0xff8000005b5e7808 */ /* 0x000fe40006000000 */
[----:B------:R-:W-:Y:S02]  /*35f0*/  ISETP.GE.AND P4, PT, R95, R193, PT ;  /* 0x000000c15f00720c */ /* 0x000fe40003f86270 */
[----:B------:R-:W-:Y:S01]  /*3600*/  FSEL R211, R80, -INF , !P5 ;  /* 0xff80000050d37808 */ /* 0x000fe20006800000 */
[----:B------:R-:W-:Y:S01]  /*3610*/  VIADD R80, R2, 0x31 ;  /* 0x0000003102507836 */ /* 0x000fe20000000000 */
[----:B------:R-:W-:-:S02]  /*3620*/  FSEL R98, R82, -INF , !P1 ;  /* 0xff80000052627808 */ /* 0x000fc40004800000 */
[----:B------:R-:W-:Y:S01]  /*3630*/  FSEL R99, R81, -INF , !P4 ;  /* 0xff80000051637808 */ /* 0x000fe20006000000 */
[----:B------:R-:W-:Y:S01]  /*3640*/  VIADD R81, R2, 0x30 ;  /* 0x0000003002517836 */ /* 0x000fe20000000000 */
[C---:B------:R-:W-:Y:S02]  /*3650*/  ISETP.GE.AND P5, PT, R95.reuse, R167, PT ;  /* 0x000000a75f00720c */ /* 0x040fe40003fa6270 */
[C---:B------:R-:W-:Y:S02]  /*3660*/  ISETP.GE.AND P1, PT, R95.reuse, R166, PT ;  /* 0x000000a65f00720c */ /* 0x040fe40003f26270 */
[----:B------:R-:W-:Y:S02]  /*3670*/  ISETP.GE.AND P4, PT, R95, R165, PT ;  /* 0x000000a55f00720c */ /* 0x000fe40003f86270 */
[----:B------:R-:W-:Y:S02]  /*3680*/  FSEL R104, R83, -INF , !P5 ;  /* 0xff80000053687808 */ /* 0x000fe40006800000 */
[----:B------:R-:W-:-:S02]  /*3690*/  FSEL R240, R84, -INF , !P2 ;  /* 0xff80000054f07808 */ /* 0x000fc40005000000 */
[----:B------:R-:W-:Y:S02]  /*36a0*/  FSEL R86, R86, -INF , !P0 ;  /* 0xff80000056567808 */ /* 0x000fe40004000000 */
[----:B------:R-:W-:Y:S02]  /*36b0*/  FSEL R237, R85, -INF , !P1 ;  /* 0xff80000055ed7808 */ /* 0x000fe40004800000 */
[C---:B------:R-:W-:Y:S02]  /*36c0*/  ISETP.GE.AND P5, PT, R81.reuse, R193, PT ;  /* 0x000000c15100720c */ /* 0x040fe40003fa6270 */
[C---:B------:R-:W-:Y:S02]  /*36d0*/  ISETP.GE.AND P0, PT, R81.reuse, R167, PT ;  /* 0x000000a75100720c */ /* 0x040fe40003f06270 */
[C---:B------:R-:W-:Y:S02]  /*36e0*/  ISETP.GE.AND P2, PT, R81.reuse, R166, PT ;  /* 0x000000a65100720c */ /* 0x040fe40003f46270 */
[----:B------:R-:W-:-:S02]  /*36f0*/  ISETP.GE.AND P1, PT, R81, R165, PT ;  /* 0x000000a55100720c */ /* 0x000fc40003f26270 */
[----:B------:R-:W-:Y:S02]  /*3700*/  FSEL R81, R87, -INF , !P4 ;  /* 0xff80000057517808 */ /* 0x000fe40006000000 */
        /* <DEDUP_REMOVED lines=11> */
[----:B------:R-:W-:Y:S01]  /*37c0*/  FSEL R113, R64, -INF , !P5 ;  /* 0xff80000040717808 */ /* 0x000fe20006800000 */
[C---:B------:R-:W-:Y:S01]  /*37d0*/  VIADD R64, R2.reuse, 0x41 ;  /* 0x0000004102407836 */ /* 0x040fe20000000000 */
[----:B------:R-:W-:Y:S01]  /*37e0*/  FSEL R210, R65, -INF , !P4 ;  /* 0xff80000041d27808 */ /* 0x000fe20006000000 */
[----:B------:R-:W-:Y:S01]  /*37f0*/  VIADD R65, R2, 0x40 ;  /* 0x0000004002417836 */ /* 0x000fe20000000000 */
[----:B------:R-:W-:-:S02]  /*3800*/  ISETP.GE.AND P5, PT, R76, R167, PT ;  /* 0x000000a74c00720c */ /* 0x000fc40003fa6270 */
[----:B------:R-:W-:Y:S02]  /*3810*/  ISETP.GE.AND P4, PT, R76, R165, PT ;  /* 0x000000a54c00720c */ /* 0x000fe40003f86270 */
[----:B------:R-:W-:Y:S02]  /*3820*/  FSEL R205, R67, -INF , !P5 ;  /* 0xff80000043cd7808 */ /* 0x000fe40006800000 */
[----:B------:R-:W-:Y:S02]  /*3830*/  FSEL R208, R71, -INF , !P4 ;  /* 0xff80000047d07808 */ /* 0x000fe40006000000 */
[-C--:B------:R-:W-:Y:S02]  /*3840*/  ISETP.GE.AND P5, PT, R65, R193.reuse, PT ;  /* 0x000000c14100720c */ /* 0x080fe40003fa6270 */
[----:B------:R-:W-:Y:S02]  /*3850*/  ISETP.GE.AND P4, PT, R64, R193, PT ;  /* 0x000000c14000720c */ /* 0x000fe40003f86270 */
[----:B--2---:R-:W-:-:S02]  /*3860*/  FSEL R130, R78, -INF , !P0 ;  /* 0xff8000004e827808 */ /* 0x004fc40004000000 */
[----:B------:R-:W-:Y:S01]  /*3870*/  FSEL R189, R60, -INF , !P5 ;  /* 0xff8000003cbd7808 */ /* 0x000fe20006800000 */
[C---:B------:R-:W-:Y:S01]  /*3880*/  VIADD R60, R2.reuse, 0x49 ;  /* 0x00000049023c7836 */ /* 0x040fe20000000000 */
[----:B------:R-:W-:Y:S01]  /*3890*/  FSEL R190, R61, -INF , !P4 ;  /* 0xff8000003dbe7808 */ /* 0x000fe20006000000 */
[----:B------:R-:W-:Y:S01]  /*38a0*/  VIADD R61, R2, 0x48 ;  /* 0x00000048023d7836 */ /* 0x000fe20000000000 */
[----:B------:R-:W-:Y:S02]  /*38b0*/  ISETP.GE.AND P0, PT, R80, R166, PT ;  /* 0x000000a65000720c */ /* 0x000fe40003f06270 */
[C---:B------:R-:W-:Y:S02]  /*38c0*/  ISETP.GE.AND P5, PT, R64.reuse, R167, PT ;  /* 0x000000a74000720c */ /* 0x040fe40003fa6270 */
[----:B------:R-:W-:Y:S02]  /*38d0*/  ISETP.GE.AND P4, PT, R64, R165, PT ;  /* 0x000000a54000720c */ /* 0x000fe40003f86270 */
[----:B------:R-:W-:-:S02]  /*38e0*/  FSEL R112, R72, -INF , !P2 ;  /* 0xff80000048707808 */ /* 0x000fc40005000000 */
[----:B------:R-:W-:Y:S02]  /*38f0*/  FSEL R111, R73, -INF , !P0 ;  /* 0xff800000496f7808 */ /* 0x000fe40004000000 */
[----:B------:R-:W-:Y:S02]  /*3900*/  FSEL R183, R63, -INF , !P5 ;  /* 0xff8000003fb77808 */ /* 0x000fe40006800000 */
[----:B------:R-:W-:Y:S02]  /*3910*/  FSEL R196, R59, -INF , !P4 ;  /* 0xff8000003bc47808 */ /* 0x000fe40006000000 */
[C---:B------:R-:W-:Y:S02]  /*3920*/  ISETP.GE.AND P2, PT, R77.reuse, R166, PT ;  /* 0x000000a64d00720c */ /* 0x040fe40003f46270 */
[----:B------:R-:W-:Y:S02]  /*3930*/  ISETP.GE.AND P0, PT, R77, R165, PT ;  /* 0x000000a54d00720c */ /* 0x000fe40003f06270 */
[----:B------:R-:W-:-:S02]  /*3940*/  ISETP.GE.AND P5, PT, R61, R193, PT ;  /* 0x000000c13d00720c */ /* 0x000fc40003fa6270 */
[----:B------:R-:W-:Y:S02]  /*3950*/  ISETP.GE.AND P4, PT, R60, R193, PT ;  /* 0x000000c13c00720c */ /* 0x000fe40003f86270 */
[----:B------:R-:W-:Y:S02]  /*3960*/  FSEL R209, R68, -INF , !P2 ;  /* 0xff80000044d17808 */ /* 0x000fe40005000000 */
[----:B------:R-:W-:Y:S02]  /*3970*/  FSEL R207, R70, -INF , !P0 ;  /* 0xff80000046cf7808 */ /* 0x000fe40004000000 */
[----:B------:R-:W-:Y:S01]  /*3980*/  FSEL R195, R48, -INF , !P5 ;  /* 0xff80000030c37808 */ /* 0x000fe20006800000 */
[C---:B------:R-:W-:Y:S01]  /*3990*/  VIADD R48, R2.reuse, 0x51 ;  /* 0x0000005102307836 */ /* 0x040fe20000000000 */
[----:B------:R-:W-:Y:S01]  /*39a0*/  FSEL R191, R49, -INF , !P4 ;  /* 0xff80000031bf7808 */ /* 0x000fe20006000000 */
[----:B------:R-:W-:Y:S01]  /*39b0*/  VIADD R49, R2, 0x50 ;  /* 0x0000005002317836 */ /* 0x000fe20000000000 */
[----:B------:R-:W-:-:S02]  /*39c0*/  ISETP.GE.AND P0, PT, R65, R167, PT ;  /* 0x000000a74100720c */ /* 0x000fc40003f06270 */
[----:B------:R-:W-:Y:S02]  /*39d0*/  ISETP.GE.AND P2, PT, R65, R166, PT ;  /* 0x000000a64100720c */ /* 0x000fe40003f46270 */
[C---:B------:R-:W-:Y:S02]  /*39e0*/  ISETP.GE.AND P5, PT, R60.reuse, R167, PT ;  /* 0x000000a73c00720c */ /* 0x040fe40003fa6270 */
[----:B------:R-:W-:Y:S02]  /*39f0*/  ISETP.GE.AND P4, PT, R60, R165, PT ;  /* 0x000000a53c00720c */ /* 0x000fe40003f86270 */
[----:B------:R-:W-:Y:S02]  /*3a00*/  FSEL R178, R62, -INF , !P0 ;  /* 0xff8000003eb27808 */ /* 0x000fe40004000000 */
[----:B------:R-:W-:Y:S02]  /*3a10*/  FSEL R202, R56, -INF , !P2 ;  /* 0xff80000038ca7808 */ /* 0x000fe40005000000 */
[----:B------:R-:W-:-:S02]  /*3a20*/  FSEL R188, R51, -INF , !P5 ;  /* 0xff80000033bc7808 */ /* 0x000fc40006800000 */
[----:B------:R-:W-:Y:S02]  /*3a30*/  FSEL R199, R55, -INF , !P4 ;  /* 0xff80000037c77808 */ /* 0x000fe40006000000 */
[-C--:B------:R-:W-:Y:S02]  /*3a40*/  ISETP.GE.AND P0, PT, R64, R166.reuse, PT ;  /* 0x000000a64000720c */ /* 0x080fe40003f06270 */
[----:B------:R-:W-:Y:S02]  /*3a50*/  ISETP.GE.AND P2, PT, R61, R166, PT ;  /* 0x000000a63d00720c */ /* 0x000fe40003f46270 */
[-C--:B------:R-:W-:Y:S02]  /*3a60*/  ISETP.GE.AND P5, PT, R49, R193.reuse, PT ;  /* 0x000000c13100720c */ /* 0x080fe40003fa6270 */
[----:B------:R-:W-:Y:S02]  /*3a70*/  ISETP.GE.AND P4, PT, R48, R193, PT ;  /* 0x000000c13000720c */ /* 0x000fe40003f86270 */
[----:B------:R-:W-:-:S02]  /*3a80*/  FSEL R203, R57, -INF , !P0 ;  /* 0xff80000039cb7808 */ /* 0x000fc40004000000 */
[----:B------:R-:W-:Y:S02]  /*3a90*/  FSEL R200, R52, -INF , !P2 ;  /* 0xff80000034c87808 */ /* 0x000fe40005000000 */
[----:B------:R-:W-:Y:S01]  /*3aa0*/  FSEL R186, R44, -INF , !P5 ;  /* 0xff8000002cba7808 */ /* 0x000fe20006800000 */
[C---:B------:R-:W-:Y:S01]  /*3ab0*/  VIADD R44, R2.reuse, 0x59 ;  /* 0x00000059022c7836 */ /* 0x040fe20000000000 */
[----:B------:R-:W-:Y:S01]  /*3ac0*/  FSEL R121, R45, -INF , !P4 ;  /* 0xff8000002d797808 */ /* 0x000fe20006000000 */
[----:B------:R-:W-:Y:S01]  /*3ad0*/  VIADD R45, R2, 0x58 ;  /* 0x00000058022d7836 */ /* 0x000fe20000000000 */
[----:B------:R-:W-:Y:S02]  /*3ae0*/  ISETP.GE.AND P0, PT, R61, R165, PT ;  /* 0x000000a53d00720c */ /* 0x000fe40003f06270 */
[----:B------:R-:W-:Y:S02]  /*3af0*/  ISETP.GE.AND P2, PT, R49, R166, PT ;  /* 0x000000a63100720c */ /* 0x000fe40003f46270 */
[----:B------:R-:W-:-:S02]  /*3b00*/  ISETP.GE.AND P5, PT, R48, R167, PT ;  /* 0x000000a73000720c */ /* 0x000fc40003fa6270 */
[----:B------:R-:W-:Y:S02]  /*3b10*/  ISETP.GE.AND P4, PT, R48, R165, PT ;  /* 0x000000a53000720c */ /* 0x000fe40003f86270 */
[----:B------:R-:W-:Y:S02]  /*3b20*/  FSEL R197, R54, -INF , !P0 ;  /* 0xff80000036c57808 */ /* 0x000fe40004000000 */
[----:B------:R-:W-:Y:S02]  /*3b30*/  FSEL R114, R47, -INF , !P5 ;  /* 0xff8000002f727808 */ /* 0x000fe40006800000 */
[----:B------:R-:W-:Y:S02]  /*3b40*/  FSEL R185, R40, -INF , !P2 ;  /* 0xff80000028b97808 */ /* 0x000fe40005000000 */
[----:B------:R-:W-:Y:S02]  /*3b50*/  FSEL R128, R43, -INF , !P4 ;  /* 0xff8000002b807808 */ /* 0x000fe40006000000 */
[----:B------:R-:W-:-:S02]  /*3b60*/  ISETP.GE.AND P0, PT, R49, R167, PT ;  /* 0x000000a73100720c */ /* 0x000fc40003f06270 */
[C---:B------:R-:W-:Y:S02]  /*3b70*/  ISETP.GE.AND P5, PT, R45.reuse, R193, PT ;  /* 0x000000c12d00720c */ /* 0x040fe40003fa6270 */
[----:B------:R-:W-:Y:S02]  /*3b80*/  ISETP.GE.AND P2, PT, R45, R167, PT ;  /* 0x000000a72d00720c */ /* 0x000fe40003f46270 */
[----:B------:R-:W-:Y:S02]  /*3b90*/  ISETP.GE.AND P4, PT, R44, R193, PT ;  /* 0x000000c12c00720c */ /* 0x000fe40003f86270 */
[----:B------:R-:W-:Y:S02]  /*3ba0*/  FSEL R118, R74, -INF , !P1 ;  /* 0xff8000004a767808 */ /* 0x000fe40004800000 */
[----:B------:R-:W-:Y:S02]  /*3bb0*/  ISETP.GE.AND P1, PT, R77, R167, PT ;  /* 0x000000a74d00720c */ /* 0x000fe40003f26270 */
[----:B------:R-:W-:-:S02]  /*3bc0*/  FSEL R116, R46, -INF , !P0 ;  /* 0xff8000002e747808 */ /* 0x000fc40004000000 */
[----:B------:R-:W-:Y:S01]  /*3bd0*/  FSEL R125, R32, -INF , !P5 ;  /* 0xff800000207d7808 */ /* 0x000fe20006800000 */
[----:B------:R-:W-:Y:S01]  /*3be0*/  VIADD R32, R2, 0x61 ;  /* 0x0000006102207836 */ /* 0x000fe20000000000 */
[----:B------:R-:W-:Y:S02]  /*3bf0*/  FSEL R115, R34, -INF , !P2 ;  /* 0xff80000022737808 */ /* 0x000fe40005000000 */
[----:B------:R-:W-:Y:S01]  /*3c00*/  FSEL R127, R33, -INF , !P4 ;  /* 0xff800000217f7808 */ /* 0x000fe20006000000 */
[----:B------:R-:W-:Y:S01]  /*3c10*/  VIADD R33, R2, 0x60 ;  /* 0x0000006002217836 */ /* 0x000fe20000000000 */
[-C--:B------:R-:W-:Y:S02]  /*3c20*/  ISETP.GE.AND P0, PT, R48, R166.reuse, PT ;  /* 0x000000a63000720c */ /* 0x080fe40003f06270 */
[C---:B------:R-:W-:Y:S02]  /*3c30*/  ISETP.GE.AND P2, PT, R44.reuse, R166, PT ;  /* 0x000000a62c00720c */ /* 0x040fe40003f46270 */
[----:B------:R-:W-:-:S02]  /*3c40*/  ISETP.GE.AND P4, PT, R44, R165, PT ;  /* 0x000000a52c00720c */ /* 0x000fc40003f86270 */
[----:B------:R-:W-:Y:S02]  /*3c50*/  FSEL R204, R66, -INF , !P1 ;  /* 0xff80000042cc7808 */ /* 0x000fe40004800000 */
[----:B------:R-:W-:Y:S02]  /*3c60*/  ISETP.GE.AND P1, PT, R76, R166, PT ;  /* 0x000000a64c00720c */ /* 0x000fe40003f26270 */
[----:B------:R-:W-:Y:S02]  /*3c70*/  FSEL R182, R41, -INF , !P0 ;  /* 0xff80000029b67808 */ /* 0x000fe40004000000 */
[----:B------:R-:W-:Y:S02]  /*3c80*/  FSEL R179, R37, -INF , !P2 ;  /* 0xff80000025b37808 */ /* 0x000fe40005000000 */
[----:B------:R-:W-:Y:S02]  /*3c90*/  FSEL R177, R39, -INF , !P4 ;  /* 0xff80000027b17808 */ /* 0x000fe40006000000 */
[----:B------:R-:W-:-:S02]  /*3ca0*/  ISETP.GE.AND P0, PT, R45, R165, PT ;  /* 0x000000a52d00720c */ /* 0x000fc40003f06270 */
[-C--:B------:R-:W-:Y:S02]  /*3cb0*/  ISETP.GE.AND P2, PT, R33, R165.reuse, PT ;  /* 0x000000a52100720c */ /* 0x080fe40003f46270 */
[----:B------:R-:W-:Y:S02]  /*3cc0*/  ISETP.GE.AND P4, PT, R32, R166, PT ;  /* 0x000000a62000720c */ /* 0x000fe40003f86270 */
[----:B------:R-:W-:Y:S02]  /*3cd0*/  FSEL R119, R69, -INF , !P1 ;  /* 0xff80000045777808 */ /* 0x000fe40004800000 */
[----:B------:R-:W-:Y:S02]  /*3ce0*/  ISETP.GE.AND P1, PT, R65, R165, PT ;  /* 0x000000a54100720c */ /* 0x000fe40003f26270 */
[----:B------:R-:W-:Y:S02]  /*3cf0*/  FSEL R131, R38, -INF , !P0 ;  /* 0xff80000026837808 */ /* 0x000fe40004000000 */
[----:B------:R-:W-:-:S02]  /*3d00*/  FSEL R90, R26, -INF , !P2 ;  /* 0xff8000001a5a7808 */ /* 0x000fc40005000000 */
[----:B------:R-:W-:Y:S01]  /*3d10*/  FSEL R108, R25, -INF , !P4 ;  /* 0xff800000196c7808 */ /* 0x000fe20006000000 */
[----:B------:R-:W-:Y:S01]  /*3d20*/  VIADD R25, R2, 0x68 ;  /* 0x0000006802197836 */ /* 0x000fe20000000000 */
[----:B------:R-:W-:Y:S02]  /*3d30*/  ISETP.GE.AND P0, PT, R33, R166, PT ;  /* 0x000000a62100720c */ /* 0x000fe40003f06270 */
[----:B------:R-:W-:Y:S02]  /*3d40*/  ISETP.GE.AND P2, PT, R32, R165, PT ;  /* 0x000000a52000720c */ /* 0x000fe40003f46270 */
[----:B------:R-:W-:Y:S02]  /*3d50*/  FSEL R198, R58, -INF , !P1 ;  /* 0xff8000003ac67808 */ /* 0x000fe40004800000 */
[----:B------:R-:W-:Y:S02]  /*3d60*/  ISETP.GE.AND P1, PT, R61, R167, PT ;  /* 0x000000a73d00720c */ /* 0x000fe40003f26270 */
[----:B------:R-:W-:Y:S01]  /*3d70*/  FSEL R110, R24, -INF , !P0 ;  /* 0xff800000186e7808 */ /* 0x000fe20004000000 */
[----:B------:R-:W-:Y:S01]  /*3d80*/  VIADD R24, R2, 0x69 ;  /* 0x0000006902187836 */ /* 0x000fe20000000000 */
[----:B------:R-:W-:-:S02]  /*3d90*/  FSEL R96, R27, -INF , !P2 ;  /* 0xff8000001b607808 */ /* 0x000fc40005000000 */
[-C--:B------:R-:W-:Y:S02]  /*3da0*/  ISETP.GE.AND P2, PT, R25, R166.reuse, PT ;  /* 0x000000a61900720c */ /* 0x080fe40003f46270 */
[----:B------:R-:W-:Y:S02]  /*3db0*/  FSEL R187, R50, -INF , !P1 ;  /* 0xff80000032bb7808 */ /* 0x000fe40004800000 */
[-C--:B------:R-:W-:Y:S02]  /*3dc0*/  ISETP.GE.AND P1, PT, R60, R166.reuse, PT ;  /* 0x000000a63c00720c */ /* 0x080fe40003f26270 */
[----:B------:R-:W-:Y:S02]  /*3dd0*/  FSEL R123, R123, -INF , !P3 ;  /* 0xff8000007b7b7808 */ /* 0x000fe40005800000 */
[----:B------:R-:W-:Y:S01]  /*3de0*/  FSEL R107, R20, -INF , !P2 ;  /* 0xff800000146b7808 */ /* 0x000fe20005000000 */
[----:B------:R-:W-:Y:S01]  /*3df0*/  VIADD R20, R2, 0x71 ;  /* 0x0000007102147836 */ /* 0x000fe20000000000 */
[----:B------:R-:W-:-:S02]  /*3e00*/  ISETP.GE.AND P3, PT, R24, R166, PT ;  /* 0x000000a61800720c */ /* 0x000fc40003f66270 */
[-C--:B------:R-:W-:Y:S02]  /*3e10*/  ISETP.GE.AND P2, PT, R24, R165.reuse, PT ;  /* 0x000000a51800720c */ /* 0x080fe40003f46270 */
[----:B------:R-:W-:Y:S02]  /*3e20*/  FSEL R201, R53, -INF , !P1 ;  /* 0xff80000035c97808 */ /* 0x000fe40004800000 */
[----:B------:R-:W-:Y:S02]  /*3e30*/  ISETP.GE.AND P1, PT, R49, R165, PT ;  /* 0x000000a53100720c */ /* 0x000fe40003f26270 */
[----:B------:R-:W-:Y:S01]  /*3e40*/  FSEL R102, R21, -INF , !P3 ;  /* 0xff80000015667808 */ /* 0x000fe20005800000 */
[----:B------:R-:W-:Y:S01]  /*3e50*/  VIADD R21, R2, 0x70 ;  /* 0x0000007002157836 */ /* 0x000fe20000000000 */
[----:B------:R-:W-:Y:S02]  /*3e60*/  FSEL R89, R23, -INF , !P2 ;  /* 0xff80000017597808 */ /* 0x000fe40005000000 */
[----:B------:R-:W-:-:S02]  /*3e70*/  ISETP.GE.AND P2, PT, R20, R166, PT ;  /* 0x000000a61400720c */ /* 0x000fc40003f46270 */
[----:B------:R-:W-:Y:S02]  /*3e80*/  FSEL R176, R42, -INF , !P1 ;  /* 0xff8000002ab07808 */ /* 0x000fe40004800000 */
[----:B------:R-:W-:Y:S02]  /*3e90*/  ISETP.GE.AND P1, PT, R45, R166, PT ;  /* 0x000000a62d00720c */ /* 0x000fe40003f26270 */
[----:B------:R-:W-:Y:S02]  /*3ea0*/  ISETP.GE.AND P5, PT, R44, R167, PT ;  /* 0x000000a72c00720c */ /* 0x000fe40003fa6270 */
[----:B------:R-:W-:Y:S02]  /*3eb0*/  FSEL R77, R9, -INF , !P2 ;  /* 0xff800000094d7808 */ /* 0x000fe40005000000 */
[----:B------:R-:W-:Y:S02]  /*3ec0*/  ISETP.GE.AND P2, PT, R21, R193, PT ;  /* 0x000000c11500720c */ /* 0x000fe40003f46270 */
[----:B------:R-:W-:-:S02]  /*3ed0*/  FSEL R184, R36, -INF , !P1 ;  /* 0xff80000024b87808 */ /* 0x000fc40004800000 */
[----:B------:R-:W-:Y:S02]  /*3ee0*/  ISETP.GE.AND P1, PT, R33, R193, PT ;  /* 0x000000c12100720c */ /* 0x000fe40003f26270 */
[----:B------:R-:W-:Y:S02]  /*3ef0*/  FSEL R117, R35, -INF , !P5 ;  /* 0xff80000023757808 */ /* 0x000fe40006800000 */
[----:B------:R-:W-:Y:S02]  /*3f00*/  ISETP.GE.AND P5, PT, R33, R167, PT ;  /* 0x000000a72100720c */ /* 0x000fe40003fa6270 */
[----:B------:R-:W-:Y:S02]  /*3f10*/  FSEL R58, R12, -INF , !P2 ;  /* 0xff8000000c3a7808 */ /* 0x000fe40005000000 */
[----:B------:R-:W-:Y:S02]  /*3f20*/  ISETP.GE.AND P2, PT, R2, R166, PT ;  /* 0x000000a60200720c */ /* 0x000fe40003f46270 */
[----:B------:R-:W-:-:S02]  /*3f30*/  FSEL R85, R28, -INF , !P1 ;  /* 0xff8000001c557808 */ /* 0x000fc40004800000 */
[----:B------:R-:W-:Y:S02]  /*3f40*/  ISETP.GE.AND P1, PT, R25, R165, PT ;  /* 0x000000a51900720c */ /* 0x000fe40003f26270 */
[----:B------:R-:W-:Y:S02]  /*3f50*/  FSEL R83, R30, -INF , !P5 ;  /* 0xff8000001e537808 */ /* 0x000fe40006800000 */
[-C--:B------:R-:W-:Y:S02]  /*3f60*/  ISETP.GE.AND P0, PT, R32, R193.reuse, PT ;  /* 0x000000c12000720c */ /* 0x080fe40003f06270 */
[----:B------:R-:W-:Y:S02]  /*3f70*/  ISETP.GE.AND P5, PT, R24, R193, PT ;  /* 0x000000c11800720c */ /* 0x000fe40003fa6270 */
[----:B------:R-:W-:Y:S02]  /*3f80*/  FSEL R120, R120, -INF , !P2 ;  /* 0xff80000078787808 */ /* 0x000fe40005000000 */
[----:B------:R-:W-:-:S02]  /*3f90*/  FSEL R95, R22, -INF , !P1 ;  /* 0xff800000165f7808 */ /* 0x000fc40004800000 */
[-C--:B------:R-:W-:Y:S02]  /*3fa0*/  ISETP.GE.AND P1, PT, R25, R193.reuse, PT ;  /* 0x000000c11900720c */ /* 0x080fe40003f26270 */
[----:B------:R-:W-:Y:S02]  /*3fb0*/  FSEL R87, R29, -INF , !P0 ;  /* 0xff8000001d577808 */ /* 0x000fe40004000000 */
[----:B------:R-:W-:Y:S02]  /*3fc0*/  FSEL R91, R17, -INF , !P5 ;  /* 0xff800000115b7808 */ /* 0x000fe40006800000 */
[----:B------:R-:W-:Y:S02]  /*3fd0*/  FMNMX3.FTZ R9, R120, R148, R149, !PT ;  /* 0x0000009478097276 */ /* 0x000fe40007810095 */
[----:B------:R-:W-:Y:S02]  /*3fe0*/  ISETP.GE.AND P0, PT, R21, R166, PT ;  /* 0x000000a61500720c */ /* 0x000fe40003f06270 */
[----:B------:R-:W-:-:S02]  /*3ff0*/  ISETP.GE.AND P5, PT, R2, R193, PT ;  /* 0x000000c10200720c */ /* 0x000fc40003fa6270 */
[----:B------:R-:W-:Y:S02]  /*4000*/  FSEL R88, R16, -INF , !P1 ;  /* 0xff80000010587808 */ /* 0x000fe40004800000 */
[----:B------:R-:W-:Y:S02]  /*4010*/  ISETP.GE.AND P1, PT, R21, R165, PT ;  /* 0x000000a51500720c */ /* 0x000fe40003f26270 */
[----:B------:R-:W-:Y:S02]  /*4020*/  FMNMX3.FTZ R9, R9, R152, R135, !PT ;  /* 0x0000009809097276 */ /* 0x000fe40007810087 */
[----:B------:R-:W-:Y:S01]  /*4030*/  FSEL R75, R8, -INF , !P0 ;  /* 0xff800000084b7808 */ /* 0x000fe20004000000 */
[----:B------:R-:W-:Y:S01]  /*4040*/  VIADD R8, R2, 0x78 ;  /* 0x0000007802087836 */ /* 0x000fe20000000000 */
[----:B------:R-:W-:Y:S02]  /*4050*/  FSEL R124, R124, -INF , !P5 ;  /* 0xff8000007c7c7808 */ /* 0x000fe40006800000 */
[----:B------:R-:W-:-:S02]  /*4060*/  FSEL R64, R10, -INF , !P1 ;  /* 0xff8000000a407808 */ /* 0x000fc40004800000 */
[----:B------:R-:W-:Y:S02]  /*4070*/  FMNMX3.FTZ R9, R9, R138, R147, !PT ;  /* 0x0000008a09097276 */ /* 0x000fe40007810093 */
[----:B------:R-:W-:Y:S02]  /*4080*/  FMNMX3.FTZ R10, R124, R139, R140, !PT ;  /* 0x0000008b7c0a7276 */ /* 0x000fe4000781008c */
[----:B------:R-:W-:Y:S02]  /*4090*/  ISETP.GE.AND P2, PT, R8, R193, PT ;  /* 0x000000c10800720c */ /* 0x000fe40003f46270 */
[----:B------:R-:W-:Y:S02]  /*40a0*/  ISETP.GE.AND P0, PT, R20, R165, PT ;  /* 0x000000a51400720c */ /* 0x000fe40003f06270 */
[----:B------:R-:W-:Y:S02]  /*40b0*/  FMNMX3.FTZ R9, R9, R146, R241, !PT ;  /* 0x0000009209097276 */ /* 0x000fe400078100f1 */
[----:B------:R-:W-:-:S02]  /*40c0*/  FMNMX3.FTZ R10, R10, R141, R245, !PT ;  /* 0x0000008d0a0a7276 */ /* 0x000fc400078100f5 */
[----:B------:R-:W-:Y:S02]  /*40d0*/  FSEL R62, R172, -INF , !P2 ;  /* 0xff800000ac3e7808 */ /* 0x000fe40005000000 */
[----:B------:R-:W-:Y:S02]  /*40e0*/  ISETP.GE.AND P5, PT, R8, R166, PT ;  /* 0x000000a60800720c */ /* 0x000fe40003fa6270 */
[----:B------:R-:W-:Y:S02]  /*40f0*/  FSEL R63, R11, -INF , !P0 ;  /* 0xff8000000b3f7808 */ /* 0x000fe40004000000 */
[C---:B------:R-:W-:Y:S02]  /*4100*/  ISETP.GE.AND P2, PT, R2.reuse, R165, PT ;  /* 0x000000a50200720c */ /* 0x040fe40003f46270 */
[----:B------:R-:W-:Y:S02]  /*4110*/  FMNMX3.FTZ R9, R9, R242, R240, !PT ;  /* 0x000000f209097276 */ /* 0x000fe400078100f0 */
[----:B------:R-:W-:-:S02]  /*4120*/  ISETP.GE.AND P0, PT, R2, R167, PT ;  /* 0x000000a70200720c */ /* 0x000fc40003f06270 */
[----:B------:R-:W-:Y:S02]  /*4130*/  FMNMX3.FTZ R10, R10, R243, R246, !PT ;  /* 0x000000f30a0a7276 */ /* 0x000fe400078100f6 */
[----:B------:R-:W-:Y:S01]  /*4140*/  FSEL R80, R4, -INF , !P5 ;  /* 0xff80000004507808 */ /* 0x000fe20006800000 */
[----:B------:R-:W-:Y:S01]  /*4150*/  VIADD R4, R2, 0x79 ;  /* 0x0000007902047836 */ /* 0x000fe20000000000 */
[----:B------:R-:W-:Y:S02]  /*4160*/  FSEL R122, R122, -INF , !P2 ;  /* 0xff8000007a7a7808 */ /* 0x000fe40005000000 */
[----:B------:R-:W-:Y:S02]  /*4170*/  FMNMX3.FTZ R9, R9, R237, R112, !PT ;  /* 0x000000ed09097276 */ /* 0x000fe40007810070 */
[----:B------:R-:W-:Y:S02]  /*4180*/  FSEL R126, R126, -INF , !P0 ;  /* 0xff8000007e7e7808 */ /* 0x000fe40004000000 */
        /* <DEDUP_REMOVED lines=21> */
[----:B------:R-:W-:Y:S02]  /*42e0*/  ISETP.GE.AND P2, PT, R8, R165, PT ;  /* 0x000000a50800720c */ /* 0x000fe40003f46270 */
[----:B------:R-:W-:Y:S02]  /*42f0*/  FMNMX3.FTZ R11, R11, R81, R118, !PT ;  /* 0x000000510b0b7276 */ /* 0x000fe40007810076 */
        /* <DEDUP_REMOVED lines=16> */
[----:B------:R-:W-:Y:S02]  /*4400*/  FMNMX3.FTZ R11, R11, R196, R197, !PT ;  /* 0x000000c40b0b7276 */ /* 0x000fe400078100c5 */
[----:B------:R-:W-:Y:S02]  /*4410*/  FMNMX3.FTZ R9, R9, R77, R80, !PT ;  /* 0x0000004d09097276 */ /* 0x000fe40007810050 */
[----:B------:R-:W-:Y:S02]  /*4420*/  ISETP.GE.AND P0, PT, R20, R193, PT ;  /* 0x000000c11400720c */ /* 0x000fe40003f06270 */
[----:B------:R-:W-:-:S02]  /*4430*/  FMNMX3.FTZ R2, R2, R87, R88, !PT ;  /* 0x0000005702027276 */ /* 0x000fc40007810058 */
[----:B------:R-:W-:Y:S02]  /*4440*/  FMNMX3.FTZ R10, R10, R183, R187, !PT ;  /* 0x000000b70a0a7276 */ /* 0x000fe400078100bb */
[----:B------:R-:W-:Y:S02]  /*4450*/  FMNMX3.FTZ R11, R11, R199, R176, !PT ;  /* 0x000000c70b0b7276 */ /* 0x000fe400078100b0 */
[----:B------:R-:W-:Y:S02]  /*4460*/  FMNMX.FTZ R9, R82, R9, !PT ;  /* 0x0000000952097209 */ /* 0x000fe40007810000 */
[----:B------:R-:W-:Y:S02]  /*4470*/  FSEL R61, R13, -INF , !P0 ;  /* 0xff8000000d3d7808 */ /* 0x000fe40004000000 */
[----:B------:R-:W-:Y:S01]  /*4480*/  FMNMX3.FTZ R2, R2, R91, R58, !PT ;  /* 0x0000005b02027276 */ /* 0x000fe2000781003a */
[----:B------:R-:W1:Y:S01]  /*4490*/  SHFL.BFLY PT, R5, R9, 0x2, 0x1f ;  /* 0x0c401f0009057f89 */ /* 0x000e6200000e0000 */
[----:B------:R-:W-:-:S02]  /*44a0*/  FMNMX3.FTZ R10, R10, R188, R116, !PT ;  /* 0x000000bc0a0a7276 */ /* 0x000fc40007810074 */
[----:B------:R-:W-:Y:S02]  /*44b0*/  FMNMX3.FTZ R11, R11, R128, R131, !PT ;  /* 0x000000800b0b7276 */ /* 0x000fe40007810083 */
[-C--:B------:R-:W-:Y:S02]  /*44c0*/  ISETP.GE.AND P4, PT, R32, R167.reuse, PT ;  /* 0x000000a72000720c */ /* 0x080fe40003f86270 */
[----:B------:R-:W-:Y:S02]  /*44d0*/  ISETP.GE.AND P3, PT, R25, R167, PT ;  /* 0x000000a71900720c */ /* 0x000fe40003f66270 */
[----:B------:R-:W-:Y:S02]  /*44e0*/  FMNMX3.FTZ R2, R2, R61, R62, !PT ;  /* 0x0000003d02027276 */ /* 0x000fe4000781003e */
[----:B------:R-:W-:Y:S02]  /*44f0*/  FMNMX3.FTZ R10, R10, R114, R115, !PT ;  /* 0x000000720a0a7276 */ /* 0x000fe40007810073 */
[----:B------:R-:W-:-:S02]  /*4500*/  FMNMX3.FTZ R11, R11, R177, R90, !PT ;  /* 0x000000b10b0b7276 */ /* 0x000fc4000781005a */
[----:B------:R-:W-:Y:S02]  /*4510*/  ISETP.GE.AND P2, PT, R4, R165, PT ;  /* 0x000000a50400720c */ /* 0x000fe40003f46270 */
[-C--:B------:R-:W-:Y:S02]  /*4520*/  ISETP.GE.AND P1, PT, R24, R167.reuse, PT ;  /* 0x000000a71800720c */ /* 0x080fe40003f26270 */
[----:B------:R-:W-:Y:S02]  /*4530*/  ISETP.GE.AND P0, PT, R21, R167, PT ;  /* 0x000000a71500720c */ /* 0x000fe40003f06270 */
[----:B------:R-:W-:Y:S02]  /*4540*/  FMNMX.FTZ R2, R65, R2, !PT ;  /* 0x0000000241027209 */ /* 0x000fe40007810000 */
[----:B------:R-:W-:Y:S02]  /*4550*/  FSEL R109, R31, -INF , !P4 ;  /* 0xff8000001f6d7808 */ /* 0x000fe40006000000 */
[----:B------:R-:W-:Y:S01]  /*4560*/  FSEL R101, R18, -INF , !P3 ;  /* 0xff80000012657808 */ /* 0x000fe20005800000 */
[----:B------:R-:W2:Y:S01]  /*4570*/  SHFL.BFLY PT, R6, R2, 0x2, 0x1f ;  /* 0x0c401f0002067f89 */ /* 0x000ea200000e0000 */
[----:B------:R-:W-:-:S02]  /*4580*/  FMNMX3.FTZ R10, R10, R117, R83, !PT ;  /* 0x000000750a0a7276 */ /* 0x000fc40007810053 */
[----:B------:R-:W-:Y:S02]  /*4590*/  FMNMX3.FTZ R11, R11, R96, R95, !PT ;  /* 0x000000600b0b7276 */ /* 0x000fe4000781005f */
[----:B------:R-:W-:Y:S02]  /*45a0*/  FSEL R69, R7, -INF , !P2 ;  /* 0xff80000007457808 */ /* 0x000fe40005000000 */
[-C--:B------:R-:W-:Y:S02]  /*45b0*/  ISETP.GE.AND P5, PT, R20, R167.reuse, PT ;  /* 0x000000a71400720c */ /* 0x080fe40003fa6270 */
[----:B------:R-:W-:Y:S02]  /*45c0*/  ISETP.GE.AND P2, PT, R8, R167, PT ;  /* 0x000000a70800720c */ /* 0x000fe40003f46270 */
[----:B------:R-:W-:Y:S02]  /*45d0*/  FSEL R103, R19, -INF , !P1 ;  /* 0xff80000013677808 */ /* 0x000fe40004800000 */
[----:B------:R-:W-:-:S02]  /*45e0*/  FSEL R70, R14, -INF , !P0 ;  /* 0xff8000000e467808 */ /* 0x000fc40004000000 */
[----:B------:R-:W-:Y:S02]  /*45f0*/  FMNMX3.FTZ R10, R10, R109, R101, !PT ;  /* 0x0000006d0a0a7276 */ /* 0x000fe40007810065 */
[----:B------:R-:W-:Y:S02]  /*4600*/  FMNMX3.FTZ R11, R11, R89, R64, !PT ;  /* 0x000000590b0b7276 */ /* 0x000fe40007810040 */
[----:B------:R-:W-:Y:S02]  /*4610*/  ISETP.GE.AND P0, PT, R4, R167, PT ;  /* 0x000000a70400720c */ /* 0x000fe40003f06270 */
[----:B------:R-:W-:Y:S02]  /*4620*/  FSEL R71, R15, -INF , !P5 ;  /* 0xff8000000f477808 */ /* 0x000fe40006800000 */
[----:B------:R-:W-:Y:S02]  /*4630*/  FSEL R72, R174, -INF , !P2 ;  /* 0xff800000ae487808 */ /* 0x000fe40005000000 */
[----:B------:R-:W-:-:S02]  /*4640*/  FMNMX3.FTZ R10, R10, R103, R70, !PT ;  /* 0x000000670a0a7276 */ /* 0x000fc40007810046 */
[----:B------:R-:W-:Y:S02]  /*4650*/  FMNMX3.FTZ R7, R11, R63, R66, !PT ;  /* 0x0000003f0b077276 */ /* 0x000fe40007810042 */
[----:B------:R-:W-:Y:S02]  /*4660*/  FSEL R74, R175, -INF , !P0 ;  /* 0xff800000af4a7808 */ /* 0x000fe40004000000 */
[----:B------:R-:W-:Y:S02]  /*4670*/  FMNMX3.FTZ R4, R10, R71, R72, !PT ;  /* 0x000000470a047276 */ /* 0x000fe40007810048 */
[----:B------:R-:W-:Y:S02]  /*4680*/  FMNMX.FTZ R7, R69, R7, !PT ;  /* 0x0000000745077209 */ /* 0x000fe40007810000 */
[----:B------:R-:W-:Y:S02]  /*4690*/  FMNMX.FTZ R4, R74, R4, !PT ;  /* 0x000000044a047209 */ /* 0x000fe40007810000 */
[----:B-1----:R-:W-:Y:S01]  /*46a0*/  FMNMX.FTZ R10, R9, R5, !PT ;  /* 0x00000005090a7209 */ /* 0x002fe20007810000 */
[----:B------:R-:W1:Y:S01]  /*46b0*/  SHFL.BFLY PT, R8, R7, 0x2, 0x1f ;  /* 0x0c401f0007087f89 */ /* 0x000e6200000e0000 */
[----:B--2---:R-:W-:-:S02]  /*46c0*/  FMNMX.FTZ R2, R2, R6, !PT ;  /* 0x0000000602027209 */ /* 0x004fc40007810000 */
[----:B------:R-:W-:Y:S01]  /*46d0*/  LEA R212, R212, UR4, 0x1 ;  /* 0x00000004d4d47c11 */ /* 0x000fe2000f8e08ff */
[----:B------:R-:W2:Y:S04]  /*46e0*/  SHFL.BFLY PT, R5, R4, 0x2, 0x1f ;  /* 0x0c401f0004057f89 */ /* 0x000ea800000e0000 */
[----:B------:R-:W4:Y:S01]  /*46f0*/  SHFL.BFLY PT, R164, R2, 0x1, 0x1f ;  /* 0x0c201f0002a47f89 */ /* 0x000f2200000e0000 */
[----:B------:R-:W-:-:S03]  /*4700*/  IMAD.IADD R170, R3, 0x1, R212 ;  /* 0x0000000103aa7824 */ /* 0x000fc600078e02d4 */
[----:B------:R-:W5:Y:S04]  /*4710*/  SHFL.BFLY PT, R9, R10, 0x1, 0x1f ;  /* 0x0c201f000a097f89 */ /* 0x000f6800000e0000 */
[----:B------:R-:W-:Y:S04]  /*4720*/  LDSM.16.MT88.4 R12, [R212+0x4400] ;  /* 0x00440000d40c783b */ /* 0x000fe80000004200 */
[----:B------:R-:W-:Y:S01]  /*4730*/  LDSM.16.MT88.4 R20, [R212+0x4800] ;  /* 0x00480000d414783b */ /* 0x000fe20000004200 */
[----:B-1----:R-:W-:-:S03]  /*4740*/  FMNMX.FTZ R8, R7, R8, !PT ;  /* 0x0000000807087209 */ /* 0x002fc60007810000 */
[----:B------:R-:W-:Y:S01]  /*4750*/  LDSM.16.MT88.4 R16, [R170+0x4800] ;  /* 0x00480000aa10783b */ /* 0x000fe20000004200 */
[----:B--2---:R-:W-:-:S03]  /*4760*/  FMNMX.FTZ R5, R4, R5, !PT ;  /* 0x0000000504057209 */ /* 0x004fc60007810000 */
[----:B------:R-:W1:Y:S01]  /*4770*/  SHFL.BFLY PT, R6, R8, 0x1, 0x1f ;  /* 0x0c201f0008067f89 */ /* 0x000e6200000e0000 */
[----:B----4-:R-:W-:-:S03]  /*4780*/  FMNMX.FTZ R164, R2, R164, !PT ;  /* 0x000000a402a47209 */ /* 0x010fc60007810000 */
[----:B------:R-:W2:Y:S01]  /*4790*/  SHFL.BFLY PT, R4, R5, 0x1, 0x1f ;  /* 0x0c201f0005047f89 */ /* 0x000ea200000e0000 */
[----:B-----5:R-:W-:Y:S01]  /*47a0*/  FMNMX.FTZ R2, R10, R9, !PT ;  /* 0x000000090a027209 */ /* 0x020fe20007810000 */
[C---:B---3--:R-:W-:Y:S01]  /*47b0*/  FMUL.FTZ R73, R164.reuse, UR5 ;  /* 0x00000005a4497c20 */ /* 0x048fe20008410000 */
        /* <DEDUP_REMOVED lines=11> */
[----:B-1----:R-:W-:Y:S01]  /*4870*/  FMNMX.FTZ R0, R8, R6, !PT ;  /* 0x0000000608007209 */ /* 0x002fe20007810000 */
[----:B------:R-:W1:Y:S01]  /*4880*/  LDSM.16.MT88.4 R148, [R212+0x4000] ;  /* 0x00400000d494783b */ /* 0x000e620000004200 */
[--C-:B------:R-:W-:Y:S01]  /*4890*/  FFMA.FTZ R50, R120, UR5, -R84.reuse ;  /* 0x0000000578327c23 */ /* 0x100fe20008010854 */
[--C-:B------:R-:W-:Y:S01]  /*48a0*/  FFMA.FTZ R45, R152, UR5, -R84.reuse ;  /* 0x00000005982d7c23 */ /* 0x100fe20008010854 */
[----:B--2---:R-:W-:Y:S01]  /*48b0*/  FMNMX.FTZ R3, R5, R4, !PT ;  /* 0x0000000405037209 */ /* 0x004fe20007810000 */
[C---:B------:R-:W-:Y:S01]  /*48c0*/  FMUL.FTZ R79, R0.reuse, UR5 ;  /* 0x00000005004f7c20 */ /* 0x040fe20008410000 */
[----:B------:R-:W2:Y:S01]  /*48d0*/  LDSM.16.MT88.4 R4, [R170+0x4000] ;  /* 0x00400000aa04783b */ /* 0x000ea20000004200 */
[----:B------:R-:W-:Y:S01]  /*48e0*/  FSETP.NEU.FTZ.AND P0, PT, R0, -INF , PT ;  /* 0xff8000000000780b */ /* 0x000fe20003f1d000 */
[----:B------:R-:W-:Y:S01]  /*48f0*/  MUFU.EX2 R50, R50 ;  /* 0x0000003200327308 */ /* 0x000fe20000000800 */
[----:B------:R-:W-:Y:S01]  /*4900*/  FMUL.FTZ R76, R3, UR5 ;  /* 0x00000005034c7c20 */ /* 0x000fe20008410000 */
[----:B------:R-:W3:Y:S01]  /*4910*/  LDSM.16.MT88.4 R8, [R170+0x4400] ;  /* 0x00440000aa08783b */ /* 0x000ee20000004200 */
[----:B------:R-:W-:Y:S01]  /*4920*/  FSEL R79, R79, RZ, P0 ;  /* 0x000000ff4f4f7208 */ /* 0x000fe20000000000 */
[----:B------:R-:W4:Y:S01]  /*4930*/  MUFU.EX2 R49, R49 ;  /* 0x0000003100317308 */ /* 0x000f220000000800 */
[----:B------:R-:W-:Y:S01]  /*4940*/  FSETP.NEU.FTZ.AND P0, PT, R3, -INF , PT ;  /* 0xff8000000300780b */ /* 0x000fe20003f1d000 */
[--C-:B------:R-:W-:Y:S01]  /*4950*/  FFMA.FTZ R40, R135, UR5, -R84.reuse ;  /* 0x0000000587287c23 */ /* 0x100fe20008010854 */
[--C-:B------:R-:W-:Y:S01]  /*4960*/  FFMA.FTZ R34, R138, UR5, -R84.reuse ;  /* 0x000000058a227c23 */ /* 0x100fe20008010854 */
[--C-:B------:R-:W-:Y:S01]  /*4970*/  FFMA.FTZ R53, R122, UR5, -R79.reuse ;  /* 0x000000057a357c23 */ /* 0x100fe2000801084f */
[--C-:B------:R-:W-:Y:S01]  /*4980*/  FFMA.FTZ R52, R123, UR5, -R79.reuse ;  /* 0x000000057b347c23 */ /* 0x100fe2000801084f */
[--C-:B------:R-:W-:Y:S01]  /*4990*/  FFMA.FTZ R51, R142, UR5, -R79.reuse ;  /* 0x000000058e337c23 */ /* 0x100fe2000801084f */
[--C-:B------:R-:W-:Y:S01]  /*49a0*/  FFMA.FTZ R39, R143, UR5, -R79.reuse ;  /* 0x000000058f277c23 */ /* 0x100fe2000801084f */
[----:B------:R-:W-:Y:S01]  /*49b0*/  FSEL R76, R76, RZ, P0 ;  /* 0x000000ff4c4c7208 */ /* 0x000fe20000000000 */
[----:B------:R-:W-:Y:S01]  /*49c0*/  MUFU.EX2 R48, R48 ;  /* 0x0000003000307308 */ /* 0x000fe20000000800 */
[--C-:B------:R-:W-:Y:S01]  /*49d0*/  FFMA.FTZ R33, R147, UR5, -R84.reuse ;  /* 0x0000000593217c23 */ /* 0x100fe20008010854 */
[----:B------:R-:W-:Y:S01]  /*49e0*/  FFMA.FTZ R29, R146, UR5, -R84 ;  /* 0x00000005921d7c23 */ /* 0x000fe20008010854 */
[--C-:B------:R-:W-:Y:S01]  /*49f0*/  FFMA.FTZ R38, R137, UR5, -R79.reuse ;  /* 0x0000000589267c23 */ /* 0x100fe2000801084f */
        /* <DEDUP_REMOVED lines=10> */
[----:B------:R-:W-:Y:S01]  /*4aa0*/  FFMA.FTZ R27, R145, UR5, -R79 ;  /* 0x00000005911b7c23 */ /* 0x000fe2000801084f */
        /* <DEDUP_REMOVED lines=10> */
[--C-:B------:R-:W-:Y:S01]  /*4b50*/  FFMA.FTZ R35, R238, UR5, -R76.reuse ;  /* 0x00000005ee237c23 */ /* 0x100fe2000801084c */
        /* <DEDUP_REMOVED lines=8> */
[----:B-----5:R-:W-:Y:S01]  /*4be0*/  F2FP.F16.F32.PACK_AB R143, R39, R51 ;  /* 0x00000033278f723e */ /* 0x020fe200000000ff */
[--C-:B------:R-:W-:Y:S01]  /*4bf0*/  FFMA.FTZ R78, R216, UR5, -R79.reuse ;  /* 0x00000005d84e7c23 */ /* 0x100fe2000801084f */
[----:B------:R-:W5:Y:S01]  /*4c00*/  MUFU.EX2 R47, R47 ;  /* 0x0000002f002f7308 */ /* 0x000f620000000800 */
[--C-:B------:R-:W-:Y:S01]  /*4c10*/  FFMA.FTZ R68, R94, UR5, -R79.reuse ;  /* 0x000000055e447c23 */ /* 0x100fe2000801084f */
[--C-:B------:R-:W-:Y:S01]  /*4c20*/  FFMA.FTZ R67, R86, UR5, -R79.reuse ;  /* 0x0000000556437c23 */ /* 0x100fe2000801084f */
[----:B------:R-:W-:Y:S01]  /*4c30*/  FFMA.FTZ R81, R81, UR5, -R79 ;  /* 0x0000000551517c23 */ /* 0x000fe2000801084f */
[----:B------:R-:W-:Y:S01]  /*4c40*/  MUFU.EX2 R56, R56 ;  /* 0x0000003800387308 */ /* 0x000fe20000000800 */
[C---:B-1----:R-:W-:Y:S01]  /*4c50*/  HMMA.16816.F32 R156, R140.reuse, R148, RZ ;  /* 0x000000948c9c723c */ /* 0x042fe200000018ff */
[----:B----4-:R-:W-:Y:S01]  /*4c60*/  F2FP.F16.F32.PACK_AB R136, R60, R59 ;  /* 0x0000003b3c88723e */ /* 0x010fe200000000ff */
[--C-:B------:R-:W-:Y:S01]  /*4c70*/  FFMA.FTZ R99, R99, UR5, -R73.reuse ;  /* 0x0000000563637c23 */ /* 0x100fe20008010849 */
[----:B------:R-:W1:Y:S01]  /*4c80*/  MUFU.EX2 R55, R55 ;  /* 0x0000003700377308 */ /* 0x000e620000000800 */
[--C-:B------:R-:W-:Y:S01]  /*4c90*/  FFMA.FTZ R94, R100, UR5, -R73.reuse ;  /* 0x00000005645e7c23 */ /* 0x100fe20008010849 */
[--C-:B------:R-:W-:Y:S01]  /*4ca0*/  FFMA.FTZ R100, R92, UR5, -R76.reuse ;  /* 0x000000055c647c23 */ /* 0x100fe2000801084c */
[--C-:B------:R-:W-:Y:S01]  /*4cb0*/  FFMA.FTZ R86, R93, UR5, -R73.reuse ;  /* 0x000000055d567c23 */ /* 0x100fe20008010849 */
[----:B------:R-:W-:Y:S01]  /*4cc0*/  MUFU.EX2 R54, R54 ;  /* 0x0000003600367308 */ /* 0x000fe20000000800 */
[C---:B--2---:R-:W-:Y:S01]  /*4cd0*/  HMMA.16816.F32 R132, R140.reuse, R4, RZ ;  /* 0x000000048c84723c */ /* 0x044fe200000018ff */
[----:B-----5:R-:W-:Y:S01]  /*4ce0*/  F2FP.F16.F32.PACK_AB R138, R47, R57 ;  /* 0x000000392f8a723e */ /* 0x020fe200000000ff */
[----:B------:R-:W-:Y:S01]  /*4cf0*/  FFMA.FTZ R93, R211, UR5, -R73 ;  /* 0x00000005d35d7c23 */ /* 0x000fe20008010849 */
        /* <DEDUP_REMOVED lines=9> */
[----:B------:R-:W-:Y:S01]  /*4d90*/  FFMA.FTZ R119, R119, UR5, -R84 ;  /* 0x0000000577777c23 */ /* 0x000fe20008010854 */
[--C-:B------:R-:W-:Y:S01]  /*4da0*/  FFMA.FTZ R118, R118, UR5, -R79.reuse ;  /* 0x0000000576767c23 */ /* 0x100fe2000801084f */
[--C-:B------:R-:W-:Y:S01]  /*4db0*/  FFMA.FTZ R124, R206, UR5, -R79.reuse ;  /* 0x00000005ce7c7c23 */ /* 0x100fe2000801084f */
[----:B------:R-:W-:Y:S01]  /*4dc0*/  MUFU.EX2 R33, R33 ;  /* 0x0000002100217308 */ /* 0x000fe20000000800 */
[----:B------:R-:W-:Y:S01]  /*4dd0*/  HMMA.16816.F32 R140, R140, R6, RZ ;  /* 0x000000068c8c723c */ /* 0x000fe200000018ff */
[----:B--2---:R-:W-:Y:S01]  /*4de0*/  F2FP.F16.F32.PACK_AB R139, R46, R54 ;  /* 0x000000362e8b723e */ /* 0x004fe200000000ff */
[--C-:B------:R-:W-:Y:S01]  /*4df0*/  FFMA.FTZ R123, R207, UR5, -R79.reuse ;  /* 0x00000005cf7b7c23 */ /* 0x100fe2000801084f */
[----:B------:R-:W-:Y:S01]  /*4e00*/  MUFU.EX2 R29, R29 ;  /* 0x0000001d001d7308 */ /* 0x000fe20000000800 */
[----:B------:R-:W-:Y:S01]  /*4e10*/  FFMA.FTZ R122, R208, UR5, -R79 ;  /* 0x00000005d07a7c23 */ /* 0x000fe2000801084f */
[--C-:B------:R-:W-:Y:S01]  /*4e20*/  FFMA.FTZ R106, R106, UR5, -R73.reuse ;  /* 0x000000056a6a7c23 */ /* 0x100fe20008010849 */
[----:B------:R-:W-:Y:S01]  /*4e30*/  FFMA.FTZ R105, R105, UR5, -R73 ;  /* 0x0000000569697c23 */ /* 0x000fe20008010849 */
[----:B------:R-:W-:Y:S01]  /*4e40*/  MUFU.EX2 R38, R38 ;  /* 0x0000002600267308 */ /* 0x000fe20000000800 */
[C---:B------:R-:W-:Y:S01]  /*4e50*/  HMMA.16816.F32 R160, R136.reuse, R148, RZ ;  /* 0x0000009488a0723c */ /* 0x040fe200000018ff */
[--C-:B------:R-:W-:Y:S01]  /*4e60*/  FFMA.FTZ R130, R130, UR5, -R76.reuse ;  /* 0x0000000582827c23 */ /* 0x100fe2000801084c */
[--C-:B------:R-:W-:Y:S01]  /*4e70*/  FFMA.FTZ R129, R129, UR5, -R76.reuse ;  /* 0x0000000581817c23 */ /* 0x100fe2000801084c */
[----:B------:R-:W2:Y:S01]  /*4e80*/  MUFU.EX2 R32, R32 ;  /* 0x0000002000207308 */ /* 0x000ea20000000800 */
[--C-:B------:R-:W-:Y:S01]  /*4e90*/  FFMA.FTZ R126, R204, UR5, -R76.reuse ;  /* 0x00000005cc7e7c23 */ /* 0x100fe2000801084c */
        /* <DEDUP_REMOVED lines=8> */
[----:B------:R-:W-:Y:S01]  /*4f20*/  FFMA.FTZ R201, R201, UR5, -R84 ;  /* 0x00000005c9c97c23 */ /* 0x000fe20008010854 */
[--C-:B------:R-:W-:Y:S01]  /*4f30*/  FFMA.FTZ R195, R195, UR5, -R73.reuse ;  /* 0x00000005c3c37c23 */ /* 0x100fe20008010849 */
[----:B------:R-:W5:Y:S01]  /*4f40*/  MUFU.EX2 R44, R44 ;  /* 0x0000002c002c7308 */ /* 0x000f620000000800 */
[C---:B------:R-:W-:Y:S01]  /*4f50*/  HMMA.16816.F32 R144, R136.reuse, R4, RZ ;  /* 0x000000048890723c */ /* 0x040fe200000018ff */
[----:B-1----:R-:W-:Y:S01]  /*4f60*/  F2FP.F16.F32.PACK_AB R4, R34, R40 ;  /* 0x000000282204723e */ /* 0x002fe200000000ff */
[--C-:B------:R-:W-:Y:S01]  /*4f70*/  FFMA.FTZ R189, R189, UR5, -R73.reuse ;  /* 0x00000005bdbd7c23 */ /* 0x100fe20008010849 */
[----:B------:R-:W-:Y:S01]  /*4f80*/  MUFU.EX2 R43, R43 ;  /* 0x0000002b002b7308 */ /* 0x000fe20000000800 */
[----:B--2---:R-:W-:Y:S01]  /*4f90*/  F2FP.F16.F32.PACK_AB R5, R32, R38 ;  /* 0x000000262005723e */ /* 0x004fe200000000ff */
[--C-:B------:R-:W-:Y:S01]  /*4fa0*/  FFMA.FTZ R190, R190, UR5, -R73.reuse ;  /* 0x00000005bebe7c23 */ /* 0x100fe20008010849 */
[----:B------:R-:W-:Y:S01]  /*4fb0*/  FFMA.FTZ R186, R186, UR5, -R73 ;  /* 0x00000005baba7c23 */ /* 0x000fe20008010849 */
[----:B------:R-:W-:Y:S01]  /*4fc0*/  MUFU.EX2 R37, R37 ;  /* 0x0000002500257308 */ /* 0x000fe20000000800 */
[----:B------:R-:W-:Y:S01]  /*4fd0*/  HMMA.16816.F32 R136, R136, R6, RZ ;  /* 0x000000068888723c */ /* 0x000fe200000018ff */
[----:B------:R-:W-:Y:S01]  /*4fe0*/  F2FP.F16.F32.PACK_AB R6, R29, R33 ;  /* 0x000000211d06723e */ /* 0x000fe200000000ff */
[----:B------:R-:W-:Y:S01]  /*4ff0*/  FADD.FTZ R59, R59, R60 ;  /* 0x0000003c3b3b7221 */ /* 0x000fe20000010000 */
[----:B------:R-:W-:Y:S01]  /*5000*/  MUFU.EX2 R36, R36 ;  /* 0x0000002400247308 */ /* 0x000fe20000000800 */
[----:B----4-:R-:W-:Y:S01]  /*5010*/  F2FP.F16.F32.PACK_AB R7, R27, R31 ;  /* 0x0000001f1b07723e */ /* 0x010fe200000000ff */
[----:B------:R-:W-:Y:S01]  /*5020*/  FADD.FTZ R55, R56, R55 ;  /* 0x0000003738377221 */ /* 0x000fe20000010000 */
[----:B------:R-:W-:Y:S01]  /*5030*/  FADD.FTZ R49, R50, R49 ;  /* 0x0000003132317221 */ /* 0x000fe20000010000 */
[----:B------:R-:W1:Y:S01]  /*5040*/  MUFU.EX2 R42, R42 ;  /* 0x0000002a002a7308 */ /* 0x000e620000000800 */
[----:B------:R-:W-:Y:S01]  /*5050*/  FADD.FTZ R52, R53, R52 ;  /* 0x0000003435347221 */ /* 0x000fe20000010000 */
[----:B------:R-:W-:Y:S01]  /*5060*/  FADD.FTZ R59, R57, R59 ;  /* 0x0000003b393b7221 */ /* 0x000fe20000010000 */
[----:B------:R-:W-:Y:S01]  /*5070*/  FADD.FTZ R54, R54, R55 ;  /* 0x0000003736367221 */ /* 0x000fe20000010000 */
[----:B------:R-:W2:Y:S01]  /*5080*/  MUFU.EX2 R41, R41 ;  /* 0x0000002900297308 */ /* 0x000ea20000000800 */
[C---:B------:R-:W-:Y:S01]  /*5090*/  HMMA.16816.F32 R156, R4.reuse, R12, R156 ;  /* 0x0000000c049c723c */ /* 0x040fe2000000189c */
[----:B------:R-:W-:Y:S01]  /*50a0*/  FADD.FTZ R48, R48, R49 ;  /* 0x0000003130307221 */ /* 0x000fe20000010000 */
[----:B------:R-:W-:Y:S01]  /*50b0*/  FADD.FTZ R51, R51, R52 ;  /* 0x0000003433337221 */ /* 0x000fe20000010000 */
[----:B------:R-:W4:Y:S01]  /*50c0*/  MUFU.EX2 R35, R35 ;  /* 0x0000002300237308 */ /* 0x000f220000000800 */
[----:B------:R-:W-:Y:S01]  /*50d0*/  FADD.FTZ R59, R47, R59 ;  /* 0x0000003b2f3b7221 */ /* 0x000fe20000010000 */
[----:B------:R-:W-:Y:S01]  /*50e0*/  FADD.FTZ R54, R46, R54 ;  /* 0x000000362e367221 */ /* 0x000fe20000010000 */
[----:B------:R-:W-:Y:S01]  /*50f0*/  FADD.FTZ R48, R45, R48 ;  /* 0x000000302d307221 */ /* 0x000fe20000010000 */
[----:B------:R-:W4:Y:S01]  /*5100*/  MUFU.EX2 R30, R30 ;  /* 0x0000001e001e7308 */ /* 0x000f220000000800 */
[C---:B---3--:R-:W-:Y:S01]  /*5110*/  HMMA.16816.F32 R132, R4.reuse, R8, R132 ;  /* 0x000000080484723c */ /* 0x048fe20000001884 */
[----:B------:R-:W-:Y:S01]  /*5120*/  FADD.FTZ R51, R39, R51 ;  /* 0x0000003327337221 */ /* 0x000fe20000010000 */
[----:B-----5:R-:W-:Y:S01]  /*5130*/  FADD.FTZ R59, R44, R59 ;  /* 0x0000003b2c3b7221 */ /* 0x020fe20000010000 */
[----:B------:R-:W3:Y:S01]  /*5140*/  MUFU.EX2 R28, R28 ;  /* 0x0000001c001c7308 */ /* 0x000ee20000000800 */
[----:B-1----:R-:W-:Y:S01]  /*5150*/  FADD.FTZ R54, R42, R54 ;  /* 0x000000362a367221 */ /* 0x002fe20000010000 */
[----:B------:R-:W-:Y:S01]  /*5160*/  FADD.FTZ R48, R40, R48 ;  /* 0x0000003028307221 */ /* 0x000fe20000010000 */
[----:B------:R-:W-:Y:S01]  /*5170*/  FADD.FTZ R51, R38, R51 ;  /* 0x0000003326337221 */ /* 0x000fe20000010000 */
[----:B------:R-:W-:Y:S01]  /*5180*/  MUFU.EX2 R26, R26 ;  /* 0x0000001a001a7308 */ /* 0x000fe20000000800 */
[C---:B------:R-:W-:Y:S01]  /*5190*/  HMMA.16816.F32 R152, R4.reuse, R14, R152 ;  /* 0x0000000e0498723c */ /* 0x040fe20000001898 */
[----:B------:R-:W-:Y:S01]  /*51a0*/  FADD.FTZ R59, R43, R59 ;  /* 0x0000003b2b3b7221 */ /* 0x000fe20000010000 */
[----:B--2---:R-:W-:Y:S01]  /*51b0*/  FADD.FTZ R54, R41, R54 ;  /* 0x0000003629367221 */ /* 0x004fe20000010000 */
        /* <DEDUP_REMOVED lines=8> */
[----:B------:R-:W-:Y:S01]  /*5240*/  F2FP.F16.F32.PACK_AB R5, R41, R42 ;  /* 0x0000002a2905723e */ /* 0x000fe200000000ff */
[----:B------:R-:W1:Y:S01]  /*5250*/  MUFU.EX2 R78, R78 ;  /* 0x0000004e004e7308 */ /* 0x000e620000000800 */
[----:B------:R-:W-:Y:S01]  /*5260*/  F2FP.F16.F32.PACK_AB R6, R36, R37 ;  /* 0x000000252406723e */ /* 0x000fe200000000ff */
[----:B------:R-:W-:Y:S01]  /*5270*/  FADD.FTZ R48, R33, R48 ;  /* 0x0000003021307221 */ /* 0x000fe20000010000 */
[----:B------:R-:W-:Y:S01]  /*5280*/  F2FP.F16.F32.PACK_AB R7, R30, R35 ;  /* 0x000000231e07723e */ /* 0x000fe200000000ff */
[----:B------:R-:W2:Y:S01]  /*5290*/  MUFU.EX2 R68, R68 ;  /* 0x0000004400447308 */ /* 0x000ea20000000800 */
[----:B------:R-:W-:Y:S01]  /*52a0*/  FADD.FTZ R51, R31, R51 ;  /* 0x000000331f337221 */ /* 0x000fe20000010000 */
[----:B------:R-:W-:Y:S01]  /*52b0*/  FADD.FTZ R59, R36, R59 ;  /* 0x0000003b243b7221 */ /* 0x000fe20000010000 */
[----:B------:R-:W-:Y:S01]  /*52c0*/  FADD.FTZ R54, R30, R54 ;  /* 0x000000361e367221 */ /* 0x000fe20000010000 */
[----:B------:R-:W4:Y:S01]  /*52d0*/  MUFU.EX2 R67, R67 ;  /* 0x0000004300437308 */ /* 0x000f220000000800 */
[----:B------:R-:W-:Y:S01]  /*52e0*/  FADD.FTZ R48, R29, R48 ;  /* 0x000000301d307221 */ /* 0x000fe20000010000 */
[C---:B------:R-:W-:Y:S01]  /*52f0*/  HMMA.16816.F32 R160, R4.reuse, R12, R160 ;  /* 0x0000000c04a0723c */ /* 0x040fe200000018a0 */
[----:B------:R-:W-:Y:S01]  /*5300*/  FADD.FTZ R51, R27, R51 ;  /* 0x000000331b337221 */ /* 0x000fe20000010000 */
[----:B------:R-:W5:Y:S01]  /*5310*/  MUFU.EX2 R81, R81 ;  /* 0x0000005100517308 */ /* 0x000f620000000800 */
[----:B---3--:R-:W-:Y:S01]  /*5320*/  FADD.FTZ R48, R28, R48 ;  /* 0x000000301c307221 */ /* 0x008fe20000010000 */
[----:B------:R-:W-:Y:S01]  /*5330*/  FFMA.FTZ R110, R110, UR5, -R84 ;  /* 0x000000056e6e7c23 */ /* 0x000fe20008010854 */
[----:B-1----:R-:W-:Y:S01]  /*5340*/  FADD.FTZ R51, R78, R51 ;  /* 0x000000334e337221 */ /* 0x002fe20000010000 */
[----:B------:R1:W-:Y:S01]  /*5350*/  MUFU.EX2 R92, R99 ;  /* 0x00000063005c7308 */ /* 0x0003e20000000800 */
[----:B------:R-:W-:Y:S01]  /*5360*/  FADD.FTZ R48, R26, R48 ;  /* 0x000000301a307221 */ /* 0x000fe20000010000 */
[C---:B------:R-:W-:Y:S01]  /*5370*/  HMMA.16816.F32 R144, R4.reuse, R8, R144 ;  /* 0x000000080490723c */ /* 0x040fe20000001890 */
[----:B--2---:R-:W-:Y:S01]  /*5380*/  FADD.FTZ R51, R68, R51 ;  /* 0x0000003344337221 */ /* 0x004fe20000010000 */
[----:B------:R-:W2:Y:S01]  /*5390*/  MUFU.EX2 R94, R94 ;  /* 0x0000005e005e7308 */ /* 0x000ea20000000800 */
[----:B------:R-:W-:Y:S01]  /*53a0*/  FADD.FTZ R48, R25, R48 ;  /* 0x0000003019307221 */ /* 0x000fe20000010000 */
[----:B------:R-:W-:Y:S01]  /*53b0*/  FFMA.FTZ R109, R109, UR5, -R76 ;  /* 0x000000056d6d7c23 */ /* 0x000fe2000801084c */
[----:B----4-:R-:W-:Y:S01]  /*53c0*/  FADD.FTZ R51, R67, R51 ;  /* 0x0000003343337221 */ /* 0x010fe20000010000 */
[----:B------:R-:W-:Y:S01]  /*53d0*/  MUFU.EX2 R86, R86 ;  /* 0x0000005600567308 */ /* 0x000fe20000000800 */
[----:B------:R-:W-:Y:S01]  /*53e0*/  FADD.FTZ R48, R24, R48 ;  /* 0x0000003018307221 */ /* 0x000fe20000010000 */
[C---:B------:R-:W-:Y:S01]  /*53f0*/  HMMA.16816.F32 R148, R4.reuse, R14, R148 ;  /* 0x0000000e0494723c */ /* 0x040fe20000001894 */
[----:B------:R-:W3:Y:S01]  /*5400*/  LDSM.16.MT88.4 R12, [R212+0x4c00] ;  /* 0x004c0000d40c783b */ /* 0x000ee20000004200 */
[----:B------:R-:W-:Y:S01]  /*5410*/  MUFU.EX2 R93, R93 ;  /* 0x0000005d005d7308 */ /* 0x000fe20000000800 */
[----:B-----5:R-:W-:Y:S01]  /*5420*/  FADD.FTZ R51, R81, R51 ;  /* 0x0000003351337221 */ /* 0x020fe20000010000 */
[--C-:B-1----:R-:W-:Y:S01]  /*5430*/  FFMA.FTZ R99, R97, UR5, -R76.reuse ;  /* 0x0000000561637c23 */ /* 0x102fe2000801084c */
[----:B------:R-:W-:Y:S01]  /*5440*/  FFMA.FTZ R97, R104, UR5, -R76 ;  /* 0x0000000568617c23 */ /* 0x000fe2000801084c */
[----:B------:R-:W1:Y:S01]  /*5450*/  MUFU.EX2 R100, R100 ;  /* 0x0000006400647308 */ /* 0x000e620000000800 */
[--C-:B------:R-:W-:Y:S01]  /*5460*/  FFMA.FTZ R104, R113, UR5, -R73.reuse ;  /* 0x0000000571687c23 */ /* 0x100fe20008010849 */
[----:B------:R-:W-:Y:S01]  /*5470*/  HMMA.16816.F32 R136, R4, R10, R136 ;  /* 0x0000000a0488723c */ /* 0x000fe20000001888 */
[----:B------:R-:W4:Y:S01]  /*5480*/  LDSM.16.MT88.4 R8, [R170+0x4c00] ;  /* 0x004c0000aa08783b */ /* 0x000f220000004200 */
[----:B------:R-:W5:Y:S01]  /*5490*/  MUFU.EX2 R99, R99 ;  /* 0x0000006300637308 */ /* 0x000f620000000800 */
[----:B------:R-:W-:Y:S01]  /*54a0*/  F2FP.F16.F32.PACK_AB R4, R26, R28 ;  /* 0x0000001c1a04723e */ /* 0x000fe200000000ff */
[----:B------:R-:W-:Y:S01]  /*54b0*/  FFMA.FTZ R113, R210, UR5, -R73 ;  /* 0x00000005d2717c23 */ /* 0x000fe20008010849 */
[----:B------:R-:W-:Y:S01]  /*54c0*/  F2FP.F16.F32.PACK_AB R6, R24, R25 ;  /* 0x000000191806723e */ /* 0x000fe200000000ff */
[----:B------:R-:W5:Y:S01]  /*54d0*/  MUFU.EX2 R98, R98 ;  /* 0x0000006200627308 */ /* 0x000f620000000800 */
[----:B------:R-:W-:Y:S01]  /*54e0*/  F2FP.F16.F32.PACK_AB R5, R68, R78 ;  /* 0x0000004e4405723e */ /* 0x000fe200000000ff */
[----:B--2---:R-:W-:Y:S01]  /*54f0*/  FADD.FTZ R59, R94, R59 ;  /* 0x0000003b5e3b7221 */ /* 0x004fe20000010000 */
[----:B------:R-:W-:Y:S01]  /*5500*/  F2FP.F16.F32.PACK_AB R7, R81, R67 ;  /* 0x000000435107723e */ /* 0x000fe200000000ff */
[----:B------:R-:W2:Y:S01]  /*5510*/  MUFU.EX2 R97, R97 ;  /* 0x0000006100617308 */ /* 0x000ea20000000800 */
[----:B------:R-:W-:Y:S01]  /*5520*/  FFMA.FTZ R85, R85, UR5, -R73 ;  /* 0x0000000555557c23 */ /* 0x000fe20008010849 */
[----:B-1----:R-:W-:Y:S01]  /*5530*/  FADD.FTZ R54, R100, R54 ;  /* 0x0000003664367221 */ /* 0x002fe20000010000 */
[----:B------:R-:W-:Y:S01]  /*5540*/  FADD.FTZ R59, R86, R59 ;  /* 0x0000003b563b7221 */ /* 0x000fe20000010000 */
[----:B------:R-:W1:Y:S01]  /*5550*/  MUFU.EX2 R112, R112 ;  /* 0x0000007000707308 */ /* 0x000e620000000800 */
[----:B------:R-:W-:Y:S01]  /*5560*/  FFMA.FTZ R87, R87, UR5, -R73 ;  /* 0x0000000557577c23 */ /* 0x000fe20008010849 */
[C---:B------:R-:W-:Y:S01]  /*5570*/  HMMA.16816.F32 R156, R4.reuse, R20, R156 ;  /* 0x00000014049c723c */ /* 0x040fe2000000189c */
[----:B-----5:R-:W-:Y:S01]  /*5580*/  FADD.FTZ R54, R99, R54 ;  /* 0x0000003663367221 */ /* 0x020fe20000010000 */
[----:B------:R-:W5:Y:S01]  /*5590*/  MUFU.EX2 R111, R111 ;  /* 0x0000006f006f7308 */ /* 0x000f620000000800 */
[----:B------:R-:W-:Y:S01]  /*55a0*/  FADD.FTZ R59, R93, R59 ;  /* 0x0000003b5d3b7221 */ /* 0x000fe20000010000 */
[----:B------:R-:W-:Y:S01]  /*55b0*/  FFMA.FTZ R88, R88, UR5, -R73 ;  /* 0x0000000558587c23 */ /* 0x000fe20008010849 */
[----:B------:R-:W-:Y:S01]  /*55c0*/  FADD.FTZ R54, R98, R54 ;  /* 0x0000003662367221 */ /* 0x000fe20000010000 */
[----:B------:R-:W3:Y:S01]  /*55d0*/  MUFU.EX2 R120, R120 ;  /* 0x0000007800787308 */ /* 0x000ee20000000800 */
[----:B------:R-:W-:Y:S01]  /*55e0*/  FADD.FTZ R59, R92, R59 ;  /* 0x0000003b5c3b7221 */ /* 0x000fe20000010000 */
[C---:B------:R-:W-:Y:S01]  /*55f0*/  HMMA.16816.F32 R132, R4.reuse, R16, R132 ;  /* 0x000000100484723c */ /* 0x040fe20000001884 */
[----:B--2---:R-:W-:Y:S01]  /*5600*/  FADD.FTZ R54, R97, R54 ;  /* 0x0000003661367221 */ /* 0x004fe20000010000 */
[----:B------:R-:W-:Y:S01]  /*5610*/  MUFU.EX2 R119, R119 ;  /* 0x0000007700777308 */ /* 0x000fe20000000800 */
[----:B------:R-:W-:Y:S01]  /*5620*/  FFMA.FTZ R75, R75, UR5, -R84 ;  /* 0x000000054b4b7c23 */ /* 0x000fe20008010854 */
[----:B-1----:R-:W-:Y:S01]  /*5630*/  FADD.FTZ R48, R112, R48 ;  /* 0x0000003070307221 */ /* 0x002fe20000010000 */
[--C-:B------:R-:W-:Y:S01]  /*5640*/  FFMA.FTZ R77, R77, UR5, -R84.reuse ;  /* 0x000000054d4d7c23 */ /* 0x100fe20008010854 */
[----:B------:R-:W1:Y:S01]  /*5650*/  MUFU.EX2 R118, R118 ;  /* 0x0000007600767308 */ /* 0x000e620000000800 */
[----:B------:R-:W-:Y:S01]  /*5660*/  FFMA.FTZ R238, R82, UR5, -R84 ;  /* 0x0000000552ee7c23 */ /* 0x000fe20008010854 */
[C---:B------:R-:W-:Y:S01]  /*5670*/  HMMA.16816.F32 R152, R4.reuse, R22, R152 ;  /* 0x000000160498723c */ /* 0x040fe20000001898 */
[----:B-----5:R-:W-:Y:S01]  /*5680*/  FADD.FTZ R48, R111, R48 ;  /* 0x000000306f307221 */ /* 0x020fe20000010000 */
[----:B------:R-:W2:Y:S01]  /*5690*/  MUFU.EX2 R124, R124 ;  /* 0x0000007c007c7308 */ /* 0x000ea20000000800 */
[--C-:B------:R-:W-:Y:S01]  /*56a0*/  FFMA.FTZ R237, R69, UR5, -R79.reuse ;  /* 0x0000000545ed7c23 */ /* 0x100fe2000801084f */
[----:B------:R-:W-:Y:S01]  /*56b0*/  FFMA.FTZ R80, R80, UR5, -R84 ;  /* 0x0000000550507c23 */ /* 0x000fe20008010854 */
[----:B---3--:R-:W-:Y:S01]  /*56c0*/  FADD.FTZ R48, R120, R48 ;  /* 0x0000003078307221 */ /* 0x008fe20000010000 */
[----:B------:R-:W3:Y:S01]  /*56d0*/  MUFU.EX2 R123, R123 ;  /* 0x0000007b007b7308 */ /* 0x000ee20000000800 */
[----:B------:R-:W-:Y:S01]  /*56e0*/  FFMA.FTZ R63, R63, UR5, -R79 ;  /* 0x000000053f3f7c23 */ /* 0x000fe2000801084f */
[----:B------:R-:W-:Y:S01]  /*56f0*/  HMMA.16816.F32 R140, R4, R18, R140 ;  /* 0x00000012048c723c */ /* 0x000fe2000000188c */
[----:B------:R-:W-:Y:S01]  /*5700*/  F2FP.F16.F32.PACK_AB R4, R86, R94 ;  /* 0x0000005e5604723e */ /* 0x000fe200000000ff */
[----:B------:R-:W5:Y:S01]  /*5710*/  MUFU.EX2 R122, R122 ;  /* 0x0000007a007a7308 */ /* 0x000f620000000800 */
[----:B------:R-:W-:Y:S01]  /*5720*/  F2FP.F16.F32.PACK_AB R5, R99, R100 ;  /* 0x000000646305723e */ /* 0x000fe200000000ff */
[----:B-1----:R-:W-:Y:S01]  /*5730*/  FADD.FTZ R51, R118, R51 ;  /* 0x0000003376337221 */ /* 0x002fe20000010000 */
[----:B------:R-:W-:Y:S01]  /*5740*/  F2FP.F16.F32.PACK_AB R6, R92, R93 ;  /* 0x0000005d5c06723e */ /* 0x000fe200000000ff */
[----:B------:R-:W1:Y:S01]  /*5750*/  MUFU.EX2 R106, R106 ;  /* 0x0000006a006a7308 */ /* 0x000e620000000800 */
[----:B------:R-:W-:Y:S01]  /*5760*/  F2FP.F16.F32.PACK_AB R7, R97, R98 ;  /* 0x000000626107723e */ /* 0x000fe200000000ff */
[----:B--2---:R-:W-:Y:S01]  /*5770*/  FADD.FTZ R51, R124, R51 ;  /* 0x000000337c337221 */ /* 0x004fe20000010000 */
[----:B------:R-:W-:Y:S01]  /*5780*/  FADD.FTZ R48, R119, R48 ;  /* 0x0000003077307221 */ /* 0x000fe20000010000 */
[----:B------:R-:W2:Y:S01]  /*5790*/  MUFU.EX2 R105, R105 ;  /* 0x0000006900697308 */ /* 0x000ea20000000800 */
[----:B------:R-:W-:Y:S01]  /*57a0*/  FFMA.FTZ R240, R65, UR5, -R73 ;  /* 0x0000000541f07c23 */ /* 0x000fe20008010849 */
[----:B---3--:R-:W-:Y:S01]  /*57b0*/  FADD.FTZ R51, R123, R51 ;  /* 0x000000337b337221 */ /* 0x008fe20000010000 */
[--C-:B------:R-:W-:Y:S01]  /*57c0*/  FFMA.FTZ R70, R70, UR5, -R76.reuse ;  /* 0x0000000546467c23 */ /* 0x100fe2000801084c */
[----:B------:R-:W3:Y:S01]  /*57d0*/  MUFU.EX2 R104, R104 ;  /* 0x0000006800687308 */ /* 0x000ee20000000800 */
[C---:B------:R-:W-:Y:S01]  /*57e0*/  HMMA.16816.F32 R160, R4.reuse, R20, R160 ;  /* 0x0000001404a0723c */ /* 0x040fe200000018a0 */
[----:B-----5:R-:W-:Y:S01]  /*57f0*/  FADD.FTZ R51, R122, R51 ;  /* 0x000000337a337221 */ /* 0x020fe20000010000 */
[----:B------:R-:W-:Y:S01]  /*5800*/  FFMA.FTZ R239, R74, UR5, -R76 ;  /* 0x000000054aef7c23 */ /* 0x000fe2000801084c */
[----:B------:R-:W5:Y:S01]  /*5810*/  MUFU.EX2 R113, R113 ;  /* 0x0000007100717308 */ /* 0x000f620000000800 */
[----:B------:R-:W-:Y:S01]  /*5820*/  FFMA.FTZ R62, R62, UR5, -R73 ;  /* 0x000000053e3e7c23 */ /* 0x000fe20008010849 */
[----:B-1----:R-:W-:Y:S01]  /*5830*/  FADD.FTZ R59, R106, R59 ;  /* 0x0000003b6a3b7221 */ /* 0x002fe20000010000 */
[----:B------:R-:W-:Y:S01]  /*5840*/  IMAD.MOV.U32 R236, RZ, RZ, -0x1 ;  /* 0xffffffffffec7424 */ /* 0x000fe200078e00ff */
[----:B------:R-:W1:Y:S01]  /*5850*/  MUFU.EX2 R130, R130 ;  /* 0x0000008200827308 */ /* 0x000e620000000800 */
[C---:B------:R-:W-:Y:S01]  /*5860*/  HMMA.16816.F32 R148, R4.reuse, R22, R148 ;  /* 0x000000160494723c */ /* 0x040fe20000001894 */
[----:B------:R-:W4:Y:S01]  /*5870*/  LDSM.16.MT88.4 R20, [R212+0x5000] ;  /* 0x00500000d414783b */ /* 0x000f220000004200 */
[----:B--2---:R-:W-:Y:S01]  /*5880*/  FADD.FTZ R59, R105, R59 ;  /* 0x0000003b693b7221 */ /* 0x004fe20000010000 */
[----:B------:R-:W2:Y:S03]  /*5890*/  MUFU.EX2 R129, R129 ;  /* 0x0000008100817308 */ /* 0x000ea60000000800 */
[----:B---3--:R-:W-:Y:S01]  /*58a0*/  FADD.FTZ R59, R104, R59 ;  /* 0x0000003b683b7221 */ /* 0x008fe20000010000 */
[----:B------:R-:W3:Y:S01]  /*58b0*/  MUFU.EX2 R126, R126 ;  /* 0x0000007e007e7308 */ /* 0x000ee20000000800 */
[----:B------:R-:W-:Y:S02]  /*58c0*/  HMMA.16816.F32 R144, R4, R16, R144 ;  /* 0x000000100490723c */ /* 0x000fe40000001890 */
[----:B-----5:R-:W-:Y:S01]  /*58d0*/  FADD.FTZ R59, R113, R59 ;  /* 0x0000003b713b7221 */ /* 0x020fe20000010000 */
[----:B------:R-:W-:Y:S01]  /*58e0*/  MUFU.EX2 R172, R172 ;  /* 0x000000ac00ac7308 */ /* 0x000fe20000000800 */
[----:B-1----:R-:W-:-:S03]  /*58f0*/  FADD.FTZ R54, R130, R54 ;  /* 0x0000003682367221 */ /* 0x002fc60000010000 */
[----:B------:R-:W1:Y:S01]  /*5900*/  MUFU.EX2 R173, R173 ;  /* 0x000000ad00ad7308 */ /* 0x000e620000000800 */
[----:B------:R-:W-:Y:S01]  /*5910*/  HMMA.16816.F32 R136, R4, R18, R136 ;  /* 0x000000120488723c */ /* 0x000fe20000001888 */
[----:B------:R-:W-:Y:S01]  /*5920*/  F2FP.F16.F32.PACK_AB R4, R111, R112 ;  /* 0x000000706f04723e */ /* 0x000fe200000000ff */
[----:B------:R-:W5:Y:S01]  /*5930*/  LDSM.16.MT88.4 R16, [R170+0x5000] ;  /* 0x00500000aa10783b */ /* 0x000f620000004200 */
[----:B------:R-:W-:Y:S01]  /*5940*/  F2FP.F16.F32.PACK_AB R6, R119, R120 ;  /* 0x000000787706723e */ /* 0x000fe200000000ff */
[----:B------:R-:W1:Y:S01]  /*5950*/  MUFU.EX2 R175, R175 ;  /* 0x000000af00af7308 */ /* 0x000e620000000800 */
[----:B------:R-:W-:Y:S01]  /*5960*/  F2FP.F16.F32.PACK_AB R5, R124, R118 ;  /* 0x000000767c05723e */ /* 0x000fe200000000ff */
[----:B--2---:R-:W-:Y:S01]  /*5970*/  FADD.FTZ R54, R129, R54 ;  /* 0x0000003681367221 */ /* 0x004fe20000010000 */
[----:B------:R-:W-:Y:S01]  /*5980*/  F2FP.F16.F32.PACK_AB R7, R122, R123 ;  /* 0x0000007b7a07723e */ /* 0x000fe200000000ff */
[----:B------:R-:W2:Y:S02]  /*5990*/  MUFU.EX2 R174, R174 ;  /* 0x000000ae00ae7308 */ /* 0x000ea40000000800 */
[----:B---3--:R-:W-:-:S02]  /*59a0*/  FADD.FTZ R54, R126, R54 ;  /* 0x000000367e367221 */ /* 0x008fc40000010000 */
[----:B------:R-:W-:Y:S01]  /*59b0*/  MUFU.EX2 R200, R200 ;  /* 0x000000c800c87308 */ /* 0x000fe20000000800 */
[----:B-1----:R-:W-:Y:S01]  /*59c0*/  FADD.FTZ R48, R173, R48 ;  /* 0x00000030ad307221 */ /* 0x002fe20000010000 */
[----:B------:R-:W-:Y:S01]  /*59d0*/  HMMA.16816.F32 R156, R4, R12, R156 ;  /* 0x0000000c049c723c */ /* 0x000fe2000000189c */
[----:B------:R-:W-:Y:S01]  /*59e0*/  FADD.FTZ R54, R172, R54 ;  /* 0x00000036ac367221 */ /* 0x000fe20000010000 */
[----:B------:R-:W1:Y:S01]  /*59f0*/  MUFU.EX2 R189, R189 ;  /* 0x000000bd00bd7308 */ /* 0x000e620000000800 */
[----:B------:R-:W-:-:S03]  /*5a00*/  FADD.FTZ R48, R175, R48 ;  /* 0x00000030af307221 */ /* 0x000fc60000010000 */
[----:B------:R-:W3:Y:S02]  /*5a10*/  MUFU.EX2 R190, R190 ;  /* 0x000000be00be7308 */ /* 0x000ee40000000800 */
[C---:B------:R-:W-:Y:S01]  /*5a20*/  HMMA.16816.F32 R152, R4.reuse, R14, R152 ;  /* 0x0000000e0498723c */ /* 0x040fe20000001898 */
[----:B--2---:R-:W-:Y:S01]  /*5a30*/  FADD.FTZ R48, R174, R48 ;  /* 0x00000030ae307221 */ /* 0x004fe20000010000 */
[----:B------:R-:W-:Y:S04]  /*5a40*/  MUFU.EX2 R85, R85 ;  /* 0x0000005500557308 */ /* 0x000fe80000000800 */
[----:B------:R-:W-:Y:S02]  /*5a50*/  MUFU.EX2 R87, R87 ;  /* 0x0000005700577308 */ /* 0x000fe40000000800 */
[C---:B----4-:R-:W-:Y:S01]  /*5a60*/  HMMA.16816.F32 R132, R4.reuse, R8, R132 ;  /* 0x000000080484723c */ /* 0x050fe20000001884 */
[----:B-1----:R-:W-:Y:S01]  /*5a70*/  FADD.FTZ R59, R189, R59 ;  /* 0x0000003bbd3b7221 */ /* 0x002fe20000010000 */
[----:B------:R-:W-:Y:S03]  /*5a80*/  MUFU.EX2 R88, R88 ;  /* 0x0000005800587308 */ /* 0x000fe60000000800 */
[----:B---3--:R-:W-:Y:S01]  /*5a90*/  FADD.FTZ R59, R190, R59 ;  /* 0x0000003bbe3b7221 */ /* 0x008fe20000010000 */
[----:B------:R-:W-:Y:S02]  /*5aa0*/  MUFU.EX2 R75, R75 ;  /* 0x0000004b004b7308 */ /* 0x000fe40000000800 */
[----:B------:R-:W-:Y:S01]  /*5ab0*/  HMMA.16816.F32 R140, R4, R10, R140 ;  /* 0x0000000a048c723c */ /* 0x000fe2000000188c */
[----:B------:R-:W-:Y:S01]  /*5ac0*/  F2FP.F16.F32.PACK_AB R4, R105, R106 ;  /* 0x0000006a6904723e */ /* 0x000fe200000000ff */
[----:B------:R-:W-:Y:S01]  /*5ad0*/  MUFU.EX2 R77, R77 ;  /* 0x0000004d004d7308 */ /* 0x000fe20000000800 */
[----:B------:R-:W-:-:S02]  /*5ae0*/  F2FP.F16.F32.PACK_AB R5, R129, R130 ;  /* 0x000000828105723e */ /* 0x000fc400000000ff */
[----:B------:R-:W-:Y:S01]  /*5af0*/  F2FP.F16.F32.PACK_AB R6, R113, R104 ;  /* 0x000000687106723e */ /* 0x000fe200000000ff */
[----:B------:R-:W-:Y:S01]  /*5b00*/  MUFU.EX2 R238, R238 ;  /* 0x000000ee00ee7308 */ /* 0x000fe20000000800 */
[----:B------:R-:W-:-:S03]  /*5b10*/  F2FP.F16.F32.PACK_AB R7, R172, R126 ;  /* 0x0000007eac07723e */ /* 0x000fc600000000ff */
[----:B------:R-:W-:Y:S04]  /*5b20*/  MUFU.EX2 R237, R237 ;  /* 0x000000ed00ed7308 */ /* 0x000fe80000000800 */
[C---:B------:R-:W-:Y:S01]  /*5b30*/  HMMA.16816.F32 R160, R4.reuse, R12, R160 ;  /* 0x0000000c04a0723c */ /* 0x040fe200000018a0 */
[--C-:B------:R-:W-:Y:S01]  /*5b40*/  FFMA.FTZ R12, R198, UR5, -R79.reuse ;  /* 0x00000005c60c7c23 */ /* 0x100fe2000801084f */
[----:B------:R-:W-:Y:S01]  /*5b50*/  FFMA.FTZ R13, R196, UR5, -R79 ;  /* 0x00000005c40d7c23 */ /* 0x000fe2000801084f */
[----:B------:R-:W1:Y:S04]  /*5b60*/  MUFU.EX2 R198, R201 ;  /* 0x000000c900c67308 */ /* 0x000e680000000800 */
[----:B------:R2:W3:Y:S01]  /*5b70*/  MUFU.EX2 R196, R12 ;  /* 0x0000000c00c47308 */ /* 0x0004e20000000800 */
[C---:B------:R-:W-:Y:S01]  /*5b80*/  HMMA.16816.F32 R144, R4.reuse, R8, R144 ;  /* 0x000000080490723c */ /* 0x040fe20000001890 */
[----:B------:R-:W-:Y:S01]  /*5b90*/  FFMA.FTZ R8, R191, UR5, -R73 ;  /* 0x00000005bf087c23 */ /* 0x000fe20008010849 */
[----:B------:R-:W-:Y:S01]  /*5ba0*/  FFMA.FTZ R9, R178, UR5, -R76 ;  /* 0x00000005b2097c23 */ /* 0x000fe2000801084c */
[----:B------:R4:W5:Y:S04]  /*5bb0*/  MUFU.EX2 R191, R195 ;  /* 0x000000c300bf7308 */ /* 0x0009680000000800 */
[----:B------:R5:W5:Y:S01]  /*5bc0*/  MUFU.EX2 R178, R8 ;  /* 0x0000000800b27308 */ /* 0x000b620000000800 */
[----:B------:R-:W-:Y:S01]  /*5bd0*/  HMMA.16816.F32 R148, R4, R14, R148 ;  /* 0x0000000e0494723c */ /* 0x000fe20000001894 */
[----:B-1----:R-:W-:-:S02]  /*5be0*/  FADD.FTZ R48, R198, R48 ;  /* 0x00000030c6307221 */ /* 0x002fc40000010000 */
[----:B------:R-:W-:Y:S01]  /*5bf0*/  MUFU.EX2 R240, R240 ;  /* 0x000000f000f07308 */ /* 0x000fe20000000800 */
[----:B--2---:R-:W-:Y:S01]  /*5c00*/  FFMA.FTZ R12, R197, UR5, -R79 ;  /* 0x00000005c50c7c23 */ /* 0x004fe2000801084f */
[----:B---3--:R-:W-:Y:S02]  /*5c10*/  FADD.FTZ R51, R196, R51 ;  /* 0x00000033c4337221 */ /* 0x008fe40000010000 */
[----:B------:R-:W1:Y:S01]  /*5c20*/  MUFU.EX2 R197, R13 ;  /* 0x0000000d00c57308 */ /* 0x000e620000000800 */
[----:B------:R-:W-:Y:S01]  /*5c30*/  HMMA.16816.F32 R136, R4, R10, R136 ;  /* 0x0000000a0488723c */ /* 0x000fe20000001888 */
[--C-:B----4-:R-:W-:Y:S01]  /*5c40*/  FFMA.FTZ R195, R188, UR5, -R76.reuse ;  /* 0x00000005bcc37c23 */ /* 0x110fe2000801084c */
[----:B------:R-:W-:Y:S01]  /*5c50*/  F2FP.F16.F32.PACK_AB R4, R175, R173 ;  /* 0x000000adaf04723e */ /* 0x000fe200000000ff */
[----:B------:R-:W2:Y:S01]  /*5c60*/  MUFU.EX2 R199, R12 ;  /* 0x0000000c00c77308 */ /* 0x000ea20000000800 */
[----:B------:R-:W-:Y:S01]  /*5c70*/  F2FP.F16.F32.PACK_AB R6, R198, R174 ;  /* 0x000000aec606723e */ /* 0x000fe200000000ff */
[----:B-----5:R-:W-:Y:S01]  /*5c80*/  FFMA.FTZ R8, R183, UR5, -R76 ;  /* 0x00000005b7087c23 */ /* 0x020fe2000801084c */
[----:B------:R-:W-:Y:S01]  /*5c90*/  FADD.FTZ R59, R191, R59 ;  /* 0x0000003bbf3b7221 */ /* 0x000fe20000010000 */
[----:B------:R3:W4:Y:S03]  /*5ca0*/  MUFU.EX2 R183, R9 ;  /* 0x0000000900b77308 */ /* 0x0007260000000800 */
[----:B------:R-:W-:Y:S01]  /*5cb0*/  FADD.FTZ R59, R178, R59 ;  /* 0x0000003bb23b7221 */ /* 0x000fe20000010000 */
[----:B------:R-:W-:Y:S01]  /*5cc0*/  MUFU.EX2 R195, R195 ;  /* 0x000000c300c37308 */ /* 0x000fe20000000800 */
[C---:B-1----:R-:W-:Y:S01]  /*5cd0*/  F2FP.F16.F32.PACK_AB R5, R197.reuse, R196 ;  /* 0x000000c4c505723e */ /* 0x042fe200000000ff */
[----:B------:R-:W-:-:S02]  /*5ce0*/  FADD.FTZ R51, R197, R51 ;  /* 0x00000033c5337221 */ /* 0x000fc40000010000 */
[----:B------:R-:W-:Y:S01]  /*5cf0*/  MUFU.EX2 R239, R239 ;  /* 0x000000ef00ef7308 */ /* 0x000fe20000000800 */
[C---:B--2---:R-:W-:Y:S01]  /*5d00*/  F2FP.F16.F32.PACK_AB R7, R200.reuse, R199 ;  /* 0x000000c7c807723e */ /* 0x044fe200000000ff */
[----:B------:R-:W1:Y:S01]  /*5d10*/  LDSM.16.MT88.4 R12, [R212+0x5400] ;  /* 0x00540000d40c783b */ /* 0x000e620000004200 */
[----:B------:R-:W-:Y:S01]  /*5d20*/  FADD.FTZ R51, R199, R51 ;  /* 0x00000033c7337221 */ /* 0x000fe20000010000 */
[----:B---3--:R-:W-:Y:S01]  /*5d30*/  FFMA.FTZ R9, R187, UR5, -R76 ;  /* 0x00000005bb097c23 */ /* 0x008fe2000801084c */
[----:B----4-:R-:W-:Y:S01]  /*5d40*/  FADD.FTZ R54, R183, R54 ;  /* 0x00000036b7367221 */ /* 0x010fe20000010000 */
[----:B------:R2:W3:Y:S02]  /*5d50*/  MUFU.EX2 R187, R8 ;  /* 0x0000000800bb7308 */ /* 0x0004e40000000800 */
[C---:B------:R-:W-:Y:S01]  /*5d60*/  HMMA.16816.F32 R156, R4.reuse, R20, R156 ;  /* 0x00000014049c723c */ /* 0x040fe2000000189c */
[----:B------:R-:W-:Y:S01]  /*5d70*/  FADD.FTZ R51, R200, R51 ;  /* 0x00000033c8337221 */ /* 0x000fe20000010000 */
[----:B------:R4:W5:Y:S06]  /*5d80*/  MUFU.EX2 R188, R9 ;  /* 0x0000000900bc7308 */ /* 0x00096c0000000800 */
[C---:B------:R-:W-:Y:S01]  /*5d90*/  HMMA.16816.F32 R152, R4.reuse, R22, R152 ;  /* 0x000000160498723c */ /* 0x040fe20000001898 */
[----:B--2---:R-:W-:Y:S01]  /*5da0*/  FFMA.FTZ R8, R185, UR5, -R84 ;  /* 0x00000005b9087c23 */ /* 0x004fe20008010854 */
[----:B---3--:R-:W-:Y:S01]  /*5db0*/  FADD.FTZ R54, R187, R54 ;  /* 0x00000036bb367221 */ /* 0x008fe20000010000 */
[----:B------:R2:W3:Y:S05]  /*5dc0*/  MUFU.EX2 R185, R186 ;  /* 0x000000ba00b97308 */ /* 0x0004ea0000000800 */
[----:B------:R-:W-:Y:S01]  /*5dd0*/  HMMA.16816.F32 R132, R4, R16, R132 ;  /* 0x000000100484723c */ /* 0x000fe20000001884 */
[----:B----4-:R-:W-:Y:S01]  /*5de0*/  FFMA.FTZ R9, R182, UR5, -R84 ;  /* 0x00000005b6097c23 */ /* 0x010fe20008010854 */
[----:B-----5:R-:W-:Y:S01]  /*5df0*/  FADD.FTZ R54, R188, R54 ;  /* 0x00000036bc367221 */ /* 0x020fe20000010000 */
[----:B------:R4:W5:Y:S03]  /*5e00*/  MUFU.EX2 R182, R8 ;  /* 0x0000000800b67308 */ /* 0x0009660000000800 */
[----:B------:R-:W-:-:S02]  /*5e10*/  FADD.FTZ R54, R195, R54 ;  /* 0x00000036c3367221 */ /* 0x000fc40000010000 */
[----:B------:R-:W-:Y:S01]  /*5e20*/  HMMA.16816.F32 R140, R4, R18, R140 ;  /* 0x00000012048c723c */ /* 0x000fe2000000188c */
[----:B------:R-:W-:Y:S02]  /*5e30*/  F2FP.F16.F32.PACK_AB R4, R190, R189 ;  /* 0x000000bdbe04723e */ /* 0x000fe400000000ff */
[----:B------:R-:W-:Y:S02]  /*5e40*/  F2FP.F16.F32.PACK_AB R5, R187, R183 ;  /* 0x000000b7bb05723e */ /* 0x000fe400000000ff */
[----:B------:R-:W-:Y:S01]  /*5e50*/  F2FP.F16.F32.PACK_AB R6, R178, R191 ;  /* 0x000000bfb206723e */ /* 0x000fe200000000ff */
[----:B--2---:R-:W-:Y:S01]  /*5e60*/  FFMA.FTZ R186, R117, UR5, -R76 ;  /* 0x0000000575ba7c23 */ /* 0x004fe2000801084c */
[----:B------:R-:W-:Y:S01]  /*5e70*/  F2FP.F16.F32.PACK_AB R7, R195, R188 ;  /* 0x000000bcc307723e */ /* 0x000fe200000000ff */
[----:B---3--:R-:W-:Y:S01]  /*5e80*/  FADD.FTZ R59, R185, R59 ;  /* 0x0000003bb93b7221 */ /* 0x008fe20000010000 */
[----:B----4-:R-:W-:Y:S01]  /*5e90*/  FFMA.FTZ R8, R184, UR5, -R84 ;  /* 0x00000005b8087c23 */ /* 0x010fe20008010854 */
[----:B-----5:R-:W-:Y:S01]  /*5ea0*/  FADD.FTZ R48, R182, R48 ;  /* 0x00000030b6307221 */ /* 0x020fe20000010000 */
[----:B------:R2:W3:Y:S03]  /*5eb0*/  MUFU.EX2 R184, R9 ;  /* 0x0000000900b87308 */ /* 0x0004e60000000800 */
[C---:B------:R-:W-:Y:S01]  /*5ec0*/  HMMA.16816.F32 R160, R4.reuse, R20, R160 ;  /* 0x0000001404a0723c */ /* 0x040fe200000018a0 */
[--C-:B------:R-:W-:Y:S01]  /*5ed0*/  FFMA.FTZ R21, R176, UR5, -R79.reuse ;  /* 0x00000005b0157c23 */ /* 0x100fe2000801084f */
[----:B------:R-:W-:Y:S01]  /*5ee0*/  FFMA.FTZ R20, R128, UR5, -R79 ;  /* 0x0000000580147c23 */ /* 0x000fe2000801084f */
[----:B------:R-:W-:Y:S04]  /*5ef0*/  MUFU.EX2 R186, R186 ;  /* 0x000000ba00ba7308 */ /* 0x000fe80000000800 */
[----:B------:R4:W5:Y:S01]  /*5f00*/  MUFU.EX2 R128, R21 ;  /* 0x0000001500807308 */ /* 0x0009620000000800 */
[C---:B------:R-:W-:Y:S01]  /*5f10*/  HMMA.16816.F32 R144, R4.reuse, R16, R144 ;  /* 0x000000100490723c */ /* 0x040fe20000001890 */
[--C-:B------:R-:W-:Y:S01]  /*5f20*/  FFMA.FTZ R16, R125, UR5, -R73.reuse ;  /* 0x000000057d107c23 */ /* 0x100fe20008010849 */
[----:B------:R-:W-:Y:S01]  /*5f30*/  FFMA.FTZ R17, R127, UR5, -R73 ;  /* 0x000000057f117c23 */ /* 0x000fe20008010849 */
[----:B--2---:R-:W-:Y:S01]  /*5f40*/  FFMA.FTZ R9, R179, UR5, -R84 ;  /* 0x00000005b3097c23 */ /* 0x004fe20008010854 */
[----:B---3--:R-:W-:Y:S01]  /*5f50*/  FADD.FTZ R48, R184, R48 ;  /* 0x00000030b8307221 */ /* 0x008fe20000010000 */
[----:B------:R-:W2:Y:S03]  /*5f60*/  MUFU.EX2 R179, R8 ;  /* 0x0000000800b37308 */ /* 0x000ea60000000800 */
[----:B------:R-:W-:Y:S01]  /*5f70*/  HMMA.16816.F32 R148, R4, R22, R148 ;  /* 0x000000160494723c */ /* 0x000fe20000001894 */
[----:B------:R3:W1:Y:S01]  /*5f80*/  MUFU.EX2 R176, R9 ;  /* 0x0000000900b07308 */ /* 0x0006620000000800 */
[--C-:B------:R-:W-:Y:S01]  /*5f90*/  FFMA.FTZ R22, R131, UR5, -R79.reuse ;  /* 0x0000000583167c23 */ /* 0x100fe2000801084f */
[----:B----4-:R-:W-:-:S02]  /*5fa0*/  FFMA.FTZ R21, R177, UR5, -R79 ;  /* 0x00000005b1157c23 */ /* 0x010fc4000801084f */
[----:B------:R4:W4:Y:S01]  /*5fb0*/  MUFU.EX2 R131, R20 ;  /* 0x0000001400837308 */ /* 0x0009220000000800 */
[----:B-----5:R-:W-:Y:S02]  /*5fc0*/  FADD.FTZ R51, R128, R51 ;  /* 0x0000003380337221 */ /* 0x020fe40000010000 */
[----:B------:R-:W-:Y:S01]  /*5fd0*/  HMMA.16816.F32 R136, R4, R18, R136 ;  /* 0x000000120488723c */ /* 0x000fe20000001888 */
[----:B------:R-:W-:Y:S01]  /*5fe0*/  F2FP.F16.F32.PACK_AB R4, R184, R182 ;  /* 0x000000b6b804723e */ /* 0x000fe200000000ff */
[----:B------:R5:W-:Y:S01]  /*5ff0*/  MUFU.EX2 R127, R16 ;  /* 0x00000010007f7308 */ /* 0x000be20000000800 */
[----:B--2---:R-:W-:-:S03]  /*6000*/  FADD.FTZ R48, R179, R48 ;  /* 0x00000030b3307221 */ /* 0x004fc60000010000 */
[----:B------:R-:W2:Y:S01]  /*6010*/  MUFU.EX2 R177, R22 ;  /* 0x0000001600b17308 */ /* 0x000ea20000000800 */
[----:B---3--:R-:W3:Y:S01]  /*6020*/  LDSM.16.MT88.4 R8, [R170+0x5400] ;  /* 0x00540000aa08783b */ /* 0x008ee20000004200 */
[C---:B-1----:R-:W-:Y:S01]  /*6030*/  F2FP.F16.F32.PACK_AB R6, R176.reuse, R179 ;  /* 0x000000b3b006723e */ /* 0x042fe200000000ff */
[----:B------:R-:W-:Y:S01]  /*6040*/  FADD.FTZ R48, R176, R48 ;  /* 0x00000030b0307221 */ /* 0x000fe20000010000 */
[----:B----4-:R-:W-:Y:S01]  /*6050*/  FFMA.FTZ R20, R121, UR5, -R73 ;  /* 0x0000000579147c23 */ /* 0x010fe20008010849 */
[C---:B------:R-:W-:Y:S01]  /*6060*/  F2FP.F16.F32.PACK_AB R5, R131.reuse, R128 ;  /* 0x000000808305723e */ /* 0x040fe200000000ff */
[----:B------:R-:W1:Y:S01]  /*6070*/  MUFU.EX2 R121, R21 ;  /* 0x0000001500797308 */ /* 0x000e620000000800 */
[----:B------:R-:W-:Y:S01]  /*6080*/  FADD.FTZ R51, R131, R51 ;  /* 0x0000003383337221 */ /* 0x000fe20000010000 */
[----:B-----5:R-:W-:Y:S02]  /*6090*/  FFMA.FTZ R16, R116, UR5, -R76 ;  /* 0x0000000574107c23 */ /* 0x020fe4000801084c */
[----:B------:R4:W-:Y:S01]  /*60a0*/  MUFU.EX2 R116, R17 ;  /* 0x0000001100747308 */ /* 0x0009e20000000800 */
[----:B--2---:R-:W-:-:S03]  /*60b0*/  FADD.FTZ R51, R177, R51 ;  /* 0x00000033b1337221 */ /* 0x004fc60000010000 */
[----:B------:R2:W5:Y:S01]  /*60c0*/  MUFU.EX2 R125, R20 ;  /* 0x00000014007d7308 */ /* 0x0005620000000800 */
[C---:B-1----:R-:W-:Y:S01]  /*60d0*/  F2FP.F16.F32.PACK_AB R7, R121.reuse, R177 ;  /* 0x000000b17907723e */ /* 0x042fe200000000ff */
[----:B------:R-:W-:Y:S01]  /*60e0*/  FADD.FTZ R51, R121, R51 ;  /* 0x0000003379337221 */ /* 0x000fe20000010000 */
[----:B----4-:R-:W-:Y:S02]  /*60f0*/  FFMA.FTZ R17, R114, UR5, -R76 ;  /* 0x0000000572117c23 */ /* 0x010fe4000801084c */
[----:B------:R1:W4:Y:S03]  /*6100*/  MUFU.EX2 R114, R16 ;  /* 0x0000001000727308 */ /* 0x0003260000000800 */
[----:B------:R-:W-:Y:S01]  /*6110*/  HMMA.16816.F32 R156, R4, R12, R156 ;  /* 0x0000000c049c723c */ /* 0x000fe2000000189c */
[----:B--2---:R-:W2:Y:S01]  /*6120*/  LDSM.16.MT88.4 R20, [R212+0x5800] ;  /* 0x00580000d414783b */ /* 0x004ea20000004200 */
[----:B-----5:R-:W-:-:S04]  /*6130*/  FADD.FTZ R59, R125, R59 ;  /* 0x0000003b7d3b7221 */ /* 0x020fc80000010000 */
[----:B------:R-:W-:Y:S02]  /*6140*/  FADD.FTZ R59, R127, R59 ;  /* 0x0000003b7f3b7221 */ /* 0x000fe40000010000 */
[C---:B------:R-:W-:Y:S02]  /*6150*/  HMMA.16816.F32 R152, R4.reuse, R14, R152 ;  /* 0x0000000e0498723c */ /* 0x040fe40000001898 */
[----:B------:R-:W-:Y:S01]  /*6160*/  FADD.FTZ R59, R116, R59 ;  /* 0x0000003b743b7221 */ /* 0x000fe20000010000 */
[----:B-1----:R-:W-:Y:S01]  /*6170*/  FFMA.FTZ R16, R115, UR5, -R76 ;  /* 0x0000000573107c23 */ /* 0x002fe2000801084c */
[----:B----4-:R-:W-:Y:S01]  /*6180*/  FADD.FTZ R54, R114, R54 ;  /* 0x0000003672367221 */ /* 0x010fe20000010000 */
[----:B------:R-:W1:Y:S03]  /*6190*/  MUFU.EX2 R115, R17 ;  /* 0x0000001100737308 */ /* 0x000e660000000800 */
[----:B---3--:R-:W-:Y:S01]  /*61a0*/  HMMA.16816.F32 R132, R4, R8, R132 ;  /* 0x000000080484723c */ /* 0x008fe20000001884 */
[----:B------:R-:W-:Y:S01]  /*61b0*/  FADD.FTZ R59, R85, R59 ;  /* 0x0000003b553b7221 */ /* 0x000fe20000010000 */
[----:B------:R-:W3:Y:S03]  /*61c0*/  MUFU.EX2 R117, R16 ;  /* 0x0000001000757308 */ /* 0x000ee60000000800 */
[----:B------:R-:W-:-:S03]  /*61d0*/  FADD.FTZ R59, R87, R59 ;  /* 0x0000003b573b7221 */ /* 0x000fc60000010000 */
[----:B------:R-:W-:Y:S01]  /*61e0*/  HMMA.16816.F32 R140, R4, R10, R140 ;  /* 0x0000000a048c723c */ /* 0x000fe2000000188c */
[----:B------:R-:W-:Y:S01]  /*61f0*/  F2FP.F16.F32.PACK_AB R4, R125, R185 ;  /* 0x000000b97d04723e */ /* 0x000fe200000000ff */
[----:B------:R-:W-:Y:S01]  /*6200*/  FADD.FTZ R59, R88, R59 ;  /* 0x0000003b583b7221 */ /* 0x000fe20000010000 */
[----:B------:R-:W-:Y:S02]  /*6210*/  F2FP.F16.F32.PACK_AB R6, R116, R127 ;  /* 0x0000007f7406723e */ /* 0x000fe400000000ff */
[C---:B-1----:R-:W-:Y:S01]  /*6220*/  F2FP.F16.F32.PACK_AB R5, R115.reuse, R114 ;  /* 0x000000727305723e */ /* 0x042fe200000000ff */
[----:B------:R-:W-:Y:S01]  /*6230*/  FFMA.FTZ R17, R108, UR5, -R84 ;  /* 0x000000056c117c23 */ /* 0x000fe20008010854 */
[----:B------:R-:W-:Y:S01]  /*6240*/  FADD.FTZ R54, R115, R54 ;  /* 0x0000003673367221 */ /* 0x000fe20000010000 */
[----:B------:R1:W4:Y:S01]  /*6250*/  MUFU.EX2 R108, R110 ;  /* 0x0000006e006c7308 */ /* 0x0003220000000800 */
[C---:B---3--:R-:W-:Y:S01]  /*6260*/  F2FP.F16.F32.PACK_AB R7, R186.reuse, R117 ;  /* 0x00000075ba07723e */ /* 0x048fe200000000ff */
[----:B------:R-:W-:Y:S01]  /*6270*/  FFMA.FTZ R16, R107, UR5, -R84 ;  /* 0x000000056b107c23 */ /* 0x000fe20008010854 */
[----:B------:R-:W-:Y:S01]  /*6280*/  FADD.FTZ R54, R117, R54 ;  /* 0x0000003675367221 */ /* 0x000fe20000010000 */
[----:B------:R-:W3:Y:S03]  /*6290*/  MUFU.EX2 R107, R17 ;  /* 0x00000011006b7308 */ /* 0x000ee60000000800 */
[----:B------:R-:W-:Y:S01]  /*62a0*/  FADD.FTZ R54, R186, R54 ;  /* 0x00000036ba367221 */ /* 0x000fe20000010000 */
[----:B------:R-:W-:Y:S01]  /*62b0*/  HMMA.16816.F32 R160, R4, R12, R160 ;  /* 0x0000000c04a0723c */ /* 0x000fe200000018a0 */
[----:B------:R-:W-:Y:S01]  /*62c0*/  FFMA.FTZ R12, R102, UR5, -R84 ;  /* 0x00000005660c7c23 */ /* 0x000fe20008010854 */
[--C-:B------:R-:W-:Y:S01]  /*62d0*/  FFMA.FTZ R13, R90, UR5, -R79.reuse ;  /* 0x000000055a0d7c23 */ /* 0x100fe2000801084f */
[----:B------:R5:W2:Y:S01]  /*62e0*/  MUFU.EX2 R102, R16 ;  /* 0x0000001000667308 */ /* 0x000aa20000000800 */
[----:B-1----:R-:W-:-:S03]  /*62f0*/  FFMA.FTZ R110, R89, UR5, -R79 ;  /* 0x00000005596e7c23 */ /* 0x002fc6000801084f */
[----:B------:R1:W1:Y:S01]  /*6300*/  MUFU.EX2 R90, R12 ;  /* 0x0000000c005a7308 */ /* 0x0002620000000800 */
[C---:B------:R-:W-:Y:S01]  /*6310*/  HMMA.16816.F32 R144, R4.reuse, R8, R144 ;  /* 0x000000080490723c */ /* 0x040fe20000001890 */
[----:B------:R-:W-:Y:S01]  /*6320*/  FFMA.FTZ R8, R91, UR5, -R73 ;  /* 0x000000055b087c23 */ /* 0x000fe20008010849 */
[----:B------:R-:W-:Y:S01]  /*6330*/  FFMA.FTZ R91, R83, UR5, -R76 ;  /* 0x00000005535b7c23 */ /* 0x000fe2000801084c */
[----:B----4-:R-:W-:Y:S01]  /*6340*/  FADD.FTZ R48, R108, R48 ;  /* 0x000000306c307221 */ /* 0x010fe20000010000 */
[----:B------:R-:W-:Y:S03]  /*6350*/  MUFU.EX2 R110, R110 ;  /* 0x0000006e006e7308 */ /* 0x000fe60000000800 */
[----:B---3--:R-:W-:Y:S01]  /*6360*/  FADD.FTZ R48, R107, R48 ;  /* 0x000000306b307221 */ /* 0x008fe20000010000 */
[----:B------:R3:W4:Y:S01]  /*6370*/  MUFU.EX2 R83, R8 ;  /* 0x0000000800537308 */ /* 0x0007220000000800 */
[----:B-----5:R-:W5:Y:S01]  /*6380*/  LDSM.16.MT88.4 R16, [R170+0x5800] ;  /* 0x00580000aa10783b */ /* 0x020f620000004200 */
[----:B------:R-:W-:Y:S01]  /*6390*/  HMMA.16816.F32 R148, R4, R14, R148 ;  /* 0x0000000e0494723c */ /* 0x000fe20000001894 */
[----:B--2---:R-:W-:Y:S01]  /*63a0*/  FADD.FTZ R48, R102, R48 ;  /* 0x0000003066307221 */ /* 0x004fe20000010000 */
[----:B------:R-:W2:Y:S01]  /*63b0*/  MUFU.EX2 R91, R91 ;  /* 0x0000005b005b7308 */ /* 0x000ea20000000800 */
[----:B-1----:R-:W-:-:S02]  /*63c0*/  FFMA.FTZ R12, R96, UR5, -R79 ;  /* 0x00000005600c7c23 */ /* 0x002fc4000801084f */
[C---:B------:R-:W-:Y:S01]  /*63d0*/  FADD.FTZ R48, R90.reuse, R48 ;  /* 0x000000305a307221 */ /* 0x040fe20000010000 */
[----:B------:R1:W1:Y:S02]  /*63e0*/  MUFU.EX2 R96, R13 ;  /* 0x0000000d00607308 */ /* 0x0002640000000800 */
[----:B------:R-:W-:Y:S01]  /*63f0*/  HMMA.16816.F32 R136, R4, R10, R136 ;  /* 0x0000000a0488723c */ /* 0x000fe20000001888 */
[----:B------:R-:W-:Y:S01]  /*6400*/  F2FP.F16.F32.PACK_AB R4, R107, R108 ;  /* 0x0000006c6b04723e */ /* 0x000fe200000000ff */
[----:B------:R-:W-:Y:S01]  /*6410*/  FADD.FTZ R48, R75, R48 ;  /* 0x000000304b307221 */ /* 0x000fe20000010000 */
[----:B------:R-:W-:Y:S01]  /*6420*/  F2FP.F16.F32.PACK_AB R6, R90, R102 ;  /* 0x000000665a06723e */ /* 0x000fe200000000ff */
[----:B---3--:R-:W-:Y:S01]  /*6430*/  FFMA.FTZ R8, R101, UR5, -R76 ;  /* 0x0000000565087c23 */ /* 0x008fe2000801084c */
[----:B----4-:R-:W-:Y:S01]  /*6440*/  FADD.FTZ R59, R83, R59 ;  /* 0x0000003b533b7221 */ /* 0x010fe20000010000 */
[----:B------:R3:W4:Y:S01]  /*6450*/  MUFU.EX2 R101, R109 ;  /* 0x0000006d00657308 */ /* 0x0007220000000800 */
[----:B------:R-:W-:Y:S01]  /*6460*/  FADD.FTZ R48, R77, R48 ;  /* 0x000000304d307221 */ /* 0x000fe20000010000 */
[----:B--2---:R-:W-:Y:S01]  /*6470*/  FADD.FTZ R54, R91, R54 ;  /* 0x000000365b367221 */ /* 0x004fe20000010000 */
[----:B-1----:R-:W-:Y:S01]  /*6480*/  FFMA.FTZ R13, R95, UR5, -R79 ;  /* 0x000000055f0d7c23 */ /* 0x002fe2000801084f */
[----:B------:R-:W-:Y:S01]  /*6490*/  FADD.FTZ R51, R96, R51 ;  /* 0x0000003360337221 */ /* 0x000fe20000010000 */
[----:B------:R-:W1:Y:S04]  /*64a0*/  MUFU.EX2 R95, R12 ;  /* 0x0000000c005f7308 */ /* 0x000e680000000800 */
[----:B------:R-:W2:Y:S01]  /*64b0*/  MUFU.EX2 R89, R13 ;  /* 0x0000000d00597308 */ /* 0x000ea20000000800 */
[----:B---3--:R-:W-:Y:S01]  /*64c0*/  FFMA.FTZ R109, R103, UR5, -R76 ;  /* 0x00000005676d7c23 */ /* 0x008fe2000801084c */
[----:B----4-:R-:W-:-:S02]  /*64d0*/  FADD.FTZ R54, R101, R54 ;  /* 0x0000003665367221 */ /* 0x010fc40000010000 */
[----:B------:R-:W3:Y:S04]  /*64e0*/  MUFU.EX2 R103, R8 ;  /* 0x0000000800677308 */ /* 0x000ee80000000800 */
[----:B------:R-:W4:Y:S01]  /*64f0*/  MUFU.EX2 R109, R109 ;  /* 0x0000006d006d7308 */ /* 0x000f220000000800 */
[C---:B-1----:R-:W-:Y:S01]  /*6500*/  F2FP.F16.F32.PACK_AB R5, R95.reuse, R96 ;  /* 0x000000605f05723e */ /* 0x042fe200000000ff */
[----:B------:R-:W-:Y:S01]  /*6510*/  FADD.FTZ R51, R95, R51 ;  /* 0x000000335f337221 */ /* 0x000fe20000010000 */
[C---:B--2---:R-:W-:Y:S01]  /*6520*/  F2FP.F16.F32.PACK_AB R7, R110.reuse, R89 ;  /* 0x000000596e07723e */ /* 0x044fe200000000ff */
[----:B------:R-:W1:Y:S02]  /*6530*/  LDSM.16.MT88.4 R12, [R212+0x5c00] ;  /* 0x005c0000d40c783b */ /* 0x000e640000004200 */
[----:B------:R-:W-:Y:S01]  /*6540*/  FADD.FTZ R51, R89, R51 ;  /* 0x0000003359337221 */ /* 0x000fe20000010000 */
[----:B---3--:R-:W-:Y:S01]  /*6550*/  FADD.FTZ R54, R103, R54 ;  /* 0x0000003667367221 */ /* 0x008fe20000010000 */
[----:B------:R-:W2:Y:S02]  /*6560*/  LDSM.16.MT88.4 R8, [R170+0x5c00] ;  /* 0x005c0000aa08783b */ /* 0x000ea40000004200 */
[----:B------:R-:W-:Y:S01]  /*6570*/  FADD.FTZ R51, R110, R51 ;  /* 0x000000336e337221 */ /* 0x000fe20000010000 */
[----:B------:R-:W-:Y:S01]  /*6580*/  HMMA.16816.F32 R156, R4, R20, R156 ;  /* 0x00000014049c723c */ /* 0x000fe2000000189c */
[----:B----4-:R-:W-:-:S07]  /*6590*/  FADD.FTZ R54, R109, R54 ;  /* 0x000000366d367221 */ /* 0x010fce0000010000 */
[C---:B------:R-:W-:Y:S08]  /*65a0*/  HMMA.16816.F32 R152, R4.reuse, R22, R152 ;  /* 0x000000160498723c */ /* 0x040ff00000001898 */
[C---:B-----5:R-:W-:Y:S08]  /*65b0*/  HMMA.16816.F32 R132, R4.reuse, R16, R132 ;  /* 0x000000100484723c */ /* 0x060ff00000001884 */
[----:B------:R-:W-:Y:S01]  /*65c0*/  HMMA.16816.F32 R140, R4, R18, R140 ;  /* 0x00000012048c723c */ /* 0x000fe2000000188c */
[----:B------:R-:W-:-:S02]  /*65d0*/  F2FP.F16.F32.PACK_AB R4, R87, R85 ;  /* 0x000000555704723e */ /* 0x000fc400000000ff */
[----:B------:R-:W-:Y:S02]  /*65e0*/  F2FP.F16.F32.PACK_AB R5, R101, R91 ;  /* 0x0000005b6505723e */ /* 0x000fe400000000ff */
[----:B------:R-:W-:Y:S02]  /*65f0*/  F2FP.F16.F32.PACK_AB R6, R83, R88 ;  /* 0x000000585306723e */ /* 0x000fe400000000ff */
[----:B------:R-:W-:-:S07]  /*6600*/  F2FP.F16.F32.PACK_AB R7, R109, R103 ;  /* 0x000000676d07723e */ /* 0x000fce00000000ff */
[C---:B------:R-:W-:Y:S01]  /*6610*/  HMMA.16816.F32 R160, R4.reuse, R20, R160 ;  /* 0x0000001404a0723c */ /* 0x040fe200000018a0 */
[--C-:B------:R-:W-:Y:S01]  /*6620*/  FFMA.FTZ R21, R64, UR5, -R79.reuse ;  /* 0x0000000540157c23 */ /* 0x100fe2000801084f */
[----:B------:R-:W-:Y:S05]  /*6630*/  MUFU.EX2 R20, R80 ;  /* 0x0000005000147308 */ /* 0x000fea0000000800 */
[----:B------:R-:W3:Y:S01]  /*6640*/  MUFU.EX2 R21, R21 ;  /* 0x0000001500157308 */ /* 0x000ee20000000800 */
[C---:B------:R-:W-:Y:S01]  /*6650*/  HMMA.16816.F32 R148, R4.reuse, R22, R148 ;  /* 0x000000160494723c */ /* 0x040fe20000001894 */
[----:B------:R-:W-:Y:S02]  /*6660*/  FFMA.FTZ R23, R66, UR5, -R79 ;  /* 0x0000000542177c23 */ /* 0x000fe4000801084f */
[----:B------:R-:W4:Y:S04]  /*6670*/  MUFU.EX2 R22, R63 ;  /* 0x0000003f00167308 */ /* 0x000f280000000800 */
[----:B------:R-:W5:Y:S01]  /*6680*/  MUFU.EX2 R23, R23 ;  /* 0x0000001700177308 */ /* 0x000f620000000800 */
[C---:B------:R-:W-:Y:S01]  /*6690*/  HMMA.16816.F32 R144, R4.reuse, R16, R144 ;  /* 0x000000100490723c */ /* 0x040fe20000001890 */
[--C-:B------:R-:W-:Y:S01]  /*66a0*/  FFMA.FTZ R16, R58, UR5, -R73.reuse ;  /* 0x000000053a107c23 */ /* 0x100fe20008010849 */
[----:B------:R-:W-:Y:S01]  /*66b0*/  FFMA.FTZ R17, R61, UR5, -R73 ;  /* 0x000000053d117c23 */ /* 0x000fe20008010849 */
[--C-:B------:R-:W-:Y:S01]  /*66c0*/  FFMA.FTZ R61, R71, UR5, -R76.reuse ;  /* 0x00000005473d7c23 */ /* 0x100fe2000801084c */
[----:B------:R-:W-:Y:S01]  /*66d0*/  FFMA.FTZ R58, R72, UR5, -R76 ;  /* 0x00000005483a7c23 */ /* 0x000fe2000801084c */
[----:B---3--:R-:W-:Y:S01]  /*66e0*/  FADD.FTZ R51, R21, R51 ;  /* 0x0000003315337221 */ /* 0x008fe20000010000 */
[----:B------:R-:W-:Y:S01]  /*66f0*/  FADD.FTZ R48, R20, R48 ;  /* 0x0000003014307221 */ /* 0x000fe20000010000 */
[----:B------:R-:W3:Y:S01]  /*6700*/  MUFU.EX2 R16, R16 ;  /* 0x0000001000107308 */ /* 0x000ee20000000800 */
[----:B------:R-:W-:Y:S01]  /*6710*/  HMMA.16816.F32 R136, R4, R18, R136 ;  /* 0x000000120488723c */ /* 0x000fe20000001888 */
[----:B------:R-:W-:Y:S01]  /*6720*/  F2FP.F16.F32.PACK_AB R4, R77, R75 ;  /* 0x0000004b4d04723e */ /* 0x000fe200000000ff */
[----:B----4-:R-:W-:Y:S01]  /*6730*/  FADD.FTZ R51, R22, R51 ;  /* 0x0000003316337221 */ /* 0x010fe20000010000 */
[----:B------:R-:W4:Y:S01]  /*6740*/  MUFU.EX2 R19, R17 ;  /* 0x0000001100137308 */ /* 0x000f220000000800 */
[C---:B------:R-:W-:Y:S01]  /*6750*/  F2FP.F16.F32.PACK_AB R6, R238.reuse, R20 ;  /* 0x00000014ee06723e */ /* 0x040fe200000000ff */
[----:B------:R-:W-:Y:S01]  /*6760*/  FADD.FTZ R238, R238, R48 ;  /* 0x00000030eeee7221 */ /* 0x000fe20000010000 */
[----:B------:R-:W-:Y:S01]  /*6770*/  F2FP.F16.F32.PACK_AB R5, R22, R21 ;  /* 0x000000151605723e */ /* 0x000fe200000000ff */
[----:B------:R-:W2:Y:S01]  /*6780*/  MUFU.EX2 R17, R70 ;  /* 0x0000004600117308 */ /* 0x000ea20000000800 */
[----:B-----5:R-:W-:Y:S01]  /*6790*/  F2FP.F16.F32.PACK_AB R7, R237, R23 ;  /* 0x00000017ed07723e */ /* 0x020fe200000000ff */
[----:B------:R-:W-:-:S02]  /*67a0*/  FADD.FTZ R51, R23, R51 ;  /* 0x0000003317337221 */ /* 0x000fc40000010000 */
[----:B------:R-:W5:Y:S01]  /*67b0*/  MUFU.EX2 R18, R62 ;  /* 0x0000003e00127308 */ /* 0x000f620000000800 */
[----:B---3--:R-:W-:Y:S01]  /*67c0*/  FADD.FTZ R59, R16, R59 ;  /* 0x0000003b103b7221 */ /* 0x008fe20000010000 */
[----:B------:R-:W-:Y:S02]  /*67d0*/  FADD.FTZ R237, R237, R51 ;  /* 0x00000033eded7221 */ /* 0x000fe40000010000 */
[----:B------:R-:W3:Y:S01]  /*67e0*/  MUFU.EX2 R61, R61 ;  /* 0x0000003d003d7308 */ /* 0x000ee20000000800 */
[----:B-1----:R-:W-:Y:S01]  /*67f0*/  HMMA.16816.F32 R156, R4, R12, R156 ;  /* 0x0000000c049c723c */ /* 0x002fe2000000189c */
[----:B----4-:R-:W-:Y:S02]  /*6800*/  FADD.FTZ R59, R19, R59 ;  /* 0x0000003b133b7221 */ /* 0x010fe40000010000 */
[----:B------:R-:W1:Y:S01]  /*6810*/  MUFU.EX2 R58, R58 ;  /* 0x0000003a003a7308 */ /* 0x000e620000000800 */
[----:B--2---:R-:W-:-:S04]  /*6820*/  FADD.FTZ R54, R17, R54 ;  /* 0x0000003611367221 */ /* 0x004fc80000010000 */
[----:B------:R-:W-:Y:S01]  /*6830*/  HMMA.16816.F32 R152, R4, R14, R152 ;  /* 0x0000000e0498723c */ /* 0x000fe20000001898 */
[----:B-----5:R-:W-:Y:S01]  /*6840*/  FADD.FTZ R59, R18, R59 ;  /* 0x0000003b123b7221 */ /* 0x020fe20000010000 */
[----:B---3--:R-:W-:-:S06]  /*6850*/  FADD.FTZ R54, R61, R54 ;  /* 0x000000363d367221 */ /* 0x008fcc0000010000 */
[----:B------:R-:W-:Y:S01]  /*6860*/  HMMA.16816.F32 R132, R4, R8, R132 ;  /* 0x000000080484723c */ /* 0x000fe20000001884 */
[----:B-1----:R-:W-:-:S07]  /*6870*/  FADD.FTZ R54, R58, R54 ;  /* 0x000000363a367221 */ /* 0x002fce0000010000 */
[----:B------:R-:W-:Y:S01]  /*6880*/  HMMA.16816.F32 R140, R4, R10, R140 ;  /* 0x0000000a048c723c */ /* 0x000fe2000000188c */
[----:B------:R-:W-:Y:S02]  /*6890*/  F2FP.F16.F32.PACK_AB R4, R19, R16 ;  /* 0x000000101304723e */ /* 0x000fe400000000ff */
[----:B------:R-:W-:Y:S02]  /*68a0*/  F2FP.F16.F32.PACK_AB R5, R61, R17 ;  /* 0x000000113d05723e */ /* 0x000fe400000000ff */
        /* <DEDUP_REMOVED lines=10> */
[----:B------:R-:W1:Y:S01]  /*6950*/  LDCU UR4, c[0x0][0x440] ;  /* 0x00008800ff0477ac */ /* 0x000e620008000800 */
[----:B------:R-:W-:Y:S01]  /*6960*/  VIADD R4, R192, 0xfffffffe ;  /* 0xfffffffec0047836 */ /* 0x000fe20000000000 */
[----:B------:R-:W-:-:S04]  /*6970*/  DEPBAR.LE SB0, 0x0 ;  /* 0x000080000000791a */ /* 0x000fc80000000000 */
[----:B------:R-:W-:-:S04]  /*6980*/  IMAD.WIDE.U32 R6, R4, R180, RZ ;  /* 0x000000b404067225 */ /* 0x000fc800078e00ff */
[----:B------:R-:W-:Y:S02]  /*6990*/  IMAD R4, R4, R181, R7 ;  /* 0x000000b504047224 */ /* 0x000fe400078e0207 */
[----:B------:R-:W-:Y:S02]  /*69a0*/  IMAD.SHL.U32 R8, R6, 0x80, RZ ;  /* 0x0000008006087824 */ /* 0x000fe400078e00ff */
[----:B------:R-:W-:Y:S01]  /*69b0*/  IMAD R194, R192, 0x80, R194 ;  /* 0x00000080c0c27824 */ /* 0x000fe200078e02c2 */
[----:B------:R-:W-:Y:S01]  /*69c0*/  SHF.L.U64.HI R9, R6, 0x7, R4 ;  /* 0x0000000706097819 */ /* 0x000fe20000010204 */
[----:B------:R-:W-:Y:S01]  /*69d0*/  BAR.SYNC.DEFER_BLOCKING 0x0 ;  /* 0x0000000000007b1d */ /* 0x000fe20000010000 */
[----:B-1----:R-:W-:-:S13]  /*69e0*/  ISETP.GE.AND P0, PT, R222, UR4, PT ;  /* 0x00000004de007c0c */ /* 0x002fda000bf06270 */
[CC--:B------:R-:W-:Y:S02]  /*69f0*/  @!P0 LEA R5, P2, R180.reuse, R8.reuse, 0x5 ;  /* 0x00000008b4058211 */ /* 0x0c0fe400078428ff */
[C---:B------:R-:W-:Y:S02]  /*6a00*/  @!P0 LEA R7, P1, R180.reuse, R8, 0x6 ;  /* 0x00000008b4078211 */ /* 0x040fe400078230ff */
[-CC-:B------:R-:W-:Y:S02]  /*6a10*/  @!P0 LEA.HI.X R4, R180, R9.reuse, R181.reuse, 0x5, P2 ;  /* 0x00000009b4048211 */ /* 0x180fe400010f2cb5 */
[-C--:B------:R-:W-:Y:S02]  /*6a20*/  @!P0 LEA R10, P2, R5, R224.reuse, 0x1 ;  /* 0x000000e0050a8211 */ /* 0x080fe400078408ff */
[----:B------:R-:W-:Y:S01]  /*6a30*/  @!P0 LEA R12, P3, R8, R224, 0x1 ;  /* 0x000000e0080c8211 */ /* 0x000fe200078608ff */
[----:B------:R-:W-:Y:S01]  /*6a40*/  @P0 STS.128 [R230+0x4000], RZ ;  /* 0x004000ffe6000388 */ /* 0x000fe20000000c00 */
[----:B------:R-:W-:Y:S01]  /*6a50*/  @!P0 LEA.HI.X R6, R180, R9, R181, 0x6, P1 ;  /* 0x00000009b4068211 */ /* 0x000fe200008f34b5 */
[----:B------:R-:W-:Y:S01]  /*6a60*/  @!P0 IMAD R181, R181, 0x60, RZ ;  /* 0x00000060b5b58824 */ /* 0x000fe200078e02ff */
[----:B------:R-:W-:-:S02]  /*6a70*/  @!P0 LEA.HI.X R11, R5, R223, R4, 0x1, P2 ;  /* 0x000000df050b8211 */ /* 0x000fc400010f0c04 */
[--C-:B------:R-:W-:Y:S01]  /*6a80*/  @!P0 LEA.HI.X R13, R8, R223, R9.reuse, 0x1, P3 ;  /* 0x000000df080d8211 */ /* 0x100fe200018f0c09 */
[----:B------:R-:W-:Y:S01]  /*6a90*/  @!P0 IMAD.WIDE.U32 R8, R180, 0x60, R8 ;  /* 0x00000060b4088825 */ /* 0x000fe200078e0008 */
[----:B------:R-:W-:-:S03]  /*6aa0*/  @!P0 LEA R4, P1, R7, R224, 0x1 ;  /* 0x000000e007048211 */ /* 0x000fc600078208ff */
[----:B------:R-:W-:Y:S01]  /*6ab0*/  @!P0 IMAD.IADD R181, R181, 0x1, R9 ;  /* 0x00000001b5b58824 */ /* 0x000fe200078e0209 */
[----:B------:R-:W-:Y:S01]  /*6ac0*/  @!P0 LEA.HI.X R5, R7, R223, R6, 0x1, P1 ;  /* 0x000000df07058211 */ /* 0x000fe200008f0c06 */
[----:B------:R-:W-:Y:S01]  /*6ad0*/  @!PT LDS RZ, [RZ] ;  /* 0x00000000fffff984 */ /* 0x000fe20000000800 */
[----:B------:R-:W-:Y:S01]  /*6ae0*/  @!PT LDS RZ, [RZ] ;  /* 0x00000000fffff984 */ /* 0x000fe20000000800 */
[----:B------:R-:W-:Y:S01]  /*6af0*/  @!PT LDS RZ, [RZ] ;  /* 0x00000000fffff984 */ /* 0x000fe20000000800 */
[----:B------:R1:W-:Y:S01]  /*6b00*/  @!P0 LDGSTS.E.BYPASS.LTC128B.128 [R230+0x4000], desc[UR14][R12.64] ;  /* 0x040000000ce68fae */ /* 0x0003e2000b981a0e */
[----:B------:R-:W-:-:S03]  /*6b10*/  @!P0 LEA R6, P1, R8, R224, 0x1 ;  /* 0x000000e008068211 */ /* 0x000fc600078208ff */
[----:B------:R-:W-:Y:S01]  /*6b20*/  @P0 STS.128 [R230+0x4800], RZ ;  /* 0x004800ffe6000388 */ /* 0x000fe20000000c00 */
[----:B------:R-:W-:-:S03]  /*6b30*/  @!P0 LEA.HI.X R7, R8, R223, R181, 0x1, P1 ;  /* 0x000000df08078211 */ /* 0x000fc600008f0cb5 */
        /* <DEDUP_REMOVED lines=8> */
[----:B------:R-:W-:Y:S04]  /*6bc0*/  @!P0 LDGSTS.E.BYPASS.LTC128B.128 [R230+0x5000], desc[UR14][R4.64] ;  /* 0x0500000004e68fae */ /* 0x000fe8000b981a0e */
[----:B------:R-:W-:Y:S04]  /*6bd0*/  @P0 STS.128 [R230+0x5800], RZ ;  /* 0x005800ffe6000388 */ /* 0x000fe80000000c00 */
[----:B------:R-:W-:Y:S01]  /*6be0*/  @!PT LDS RZ, [RZ] ;  /* 0x00000000fffff984 */ /* 0x000fe20000000800 */
[----:B------:R-:W-:Y:S01]  /*6bf0*/  @!PT LDS RZ, [RZ] ;  /* 0x00000000fffff984 */ /* 0x000fe20000000800 */
[----:B------:R-:W-:Y:S01]  /*6c00*/  @!PT LDS RZ, [RZ] ;  /* 0x00000000fffff984 */ /* 0x000fe20000000800 */
[----:B------:R3:W-:Y:S04]  /*6c10*/  @!P0 LDGSTS.E.BYPASS.LTC128B.128 [R230+0x5800], desc[UR14][R6.64] ;  /* 0x0580000006e68fae */ /* 0x0007e8000b981a0e */
[----:B------:R-:W-:Y:S04]  /*6c20*/  LDSM.16.M88.4 R100, [R215] ;  /* 0x00000000d764783b */ /* 0x000fe80000000200 */
[----:B------:R-:W4:Y:S04]  /*6c30*/  LDSM.16.M88.4 R184, [R214+0x2000] ;  /* 0x00200000d6b8783b */ /* 0x000f280000000200 */
[----:B------:R-:W-:Y:S04]  /*6c40*/  LDSM.16.M88.4 R96, [R215+0x1000] ;  /* 0x00100000d760783b */ /* 0x000fe80000000200 */
[----:B------:R-:W5:Y:S04]  /*6c50*/  LDSM.16.M88.4 R104, [R214+0x3c00] ;  /* 0x003c0000d668783b */ /* 0x000f680000000200 */
[----:B------:R-:W1:Y:S04]  /*6c60*/  LDSM.16.M88.4 R180, [R214+0x2400] ;  /* 0x00240000d6b4783b */ /* 0x000e680000000200 */
[----:B------:R-:W2:Y:S04]  /*6c70*/  LDSM.16.M88.4 R176, [R214+0x2800] ;  /* 0x00280000d6b0783b */ /* 0x000ea80000000200 */
[----:B------:R-:W-:Y:S04]  /*6c80*/  LDSM.16.M88.4 R92, [R213] ;  /* 0x00000000d55c783b */ /* 0x000fe80000000200 */
[----:B------:R-:W3:Y:S04]  /*6c90*/  LDSM.16.M88.4 R188, [R171+0x2000] ;  /* 0x00200000abbc783b */ /* 0x000ee80000000200 */
[----:B------:R-:W-:Y:S04]  /*6ca0*/  LDSM.16.M88.4 R88, [R213+0x1000] ;  /* 0x00100000d558783b */ /* 0x000fe80000000200 */
[----:B------:R-:W3:Y:S04]  /*6cb0*/  LDSM.16.M88.4 R68, [R171+0x3c00] ;  /* 0x003c0000ab44783b */ /* 0x000ee80000000200 */
[----:B------:R-:W3:Y:S04]  /*6cc0*/  LDSM.16.M88.4 R128, [R171+0x2400] ;  /* 0x00240000ab80783b */ /* 0x000ee80000000200 */
[----:B------:R-:W3:Y:S01]  /*6cd0*/  LDSM.16.M88.4 R124, [R171+0x2800] ;  /* 0x00280000ab7c783b */ /* 0x000ee20000000200 */
[C---:B----4-:R-:W-:Y:S03]  /*6ce0*/  HMMA.16816.F32 R24, R100.reuse, R184, RZ ;  /* 0x000000b86418723c */ /* 0x050fe600000018ff */
[----:B------:R-:W4:Y:S04]  /*6cf0*/  LDSM.16.M88.4 R120, [R214+0x2c00] ;  /* 0x002c0000d678783b */ /* 0x000f280000000200 */
[----:B------:R-:W4:Y:S01]  /*6d00*/  LDSM.16.M88.4 R84, [R171+0x2c00] ;  /* 0x002c0000ab54783b */ /* 0x000f220000000200 */
[-C--:B-----5:R-:W-:Y:S03]  /*6d10*/  HMMA.16816.F32 R32, R100, R104.reuse, RZ ;  /* 0x000000686420723c */ /* 0x0a0fe600000018ff */
[----:B------:R-:W5:Y:S04]  /*6d20*/  LDSM.16.M88.4 R116, [R214+0x3000] ;  /* 0x00300000d674783b */ /* 0x000f680000000200 */
[----:B------:R-:W5:Y:S01]  /*6d30*/  LDSM.16.M88.4 R80, [R171+0x3000] ;  /* 0x00300000ab50783b */ /* 0x000f620000000200 */
[C---:B------:R-:W-:Y:S03]  /*6d40*/  HMMA.16816.F32 R28, R96.reuse, R104, RZ ;  /* 0x00000068601c723c */ /* 0x040fe600000018ff */
[----:B------:R-:W5:Y:S04]  /*6d50*/  LDSM.16.M88.4 R112, [R214+0x3400] ;  /* 0x00340000d670783b */ /* 0x000f680000000200 */
[----:B------:R-:W5:Y:S01]  /*6d60*/  LDSM.16.M88.4 R76, [R171+0x3400] ;  /* 0x00340000ab4c783b */ /* 0x000f620000000200 */
[C---:B------:R-:W-:Y:S03]  /*6d70*/  HMMA.16816.F32 R20, R96.reuse, R184, RZ ;  /* 0x000000b86014723c */ /* 0x040fe600000018ff */
[----:B------:R-:W5:Y:S04]  /*6d80*/  LDSM.16.M88.4 R108, [R214+0x3800] ;  /* 0x00380000d66c783b */ /* 0x000f680000000200 */
[----:B------:R-:W5:Y:S01]  /*6d90*/  LDSM.16.M88.4 R72, [R171+0x3800] ;  /* 0x00380000ab48783b */ /* 0x000f620000000200 */
[----:B------:R-:W-:Y:S03]  /*6da0*/  HMMA.16816.F32 R172, R96, R186, RZ ;  /* 0x000000ba60ac723c */ /* 0x000fe600000018ff */
[----:B------:R-:W0:Y:S05]  /*6db0*/  LDGDEPBAR ;  /* 0x00000000000079af */ /* 0x000e2a0000000000 */
[-C--:B-1----:R-:W-:Y:S08]  /*6dc0*/  HMMA.16816.F32 R16, R100, R180.reuse, RZ ;  /* 0x000000b46410723c */ /* 0x082ff000000018ff */
[----:B------:R-:W-:Y:S08]  /*6dd0*/  HMMA.16816.F32 R12, R96, R180, RZ ;  /* 0x000000b4600c723c */ /* 0x000ff000000018ff */
[----:B--2---:R-:W-:Y:S01]  /*6de0*/  HMMA.16816.F32 R8, R100, R176, RZ ;  /* 0x000000b06408723c */ /* 0x004fe200000018ff */
[----:B------:R-:W-:-:S07]  /*6df0*/  DEPBAR.LE SB0, 0x0 ;  /* 0x000080000000791a */ /* 0x000fce0000000000 */
[----:B---3--:R-:W-:Y:S08]  /*6e00*/  HMMA.16816.F32 R4, R96, R176, RZ ;  /* 0x000000b06004723c */ /* 0x008ff000000018ff */
[C---:B------:R-:W-:Y:S08]  /*6e10*/  HMMA.16816.F32 R24, R92.reuse, R188, R24 ;  /* 0x000000bc5c18723c */ /* 0x040ff00000001818 */
[-C--:B------:R-:W-:Y:S08]  /*6e20*/  HMMA.16816.F32 R32, R92, R68.reuse, R32 ;  /* 0x000000445c20723c */ /* 0x080ff00000001820 */
[----:B------:R-:W-:Y:S01]  /*6e30*/  HMMA.16816.F32 R28, R88, R68, R28 ;  /* 0x00000044581c723c */ /* 0x000fe2000000181c */
[----:B------:R-:W-:-:S02]  /*6e40*/  VIADD R68, R194, 0xffffff00 ;  /* 0xffffff00c2447836 */ /* 0x000fc40000000000 */
[----:B------:R-:W-:-:S03]  /*6e50*/  VIADD R69, R194, 0xffffff01 ;  /* 0xffffff01c2457836 */ /* 0x000fc60000000000 */
[C---:B------:R-:W-:Y:S02]  /*6e60*/  ISETP.GE.AND P2, PT, R68.reuse, R193, PT ;  /* 0x000000c14400720c */ /* 0x040fe40003f46270 */
[C---:B------:R-:W-:Y:S01]  /*6e70*/  HMMA.16816.F32 R20, R88.reuse, R188, R20 ;  /* 0x000000bc5814723c */ /* 0x040fe20000001814 */
[C---:B------:R-:W-:Y:S02]  /*6e80*/  ISETP.GE.AND P1, PT, R68.reuse, R167, PT ;  /* 0x000000a74400720c */ /* 0x040fe40003f26270 */
[C---:B------:R-:W-:Y:S02]  /*6e90*/  ISETP.GE.AND P6, PT, R69.reuse, R193, PT ;  /* 0x000000c14500720c */ /* 0x040fe40003fc6270 */
[----:B------:R-:W-:Y:S02]  /*6ea0*/  ISETP.GE.AND P3, PT, R69, R167, PT ;  /* 0x000000a74500720c */ /* 0x000fe40003f66270 */
[C---:B------:R-:W-:Y:S01]  /*6eb0*/  ISETP.GE.AND P5, PT, R68.reuse, R166, PT ;  /* 0x000000a64400720c */ /* 0x040fe20003fa6270 */
[----:B------:R-:W-:Y:S01]  /*6ec0*/  HMMA.16816.F32 R172, R88, R190, R172 ;  /* 0x000000be58ac723c */ /* 0x000fe200000018ac */
[----:B------:R-:W-:Y:S01]  /*6ed0*/  ISETP.GE.AND P4, PT, R68, R165, PT ;  /* 0x000000a54400720c */ /* 0x000fe20003f86270 */
[----:B------:R-:W-:-:S06]  /*6ee0*/  VIADD R68, R194, 0xffffff08 ;  /* 0xffffff08c2447836 */ /* 0x000fcc0000000000 */
[-C--:B------:R-:W-:Y:S03]  /*6ef0*/  HMMA.16816.F32 R16, R92, R128.reuse, R16 ;  /* 0x000000805c10723c */ /* 0x080fe60000001810 */
[----:B------:R-:W-:Y:S02]  /*6f00*/  FSEL R20, R20, -INF , !P5 ;  /* 0xff80000014147808 */ /* 0x000fe40006800000 */
[----:B------:R-:W-:Y:S02]  /*6f10*/  ISETP.GE.AND P5, PT, R68, R166, PT ;  /* 0x000000a64400720c */ /* 0x000fe40003fa6270 */
[----:B------:R-:W-:Y:S01]  /*6f20*/  FSEL R22, R22, -INF , !P4 ;  /* 0xff80000016167808 */ /* 0x000fe20006000000 */
[----:B------:R-:W-:Y:S01]  /*6f30*/  HMMA.16816.F32 R12, R88, R128, R12 ;  /* 0x00000080580c723c */ /* 0x000fe2000000180c */
[----:B------:R-:W-:Y:S01]  /*6f40*/  FSEL R129, R26, -INF , !P1 ;  /* 0xff8000001a817808 */ /* 0x000fe20004800000 */
[----:B------:R1:W-:Y:S01]  /*6f50*/  STL [R1+0x10], R20 ;  /* 0x0000101401007387 */ /* 0x0003e20000100800 */
[----:B------:R-:W-:-:S02]  /*6f60*/  FSEL R128, R27, -INF , !P3 ;  /* 0xff8000001b807808 */ /* 0x000fc40005800000 */
[----:B------:R-:W-:Y:S02]  /*6f70*/  ISETP.GE.AND P1, PT, R69, R165, PT ;  /* 0x000000a54500720c */ /* 0x000fe40003f26270 */
[C---:B------:R-:W-:Y:S01]  /*6f80*/  ISETP.GE.AND P3, PT, R68.reuse, R193, PT ;  /* 0x000000c14400720c */ /* 0x040fe20003f66270 */
[----:B------:R-:W-:Y:S01]  /*6f90*/  HMMA.16816.F32 R8, R92, R124, R8 ;  /* 0x0000007c5c08723c */ /* 0x000fe20000001808 */
[----:B------:R-:W-:Y:S02]  /*6fa0*/  ISETP.GE.AND P4, PT, R68, R165, PT ;  /* 0x000000a54400720c */ /* 0x000fe40003f86270 */
[----:B------:R-:W-:-:S05]  /*6fb0*/  FSEL R23, R23, -INF , !P1 ;  /* 0xff80000017177808 */ /* 0x000fca0004800000 */
[----:B------:R-:W-:Y:S01]  /*6fc0*/  HMMA.16816.F32 R4, R88, R124, R4 ;  /* 0x0000007c5804723c */ /* 0x000fe20000001804 */
[----:B------:R-:W-:Y:S02]  /*6fd0*/  FSEL R124, R24, -INF , !P2 ;  /* 0xff800000187c7808 */ /* 0x000fe40005000000 */
[----:B------:R-:W-:Y:S02]  /*6fe0*/  FSEL R125, R25, -INF , !P6 ;  /* 0xff800000197d7808 */ /* 0x000fe40007000000 */
[----:B------:R-:W-:Y:S02]  /*6ff0*/  ISETP.GE.AND P2, PT, R69, R166, PT ;  /* 0x000000a64500720c */ /* 0x000fe40003f46270 */
[----:B------:R-:W-:Y:S01]  /*7000*/  ISETP.GE.AND P6, PT, R68, R167, PT ;  /* 0x000000a74400720c */ /* 0x000fe20003fc6270 */
[----:B------:R-:W-:Y:S01]  /*7010*/  HMMA.16816.F32 R24, R96, R182, RZ ;  /* 0x000000b66018723c */ /* 0x000fe200000018ff */
[----:B------:R-:W-:Y:S01]  /*7020*/  FSEL R69, R172, -INF , !P5 ;  /* 0xff800000ac457808 */ /* 0x000fe20006800000 */
[----:B------:R-:W-:Y:S01]  /*7030*/  VIADD R68, R194, 0xffffff10 ;  /* 0xffffff10c2447836 */ /* 0x000fe20000000000 */
[----:B------:R-:W-:-:S02]  /*7040*/  FSEL R21, R21, -INF , !P2 ;  /* 0xff80000015157808 */ /* 0x000fc40005000000 */
[----:B-1----:R-:W-:Y:S01]  /*7050*/  FSEL R20, R174, -INF , !P4 ;  /* 0xff800000ae147808 */ /* 0x002fe20006000000 */
[----:B------:R1:W-:Y:S01]  /*7060*/  STL [R1+0x14], R69 ;  /* 0x0000144501007387 */ /* 0x0003e20000100800 */
[C---:B------:R-:W-:Y:S01]  /*7070*/  ISETP.GE.AND P2, PT, R68.reuse, R167, PT ;  /* 0x000000a74400720c */ /* 0x040fe20003f46270 */
[C---:B------:R-:W-:Y:S01]  /*7080*/  HMMA.16816.F32 R184, R100.reuse, R186, RZ ;  /* 0x000000ba64b8723c */ /* 0x040fe200000018ff */
[C---:B------:R-:W-:Y:S02]  /*7090*/  ISETP.GE.AND P1, PT, R68.reuse, R193, PT ;  /* 0x000000c14400720c */ /* 0x040fe40003f26270 */
[C---:B------:R-:W-:Y:S02]  /*70a0*/  ISETP.GE.AND P5, PT, R68.reuse, R166, PT ;  /* 0x000000a64400720c */ /* 0x040fe40003fa6270 */
[----:B------:R-:W-:Y:S01]  /*70b0*/  ISETP.GE.AND P4, PT, R68, R165, PT ;  /* 0x000000a54400720c */ /* 0x000fe20003f86270 */
[----:B------:R-:W-:Y:S01]  /*70c0*/  VIADD R68, R194, 0xffffff09 ;  /* 0xffffff09c2447836 */ /* 0x000fe20000000000 */
[----:B------:R-:W-:Y:S01]  /*70d0*/  FSEL R12, R12, -INF , !P5 ;  /* 0xff8000000c0c7808 */ /* 0x000fe20006800000 */
[----:B------:R-:W-:Y:S01]  /*70e0*/  HMMA.16816.F32 R180, R100, R182, RZ ;  /* 0x000000b664b4723c */ /* 0x000fe200000018ff */
[----:B------:R-:W-:-:S02]  /*70f0*/  FSEL R201, R16, -INF , !P1 ;  /* 0xff80000010c97808 */ /* 0x000fc40004800000 */
[----:B------:R-:W-:Y:S01]  /*7100*/  FSEL R205, R14, -INF , !P4 ;  /* 0xff8000000ecd7808 */ /* 0x000fe20006000000 */
[----:B------:R2:W-:Y:S01]  /*7110*/  STL [R1], R12 ;  /* 0x0000000c01007387 */ /* 0x0005e20000100800 */
[----:B------:R-:W-:-:S03]  /*7120*/  ISETP.GE.AND P1, PT, R68, R166, PT ;  /* 0x000000a64400720c */ /* 0x000fc60003f26270 */
[----:B------:R-:W-:Y:S01]  /*7130*/  HMMA.16816.F32 R24, R88, R130, R24 ;  /* 0x000000825818723c */ /* 0x000fe20000001818 */
[----:B------:R-:W-:Y:S02]  /*7140*/  FSEL R16, R173, -INF , !P1 ;  /* 0xff800000ad107808 */ /* 0x000fe40004800000 */
[----:B------:R-:W-:Y:S01]  /*7150*/  ISETP.GE.AND P1, PT, R68, R193, PT ;  /* 0x000000c14400720c */ /* 0x000fe20003f26270 */
[----:B-1----:R-:W-:-:S04]  /*7160*/  VIADD R69, R194, 0xffffff11 ;  /* 0xffffff11c2457836 */ /* 0x002fc80000000000 */
[----:B------:R-:W-:Y:S01]  /*7170*/  HMMA.16816.F32 R184, R92, R190, R184 ;  /* 0x000000be5cb8723c */ /* 0x000fe200000018b8 */
[----:B------:R-:W-:Y:S01]  /*7180*/  FSEL R191, R18, -INF , !P2 ;  /* 0xff80000012bf7808 */ /* 0x000fe20005000000 */
[----:B------:R-:W-:Y:S01]  /*7190*/  VIADD R18, R194, 0xffffff18 ;  /* 0xffffff18c2127836 */ /* 0x000fe20000000000 */
[C---:B------:R-:W-:Y:S02]  /*71a0*/  ISETP.GE.AND P2, PT, R69.reuse, R193, PT ;  /* 0x000000c14500720c */ /* 0x040fe40003f46270 */
[----:B------:R-:W-:Y:S02]  /*71b0*/  ISETP.GE.AND P5, PT, R69, R167, PT ;  /* 0x000000a74500720c */ /* 0x000fe40003fa6270 */
[----:B------:R-:W-:Y:S01]  /*71c0*/  FSEL R204, R17, -INF , !P2 ;  /* 0xff80000011cc7808 */ /* 0x000fe20005000000 */
[----:B----4-:R-:W-:Y:S01]  /*71d0*/  HMMA.16816.F32 R64, R100, R120, RZ ;  /* 0x000000786440723c */ /* 0x010fe200000018ff */
[C---:B------:R-:W-:Y:S02]  /*71e0*/  ISETP.GE.AND P4, PT, R69.reuse, R166, PT ;  /* 0x000000a64500720c */ /* 0x040fe40003f86270 */
[----:B------:R-:W-:-:S02]  /*71f0*/  ISETP.GE.AND P2, PT, R69, R165, PT ;  /* 0x000000a54500720c */ /* 0x000fc40003f46270 */
[----:B------:R-:W-:Y:S02]  /*7200*/  FSEL R200, R19, -INF , !P5 ;  /* 0xff80000013c87808 */ /* 0x000fe40006800000 */
[----:B--2---:R-:W-:Y:S01]  /*7210*/  FSEL R12, R13, -INF , !P4 ;  /* 0xff8000000d0c7808 */ /* 0x004fe20006000000 */
[----:B------:R-:W-:Y:S01]  /*7220*/  HMMA.16816.F32 R60, R96, R120, RZ ;  /* 0x00000078603c723c */ /* 0x000fe200000018ff */
[----:B------:R-:W-:Y:S02]  /*7230*/  FSEL R252, R15, -INF , !P2 ;  /* 0xff8000000ffc7808 */ /* 0x000fe40005000000 */
[C---:B------:R-:W-:Y:S01]  /*7240*/  ISETP.GE.AND P5, PT, R68.reuse, R167, PT ;  /* 0x000000a74400720c */ /* 0x040fe20003fa6270 */
[----:B------:R1:W-:Y:S01]  /*7250*/  STL [R1+0x4], R12 ;  /* 0x0000040c01007387 */ /* 0x0003e20000100800 */
[----:B------:R-:W-:Y:S01]  /*7260*/  ISETP.GE.AND P4, PT, R68, R165, PT ;  /* 0x000000a54400720c */ /* 0x000fe20003f86270 */
[----:B------:R-:W-:Y:S01]  /*7270*/  VIADD R68, R194, 0xffffff19 ;  /* 0xffffff19c2447836 */ /* 0x000fe20000000000 */
[----:B------:R-:W-:Y:S01]  /*7280*/  ISETP.GE.AND P2, PT, R18, R166, PT ;  /* 0x000000a61200720c */ /* 0x000fe20003f46270 */
[----:B------:R-:W-:Y:S01]  /*7290*/  HMMA.16816.F32 R180, R92, R130, R180 ;  /* 0x000000825cb4723c */ /* 0x000fe200000018b4 */
[----:B------:R-:W-:-:S02]  /*72a0*/  FSEL R17, R175, -INF , !P4 ;  /* 0xff800000af117808 */ /* 0x000fc40006000000 */
[----:B------:R-:W-:Y:S02]  /*72b0*/  FSEL R24, R24, -INF , !P2 ;  /* 0xff80000018187808 */ /* 0x000fe40005000000 */
[----:B------:R-:W-:Y:S02]  /*72c0*/  FSEL R19, R184, -INF , !P3 ;  /* 0xff800000b8137808 */ /* 0x000fe40005800000 */
[-C--:B------:R-:W-:Y:S01]  /*72d0*/  ISETP.GE.AND P3, PT, R18, R165.reuse, PT ;  /* 0x000000a51200720c */ /* 0x080fe20003f66270 */
[----:B------:R2:W-:Y:S01]  /*72e0*/  STL [R1+0xc], R24 ;  /* 0x00000c1801007387 */ /* 0x0005e20000100800 */
[----:B------:R-:W-:Y:S01]  /*72f0*/  ISETP.GE.AND P4, PT, R68, R166, PT ;  /* 0x000000a64400720c */ /* 0x000fe20003f86270 */
[----:B------:R-:W-:Y:S01]  /*7300*/  HMMA.16816.F32 R64, R92, R84, R64 ;  /* 0x000000545c40723c */ /* 0x000fe20000001840 */
[----:B------:R-:W-:Y:S01]  /*7310*/  FSEL R206, R26, -INF , !P3 ;  /* 0xff8000001ace7808 */ /* 0x000fe20005800000 */
[----:B------:R-:W-:Y:S01]  /*7320*/  VIADD R26, R194, 0xffffff20 ;  /* 0xffffff20c21a7836 */ /* 0x000fe20000000000 */
[----:B------:R-:W-:-:S02]  /*7330*/  ISETP.GE.AND P2, PT, R68, R165, PT ;  /* 0x000000a54400720c */ /* 0x000fc40003f46270 */
[----:B------:R-:W-:Y:S02]  /*7340*/  ISETP.GE.AND P3, PT, R18, R193, PT ;  /* 0x000000c11200720c */ /* 0x000fe40003f66270 */
[----:B------:R-:W-:Y:S01]  /*7350*/  FSEL R251, R27, -INF , !P2 ;  /* 0xff8000001bfb7808 */ /* 0x000fe20005000000 */
[----:B------:R-:W-:Y:S01]  /*7360*/  HMMA.16816.F32 R60, R88, R84, R60 ;  /* 0x00000054583c723c */ /* 0x000fe2000000183c */
[----:B------:R-:W-:-:S04]  /*7370*/  ISETP.GE.AND P2, PT, R26, R167, PT ;  /* 0x000000a71a00720c */ /* 0x000fc80003f46270 */
[----:B------:R-:W-:Y:S01]  /*7380*/  FSEL R175, R10, -INF , !P2 ;  /* 0xff8000000aaf7808 */ /* 0x000fe20005000000 */
[----:B------:R-:W-:Y:S02]  /*7390*/  VIADD R10, R194, 0xffffff30 ;  /* 0xffffff30c20a7836 */ /* 0x000fe40000000000 */
[----:B-1----:R-:W-:Y:S01]  /*73a0*/  HMMA.16816.F32 R12, R96, R178, RZ ;  /* 0x000000b2600c723c */ /* 0x002fe200000018ff */
[----:B--2---:R-:W-:-:S07]  /*73b0*/  FSEL R24, R25, -INF , !P4 ;  /* 0xff80000019187808 */ /* 0x004fce0006000000 */
[C---:B------:R-:W-:Y:S01]  /*73c0*/  HMMA.16816.F32 R176, R100.reuse, R178, RZ ;  /* 0x000000b264b0723c */ /* 0x040fe200000018ff */
[----:B------:R-:W-:Y:S02]  /*73d0*/  ISETP.GE.AND P4, PT, R18, R167, PT ;  /* 0x000000a71200720c */ /* 0x000fe40003f86270 */
[----:B------:R-:W-:Y:S01]  /*73e0*/  FSEL R18, R186, -INF , !P6 ;  /* 0xff800000ba127808 */ /* 0x000fe20007000000 */
[----:B------:R1:W-:Y:S01]  /*73f0*/  STL [R1+0x8], R24 ;  /* 0x0000081801007387 */ /* 0x0003e20000100800 */
[----:B------:R-:W-:Y:S02]  /*7400*/  ISETP.GE.AND P6, PT, R26, R193, PT ;  /* 0x000000c11a00720c */ /* 0x000fe40003fc6270 */
[----:B------:R-:W-:Y:S01]  /*7410*/  FSEL R25, R185, -INF , !P1 ;  /* 0xff800000b9197808 */ /* 0x000fe20004800000 */
[----:B-----5:R-:W-:Y:S01]  /*7420*/  HMMA.16816.F32 R56, R100, R116, RZ ;  /* 0x000000746438723c */ /* 0x020fe200000018ff */
[----:B------:R-:W-:Y:S01]  /*7430*/  FSEL R184, R8, -INF , !P6 ;  /* 0xff80000008b87808 */ /* 0x000fe20007000000 */
[----:B------:R-:W-:Y:S01]  /*7440*/  VIADD R8, R194, 0xffffff29 ;  /* 0xffffff29c2087836 */ /* 0x000fe20000000000 */
[----:B------:R-:W-:-:S02]  /*7450*/  ISETP.GE.AND P6, PT, R26, R165, PT ;  /* 0x000000a51a00720c */ /* 0x000fc40003fc6270 */
[----:B------:R-:W-:Y:S02]  /*7460*/  ISETP.GE.AND P1, PT, R26, R166, PT ;  /* 0x000000a61a00720c */ /* 0x000fe40003f26270 */
[----:B------:R-:W-:Y:S01]  /*7470*/  FSEL R207, R6, -INF , !P6 ;  /* 0xff80000006cf7808 */ /* 0x000fe20007000000 */
[----:B------:R-:W-:Y:S01]  /*7480*/  HMMA.16816.F32 R12, R88, R126, R12 ;  /* 0x0000007e580c723c */ /* 0x000fe2000000180c */
[----:B------:R-:W-:Y:S02]  /*7490*/  FSEL R208, R4, -INF , !P1 ;  /* 0xff80000004d07808 */ /* 0x000fe40004800000 */
[----:B------:R-:W-:Y:S02]  /*74a0*/  FSEL R250, R182, -INF , !P4 ;  /* 0xff800000b6fa7808 */ /* 0x000fe40006000000 */
[----:B------:R-:W-:-:S03]  /*74b0*/  ISETP.GE.AND P4, PT, R10, R193, PT ;  /* 0x000000c10a00720c */ /* 0x000fc60003f86270 */
[----:B------:R-:W-:Y:S01]  /*74c0*/  HMMA.16816.F32 R176, R92, R126, R176 ;  /* 0x0000007e5cb0723c */ /* 0x000fe200000018b0 */
[----:B------:R-:W-:Y:S02]  /*74d0*/  FSEL R127, R180, -INF , !P3 ;  /* 0xff800000b47f7808 */ /* 0x000fe40005800000 */
[----:B------:R-:W-:Y:S01]  /*74e0*/  FSEL R199, R64, -INF , !P4 ;  /* 0xff80000040c77808 */ /* 0x000fe20006000000 */
[----:B-1----:R-:W-:Y:S01]  /*74f0*/  VIADD R24, R194, 0xffffff21 ;  /* 0xffffff21c2187836 */ /* 0x002fe20000000000 */
[----:B------:R-:W-:-:S03]  /*7500*/  ISETP.GE.AND P4, PT, R10, R165, PT ;  /* 0x000000a50a00720c */ /* 0x000fc60003f86270 */
[----:B------:R-:W-:Y:S01]  /*7510*/  HMMA.16816.F32 R52, R96, R116, RZ ;  /* 0x000000746034723c */ /* 0x000fe200000018ff */
[C---:B------:R-:W-:Y:S02]  /*7520*/  ISETP.GE.AND P2, PT, R24.reuse, R193, PT ;  /* 0x000000c11800720c */ /* 0x040fe40003f46270 */
[----:B------:R-:W-:Y:S02]  /*7530*/  ISETP.GE.AND P6, PT, R24, R166, PT ;  /* 0x000000a61800720c */ /* 0x000fe40003fc6270 */
[----:B------:R-:W-:Y:S01]  /*7540*/  FSEL R186, R9, -INF , !P2 ;  /* 0xff80000009ba7808 */ /* 0x000fe20005000000 */
[----:B------:R-:W-:Y:S01]  /*7550*/  VIADD R9, R194, 0xffffff28 ;  /* 0xffffff28c2097836 */ /* 0x000fe20000000000 */
[----:B------:R-:W-:Y:S01]  /*7560*/  ISETP.GE.AND P2, PT, R24, R165, PT ;  /* 0x000000a51800720c */ /* 0x000fe20003f46270 */
[----:B------:R-:W-:Y:S01]  /*7570*/  HMMA.16816.F32 R56, R92, R80, R56 ;  /* 0x000000505c38723c */ /* 0x000fe20000001838 */
[----:B------:R-:W-:Y:S02]  /*7580*/  FSEL R209, R5, -INF , !P6 ;  /* 0xff80000005d17808 */ /* 0x000fe40007000000 */
[----:B------:R-:W-:-:S02]  /*7590*/  FSEL R216, R7, -INF , !P2 ;  /* 0xff80000007d87808 */ /* 0x000fc40005000000 */
[----:B------:R-:W-:Y:S02]  /*75a0*/  ISETP.GE.AND P1, PT, R24, R167, PT ;  /* 0x000000a71800720c */ /* 0x000fe40003f26270 */
[-C--:B------:R-:W-:Y:S01]  /*75b0*/  ISETP.GE.AND P2, PT, R9, R166.reuse, PT ;  /* 0x000000a60900720c */ /* 0x080fe20003f46270 */
[----:B------:R-:W-:Y:S01]  /*75c0*/  HMMA.16816.F32 R4, R96, R122, RZ ;  /* 0x0000007a6004723c */ /* 0x000fe200000018ff */
[----:B------:R-:W-:Y:S02]  /*75d0*/  FSEL R24, R187, -INF , !P5 ;  /* 0xff800000bb187808 */ /* 0x000fe40006800000 */
[----:B------:R-:W-:Y:S02]  /*75e0*/  FSEL R185, R11, -INF , !P1 ;  /* 0xff8000000bb97808 */ /* 0x000fe40004800000 */
[----:B------:R-:W-:Y:S02]  /*75f0*/  ISETP.GE.AND P3, PT, R9, R165, PT ;  /* 0x000000a50900720c */ /* 0x000fe40003f66270 */
[----:B------:R-:W-:Y:S01]  /*7600*/  ISETP.GE.AND P5, PT, R8, R166, PT ;  /* 0x000000a60800720c */ /* 0x000fe20003fa6270 */
[----:B------:R-:W-:Y:S01]  /*7610*/  HMMA.16816.F32 R52, R88, R80, R52 ;  /* 0x000000505834723c */ /* 0x000fe20000001834 */
[----:B------:R-:W-:Y:S01]  /*7620*/  FSEL R246, R12, -INF , !P2 ;  /* 0xff8000000cf67808 */ /* 0x000fe20005000000 */
[----:B------:R-:W-:Y:S01]  /*7630*/  VIADD R12, R194, 0xffffff39 ;  /* 0xffffff39c20c7836 */ /* 0x000fe20000000000 */
[----:B------:R-:W-:-:S02]  /*7640*/  ISETP.GE.AND P1, PT, R68, R193, PT ;  /* 0x000000c14400720c */ /* 0x000fc40003f26270 */
[----:B------:R-:W-:Y:S02]  /*7650*/  ISETP.GE.AND P2, PT, R8, R165, PT ;  /* 0x000000a50800720c */ /* 0x000fe40003f46270 */
[----:B------:R-:W-:Y:S01]  /*7660*/  FSEL R211, R14, -INF , !P3 ;  /* 0xff8000000ed37808 */ /* 0x000fe20005800000 */
[----:B------:R-:W-:Y:S01]  /*7670*/  HMMA.16816.F32 R120, R100, R122, RZ ;  /* 0x0000007a6478723c */ /* 0x000fe200000018ff */
[----:B------:R-:W-:Y:S01]  /*7680*/  FSEL R244, R13, -INF , !P5 ;  /* 0xff8000000df47808 */ /* 0x000fe20006800000 */
[C---:B------:R-:W-:Y:S01]  /*7690*/  VIADD R13, R194.reuse, 0xffffff38 ;  /* 0xffffff38c20d7836 */ /* 0x040fe20000000000 */
[C---:B------:R-:W-:Y:S02]  /*76a0*/  ISETP.GE.AND P3, PT, R9.reuse, R193, PT ;  /* 0x000000c10900720c */ /* 0x040fe40003f66270 */
[----:B------:R-:W-:Y:S01]  /*76b0*/  ISETP.GE.AND P5, PT, R9, R167, PT ;  /* 0x000000a70900720c */ /* 0x000fe20003fa6270 */
[----:B------:R-:W-:Y:S01]  /*76c0*/  VIADD R9, R194, 0xffffff31 ;  /* 0xffffff31c2097836 */ /* 0x000fe20000000000 */
[----:B------:R-:W-:Y:S01]  /*76d0*/  FSEL R217, R15, -INF , !P2 ;  /* 0xff8000000fd97808 */ /* 0x000fe20005000000 */
[----:B------:R-:W-:Y:S01]  /*76e0*/  HMMA.16816.F32 R4, R88, R86, R4 ;  /* 0x000000565804723c */ /* 0x000fe20000001804 */
[----:B------:R-:W-:-:S02]  /*76f0*/  FSEL R130, R181, -INF , !P1 ;  /* 0xff800000b5827808 */ /* 0x000fc40004800000 */
[C---:B------:R-:W-:Y:S02]  /*7700*/  ISETP.GE.AND P2, PT, R10.reuse, R167, PT ;  /* 0x000000a70a00720c */ /* 0x040fe40003f46270 */
[----:B------:R-:W-:Y:S02]  /*7710*/  ISETP.GE.AND P1, PT, R10, R166, PT ;  /* 0x000000a60a00720c */ /* 0x000fe40003f26270 */
[----:B------:R-:W-:Y:S01]  /*7720*/  FSEL R66, R66, -INF , !P2 ;  /* 0xff80000042427808 */ /* 0x000fe20005000000 */
[----:B------:R-:W-:Y:S01]  /*7730*/  HMMA.16816.F32 R48, R100, R112, RZ ;  /* 0x000000706430723c */ /* 0x000fe200000018ff */
[----:B------:R-:W-:Y:S02]  /*7740*/  FSEL R198, R60, -INF , !P1 ;  /* 0xff8000003cc67808 */ /* 0x000fe40004800000 */
[----:B------:R-:W-:Y:S02]  /*7750*/  FSEL R180, R62, -INF , !P4 ;  /* 0xff8000003eb47808 */ /* 0x000fe40006000000 */
[----:B------:R-:W-:-:S02]  /*7760*/  ISETP.GE.AND P2, PT, R9, R193, PT ;  /* 0x000000c10900720c */ /* 0x000fc40003f46270 */
[CC--:B------:R-:W-:Y:S01]  /*7770*/  ISETP.GE.AND P1, PT, R9.reuse, R167.reuse, PT ;  /* 0x000000a70900720c */ /* 0x0c0fe20003f26270 */
[----:B------:R-:W-:Y:S01]  /*7780*/  HMMA.16816.F32 R44, R96, R112, RZ ;  /* 0x00000070602c723c */ /* 0x000fe200000018ff */
[----:B------:R-:W-:Y:S02]  /*7790*/  ISETP.GE.AND P4, PT, R9, R166, PT ;  /* 0x000000a60900720c */ /* 0x000fe40003f86270 */
[----:B------:R-:W-:Y:S02]  /*77a0*/  FSEL R203, R65, -INF , !P2 ;  /* 0xff80000041cb7808 */ /* 0x000fe40005000000 */
[----:B------:R-:W-:Y:S02]  /*77b0*/  FSEL R174, R67, -INF , !P1 ;  /* 0xff80000043ae7808 */ /* 0x000fe40004800000 */
[----:B------:R-:W-:Y:S01]  /*77c0*/  FSEL R197, R61, -INF , !P4 ;  /* 0xff8000003dc57808 */ /* 0x000fe20006000000 */
[----:B------:R-:W-:Y:S01]  /*77d0*/  HMMA.16816.F32 R120, R92, R86, R120 ;  /* 0x000000565c78723c */ /* 0x000fe20000001878 */
[----:B------:R-:W-:-:S02]  /*77e0*/  ISETP.GE.AND P6, PT, R68, R167, PT ;  /* 0x000000a74400720c */ /* 0x000fc40003fc6270 */
[----:B------:R-:W-:Y:S02]  /*77f0*/  ISETP.GE.AND P2, PT, R9, R165, PT ;  /* 0x000000a50900720c */ /* 0x000fe40003f46270 */
[C---:B------:R-:W-:Y:S02]  /*7800*/  ISETP.GE.AND P1, PT, R8.reuse, R193, PT ;  /* 0x000000c10800720c */ /* 0x040fe40003f26270 */
[----:B------:R-:W-:Y:S01]  /*7810*/  ISETP.GE.AND P4, PT, R8, R167, PT ;  /* 0x000000a70800720c */ /* 0x000fe20003f86270 */
[----:B------:R-:W-:Y:S01]  /*7820*/  HMMA.16816.F32 R48, R92, R76, R48 ;  /* 0x0000004c5c30723c */ /* 0x000fe20000001830 */
[----:B------:R-:W-:Y:S02]  /*7830*/  FSEL R131, R183, -INF , !P6 ;  /* 0xff800000b7837808 */ /* 0x000fe40007000000 */
[----:B------:R-:W-:Y:S02]  /*7840*/  ISETP.GE.AND P6, PT, R12, R166, PT ;  /* 0x000000a60c00720c */ /* 0x000fe40003fc6270 */
[----:B------:R-:W-:-:S02]  /*7850*/  FSEL R187, R63, -INF , !P2 ;  /* 0xff8000003fbb7808 */ /* 0x000fc40005000000 */
[----:B------:R-:W-:Y:S01]  /*7860*/  FSEL R196, R5, -INF , !P6 ;  /* 0xff80000005c47808 */ /* 0x000fe20007000000 */
[-C--:B------:R-:W-:Y:S01]  /*7870*/  HMMA.16816.F32 R8, R96, R118.reuse, RZ ;  /* 0x000000766008723c */ /* 0x080fe200000018ff */
[----:B------:R-:W-:Y:S01]  /*7880*/  VIADD R5, R194, 0xffffff40 ;  /* 0xffffff40c2057836 */ /* 0x000fe20000000000 */
[----:B------:R-:W-:Y:S02]  /*7890*/  ISETP.GE.AND P2, PT, R13, R166, PT ;  /* 0x000000a60d00720c */ /* 0x000fe40003f46270 */
[----:B------:R-:W-:Y:S02]  /*78a0*/  FSEL R241, R178, -INF , !P5 ;  /* 0xff800000b2f17808 */ /* 0x000fe40006800000 */
[----:B------:R-:W-:Y:S01]  /*78b0*/  FSEL R202, R4, -INF , !P2 ;  /* 0xff80000004ca7808 */ /* 0x000fe20005000000 */
[----:B------:R-:W-:Y:S01]  /*78c0*/  VIADD R4, R194, 0xffffff41 ;  /* 0xffffff41c2047836 */ /* 0x000fe20000000000 */
[----:B------:R-:W-:Y:S01]  /*78d0*/  ISETP.GE.AND P5, PT, R5, R193, PT ;  /* 0x000000c10500720c */ /* 0x000fe20003fa6270 */
[----:B------:R-:W-:Y:S01]  /*78e0*/  HMMA.16816.F32 R116, R100, R118, RZ ;  /* 0x000000766474723c */ /* 0x000fe200000018ff */
        /* <DEDUP_REMOVED lines=8> */
[----:B------:R-:W-:Y:S01]  /*7970*/  FSEL R60, R52, -INF , !P1 ;  /* 0xff800000343c7808 */ /* 0x000fe20004800000 */
[----:B------:R-:W-:Y:S01]  /*7980*/  HMMA.16816.F32 R8, R88, R82, R8 ;  /* 0x000000525808723c */ /* 0x000fe20000001808 */
[----:B------:R-:W-:Y:S02]  /*7990*/  FSEL R61, R54, -INF , !P5 ;  /* 0xff800000363d7808 */ /* 0x000fe40006800000 */
[----:B------:R-:W-:Y:S02]  /*79a0*/  FSEL R58, R58, -INF , !P2 ;  /* 0xff8000003a3a7808 */ /* 0x000fe40005000000 */
[C---:B------:R-:W-:Y:S02]  /*79b0*/  ISETP.GE.AND P1, PT, R4.reuse, R167, PT ;  /* 0x000000a70400720c */ /* 0x040fe40003f26270 */
[----:B------:R-:W-:Y:S01]  /*79c0*/  ISETP.GE.AND P5, PT, R4, R166, PT ;  /* 0x000000a60400720c */ /* 0x000fe20003fa6270 */
[----:B------:R-:W-:Y:S01]  /*79d0*/  HMMA.16816.F32 R40, R100, R108, RZ ;  /* 0x0000006c6428723c */ /* 0x000fe200000018ff */
[----:B------:R-:W-:-:S02]  /*79e0*/  FSEL R242, R176, -INF , !P3 ;  /* 0xff800000b0f27808 */ /* 0x000fc40005800000 */
[----:B------:R-:W-:Y:S02]  /*79f0*/  ISETP.GE.AND P2, PT, R4, R193, PT ;  /* 0x000000c10400720c */ /* 0x000fe40003f46270 */
[----:B------:R-:W-:Y:S02]  /*7a00*/  ISETP.GE.AND P3, PT, R13, R165, PT ;  /* 0x000000a50d00720c */ /* 0x000fe40003f66270 */
[----:B------:R-:W-:Y:S01]  /*7a10*/  FSEL R59, R59, -INF , !P1 ;  /* 0xff8000003b3b7808 */ /* 0x000fe20004800000 */
[----:B------:R-:W-:Y:S01]  /*7a20*/  HMMA.16816.F32 R36, R96, R108, RZ ;  /* 0x0000006c6024723c */ /* 0x000fe200000018ff */
[----:B------:R-:W-:Y:S02]  /*7a30*/  FSEL R176, R53, -INF , !P5 ;  /* 0xff80000035b07808 */ /* 0x000fe40006800000 */
[----:B------:R-:W-:Y:S02]  /*7a40*/  FSEL R57, R57, -INF , !P2 ;  /* 0xff80000039397808 */ /* 0x000fe40005000000 */
[----:B------:R-:W-:-:S02]  /*7a50*/  ISETP.GE.AND P1, PT, R12, R193, PT ;  /* 0x000000c10c00720c */ /* 0x000fc40003f26270 */
[----:B------:R-:W-:Y:S01]  /*7a60*/  ISETP.GE.AND P5, PT, R12, R167, PT ;  /* 0x000000a70c00720c */ /* 0x000fe20003fa6270 */
[----:B------:R-:W-:Y:S01]  /*7a70*/  VIADD R12, R194, 0xffffff49 ;  /* 0xffffff49c20c7836 */ /* 0x000fe20000000000 */
[----:B------:R-:W-:Y:S01]  /*7a80*/  FSEL R183, R6, -INF , !P3 ;  /* 0xff80000006b77808 */ /* 0x000fe20005800000 */
[----:B------:R-:W-:Y:S01]  /*7a90*/  HMMA.16816.F32 R116, R92, R82, R116 ;  /* 0x000000525c74723c */ /* 0x000fe20000001874 */
[----:B------:R-:W-:Y:S02]  /*7aa0*/  ISETP.GE.AND P2, PT, R4, R165, PT ;  /* 0x000000a50400720c */ /* 0x000fe40003f46270 */
[C---:B------:R-:W-:Y:S02]  /*7ab0*/  ISETP.GE.AND P3, PT, R13.reuse, R193, PT ;  /* 0x000000c10d00720c */ /* 0x040fe40003f66270 */
[----:B------:R-:W-:Y:S01]  /*7ac0*/  ISETP.GE.AND P6, PT, R13, R167, PT ;  /* 0x000000a70d00720c */ /* 0x000fe20003fc6270 */
[----:B------:R-:W-:Y:S01]  /*7ad0*/  VIADD R13, R194, 0xffffff48 ;  /* 0xffffff48c20d7836 */ /* 0x000fe20000000000 */
[----:B------:R-:W-:Y:S01]  /*7ae0*/  FSEL R248, R179, -INF , !P4 ;  /* 0xff800000b3f87808 */ /* 0x000fe20006000000 */
[----:B------:R-:W-:Y:S01]  /*7af0*/  HMMA.16816.F32 R4, R96, R114, RZ ;  /* 0x000000726004723c */ /* 0x000fe200000018ff */
[----:B------:R-:W-:-:S02]  /*7b00*/  ISETP.GE.AND P4, PT, R12, R166, PT ;  /* 0x000000a60c00720c */ /* 0x000fc40003f86270 */
[----:B------:R-:W-:Y:S02]  /*7b10*/  FSEL R62, R55, -INF , !P2 ;  /* 0xff800000373e7808 */ /* 0x000fe40005000000 */
[----:B------:R-:W-:Y:S01]  /*7b20*/  FSEL R179, R9, -INF , !P4 ;  /* 0xff80000009b37808 */ /* 0x000fe20006000000 */
[----:B------:R-:W-:Y:S01]  /*7b30*/  VIADD R9, R194, 0xffffff50 ;  /* 0xffffff50c2097836 */ /* 0x000fe20000000000 */
[----:B------:R-:W-:Y:S01]  /*7b40*/  ISETP.GE.AND P2, PT, R13, R166, PT ;  /* 0x000000a60d00720c */ /* 0x000fe20003f46270 */
[----:B------:R-:W-:Y:S01]  /*7b50*/  HMMA.16816.F32 R112, R100, R114, RZ ;  /* 0x000000726470723c */ /* 0x000fe200000018ff */
[----:B------:R-:W-:Y:S02]  /*7b60*/  FSEL R236, R122, -INF , !P6 ;  /* 0xff8000007aec7808 */ /* 0x000fe40007000000 */
[----:B------:R-:W-:Y:S01]  /*7b70*/  FSEL R178, R8, -INF , !P2 ;  /* 0xff80000008b27808 */ /* 0x000fe20005000000 */
[----:B------:R-:W-:Y:S01]  /*7b80*/  VIADD R8, R194, 0xffffff51 ;  /* 0xffffff51c2087836 */ /* 0x000fe20000000000 */
[----:B------:R-:W-:-:S02]  /*7b90*/  ISETP.GE.AND P2, PT, R12, R165, PT ;  /* 0x000000a50c00720c */ /* 0x000fc40003f46270 */
[----:B------:R-:W-:Y:S01]  /*7ba0*/  ISETP.GE.AND P6, PT, R9, R193, PT ;  /* 0x000000c10900720c */ /* 0x000fe20003fc6270 */
[----:B------:R-:W-:Y:S01]  /*7bb0*/  HMMA.16816.F32 R40, R92, R72, R40 ;  /* 0x000000485c28723c */ /* 0x000fe20000001828 */
[----:B------:R-:W-:Y:S02]  /*7bc0*/  FSEL R172, R11, -INF , !P2 ;  /* 0xff8000000bac7808 */ /* 0x000fe40005000000 */
[----:B------:R-:W-:Y:S02]  /*7bd0*/  FSEL R249, R121, -INF , !P1 ;  /* 0xff80000079f97808 */ /* 0x000fe40004800000 */
[----:B------:R-:W-:Y:S02]  /*7be0*/  FSEL R64, R48, -INF , !P6 ;  /* 0xff80000030407808 */ /* 0x000fe40007000000 */
[C---:B------:R-:W-:Y:S01]  /*7bf0*/  ISETP.GE.AND P2, PT, R9.reuse, R167, PT ;  /* 0x000000a70900720c */ /* 0x040fe20003f46270 */
[----:B------:R-:W-:Y:S01]  /*7c00*/  HMMA.16816.F32 R4, R88, R78, R4 ;  /* 0x0000004e5804723c */ /* 0x000fe20000001804 */
[----:B------:R-:W-:-:S02]  /*7c10*/  ISETP.GE.AND P1, PT, R9, R166, PT ;  /* 0x000000a60900720c */ /* 0x000fc40003f26270 */
[----:B------:R-:W-:Y:S02]  /*7c20*/  ISETP.GE.AND P6, PT, R9, R165, PT ;  /* 0x000000a50900720c */ /* 0x000fe40003fc6270 */
[----:B------:R-:W-:Y:S02]  /*7c30*/  FSEL R65, R50, -INF , !P2 ;  /* 0xff80000032417808 */ /* 0x000fe40005000000 */
[----:B------:R-:W-:Y:S01]  /*7c40*/  FSEL R67, R44, -INF , !P1 ;  /* 0xff8000002c437808 */ /* 0x000fe20004800000 */
[----:B------:R-:W-:Y:S01]  /*7c50*/  HMMA.16816.F32 R36, R88, R72, R36 ;  /* 0x000000485824723c */ /* 0x000fe20000001824 */
[----:B------:R-:W-:Y:S01]  /*7c60*/  FSEL R68, R46, -INF , !P6 ;  /* 0xff8000002e447808 */ /* 0x000fe20007000000 */
[----:B------:R-:W-:Y:S01]  /*7c70*/  BAR.SYNC.DEFER_BLOCKING 0x0 ;  /* 0x0000000000007b1d */ /* 0x000fe20000010000 */
[C---:B------:R-:W-:Y:S02]  /*7c80*/  ISETP.GE.AND P2, PT, R8.reuse, R193, PT ;  /* 0x000000c10800720c */ /* 0x040fe40003f46270 */
[----:B------:R-:W-:-:S02]  /*7c90*/  ISETP.GE.AND P1, PT, R8, R167, PT ;  /* 0x000000a70800720c */ /* 0x000fc40003f26270 */
[----:B------:R-:W-:Y:S01]  /*7ca0*/  ISETP.GE.AND P6, PT, R8, R166, PT ;  /* 0x000000a60800720c */ /* 0x000fe20003fc6270 */
[----:B------:R-:W-:Y:S01]  /*7cb0*/  HMMA.16816.F32 R112, R92, R78, R112 ;  /* 0x0000004e5c70723c */ /* 0x000fe20000001870 */
[----:B------:R-:W-:Y:S02]  /*7cc0*/  FSEL R69, R49, -INF , !P2 ;  /* 0xff80000031457808 */ /* 0x000fe40005000000 */
[----:B------:R-:W-:Y:S02]  /*7cd0*/  FSEL R72, R51, -INF , !P1 ;  /* 0xff80000033487808 */ /* 0x000fe40004800000 */
[----:B------:R-:W-:Y:S02]  /*7ce0*/  FSEL R73, R45, -INF , !P6 ;  /* 0xff8000002d497808 */ /* 0x000fe40007000000 */
[----:B------:R-:W-:Y:S02]  /*7cf0*/  FSEL R247, R120, -INF , !P3 ;  /* 0xff80000078f77808 */ /* 0x000fe40005800000 */
[----:B------:R-:W-:Y:S01]  /*7d00*/  ISETP.GE.AND P2, PT, R8, R165, PT ;  /* 0x000000a50800720c */ /* 0x000fe20003f46270 */
[----:B------:R-:W-:Y:S01]  /*7d10*/  VIADD R8, R194, 0xffffff58 ;  /* 0xffffff58c2087836 */ /* 0x000fe20000000000 */
[----:B------:R-:W-:-:S02]  /*7d20*/  ISETP.GE.AND P1, PT, R12, R193, PT ;  /* 0x000000c10c00720c */ /* 0x000fc40003f26270 */
[----:B------:R-:W-:Y:S01]  /*7d30*/  ISETP.GE.AND P6, PT, R12, R167, PT ;  /* 0x000000a70c00720c */ /* 0x000fe20003fc6270 */
[----:B------:R-:W-:Y:S01]  /*7d40*/  VIADD R12, R194, 0xffffff59 ;  /* 0xffffff59c20c7836 */ /* 0x000fe20000000000 */
        /* <DEDUP_REMOVED lines=8> */
[----:B------:R-:W-:Y:S01]  /*7dd0*/  FSEL R77, R4, -INF , !P2 ;  /* 0xff800000044d7808 */ /* 0x000fe20005000000 */
[C---:B------:R-:W-:Y:S01]  /*7de0*/  VIADD R4, R194.reuse, 0xffffff61 ;  /* 0xffffff61c2047836 */ /* 0x040fe20000000000 */
[----:B------:R-:W-:Y:S01]  /*7df0*/  FSEL R79, R5, -INF , !P5 ;  /* 0xff800000054f7808 */ /* 0x000fe20006800000 */
[----:B------:R-:W-:Y:S01]  /*7e00*/  VIADD R5, R194, 0xffffff60 ;  /* 0xffffff60c2057836 */ /* 0x000fe20000000000 */
[----:B------:R-:W-:-:S02]  /*7e10*/  ISETP.GE.AND P3, PT, R8, R165, PT ;  /* 0x000000a50800720c */ /* 0x000fc40003f66270 */
[C---:B------:R-:W-:Y:S02]  /*7e20*/  ISETP.GE.AND P2, PT, R8.reuse, R193, PT ;  /* 0x000000c10800720c */ /* 0x040fe40003f46270 */
[-C--:B------:R-:W-:Y:S02]  /*7e30*/  ISETP.GE.AND P5, PT, R8, R167.reuse, PT ;  /* 0x000000a70800720c */ /* 0x080fe40003fa6270 */
[-C--:B------:R-:W-:Y:S01]  /*7e40*/  HMMA.16816.F32 R8, R96, R110.reuse, RZ ;  /* 0x0000006e6008723c */ /* 0x080fe200000018ff */
[----:B------:R-:W-:Y:S02]  /*7e50*/  ISETP.GE.AND P4, PT, R13, R167, PT ;  /* 0x000000a70d00720c */ /* 0x000fe40003f86270 */
[----:B------:R-:W-:Y:S01]  /*7e60*/  FSEL R78, R6, -INF , !P3 ;  /* 0xff800000064e7808 */ /* 0x000fe20005800000 */
[----:B------:R-:W-:Y:S01]  /*7e70*/  VIADD R6, R194, 0xffffff69 ;  /* 0xffffff69c2067836 */ /* 0x000fe20000000000 */
[----:B------:R-:W-:Y:S02]  /*7e80*/  ISETP.GE.AND P3, PT, R12, R165, PT ;  /* 0x000000a50c00720c */ /* 0x000fe40003f66270 */
[----:B------:R-:W-:Y:S01]  /*7e90*/  FSEL R195, R117, -INF , !P1 ;  /* 0xff80000075c37808 */ /* 0x000fe20004800000 */
[----:B------:R-:W-:Y:S01]  /*7ea0*/  HMMA.16816.F32 R108, R100, R110, RZ ;  /* 0x0000006e646c723c */ /* 0x000fe200000018ff */
[----:B------:R-:W-:-:S02]  /*7eb0*/  ISETP.GE.AND P1, PT, R5, R166, PT ;  /* 0x000000a60500720c */ /* 0x000fc40003f26270 */
[----:B------:R-:W-:Y:S02]  /*7ec0*/  FSEL R182, R118, -INF , !P4 ;  /* 0xff80000076b67808 */ /* 0x000fe40006000000 */
[----:B------:R-:W-:Y:S01]  /*7ed0*/  FSEL R80, R7, -INF , !P3 ;  /* 0xff80000007507808 */ /* 0x000fe20005800000 */
[----:B------:R-:W-:Y:S01]  /*7ee0*/  VIADD R7, R194, 0xffffff68 ;  /* 0xffffff68c2077836 */ /* 0x000fe20000000000 */
[C---:B------:R-:W-:Y:S01]  /*7ef0*/  ISETP.GE.AND P4, PT, R5.reuse, R193, PT ;  /* 0x000000c10500720c */ /* 0x040fe20003f86270 */
[----:B------:R-:W-:Y:S01]  /*7f00*/  HMMA.16816.F32 R96, R96, R106, RZ ;  /* 0x0000006a6060723c */ /* 0x000fe200000018ff */
[-C--:B------:R-:W-:Y:S02]  /*7f10*/  ISETP.GE.AND P3, PT, R5, R167.reuse, PT ;  /* 0x000000a70500720c */ /* 0x080fe40003f66270 */
[----:B------:R-:W-:Y:S02]  /*7f20*/  FSEL R83, R36, -INF , !P1 ;  /* 0xff80000024537808 */ /* 0x000fe40004800000 */
[----:B------:R-:W-:-:S02]  /*7f30*/  ISETP.GE.AND P1, PT, R4, R167, PT ;  /* 0x000000a70400720c */ /* 0x000fc40003f26270 */
[----:B------:R-:W-:Y:S01]  /*7f40*/  FSEL R81, R40, -INF , !P4 ;  /* 0xff80000028517808 */ /* 0x000fe20006000000 */
[----:B------:R-:W-:Y:S01]  /*7f50*/  HMMA.16816.F32 R8, R88, R74, R8 ;  /* 0x0000004a5808723c */ /* 0x000fe20000001808 */
[----:B------:R-:W-:Y:S01]  /*7f60*/  ISETP.GE.AND P4, PT, R5, R165, PT ;  /* 0x000000a50500720c */ /* 0x000fe20003f86270 */
[----:B------:R-:W-:Y:S01]  /*7f70*/  VIADD R5, R194, 0xffffff70 ;  /* 0xffffff70c2057836 */ /* 0x000fe20000000000 */
[----:B------:R-:W-:Y:S02]  /*7f80*/  FSEL R82, R42, -INF , !P3 ;  /* 0xff8000002a527808 */ /* 0x000fe40005800000 */
[-C--:B------:R-:W-:Y:S02]  /*7f90*/  ISETP.GE.AND P3, PT, R4, R193.reuse, PT ;  /* 0x000000c10400720c */ /* 0x080fe40003f66270 */
[----:B------:R-:W-:Y:S01]  /*7fa0*/  FSEL R86, R43, -INF , !P1 ;  /* 0xff8000002b567808 */ /* 0x000fe20004800000 */
[----:B------:R-:W-:Y:S01]  /*7fb0*/  HMMA.16816.F32 R100, R100, R106, RZ ;  /* 0x0000006a6464723c */ /* 0x000fe200000018ff */
[----:B------:R-:W-:-:S02]  /*7fc0*/  ISETP.GE.AND P1, PT, R12, R193, PT ;  /* 0x000000c10c00720c */ /* 0x000fc40003f26270 */
[----:B------:R-:W-:Y:S02]  /*7fd0*/  FSEL R85, R41, -INF , !P3 ;  /* 0xff80000029557808 */ /* 0x000fe40005800000 */
[----:B------:R-:W-:Y:S02]  /*7fe0*/  FSEL R210, R119, -INF , !P6 ;  /* 0xff80000077d27808 */ /* 0x000fe40007000000 */
[----:B------:R-:W-:Y:S01]  /*7ff0*/  FSEL R84, R38, -INF , !P4 ;  /* 0xff80000026547808 */ /* 0x000fe20006000000 */
[----:B------:R-:W-:Y:S01]  /*8000*/  HMMA.16816.F32 R108, R92, R74, R108 ;  /* 0x0000004a5c6c723c */ /* 0x000fe2000000186c */
[----:B------:R-:W-:Y:S02]  /*8010*/  ISETP.GE.AND P3, PT, R4, R165, PT ;  /* 0x000000a50400720c */ /* 0x000fe40003f66270 */
[----:B------:R-:W-:Y:S02]  /*8020*/  ISETP.GE.AND P6, PT, R5, R193, PT ;  /* 0x000000c10500720c */ /* 0x000fe40003fc6270 */
[----:B------:R-:W-:-:S02]  /*8030*/  FSEL R189, R113, -INF , !P1 ;  /* 0xff80000071bd7808 */ /* 0x000fc40004800000 */
[-C--:B------:R-:W-:Y:S01]  /*8040*/  ISETP.GE.AND P4, PT, R4, R166.reuse, PT ;  /* 0x000000a60400720c */ /* 0x080fe20003f86270 */
[-C--:B------:R-:W-:Y:S01]  /*8050*/  HMMA.16816.F32 R96, R88, R70.reuse, R96 ;  /* 0x000000465860723c */ /* 0x080fe20000001860 */
[----:B------:R-:W-:Y:S01]  /*8060*/  FSEL R173, R112, -INF , !P2 ;  /* 0xff80000070ad7808 */ /* 0x000fe20005000000 */
[----:B------:R-:W-:Y:S01]  /*8070*/  VIADD R4, R194, 0xffffff71 ;  /* 0xffffff71c2047836 */ /* 0x000fe20000000000 */
[-C--:B------:R-:W-:Y:S02]  /*8080*/  ISETP.GE.AND P1, PT, R6, R166.reuse, PT ;  /* 0x000000a60600720c */ /* 0x080fe40003f26270 */
[----:B------:R-:W-:Y:S02]  /*8090*/  ISETP.GE.AND P2, PT, R5, R166, PT ;  /* 0x000000a60500720c */ /* 0x000fe40003f46270 */
[----:B------:R-:W-:Y:S01]  /*80a0*/  FSEL R104, R39, -INF , !P3 ;  /* 0xff80000027687808 */ /* 0x000fe20005800000 */
[----:B------:R-:W-:Y:S01]  /*80b0*/  HMMA.16816.F32 R100, R92, R70, R100 ;  /* 0x000000465c64723c */ /* 0x000fe20000001864 */
[----:B------:R-:W-:-:S02]  /*80c0*/  FSEL R105, R32, -INF , !P6 ;  /* 0xff80000020697808 */ /* 0x000fc40007000000 */
[C---:B------:R-:W-:Y:S02]  /*80d0*/  ISETP.GE.AND P3, PT, R5.reuse, R167, PT ;  /* 0x000000a70500720c */ /* 0x040fe40003f66270 */
[----:B------:R-:W-:Y:S01]  /*80e0*/  ISETP.GE.AND P6, PT, R5, R165, PT ;  /* 0x000000a50500720c */ /* 0x000fe20003fc6270 */
[----:B------:R-:W-:Y:S01]  /*80f0*/  VIADD R5, R194, 0xffffff78 ;  /* 0xffffff78c2057836 */ /* 0x000fe20000000000 */
[----:B------:R-:W-:Y:S02]  /*8100*/  FSEL R90, R9, -INF , !P1 ;  /* 0xff800000095a7808 */ /* 0x000fe40004800000 */
[----:B------:R-:W-:Y:S02]  /*8110*/  FSEL R107, R28, -INF , !P2 ;  /* 0xff8000001c6b7808 */ /* 0x000fe40005000000 */
[----:B------:R-:W-:Y:S02]  /*8120*/  ISETP.GE.AND P1, PT, R6, R193, PT ;  /* 0x000000c10600720c */ /* 0x000fe40003f26270 */
[----:B------:R-:W-:-:S02]  /*8130*/  ISETP.GE.AND P2, PT, R4, R167, PT ;  /* 0x000000a70400720c */ /* 0x000fc40003f46270 */
[----:B------:R-:W-:Y:S02]  /*8140*/  FSEL R106, R34, -INF , !P3 ;  /* 0xff800000226a7808 */ /* 0x000fe40005800000 */
[----:B------:R-:W-:Y:S02]  /*8150*/  FSEL R92, R109, -INF , !P1 ;  /* 0xff8000006d5c7808 */ /* 0x000fe40004800000 */
[----:B------:R-:W-:Y:S02]  /*8160*/  ISETP.GE.AND P3, PT, R4, R193, PT ;  /* 0x000000c10400720c */ /* 0x000fe40003f66270 */
[----:B------:R-:W-:Y:S02]  /*8170*/  FSEL R88, R35, -INF , !P2 ;  /* 0xff80000023587808 */ /* 0x000fe40005000000 */
[----:B------:R-:W-:Y:S02]  /*8180*/  ISETP.GE.AND P1, PT, R5, R165, PT ;  /* 0x000000a50500720c */ /* 0x000fe40003f26270 */
[----:B------:R-:W-:-:S02]  /*8190*/  ISETP.GE.AND P2, PT, R7, R166, PT ;  /* 0x000000a60700720c */ /* 0x000fc40003f46270 */
[----:B------:R-:W-:Y:S02]  /*81a0*/  FSEL R112, R30, -INF , !P6 ;  /* 0xff8000001e707808 */ /* 0x000fe40007000000 */
[----:B------:R-:W-:Y:S02]  /*81b0*/  FSEL R116, R33, -INF , !P3 ;  /* 0xff80000021747808 */ /* 0x000fe40005800000 */
[----:B------:R-:W-:Y:S02]  /*81c0*/  FSEL R181, R114, -INF , !P5 ;  /* 0xff80000072b57808 */ /* 0x000fe40006800000 */
[----:B------:R-:W-:Y:S02]  /*81d0*/  FSEL R95, R98, -INF , !P1 ;  /* 0xff800000625f7808 */ /* 0x000fe40004800000 */
[----:B------:R-:W-:Y:S02]  /*81e0*/  FSEL R87, R37, -INF , !P4 ;  /* 0xff80000025577808 */ /* 0x000fe40006000000 */
[----:B------:R-:W-:-:S02]  /*81f0*/  ISETP.GE.AND P6, PT, R4, R166, PT ;  /* 0x000000a60400720c */ /* 0x000fc40003fc6270 */
[----:B------:R-:W-:Y:S01]  /*8200*/  ISETP.GE.AND P3, PT, R4, R165, PT ;  /* 0x000000a50400720c */ /* 0x000fe20003f66270 */
[----:B------:R-:W-:Y:S01]  /*8210*/  VIADD R4, R194, 0xffffff79 ;  /* 0xffffff79c2047836 */ /* 0x000fe20000000000 */
[----:B------:R-:W-:Y:S02]  /*8220*/  ISETP.GE.AND P5, PT, R5, R166, PT ;  /* 0x000000a60500720c */ /* 0x000fe40003fa6270 */
[----:B------:R-:W-:Y:S02]  /*8230*/  FSEL R75, R8, -INF , !P2 ;  /* 0xff800000084b7808 */ /* 0x000fe40005000000 */
[----:B------:R-:W-:Y:S02]  /*8240*/  ISETP.GE.AND P1, PT, R192, 0x3, PT ;  /* 0x00000003c000780c */ /* 0x000fe40003f26270 */
        /* <DEDUP_REMOVED lines=8> */
[C---:B------:R-:W-:Y:S02]  /*82d0*/  ISETP.GE.AND P4, PT, R7.reuse, R193, PT ;  /* 0x000000c10700720c */ /* 0x040fe40003f86270 */
[----:B------:R-:W-:Y:S02]  /*82e0*/  ISETP.GE.AND P3, PT, R7, R167, PT ;  /* 0x000000a70700720c */ /* 0x000fe40003f66270 */
[C---:B------:R-:W-:Y:S02]  /*82f0*/  ISETP.GE.AND P5, PT, R6.reuse, R165, PT ;  /* 0x000000a50600720c */ /* 0x040fe40003fa6270 */
[----:B------:R-:W-:Y:S02]  /*8300*/  ISETP.GE.AND P2, PT, R6, R167, PT ;  /* 0x000000a70600720c */ /* 0x000fe40003f46270 */
[----:B------:R-:W-:Y:S02]  /*8310*/  FSEL R177, R11, -INF , !P5 ;  /* 0xff8000000bb17808 */ /* 0x000fe40006800000 */
[----:B------:R-:W-:-:S02]  /*8320*/  FSEL R70, R97, -INF , !P6 ;  /* 0xff80000061467808 */ /* 0x000fc40007000000 */
[----:B------:R-:W-:Y:S02]  /*8330*/  FSEL R71, R108, -INF , !P4 ;  /* 0xff8000006c477808 */ /* 0x000fe40006000000 */
[----:B------:R-:W-:Y:S02]  /*8340*/  FSEL R93, R110, -INF , !P3 ;  /* 0xff8000006e5d7808 */ /* 0x000fe40005800000 */
[----:B------:R-:W-:Y:S02]  /*8350*/  FSEL R94, R111, -INF , !P2 ;  /* 0xff8000006f5e7808 */ /* 0x000fe40005000000 */
[CC--:B------:R-:W-:Y:S02]  /*8360*/  ISETP.GE.AND P6, PT, R5.reuse, R193.reuse, PT ;  /* 0x000000c10500720c */ /* 0x0c0fe40003fc6270 */
[----:B------:R-:W-:Y:S02]  /*8370*/  ISETP.GE.AND P5, PT, R4, R193, PT ;  /* 0x000000c10400720c */ /* 0x000fe40003fa6270 */
[----:B------:R-:W-:-:S02]  /*8380*/  ISETP.GE.AND P4, PT, R5, R167, PT ;  /* 0x000000a70500720c */ /* 0x000fc40003f86270 */
[C---:B------:R-:W-:Y:S02]  /*8390*/  ISETP.GE.AND P3, PT, R4.reuse, R167, PT ;  /* 0x000000a70400720c */ /* 0x040fe40003f66270 */
[----:B------:R-:W-:Y:S02]  /*83a0*/  ISETP.GE.AND P2, PT, R4, R165, PT ;  /* 0x000000a50400720c */ /* 0x000fe40003f46270 */
[----:B------:R-:W-:Y:S02]  /*83b0*/  FSEL R97, R100, -INF , !P6 ;  /* 0xff80000064617808 */ /* 0x000fe40007000000 */
[----:B------:R-:W-:Y:S02]  /*83c0*/  FSEL R99, R99, -INF , !P2 ;  /* 0xff80000063637808 */ /* 0x000fe40005000000 */
[----:B------:R-:W-:Y:S02]  /*83d0*/  FSEL R98, R101, -INF , !P5 ;  /* 0xff80000065627808 */ /* 0x000fe40006800000 */
[----:B------:R-:W-:-:S02]  /*83e0*/  FSEL R102, R102, -INF , !P4 ;  /* 0xff80000066667808 */ /* 0x000fc40006000000 */
[----:B------:R-:W-:Y:S01]  /*83f0*/  FSEL R103, R103, -INF , !P3 ;  /* 0xff80000067677808 */ /* 0x000fe20005800000 */
[----:B------:R-:W-:Y:S06]  /*8400*/  @!P1 BRA `(.L_x_108) ;  /* 0x0000000000e49947 */ /* 0x000fec0003800000 */
[C---:B------:R-:W-:Y:S01]  /*8410*/  @!P0 VIADD R6, R192.reuse, 0xfffffffd ;  /* 0xfffffffdc0068836 */ /* 0x040fe20000000000 */
[----:B------:R1:W-:Y:S01]  /*8420*/  @P0 STS.128 [R230+0x2000], RZ ;  /* 0x002000ffe6000388 */ /* 0x0003e20000000c00 */
[----:B------:R-:W-:Y:S01]  /*8430*/  @!P0 VIADD R5, R192, 0xfffffffd ;  /* 0xfffffffdc0058836 */ /* 0x000fe20000000000 */
[----:B------:R-:W-:Y:S01]  /*8440*/  BSSY.RECONVERGENT B0, `(.L_x_109) ;  /* 0x0000034000007945 */ /* 0x000fe20003800200 */
[----:B------:R-:W-:-:S04]  /*8450*/  @!P0 IMAD.WIDE.U32 R10, R6, R168, RZ ;  /* 0x000000a8060a8225 */ /* 0x000fc800078e00ff */
[----:B------:R-:W-:Y:S02]  /*8460*/  @!P0 IMAD R6, R6, R169, R11 ;  /* 0x000000a906068224 */ /* 0x000fe400078e020b */
[----:B------:R-:W-:-:S03]  /*8470*/  @!P0 IMAD.WIDE.U32 R12, R5, R168, RZ ;  /* 0x000000a8050c8225 */ /* 0x000fc600078e00ff */
[----:B------:R-:W-:Y:S01]  /*8480*/  @!P0 SHF.L.U64.HI R6, R10, 0x7, R6 ;  /* 0x000000070a068819 */ /* 0x000fe20000010206 */
[----:B------:R-:W-:Y:S02]  /*8490*/  @!P0 VIADD R8, R192, 0xfffffffd ;  /* 0xfffffffdc0088836 */ /* 0x000fe40000000000 */
[----:B------:R-:W-:Y:S02]  /*84a0*/  @!P0 IMAD.SHL.U32 R7, R10, 0x80, RZ ;  /* 0x000000800a078824 */ /* 0x000fe400078e00ff */
[----:B------:R-:W-:Y:S02]  /*84b0*/  @!P0 IMAD R5, R5, R169, R13 ;  /* 0x000000a905058224 */ /* 0x000fe400078e020d */
[----:B------:R-:W-:Y:S01]  /*84c0*/  @!P0 IMAD.SHL.U32 R4, R12, 0x80, RZ ;  /* 0x000000800c048824 */ /* 0x000fe200078e00ff */
[----:B------:R-:W-:Y:S01]  /*84d0*/  @!P0 LEA R7, P2, R168, R7, 0x5 ;  /* 0x00000007a8078211 */ /* 0x000fe200078428ff */
[----:B------:R-:W-:Y:S01]  /*84e0*/  @!P0 IMAD.WIDE.U32 R10, R8, R168, RZ ;  /* 0x000000a8080a8225 */ /* 0x000fe200078e00ff */
[----:B------:R-:W-:-:S02]  /*84f0*/  @!P0 SHF.L.U64.HI R5, R12, 0x7, R5 ;  /* 0x000000070c058819 */ /* 0x000fc40000010205 */
[----:B------:R-:W-:Y:S01]  /*8500*/  @!P0 LEA R4, P1, R168, R4, 0x6 ;  /* 0x00000004a8048211 */ /* 0x000fe200078230ff */
[----:B------:R-:W-:Y:S01]  /*8510*/  @!P0 IMAD R8, R8, R169, R11 ;  /* 0x000000a908088224 */ /* 0x000fe200078e020b */
[----:B------:R-:W-:Y:S02]  /*8520*/  @!P0 LEA R12, P3, R10, R226, 0x8 ;  /* 0x000000e20a0c8211 */ /* 0x000fe400078640ff */
[C-C-:B------:R-:W-:Y:S02]  /*8530*/  @!P0 LEA.HI.X R6, R168.reuse, R6, R169.reuse, 0x5, P2 ;  /* 0x00000006a8068211 */ /* 0x140fe400010f2ca9 */
[-C--:B------:R-:W-:Y:S02]  /*8540*/  @!P0 LEA R26, P2, R7, R226.reuse, 0x1 ;  /* 0x000000e2071a8211 */ /* 0x080fe400078408ff */
[----:B------:R-:W-:Y:S02]  /*8550*/  @!P0 LEA.HI.X R5, R168, R5, R169, 0x6, P1 ;  /* 0x00000005a8058211 */ /* 0x000fe400008f34a9 */
[----:B------:R-:W-:-:S02]  /*8560*/  @!P0 LEA R14, P1, R4, R226, 0x1 ;  /* 0x000000e2040e8211 */ /* 0x000fc400078208ff */
        /* <DEDUP_REMOVED lines=19> */
[----:B------:R-:W-:-:S05]  /*86a0*/  IADD3 R4, PT, PT, R192, -0x3, RZ ;  /* 0xfffffffdc0047810 */ /* 0x000fca0007ffe0ff */
[----:B------:R-:W-:-:S04]  /*86b0*/  IMAD.WIDE.U32 R6, R4, R168, RZ ;  /* 0x000000a804067225 */ /* 0x000fc800078e00ff */
[----:B------:R-:W-:Y:S01]  /*86c0*/  IMAD R4, R4, R169, R7 ;  /* 0x000000a904047224 */ /* 0x000fe200078e0207 */
[----:B------:R-:W-:Y:S01]  /*86d0*/  SHF.L.U32 R8, R6, 0x7, RZ ;  /* 0x0000000706087819 */ /* 0x000fe200000006ff */
[----:B------:R-:W-:-:S03]  /*86e0*/  IMAD R169, R169, 0x60, RZ ;  /* 0x00000060a9a97824 */ /* 0x000fc600078e02ff */
[----:B------:R-:W-:-:S03]  /*86f0*/  SHF.L.U64.HI R9, R6, 0x7, R4 ;  /* 0x0000000706097819 */ /* 0x000fc60000010204 */
        /* <DEDUP_REMOVED lines=8> */
.L_x_110:
[----:B------:R-:W-:Y:S05]  /*8780*/  BSYNC.RECONVERGENT B0 ;  /* 0x0000000000007941 */ /* 0x000fea0003800200 */
.L_x_109:
[----:B------:R-:W0:Y:S02]  /*8790*/  LDGDEPBAR ;  /* 0x00000000000079af */ /* 0x000e240000000000 */
.L_x_108:
[----:B-1----:R-:W3:Y:S04]  /*87a0*/  LDL.LU R13, [R1+0x10] ;  /* 0x00001000010d7983 */ /* 0x002ee80000300800 */
[----:B------:R-:W4:Y:S04]  /*87b0*/  LDL.LU R12, [R1+0x14] ;  /* 0x00001400010c7983 */ /* 0x000f280000300800 */
[----:B------:R-:W5:Y:S04]  /*87c0*/  LDL.LU R39, [R1] ;  /* 0x0000000001277983 */ /* 0x000f680000300800 */
[----:B------:R-:W5:Y:S04]  /*87d0*/  LDL.LU R38, [R1+0x4] ;  /* 0x0000040001267983 */ /* 0x000f680000300800 */
[----:B------:R-:W5:Y:S04]  /*87e0*/  LDL.LU R37, [R1+0xc] ;  /* 0x00000c0001257983 */ /* 0x000f680000300800 */
[----:B------:R-:W5:Y:S01]  /*87f0*/  LDL.LU R36, [R1+0x8] ;  /* 0x0000080001247983 */ /* 0x000f620000300800 */
[----:B------:R-:W-:-:S02]  /*8800*/  FMNMX3.FTZ R11, R164, R124, R125, !PT ;  /* 0x0000007ca40b7276 */ /* 0x000fc4000781007d */
[----:B------:R-:W-:Y:S01]  /*8810*/  FMNMX3.FTZ R8, R0, R22, R23, !PT ;  /* 0x0000001600087276 */ /* 0x000fe20007810017 */
[----:B------:R-:W-:Y:S01]  /*8820*/  LDSM.16.MT88.4 R40, [R170+0x4400] ;  /* 0x00440000aa28783b */ /* 0x000fe20000004200 */
[----:B------:R-:W-:Y:S02]  /*8830*/  FMNMX3.FTZ R11, R11, R19, R25, !PT ;  /* 0x000000130b0b7276 */ /* 0x000fe40007810019 */
[----:B------:R-:W-:Y:S01]  /*8840*/  FMNMX3.FTZ R10, R3, R129, R128, !PT ;  /* 0x00000081030a7276 */ /* 0x000fe20007810080 */
[----:B------:R-:W-:Y:S01]  /*8850*/  LDSM.16.MT88.4 R52, [R170+0x4800] ;  /* 0x00480000aa34783b */ /* 0x000fe20000004200 */
[----:B------:R-:W-:Y:S02]  /*8860*/  FMNMX3.FTZ R8, R8, R20, R17, !PT ;  /* 0x0000001408087276 */ /* 0x000fe40007810011 */
[----:B------:R-:W-:Y:S02]  /*8870*/  MOV R50, R127 ;  /* 0x0000007f00327202 */ /* 0x000fe40000000f00 */
[----:B------:R-:W-:-:S02]  /*8880*/  MOV R48, R130 ;  /* 0x0000008200307202 */ /* 0x000fc40000000f00 */
[----:B------:R-:W-:Y:S02]  /*8890*/  FMNMX3.FTZ R11, R11, R201, R204, !PT ;  /* 0x000000c90b0b7276 */ /* 0x000fe400078100cc */
[----:B------:R-:W-:Y:S02]  /*88a0*/  FMNMX3.FTZ R10, R10, R18, R24, !PT ;  /* 0x000000120a0a7276 */ /* 0x000fe40007810018 */
[----:B------:R-:W-:Y:S02]  /*88b0*/  FMNMX3.FTZ R8, R8, R205, R252, !PT ;  /* 0x000000cd08087276 */ /* 0x000fe400078100fc */
[----:B------:R-:W-:Y:S02]  /*88c0*/  MOV R49, R131 ;  /* 0x0000008300317202 */ /* 0x000fe40000000f00 */
        /* <DEDUP_REMOVED lines=38> */
[----:B------:R-:W-:Y:S01]  /*8b30*/  FMNMX3.FTZ R8, R8, R95, R99, !PT ;  /* 0x0000005f08087276 */ /* 0x000fe20007810063 */
[----:B------:R-:W1:Y:S01]  /*8b40*/  SHFL.BFLY PT, R7, R11, 0x2, 0x1f ;  /* 0x0c401f000b077f89 */ /* 0x000e6200000e0000 */
[----:B------:R-:W-:Y:S02]  /*8b50*/  FMNMX3.FTZ R10, R10, R102, R103, !PT ;  /* 0x000000660a0a7276 */ /* 0x000fe40007810067 */
[----:B------:R-:W-:Y:S01]  /*8b60*/  VIMNMX R192, PT, PT, R192, 0x2, !PT ;  /* 0x00000002c0c07848 */ /* 0x000fe20007fe0100 */
[----:B--2---:R-:W2:Y:S04]  /*8b70*/  SHFL.BFLY PT, R5, R8, 0x2, 0x1f ;  /* 0x0c401f0008057f89 */ /* 0x004ea800000e0000 */
[----:B------:R-:W2:Y:S01]  /*8b80*/  SHFL.BFLY PT, R6, R10, 0x2, 0x1f ;  /* 0x0c401f000a067f89 */ /* 0x000ea200000e0000 */
[----:B-1----:R-:W-:-:S02]  /*8b90*/  FMNMX.FTZ R7, R11, R7, !PT ;  /* 0x000000070b077209 */ /* 0x002fc40007810000 */
[----:B--2---:R-:W-:-:S03]  /*8ba0*/  FMNMX.FTZ R5, R8, R5, !PT ;  /* 0x0000000508057209 */ /* 0x004fc60007810000 */
[----:B------:R-:W1:Y:S01]  /*8bb0*/  SHFL.BFLY PT, R109, R7, 0x1, 0x1f ;  /* 0x0c201f00076d7f89 */ /* 0x000e6200000e0000 */
[----:B------:R-:W-:-:S03]  /*8bc0*/  FMNMX.FTZ R6, R10, R6, !PT ;  /* 0x000000060a067209 */ /* 0x000fc60007810000 */
[----:B------:R-:W2:Y:S04]  /*8bd0*/  SHFL.BFLY PT, R100, R5, 0x1, 0x1f ;  /* 0x0c201f0005647f89 */ /* 0x000ea800000e0000 */
[----:B------:R-:W2:Y:S01]  /*8be0*/  SHFL.BFLY PT, R108, R6, 0x1, 0x1f ;  /* 0x0c201f00066c7f89 */ /* 0x000ea200000e0000 */
[----:B-1----:R-:W-:Y:S02]  /*8bf0*/  FMNMX.FTZ R109, R7, R109, !PT ;  /* 0x0000006d076d7209 */ /* 0x002fe40007810000 */
[----:B--2---:R-:W-:-:S03]  /*8c00*/  FMNMX.FTZ R100, R5, R100, !PT ;  /* 0x0000006405647209 */ /* 0x004fc60007810000 */
[C---:B------:R-:W-:Y:S01]  /*8c10*/  FMUL.FTZ R126, R109.reuse, UR5 ;  /* 0x000000056d7e7c20 */ /* 0x040fe20008410000 */
[----:B------:R-:W-:Y:S02]  /*8c20*/  FSETP.NEU.FTZ.AND P3, PT, R109, -INF , PT ;  /* 0xff8000006d00780b */ /* 0x000fe40003f7d000 */
[----:B------:R-:W-:Y:S01]  /*8c30*/  FMNMX.FTZ R108, R6, R108, !PT ;  /* 0x0000006c066c7209 */ /* 0x000fe20007810000 */
[C---:B------:R-:W-:Y:S01]  /*8c40*/  FMUL.FTZ R113, R100.reuse, UR5 ;  /* 0x0000000564717c20 */ /* 0x040fe20008410000 */
[----:B------:R-:W-:Y:S02]  /*8c50*/  FSETP.NEU.FTZ.AND P0, PT, R100, -INF , PT ;  /* 0xff8000006400780b */ /* 0x000fe40003f1d000 */
[----:B------:R-:W-:Y:S01]  /*8c60*/  FSEL R126, R126, RZ, P3 ;  /* 0x000000ff7e7e7208 */ /* 0x000fe20001800000 */
[C---:B------:R-:W-:Y:S01]  /*8c70*/  FMUL.FTZ R121, R108.reuse, UR5 ;  /* 0x000000056c797c20 */ /* 0x040fe20008410000 */
[----:B------:R-:W-:Y:S02]  /*8c80*/  FSETP.NEU.FTZ.AND P2, PT, R108, -INF , PT ;  /* 0xff8000006c00780b */ /* 0x000fe40003f5d000 */
[----:B------:R-:W-:Y:S01]  /*8c90*/  FSEL R8, R100, RZ, P0 ;  /* 0x000000ff64087208 */ /* 0x000fe20000000000 */
[--C-:B------:R-:W-:Y:S01]  /*8ca0*/  FFMA.FTZ R123, R19, UR5, -R126.reuse ;  /* 0x00000005137b7c23 */ /* 0x100fe2000801087e */
[----:B------:R-:W-:Y:S01]  /*8cb0*/  FSEL R121, R121, RZ, P2 ;  /* 0x000000ff79797208 */ /* 0x000fe20001000000 */
[----:B------:R-:W-:Y:S01]  /*8cc0*/  FFMA.FTZ R122, R25, UR5, -R126 ;  /* 0x00000005197a7c23 */ /* 0x000fe2000801087e */
[----:B------:R-:W-:Y:S01]  /*8cd0*/  FSEL R113, R113, RZ, P0 ;  /* 0x000000ff71717208 */ /* 0x000fe20000000000 */
[----:B------:R-:W-:Y:S01]  /*8ce0*/  FADD.FTZ R8, R0, -R8 ;  /* 0x8000000800087221 */ /* 0x000fe20000010000 */
[----:B------:R-:W-:Y:S01]  /*8cf0*/  FSEL R28, R108, RZ, P2 ;  /* 0x000000ff6c1c7208 */ /* 0x000fe20001000000 */
[--C-:B------:R-:W-:Y:S01]  /*8d00*/  FFMA.FTZ R120, R129, UR5, -R121.reuse ;  /* 0x0000000581787c23 */ /* 0x100fe20008010879 */
[----:B------:R-:W-:Y:S01]  /*8d10*/  FFMA.FTZ R127, R128, UR5, -R121 ;  /* 0x00000005807f7c23 */ /* 0x000fe20008010879 */
[--C-:B------:R-:W-:Y:S01]  /*8d20*/  FFMA.FTZ R111, R22, UR5, -R113.reuse ;  /* 0x00000005166f7c23 */ /* 0x100fe20008010871 */
[--C-:B------:R-:W-:Y:S01]  /*8d30*/  FFMA.FTZ R110, R23, UR5, -R113.reuse ;  /* 0x00000005176e7c23 */ /* 0x100fe20008010871 */
[--C-:B------:R-:W-:Y:S01]  /*8d40*/  FFMA.FTZ R20, R20, UR5, -R113.reuse ;  /* 0x0000000514147c23 */ /* 0x100fe20008010871 */
[----:B------:R-:W-:Y:S01]  /*8d50*/  FFMA.FTZ R17, R17, UR5, -R113 ;  /* 0x0000000511117c23 */ /* 0x000fe20008010871 */
[----:B------:R-:W-:Y:S01]  /*8d60*/  FADD.FTZ R28, R3, -R28 ;  /* 0x8000001c031c7221 */ /* 0x000fe20000010000 */
[----:B------:R-:W-:Y:S01]  /*8d70*/  FFMA.FTZ R130, R18, UR5, -R121 ;  /* 0x0000000512827c23 */ /* 0x000fe20008010879 */
[----:B------:R-:W-:Y:S01]  /*8d80*/  MUFU.EX2 R111, R111 ;  /* 0x0000006f006f7308 */ /* 0x000fe20000000800 */
[--C-:B------:R-:W-:Y:S01]  /*8d90*/  FFMA.FTZ R168, R205, UR5, -R113.reuse ;  /* 0x00000005cda87c23 */ /* 0x100fe20008010871 */
[----:B------:R-:W-:Y:S01]  /*8da0*/  FMUL.FTZ R28, R28, UR5 ;  /* 0x000000051c1c7c20 */ /* 0x000fe20008410000 */
[--C-:B------:R-:W-:Y:S01]  /*8db0*/  FFMA.FTZ R167, R206, UR5, -R113.reuse ;  /* 0x00000005cea77c23 */ /* 0x100fe20008010871 */
[----:B------:R-:W-:Y:S01]  /*8dc0*/  MUFU.EX2 R110, R110 ;  /* 0x0000006e006e7308 */ /* 0x000fe20000000800 */
[--C-:B------:R-:W-:Y:S01]  /*8dd0*/  FFMA.FTZ R169, R251, UR5, -R113.reuse ;  /* 0x00000005fba97c23 */ /* 0x100fe20008010871 */
[----:B------:R-:W-:Y:S01]  /*8de0*/  FFMA.FTZ R252, R252, UR5, -R113 ;  /* 0x00000005fcfc7c23 */ /* 0x000fe20008010871 */
[--C-:B------:R-:W-:Y:S01]  /*8df0*/  FFMA.FTZ R206, R191, UR5, -R121.reuse ;  /* 0x00000005bfce7c23 */ /* 0x100fe20008010879 */
[----:B------:R-:W-:Y:S01]  /*8e00*/  MUFU.EX2 R0, R17 ;  /* 0x0000001100007308 */ /* 0x000fe20000000800 */
[----:B------:R-:W-:Y:S01]  /*8e10*/  FFMA.FTZ R205, R200, UR5, -R121 ;  /* 0x00000005c8cd7c23 */ /* 0x000fe20008010879 */
[--C-:B------:R-:W-:Y:S01]  /*8e20*/  FFMA.FTZ R48, R48, UR5, -R126.reuse ;  /* 0x0000000530307c23 */ /* 0x100fe2000801087e */
[--C-:B------:R-:W-:Y:S01]  /*8e30*/  FFMA.FTZ R207, R207, UR5, -R113.reuse ;  /* 0x00000005cfcf7c23 */ /* 0x100fe20008010871 */
[----:B------:R-:W-:Y:S01]  /*8e40*/  MUFU.EX2 R123, R123 ;  /* 0x0000007b007b7308 */ /* 0x000fe20000000800 */
[--C-:B------:R-:W-:Y:S01]  /*8e50*/  FFMA.FTZ R216, R216, UR5, -R113.reuse ;  /* 0x00000005d8d87c23 */ /* 0x100fe20008010871 */
[--C-:B------:R-:W-:Y:S01]  /*8e60*/  FFMA.FTZ R211, R211, UR5, -R113.reuse ;  /* 0x00000005d3d37c23 */ /* 0x100fe20008010871 */
[----:B------:R-:W-:Y:S01]  /*8e70*/  FFMA.FTZ R217, R217, UR5, -R113 ;  /* 0x00000005d9d97c23 */ /* 0x000fe20008010871 */
        /* <DEDUP_REMOVED lines=8> */
[----:B------:R-:W2:Y:S01]  /*8f00*/  MUFU.EX2 R127, R127 ;  /* 0x0000007f007f7308 */ /* 0x000ea20000000800 */
[--C-:B------:R-:W-:Y:S01]  /*8f10*/  FFMA.FTZ R195, R195, UR5, -R126.reuse ;  /* 0x00000005c3c37c23 */ /* 0x100fe2000801087e */
[--C-:B------:R-:W-:Y:S01]  /*8f20*/  FFMA.FTZ R56, R56, UR5, -R126.reuse ;  /* 0x0000000538387c23 */ /* 0x100fe2000801087e */
[--C-:B------:R-:W-:Y:S01]  /*8f30*/  FFMA.FTZ R57, R57, UR5, -R126.reuse ;  /* 0x0000000539397c23 */ /* 0x100fe2000801087e */
[----:B------:R-:W-:Y:S01]  /*8f40*/  MUFU.EX2 R130, R130 ;  /* 0x0000008200827308 */ /* 0x000fe20000000800 */
[--C-:B------:R-:W-:Y:S01]  /*8f50*/  FFMA.FTZ R190, R190, UR5, -R126.reuse ;  /* 0x00000005bebe7c23 */ /* 0x100fe2000801087e */
[----:B-1----:R-:W-:Y:S01]  /*8f60*/  F2FP.F16.F32.PACK_AB R30, R122, R123 ;  /* 0x0000007b7a1e723e */ /* 0x002fe200000000ff */
[----:B------:R-:W-:Y:S01]  /*8f70*/  FFMA.FTZ R210, R210, UR5, -R121 ;  /* 0x00000005d2d27c23 */ /* 0x000fe20008010879 */
[----:B------:R-:W-:Y:S01]  /*8f80*/  MUFU.EX2 R168, R168 ;  /* 0x000000a800a87308 */ /* 0x000fe20000000800 */
[--C-:B------:R-:W-:Y:S01]  /*8f90*/  FFMA.FTZ R68, R68, UR5, -R113.reuse ;  /* 0x0000000544447c23 */ /* 0x100fe20008010871 */
[--C-:B------:R-:W-:Y:S01]  /*8fa0*/  FFMA.FTZ R76, R76, UR5, -R113.reuse ;  /* 0x000000054c4c7c23 */ /* 0x100fe20008010871 */
[--C-:B------:R-:W-:Y:S01]  /*8fb0*/  FFMA.FTZ R80, R80, UR5, -R113.reuse ;  /* 0x0000000550507c23 */ /* 0x100fe20008010871 */
[----:B------:R-:W-:Y:S01]  /*8fc0*/  MUFU.EX2 R167, R167 ;  /* 0x000000a700a77308 */ /* 0x000fe20000000800 */
[--C-:B------:R-:W-:Y:S01]  /*8fd0*/  FFMA.FTZ R64, R64, UR5, -R126.reuse ;  /* 0x0000000540407c23 */ /* 0x100fe2000801087e */
[----:B--2---:R-:W-:Y:S01]  /*8fe0*/  F2FP.F16.F32.PACK_AB R29, R127, R120 ;  /* 0x000000787f1d723e */ /* 0x004fe200000000ff */
        /* <DEDUP_REMOVED lines=8> */
[----:B------:R-:W-:Y:S01]  /*9070*/  FFMA.FTZ R99, R99, UR5, -R113 ;  /* 0x0000000563637c23 */ /* 0x000fe20008010871 */
[----:B------:R-:W-:Y:S01]  /*9080*/  MUFU.EX2 R206, R206 ;  /* 0x000000ce00ce7308 */ /* 0x000fe20000000800 */
[--C-:B------:R-:W-:Y:S01]  /*9090*/  FFMA.FTZ R105, R105, UR5, -R126.reuse ;  /* 0x0000000569697c23 */ /* 0x100fe2000801087e */
[--C-:B------:R-:W-:Y:S01]  /*90a0*/  FFMA.FTZ R116, R116, UR5, -R126.reuse ;  /* 0x0000000574747c23 */ /* 0x100fe2000801087e */
[--C-:B------:R-:W-:Y:S01]  /*90b0*/  FFMA.FTZ R97, R97, UR5, -R126.reuse ;  /* 0x0000000561617c23 */ /* 0x100fe2000801087e */
[----:B------:R-:W-:Y:S01]  /*90c0*/  MUFU.EX2 R205, R205 ;  /* 0x000000cd00cd7308 */ /* 0x000fe20000000800 */
[----:B------:R-:W-:-:S03]  /*90d0*/  FFMA.FTZ R98, R98, UR5, -R126 ;  /* 0x0000000562627c23 */ /* 0x000fc6000801087e */
        /* <DEDUP_REMOVED lines=10> */
[----:B---3--:R-:W-:-:S03]  /*9180*/  FMNMX3.FTZ R9, R2, R13, R21, !PT ;  /* 0x0000000d02097276 */ /* 0x008fc60007810015 */
[----:B------:R-:W-:Y:S01]  /*9190*/  MUFU.EX2 R210, R210 ;  /* 0x000000d200d27308 */ /* 0x000fe20000000800 */
[----:B----4-:R-:W-:-:S03]  /*91a0*/  FMNMX3.FTZ R9, R9, R12, R16, !PT ;  /* 0x0000000c09097276 */ /* 0x010fc60007810010 */
[----:B------:R-:W-:Y:S04]  /*91b0*/  MUFU.EX2 R68, R68 ;  /* 0x0000004400447308 */ /* 0x000fe80000000800 */
[----:B------:R-:W-:Y:S01]  /*91c0*/  MUFU.EX2 R64, R64 ;  /* 0x0000004000407308 */ /* 0x000fe20000000800 */
[----:B-----5:R-:W-:-:S03]  /*91d0*/  FMNMX3.FTZ R9, R9, R39, R38, !PT ;  /* 0x0000002709097276 */ /* 0x020fc60007810026 */
[----:B------:R-:W-:Y:S04]  /*91e0*/  MUFU.EX2 R105, R105 ;  /* 0x0000006900697308 */ /* 0x000fe80000000800 */
[----:B------:R-:W-:Y:S01]  /*91f0*/  MUFU.EX2 R116, R116 ;  /* 0x0000007400747308 */ /* 0x000fe20000000800 */
[----:B------:R-:W-:-:S03]  /*9200*/  FMNMX3.FTZ R9, R9, R37, R36, !PT ;  /* 0x0000002509097276 */ /* 0x000fc60007810024 */
[----:B------:R-:W-:Y:S01]  /*9210*/  MUFU.EX2 R97, R97 ;  /* 0x0000006100617308 */ /* 0x000fe20000000800 */
[----:B------:R-:W-:-:S03]  /*9220*/  FMNMX3.FTZ R9, R9, R208, R209, !PT ;  /* 0x000000d009097276 */ /* 0x000fc600078100d1 */
[----:B------:R-:W-:Y:S01]  /*9230*/  MUFU.EX2 R98, R98 ;  /* 0x0000006200627308 */ /* 0x000fe20000000800 */
[----:B------:R-:W-:-:S04]  /*9240*/  FMNMX3.FTZ R9, R9, R246, R244, !PT ;  /* 0x000000f609097276 */ /* 0x000fc800078100f4 */
        /* <DEDUP_REMOVED lines=13> */
[----:B-1----:R-:W-:Y:S01]  /*9320*/  FMNMX.FTZ R101, R4, R101, !PT ;  /* 0x0000006504657209 */ /* 0x002fe20007810000 */
[--C-:B------:R-:W-:Y:S01]  /*9330*/  FFMA.FTZ R4, R124, UR5, -R126.reuse ;  /* 0x000000057c047c23 */ /* 0x100fe2000801087e */
[----:B------:R-:W-:Y:S02]  /*9340*/  FFMA.FTZ R124, R125, UR5, -R126 ;  /* 0x000000057d7c7c23 */ /* 0x000fe4000801087e */
[C---:B------:R-:W-:Y:S01]  /*9350*/  FSETP.NEU.FTZ.AND P1, PT, R101.reuse, -INF , PT ;  /* 0xff8000006500780b */ /* 0x040fe20003f3d000 */
[C---:B------:R-:W-:Y:S01]  /*9360*/  FMUL.FTZ R119, R101.reuse, UR5 ;  /* 0x0000000565777c20 */ /* 0x040fe20008410000 */
[----:B------:R1:W-:Y:S02]  /*9370*/  MUFU.EX2 R125, R4 ;  /* 0x00000004007d7308 */ /* 0x0003e40000000800 */
[----:B------:R-:W-:-:S02]  /*9380*/  FSEL R9, R101, RZ, P1 ;  /* 0x000000ff65097208 */ /* 0x000fc40000800000 */
[----:B------:R-:W-:Y:S01]  /*9390*/  FSEL R119, R119, RZ, P1 ;  /* 0x000000ff77777208 */ /* 0x000fe20000800000 */
[----:B------:R-:W-:Y:S02]  /*93a0*/  MUFU.EX2 R124, R124 ;  /* 0x0000007c007c7308 */ /* 0x000fe40000000800 */
[----:B------:R-:W-:Y:S02]  /*93b0*/  FADD.FTZ R9, R2, -R9 ;  /* 0x8000000902097221 */ /* 0x000fe40000010000 */
[--C-:B------:R-:W-:Y:S01]  /*93c0*/  FFMA.FTZ R115, R12, UR5, -R119.reuse ;  /* 0x000000050c737c23 */ /* 0x100fe20008010877 */
[----:B------:R-:W-:Y:S01]  /*93d0*/  FMUL.FTZ R12, R8, UR5 ;  /* 0x00000005080c7c20 */ /* 0x000fe20008410000 */
[----:B------:R-:W-:Y:S01]  /*93e0*/  FMUL.FTZ R9, R9, UR5 ;  /* 0x0000000509097c20 */ /* 0x000fe20008410000 */
[--C-:B------:R-:W-:Y:S01]  /*93f0*/  FFMA.FTZ R117, R21, UR5, -R119.reuse ;  /* 0x0000000515757c23 */ /* 0x100fe20008010877 */
[----:B------:R-:W-:Y:S01]  /*9400*/  FSEL R21, R109, RZ, P3 ;  /* 0x000000ff6d157208 */ /* 0x000fe20001800000 */
[----:B-1----:R-:W1:Y:S01]  /*9410*/  LDSM.16.MT88.4 R4, [R212+0x4000] ;  /* 0x00400000d404783b */ /* 0x002e620000004200 */
[----:B------:R-:W2:Y:S01]  /*9420*/  MUFU.EX2 R129, R9 ;  /* 0x0000000900817308 */ /* 0x000ea20000000800 */
[--C-:B------:R-:W-:Y:S01]  /*9430*/  FFMA.FTZ R118, R13, UR5, -R119.reuse ;  /* 0x000000050d767c23 */ /* 0x100fe20008010877 */
[----:B------:R-:W-:Y:S01]  /*9440*/  FFMA.FTZ R114, R16, UR5, -R119 ;  /* 0x0000000510727c23 */ /* 0x000fe20008010877 */
[----:B------:R-:W-:Y:S01]  /*9450*/  FADD.FTZ R21, R164, -R21 ;  /* 0x80000015a4157221 */ /* 0x000fe20000010000 */
[----:B------:R3:W4:Y:S01]  /*9460*/  MUFU.EX2 R2, R20 ;  /* 0x0000001400027308 */ /* 0x0007220000000800 */
[--C-:B------:R-:W-:Y:S01]  /*9470*/  FFMA.FTZ R131, R39, UR5, -R119.reuse ;  /* 0x0000000527837c23 */ /* 0x100fe20008010877 */
[--C-:B------:R-:W-:Y:S01]  /*9480*/  FFMA.FTZ R166, R38, UR5, -R119.reuse ;  /* 0x0000000526a67c23 */ /* 0x100fe20008010877 */
[--C-:B------:R-:W-:Y:S01]  /*9490*/  FFMA.FTZ R165, R37, UR5, -R119.reuse ;  /* 0x0000000525a57c23 */ /* 0x100fe20008010877 */
[----:B------:R-:W-:Y:S01]  /*94a0*/  MUFU.EX2 R118, R118 ;  /* 0x0000007600767308 */ /* 0x000fe20000000800 */
[--C-:B------:R-:W-:Y:S01]  /*94b0*/  FFMA.FTZ R164, R36, UR5, -R119.reuse ;  /* 0x0000000524a47c23 */ /* 0x100fe20008010877 */
[----:B------:R-:W-:Y:S01]  /*94c0*/  F2FP.F16.F32.PACK_AB R13, R110, R111 ;  /* 0x0000006f6e0d723e */ /* 0x000fe200000000ff */
[----:B------:R-:W-:Y:S01]  /*94d0*/  LDSM.16.MT88.4 R36, [R212+0x4400] ;  /* 0x00440000d424783b */ /* 0x000fe20000004200 */
[----:B------:R-:W-:Y:S01]  /*94e0*/  MUFU.EX2 R117, R117 ;  /* 0x0000007500757308 */ /* 0x000fe20000000800 */
[----:B------:R-:W-:Y:S01]  /*94f0*/  FFMA.FTZ R200, R208, UR5, -R119 ;  /* 0x00000005d0c87c23 */ /* 0x000fe20008010877 */
[-C--:B--2---:R-:W-:Y:S01]  /*9500*/  FMUL.FTZ R16, R156, R129.reuse ;  /* 0x000000819c107220 */ /* 0x084fe20000410000 */
[----:B------:R-:W2:Y:S01]  /*9510*/  LDSM.16.MT88.4 R8, [R170+0x4000] ;  /* 0x00400000aa08783b */ /* 0x000ea20000004200 */
[----:B------:R-:W-:Y:S01]  /*9520*/  MUFU.EX2 R115, R115 ;  /* 0x0000007300737308 */ /* 0x000fe20000000800 */
[-C--:B------:R-:W-:Y:S01]  /*9530*/  FMUL.FTZ R17, R157, R129.reuse ;  /* 0x000000819d117220 */ /* 0x080fe20000410000 */
[----:B---3--:R-:W-:Y:S01]  /*9540*/  FFMA.FTZ R20, R24, UR5, -R121 ;  /* 0x0000000518147c23 */ /* 0x008fe20008010879 */
[----:B------:R-:W-:Y:S01]  /*9550*/  FMUL.FTZ R24, R21, UR5 ;  /* 0x0000000515187c20 */ /* 0x000fe20008410000 */
[----:B------:R-:W3:Y:S01]  /*9560*/  MUFU.EX2 R114, R114 ;  /* 0x0000007200727308 */ /* 0x000ee20000000800 */
[----:B----4-:R-:W-:Y:S01]  /*9570*/  F2FP.F16.F32.PACK_AB R15, R0, R2 ;  /* 0x00000002000f723e */ /* 0x010fe200000000ff */
[-C--:B------:R-:W-:Y:S01]  /*9580*/  FMUL.FTZ R21, R153, R129.reuse ;  /* 0x0000008199157220 */ /* 0x080fe20000410000 */
[-C--:B------:R-:W-:Y:S01]  /*9590*/  FMUL.FTZ R25, R133, R129.reuse ;  /* 0x0000008185197220 */ /* 0x080fe20000410000 */
[----:B------:R4:W5:Y:S01]  /*95a0*/  MUFU.EX2 R128, R12 ;  /* 0x0000000c00807308 */ /* 0x0009620000000800 */
[-C--:B------:R-:W-:Y:S01]  /*95b0*/  FMUL.FTZ R140, R140, R129.reuse ;  /* 0x000000818c8c7220 */ /* 0x080fe20000410000 */
[----:B------:R-:W-:Y:S01]  /*95c0*/  FMUL.FTZ R141, R141, R129 ;  /* 0x000000818d8d7220 */ /* 0x000fe20000410000 */
[--C-:B------:R-:W-:Y:S01]  /*95d0*/  FFMA.FTZ R193, R209, UR5, -R119.reuse ;  /* 0x00000005d1c17c23 */ /* 0x100fe20008010877 */
[----:B------:R1:W1:Y:S01]  /*95e0*/  MUFU.EX2 R3, R20 ;  /* 0x0000001400037308 */ /* 0x0002620000000800 */
[--C-:B------:R-:W-:Y:S01]  /*95f0*/  FFMA.FTZ R209, R246, UR5, -R119.reuse ;  /* 0x00000005f6d17c23 */ /* 0x100fe20008010877 */
[--C-:B------:R-:W-:Y:S01]  /*9600*/  FFMA.FTZ R208, R244, UR5, -R119.reuse ;  /* 0x00000005f4d07c23 */ /* 0x100fe20008010877 */
[--C-:B------:R-:W-:Y:S01]  /*9610*/  FFMA.FTZ R244, R203, UR5, -R126.reuse ;  /* 0x00000005cbf47c23 */ /* 0x100fe2000801087e */
[----:B------:R-:W-:Y:S01]  /*9620*/  MUFU.EX2 R131, R131 ;  /* 0x0000008300837308 */ /* 0x000fe20000000800 */
[----:B------:R-:W-:Y:S01]  /*9630*/  FFMA.FTZ R133, R202, UR5, -R119 ;  /* 0x00000005ca857c23 */ /* 0x000fe20008010877 */
[----:B---3--:R-:W-:Y:S01]  /*9640*/  F2FP.F16.F32.PACK_AB R14, R114, R115 ;  /* 0x00000073720e723e */ /* 0x008fe200000000ff */
[--C-:B------:R-:W-:Y:S01]  /*9650*/  FFMA.FTZ R246, R247, UR5, -R126.reuse ;  /* 0x00000005f7f67c23 */ /* 0x100fe2000801087e */
[----:B------:R-:W-:Y:S01]  /*9660*/  MUFU.EX2 R166, R166 ;  /* 0x000000a600a67308 */ /* 0x000fe20000000800 */
[----:B------:R-:W-:Y:S01]  /*9670*/  FFMA.FTZ R247, R245, UR5, -R121 ;  /* 0x00000005f5f77c23 */ /* 0x000fe20008010879 */
[----:B----4-:R-:W-:Y:S01]  /*9680*/  F2FP.F16.F32.PACK_AB R12, R117, R118 ;  /* 0x00000076750c723e */ /* 0x010fe200000000ff */
[-C--:B-----5:R-:W-:Y:S01]  /*9690*/  FMUL.FTZ R18, R158, R128.reuse ;  /* 0x000000809e127220 */ /* 0x0a0fe20000410000 */
[-C--:B------:R-:W-:Y:S01]  /*96a0*/  FMUL.FTZ R19, R159, R128.reuse ;  /* 0x000000809f137220 */ /* 0x080fe20000410000 */
[-C--:B------:R-:W-:Y:S01]  /*96b0*/  FMUL.FTZ R22, R154, R128.reuse ;  /* 0x000000809a167220 */ /* 0x080fe20000410000 */
[-C--:B-1----:R-:W-:Y:S01]  /*96c0*/  FMUL.FTZ R20, R152, R129.reuse ;  /* 0x0000008198147220 */ /* 0x082fe20000410000 */
[-C--:B------:R-:W-:Y:S01]  /*96d0*/  FMUL.FTZ R23, R155, R128.reuse ;  /* 0x000000809b177220 */ /* 0x080fe20000410000 */
[----:B------:R1:W3:Y:S01]  /*96e0*/  MUFU.EX2 R152, R24 ;  /* 0x0000001800987308 */ /* 0x0002e20000000800 */
[-C--:B------:R-:W-:Y:S01]  /*96f0*/  FMUL.FTZ R26, R134, R128.reuse ;  /* 0x00000080861a7220 */ /* 0x080fe20000410000 */
[-C--:B------:R-:W-:Y:S01]  /*9700*/  FMUL.FTZ R27, R135, R128.reuse ;  /* 0x00000080871b7220 */ /* 0x080fe20000410000 */
[-C--:B------:R-:W-:Y:S01]  /*9710*/  FMUL.FTZ R142, R142, R128.reuse ;  /* 0x000000808e8e7220 */ /* 0x080fe20000410000 */
[----:B------:R-:W-:Y:S01]  /*9720*/  FMUL.FTZ R143, R143, R128 ;  /* 0x000000808f8f7220 */ /* 0x000fe20000410000 */
[C---:B------:R-:W-:Y:S01]  /*9730*/  HMMA.16816.F32 R16, R12.reuse, R4, R16 ;  /* 0x000000040c10723c */ /* 0x040fe20000001810 */
[----:B------:R-:W-:Y:S01]  /*9740*/  MUFU.EX2 R165, R165 ;  /* 0x000000a500a57308 */ /* 0x000fe20000000800 */
[----:B------:R-:W-:Y:S01]  /*9750*/  F2FP.F16.F32.PACK_AB R31, R3, R130 ;  /* 0x00000082031f723e */ /* 0x000fe200000000ff */
[--C-:B------:R-:W-:Y:S01]  /*9760*/  FFMA.FTZ R179, R179, UR5, -R119.reuse ;  /* 0x00000005b3b37c23 */ /* 0x100fe20008010877 */
[--C-:B------:R-:W-:Y:S01]  /*9770*/  FFMA.FTZ R60, R60, UR5, -R119.reuse ;  /* 0x000000053c3c7c23 */ /* 0x100fe20008010877 */
[----:B------:R-:W-:Y:S01]  /*9780*/  MUFU.EX2 R164, R164 ;  /* 0x000000a400a47308 */ /* 0x000fe20000000800 */
[--C-:B------:R-:W-:Y:S01]  /*9790*/  FFMA.FTZ R176, R176, UR5, -R119.reuse ;  /* 0x00000005b0b07c23 */ /* 0x100fe20008010877 */
[----:B------:R-:W-:Y:S01]  /*97a0*/  FFMA.FTZ R178, R178, UR5, -R119 ;  /* 0x00000005b2b27c23 */ /* 0x000fe20008010877 */
[C---:B------:R-:W-:Y:S01]  /*97b0*/  HMMA.16816.F32 R20, R12.reuse, R6, R20 ;  /* 0x000000060c14723c */ /* 0x040fe20000001814 */
[----:B-1----:R-:W-:Y:S01]  /*97c0*/  FMUL.FTZ R24, R132, R129 ;  /* 0x0000008184187220 */ /* 0x002fe20000410000 */
[-C--:B---3--:R-:W-:Y:S01]  /*97d0*/  FMUL.FTZ R44, R144, R152.reuse ;  /* 0x00000098902c7220 */ /* 0x088fe20000410000 */
[----:B------:R1:W3:Y:S01]  /*97e0*/  MUFU.EX2 R132, R28 ;  /* 0x0000001c00847308 */ /* 0x0002e20000000800 */
[-C--:B------:R-:W-:Y:S01]  /*97f0*/  FMUL.FTZ R32, R160, R152.reuse ;  /* 0x00000098a0207220 */ /* 0x080fe20000410000 */
[-C--:B------:R-:W-:Y:S01]  /*9800*/  FMUL.FTZ R33, R161, R152.reuse ;  /* 0x00000098a1217220 */ /* 0x080fe20000410000 */
[-C--:B------:R-:W-:Y:S01]  /*9810*/  FMUL.FTZ R148, R148, R152.reuse ;  /* 0x0000009894947220 */ /* 0x080fe20000410000 */
[----:B------:R-:W4:Y:S01]  /*9820*/  MUFU.EX2 R144, R252 ;  /* 0x000000fc00907308 */ /* 0x000f220000000800 */
[C---:B--2---:R-:W-:Y:S01]  /*9830*/  HMMA.16816.F32 R24, R12.reuse, R8, R24 ;  /* 0x000000080c18723c */ /* 0x044fe20000001818 */
[-C--:B------:R-:W-:Y:S01]  /*9840*/  FMUL.FTZ R149, R149, R152.reuse ;  /* 0x0000009895957220 */ /* 0x080fe20000410000 */
[-C--:B------:R-:W-:Y:S01]  /*9850*/  FMUL.FTZ R45, R145, R152.reuse ;  /* 0x00000098912d7220 */ /* 0x080fe20000410000 */
[-C--:B------:R-:W-:Y:S01]  /*9860*/  FMUL.FTZ R136, R136, R152.reuse ;  /* 0x0000009888887220 */ /* 0x080fe20000410000 */
[----:B------:R-:W-:Y:S01]  /*9870*/  FMUL.FTZ R137, R137, R152 ;  /* 0x0000009889897220 */ /* 0x000fe20000410000 */
[--C-:B------:R-:W-:Y:S01]  /*9880*/  FFMA.FTZ R145, R204, UR5, -R126.reuse ;  /* 0x00000005cc917c23 */ /* 0x100fe2000801087e */
[--C-:B------:R-:W-:Y:S01]  /*9890*/  FFMA.FTZ R204, R49, UR5, -R121.reuse ;  /* 0x0000000531cc7c23 */ /* 0x100fe20008010879 */
[----:B------:R-:W-:Y:S01]  /*98a0*/  F2FP.F16.F32.PACK_AB R49, R205, R206 ;  /* 0x000000cecd31723e */ /* 0x000fe200000000ff */
[----:B------:R-:W-:Y:S01]  /*98b0*/  HMMA.16816.F32 R12, R12, R10, R140 ;  /* 0x0000000a0c0c723c */ /* 0x000fe2000000188c */
[----:B-1----:R-:W-:Y:S01]  /*98c0*/  F2FP.F16.F32.PACK_AB R28, R124, R125 ;  /* 0x0000007d7c1c723e */ /* 0x002fe200000000ff */
[-C--:B---3--:R-:W-:Y:S01]  /*98d0*/  FMUL.FTZ R34, R162, R132.reuse ;  /* 0x00000084a2227220 */ /* 0x088fe20000410000 */
[-C--:B------:R-:W-:Y:S01]  /*98e0*/  FMUL.FTZ R35, R163, R132.reuse ;  /* 0x00000084a3237220 */ /* 0x080fe20000410000 */
[-C--:B------:R-:W-:Y:S01]  /*98f0*/  FMUL.FTZ R150, R150, R132.reuse ;  /* 0x0000008496967220 */ /* 0x080fe20000410000 */
[-C--:B------:R-:W-:Y:S01]  /*9900*/  FMUL.FTZ R151, R151, R132.reuse ;  /* 0x0000008497977220 */ /* 0x080fe20000410000 */
[-C--:B------:R-:W-:Y:S01]  /*9910*/  FMUL.FTZ R46, R146, R132.reuse ;  /* 0x00000084922e7220 */ /* 0x080fe20000410000 */
[-C--:B------:R-:W-:Y:S01]  /*9920*/  FMUL.FTZ R47, R147, R132.reuse ;  /* 0x00000084932f7220 */ /* 0x080fe20000410000 */
[-C--:B------:R-:W-:Y:S01]  /*9930*/  FMUL.FTZ R138, R138, R132.reuse ;  /* 0x000000848a8a7220 */ /* 0x080fe20000410000 */
[----:B------:R-:W-:Y:S01]  /*9940*/  FMUL.FTZ R139, R139, R132 ;  /* 0x000000848b8b7220 */ /* 0x000fe20000410000 */
[C---:B------:R-:W-:Y:S01]  /*9950*/  HMMA.16816.F32 R32, R28.reuse, R4, R32 ;  /* 0x000000041c20723c */ /* 0x040fe20000001820 */
[--C-:B------:R-:W-:Y:S01]  /*9960*/  FFMA.FTZ R147, R201, UR5, -R126.reuse ;  /* 0x00000005c9937c23 */ /* 0x100fe2000801087e */
[----:B------:R-:W-:Y:S01]  /*9970*/  FFMA.FTZ R146, R50, UR5, -R126 ;  /* 0x0000000532927c23 */ /* 0x000fe2000801087e */
[----:B------:R-:W-:Y:S01]  /*9980*/  FFMA.FTZ R201, R250, UR5, -R121 ;  /* 0x00000005fac97c23 */ /* 0x000fe20008010879 */
[----:B------:R-:W-:Y:S01]  /*9990*/  MUFU.EX2 R145, R145 ;  /* 0x0000009100917308 */ /* 0x000fe20000000800 */
[--C-:B------:R-:W-:Y:S01]  /*99a0*/  FFMA.FTZ R67, R67, UR5, -R119.reuse ;  /* 0x0000000543437c23 */ /* 0x100fe20008010877 */
[--C-:B------:R-:W-:Y:S01]  /*99b0*/  FFMA.FTZ R73, R73, UR5, -R119.reuse ;  /* 0x0000000549497c23 */ /* 0x100fe20008010877 */
[----:B------:R-:W-:Y:S01]  /*99c0*/  FFMA.FTZ R77, R77, UR5, -R119 ;  /* 0x000000054d4d7c23 */ /* 0x000fe20008010877 */
[C---:B------:R-:W-:Y:S01]  /*99d0*/  HMMA.16816.F32 R4, R28.reuse, R6, R148 ;  /* 0x000000061c04723c */ /* 0x040fe20000001894 */
[----:B------:R-:W1:Y:S01]  /*99e0*/  MUFU.EX2 R147, R147 ;  /* 0x0000009300937308 */ /* 0x000e620000000800 */
[----:B------:R-:W-:Y:S01]  /*99f0*/  FFMA.FTZ R125, R240, R152, R125 ;  /* 0x00000098f07d7223 */ /* 0x000fe2000001007d */
[----:B------:R-:W-:Y:S01]  /*9a00*/  FFMA.FTZ R120, R239, R132, R120 ;  /* 0x00000084ef787223 */ /* 0x000fe20000010078 */
[----:B------:R-:W-:Y:S01]  /*9a10*/  FFMA.FTZ R118, R238, R129, R118 ;  /* 0x00000081ee767223 */ /* 0x000fe20000010076 */
[----:B------:R-:W2:Y:S01]  /*9a20*/  MUFU.EX2 R146, R146 ;  /* 0x0000009200927308 */ /* 0x000ea20000000800 */
[----:B------:R-:W-:Y:S01]  /*9a30*/  FFMA.FTZ R111, R237, R128, R111 ;  /* 0x00000080ed6f7223 */ /* 0x000fe2000001006f */
[----:B------:R-:W-:Y:S01]  /*9a40*/  FADD.FTZ R125, R124, R125 ;  /* 0x0000007d7c7d7221 */ /* 0x000fe20000010000 */
[C---:B------:R-:W-:Y:S01]  /*9a50*/  HMMA.16816.F32 R44, R28.reuse, R8, R44 ;  /* 0x000000081c2c723c */ /* 0x040fe2000000182c */
[----:B------:R-:W-:Y:S01]  /*9a60*/  F2FP.F16.F32.PACK_AB R8, R166, R131 ;  /* 0x00000083a608723e */ /* 0x000fe200000000ff */
[----:B------:R-:W-:Y:S01]  /*9a70*/  MUFU.EX2 R201, R201 ;  /* 0x000000c900c97308 */ /* 0x000fe20000000800 */
[----:B----4-:R-:W-:Y:S01]  /*9a80*/  F2FP.F16.F32.PACK_AB R9, R144, R168 ;  /* 0x000000a89009723e */ /* 0x010fe200000000ff */
[----:B------:R-:W-:Y:S01]  /*9a90*/  FADD.FTZ R120, R127, R120 ;  /* 0x000000787f787221 */ /* 0x000fe20000010000 */
[----:B------:R-:W-:Y:S01]  /*9aa0*/  FADD.FTZ R118, R117, R118 ;  /* 0x0000007675767221 */ /* 0x000fe20000010000 */
[----:B------:R-:W3:Y:S01]  /*9ab0*/  MUFU.EX2 R204, R204 ;  /* 0x000000cc00cc7308 */ /* 0x000ee20000000800 */
[----:B-1----:R-:W-:Y:S01]  /*9ac0*/  F2FP.F16.F32.PACK_AB R48, R145, R147 ;  /* 0x000000939130723e */ /* 0x002fe200000000ff */
[----:B------:R-:W-:Y:S01]  /*9ad0*/  HMMA.16816.F32 R28, R28, R10, R136 ;  /* 0x0000000a1c1c723c */ /* 0x000fe20000001888 */
[----:B------:R-:W-:Y:S01]  /*9ae0*/  F2FP.F16.F32.PACK_AB R10, R164, R165 ;  /* 0x000000a5a40a723e */ /* 0x000fe200000000ff */
        /* <DEDUP_REMOVED lines=8> */
[C---:B------:R-:W-:Y:S01]  /*9b70*/  HMMA.16816.F32 R16, R8.reuse, R36, R16 ;  /* 0x000000240810723c */ /* 0x040fe20000001810 */
[----:B------:R-:W-:Y:S01]  /*9b80*/  MUFU.EX2 R209, R209 ;  /* 0x000000d100d17308 */ /* 0x000fe20000000800 */
[----:B---3--:R-:W-:Y:S01]  /*9b90*/  F2FP.F16.F32.PACK_AB R51, R204, R201 ;  /* 0x000000c9cc33723e */ /* 0x008fe200000000ff */
[----:B------:R-:W-:Y:S01]  /*9ba0*/  FADD.FTZ R111, R2, R111 ;  /* 0x0000006f026f7221 */ /* 0x000fe20000010000 */
[----:B------:R-:W-:Y:S01]  /*9bb0*/  FADD.FTZ R123, R122, R123 ;  /* 0x0000007b7a7b7221 */ /* 0x000fe20000010000 */
[----:B------:R-:W2:Y:S01]  /*9bc0*/  MUFU.EX2 R208, R208 ;  /* 0x000000d000d07308 */ /* 0x000ea20000000800 */
        /* <DEDUP_REMOVED lines=10> */
[C---:B------:R-:W-:Y:S01]  /*9c70*/  HMMA.16816.F32 R24, R8.reuse, R40, R24 ;  /* 0x000000280818723c */ /* 0x040fe20000001818 */
[----:B------:R-:W-:Y:S01]  /*9c80*/  MUFU.EX2 R247, R247 ;  /* 0x000000f700f77308 */ /* 0x000fe20000000800 */
[----:B------:R-:W-:Y:S01]  /*9c90*/  FFMA.FTZ R83, R83, UR5, -R119 ;  /* 0x0000000553537c23 */ /* 0x000fe20008010877 */
[----:B------:R-:W-:Y:S01]  /*9ca0*/  FADD.FTZ R123, R145, R123 ;  /* 0x0000007b917b7221 */ /* 0x000fe20000010000 */
[----:B------:R-:W-:Y:S01]  /*9cb0*/  FADD.FTZ R130, R205, R130 ;  /* 0x00000082cd827221 */ /* 0x000fe20000010000 */
[----:B------:R-:W-:Y:S01]  /*9cc0*/  MUFU.EX2 R60, R60 ;  /* 0x0000003c003c7308 */ /* 0x000fe20000000800 */
[----:B------:R-:W-:Y:S01]  /*9cd0*/  FADD.FTZ R115, R166, R115 ;  /* 0x00000073a6737221 */ /* 0x000fe20000010000 */
[----:B------:R-:W-:Y:S01]  /*9ce0*/  FADD.FTZ R111, R144, R111 ;  /* 0x0000006f906f7221 */ /* 0x000fe20000010000 */
[----:B------:R-:W-:Y:S01]  /*9cf0*/  HMMA.16816.F32 R12, R8, R42, R12 ;  /* 0x0000002a080c723c */ /* 0x000fe2000000180c */
[----:B------:R-:W3:Y:S01]  /*9d00*/  LDSM.16.MT88.4 R8, [R212+0x4800] ;  /* 0x00480000d408783b */ /* 0x000ee20000004200 */
[----:B------:R-:W-:Y:S01]  /*9d10*/  MUFU.EX2 R176, R176 ;  /* 0x000000b000b07308 */ /* 0x000fe20000000800 */
[----:B------:R-:W-:Y:S01]  /*9d20*/  FADD.FTZ R123, R146, R123 ;  /* 0x0000007b927b7221 */ /* 0x000fe20000010000 */
[----:B------:R-:W-:Y:S01]  /*9d30*/  FADD.FTZ R130, R201, R130 ;  /* 0x00000082c9827221 */ /* 0x000fe20000010000 */
[----:B------:R-:W-:Y:S01]  /*9d40*/  FADD.FTZ R115, R165, R115 ;  /* 0x00000073a5737221 */ /* 0x000fe20000010000 */
[----:B------:R-:W-:Y:S01]  /*9d50*/  MUFU.EX2 R178, R178 ;  /* 0x000000b200b27308 */ /* 0x000fe20000000800 */
[----:B------:R-:W-:Y:S01]  /*9d60*/  FADD.FTZ R111, R167, R111 ;  /* 0x0000006fa76f7221 */ /* 0x000fe20000010000 */
[C---:B------:R-:W-:Y:S01]  /*9d70*/  HMMA.16816.F32 R44, R48.reuse, R40, R44 ;  /* 0x00000028302c723c */ /* 0x040fe2000000182c */
[--C-:B------:R-:W-:Y:S01]  /*9d80*/  FFMA.FTZ R41, R175, UR5, -R121.reuse ;  /* 0x00000005af297c23 */ /* 0x100fe20008010879 */
[----:B------:R-:W-:Y:S01]  /*9d90*/  FFMA.FTZ R40, R185, UR5, -R121 ;  /* 0x00000005b9287c23 */ /* 0x000fe20008010879 */
[----:B------:R4:W-:Y:S01]  /*9da0*/  MUFU.EX2 R175, R243 ;  /* 0x000000f300af7308 */ /* 0x0009e20000000800 */
[----:B------:R-:W-:Y:S01]  /*9db0*/  FADD.FTZ R123, R191, R123 ;  /* 0x0000007bbf7b7221 */ /* 0x000fe20000010000 */
[----:B------:R-:W-:Y:S01]  /*9dc0*/  FADD.FTZ R130, R204, R130 ;  /* 0x00000082cc827221 */ /* 0x000fe20000010000 */
[----:B------:R-:W-:Y:S01]  /*9dd0*/  FADD.FTZ R115, R164, R115 ;  /* 0x00000073a4737221 */ /* 0x000fe20000010000 */
[----:B------:R-:W5:Y:S01]  /*9de0*/  MUFU.EX2 R185, R41 ;  /* 0x0000002900b97308 */ /* 0x000f620000000800 */
[C---:B------:R-:W-:Y:S01]  /*9df0*/  HMMA.16816.F32 R32, R48.reuse, R36, R32 ;  /* 0x000000243020723c */ /* 0x040fe20000001820 */
[----:B-1----:R-:W-:Y:S01]  /*9e00*/  F2FP.F16.F32.PACK_AB R36, R193, R200 ;  /* 0x000000c8c124723e */ /* 0x002fe200000000ff */
[----:B------:R-:W-:Y:S01]  /*9e10*/  FADD.FTZ R111, R169, R111 ;  /* 0x0000006fa96f7221 */ /* 0x000fe20000010000 */
[----:B------:R-:W-:Y:S01]  /*9e20*/  F2FP.F16.F32.PACK_AB R37, R216, R207 ;  /* 0x000000cfd825723e */ /* 0x000fe200000000ff */
[----:B------:R-:W-:Y:S01]  /*9e30*/  MUFU.EX2 R67, R67 ;  /* 0x0000004300437308 */ /* 0x000fe20000000800 */
[----:B------:R-:W-:Y:S01]  /*9e40*/  FADD.FTZ R123, R184, R123 ;  /* 0x0000007bb87b7221 */ /* 0x000fe20000010000 */
[----:B------:R-:W-:Y:S01]  /*9e50*/  FADD.FTZ R115, R200, R115 ;  /* 0x00000073c8737221 */ /* 0x000fe20000010000 */
[----:B------:R-:W-:Y:S01]  /*9e60*/  FADD.FTZ R111, R207, R111 ;  /* 0x0000006fcf6f7221 */ /* 0x000fe20000010000 */
[C---:B------:R-:W-:Y:S01]  /*9e70*/  HMMA.16816.F32 R4, R48.reuse, R38, R4 ;  /* 0x000000263004723c */ /* 0x040fe20000001804 */
[----:B----4-:R-:W-:Y:S01]  /*9e80*/  FFMA.FTZ R243, R241, UR5, -R121 ;  /* 0x00000005f1f37c23 */ /* 0x010fe20008010879 */
[----:B--2---:R-:W-:Y:S01]  /*9e90*/  F2FP.F16.F32.PACK_AB R38, R208, R209 ;  /* 0x000000d1d026723e */ /* 0x004fe200000000ff */
[----:B------:R1:W2:Y:S01]  /*9ea0*/  MUFU.EX2 R241, R40 ;  /* 0x0000002800f17308 */ /* 0x0002a20000000800 */
[----:B------:R-:W-:Y:S01]  /*9eb0*/  F2FP.F16.F32.PACK_AB R39, R217, R211 ;  /* 0x000000d3d927723e */ /* 0x000fe200000000ff */
[----:B-----5:R-:W-:Y:S01]  /*9ec0*/  FADD.FTZ R130, R185, R130 ;  /* 0x00000082b9827221 */ /* 0x020fe20000010000 */
[C---:B------:R-:W-:Y:S01]  /*9ed0*/  FADD.FTZ R123, R186.reuse, R123 ;  /* 0x0000007bba7b7221 */ /* 0x040fe20000010000 */
[----:B------:R-:W4:Y:S01]  /*9ee0*/  MUFU.EX2 R243, R243 ;  /* 0x000000f300f37308 */ /* 0x000f220000000800 */
[----:B------:R-:W-:Y:S01]  /*9ef0*/  HMMA.16816.F32 R28, R48, R42, R28 ;  /* 0x0000002a301c723c */ /* 0x000fe2000000181c */
[----:B------:R-:W-:Y:S01]  /*9f00*/  F2FP.F16.F32.PACK_AB R48, R186, R184 ;  /* 0x000000b8ba30723e */ /* 0x000fe200000000ff */
[----:B------:R-:W-:Y:S01]  /*9f10*/  FADD.FTZ R115, R193, R115 ;  /* 0x00000073c1737221 */ /* 0x000fe20000010000 */
[----:B------:R-:W-:Y:S01]  /*9f20*/  F2FP.F16.F32.PACK_AB R50, R175, R242 ;  /* 0x000000f2af32723e */ /* 0x000fe200000000ff */
[----:B------:R-:W-:Y:S01]  /*9f30*/  MUFU.EX2 R73, R73 ;  /* 0x0000004900497308 */ /* 0x000fe20000000800 */
[----:B------:R-:W-:Y:S01]  /*9f40*/  FADD.FTZ R111, R216, R111 ;  /* 0x0000006fd86f7221 */ /* 0x000fe20000010000 */
[----:B------:R-:W-:Y:S01]  /*9f50*/  LDSM.16.MT88.4 R148, [R212+0x5c00] ;  /* 0x005c0000d494783b */ /* 0x000fe20000004200 */
[----:B------:R-:W-:Y:S01]  /*9f60*/  FADD.FTZ R123, R242, R123 ;  /* 0x0000007bf27b7221 */ /* 0x000fe20000010000 */
[C---:B------:R-:W-:Y:S01]  /*9f70*/  HMMA.16816.F32 R24, R36.reuse, R52, R24 ;  /* 0x000000342418723c */ /* 0x040fe20000001818 */
[----:B-1----:R-:W-:Y:S01]  /*9f80*/  FFMA.FTZ R40, R199, UR5, -R126 ;  /* 0x00000005c7287c23 */ /* 0x002fe2000801087e */
[C---:B--2---:R-:W-:Y:S01]  /*9f90*/  F2FP.F16.F32.PACK_AB R49, R241.reuse, R185 ;  /* 0x000000b9f131723e */ /* 0x044fe200000000ff */
[----:B------:R-:W1:Y:S01]  /*9fa0*/  MUFU.EX2 R199, R248 ;  /* 0x000000f800c77308 */ /* 0x000e620000000800 */
[----:B------:R-:W-:Y:S01]  /*9fb0*/  FADD.FTZ R130, R241, R130 ;  /* 0x00000082f1827221 */ /* 0x000fe20000010000 */
[----:B------:R-:W-:Y:S01]  /*9fc0*/  FADD.FTZ R115, R209, R115 ;  /* 0x00000073d1737221 */ /* 0x000fe20000010000 */
[----:B------:R-:W-:Y:S01]  /*9fd0*/  FADD.FTZ R111, R211, R111 ;  /* 0x0000006fd36f7221 */ /* 0x000fe20000010000 */
[----:B------:R2:W5:Y:S01]  /*9fe0*/  MUFU.EX2 R203, R40 ;  /* 0x0000002800cb7308 */ /* 0x0005620000000800 */
[C---:B---3--:R-:W-:Y:S01]  /*9ff0*/  HMMA.16816.F32 R16, R36.reuse, R8, R16 ;  /* 0x000000082410723c */ /* 0x048fe20000001810 */
[----:B----4-:R-:W-:Y:S01]  /*a000*/  FADD.FTZ R130, R243, R130 ;  /* 0x00000082f3827221 */ /* 0x010fe20000010000 */
[----:B------:R-:W-:Y:S01]  /*a010*/  FADD.FTZ R123, R175, R123 ;  /* 0x0000007baf7b7221 */ /* 0x000fe20000010000 */
[----:B------:R-:W-:Y:S01]  /*a020*/  MUFU.EX2 R83, R83 ;  /* 0x0000005300537308 */ /* 0x000fe20000000800 */
[----:B------:R-:W-:Y:S01]  /*a030*/  FADD.FTZ R115, R208, R115 ;  /* 0x00000073d0737221 */ /* 0x000fe20000010000 */
[----:B------:R-:W-:Y:S01]  /*a040*/  FADD.FTZ R111, R217, R111 ;  /* 0x0000006fd96f7221 */ /* 0x000fe20000010000 */
[--C-:B------:R-:W-:Y:S01]  /*a050*/  FFMA.FTZ R89, R89, UR5, -R119.reuse ;  /* 0x0000000559597c23 */ /* 0x100fe20008010877 */
[--C-:B------:R-:W-:Y:S01]  /*a060*/  FFMA.FTZ R70, R70, UR5, -R119.reuse ;  /* 0x0000000546467c23 */ /* 0x100fe20008010877 */
[C---:B------:R-:W-:Y:S01]  /*a070*/  HMMA.16816.F32 R20, R36.reuse, R10, R20 ;  /* 0x0000000a2414723c */ /* 0x040fe20000001814 */
[C---:B-1----:R-:W-:Y:S01]  /*a080*/  F2FP.F16.F32.PACK_AB R51, R199.reuse, R243 ;  /* 0x000000f3c733723e */ /* 0x042fe200000000ff */
[----:B------:R-:W-:Y:S01]  /*a090*/  FADD.FTZ R130, R199, R130 ;  /* 0x00000082c7827221 */ /* 0x000fe20000010000 */
[----:B------:R-:W-:Y:S01]  /*a0a0*/  FFMA.FTZ R107, R107, UR5, -R119 ;  /* 0x000000056b6b7c23 */ /* 0x000fe20008010877 */
[----:B------:R-:W-:Y:S01]  /*a0b0*/  MUFU.EX2 R89, R89 ;  /* 0x0000005900597308 */ /* 0x000fe20000000800 */
[----:B--2---:R-:W1:Y:S01]  /*a0c0*/  LDSM.16.MT88.4 R40, [R212+0x4c00] ;  /* 0x004c0000d428783b */ /* 0x004e620000004200 */
[----:B-----5:R-:W-:Y:S01]  /*a0d0*/  FADD.FTZ R123, R203, R123 ;  /* 0x0000007bcb7b7221 */ /* 0x020fe20000010000 */
[----:B------:R-:W-:Y:S01]  /*a0e0*/  FFMA.FTZ R239, R103, UR5, -R121 ;  /* 0x0000000567ef7c23 */ /* 0x000fe20008010879 */
[----:B------:R-:W-:Y:S01]  /*a0f0*/  HMMA.16816.F32 R12, R36, R54, R12 ;  /* 0x00000036240c723c */ /* 0x000fe2000000180c */
[--C-:B------:R-:W-:Y:S01]  /*a100*/  FFMA.FTZ R37, R198, UR5, -R119.reuse ;  /* 0x00000005c6257c23 */ /* 0x100fe20008010877 */
[----:B------:R-:W-:Y:S01]  /*a110*/  FFMA.FTZ R36, R197, UR5, -R119 ;  /* 0x00000005c5247c23 */ /* 0x000fe20008010877 */
[----:B------:R-:W2:Y:S01]  /*a120*/  MUFU.EX2 R198, R249 ;  /* 0x000000f900c67308 */ /* 0x000ea20000000800 */
[----:B------:R-:W-:Y:S01]  /*a130*/  FADD.FTZ R123, R244, R123 ;  /* 0x0000007bf47b7221 */ /* 0x000fe20000010000 */
[----:B------:R-:W-:Y:S01]  /*a140*/  LDSM.16.MT88.4 R136, [R170+0x5c00] ;  /* 0x005c0000aa88783b */ /* 0x000fe20000004200 */
[----:B------:R-:W-:Y:S01]  /*a150*/  MOV R0, R100 ;  /* 0x0000006400007202 */ /* 0x000fe20000000f00 */
[----:B------:R-:W3:Y:S01]  /*a160*/  MUFU.EX2 R197, R37 ;  /* 0x0000002500c57308 */ /* 0x000ee20000000800 */
[----:B------:R-:W-:Y:S01]  /*a170*/  HMMA.16816.F32 R32, R48, R8, R32 ;  /* 0x000000083020723c */ /* 0x000fe20000001820 */
[----:B------:R-:W-:Y:S01]  /*a180*/  FFMA.FTZ R8, R196, UR5, -R119 ;  /* 0x00000005c4087c23 */ /* 0x000fe20008010877 */
[----:B------:R-:W-:Y:S01]  /*a190*/  FFMA.FTZ R9, R180, UR5, -R113 ;  /* 0x00000005b4097c23 */ /* 0x000fe20008010871 */
[----:B------:R4:W5:Y:S01]  /*a1a0*/  MUFU.EX2 R202, R36 ;  /* 0x0000002400ca7308 */ /* 0x0009620000000800 */
[----:B------:R-:W-:Y:S01]  /*a1b0*/  FADD.FTZ R123, R246, R123 ;  /* 0x0000007bf67b7221 */ /* 0x000fe20000010000 */
[----:B------:R-:W-:-:S02]  /*a1c0*/  MOV R2, R101 ;  /* 0x0000006500027202 */ /* 0x000fc40000000f00 */
[----:B------:R5:W-:Y:S01]  /*a1d0*/  MUFU.EX2 R180, R8 ;  /* 0x0000000800b47308 */ /* 0x000be20000000800 */
[C---:B------:R-:W-:Y:S01]  /*a1e0*/  HMMA.16816.F32 R4, R48.reuse, R10, R4 ;  /* 0x0000000a3004723c */ /* 0x040fe20000001804 */
[----:B------:R-:W-:Y:S01]  /*a1f0*/  FFMA.FTZ R10, R183, UR5, -R113 ;  /* 0x00000005b70a7c23 */ /* 0x000fe20008010871 */
[----:B--2---:R-:W-:Y:S01]  /*a200*/  FADD.FTZ R123, R198, R123 ;  /* 0x0000007bc67b7221 */ /* 0x004fe20000010000 */
[----:B------:R2:W2:Y:S01]  /*a210*/  MUFU.EX2 R196, R133 ;  /* 0x0000008500c47308 */ /* 0x0004a20000000800 */
[----:B------:R-:W-:Y:S01]  /*a220*/  MOV R3, R108 ;  /* 0x0000006c00037202 */ /* 0x000fe20000000f00 */
[----:B---3--:R-:W-:Y:S01]  /*a230*/  FADD.FTZ R115, R197, R115 ;  /* 0x00000073c5737221 */ /* 0x008fe20000010000 */
[----:B------:R-:W-:Y:S01]  /*a240*/  FADD.FTZ R123, R56, R123 ;  /* 0x0000007b387b7221 */ /* 0x000fe20000010000 */
[----:B------:R-:W-:Y:S01]  /*a250*/  MUFU.EX2 R70, R70 ;  /* 0x0000004600467308 */ /* 0x000fe20000000800 */
[C---:B------:R-:W-:Y:S01]  /*a260*/  HMMA.16816.F32 R44, R48.reuse, R52, R44 ;  /* 0x00000034302c723c */ /* 0x040fe2000000182c */
[----:B----4-:R-:W3:Y:S01]  /*a270*/  LDSM.16.MT88.4 R36, [R170+0x4c00] ;  /* 0x004c0000aa24783b */ /* 0x010ee20000004200 */
[--C-:B------:R-:W-:Y:S01]  /*a280*/  FFMA.FTZ R53, R62, UR5, -R113.reuse ;  /* 0x000000053e357c23 */ /* 0x100fe20008010871 */
[----:B------:R-:W-:Y:S01]  /*a290*/  FFMA.FTZ R52, R63, UR5, -R113 ;  /* 0x000000053f347c23 */ /* 0x000fe20008010871 */
[----:B-----5:R-:W-:Y:S01]  /*a2a0*/  FADD.FTZ R115, R202, R115 ;  /* 0x00000073ca737221 */ /* 0x020fe20000010000 */
[----:B------:R-:W-:Y:S01]  /*a2b0*/  FFMA.FTZ R8, R187, UR5, -R113 ;  /* 0x00000005bb087c23 */ /* 0x000fe20008010871 */
[----:B------:R-:W-:Y:S01]  /*a2c0*/  MUFU.EX2 R63, R53 ;  /* 0x00000035003f7308 */ /* 0x000fe20000000800 */
[----:B------:R-:W-:Y:S01]  /*a2d0*/  FADD.FTZ R123, R57, R123 ;  /* 0x0000007b397b7221 */ /* 0x000fe20000010000 */
[----:B------:R-:W-:Y:S01]  /*a2e0*/  HMMA.16816.F32 R28, R48, R54, R28 ;  /* 0x00000036301c723c */ /* 0x000fe2000000181c */
[----:B------:R-:W4:Y:S01]  /*a2f0*/  LDSM.16.MT88.4 R48, [R212+0x5000] ;  /* 0x00500000d430783b */ /* 0x000f220000004200 */
[----:B------:R5:W1:Y:S01]  /*a300*/  MUFU.EX2 R187, R9 ;  /* 0x0000000900bb7308 */ /* 0x000a620000000800 */
[--C-:B--2---:R-:W-:Y:S01]  /*a310*/  FFMA.FTZ R133, R87, UR5, -R119.reuse ;  /* 0x0000000557857c23 */ /* 0x104fe20008010877 */
[----:B------:R-:W-:Y:S01]  /*a320*/  FFMA.FTZ R87, R75, UR5, -R119 ;  /* 0x000000054b577c23 */ /* 0x000fe20008010877 */
[----:B------:R-:W-:Y:S01]  /*a330*/  FADD.FTZ R115, R196, R115 ;  /* 0x00000073c4737221 */ /* 0x000fe20000010000 */
[----:B------:R2:W2:Y:S01]  /*a340*/  MUFU.EX2 R183, R8 ;  /* 0x0000000800b77308 */ /* 0x0004a20000000800 */
[----:B------:R-:W-:Y:S01]  /*a350*/  FADD.FTZ R123, R190, R123 ;  /* 0x0000007bbe7b7221 */ /* 0x000fe20000010000 */
[----:B------:R-:W-:Y:S01]  /*a360*/  MOV R164, R109 ;  /* 0x0000006d00a47202 */ /* 0x000fe20000000f00 */
[----:B------:R-:W-:Y:S01]  /*a370*/  FADD.FTZ R115, R180, R115 ;  /* 0x00000073b4737221 */ /* 0x000fe20000010000 */
[----:B------:R-:W-:Y:S03]  /*a380*/  MUFU.EX2 R75, R133 ;  /* 0x00000085004b7308 */ /* 0x000fe60000000800 */
[----:B------:R-:W-:Y:S01]  /*a390*/  FADD.FTZ R115, R60, R115 ;  /* 0x000000733c737221 */ /* 0x000fe20000010000 */
[----:B------:R-:W-:Y:S01]  /*a3a0*/  MUFU.EX2 R87, R87 ;  /* 0x0000005700577308 */ /* 0x000fe20000000800 */
[----:B-----5:R-:W-:Y:S01]  /*a3b0*/  FFMA.FTZ R9, R188, UR5, -R113 ;  /* 0x00000005bc097c23 */ /* 0x020fe20008010871 */
[----:B-1----:R-:W-:-:S02]  /*a3c0*/  FADD.FTZ R111, R187, R111 ;  /* 0x0000006fbb6f7221 */ /* 0x002fc40000010000 */
[----:B------:R1:W5:Y:S01]  /*a3d0*/  MUFU.EX2 R188, R10 ;  /* 0x0000000a00bc7308 */ /* 0x0003620000000800 */
[----:B------:R-:W-:Y:S01]  /*a3e0*/  FADD.FTZ R115, R176, R115 ;  /* 0x00000073b0737221 */ /* 0x000fe20000010000 */
[----:B--2---:R-:W-:Y:S01]  /*a3f0*/  FFMA.FTZ R8, R66, UR5, -R121 ;  /* 0x0000000542087c23 */ /* 0x004fe20008010879 */
[----:B------:R-:W-:Y:S01]  /*a400*/  FADD.FTZ R111, R183, R111 ;  /* 0x0000006fb76f7221 */ /* 0x000fe20000010000 */
[----:B------:R2:W3:Y:S01]  /*a410*/  MUFU.EX2 R66, R9 ;  /* 0x0000000900427308 */ /* 0x0004e20000000800 */
[----:B------:R-:W-:-:S03]  /*a420*/  FADD.FTZ R115, R178, R115 ;  /* 0x00000073b2737221 */ /* 0x000fc60000010000 */
[----:B------:R-:W-:Y:S01]  /*a430*/  MUFU.EX2 R239, R239 ;  /* 0x000000ef00ef7308 */ /* 0x000fe20000000800 */
[----:B-1----:R-:W-:Y:S01]  /*a440*/  F2FP.F16.F32.PACK_AB R10, R180, R196 ;  /* 0x000000c4b40a723e */ /* 0x002fe200000000ff */
[----:B-----5:R-:W-:Y:S01]  /*a450*/  FADD.FTZ R111, R188, R111 ;  /* 0x0000006fbc6f7221 */ /* 0x020fe20000010000 */
[----:B--2---:R-:W-:Y:S01]  /*a460*/  FFMA.FTZ R9, R174, UR5, -R121 ;  /* 0x00000005ae097c23 */ /* 0x004fe20008010879 */
[C---:B---3--:R-:W-:Y:S01]  /*a470*/  F2FP.F16.F32.PACK_AB R11, R66.reuse, R188 ;  /* 0x000000bc420b723e */ /* 0x048fe200000000ff */
[----:B------:R1:W2:Y:S01]  /*a480*/  MUFU.EX2 R174, R8 ;  /* 0x0000000800ae7308 */ /* 0x0002a20000000800 */
[----:B------:R-:W-:Y:S01]  /*a490*/  FADD.FTZ R111, R66, R111 ;  /* 0x0000006f426f7221 */ /* 0x000fe20000010000 */
[----:B-1----:R-:W-:Y:S01]  /*a4a0*/  FFMA.FTZ R8, R236, UR5, -R121 ;  /* 0x00000005ec087c23 */ /* 0x002fe20008010879 */
[----:B--2---:R-:W-:Y:S01]  /*a4b0*/  FADD.FTZ R130, R174, R130 ;  /* 0x00000082ae827221 */ /* 0x004fe20000010000 */
[----:B------:R1:W2:Y:S04]  /*a4c0*/  MUFU.EX2 R236, R9 ;  /* 0x0000000900ec7308 */ /* 0x0002a80000000800 */
[----:B------:R3:W5:Y:S01]  /*a4d0*/  MUFU.EX2 R245, R8 ;  /* 0x0000000800f57308 */ /* 0x0007620000000800 */
[----:B-1----:R-:W-:Y:S01]  /*a4e0*/  F2FP.F16.F32.PACK_AB R9, R183, R187 ;  /* 0x000000bbb709723e */ /* 0x002fe200000000ff */
[----:B--2---:R-:W-:Y:S01]  /*a4f0*/  FADD.FTZ R130, R236, R130 ;  /* 0x00000082ec827221 */ /* 0x004fe20000010000 */
[----:B---3--:R-:W-:-:S03]  /*a500*/  F2FP.F16.F32.PACK_AB R8, R202, R197 ;  /* 0x000000c5ca08723e */ /* 0x008fc600000000ff */
[----:B-----5:R-:W-:-:S04]  /*a510*/  FADD.FTZ R130, R245, R130 ;  /* 0x00000082f5827221 */ /* 0x020fc80000010000 */
[----:B------:R-:W-:Y:S01]  /*a520*/  FADD.FTZ R130, R247, R130 ;  /* 0x00000082f7827221 */ /* 0x000fe20000010000 */
[C---:B------:R-:W-:Y:S08]  /*a530*/  HMMA.16816.F32 R16, R8.reuse, R40, R16 ;  /* 0x000000280810723c */ /* 0x040ff00000001810 */
[C---:B------:R-:W-:Y:S08]  /*a540*/  HMMA.16816.F32 R20, R8.reuse, R42, R20 ;  /* 0x0000002a0814723c */ /* 0x040ff00000001814 */
[C---:B------:R-:W-:Y:S08]  /*a550*/  HMMA.16816.F32 R24, R8.reuse, R36, R24 ;  /* 0x000000240818723c */ /* 0x040ff00000001818 */
[----:B------:R-:W-:Y:S01]  /*a560*/  HMMA.16816.F32 R12, R8, R38, R12 ;  /* 0x00000026080c723c */ /* 0x000fe2000000180c */
[----:B------:R-:W-:-:S02]  /*a570*/  F2FP.F16.F32.PACK_AB R8, R244, R203 ;  /* 0x000000cbf408723e */ /* 0x000fc400000000ff */
[----:B------:R-:W-:Y:S02]  /*a580*/  F2FP.F16.F32.PACK_AB R9, R236, R174 ;  /* 0x000000aeec09723e */ /* 0x000fe400000000ff */
[----:B------:R-:W-:Y:S02]  /*a590*/  F2FP.F16.F32.PACK_AB R10, R198, R246 ;  /* 0x000000f6c60a723e */ /* 0x000fe400000000ff */
[----:B------:R-:W-:Y:S02]  /*a5a0*/  F2FP.F16.F32.PACK_AB R11, R247, R245 ;  /* 0x000000f5f70b723e */ /* 0x000fe400000000ff */
[----:B------:R-:W-:-:S05]  /*a5b0*/  IADD3 R236, PT, PT, R192, -0x3, RZ ;  /* 0xfffffffdc0ec7810 */ /* 0x000fca0007ffe0ff */
[C---:B------:R-:W-:Y:S01]  /*a5c0*/  HMMA.16816.F32 R32, R8.reuse, R40, R32 ;  /* 0x000000280820723c */ /* 0x040fe20000001820 */
[--C-:B------:R-:W-:Y:S02]  /*a5d0*/  FFMA.FTZ R40, R61, UR5, -R113.reuse ;  /* 0x000000053d287c23 */ /* 0x100fe40008010871 */
[----:B------:R1:W-:Y:S04]  /*a5e0*/  MUFU.EX2 R61, R179 ;  /* 0x000000b3003d7308 */ /* 0x0003e80000000800 */
[----:B------:R2:W3:Y:S01]  /*a5f0*/  MUFU.EX2 R62, R40 ;  /* 0x00000028003e7308 */ /* 0x0004e20000000800 */
[C---:B------:R-:W-:Y:S08]  /*a600*/  HMMA.16816.F32 R4, R8.reuse, R42, R4 ;  /* 0x0000002a0804723c */ /* 0x040ff00000001804 */
[C---:B------:R-:W-:Y:S01]  /*a610*/  HMMA.16816.F32 R44, R8.reuse, R36, R44 ;  /* 0x00000024082c723c */ /* 0x040fe2000000182c */
[----:B-1----:R-:W-:Y:S01]  /*a620*/  FFMA.FTZ R179, R172, UR5, -R113 ;  /* 0x00000005acb37c23 */ /* 0x002fe20008010871 */
[--C-:B------:R-:W-:Y:S01]  /*a630*/  FFMA.FTZ R37, R58, UR5, -R121.reuse ;  /* 0x000000053a257c23 */ /* 0x100fe20008010879 */
[----:B------:R1:W5:Y:S01]  /*a640*/  MUFU.EX2 R172, R52 ;  /* 0x0000003400ac7308 */ /* 0x0003620000000800 */
[----:B------:R-:W-:Y:S01]  /*a650*/  FFMA.FTZ R36, R59, UR5, -R121 ;  /* 0x000000053b247c23 */ /* 0x000fe20008010879 */
[----:B--2---:R-:W2:Y:S01]  /*a660*/  LDSM.16.MT88.4 R40, [R170+0x5000] ;  /* 0x00500000aa28783b */ /* 0x004ea20000004200 */
[----:B---3--:R-:W-:Y:S01]  /*a670*/  FADD.FTZ R111, R62, R111 ;  /* 0x0000006f3e6f7221 */ /* 0x008fe20000010000 */
[----:B------:R-:W3:Y:S01]  /*a680*/  MUFU.EX2 R179, R179 ;  /* 0x000000b300b37308 */ /* 0x000ee20000000800 */
[----:B------:R-:W-:Y:S01]  /*a690*/  HMMA.16816.F32 R28, R8, R38, R28 ;  /* 0x00000026081c723c */ /* 0x000fe2000000181c */
[----:B------:R-:W-:Y:S01]  /*a6a0*/  F2FP.F16.F32.PACK_AB R8, R176, R60 ;  /* 0x0000003cb008723e */ /* 0x000fe200000000ff */
[C---:B------:R-:W-:Y:S01]  /*a6b0*/  FADD.FTZ R111, R63.reuse, R111 ;  /* 0x0000006f3f6f7221 */ /* 0x040fe20000010000 */
[----:B------:R4:W4:Y:S01]  /*a6c0*/  MUFU.EX2 R58, R195 ;  /* 0x000000c3003a7308 */ /* 0x0009220000000800 */
[----:B------:R-:W-:Y:S01]  /*a6d0*/  F2FP.F16.F32.PACK_AB R9, R63, R62 ;  /* 0x0000003e3f09723e */ /* 0x000fe200000000ff */
[C---:B------:R-:W-:Y:S01]  /*a6e0*/  FADD.FTZ R115, R61.reuse, R115 ;  /* 0x000000733d737221 */ /* 0x040fe20000010000 */
[----:B------:R-:W-:Y:S01]  /*a6f0*/  F2FP.F16.F32.PACK_AB R10, R61, R178 ;  /* 0x000000b23d0a723e */ /* 0x000fe200000000ff */
[----:B------:R-:W4:Y:S01]  /*a700*/  MUFU.EX2 R59, R37 ;  /* 0x00000025003b7308 */ /* 0x000f220000000800 */
[----:B-1----:R-:W-:Y:S01]  /*a710*/  LDSM.16.MT88.4 R52, [R170+0x5400] ;  /* 0x00540000aa34783b */ /* 0x002fe20000004200 */
[----:B-----5:R-:W-:Y:S01]  /*a720*/  FADD.FTZ R111, R172, R111 ;  /* 0x0000006fac6f7221 */ /* 0x020fe20000010000 */
[----:B------:R-:W-:Y:S01]  /*a730*/  FADD.FTZ R115, R67, R115 ;  /* 0x0000007343737221 */ /* 0x000fe20000010000 */
[----:B---3--:R-:W-:-:S02]  /*a740*/  F2FP.F16.F32.PACK_AB R11, R179, R172 ;  /* 0x000000acb30b723e */ /* 0x008fc400000000ff */
[----:B------:R-:W-:Y:S01]  /*a750*/  FADD.FTZ R111, R179, R111 ;  /* 0x0000006fb36f7221 */ /* 0x000fe20000010000 */
[----:B------:R-:W-:Y:S01]  /*a760*/  FADD.FTZ R115, R73, R115 ;  /* 0x0000007349737221 */ /* 0x000fe20000010000 */
[----:B----4-:R-:W-:Y:S01]  /*a770*/  FFMA.FTZ R195, R182, UR5, -R121 ;  /* 0x00000005b6c37c23 */ /* 0x010fe20008010879 */
[----:B------:R-:W-:Y:S01]  /*a780*/  FADD.FTZ R123, R58, R123 ;  /* 0x0000007b3a7b7221 */ /* 0x000fe20000010000 */
[----:B------:R1:W3:Y:S01]  /*a790*/  MUFU.EX2 R182, R36 ;  /* 0x0000002400b67308 */ /* 0x0002e20000000800 */
[----:B------:R-:W-:Y:S01]  /*a7a0*/  HMMA.16816.F32 R16, R8, R48, R16 ;  /* 0x000000300810723c */ /* 0x000fe20000001810 */
[----:B------:R-:W-:Y:S01]  /*a7b0*/  FADD.FTZ R130, R59, R130 ;  /* 0x000000823b827221 */ /* 0x000fe20000010000 */
[----:B------:R-:W-:Y:S01]  /*a7c0*/  FADD.FTZ R123, R64, R123 ;  /* 0x0000007b407b7221 */ /* 0x000fe20000010000 */
[----:B------:R-:W4:Y:S01]  /*a7d0*/  MUFU.EX2 R195, R195 ;  /* 0x000000c300c37308 */ /* 0x000f220000000800 */
[----:B------:R-:W-:-:S04]  /*a7e0*/  FADD.FTZ R111, R68, R111 ;  /* 0x0000006f446f7221 */ /* 0x000fc80000010000 */
[----:B------:R-:W-:Y:S01]  /*a7f0*/  HMMA.16816.F32 R20, R8, R50, R20 ;  /* 0x000000320814723c */ /* 0x000fe20000001814 */
[----:B-1----:R-:W1:Y:S01]  /*a800*/  LDSM.16.MT88.4 R36, [R212+0x5400] ;  /* 0x00540000d424783b */ /* 0x002e620000004200 */
[----:B---3--:R-:W-:-:S06]  /*a810*/  FADD.FTZ R130, R182, R130 ;  /* 0x00000082b6827221 */ /* 0x008fcc0000010000 */
[----:B--2---:R-:W-:Y:S01]  /*a820*/  HMMA.16816.F32 R24, R8, R40, R24 ;  /* 0x000000280818723c */ /* 0x004fe20000001818 */
[----:B----4-:R-:W-:-:S04]  /*a830*/  FADD.FTZ R130, R195, R130 ;  /* 0x00000082c3827221 */ /* 0x010fc80000010000 */
[----:B------:R-:W-:-:S03]  /*a840*/  FADD.FTZ R130, R210, R130 ;  /* 0x00000082d2827221 */ /* 0x000fc60000010000 */
[----:B------:R-:W-:Y:S01]  /*a850*/  HMMA.16816.F32 R12, R8, R42, R12 ;  /* 0x0000002a080c723c */ /* 0x000fe2000000180c */
[----:B------:R-:W-:Y:S02]  /*a860*/  F2FP.F16.F32.PACK_AB R8, R57, R56 ;  /* 0x000000383908723e */ /* 0x000fe400000000ff */
[----:B------:R-:W-:Y:S02]  /*a870*/  F2FP.F16.F32.PACK_AB R9, R182, R59 ;  /* 0x0000003bb609723e */ /* 0x000fe400000000ff */
[----:B------:R-:W-:Y:S02]  /*a880*/  F2FP.F16.F32.PACK_AB R10, R58, R190 ;  /* 0x000000be3a0a723e */ /* 0x000fe400000000ff */
[----:B------:R-:W-:-:S07]  /*a890*/  F2FP.F16.F32.PACK_AB R11, R210, R195 ;  /* 0x000000c3d20b723e */ /* 0x000fce00000000ff */
[----:B------:R-:W-:Y:S01]  /*a8a0*/  HMMA.16816.F32 R32, R8, R48, R32 ;  /* 0x000000300820723c */ /* 0x000fe20000001820 */
[----:B------:R-:W-:Y:S01]  /*a8b0*/  FFMA.FTZ R49, R79, UR5, -R119 ;  /* 0x000000054f317c23 */ /* 0x000fe20008010877 */
[----:B------:R2:W3:Y:S01]  /*a8c0*/  MUFU.EX2 R48, R77 ;  /* 0x0000004d00307308 */ /* 0x0004e20000000800 */
[----:B------:R-:W-:-:S04]  /*a8d0*/  FFMA.FTZ R79, R181, UR5, -R121 ;  /* 0x00000005b54f7c23 */ /* 0x000fc80008010879 */
[----:B------:R-:W4:Y:S01]  /*a8e0*/  MUFU.EX2 R49, R49 ;  /* 0x0000003100317308 */ /* 0x000f220000000800 */
[C---:B------:R-:W-:Y:S01]  /*a8f0*/  HMMA.16816.F32 R4, R8.reuse, R50, R4 ;  /* 0x000000320804723c */ /* 0x040fe20000001804 */
[----:B------:R-:W-:Y:S01]  /*a900*/  FFMA.FTZ R51, R78, UR5, -R113 ;  /* 0x000000054e337c23 */ /* 0x000fe20008010871 */
[--C-:B------:R-:W-:Y:S01]  /*a910*/  FFMA.FTZ R78, R72, UR5, -R121.reuse ;  /* 0x00000005484e7c23 */ /* 0x100fe20008010879 */
[----:B------:R5:W1:Y:S04]  /*a920*/  MUFU.EX2 R50, R76 ;  /* 0x0000004c00327308 */ /* 0x000a680000000800 */
[----:B------:R-:W1:Y:S01]  /*a930*/  MUFU.EX2 R51, R51 ;  /* 0x0000003300337308 */ /* 0x000e620000000800 */
[----:B--2---:R-:W-:Y:S01]  /*a940*/  FFMA.FTZ R77, R173, UR5, -R126 ;  /* 0x00000005ad4d7c23 */ /* 0x004fe2000801087e */
[----:B------:R-:W-:Y:S01]  /*a950*/  HMMA.16816.F32 R44, R8, R40, R44 ;  /* 0x00000028082c723c */ /* 0x000fe2000000182c */
[----:B------:R-:W-:Y:S01]  /*a960*/  FFMA.FTZ R40, R65, UR5, -R121 ;  /* 0x0000000541287c23 */ /* 0x000fe20008010879 */
[----:B------:R-:W-:Y:S01]  /*a970*/  MUFU.EX2 R78, R78 ;  /* 0x0000004e004e7308 */ /* 0x000fe20000000800 */
[----:B---3--:R-:W-:-:S03]  /*a980*/  FADD.FTZ R115, R48, R115 ;  /* 0x0000007330737221 */ /* 0x008fc60000010000 */
[----:B------:R-:W-:Y:S01]  /*a990*/  MUFU.EX2 R77, R77 ;  /* 0x0000004d004d7308 */ /* 0x000fe20000000800 */
[----:B----4-:R-:W-:Y:S01]  /*a9a0*/  FADD.FTZ R115, R49, R115 ;  /* 0x0000007331737221 */ /* 0x010fe20000010000 */
[----:B-----5:R-:W-:Y:S01]  /*a9b0*/  FFMA.FTZ R76, R69, UR5, -R126 ;  /* 0x00000005454c7c23 */ /* 0x020fe2000801087e */
[----:B------:R-:W-:Y:S01]  /*a9c0*/  HMMA.16816.F32 R28, R8, R42, R28 ;  /* 0x0000002a081c723c */ /* 0x000fe2000000181c */
[----:B------:R2:W3:Y:S01]  /*a9d0*/  MUFU.EX2 R69, R80 ;  /* 0x0000005000457308 */ /* 0x0004e20000000800 */
[----:B------:R-:W-:Y:S01]  /*a9e0*/  F2FP.F16.F32.PACK_AB R8, R73, R67 ;  /* 0x000000434908723e */ /* 0x000fe200000000ff */
[C---:B-1----:R-:W-:Y:S01]  /*a9f0*/  FADD.FTZ R111, R50.reuse, R111 ;  /* 0x0000006f326f7221 */ /* 0x042fe20000010000 */
[----:B------:R-:W-:Y:S01]  /*aa00*/  F2FP.F16.F32.PACK_AB R9, R50, R68 ;  /* 0x000000443209723e */ /* 0x000fe200000000ff */
[----:B------:R-:W1:Y:S01]  /*aa10*/  MUFU.EX2 R76, R76 ;  /* 0x0000004c004c7308 */ /* 0x000e620000000800 */
[----:B------:R-:W-:Y:S01]  /*aa20*/  F2FP.F16.F32.PACK_AB R10, R49, R48 ;  /* 0x00000030310a723e */ /* 0x000fe200000000ff */
[----:B------:R-:W-:Y:S01]  /*aa30*/  FADD.FTZ R111, R51, R111 ;  /* 0x0000006f336f7221 */ /* 0x000fe20000010000 */
[----:B------:R-:W-:Y:S01]  /*aa40*/  FADD.FTZ R115, R83, R115 ;  /* 0x0000007353737221 */ /* 0x000fe20000010000 */
[----:B------:R-:W-:Y:S03]  /*aa50*/  MUFU.EX2 R65, R189 ;  /* 0x000000bd00417308 */ /* 0x000fe60000000800 */
[----:B------:R-:W-:Y:S01]  /*aa60*/  FADD.FTZ R115, R75, R115 ;  /* 0x000000734b737221 */ /* 0x000fe20000010000 */
[----:B------:R4:W5:Y:S01]  /*aa70*/  MUFU.EX2 R72, R40 ;  /* 0x0000002800487308 */ /* 0x0009620000000800 */
[----:B--2---:R-:W-:Y:S01]  /*aa80*/  FFMA.FTZ R80, R194, UR5, -R121 ;  /* 0x00000005c2507c23 */ /* 0x004fe20008010879 */
[----:B---3--:R-:W-:-:S02]  /*aa90*/  F2FP.F16.F32.PACK_AB R11, R69, R51 ;  /* 0x00000033450b723e */ /* 0x008fc400000000ff */
[----:B------:R-:W2:Y:S01]  /*aaa0*/  MUFU.EX2 R79, R79 ;  /* 0x0000004f004f7308 */ /* 0x000ea20000000800 */
[----:B------:R-:W-:Y:S01]  /*aab0*/  FADD.FTZ R111, R69, R111 ;  /* 0x0000006f456f7221 */ /* 0x000fe20000010000 */
[----:B-1----:R-:W-:Y:S01]  /*aac0*/  FADD.FTZ R123, R76, R123 ;  /* 0x0000007b4c7b7221 */ /* 0x002fe20000010000 */
[----:B------:R-:W-:Y:S01]  /*aad0*/  FADD.FTZ R115, R87, R115 ;  /* 0x0000007357737221 */ /* 0x000fe20000010000 */
[----:B------:R-:W1:Y:S01]  /*aae0*/  MUFU.EX2 R80, R80 ;  /* 0x0000005000507308 */ /* 0x000e620000000800 */
[----:B------:R-:W-:Y:S01]  /*aaf0*/  HMMA.16816.F32 R16, R8, R36, R16 ;  /* 0x000000240810723c */ /* 0x000fe20000001810 */
[----:B------:R-:W-:Y:S01]  /*ab00*/  FADD.FTZ R123, R77, R123 ;  /* 0x0000007b4d7b7221 */ /* 0x000fe20000010000 */
[----:B----4-:R-:W3:Y:S01]  /*ab10*/  LDSM.16.MT88.4 R40, [R212+0x5800] ;  /* 0x00580000d428783b */ /* 0x010ee20000004200 */
[----:B-----5:R-:W-:Y:S02]  /*ab20*/  FADD.FTZ R130, R72, R130 ;  /* 0x0000008248827221 */ /* 0x020fe40000010000 */
[----:B------:R-:W-:-:S03]  /*ab30*/  FADD.FTZ R123, R65, R123 ;  /* 0x0000007b417b7221 */ /* 0x000fc60000010000 */
[----:B------:R-:W-:Y:S01]  /*ab40*/  HMMA.16816.F32 R20, R8, R38, R20 ;  /* 0x000000260814723c */ /* 0x000fe20000001814 */
[----:B------:R-:W-:-:S04]  /*ab50*/  FADD.FTZ R130, R78, R130 ;  /* 0x000000824e827221 */ /* 0x000fc80000010000 */
[----:B--2---:R-:W-:-:S03]  /*ab60*/  FADD.FTZ R130, R79, R130 ;  /* 0x000000824f827221 */ /* 0x004fc60000010000 */
[----:B------:R-:W-:Y:S01]  /*ab70*/  HMMA.16816.F32 R24, R8, R52, R24 ;  /* 0x000000340818723c */ /* 0x000fe20000001818 */
[----:B-1----:R-:W-:-:S07]  /*ab80*/  FADD.FTZ R130, R80, R130 ;  /* 0x0000008250827221 */ /* 0x002fce0000010000 */
[----:B------:R-:W-:Y:S01]  /*ab90*/  HMMA.16816.F32 R12, R8, R54, R12 ;  /* 0x00000036080c723c */ /* 0x000fe2000000180c */
[----:B------:R-:W-:Y:S02]  /*aba0*/  F2FP.F16.F32.PACK_AB R8, R76, R64 ;  /* 0x000000404c08723e */ /* 0x000fe400000000ff */
[----:B------:R-:W-:Y:S02]  /*abb0*/  F2FP.F16.F32.PACK_AB R9, R78, R72 ;  /* 0x000000484e09723e */ /* 0x000fe400000000ff */
[----:B------:R-:W-:Y:S02]  /*abc0*/  F2FP.F16.F32.PACK_AB R10, R65, R77 ;  /* 0x0000004d410a723e */ /* 0x000fe400000000ff */
[----:B------:R-:W-:-:S07]  /*abd0*/  F2FP.F16.F32.PACK_AB R11, R80, R79 ;  /* 0x0000004f500b723e */ /* 0x000fce00000000ff */
[----:B------:R-:W-:Y:S01]  /*abe0*/  HMMA.16816.F32 R32, R8, R36, R32 ;  /* 0x000000240820723c */ /* 0x000fe20000001820 */
[----:B------:R-:W-:Y:S01]  /*abf0*/  FFMA.FTZ R36, R90, UR5, -R119 ;  /* 0x000000055a247c23 */ /* 0x000fe20008010877 */
[----:B------:R-:W-:-:S03]  /*ac00*/  FFMA.FTZ R90, R84, UR5, -R113 ;  /* 0x00000005545a7c23 */ /* 0x000fc60008010871 */
[----:B------:R1:W2:Y:S03]  /*ac10*/  MUFU.EX2 R84, R36 ;  /* 0x0000002400547308 */ /* 0x0002a60000000800 */
[C---:B------:R-:W-:Y:S01]  /*ac20*/  HMMA.16816.F32 R4, R8.reuse, R38, R4 ;  /* 0x000000260804723c */ /* 0x040fe20000001804 */
[----:B------:R-:W4:Y:S07]  /*ac30*/  MUFU.EX2 R90, R90 ;  /* 0x0000005a005a7308 */ /* 0x000f2e0000000800 */
[C---:B------:R-:W-:Y:S01]  /*ac40*/  HMMA.16816.F32 R44, R8.reuse, R52, R44 ;  /* 0x00000034082c723c */ /* 0x040fe2000000182c */
[--C-:B------:R-:W-:Y:S01]  /*ac50*/  FFMA.FTZ R53, R81, UR5, -R126.reuse ;  /* 0x0000000551357c23 */ /* 0x100fe2000801087e */
[----:B------:R-:W-:Y:S01]  /*ac60*/  MUFU.EX2 R52, R177 ;  /* 0x000000b100347308 */ /* 0x000fe20000000800 */
[----:B-1----:R-:W-:Y:S01]  /*ac70*/  FFMA.FTZ R36, R96, UR5, -R113 ;  /* 0x0000000560247c23 */ /* 0x002fe20008010871 */
[--C-:B------:R-:W-:Y:S01]  /*ac80*/  FFMA.FTZ R81, R82, UR5, -R121.reuse ;  /* 0x0000000552517c23 */ /* 0x100fe20008010879 */
[--C-:B------:R-:W-:Y:S01]  /*ac90*/  FFMA.FTZ R82, R86, UR5, -R121.reuse ;  /* 0x0000000556527c23 */ /* 0x100fe20008010879 */
[----:B------:R-:W1:Y:S01]  /*aca0*/  MUFU.EX2 R96, R104 ;  /* 0x0000006800607308 */ /* 0x000e620000000800 */
[----:B------:R-:W-:Y:S01]  /*acb0*/  FFMA.FTZ R86, R94, UR5, -R121 ;  /* 0x000000055e567c23 */ /* 0x000fe20008010879 */
[----:B------:R-:W-:Y:S01]  /*acc0*/  HMMA.16816.F32 R28, R8, R54, R28 ;  /* 0x00000036081c723c */ /* 0x000fe2000000181c */
[--C-:B------:R-:W-:Y:S01]  /*acd0*/  FFMA.FTZ R55, R71, UR5, -R126.reuse ;  /* 0x0000000547377c23 */ /* 0x100fe2000801087e */
[----:B------:R5:W3:Y:S01]  /*ace0*/  MUFU.EX2 R104, R36 ;  /* 0x0000002400687308 */ /* 0x000ae20000000800 */
[----:B------:R-:W-:Y:S01]  /*acf0*/  FFMA.FTZ R71, R92, UR5, -R126 ;  /* 0x000000055c477c23 */ /* 0x000fe2000801087e */
[----:B------:R-:W-:Y:S01]  /*ad00*/  F2FP.F16.F32.PACK_AB R8, R75, R83 ;  /* 0x000000534b08723e */ /* 0x000fe200000000ff */
[----:B------:R-:W-:Y:S01]  /*ad10*/  FFMA.FTZ R92, R91, UR5, -R119 ;  /* 0x000000055b5c7c23 */ /* 0x000fe20008010877 */
[----:B------:R3:W-:Y:S01]  /*ad20*/  MUFU.EX2 R54, R85 ;  /* 0x0000005500367308 */ /* 0x0007e20000000800 */
[----:B--2---:R-:W-:Y:S01]  /*ad30*/  F2FP.F16.F32.PACK_AB R10, R84, R87 ;  /* 0x00000057540a723e */ /* 0x004fe200000000ff */
[----:B----4-:R-:W-:Y:S01]  /*ad40*/  FADD.FTZ R111, R90, R111 ;  /* 0x0000006f5a6f7221 */ /* 0x010fe20000010000 */
[----:B------:R-:W-:Y:S01]  /*ad50*/  FADD.FTZ R115, R84, R115 ;  /* 0x0000007354737221 */ /* 0x000fe20000010000 */
[----:B------:R-:W2:Y:S01]  /*ad60*/  MUFU.EX2 R53, R53 ;  /* 0x0000003500357308 */ /* 0x000ea20000000800 */
[C---:B-1----:R-:W-:Y:S01]  /*ad70*/  F2FP.F16.F32.PACK_AB R9, R96.reuse, R90 ;  /* 0x0000005a6009723e */ /* 0x042fe200000000ff */
[----:B------:R-:W-:-:S02]  /*ad80*/  FADD.FTZ R111, R96, R111 ;  /* 0x0000006f606f7221 */ /* 0x000fc40000010000 */
[----:B------:R-:W1:Y:S01]  /*ad90*/  MUFU.EX2 R55, R55 ;  /* 0x0000003700377308 */ /* 0x000e620000000800 */
[----:B-----5:R-:W4:Y:S01]  /*ada0*/  LDSM.16.MT88.4 R36, [R170+0x5800] ;  /* 0x00580000aa24783b */ /* 0x020f220000004200 */
[----:B---3--:R-:W-:Y:S02]  /*adb0*/  F2FP.F16.F32.PACK_AB R11, R52, R104 ;  /* 0x00000068340b723e */ /* 0x008fe400000000ff */
[----:B------:R-:W-:Y:S01]  /*adc0*/  MUFU.EX2 R71, R71 ;  /* 0x0000004700477308 */ /* 0x000fe20000000800 */
[----:B------:R-:W-:Y:S01]  /*add0*/  FADD.FTZ R111, R104, R111 ;  /* 0x0000006f686f7221 */ /* 0x000fe20000010000 */
[----:B------:R-:W-:Y:S01]  /*ade0*/  FFMA.FTZ R85, R93, UR5, -R121 ;  /* 0x000000055d557c23 */ /* 0x000fe20008010879 */
[----:B------:R-:W-:Y:S01]  /*adf0*/  FFMA.FTZ R93, R74, UR5, -R113 ;  /* 0x000000054a5d7c23 */ /* 0x000fe20008010871 */
[----:B------:R-:W3:Y:S01]  /*ae00*/  MUFU.EX2 R81, R81 ;  /* 0x0000005100517308 */ /* 0x000ee20000000800 */
[----:B------:R-:W-:Y:S01]  /*ae10*/  FADD.FTZ R111, R52, R111 ;  /* 0x0000006f346f7221 */ /* 0x000fe20000010000 */
[C---:B------:R-:W-:Y:S01]  /*ae20*/  HMMA.16816.F32 R16, R8.reuse, R40, R16 ;  /* 0x000000280810723c */ /* 0x040fe20000001810 */
[----:B--2---:R-:W-:Y:S01]  /*ae30*/  FADD.FTZ R123, R53, R123 ;  /* 0x0000007b357b7221 */ /* 0x004fe20000010000 */
[----:B------:R-:W2:Y:S03]  /*ae40*/  MUFU.EX2 R82, R82 ;  /* 0x0000005200527308 */ /* 0x000ea60000000800 */
[----:B------:R-:W-:Y:S01]  /*ae50*/  FADD.FTZ R123, R54, R123 ;  /* 0x0000007b367b7221 */ /* 0x000fe20000010000 */
[----:B------:R-:W5:Y:S02]  /*ae60*/  MUFU.EX2 R85, R85 ;  /* 0x0000005500557308 */ /* 0x000f640000000800 */
[----:B------:R-:W-:Y:S01]  /*ae70*/  HMMA.16816.F32 R20, R8, R42, R20 ;  /* 0x0000002a0814723c */ /* 0x000fe20000001814 */
[----:B-1----:R-:W-:Y:S01]  /*ae80*/  FADD.FTZ R123, R55, R123 ;  /* 0x0000007b377b7221 */ /* 0x002fe20000010000 */
[----:B------:R-:W1:Y:S01]  /*ae90*/  MUFU.EX2 R86, R86 ;  /* 0x0000005600567308 */ /* 0x000e620000000800 */
[----:B---3--:R-:W-:-:S02]  /*aea0*/  FADD.FTZ R130, R81, R130 ;  /* 0x0000008251827221 */ /* 0x008fc40000010000 */
[----:B------:R-:W-:Y:S01]  /*aeb0*/  FADD.FTZ R123, R71, R123 ;  /* 0x0000007b477b7221 */ /* 0x000fe20000010000 */
[----:B------:R-:W3:Y:S01]  /*aec0*/  MUFU.EX2 R74, R92 ;  /* 0x0000005c004a7308 */ /* 0x000ee20000000800 */
[----:B--2---:R-:W-:Y:S02]  /*aed0*/  FADD.FTZ R130, R82, R130 ;  /* 0x0000008252827221 */ /* 0x004fe40000010000 */
[----:B------:R-:W-:Y:S01]  /*aee0*/  FADD.FTZ R123, R105, R123 ;  /* 0x0000007b697b7221 */ /* 0x000fe20000010000 */
[----:B------:R-:W2:Y:S01]  /*aef0*/  MUFU.EX2 R91, R107 ;  /* 0x0000006b005b7308 */ /* 0x000ea20000000800 */
[----:B-----5:R-:W-:Y:S02]  /*af00*/  FADD.FTZ R130, R85, R130 ;  /* 0x0000008255827221 */ /* 0x020fe40000010000 */
[----:B------:R-:W-:Y:S01]  /*af10*/  FADD.FTZ R123, R116, R123 ;  /* 0x0000007b747b7221 */ /* 0x000fe20000010000 */
[----:B------:R-:W5:Y:S01]  /*af20*/  MUFU.EX2 R92, R112 ;  /* 0x00000070005c7308 */ /* 0x000f620000000800 */
[----:B-1----:R-:W-:-:S02]  /*af30*/  FADD.FTZ R130, R86, R130 ;  /* 0x0000008256827221 */ /* 0x002fc40000010000 */
[----:B------:R-:W-:Y:S01]  /*af40*/  FADD.FTZ R123, R97, R123 ;  /* 0x0000007b617b7221 */ /* 0x000fe20000010000 */
[----:B---3--:R-:W-:-:S03]  /*af50*/  F2FP.F16.F32.PACK_AB R142, R70, R74 ;  /* 0x0000004a468e723e */ /* 0x008fc600000000ff */
[----:B------:R-:W-:Y:S01]  /*af60*/  FADD.FTZ R240, R98, R123 ;  /* 0x0000007b62f07221 */ /* 0x000fe20000010000 */
[----:B----4-:R-:W-:Y:S01]  /*af70*/  HMMA.16816.F32 R24, R8, R36, R24 ;  /* 0x000000240818723c */ /* 0x010fe20000001818 */
[----:B--2---:R-:W-:Y:S01]  /*af80*/  F2FP.F16.F32.PACK_AB R140, R89, R91 ;  /* 0x0000005b598c723e */ /* 0x004fe200000000ff */
[----:B------:R-:W-:Y:S01]  /*af90*/  FADD.FTZ R115, R91, R115 ;  /* 0x000000735b737221 */ /* 0x000fe20000010000 */
[----:B-----5:R-:W-:-:S03]  /*afa0*/  FADD.FTZ R111, R92, R111 ;  /* 0x0000006f5c6f7221 */ /* 0x020fc60000010000 */
[----:B------:R-:W-:Y:S02]  /*afb0*/  FADD.FTZ R115, R89, R115 ;  /* 0x0000007359737221 */ /* 0x000fe40000010000 */
[----:B------:R-:W-:Y:S01]  /*afc0*/  HMMA.16816.F32 R12, R8, R38, R12 ;  /* 0x00000026080c723c */ /* 0x000fe2000000180c */
[----:B------:R-:W-:Y:S01]  /*afd0*/  F2FP.F16.F32.PACK_AB R8, R54, R53 ;  /* 0x000000353608723e */ /* 0x000fe200000000ff */
[----:B------:R-:W-:Y:S01]  /*afe0*/  FADD.FTZ R115, R74, R115 ;  /* 0x000000734a737221 */ /* 0x000fe20000010000 */
[----:B------:R-:W-:Y:S02]  /*aff0*/  F2FP.F16.F32.PACK_AB R9, R82, R81 ;  /* 0x000000515209723e */ /* 0x000fe400000000ff */
[----:B------:R-:W-:Y:S01]  /*b000*/  F2FP.F16.F32.PACK_AB R10, R71, R55 ;  /* 0x00000037470a723e */ /* 0x000fe200000000ff */
[----:B------:R-:W-:Y:S01]  /*b010*/  FADD.FTZ R238, R70, R115 ;  /* 0x0000007346ee7221 */ /* 0x000fe20000010000 */
[----:B------:R-:W-:-:S07]  /*b020*/  F2FP.F16.F32.PACK_AB R11, R86, R85 ;  /* 0x00000055560b723e */ /* 0x000fce00000000ff */
[C---:B------:R-:W-:Y:S01]  /*b030*/  HMMA.16816.F32 R32, R8.reuse, R40, R32 ;  /* 0x000000280820723c */ /* 0x040fe20000001820 */
[----:B------:R-:W1:Y:S04]  /*b040*/  MUFU.EX2 R41, R93 ;  /* 0x0000005d00297308 */ /* 0x000e680000000800 */
[----:B------:R-:W2:Y:S03]  /*b050*/  MUFU.EX2 R40, R95 ;  /* 0x0000005f00287308 */ /* 0x000ea60000000800 */
[----:B------:R-:W-:Y:S01]  /*b060*/  HMMA.16816.F32 R4, R8, R42, R4 ;  /* 0x0000002a0804723c */ /* 0x000fe20000001804 */
[----:B------:R-:W3:Y:S01]  /*b070*/  MUFU.EX2 R42, R99 ;  /* 0x00000063002a7308 */ /* 0x000ee20000000800 */
[----:B-1----:R-:W-:-:S06]  /*b080*/  F2FP.F16.F32.PACK_AB R141, R41, R92 ;  /* 0x0000005c298d723e */ /* 0x002fcc00000000ff */
[----:B------:R-:W-:Y:S01]  /*b090*/  HMMA.16816.F32 R44, R8, R36, R44 ;  /* 0x00000024082c723c */ /* 0x000fe2000000182c */
[----:B------:R-:W-:-:S04]  /*b0a0*/  FADD.FTZ R111, R41, R111 ;  /* 0x0000006f296f7221 */ /* 0x000fc80000010000 */
[----:B--2---:R-:W-:Y:S01]  /*b0b0*/  FADD.FTZ R111, R40, R111 ;  /* 0x0000006f286f7221 */ /* 0x004fe20000010000 */
[----:B---3--:R-:W-:Y:S02]  /*b0c0*/  F2FP.F16.F32.PACK_AB R143, R42, R40 ;  /* 0x000000282a8f723e */ /* 0x008fe400000000ff */
[----:B------:R-:W-:Y:S01]  /*b0d0*/  HMMA.16816.F32 R28, R8, R38, R28 ;  /* 0x00000026081c723c */ /* 0x000fe2000000181c */
[----:B------:R-:W-:Y:S01]  /*b0e0*/  F2FP.F16.F32.PACK_AB R8, R116, R105 ;  /* 0x000000697408723e */ /* 0x000fe200000000ff */
[----:B------:R-:W-:Y:S01]  /*b0f0*/  FADD.FTZ R237, R42, R111 ;  /* 0x0000006f2aed7221 */ /* 0x000fe20000010000 */
[----:B------:R-:W-:-:S05]  /*b100*/  F2FP.F16.F32.PACK_AB R10, R98, R97 ;  /* 0x00000061620a723e */ /* 0x000fca00000000ff */
[----:B------:R-:W-:Y:S01]  /*b110*/  HMMA.16816.F32 R156, R140, R148, R16 ;  /* 0x000000948c9c723c */ /* 0x000fe20000001810 */
[--C-:B------:R-:W-:Y:S01]  /*b120*/  FFMA.FTZ R16, R106, UR5, -R121.reuse ;  /* 0x000000056a107c23 */ /* 0x100fe20008010879 */
[--C-:B------:R-:W-:Y:S01]  /*b130*/  FFMA.FTZ R17, R88, UR5, -R121.reuse ;  /* 0x0000000558117c23 */ /* 0x100fe20008010879 */
[----:B------:R-:W-:-:S04]  /*b140*/  FFMA.FTZ R18, R102, UR5, -R121 ;  /* 0x0000000566127c23 */ /* 0x000fc80008010879 */
[----:B------:R-:W1:Y:S01]  /*b150*/  MUFU.EX2 R16, R16 ;  /* 0x0000001000107308 */ /* 0x000e620000000800 */
[C---:B------:R-:W-:Y:S03]  /*b160*/  HMMA.16816.F32 R152, R140.reuse, R150, R20 ;  /* 0x000000968c98723c */ /* 0x040fe60000001814 */
[----:B------:R-:W2:Y:S04]  /*b170*/  MUFU.EX2 R17, R17 ;  /* 0x0000001100117308 */ /* 0x000ea80000000800 */
[----:B------:R-:W3:Y:S01]  /*b180*/  MUFU.EX2 R18, R18 ;  /* 0x0000001200127308 */ /* 0x000ee20000000800 */
[----:B------:R-:W-:Y:S01]  /*b190*/  HMMA.16816.F32 R132, R140, R136, R24 ;  /* 0x000000888c84723c */ /* 0x000fe20000001818 */
[----:B-1----:R-:W-:-:S07]  /*b1a0*/  FADD.FTZ R130, R16, R130 ;  /* 0x0000008210827221 */ /* 0x002fce0000010000 */
[----:B------:R-:W-:Y:S01]  /*b1b0*/  HMMA.16816.F32 R140, R140, R138, R12 ;  /* 0x0000008a8c8c723c */ /* 0x000fe2000000180c */
[C---:B--2---:R-:W-:Y:S01]  /*b1c0*/  F2FP.F16.F32.PACK_AB R9, R17.reuse, R16 ;  /* 0x000000101109723e */ /* 0x044fe200000000ff */
[----:B------:R-:W-:Y:S01]  /*b1d0*/  FADD.FTZ R130, R17, R130 ;  /* 0x0000008211827221 */ /* 0x000fe20000010000 */
[----:B---3--:R-:W-:-:S03]  /*b1e0*/  F2FP.F16.F32.PACK_AB R11, R239, R18 ;  /* 0x00000012ef0b723e */ /* 0x008fc600000000ff */
[----:B------:R-:W-:-:S04]  /*b1f0*/  FADD.FTZ R130, R18, R130 ;  /* 0x0000008212827221 */ /* 0x000fc80000010000 */
[----:B------:R-:W-:Y:S01]  /*b200*/  FADD.FTZ R239, R239, R130 ;  /* 0x00000082efef7221 */ /* 0x000fe20000010000 */
[C---:B------:R-:W-:Y:S08]  /*b210*/  HMMA.16816.F32 R160, R8.reuse, R148, R32 ;  /* 0x0000009408a0723c */ /* 0x040ff00000001820 */
[C---:B------:R-:W-:Y:S08]  /*b220*/  HMMA.16816.F32 R144, R8.reuse, R136, R44 ;  /* 0x000000880890723c */ /* 0x040ff0000000182c */
[C---:B------:R-:W-:Y:S08]  /*b230*/  HMMA.16816.F32 R148, R8.reuse, R150, R4 ;  /* 0x000000960894723c */ /* 0x040ff00000001804 */
[----:B------:R-:W-:-:S15]  /*b240*/  HMMA.16816.F32 R136, R8, R138, R28 ;  /* 0x0000008a0888723c */ /* 0x000fde000000181c */
[----:B------:R-:W-:-:S05]  /*b250*/  NOP ;  /* 0x0000000000007918 */ /* 0x000fca0000000000 */
.L_x_107:
[----:B------:R-:W-:-:S13]  /*b260*/  ISETP.GE.AND P0, PT, R236, RZ, PT ;  /* 0x000000ffec00720c */ /* 0x000fda0003f06270 */
[----:B------:R-:W-:Y:S05]  /*b270*/  @!P0 BRA `(.L_x_111) ;  /* 0x0000003400a48947 */ /* 0x000fea0003800000 */
[----:B------:R-:W1:Y:S01]  /*b280*/  LDC.64 R216, c[0x0][0x3c0] ;  /* 0x0000f000ffd87b82 */ /* 0x000e620000000a00 */
[----:B------:R-:W2:Y:S01]  /*b290*/  LDCU UR6, c[0x0][0x440] ;  /* 0x00008800ff0677ac */ /* 0x000ea20008000800 */
[----:B------:R-:W-:Y:S01]  /*b2a0*/  IMAD.MOV.U32 R168, RZ, RZ, R0 ;  /* 0x000000ffffa87224 */ /* 0x000fe200078e0000 */
[----:B------:R-:W-:Y:S01]  /*b2b0*/  MOV R166, R3 ;  /* 0x0000000300a67202 */ /* 0x000fe20000000f00 */
[----:B------:R-:W-:Y:S01]  /*b2c0*/  IMAD.MOV.U32 R167, RZ, RZ, R2 ;  /* 0x000000ffffa77224 */ /* 0x000fe200078e0002 */
[----:B------:R-:W-:Y:S01]  /*b2d0*/  MOV R165, R164 ;  /* 0x000000a400a57202 */ /* 0x000fe20000000f00 */
[----:B------:R-:W3:Y:S01]  /*b2e0*/  LDCU UR5, c[0x0][0x440] ;  /* 0x00008800ff0577ac */ /* 0x000ee20008000800 */
[----:B------:R-:W4:Y:S01]  /*b2f0*/  LDCU UR4, c[0x0][0x45c] ;  /* 0x00008b80ff0477ac */ /* 0x000f220008000800 */
[----:B--2---:R-:W-:Y:S01]  /*b300*/  ISETP.GE.AND P1, PT, R222, UR6, PT ;  /* 0x00000006de007c0c */ /* 0x004fe2000bf26270 */
[----:B------:R-:W-:-:S12]  /*b310*/  BRA `(.L_x_112) ;  /* 0x0000000000f07947 */ /* 0x000fd80003800000 */
.L_x_114:
[----:B------:R-:W-:Y:S01]  /*b320*/  @!P0 VIADD R181, R236, 0xffffffff ;  /* 0xffffffffecb58836 */ /* 0x000fe20000000000 */
[----:B------:R-:W-:Y:S01]  /*b330*/  ISETP.GE.AND P1, PT, R222, UR5, PT ;  /* 0x00000005de007c0c */ /* 0x000fe2000bf26270 */
[C---:B------:R-:W-:Y:S01]  /*b340*/  @!P0 VIADD R169, R236.reuse, 0xffffffff ;  /* 0xffffffffeca98836 */ /* 0x040fe20000000000 */
[----:B------:R-:W1:Y:S01]  /*b350*/  @!P0 LDC.64 R174, c[0x0][0x3b8] ;  /* 0x0000ee00ffae8b82 */ /* 0x000e620000000a00 */
[C---:B------:R-:W-:Y:S07]  /*b360*/  @!P0 VIADD R180, R236.reuse, 0xffffffff ;  /* 0xffffffffecb48836 */ /* 0x040fee0000000000 */
[----:B------:R-:W2:Y:S03]  /*b370*/  @!P0 LDC.64 R2, c[0x0][0x3b8] ;  /* 0x0000ee00ff028b82 */ /* 0x000ea60000000a00 */
[----:B------:R-:W-:Y:S05]  /*b380*/  @!P1 VIADD R183, R236, 0xffffffff ;  /* 0xffffffffecb79836 */ /* 0x000fea0000000000 */
[----:B------:R-:W3:Y:S08]  /*b390*/  @!P1 LDC.64 R176, c[0x0][0x3b8] ;  /* 0x0000ee00ffb09b82 */ /* 0x000ef00000000a00 */
[----:B------:R-:W4:Y:S02]  /*b3a0*/  @!P0 LDC.64 R172, c[0x0][0x3b8] ;  /* 0x0000ee00ffac8b82 */ /* 0x000f240000000a00 */
[----:B----4-:R-:W-:Y:S04]  /*b3b0*/  @!P0 IMAD.WIDE.U32 R186, R180, R172, RZ ;  /* 0x000000acb4ba8225 */ /* 0x010fe800078e00ff */
[C---:B-1----:R-:W-:Y:S04]  /*b3c0*/  @!P0 IMAD.WIDE.U32 R184, R181.reuse, R174, RZ ;  /* 0x000000aeb5b88225 */ /* 0x042fe800078e00ff */
[----:B------:R-:W-:Y:S01]  /*b3d0*/  @!P0 IMAD R181, R181, R175, R185 ;  /* 0x000000afb5b58224 */ /* 0x000fe200078e02b9 */
[C---:B------:R-:W-:Y:S01]  /*b3e0*/  @!P0 SHF.L.U32 R182, R184.reuse, 0x7, RZ ;  /* 0x00000007b8b68819 */ /* 0x040fe200000006ff */
[----:B---3--:R-:W-:Y:S03]  /*b3f0*/  @!P1 IMAD.WIDE.U32 R188, R183, R176, RZ ;  /* 0x000000b0b7bc9225 */ /* 0x008fe600078e00ff */
[----:B------:R-:W-:Y:S01]  /*b400*/  @!P0 SHF.L.U64.HI R181, R184, 0x7, R181 ;  /* 0x00000007b8b58819 */ /* 0x000fe200000102b5 */
[----:B--2---:R-:W-:Y:S01]  /*b410*/  @!P0 IMAD.WIDE.U32 R184, R169, R2, RZ ;  /* 0x00000002a9b88225 */ /* 0x004fe200078e00ff */
[----:B------:R-:W-:Y:S02]  /*b420*/  @!P1 LEA R176, P4, R188, R226, 0x8 ;  /* 0x000000e2bcb09211 */ /* 0x000fe400078840ff */
[C---:B------:R-:W-:Y:S01]  /*b430*/  @!P0 LEA R182, P2, R174.reuse, R182, 0x5 ;  /* 0x000000b6aeb68211 */ /* 0x040fe200078428ff */
[----:B------:R-:W-:Y:S02]  /*b440*/  @!P1 IMAD R177, R183, R177, R189 ;  /* 0x000000b1b7b19224 */ /* 0x000fe400078e02bd */
[----:B------:R-:W-:Y:S01]  /*b450*/  @!P0 IMAD R169, R169, R3, R185 ;  /* 0x00000003a9a98224 */ /* 0x000fe200078e02b9 */
[----:B------:R-:W-:Y:S01]  /*b460*/  @!P0 LEA.HI.X R181, R174, R181, R175, 0x5, P2 ;  /* 0x000000b5aeb58211 */ /* 0x000fe200010f2caf */
[----:B------:R-:W-:Y:S01]  /*b470*/  @!P0 IMAD R187, R180, R173, R187 ;  /* 0x000000adb4bb8224 */ /* 0x000fe200078e02bb */
[----:B------:R-:W-:Y:S01]  /*b480*/  @!P1 LEA.HI.X R177, R188, R225, R177, 0x8, P4 ;  /* 0x000000e1bcb19211 */ /* 0x000fe200020f44b1 */
[C---:B------:R-:W-:Y:S01]  /*b490*/  @!P0 IMAD.SHL.U32 R174, R184.reuse, 0x80, RZ ;  /* 0x00000080b8ae8824 */ /* 0x040fe200078e00ff */
[----:B------:R-:W-:Y:S01]  /*b4a0*/  @!P0 SHF.L.U64.HI R175, R184, 0x7, R169 ;  /* 0x00000007b8af8819 */ /* 0x000fe200000102a9 */
[----:B------:R-:W-:Y:S01]  /*b4b0*/  @!P0 IMAD.SHL.U32 R169, R186, 0x80, RZ ;  /* 0x00000080baa98824 */ /* 0x000fe200078e00ff */
[-C--:B------:R-:W-:Y:S01]  /*b4c0*/  @!P0 LEA R180, P3, R182, R226.reuse, 0x1 ;  /* 0x000000e2b6b48211 */ /* 0x080fe200078608ff */
[----:B------:R-:W-:Y:S01]  /*b4d0*/  @!PT LDS RZ, [RZ] ;  /* 0x00000000fffff984 */ /* 0x000fe20000000800 */
[----:B------:R-:W-:Y:S01]  /*b4e0*/  @!PT LDS RZ, [RZ] ;  /* 0x00000000fffff984 */ /* 0x000fe20000000800 */
[----:B------:R-:W-:Y:S01]  /*b4f0*/  @!PT LDS RZ, [RZ] ;  /* 0x00000000fffff984 */ /* 0x000fe20000000800 */
[----:B------:R1:W-:Y:S01]  /*b500*/  @!P1 LDGSTS.E.BYPASS.LTC128B.128 [R230+0x2000], desc[UR14][R176.64] ;  /* 0x02000000b0e69fae */ /* 0x0003e2000b981a0e */
[----:B------:R-:W-:Y:S01]  /*b510*/  @!P0 SHF.L.U64.HI R187, R186, 0x7, R187 ;  /* 0x00000007babb8819 */ /* 0x000fe200000102bb */
[----:B------:R-:W-:Y:S01]  /*b520*/  @!P0 IMAD.WIDE.U32 R174, R2, 0x60, R174 ;  /* 0x0000006002ae8825 */ /* 0x000fe200078e00ae */
[----:B------:R-:W-:Y:S02]  /*b530*/  @!P0 LEA R169, P2, R172, R169, 0x6 ;  /* 0x000000a9aca98211 */ /* 0x000fe400078430ff */
[----:B------:R1:W-:Y:S01]  /*b540*/  @P1 STS.128 [R230+0x2000], RZ ;  /* 0x002000ffe6001388 */ /* 0x0003e20000000c00 */
[----:B------:R-:W-:Y:S01]  /*b550*/  @!P0 LEA.HI.X R181, R182, R225, R181, 0x1, P3 ;  /* 0x000000e1b6b58211 */ /* 0x000fe200018f0cb5 */
[----:B------:R-:W-:Y:S01]  /*b560*/  @!P0 IMAD R3, R3, 0x60, RZ ;  /* 0x0000006003038824 */ /* 0x000fe200078e02ff */
[-C--:B------:R-:W-:Y:S02]  /*b570*/  @!P0 LEA R2, P3, R174, R226.reuse, 0x1 ;  /* 0x000000e2ae028211 */ /* 0x080fe400078608ff */
[----:B------:R1:W-:Y:S01]  /*b580*/  @P0 STS.128 [R230+0x2800], RZ ;  /* 0x002800ffe6000388 */ /* 0x0003e20000000c00 */
[----:B------:R-:W-:Y:S02]  /*b590*/  @!P0 LEA.HI.X R187, R172, R187, R173, 0x6, P2 ;  /* 0x000000bbacbb8211 */ /* 0x000fe400010f34ad */
[----:B------:R-:W-:Y:S02]  /*b5a0*/  @!P0 LEA R172, P2, R169, R226, 0x1 ;  /* 0x000000e2a9ac8211 */ /* 0x000fe400078408ff */
[----:B------:R-:W-:Y:S01]  /*b5b0*/  @!PT LDS RZ, [RZ] ;  /* 0x00000000fffff984 */ /* 0x000fe20000000800 */
[----:B------:R-:W-:Y:S01]  /*b5c0*/  @!PT LDS RZ, [RZ] ;  /* 0x00000000fffff984 */ /* 0x000fe20000000800 */
[----:B------:R-:W-:Y:S01]  /*b5d0*/  @!PT LDS RZ, [RZ] ;  /* 0x00000000fffff984 */ /* 0x000fe20000000800 */
[----:B------:R1:W-:Y:S01]  /*b5e0*/  @!P0 LDGSTS.E.BYPASS.LTC128B.128 [R230+0x2800], desc[UR14][R180.64] ;  /* 0x02800000b4e68fae */ /* 0x0003e2000b981a0e */
[----:B------:R-:W-:Y:S02]  /*b5f0*/  @!P0 IADD3 R3, PT, PT, R3, R175, RZ ;  /* 0x000000af03038210 */ /* 0x000fe40007ffe0ff */
[-C--:B------:R-:W-:Y:S02]  /*b600*/  @!P0 LEA.HI.X R173, R169, R225.reuse, R187, 0x1, P2 ;  /* 0x000000e1a9ad8211 */ /* 0x080fe400010f0cbb */
[----:B------:R1:W-:Y:S01]  /*b610*/  @P0 STS.128 [R230+0x3000], RZ ;  /* 0x003000ffe6000388 */ /* 0x0003e20000000c00 */
[----:B------:R-:W-:Y:S04]  /*b620*/  @!P0 LEA.HI.X R3, R174, R225, R3, 0x1, P3 ;  /* 0x000000e1ae038211 */ /* 0x000fe800018f0c03 */
[----:B------:R-:W-:Y:S01]  /*b630*/  @!PT LDS RZ, [RZ] ;  /* 0x00000000fffff984 */ /* 0x000fe20000000800 */
[----:B------:R-:W-:Y:S01]  /*b640*/  @!PT LDS RZ, [RZ] ;  /* 0x00000000fffff984 */ /* 0x000fe20000000800 */
[----:B------:R-:W-:Y:S01]  /*b650*/  @!PT LDS RZ, [RZ] ;  /* 0x00000000fffff984 */ /* 0x000fe20000000800 */
[----:B------:R1:W-:Y:S05]  /*b660*/  @!P0 LDGSTS.E.BYPASS.LTC128B.128 [R230+0x3000], desc[UR14][R172.64] ;  /* 0x03000000ace68fae */ /* 0x0003ea000b981a0e */
[----:B------:R1:W-:Y:S05]  /*b670*/  @P0 STS.128 [R230+0x3800], RZ ;  /* 0x003800ffe6000388 */ /* 0x0003ea0000000c00 */
[----:B------:R-:W-:Y:S01]  /*b680*/  @!PT LDS RZ, [RZ] ;  /* 0x00000000fffff984 */ /* 0x000fe20000000800 */
[----:B------:R-:W-:Y:S01]  /*b690*/  @!PT LDS RZ, [RZ] ;  /* 0x00000000fffff984 */ /* 0x000fe20000000800 */
[----:B------:R-:W-:Y:S01]  /*b6a0*/  @!PT LDS RZ, [RZ] ;  /* 0x00000000fffff984 */ /* 0x000fe20000000800 */
[----:B------:R1:W-:Y:S05]  /*b6b0*/  @!P0 LDGSTS.E.BYPASS.LTC128B.128 [R230+0x3800], desc[UR14][R2.64] ;  /* 0x0380000002e68fae */ /* 0x0003ea000b981a0e */
[----:B------:R-:W0:Y:S01]  /*b6c0*/  LDGDEPBAR ;  /* 0x00000000000079af */ /* 0x000e220000000000 */
[----:B------:R-:W-:Y:S05]  /*b6d0*/  BRA `(.L_x_113) ;  /* 0x0000000c00107947 */ /* 0x000fea0003800000 */
.L_x_112:
[----:B---3--:R-:W-:Y:S01]  /*b6e0*/  ISETP.GE.AND P0, PT, R222, UR5, PT ;  /* 0x00000005de007c0c */ /* 0x008fe2000bf06270 */
[----:B-1----:R-:W-:Y:S01]  /*b6f0*/  IMAD.WIDE.U32 R2, R236, R216, RZ ;  /* 0x000000d8ec027225 */ /* 0x002fe200078e00ff */
[----:B------:R-:W-:Y:S04]  /*b700*/  DEPBAR.LE SB0, 0x0 ;  /* 0x000080000000791a */ /* 0x000fe80000000000 */
[----:B------:R-:W-:Y:S01]  /*b710*/  IMAD.SHL.U32 R6, R2, 0x80, RZ ;  /* 0x0000008002067824 */ /* 0x000fe200078e00ff */
[----:B------:R-:W-:Y:S01]  /*b720*/  BAR.SYNC.DEFER_BLOCKING 0x0 ;  /* 0x0000000000007b1d */ /* 0x000fe20000010000 */
[----:B------:R-:W-:Y:S05]  /*b730*/  IMAD R0, R236, R217, R3 ;  /* 0x000000d9ec007224 */ /* 0x000fea00078e0203 */
[----:B------:R-:W-:Y:S02]  /*b740*/  SHF.L.U64.HI R7, R2, 0x7, R0 ;  /* 0x0000000702077819 */ /* 0x000fe40000010200 */
[CC--:B------:R-:W-:Y:S02]  /*b750*/  @!P0 LEA R3, P3, R216.reuse, R6.reuse, 0x5 ;  /* 0x00000006d8038211 */ /* 0x0c0fe400078628ff */
[C---:B------:R-:W-:Y:S02]  /*b760*/  @!P0 LEA R5, P2, R216.reuse, R6, 0x6 ;  /* 0x00000006d8058211 */ /* 0x040fe400078430ff */
[--C-:B------:R-:W-:Y:S02]  /*b770*/  @!P0 LEA.HI.X R2, R216, R7, R217.reuse, 0x5, P3 ;  /* 0x00000007d8028211 */ /* 0x100fe400018f2cd9 */
[CC--:B------:R-:W-:Y:S02]  /*b780*/  @!P0 LEA R10, P3, R3.reuse, R224.reuse, 0x1 ;  /* 0x000000e0030a8211 */ /* 0x0c0fe400078608ff */
[-C--:B------:R-:W-:Y:S02]  /*b790*/  @!P1 LEA R0, P4, R6, R224.reuse, 0x1 ;  /* 0x000000e006009211 */ /* 0x080fe400078808ff */
[----:B------:R-:W-:Y:S01]  /*b7a0*/  @!P0 LEA.HI.X R11, R3, R223, R2, 0x1, P3 ;  /* 0x000000df030b8211 */ /* 0x000fe200018f0c02 */
[----:B------:R-:W-:Y:S01]  /*b7b0*/  @!P0 IMAD R2, R217, 0x60, RZ ;  /* 0x00000060d9028824 */ /* 0x000fe200078e02ff */
[----:B------:R-:W-:Y:S02]  /*b7c0*/  @!P0 LEA.HI.X R4, R216, R7, R217, 0x6, P2 ;  /* 0x00000007d8048211 */ /* 0x000fe400010f34d9 */
[CC--:B------:R-:W-:Y:S02]  /*b7d0*/  @!P0 LEA R8, P2, R5.reuse, R224.reuse, 0x1 ;  /* 0x000000e005088211 */ /* 0x0c0fe400078408ff */
[-CC-:B------:R-:W-:Y:S01]  /*b7e0*/  @!P1 LEA.HI.X R3, R6, R223.reuse, R7.reuse, 0x1, P4 ;  /* 0x000000df06039211 */ /* 0x180fe200020f0c07 */
[----:B------:R-:W-:Y:S01]  /*b7f0*/  @!P0 IMAD.WIDE.U32 R6, R216, 0x60, R6 ;  /* 0x00000060d8068825 */ /* 0x000fe200078e0006 */
[-C--:B------:R-:W-:Y:S03]  /*b800*/  @!P0 LEA.HI.X R9, R5, R223.reuse, R4, 0x1, P2 ;  /* 0x000000df05098211 */ /* 0x080fe600010f0c04 */
[----:B------:R-:W-:Y:S01]  /*b810*/  @!P0 IMAD.IADD R4, R2, 0x1, R7 ;  /* 0x0000000102048824 */ /* 0x000fe200078e0207 */
[C---:B------:R-:W-:Y:S01]  /*b820*/  @!P0 LEA R12, P2, R6.reuse, R224, 0x1 ;  /* 0x000000e0060c8211 */ /* 0x040fe200078408ff */
[----:B------:R-:W-:Y:S03]  /*b830*/  @!P1 IMAD.MOV.U32 R2, RZ, RZ, R0 ;  /* 0x000000ffff029224 */ /* 0x000fe600078e0000 */
[----:B------:R-:W-:Y:S02]  /*b840*/  @!P0 LEA.HI.X R13, R6, R223, R4, 0x1, P2 ;  /* 0x000000df060d8211 */ /* 0x000fe400010f0c04 */
[----:B------:R-:W-:Y:S01]  /*b850*/  @!PT LDS RZ, [RZ] ;  /* 0x00000000fffff984 */ /* 0x000fe20000000800 */
[----:B------:R-:W-:Y:S01]  /*b860*/  @!PT LDS RZ, [RZ] ;  /* 0x00000000fffff984 */ /* 0x000fe20000000800 */
[----:B------:R-:W-:Y:S01]  /*b870*/  @!PT LDS RZ, [RZ] ;  /* 0x00000000fffff984 */ /* 0x000fe20000000800 */
[----:B------:R-:W-:Y:S01]  /*b880*/  @!P1 LDGSTS.E.BYPASS.LTC128B.128 [R230+0x4000], desc[UR14][R2.64] ;  /* 0x0400000002e69fae */ /* 0x000fe2000b981a0e */
[----:B------:R-:W-:Y:S07]  /*b890*/  ISETP.NE.AND P2, PT, R236, RZ, PT ;  /* 0x000000ffec00720c */ /* 0x000fee0003f45270 */
[----:B------:R-:W-:Y:S08]  /*b8a0*/  @P1 STS.128 [R230+0x4000], RZ ;  /* 0x004000ffe6001388 */ /* 0x000ff00000000c00 */
[----:B------:R-:W-:Y:S08]  /*b8b0*/  @P0 STS.128 [R230+0x4800], RZ ;  /* 0x004800ffe6000388 */ /* 0x000ff00000000c00 */
[----:B------:R-:W-:Y:S01]  /*b8c0*/  @!PT LDS RZ, [RZ] ;  /* 0x00000000fffff984 */ /* 0x000fe20000000800 */
[----:B------:R-:W-:Y:S01]  /*b8d0*/  @!PT LDS RZ, [RZ] ;  /* 0x00000000fffff984 */ /* 0x000fe20000000800 */
[----:B------:R-:W-:Y:S01]  /*b8e0*/  @!PT LDS RZ, [RZ] ;  /* 0x00000000fffff984 */ /* 0x000fe20000000800 */
[----:B------:R-:W-:Y:S08]  /*b8f0*/  @!P0 LDGSTS.E.BYPASS.LTC128B.128 [R230+0x4800], desc[UR14][R10.64] ;  /* 0x048000000ae68fae */ /* 0x000ff0000b981a0e */
[----:B------:R-:W-:Y:S08]  /*b900*/  @P0 STS.128 [R230+0x5000], RZ ;  /* 0x005000ffe6000388 */ /* 0x000ff00000000c00 */
[----:B------:R-:W-:Y:S01]  /*b910*/  @!PT LDS RZ, [RZ] ;  /* 0x00000000fffff984 */ /* 0x000fe20000000800 */
[----:B------:R-:W-:Y:S01]  /*b920*/  @!PT LDS RZ, [RZ] ;  /* 0x00000000fffff984 */ /* 0x000fe20000000800 */
[----:B------:R-:W-:Y:S01]  /*b930*/  @!PT LDS RZ, [RZ] ;  /* 0x00000000fffff984 */ /* 0x000fe20000000800 */
[----:B------:R1:W-:Y:S08]  /*b940*/  @!P0 LDGSTS.E.BYPASS.LTC128B.128 [R230+0x5000], desc[UR14][R8.64] ;  /* 0x0500000008e68fae */ /* 0x0003f0000b981a0e */
[----:B------:R-:W-:Y:S08]  /*b950*/  @P0 STS.128 [R230+0x5800], RZ ;  /* 0x005800ffe6000388 */ /* 0x000ff00000000c00 */
[----:B------:R-:W-:Y:S01]  /*b960*/  @!PT LDS RZ, [RZ] ;  /* 0x00000000fffff984 */ /* 0x000fe20000000800 */
[----:B------:R-:W-:Y:S01]  /*b970*/  @!PT LDS RZ, [RZ] ;  /* 0x00000000fffff984 */ /* 0x000fe20000000800 */
[----:B------:R-:W-:Y:S01]  /*b980*/  @!PT LDS RZ, [RZ] ;  /* 0x00000000fffff984 */ /* 0x000fe20000000800 */
[----:B------:R2:W-:Y:S08]  /*b990*/  @!P0 LDGSTS.E.BYPASS.LTC128B.128 [R230+0x5800], desc[UR14][R12.64] ;  /* 0x058000000ce68fae */ /* 0x0005f0000b981a0e */
[----:B------:R-:W-:Y:S08]  /*b9a0*/  LDSM.16.M88.4 R128, [R215] ;  /* 0x00000000d780783b */ /* 0x000ff00000000200 */
[----:B------:R-:W3:Y:S08]  /*b9b0*/  LDSM.16.M88.4 R16, [R214+0x2000] ;  /* 0x00200000d610783b */ /* 0x000ef00000000200 */
[----:B------:R-:W1:Y:S08]  /*b9c0*/  LDSM.16.M88.4 R124, [R215+0x1000] ;  /* 0x00100000d77c783b */ /* 0x000e700000000200 */
[----:B------:R-:W5:Y:S08]  /*b9d0*/  LDSM.16.M88.4 R32, [R214+0x2400] ;  /* 0x00240000d620783b */ /* 0x000f700000000200 */
[----:B------:R-:W0:Y:S08]  /*b9e0*/  LDGDEPBAR ;  /* 0x00000000000079af */ /* 0x000e300000000000 */
[----:B------:R-:W4:Y:S08]  /*b9f0*/  LDSM.16.M88.4 R48, [R214+0x2800] ;  /* 0x00280000d630783b */ /* 0x000f300000000200 */
[----:B------:R-:W4:Y:S01]  /*ba00*/  LDSM.16.M88.4 R64, [R214+0x2c00] ;  /* 0x002c0000d640783b */ /* 0x000f220000000200 */
[-C--:B---3--:R-:W-:Y:S07]  /*ba10*/  HMMA.16816.F32 R4, R128, R16.reuse, RZ ;  /* 0x000000108004723c */ /* 0x088fee00000018ff */
[----:B------:R-:W3:Y:S01]  /*ba20*/  LDSM.16.M88.4 R80, [R214+0x3000] ;  /* 0x00300000d650783b */ /* 0x000ee20000000200 */
[C---:B-1----:R-:W-:Y:S07]  /*ba30*/  HMMA.16816.F32 R8, R124.reuse, R16, RZ ;  /* 0x000000107c08723c */ /* 0x042fee00000018ff */
[----:B------:R-:W1:Y:S01]  /*ba40*/  LDSM.16.M88.4 R96, [R214+0x3400] ;  /* 0x00340000d660783b */ /* 0x000e620000000200 */
[-C--:B--2---:R-:W-:Y:S07]  /*ba50*/  HMMA.16816.F32 R12, R124, R18.reuse, RZ ;  /* 0x000000127c0c723c */ /* 0x084fee00000018ff */
[----:B------:R-:W2:Y:S01]  /*ba60*/  LDSM.16.M88.4 R112, [R214+0x3800] ;  /* 0x00380000d670783b */ /* 0x000ea20000000200 */
[C---:B------:R-:W-:Y:S07]  /*ba70*/  HMMA.16816.F32 R16, R128.reuse, R18, RZ ;  /* 0x000000128010723c */ /* 0x040fee00000018ff */
[----:B------:R-:W2:Y:S01]  /*ba80*/  LDSM.16.M88.4 R172, [R214+0x3c00] ;  /* 0x003c0000d6ac783b */ /* 0x000ea20000000200 */
[-C--:B-----5:R-:W-:Y:S07]  /*ba90*/  HMMA.16816.F32 R20, R128, R32.reuse, RZ ;  /* 0x000000208014723c */ /* 0x0a0fee00000018ff */
[----:B------:R-:W-:Y:S01]  /*baa0*/  LDSM.16.M88.4 R176, [R213] ;  /* 0x00000000d5b0783b */ /* 0x000fe20000000200 */
[C---:B------:R-:W-:Y:S07]  /*bab0*/  HMMA.16816.F32 R24, R124.reuse, R32, RZ ;  /* 0x000000207c18723c */ /* 0x040fee00000018ff */
[----:B------:R-:W5:Y:S01]  /*bac0*/  LDSM.16.M88.4 R180, [R171+0x2000] ;  /* 0x00200000abb4783b */ /* 0x000f620000000200 */
[-C--:B------:R-:W-:Y:S07]  /*bad0*/  HMMA.16816.F32 R28, R124, R34.reuse, RZ ;  /* 0x000000227c1c723c */ /* 0x080fee00000018ff */
[----:B------:R-:W5:Y:S01]  /*bae0*/  LDSM.16.M88.4 R184, [R213+0x1000] ;  /* 0x00100000d5b8783b */ /* 0x000f620000000200 */
[C---:B------:R-:W-:Y:S07]  /*baf0*/  HMMA.16816.F32 R32, R128.reuse, R34, RZ ;  /* 0x000000228020723c */ /* 0x040fee00000018ff */
[----:B------:R-:W5:Y:S01]  /*bb00*/  LDSM.16.M88.4 R188, [R171+0x2400] ;  /* 0x00240000abbc783b */ /* 0x000f620000000200 */
[-C--:B----4-:R-:W-:Y:S07]  /*bb10*/  HMMA.16816.F32 R36, R128, R48.reuse, RZ ;  /* 0x000000308024723c */ /* 0x090fee00000018ff */
[----:B------:R-:W4:Y:S01]  /*bb20*/  LDSM.16.M88.4 R192, [R171+0x2800] ;  /* 0x00280000abc0783b */ /* 0x000f220000000200 */
[C---:B------:R-:W-:Y:S07]  /*bb30*/  HMMA.16816.F32 R40, R124.reuse, R48, RZ ;  /* 0x000000307c28723c */ /* 0x040fee00000018ff */
[----:B------:R-:W4:Y:S01]  /*bb40*/  LDSM.16.M88.4 R196, [R171+0x2c00] ;  /* 0x002c0000abc4783b */ /* 0x000f220000000200 */
[-C--:B------:R-:W-:Y:S07]  /*bb50*/  HMMA.16816.F32 R44, R124, R50.reuse, RZ ;  /* 0x000000327c2c723c */ /* 0x080fee00000018ff */
[----:B------:R-:W4:Y:S01]  /*bb60*/  LDSM.16.M88.4 R200, [R171+0x3000] ;  /* 0x00300000abc8783b */ /* 0x000f220000000200 */
[C---:B------:R-:W-:Y:S07]  /*bb70*/  HMMA.16816.F32 R48, R128.reuse, R50, RZ ;  /* 0x000000328030723c */ /* 0x040fee00000018ff */
[----:B------:R-:W-:Y:S01]  /*bb80*/  LDSM.16.M88.4 R204, [R171+0x3800] ;  /* 0x00380000abcc783b */ /* 0x000fe20000000200 */
[-C--:B------:R-:W-:Y:S07]  /*bb90*/  HMMA.16816.F32 R52, R128, R64.reuse, RZ ;  /* 0x000000408034723c */ /* 0x080fee00000018ff */
        /* <DEDUP_REMOVED lines=8> */
[-C--:B-1----:R-:W-:Y:S08]  /*bc20*/  HMMA.16816.F32 R84, R128, R96.reuse, RZ ;  /* 0x000000608054723c */ /* 0x082ff000000018ff */
        /* <DEDUP_REMOVED lines=13> */
[-C--:B-----5:R-:W-:Y:S01]  /*bd00*/  HMMA.16816.F32 R4, R176, R180.reuse, R4 ;  /* 0x000000b4b004723c */ /* 0x0a0fe20000001804 */
        /* <DEDUP_REMOVED lines=14> */
[-C--:B----4-:R-:W-:Y:S03]  /*bdf0*/  HMMA.16816.F32 R36, R176, R192.reuse, R36 ;  /* 0x000000c0b024723c */ /* 0x090fe60000001824 */
        /* <DEDUP_REMOVED lines=82> */
.L_x_113:
[----:B-1----:R-:W-:Y:S08]  /*c320*/  SHFL.BFLY PT, R172, R179, 0x2, 0x1f ;  /* 0x0c401f00b3ac7f89 */ /* 0x002ff000000e0000 */
[----:B------:R-:W-:Y:S08]  /*c330*/  SHFL.BFLY PT, R3, R178, 0x2, 0x1f ;  /* 0x0c401f00b2037f89 */ /* 0x000ff000000e0000 */
[----:B------:R-:W-:Y:S08]  /*c340*/  SHFL.BFLY PT, R2, R164, 0x2, 0x1f ;  /* 0x0c401f00a4027f89 */ /* 0x000ff000000e0000 */
[----:B------:R-:W1:Y:S02]  /*c350*/  SHFL.BFLY PT, R169, R0, 0x2, 0x1f ;  /* 0x0c401f0000a97f89 */ /* 0x000e6400000e0000 */
[----:B-1----:R-:W-:Y:S02]  /*c360*/  FMNMX.FTZ R169, R0, R169, !PT ;  /* 0x000000a900a97209 */ /* 0x002fe40007810000 */
[----:B------:R-:W-:Y:S02]  /*c370*/  FMNMX.FTZ R179, R179, R172, !PT ;  /* 0x000000acb3b37209 */ /* 0x000fe40007810000 */
[----:B------:R-:W-:Y:S02]  /*c380*/  FMNMX.FTZ R3, R178, R3, !PT ;  /* 0x00000003b2037209 */ /* 0x000fe40007810000 */
[----:B------:R-:W1:Y:S01]  /*c390*/  SHFL.BFLY PT, R0, R169, 0x1, 0x1f ;  /* 0x0c201f00a9007f89 */ /* 0x000e6200000e0000 */
[----:B------:R-:W-:Y:S07]  /*c3a0*/  FMNMX.FTZ R2, R164, R2, !PT ;  /* 0x00000002a4027209 */ /* 0x000fee0007810000 */
[----:B------:R-:W2:Y:S08]  /*c3b0*/  SHFL.BFLY PT, R164, R179, 0x1, 0x1f ;  /* 0x0c201f00b3a47f89 */ /* 0x000eb000000e0000 */
[----:B------:R-:W3:Y:S08]  /*c3c0*/  SHFL.BFLY PT, R173, R3, 0x1, 0x1f ;  /* 0x0c201f0003ad7f89 */ /* 0x000ef000000e0000 */
[----:B------:R-:W4:Y:S01]  /*c3d0*/  SHFL.BFLY PT, R172, R2, 0x1, 0x1f ;  /* 0x0c201f0002ac7f89 */ /* 0x000f2200000e0000 */
[----:B-1----:R-:W-:Y:S02]  /*c3e0*/  FMNMX.FTZ R0, R169, R0, !PT ;  /* 0x00000000a9007209 */ /* 0x002fe40007810000 */
[----:B--2---:R-:W-:Y:S03]  /*c3f0*/  FMNMX.FTZ R164, R179, R164, !PT ;  /* 0x000000a4b3a47209 */ /* 0x004fe60007810000 */
[----:B------:R-:W-:Y:S02]  /*c400*/  FMUL.FTZ R195, R0, UR4 ;  /* 0x0000000400c37c20 */ /* 0x000fe40008410000 */
[----:B------:R-:W-:Y:S01]  /*c410*/  LDSM.16.MT88.4 R176, [R170+0x4000] ;  /* 0x00400000aab0783b */ /* 0x000fe20000004200 */
[----:B---3--:R-:W-:Y:S01]  /*c420*/  FMNMX.FTZ R3, R3, R173, !PT ;  /* 0x000000ad03037209 */ /* 0x008fe20007810000 */
[C---:B------:R-:W-:Y:S01]  /*c430*/  FADD.FTZ R165, -R164.reuse, R165 ;  /* 0x000000a5a4a57221 */ /* 0x040fe20000010100 */
[C---:B------:R-:W-:Y:S01]  /*c440*/  FMUL.FTZ R198, R164.reuse, UR4 ;  /* 0x00000004a4c67c20 */ /* 0x040fe20008410000 */
[----:B------:R-:W-:Y:S02]  /*c450*/  FSETP.NEU.FTZ.AND P2, PT, R164, -INF , PT ;  /* 0xff800000a400780b */ /* 0x000fe40003f5d000 */
[----:B----4-:R-:W-:Y:S01]  /*c460*/  FMNMX.FTZ R2, R2, R172, !PT ;  /* 0x000000ac02027209 */ /* 0x010fe20007810000 */
[C---:B------:R-:W-:Y:S01]  /*c470*/  FADD.FTZ R169, -R3.reuse, R166 ;  /* 0x000000a603a97221 */ /* 0x040fe20000010100 */
[----:B------:R-:W1:Y:S01]  /*c480*/  LDSM.16.MT88.4 R172, [R212+0x4000] ;  /* 0x00400000d4ac783b */ /* 0x000e620000004200 */
[C---:B------:R-:W-:Y:S01]  /*c490*/  FMUL.FTZ R197, R3.reuse, UR4 ;  /* 0x0000000403c57c20 */ /* 0x040fe20008410000 */
[----:B------:R-:W-:Y:S01]  /*c4a0*/  FSETP.NEU.FTZ.AND P0, PT, R3, -INF , PT ;  /* 0xff8000000300780b */ /* 0x000fe20003f1d000 */
[----:B------:R-:W-:Y:S01]  /*c4b0*/  FADD.FTZ R166, -R2, R167 ;  /* 0x000000a702a67221 */ /* 0x000fe20000010100 */
[----:B------:R-:W-:Y:S01]  /*c4c0*/  FMUL.FTZ R167, R165, UR4 ;  /* 0x00000004a5a77c20 */ /* 0x000fe20008410000 */
[----:B------:R-:W-:Y:S01]  /*c4d0*/  FMUL.FTZ R169, R169, UR4 ;  /* 0x00000004a9a97c20 */ /* 0x000fe20008410000 */
[----:B------:R-:W-:Y:S01]  /*c4e0*/  FADD.FTZ R165, -R0, R168 ;  /* 0x000000a800a57221 */ /* 0x000fe20000010100 */
[----:B------:R-:W-:Y:S01]  /*c4f0*/  FSEL R198, R198, RZ, P2 ;  /* 0x000000ffc6c67208 */ /* 0x000fe20001000000 */
[----:B------:R-:W2:Y:S01]  /*c500*/  MUFU.EX2 R168, R167 ;  /* 0x000000a700a87308 */ /* 0x000ea20000000800 */
[----:B------:R-:W-:Y:S01]  /*c510*/  FSEL R197, R197, RZ, P0 ;  /* 0x000000ffc5c57208 */ /* 0x000fe20000000000 */
[C---:B------:R-:W-:Y:S01]  /*c520*/  FMUL.FTZ R196, R2.reuse, UR4 ;  /* 0x0000000402c47c20 */ /* 0x040fe20008410000 */
[----:B------:R-:W-:Y:S07]  /*c530*/  FSETP.NEU.FTZ.AND P2, PT, R2, -INF , PT ;  /* 0xff8000000200780b */ /* 0x000fee0003f5d000 */
[----:B------:R3:W4:Y:S01]  /*c540*/  MUFU.EX2 R167, R169 ;  /* 0x000000a900a77308 */ /* 0x0007220000000800 */
[----:B------:R-:W-:Y:S01]  /*c550*/  FSETP.NEU.FTZ.AND P0, PT, R0, -INF , PT ;  /* 0xff8000000000780b */ /* 0x000fe20003f1d000 */
[--C-:B------:R-:W-:Y:S01]  /*c560*/  FFMA.FTZ R194, R4, UR4, -R198.reuse ;  /* 0x0000000404c27c23 */ /* 0x100fe200080108c6 */
[--C-:B------:R-:W-:Y:S01]  /*c570*/  FFMA.FTZ R182, R5, UR4, -R198.reuse ;  /* 0x0000000405b67c23 */ /* 0x100fe200080108c6 */
[--C-:B------:R-:W-:Y:S01]  /*c580*/  FFMA.FTZ R192, R6, UR4, -R197.reuse ;  /* 0x0000000406c07c23 */ /* 0x100fe200080108c5 */
[--C-:B------:R-:W-:Y:S01]  /*c590*/  FFMA.FTZ R184, R7, UR4, -R197.reuse ;  /* 0x0000000407b87c23 */ /* 0x100fe200080108c5 */
[--C-:B------:R-:W-:Y:S01]  /*c5a0*/  FFMA.FTZ R181, R16, UR4, -R198.reuse ;  /* 0x0000000410b57c23 */ /* 0x100fe200080108c6 */
[--C-:B------:R-:W-:Y:S03]  /*c5b0*/  FFMA.FTZ R183, R18, UR4, -R197.reuse ;  /* 0x0000000412b77c23 */ /* 0x100fe600080108c5 */
[----:B------:R-:W-:Y:S01]  /*c5c0*/  MUFU.EX2 R194, R194 ;  /* 0x000000c200c27308 */ /* 0x000fe20000000800 */
[----:B------:R-:W-:Y:S01]  /*c5d0*/  FFMA.FTZ R180, R19, UR4, -R197 ;  /* 0x0000000413b47c23 */ /* 0x000fe200080108c5 */
[----:B------:R-:W-:Y:S01]  /*c5e0*/  FSEL R196, R196, RZ, P2 ;  /* 0x000000ffc4c47208 */ /* 0x000fe20001000000 */
[----:B------:R-:W-:Y:S07]  /*c5f0*/  FMUL.FTZ R166, R166, UR4 ;  /* 0x00000004a6a67c20 */ /* 0x000fee0008410000 */
[----:B------:R-:W5:Y:S01]  /*c600*/  MUFU.EX2 R182, R182 ;  /* 0x000000b600b67308 */ /* 0x000f620000000800 */
[----:B------:R-:W-:Y:S01]  /*c610*/  FSEL R195, R195, RZ, P0 ;  /* 0x000000ffc3c37208 */ /* 0x000fe20000000000 */
[----:B---3--:R-:W-:Y:S01]  /*c620*/  FFMA.FTZ R169, R17, UR4, -R198 ;  /* 0x0000000411a97c23 */ /* 0x008fe200080108c6 */
[--C-:B------:R-:W-:Y:S07]  /*c630*/  FFMA.FTZ R45, R45, UR4, -R196.reuse ;  /* 0x000000042d2d7c23 */ /* 0x100fee00080108c4 */
[----:B------:R-:W-:Y:S01]  /*c640*/  MUFU.EX2 R192, R192 ;  /* 0x000000c000c07308 */ /* 0x000fe20000000800 */
[----:B------:R-:W-:Y:S01]  /*c650*/  FMUL.FTZ R165, R165, UR4 ;  /* 0x00000004a5a57c20 */ /* 0x000fe20008410000 */
[--C-:B------:R-:W-:Y:S01]  /*c660*/  FFMA.FTZ R187, R12, UR4, -R196.reuse ;  /* 0x000000040cbb7c23 */ /* 0x100fe200080108c4 */
[--C-:B------:R-:W-:Y:S07]  /*c670*/  FFMA.FTZ R185, R13, UR4, -R196.reuse ;  /* 0x000000040db97c23 */ /* 0x100fee00080108c4 */
[----:B------:R-:W3:Y:S01]  /*c680*/  MUFU.EX2 R184, R184 ;  /* 0x000000b800b87308 */ /* 0x000ee20000000800 */
[--C-:B------:R-:W-:Y:S01]  /*c690*/  FFMA.FTZ R190, R14, UR4, -R195.reuse ;  /* 0x000000040ebe7c23 */ /* 0x100fe200080108c3 */
[--C-:B------:R-:W-:Y:S01]  /*c6a0*/  FFMA.FTZ R188, R15, UR4, -R195.reuse ;  /* 0x000000040fbc7c23 */ /* 0x100fe200080108c3 */
[--C-:B------:R-:W-:Y:S07]  /*c6b0*/  FFMA.FTZ R193, R8, UR4, -R196.reuse ;  /* 0x0000000408c17c23 */ /* 0x100fee00080108c4 */
[----:B------:R-:W-:Y:S01]  /*c6c0*/  MUFU.EX2 R181, R181 ;  /* 0x000000b500b57308 */ /* 0x000fe20000000800 */
[----:B------:R-:W-:Y:S01]  /*c6d0*/  FFMA.FTZ R189, R9, UR4, -R196 ;  /* 0x0000000409bd7c23 */ /* 0x000fe200080108c4 */
[--C-:B------:R-:W-:Y:S01]  /*c6e0*/  FFMA.FTZ R191, R10, UR4, -R195.reuse ;  /* 0x000000040abf7c23 */ /* 0x100fe200080108c3 */
[----:B------:R-:W-:Y:S07]  /*c6f0*/  FFMA.FTZ R186, R11, UR4, -R195 ;  /* 0x000000040bba7c23 */ /* 0x000fee00080108c3 */
[----:B------:R-:W1:Y:S01]  /*c700*/  MUFU.EX2 R169, R169 ;  /* 0x000000a900a97308 */ /* 0x000e620000000800 */
[C---:B--2---:R-:W-:Y:S01]  /*c710*/  FMUL.FTZ R4, R168.reuse, R160 ;  /* 0x000000a0a8047220 */ /* 0x044fe20000410000 */
[----:B------:R-:W-:Y:S01]  /*c720*/  FMUL.FTZ R5, R168, R161 ;  /* 0x000000a1a8057220 */ /* 0x000fe20000410000 */
[C---:B----4-:R-:W-:Y:S07]  /*c730*/  FMUL.FTZ R6, R167.reuse, R162 ;  /* 0x000000a2a7067220 */ /* 0x050fee0000410000 */
[----:B------:R-:W-:Y:S01]  /*c740*/  MUFU.EX2 R183, R183 ;  /* 0x000000b700b77308 */ /* 0x000fe20000000800 */
[C---:B------:R-:W-:Y:S01]  /*c750*/  FMUL.FTZ R7, R167.reuse, R163 ;  /* 0x000000a3a7077220 */ /* 0x040fe20000410000 */
[----:B-----5:R-:W-:Y:S01]  /*c760*/  F2FP.F16.F32.PACK_AB R160, R182, R194 ;  /* 0x000000c2b6a0723e */ /* 0x020fe200000000ff */
[----:B------:R-:W-:Y:S07]  /*c770*/  FMUL.FTZ R16, R168, R148 ;  /* 0x00000094a8107220 */ /* 0x000fee0000410000 */
[----:B------:R-:W2:Y:S01]  /*c780*/  MUFU.EX2 R180, R180 ;  /* 0x000000b400b47308 */ /* 0x000ea20000000800 */
[----:B---3--:R-:W-:Y:S01]  /*c790*/  F2FP.F16.F32.PACK_AB R161, R184, R192 ;  /* 0x000000c0b8a1723e */ /* 0x008fe200000000ff */
[----:B------:R-:W-:Y:S01]  /*c7a0*/  FMUL.FTZ R17, R168, R149 ;  /* 0x00000095a8117220 */ /* 0x000fe20000410000 */
[C---:B------:R-:W-:Y:S07]  /*c7b0*/  FMUL.FTZ R18, R167.reuse, R150 ;  /* 0x00000096a7127220 */ /* 0x040fee0000410000 */
[----:B------:R-:W3:Y:S01]  /*c7c0*/  MUFU.EX2 R166, R166 ;  /* 0x000000a600a67308 */ /* 0x000ee20000000800 */
[----:B------:R-:W-:Y:S01]  /*c7d0*/  FMUL.FTZ R19, R167, R151 ;  /* 0x00000097a7137220 */ /* 0x000fe20000410000 */
[----:B-1----:R-:W-:Y:S01]  /*c7e0*/  F2FP.F16.F32.PACK_AB R162, R169, R181 ;  /* 0x000000b5a9a2723e */ /* 0x002fe200000000ff */
[--C-:B------:R-:W-:Y:S07]  /*c7f0*/  FFMA.FTZ R149, R20, UR4, -R198.reuse ;  /* 0x0000000414957c23 */ /* 0x100fee00080108c6 */
[----:B------:R-:W1:Y:S01]  /*c800*/  MUFU.EX2 R165, R165 ;  /* 0x000000a500a57308 */ /* 0x000e620000000800 */
[--C-:B------:R-:W-:Y:S01]  /*c810*/  FFMA.FTZ R148, R21, UR4, -R198.reuse ;  /* 0x0000000415947c23 */ /* 0x100fe200080108c6 */
[--C-:B------:R-:W-:Y:S01]  /*c820*/  FFMA.FTZ R150, R23, UR4, -R197.reuse ;  /* 0x0000000417967c23 */ /* 0x100fe200080108c5 */
[C---:B------:R-:W-:Y:S07]  /*c830*/  FMUL.FTZ R20, R168.reuse, R144 ;  /* 0x00000090a8147220 */ /* 0x040fee0000410000 */
[----:B------:R-:W-:Y:S01]  /*c840*/  MUFU.EX2 R191, R191 ;  /* 0x000000bf00bf7308 */ /* 0x000fe20000000800 */
[----:B------:R-:W-:Y:S01]  /*c850*/  FMUL.FTZ R21, R168, R145 ;  /* 0x00000091a8157220 */ /* 0x000fe20000410000 */
[----:B--2---:R-:W-:Y:S01]  /*c860*/  F2FP.F16.F32.PACK_AB R163, R180, R183 ;  /* 0x000000b7b4a3723e */ /* 0x004fe200000000ff */
[----:B------:R-:W-:Y:S07]  /*c870*/  FMUL.FTZ R23, R167, R147 ;  /* 0x00000093a7177220 */ /* 0x000fee0000410000 */
[----:B------:R-:W2:Y:S01]  /*c880*/  MUFU.EX2 R186, R186 ;  /* 0x000000ba00ba7308 */ /* 0x000ea20000000800 */
[--C-:B------:R-:W-:Y:S01]  /*c890*/  FFMA.FTZ R151, R33, UR4, -R198.reuse ;  /* 0x0000000421977c23 */ /* 0x100fe200080108c6 */
[C---:B---3--:R-:W-:Y:S01]  /*c8a0*/  FMUL.FTZ R33, R166.reuse, R141 ;  /* 0x0000008da6217220 */ /* 0x048fe20000410000 */
[C---:B------:R-:W-:Y:S07]  /*c8b0*/  FMUL.FTZ R12, R166.reuse, R152 ;  /* 0x00000098a60c7220 */ /* 0x040fee0000410000 */
[----:B------:R-:W-:Y:S01]  /*c8c0*/  MUFU.EX2 R190, R190 ;  /* 0x000000be00be7308 */ /* 0x000fe20000000800 */
[-C--:B------:R-:W-:Y:S09]  /*c8d0*/  HMMA.16816.F32 R4, R160, R172.reuse, R4 ;  /* 0x000000aca004723c */ /* 0x080ff20000001804 */
[----:B------:R-:W3:Y:S01]  /*c8e0*/  MUFU.EX2 R188, R188 ;  /* 0x000000bc00bc7308 */ /* 0x000ee20000000800 */
[C---:B------:R-:W-:Y:S01]  /*c8f0*/  FMUL.FTZ R8, R166.reuse, R156 ;  /* 0x0000009ca6087220 */ /* 0x040fe20000410000 */
[----:B------:R-:W-:Y:S08]  /*c900*/  FMUL.FTZ R9, R166, R157 ;  /* 0x0000009da6097220 */ /* 0x000ff00000410000 */
[----:B------:R-:W-:Y:S01]  /*c910*/  MUFU.EX2 R193, R193 ;  /* 0x000000c100c17308 */ /* 0x000fe20000000800 */
[C---:B-1----:R-:W-:Y:S01]  /*c920*/  FMUL.FTZ R10, R165.reuse, R158 ;  /* 0x0000009ea50a7220 */ /* 0x042fe20000410000 */
[C---:B------:R-:W-:Y:S01]  /*c930*/  FMUL.FTZ R11, R165.reuse, R159 ;  /* 0x0000009fa50b7220 */ /* 0x040fe20000410000 */
[----:B--2---:R-:W-:Y:S07]  /*c940*/  F2FP.F16.F32.PACK_AB R157, R186, R191 ;  /* 0x000000bfba9d723e */ /* 0x004fee00000000ff */
[----:B------:R-:W1:Y:S01]  /*c950*/  MUFU.EX2 R189, R189 ;  /* 0x000000bd00bd7308 */ /* 0x000e620000000800 */
[----:B------:R-:W-:Y:S01]  /*c960*/  FMUL.FTZ R13, R166, R153 ;  /* 0x00000099a60d7220 */ /* 0x000fe20000410000 */
[C---:B------:R-:W-:Y:S01]  /*c970*/  FMUL.FTZ R14, R165.reuse, R154 ;  /* 0x0000009aa50e7220 */ /* 0x040fe20000410000 */
[----:B------:R-:W-:Y:S07]  /*c980*/  FMUL.FTZ R15, R165, R155 ;  /* 0x0000009ba50f7220 */ /* 0x000fee0000410000 */
[----:B------:R-:W-:Y:S01]  /*c990*/  MUFU.EX2 R187, R187 ;  /* 0x000000bb00bb7308 */ /* 0x000fe20000000800 */
[--C-:B------:R-:W-:Y:S01]  /*c9a0*/  FFMA.FTZ R152, R22, UR4, -R197.reuse ;  /* 0x0000000416987c23 */ /* 0x100fe200080108c5 */
[----:B---3--:R-:W-:Y:S01]  /*c9b0*/  F2FP.F16.F32.PACK_AB R159, R188, R190 ;  /* 0x000000bebc9f723e */ /* 0x008fe200000000ff */
[----:B------:R-:W-:Y:S07]  /*c9c0*/  FMUL.FTZ R22, R167, R146 ;  /* 0x00000092a7167220 */ /* 0x000fee0000410000 */
[----:B------:R-:W2:Y:S01]  /*c9d0*/  MUFU.EX2 R185, R185 ;  /* 0x000000b900b97308 */ /* 0x000ea20000000800 */
[C---:B------:R-:W-:Y:S01]  /*c9e0*/  FMUL.FTZ R132, R166.reuse, R132 ;  /* 0x00000084a6847220 */ /* 0x040fe20000410000 */
[----:B------:R-:W-:Y:S01]  /*c9f0*/  FMUL.FTZ R133, R166, R133 ;  /* 0x00000085a6857220 */ /* 0x000fe20000410000 */
[C---:B------:R-:W-:Y:S01]  /*ca00*/  FMUL.FTZ R134, R165.reuse, R134 ;  /* 0x00000086a5867220 */ /* 0x040fe20000410000 */
[----:B------:R-:W-:Y:S01]  /*ca10*/  FMUL.FTZ R135, R165, R135 ;  /* 0x00000087a5877220 */ /* 0x000fe20000410000 */
[----:B------:R-:W3:Y:S01]  /*ca20*/  LDSM.16.MT88.4 R144, [R212+0x4400] ;  /* 0x00440000d490783b */ /* 0x000ee20000004200 */
[----:B-1----:R-:W-:Y:S01]  /*ca30*/  F2FP.F16.F32.PACK_AB R156, R189, R193 ;  /* 0x000000c1bd9c723e */ /* 0x002fe200000000ff */
[--C-:B------:R-:W-:Y:S01]  /*ca40*/  FFMA.FTZ R153, R32, UR4, -R198.reuse ;  /* 0x0000000420997c23 */ /* 0x100fe200080108c6 */
[--C-:B------:R-:W-:Y:S01]  /*ca50*/  FFMA.FTZ R155, R34, UR4, -R197.reuse ;  /* 0x00000004229b7c23 */ /* 0x100fe200080108c5 */
[----:B------:R-:W-:Y:S01]  /*ca60*/  FFMA.FTZ R154, R35, UR4, -R197 ;  /* 0x00000004239a7c23 */ /* 0x000fe200080108c5 */
[----:B------:R-:W-:Y:S01]  /*ca70*/  FMUL.FTZ R32, R166, R140 ;  /* 0x0000008ca6207220 */ /* 0x000fe20000410000 */
[C---:B------:R-:W-:Y:S01]  /*ca80*/  FMUL.FTZ R34, R165.reuse, R142 ;  /* 0x0000008ea5227220 */ /* 0x040fe20000410000 */
[----:B------:R-:W-:Y:S01]  /*ca90*/  FMUL.FTZ R35, R165, R143 ;  /* 0x0000008fa5237220 */ /* 0x000fe20000410000 */
[----:B------:R-:W-:Y:S01]  /*caa0*/  FFMA.FTZ R27, R27, UR4, -R195 ;  /* 0x000000041b1b7c23 */ /* 0x000fe200080108c3 */
[----:B--2---:R-:W-:Y:S01]  /*cab0*/  F2FP.F16.F32.PACK_AB R158, R185, R187 ;  /* 0x000000bbb99e723e */ /* 0x004fe200000000ff */
[----:B------:R-:W1:Y:S01]  /*cac0*/  LDSM.16.MT88.4 R140, [R170+0x4400] ;  /* 0x00440000aa8c783b */ /* 0x000e620000004200 */
        /* <DEDUP_REMOVED lines=13> */
[C---:B------:R-:W-:Y:S01]  /*cba0*/  FMUL.FTZ R24, R168.reuse, R136 ;  /* 0x00000088a8187220 */ /* 0x040fe20000410000 */
[----:B------:R-:W-:Y:S01]  /*cbb0*/  FFMA.FTZ R172, R25, UR4, -R196 ;  /* 0x0000000419ac7c23 */ /* 0x000fe200080108c4 */
[----:B------:R-:W-:Y:S07]  /*cbc0*/  FMUL.FTZ R25, R168, R137 ;  /* 0x00000089a8197220 */ /* 0x000fee0000410000 */
[----:B------:R-:W2:Y:S01]  /*cbd0*/  MUFU.EX2 R153, R153 ;  /* 0x0000009900997308 */ /* 0x000ea20000000800 */
[C---:B------:R-:W-:Y:S09]  /*cbe0*/  HMMA.16816.F32 R16, R160.reuse, R174, R16 ;  /* 0x000000aea010723c */ /* 0x040ff20000001810 */
[----:B------:R-:W-:Y:S01]  /*cbf0*/  MUFU.EX2 R53, R53 ;  /* 0x0000003500357308 */ /* 0x000fe20000000800 */
[--C-:B------:R-:W-:Y:S01]  /*cc00*/  FFMA.FTZ R175, R30, UR4, -R195.reuse ;  /* 0x000000041eaf7c23 */ /* 0x100fe200080108c3 */
[----:B------:R-:W-:Y:S01]  /*cc10*/  FFMA.FTZ R174, R26, UR4, -R195 ;  /* 0x000000041aae7c23 */ /* 0x000fe200080108c3 */
[----:B------:R-:W-:Y:S07]  /*cc20*/  FMUL.FTZ R26, R167, R138 ;  /* 0x0000008aa71a7220 */ /* 0x000fee0000410000 */
[----:B------:R-:W-:Y:S01]  /*cc30*/  MUFU.EX2 R112, R112 ;  /* 0x0000007000707308 */ /* 0x000fe20000000800 */
[-C--:B------:R-:W-:Y:S09]  /*cc40*/  HMMA.16816.F32 R20, R160, R176.reuse, R20 ;  /* 0x000000b0a014723c */ /* 0x080ff20000001814 */
[----:B------:R-:W-:Y:S01]  /*cc50*/  MUFU.EX2 R113, R113 ;  /* 0x0000007100717308 */ /* 0x000fe20000000800 */
[--C-:B------:R-:W-:Y:S01]  /*cc60*/  FFMA.FTZ R48, R48, UR4, -R198.reuse ;  /* 0x0000000430307c23 */ /* 0x100fe200080108c6 */
[----:B--2---:R-:W-:Y:S01]  /*cc70*/  F2FP.F16.F32.PACK_AB R30, R151, R153 ;  /* 0x00000099971e723e */ /* 0x004fe200000000ff */
[----:B------:R-:W-:Y:S07]  /*cc80*/  FFMA.FTZ R49, R49, UR4, -R198 ;  /* 0x0000000431317c23 */ /* 0x000fee00080108c6 */
[----:B------:R-:W-:Y:S01]  /*cc90*/  MUFU.EX2 R114, R114 ;  /* 0x0000007200727308 */ /* 0x000fe20000000800 */
[C---:B------:R-:W-:Y:S09]  /*cca0*/  HMMA.16816.F32 R132, R156.reuse, R176, R132 ;  /* 0x000000b09c84723c */ /* 0x040ff20000001884 */
[----:B------:R-:W-:Y:S01]  /*ccb0*/  MUFU.EX2 R115, R115 ;  /* 0x0000007300737308 */ /* 0x000fe20000000800 */
[--C-:B------:R-:W-:Y:S01]  /*ccc0*/  FFMA.FTZ R50, R50, UR4, -R197.reuse ;  /* 0x0000000432327c23 */ /* 0x100fe200080108c5 */
[--C-:B------:R-:W-:Y:S01]  /*ccd0*/  FFMA.FTZ R51, R51, UR4, -R197.reuse ;  /* 0x0000000433337c23 */ /* 0x100fe200080108c5 */
[----:B------:R-:W-:Y:S07]  /*cce0*/  FFMA.FTZ R67, R67, UR4, -R197 ;  /* 0x0000000443437c23 */ /* 0x000fee00080108c5 */
[----:B------:R-:W-:Y:S01]  /*ccf0*/  MUFU.EX2 R173, R173 ;  /* 0x000000ad00ad7308 */ /* 0x000fe20000000800 */
[-C--:B------:R-:W-:Y:S09]  /*cd00*/  HMMA.16816.F32 R32, R156, R178.reuse, R32 ;  /* 0x000000b29c20723c */ /* 0x080ff20000001820 */
[----:B------:R2:W-:Y:S01]  /*cd10*/  MUFU.EX2 R158, R27 ;  /* 0x0000001b009e7308 */ /* 0x0005e20000000800 */
[--C-:B------:R-:W-:Y:S01]  /*cd20*/  FFMA.FTZ R157, R28, UR4, -R196.reuse ;  /* 0x000000041c9d7c23 */ /* 0x100fe200080108c4 */
[--C-:B------:R-:W-:Y:S01]  /*cd30*/  FFMA.FTZ R159, R29, UR4, -R196.reuse ;  /* 0x000000041d9f7c23 */ /* 0x100fe200080108c4 */
[--C-:B------:R-:W-:Y:S07]  /*cd40*/  FFMA.FTZ R156, R31, UR4, -R195.reuse ;  /* 0x000000041f9c7c23 */ /* 0x100fee00080108c3 */
[----:B------:R-:W-:Y:S01]  /*cd50*/  MUFU.EX2 R155, R155 ;  /* 0x0000009b009b7308 */ /* 0x000fe20000000800 */
[----:B------:R-:W-:Y:S01]  /*cd60*/  F2FP.F16.F32.PACK_AB R28, R148, R149 ;  /* 0x00000095941c723e */ /* 0x000fe200000000ff */
[--C-:B------:R-:W-:Y:S01]  /*cd70*/  FFMA.FTZ R57, R57, UR4, -R196.reuse ;  /* 0x0000000439397c23 */ /* 0x100fe200080108c4 */
[----:B------:R-:W-:Y:S07]  /*cd80*/  F2FP.F16.F32.PACK_AB R29, R150, R152 ;  /* 0x00000098961d723e */ /* 0x000fee00000000ff */
[----:B------:R-:W4:Y:S01]  /*cd90*/  MUFU.EX2 R154, R154 ;  /* 0x0000009a009a7308 */ /* 0x000f220000000800 */
[--C-:B------:R-:W-:Y:S01]  /*cda0*/  FFMA.FTZ R59, R59, UR4, -R195.reuse ;  /* 0x000000043b3b7c23 */ /* 0x100fe200080108c3 */
[----:B------:R-:W-:Y:S01]  /*cdb0*/  FFMA.FTZ R62, R62, UR4, -R195 ;  /* 0x000000043e3e7c23 */ /* 0x000fe200080108c3 */
[----:B------:R-:W-:Y:S07]  /*cdc0*/  FFMA.FTZ R72, R72, UR4, -R196 ;  /* 0x0000000448487c23 */ /* 0x000fee00080108c4 */
[----:B------:R-:W5:Y:S01]  /*cdd0*/  MUFU.EX2 R172, R172 ;  /* 0x000000ac00ac7308 */ /* 0x000f620000000800 */
[----:B------:R-:W-:Y:S01]  /*cde0*/  FFMA.FTZ R69, R69, UR4, -R198 ;  /* 0x0000000445457c23 */ /* 0x000fe200080108c6 */
[----:B--2---:R-:W-:Y:S01]  /*cdf0*/  FMUL.FTZ R27, R167, R139 ;  /* 0x0000008ba71b7220 */ /* 0x004fe20000410000 */
[--C-:B------:R-:W-:Y:S07]  /*ce00*/  FFMA.FTZ R71, R71, UR4, -R197.reuse ;  /* 0x0000000447477c23 */ /* 0x100fee00080108c5 */
[----:B------:R-:W2:Y:S01]  /*ce10*/  MUFU.EX2 R174, R174 ;  /* 0x000000ae00ae7308 */ /* 0x000ea20000000800 */
[--C-:B------:R-:W-:Y:S01]  /*ce20*/  FFMA.FTZ R88, R88, UR4, -R196.reuse ;  /* 0x0000000458587c23 */ /* 0x100fe200080108c4 */
[--C-:B------:R-:W-:Y:S01]  /*ce30*/  FFMA.FTZ R89, R89, UR4, -R196.reuse ;  /* 0x0000000459597c23 */ /* 0x100fe200080108c4 */
[----:B------:R-:W-:Y:S07]  /*ce40*/  FFMA.FTZ R104, R104, UR4, -R196 ;  /* 0x0000000468687c23 */ /* 0x000fee00080108c4 */
[----:B------:R-:W-:Y:S01]  /*ce50*/  MUFU.EX2 R157, R157 ;  /* 0x0000009d009d7308 */ /* 0x000fe20000000800 */
[----:B------:R-:W-:Y:S09]  /*ce60*/  HMMA.16816.F32 R24, R160, R178, R24 ;  /* 0x000000b2a018723c */ /* 0x000ff20000001818 */
[----:B------:R-:W1:Y:S01]  /*ce70*/  MUFU.EX2 R159, R159 ;  /* 0x0000009f009f7308 */ /* 0x000e620000000800 */
[----:B----4-:R-:W-:Y:S01]  /*ce80*/  F2FP.F16.F32.PACK_AB R31, R154, R155 ;  /* 0x0000009b9a1f723e */ /* 0x010fe200000000ff */
[----:B------:R-:W-:Y:S01]  /*ce90*/  FFMA.FTZ R160, R36, UR4, -R198 ;  /* 0x0000000424a07c23 */ /* 0x000fe200080108c6 */
[----:B------:R-:W-:Y:S07]  /*cea0*/  FFMA.FTZ R161, R38, UR4, -R197 ;  /* 0x0000000426a17c23 */ /* 0x000fee00080108c5 */
[----:B------:R-:W-:Y:S01]  /*ceb0*/  MUFU.EX2 R175, R175 ;  /* 0x000000af00af7308 */ /* 0x000fe20000000800 */
[----:B-----5:R-:W-:Y:S01]  /*cec0*/  F2FP.F16.F32.PACK_AB R136, R172, R173 ;  /* 0x000000adac88723e */ /* 0x020fe200000000ff */
[----:B------:R-:W-:Y:S01]  /*ced0*/  FFMA.FTZ R162, R42, UR4, -R195 ;  /* 0x000000042aa27c23 */ /* 0x000fe200080108c3 */
[----:B--2---:R-:W-:Y:S01]  /*cee0*/  F2FP.F16.F32.PACK_AB R137, R158, R174 ;  /* 0x000000ae9e89723e */ /* 0x004fe200000000ff */
[-C--:B---3--:R-:W-:Y:S06]  /*cef0*/  HMMA.16816.F32 R4, R28, R144.reuse, R4 ;  /* 0x000000901c04723c */ /* 0x088fec0000001804 */
[----:B------:R-:W2:Y:S10]  /*cf00*/  MUFU.EX2 R156, R156 ;  /* 0x0000009c009c7308 */ /* 0x000eb40000000800 */
[----:B------:R-:W-:Y:S01]  /*cf10*/  MUFU.EX2 R160, R160 ;  /* 0x000000a000a07308 */ /* 0x000fe20000000800 */
[----:B-1----:R-:W-:Y:S01]  /*cf20*/  F2FP.F16.F32.PACK_AB R138, R159, R157 ;  /* 0x0000009d9f8a723e */ /* 0x002fe200000000ff */
        /* <DEDUP_REMOVED lines=23> */
[----:B------:R-:W-:Y:S01]  /*d0a0*/  FFMA.FTZ R111, R111, UR4, -R195 ;  /* 0x000000046f6f7c23 */ /* 0x000fe200080108c3 */
[----:B------:R-:W-:Y:S08]  /*d0b0*/  FFMA.FTZ R194, R168, R240, R194 ;  /* 0x000000f0a8c27223 */ /* 0x000ff000000100c2 */
        /* <DEDUP_REMOVED lines=129> */
[----:B------:R-:W-:Y:S07]  /*d8d0*/  FADD.FTZ R193, R189, R193 ;  /* 0x000000c1bdc17221 */ /* 0x000fee0000010000 */
        /* <DEDUP_REMOVED lines=54> */
[--C-:B------:R-:W-:Y:S08]  /*dc40*/  FFMA.FTZ R116, R116, UR4, -R198.reuse ;  /* 0x0000000474747c23 */ /* 0x100ff000080108c6 */
        /* <DEDUP_REMOVED lines=8> */
[----:B------:R-:W-:Y:S01]  /*dcd0*/  FFMA.FTZ R130, R130, UR4, -R197 ;  /* 0x0000000482827c23 */ /* 0x000fe200080108c5 */
[C---:B------:R-:W-:Y:S01]  /*dce0*/  HMMA.16816.F32 R16, R28.reuse, R38, R16 ;  /* 0x000000261c10723c */ /* 0x040fe20000001810 */
[----:B------:R-:W4:Y:S07]  /*dcf0*/  LDSM.16.MT88.4 R36, [R212+0x5400] ;  /* 0x00540000d424783b */ /* 0x000f2e0000004200 */
[----:B------:R-:W-:Y:S01]  /*dd00*/  MUFU.EX2 R93, R101 ;  /* 0x00000065005d7308 */ /* 0x000fe20000000800 */
[----:B------:R-:W-:Y:S01]  /*dd10*/  FADD.FTZ R193, R157, R193 ;  /* 0x000000c19dc17221 */ /* 0x000fe20000010000 */
[----:B------:R-:W-:Y:S08]  /*dd20*/  FADD.FTZ R191, R175, R191 ;  /* 0x000000bfafbf7221 */ /* 0x000ff00000010000 */
[----:B------:R-:W5:Y:S01]  /*dd30*/  MUFU.EX2 R92, R92 ;  /* 0x0000005c005c7308 */ /* 0x000f620000000800 */
[----:B------:R-:W-:Y:S01]  /*dd40*/  FFMA.FTZ R198, R129, UR4, -R198 ;  /* 0x0000000481c67c23 */ /* 0x000fe200080108c6 */
[-C--:B-1----:R-:W-:Y:S08]  /*dd50*/  HMMA.16816.F32 R20, R28, R44.reuse, R20 ;  /* 0x0000002c1c14723c */ /* 0x082ff00000001814 */
        /* <DEDUP_REMOVED lines=9> */
[--C-:B------:R-:W-:Y:S08]  /*ddf0*/  FFMA.FTZ R94, R95, UR4, -R195.reuse ;  /* 0x000000045f5e7c23 */ /* 0x100ff000080108c3 */
[----:B------:R-:W-:Y:S01]  /*de00*/  MUFU.EX2 R107, R107 ;  /* 0x0000006b006b7308 */ /* 0x000fe20000000800 */
[----:B------:R-:W-:Y:S01]  /*de10*/  FADD.FTZ R192, R51, R192 ;  /* 0x000000c033c07221 */ /* 0x000fe20000010000 */
[-C--:B------:R-:W-:Y:S08]  /*de20*/  HMMA.16816.F32 R32, R40, R46.reuse, R32 ;  /* 0x0000002e2820723c */ /* 0x080ff00000001820 */
[----:B------:R1:W-:Y:S01]  /*de30*/  MUFU.EX2 R95, R44 ;  /* 0x0000002c005f7308 */ /* 0x0003e20000000800 */
[----:B--2---:R-:W-:Y:S01]  /*de40*/  F2FP.F16.F32.PACK_AB R40, R89, R88 ;  /* 0x000000585928723e */ /* 0x004fe200000000ff */
[--C-:B------:R-:W-:Y:S01]  /*de50*/  FFMA.FTZ R120, R120, UR4, -R196.reuse ;  /* 0x0000000478787c23 */ /* 0x100fe200080108c4 */
        /* <DEDUP_REMOVED lines=21> */
[----:B------:R-:W-:Y:S01]  /*dfb0*/  FFMA.FTZ R126, R126, UR4, -R195 ;  /* 0x000000047e7e7c23 */ /* 0x000fe200080108c3 */
[----:B------:R-:W-:Y:S01]  /*dfc0*/  FADD.FTZ R147, R147, R193 ;  /* 0x000000c193937221 */ /* 0x000fe20000010000 */
[----:B------:R-:W-:Y:S07]  /*dfd0*/  FADD.FTZ R162, R162, R191 ;  /* 0x000000bfa2a27221 */ /* 0x000fee0000010000 */
[----:B------:R-:W2:Y:S01]  /*dfe0*/  MUFU.EX2 R117, R117 ;  /* 0x0000007500757308 */ /* 0x000ea20000000800 */
[----:B------:R-:W-:Y:S01]  /*dff0*/  FFMA.FTZ R196, R125, UR4, -R196 ;  /* 0x000000047dc47c23 */ /* 0x000fe200080108c4 */
[C---:B------:R-:W-:Y:S08]  /*e000*/  HMMA.16816.F32 R8, R40.reuse, R36, R8 ;  /* 0x000000242808723c */ /* 0x040ff00000001808 */
[----:B------:R-:W-:Y:S01]  /*e010*/  MUFU.EX2 R118, R118 ;  /* 0x0000007600767308 */ /* 0x000fe20000000800 */
[----:B------:R-:W-:Y:S01]  /*e020*/  FFMA.FTZ R195, R127, UR4, -R195 ;  /* 0x000000047fc37c23 */ /* 0x000fe200080108c3 */
[----:B------:R-:W-:Y:S08]  /*e030*/  FADD.FTZ R192, R142, R192 ;  /* 0x000000c08ec07221 */ /* 0x000ff00000010000 */
        /* <DEDUP_REMOVED lines=19> */
[----:B--2---:R-:W-:Y:S01]  /*e170*/  F2FP.F16.F32.PACK_AB R136, R117, R116 ;  /* 0x000000747588723e */ /* 0x004fe200000000ff */
[----:B------:R-:W-:Y:S07]  /*e180*/  FADD.FTZ R192, R56, R192 ;  /* 0x000000c038c07221 */ /* 0x000fee0000010000 */
        /* <DEDUP_REMOVED lines=117> */
[----:B------:R-:W-:Y:S02]  /*e8e0*/  MOV R166, R3 ;  /* 0x0000000300a67202 */ /* 0x000fe40000000f00 */
[----:B------:R-:W-:Y:S01]  /*e8f0*/  MOV R165, R164 ;  /* 0x000000a400a57202 */ /* 0x000fe20000000f00 */
[----:B------:R-:W-:Y:S11]  /*e900*/  @P0 BRA `(.L_x_112) ;  /* 0xffffffcc00740947 */ /* 0x000ff6000383ffff */
.L_x_111:
[----:B------:R-:W1:Y:S01]  /*e910*/  SHFL.BFLY PT, R4, R240, 0x2, 0x1f ;  /* 0x0c401f00f0047f89 */ /* 0x000e6200000e0000 */
[----:B------:R-:W-:Y:S01]  /*e920*/  SHF.L.U32 R10, R234, 0x5, RZ ;  /* 0x00000005ea0a7819 */ /* 0x000fe200000006ff */
[----:B------:R-:W2:Y:S01]  /*e930*/  S2UR UR4, SR_CgaCtaId ;  /* 0x00000000000479c3 */ /* 0x000ea20000008800 */
[----:B------:R-:W-:Y:S01]  /*e940*/  UMOV UR5, 0x400 ;  /* 0x0000040000057882 */ /* 0x000fe20000000000 */
[----:B------:R-:W3:Y:S01]  /*e950*/  SHFL.BFLY PT, R5, R239, 0x2, 0x1f ;  /* 0x0c401f00ef057f89 */ /* 0x000ee200000e0000 */
[----:B------:R-:W-:Y:S02]  /*e960*/  SHF.L.U32 R12, R228, 0x2, RZ ;  /* 0x00000002e40c7819 */ /* 0x000fe400000006ff */
[----:B------:R-:W-:Y:S01]  /*e970*/  ISETP.NE.AND P2, PT, R227, -0x1, PT ;  /* 0xffffffffe300780c */ /* 0x000fe20003f45270 */
[----:B------:R-:W4:Y:S01]  /*e980*/  SHFL.BFLY PT, R7, R238, 0x2, 0x1f ;  /* 0x0c401f00ee077f89 */ /* 0x000f2200000e0000 */
[C---:B------:R-:W-:Y:S01]  /*e990*/  LOP3.LUT R13, R12.reuse, 0x20, RZ, 0xc0, !PT ;  /* 0x000000200c0d7812 */ /* 0x040fe200078ec0ff */
[----:B------:R-:W5:Y:S01]  /*e9a0*/  LDC R16, c[0x0][0x434] ;  /* 0x00010d00ff107b82 */ /* 0x000f620000000800 */
[----:B------:R-:W-:Y:S01]  /*e9b0*/  LOP3.LUT R12, R12, 0x40, RZ, 0xc0, !PT ;  /* 0x000000400c0c7812 */ /* 0x000fe200078ec0ff */
[----:B------:R-:W4:Y:S06]  /*e9c0*/  SHFL.BFLY PT, R6, R237, 0x2, 0x1f ;  /* 0x0c401f00ed067f89 */ /* 0x000f2c00000e0000 */
[----:B------:R-:W5:Y:S01]  /*e9d0*/  LDC R17, c[0x0][0x434] ;  /* 0x00010d00ff117b82 */ /* 0x000f620000000800 */
[----:B-1----:R-:W-:Y:S01]  /*e9e0*/  FADD.FTZ R240, R4, R240 ;  /* 0x000000f004f07221 */ /* 0x002fe20000010000 */
[----:B--2---:R-:W-:-:S06]  /*e9f0*/  ULEA UR4, UR4, UR5, 0x18 ;  /* 0x0000000504047291 */ /* 0x004fcc000f8ec0ff */
[----:B------:R-:W1:Y:S01]  /*ea00*/  LDC.U8 R18, c[0x0][0x548] ;  /* 0x00015200ff127b82 */ /* 0x000e620000000000 */
[----:B---3--:R-:W-:Y:S01]  /*ea10*/  FADD.FTZ R239, R5, R239 ;  /* 0x000000ef05ef7221 */ /* 0x008fe20000010000 */
[----:B------:R-:W2:Y:S01]  /*ea20*/  SHFL.BFLY PT, R4, R240, 0x1, 0x1f ;  /* 0x0c201f00f0047f89 */ /* 0x000ea200000e0000 */
[----:B----4-:R-:W-:-:S03]  /*ea30*/  FADD.FTZ R238, R7, R238 ;  /* 0x000000ee07ee7221 */ /* 0x010fc60000010000 */
[----:B------:R-:W3:Y:S01]  /*ea40*/  SHFL.BFLY PT, R5, R239, 0x1, 0x1f ;  /* 0x0c201f00ef057f89 */ /* 0x000ee200000e0000 */
[----:B------:R-:W-:-:S03]  /*ea50*/  FADD.FTZ R237, R6, R237 ;  /* 0x000000ed06ed7221 */ /* 0x000fc60000010000 */
[----:B------:R-:W4:Y:S04]  /*ea60*/  SHFL.BFLY PT, R7, R238, 0x1, 0x1f ;  /* 0x0c201f00ee077f89 */ /* 0x000f2800000e0000 */
[----:B------:R-:W5:Y:S01]  /*ea70*/  SHFL.BFLY PT, R6, R237, 0x1, 0x1f ;  /* 0x0c201f00ed067f89 */ /* 0x000f6200000e0000 */
[----:B--2---:R-:W-:Y:S01]  /*ea80*/  FADD.FTZ R240, R240, R4 ;  /* 0x00000004f0f07221 */ /* 0x004fe20000010000 */
[C---:B------:R-:W-:Y:S01]  /*ea90*/  SHF.L.U32 R4, R228.reuse, 0x1, RZ ;  /* 0x00000001e4047819 */ /* 0x040fe200000006ff */
[----:B---3--:R-:W-:Y:S01]  /*eaa0*/  FADD.FTZ R239, R239, R5 ;  /* 0x00000005efef7221 */ /* 0x008fe20000010000 */
[----:B------:R-:W-:Y:S01]  /*eab0*/  SHF.L.U32 R5, R228, 0x4, RZ ;  /* 0x00000004e4057819 */ /* 0x000fe200000006ff */
[----:B------:R-:W2:Y:S01]  /*eac0*/  MUFU.RCP R8, R240 ;  /* 0x000000f000087308 */ /* 0x000ea20000001000 */
[----:B------:R-:W-:Y:S01]  /*ead0*/  LOP3.LUT R4, R4, 0x6, RZ, 0xc0, !PT ;  /* 0x0000000604047812 */ /* 0x000fe200078ec0ff */
[----:B----4-:R-:W-:Y:S01]  /*eae0*/  FADD.FTZ R7, R238, R7 ;  /* 0x00000007ee077221 */ /* 0x010fe20000010000 */
[----:B------:R-:W-:-:S02]  /*eaf0*/  FSETP.NE.FTZ.AND P6, PT, R240, RZ, PT ;  /* 0x000000fff000720b */ /* 0x000fc40003fd5000 */
[----:B------:R-:W-:Y:S01]  /*eb00*/  LOP3.LUT R5, R4, 0x3e00, R5, 0xf8, !PT ;  /* 0x00003e0004057812 */ /* 0x000fe200078ef805 */
[----:B-----5:R-:W-:Y:S01]  /*eb10*/  FADD.FTZ R6, R237, R6 ;  /* 0x00000006ed067221 */ /* 0x020fe20000010000 */
[----:B------:R-:W-:Y:S01]  /*eb20*/  SHF.L.U32 R4, R228, 0x3, RZ ;  /* 0x00000003e4047819 */ /* 0x000fe200000006ff */
[----:B------:R-:W3:Y:S01]  /*eb30*/  MUFU.RCP R9, R239 ;  /* 0x000000ef00097308 */ /* 0x000ee20000001000 */
[----:B------:R-:W-:Y:S02]  /*eb40*/  LOP3.LUT R5, R5, 0x20, R10, 0xf8, !PT ;  /* 0x0000002005057812 */ /* 0x000fe400078ef80a */
[----:B------:R-:W-:Y:S01]  /*eb50*/  LOP3.LUT R4, R4, 0xc0, RZ, 0xc0, !PT ;  /* 0x000000c004047812 */ /* 0x000fe200078ec0ff */
[----:B------:R-:W4:Y:S01]  /*eb60*/  LDC.U8 R10, c[0x0][0x549] ;  /* 0x00015240ff0a7b82 */ /* 0x000f220000000000 */
[----:B------:R-:W-:Y:S02]  /*eb70*/  FSETP.NE.FTZ.AND P5, PT, R239, RZ, PT ;  /* 0x000000ffef00720b */ /* 0x000fe40003fb5000 */
[----:B------:R-:W-:Y:S01]  /*eb80*/  LOP3.LUT R4, R4, 0x18, R228, 0xf8, !PT ;  /* 0x0000001804047812 */ /* 0x000fe200078ef8e4 */
[----:B------:R-:W5:Y:S01]  /*eb90*/  MUFU.RCP R11, R7 ;  /* 0x00000007000b7308 */ /* 0x000f620000001000 */
[----:B------:R-:W-:-:S02]  /*eba0*/  FSETP.NE.FTZ.AND P4, PT, R7, RZ, PT ;  /* 0x000000ff0700720b */ /* 0x000fc40003f95000 */
[----:B------:R-:W-:Y:S01]  /*ebb0*/  LOP3.LUT R4, R5, R4, RZ, 0xfc, !PT ;  /* 0x0000000405047212 */ /* 0x000fe200078efcff */
[----:B------:R-:W1:Y:S01]  /*ebc0*/  @P6 LDC R24, c[0x0][0x458] ;  /* 0x00011600ff186b82 */ /* 0x000e620000000800 */
[----:B------:R-:W-:Y:S02]  /*ebd0*/  FSETP.NE.FTZ.AND P3, PT, R6, RZ, PT ;  /* 0x000000ff0600720b */ /* 0x000fe40003f75000 */
[----:B--2---:R-:W-:Y:S01]  /*ebe0*/  FSEL R8, R8, 1, P6 ;  /* 0x3f80000008087808 */ /* 0x004fe20003000000 */
[----:B------:R-:W2:Y:S01]  /*ebf0*/  MUFU.RCP R5, R6 ;  /* 0x0000000600057308 */ /* 0x000ea20000001000 */
[----:B------:R-:W-:Y:S02]  /*ec00*/  LEA R4, R4, UR4, 0x1 ;  /* 0x0000000404047c11 */ /* 0x000fe4000f8e08ff */
[----:B---3--:R-:W-:Y:S01]  /*ec10*/  FSEL R9, R9, 1, P5 ;  /* 0x3f80000009097808 */ /* 0x008fe20002800000 */
[C---:B------:R-:W-:Y:S01]  /*ec20*/  FMUL.FTZ R160, R8.reuse, R160 ;  /* 0x000000a008a07220 */ /* 0x040fe20000410000 */
[C---:B------:R-:W-:Y:S01]  /*ec30*/  FMUL.FTZ R161, R8.reuse, R161 ;  /* 0x000000a108a17220 */ /* 0x040fe20000410000 */
[C---:B------:R-:W-:Y:S01]  /*ec40*/  FMUL.FTZ R148, R8.reuse, R148 ;  /* 0x0000009408947220 */ /* 0x040fe20000410000 */
[C---:B------:R-:W-:Y:S01]  /*ec50*/  FMUL.FTZ R149, R8.reuse, R149 ;  /* 0x0000009508957220 */ /* 0x040fe20000410000 */
[C---:B------:R-:W-:Y:S01]  /*ec60*/  FMUL.FTZ R162, R9.reuse, R162 ;  /* 0x000000a209a27220 */ /* 0x040fe20000410000 */
[----:B------:R-:W-:Y:S01]  /*ec70*/  FMUL.FTZ R163, R9, R163 ;  /* 0x000000a309a37220 */ /* 0x000fe20000410000 */
[----:B-----5:R-:W-:Y:S01]  /*ec80*/  FSEL R11, R11, 1, P4 ;  /* 0x3f8000000b0b7808 */ /* 0x020fe20002000000 */
[C---:B------:R-:W-:Y:S01]  /*ec90*/  FMUL.FTZ R150, R9.reuse, R150 ;  /* 0x0000009609967220 */ /* 0x040fe20000410000 */
[----:B------:R-:W-:Y:S01]  /*eca0*/  FMUL.FTZ R151, R9, R151 ;  /* 0x0000009709977220 */ /* 0x000fe20000410000 */
[----:B------:R-:W-:Y:S01]  /*ecb0*/  F2FP.F16.F32.PACK_AB R160, R161, R160 ;  /* 0x000000a0a1a0723e */ /* 0x000fe200000000ff */
[C---:B------:R-:W-:Y:S01]  /*ecc0*/  FMUL.FTZ R144, R8.reuse, R144 ;  /* 0x0000009008907220 */ /* 0x040fe20000410000 */
[C---:B------:R-:W-:Y:S01]  /*ecd0*/  FMUL.FTZ R156, R11.reuse, R156 ;  /* 0x0000009c0b9c7220 */ /* 0x040fe20000410000 */
[----:B------:R-:W-:Y:S01]  /*ece0*/  FMUL.FTZ R157, R11, R157 ;  /* 0x0000009d0b9d7220 */ /* 0x000fe20000410000 */
[----:B------:R-:W-:Y:S01]  /*ecf0*/  F2FP.F16.F32.PACK_AB R162, R163, R162 ;  /* 0x000000a2a3a2723e */ /* 0x000fe200000000ff */
[----:B------:R-:W-:Y:S01]  /*ed00*/  FMUL.FTZ R152, R11, R152 ;  /* 0x000000980b987220 */ /* 0x000fe20000410000 */
[----:B--2---:R-:W-:Y:S01]  /*ed10*/  FSEL R5, R5, 1, P3 ;  /* 0x3f80000005057808 */ /* 0x004fe20001800000 */
[----:B------:R-:W-:Y:S01]  /*ed20*/  FMUL.FTZ R153, R11, R153 ;  /* 0x000000990b997220 */ /* 0x000fe20000410000 */
[----:B------:R-:W-:Y:S01]  /*ed30*/  F2FP.F16.F32.PACK_AB R148, R149, R148 ;  /* 0x000000949594723e */ /* 0x000fe200000000ff */
[----:B------:R-:W-:Y:S01]  /*ed40*/  FMUL.FTZ R145, R8, R145 ;  /* 0x0000009108917220 */ /* 0x000fe20000410000 */
[----:B------:R-:W-:Y:S01]  /*ed50*/  F2FP.F16.F32.PACK_AB R150, R151, R150 ;  /* 0x000000969796723e */ /* 0x000fe200000000ff */
[C---:B------:R-:W-:Y:S01]  /*ed60*/  FMUL.FTZ R158, R5.reuse, R158 ;  /* 0x0000009e059e7220 */ /* 0x040fe20000410000 */
[C---:B------:R-:W-:Y:S01]  /*ed70*/  FMUL.FTZ R159, R5.reuse, R159 ;  /* 0x0000009f059f7220 */ /* 0x040fe20000410000 */
[C---:B------:R-:W-:Y:S01]  /*ed80*/  FMUL.FTZ R154, R5.reuse, R154 ;  /* 0x0000009a059a7220 */ /* 0x040fe20000410000 */
[----:B------:R-:W-:Y:S01]  /*ed90*/  FMUL.FTZ R155, R5, R155 ;  /* 0x0000009b059b7220 */ /* 0x000fe20000410000 */
[----:B------:R-:W-:Y:S01]  /*eda0*/  IADD3 R14, PT, PT, R4, -R13, RZ ;  /* 0x8000000d040e7210 */ /* 0x000fe20007ffe0ff */
        /* <DEDUP_REMOVED lines=8> */
[----:B----4-:R-:W-:Y:S01]  /*ee30*/  ISETP.NE.AND P1, PT, R10, RZ, PT ;  /* 0x000000ff0a00720c */ /* 0x010fe20003f25270 */
[----:B------:R-:W-:Y:S01]  /*ee40*/  STS [R4], R160 ;  /* 0x000000a004007388 */ /* 0x000fe20000000800 */
[----:B------:R-:W-:Y:S01]  /*ee50*/  IADD3 R12, PT, PT, R4, -R12, RZ ;  /* 0x8000000c040c7210 */ /* 0x000fe20007ffe0ff */
[----:B------:R-:W-:Y:S01]  /*ee60*/  FMUL.FTZ R132, R11, R132 ;  /* 0x000000840b847220 */ /* 0x000fe20000410000 */
[----:B------:R-:W-:Y:S01]  /*ee70*/  F2FP.F16.F32.PACK_AB R152, R153, R152 ;  /* 0x000000989998723e */ /* 0x000fe200000000ff */
[----:B------:R-:W-:Y:S01]  /*ee80*/  STS [R4+0x200], R162 ;  /* 0x000200a204007388 */ /* 0x000fe20000000800 */
[----:B------:R-:W-:Y:S01]  /*ee90*/  F2FP.F16.F32.PACK_AB R154, R155, R154 ;  /* 0x0000009a9b9a723e */ /* 0x000fe200000000ff */
[C---:B------:R-:W-:Y:S01]  /*eea0*/  FMUL.FTZ R133, R11.reuse, R133 ;  /* 0x000000850b857220 */ /* 0x040fe20000410000 */
[----:B------:R-:W-:Y:S01]  /*eeb0*/  FMUL.FTZ R140, R11, R140 ;  /* 0x0000008c0b8c7220 */ /* 0x000fe20000410000 */
[----:B------:R-:W-:Y:S01]  /*eec0*/  STS [R14+0x10], R148 ;  /* 0x000010940e007388 */ /* 0x000fe20000000800 */
[C---:B------:R-:W-:Y:S01]  /*eed0*/  FMUL.FTZ R134, R5.reuse, R134 ;  /* 0x0000008605867220 */ /* 0x040fe20000410000 */
[C---:B------:R-:W-:Y:S01]  /*eee0*/  FMUL.FTZ R135, R5.reuse, R135 ;  /* 0x0000008705877220 */ /* 0x040fe20000410000 */
[----:B------:R-:W-:Y:S01]  /*eef0*/  FMUL.FTZ R142, R5, R142 ;  /* 0x0000008e058e7220 */ /* 0x000fe20000410000 */
[----:B------:R-:W-:Y:S01]  /*ef00*/  STS [R14+0x210], R150 ;  /* 0x000210960e007388 */ /* 0x000fe20000000800 */
[----:B------:R-:W-:Y:S01]  /*ef10*/  F2FP.F16.F32.PACK_AB R144, R145, R144 ;  /* 0x000000909190723e */ /* 0x000fe200000000ff */
[----:B------:R-:W-:Y:S01]  /*ef20*/  FMUL.FTZ R11, R11, R141 ;  /* 0x0000008d0b0b7220 */ /* 0x000fe20000410000 */
[----:B------:R-:W-:Y:S01]  /*ef30*/  F2FP.F16.F32.PACK_AB R146, R147, R146 ;  /* 0x000000929392723e */ /* 0x000fe200000000ff */
[----:B------:R-:W-:Y:S01]  /*ef40*/  STS [R4+0x1000], R156 ;  /* 0x0010009c04007388 */ /* 0x000fe20000000800 */
[----:B------:R-:W-:Y:S01]  /*ef50*/  FMUL.FTZ R5, R5, R143 ;  /* 0x0000008f05057220 */ /* 0x000fe20000410000 */
[----:B------:R-:W-:Y:S01]  /*ef60*/  F2FP.F16.F32.PACK_AB R8, R8, R136 ;  /* 0x000000880808723e */ /* 0x000fe200000000ff */
[----:B------:R-:W2:Y:S01]  /*ef70*/  @P5 LDC R21, c[0x0][0x458] ;  /* 0x00011600ff155b82 */ /* 0x000ea20000000800 */
[----:B------:R3:W-:Y:S01]  /*ef80*/  STS [R4+0x1200], R158 ;  /* 0x0012009e04007388 */ /* 0x0007e20000000800 */
[----:B------:R-:W-:Y:S01]  /*ef90*/  F2FP.F16.F32.PACK_AB R9, R9, R138 ;  /* 0x0000008a0909723e */ /* 0x000fe200000000ff */
[----:B------:R-:W4:Y:S01]  /*efa0*/  @P6 MUFU.LG2 R240, R240 ;  /* 0x000000f000f06308 */ /* 0x000f220000000c00 */
[----:B------:R-:W-:Y:S01]  /*efb0*/  F2FP.F16.F32.PACK_AB R132, R133, R132 ;  /* 0x000000848584723e */ /* 0x000fe200000000ff */
[----:B------:R-:W-:Y:S01]  /*efc0*/  STS [R14+0x1010], R152 ;  /* 0x001010980e007388 */ /* 0x000fe20000000800 */
[----:B------:R-:W-:-:S02]  /*efd0*/  F2FP.F16.F32.PACK_AB R134, R135, R134 ;  /* 0x000000868786723e */ /* 0x000fc400000000ff */
[----:B------:R-:W-:Y:S01]  /*efe0*/  F2FP.F16.F32.PACK_AB R11, R11, R140 ;  /* 0x0000008c0b0b723e */ /* 0x000fe200000000ff */
[----:B------:R-:W-:Y:S01]  /*eff0*/  STS [R14+0x1210], R154 ;  /* 0x0012109a0e007388 */ /* 0x000fe20000000800 */
[----:B------:R-:W-:Y:S01]  /*f000*/  F2FP.F16.F32.PACK_AB R5, R5, R142 ;  /* 0x0000008e0505723e */ /* 0x000fe200000000ff */
[----:B------:R-:W1:Y:S02]  /*f010*/  @P5 MUFU.LG2 R239, R239 ;  /* 0x000000ef00ef5308 */ /* 0x000e640000000c00 */
[----:B------:R-:W-:Y:S04]  /*f020*/  STS [R12+0x20], R144 ;  /* 0x000020900c007388 */ /* 0x000fe80000000800 */
[----:B------:R-:W-:Y:S02]  /*f030*/  STS [R12+0x220], R146 ;  /* 0x000220920c007388 */ /* 0x000fe40000000800 */
[----:B------:R-:W1:Y:S01]  /*f040*/  @P4 MUFU.LG2 R7, R7 ;  /* 0x0000000700074308 */ /* 0x000e620000000c00 */
[----:B------:R-:W1:Y:S01]  /*f050*/  S2R R10, SR_CTAID.Z ;  /* 0x00000000000a7919 */ /* 0x000e620000002700 */
[----:B---3--:R-:W-:-:S02]  /*f060*/  IADD3 R4, PT, PT, -R13, R12, RZ ;  /* 0x0000000c0d047210 */ /* 0x008fc40007ffe1ff */
[----:B------:R-:W3:Y:S03]  /*f070*/  @P1 LDC R13, c[0x0][0x430] ;  /* 0x00010c00ff0d1b82 */ /* 0x000ee60000000800 */
[----:B------:R-:W-:Y:S04]  /*f080*/  STS [R4+0x30], R8 ;  /* 0x0000300804007388 */ /* 0x000fe80000000800 */
[----:B------:R5:W-:Y:S04]  /*f090*/  STS [R4+0x230], R9 ;  /* 0x0002300904007388 */ /* 0x000be80000000800 */
[----:B------:R-:W-:Y:S04]  /*f0a0*/  STS [R12+0x1020], R132 ;  /* 0x001020840c007388 */ /* 0x000fe80000000800 */
[----:B------:R-:W-:Y:S04]  /*f0b0*/  STS [R12+0x1220], R134 ;  /* 0x001220860c007388 */ /* 0x000fe80000000800 */
[----:B------:R4:W-:Y:S04]  /*f0c0*/  STS [R4+0x1030], R11 ;  /* 0x0010300b04007388 */ /* 0x0009e80000000800 */
[----:B------:R2:W-:Y:S01]  /*f0d0*/  STS [R4+0x1230], R5 ;  /* 0x0012300504007388 */ /* 0x0005e20000000800 */
[----:B---3--:R-:W-:Y:S01]  /*f0e0*/  @P1 IMAD R17, R13, R16, RZ ;  /* 0x000000100d111224 */ /* 0x008fe200078e02ff */
[----:B-----5:R-:W3:Y:S08]  /*f0f0*/  @!P2 LDC.64 R8, c[0x0][0x400] ;  /* 0x00010000ff08ab82 */ /* 0x020ef00000000a00 */
[----:B----4-:R-:W4:Y:S08]  /*f100*/  @P1 LDC R11, c[0x0][0x430] ;  /* 0x00010c00ff0b1b82 */ /* 0x010f300000000800 */
[----:B--2---:R-:W2:Y:S01]  /*f110*/  @P2 LDC.64 R4, c[0x0][0x408] ;  /* 0x00010200ff042b82 */ /* 0x004ea20000000a00 */
[----:B---3--:R-:W-:Y:S01]  /*f120*/  @!P2 IMAD.WIDE.U32 R22, R229, R8, RZ ;  /* 0x00000008e516a225 */ /* 0x008fe200078e00ff */
[----:B------:R-:W-:Y:S01]  /*f130*/  @P1 MOV R8, 0x1 ;  /* 0x0000000100081802 */ /* 0x000fe20000000f00 */
[----:B-1----:R-:W-:Y:S06]  /*f140*/  @P1 BRA `(.L_x_115) ;  /* 0x0000000000201947 */ /* 0x002fec0003800000 */
[----:B------:R-:W-:Y:S01]  /*f150*/  ISETP.NE.AND P0, PT, R18, RZ, PT ;  /* 0x000000ff1200720c */ /* 0x000fe20003f05270 */
[----:B------:R-:W1:-:S12]  /*f160*/  LDC R12, c[0x0][0x3e0] ;  /* 0x0000f800ff0c7b82 */ /* 0x000e580000000800 */
[----:B------:R-:W1:Y:S01]  /*f170*/  @P0 LDC R8, c[0x0][0x454] ;  /* 0x00011500ff080b82 */ /* 0x000e620000000800 */
[----:B----4-:R-:W-:Y:S02]  /*f180*/  @P0 MOV R11, 0x1 ;  /* 0x00000001000b0802 */ /* 0x010fe40000000f00 */
[----:B------:R-:W-:-:S05]  /*f190*/  @!P0 MOV R11, 0x1 ;  /* 0x00000001000b8802 */ /* 0x000fca0000000f00 */
[----:B------:R-:W3:Y:S01]  /*f1a0*/  @P0 LDC R17, c[0x0][0x454] ;  /* 0x00011500ff110b82 */ /* 0x000ee20000000800 */
[-C--:B-1----:R-:W-:Y:S02]  /*f1b0*/  @P0 IMAD R8, R8, R12.reuse, RZ ;  /* 0x0000000c08080224 */ /* 0x082fe400078e02ff */
[----:B------:R-:W-:-:S07]  /*f1c0*/  @!P0 IMAD R8, R16, R12, RZ ;  /* 0x0000000c10088224 */ /* 0x000fce00078e02ff */
.L_x_115:
[----:B------:R-:W-:Y:S01]  /*f1d0*/  BAR.SYNC.DEFER_BLOCKING 0x0 ;  /* 0x0000000000007b1d */ /* 0x000fe20000010000 */
[C---:B------:R-:W-:Y:S01]  /*f1e0*/  ISETP.NE.AND P0, PT, R227.reuse, -0x1, PT ;  /* 0xffffffffe300780c */ /* 0x040fe20003f05270 */
[----:B--2---:R-:W-:Y:S01]  /*f1f0*/  @P2 IMAD.WIDE.U32 R26, R227, R4, RZ ;  /* 0x00000004e31a2225 */ /* 0x004fe200078e00ff */
[----:B------:R-:W-:-:S03]  /*f200*/  ISETP.NE.AND P1, PT, R18, RZ, !P1 ;  /* 0x000000ff1200720c */ /* 0x000fc60004f25270 */
[----:B------:R-:W-:Y:S01]  /*f210*/  @P5 FMUL.FTZ R239, R239, 0.69314718246459960938 ;  /* 0x3f317218efef5820 */ /* 0x000fe20000410000 */
[----:B------:R-:W-:Y:S01]  /*f220*/  MOV R20, 0x7f800000 ;  /* 0x7f80000000147802 */ /* 0x000fe20000000f00 */
[----:B------:R1:W2:Y:S01]  /*f230*/  @P3 MUFU.LG2 R25, R6 ;  /* 0x0000000600193308 */ /* 0x0002a20000000c00 */
[----:B------:R-:W-:Y:S02]  /*f240*/  @!P2 IMAD R18, R229, R9, R23 ;  /* 0x00000009e512a224 */ /* 0x000fe400078e0217 */
[----:B------:R-:W-:Y:S01]  /*f250*/  @P5 FFMA.FTZ R20, R3, R21, R239 ;  /* 0x0000001503145223 */ /* 0x000fe200000100ef */
[----:B------:R-:W5:Y:S01]  /*f260*/  @P4 LDC R9, c[0x0][0x458] ;  /* 0x00011600ff094b82 */ /* 0x000f620000000800 */
[----:B------:R-:W-:Y:S02]  /*f270*/  @P2 IMAD R18, R227, R5, R27 ;  /* 0x00000005e3122224 */ /* 0x000fe400078e021b */
[----:B------:R-:W-:Y:S01]  /*f280*/  @P6 FMUL.FTZ R240, R240, 0.69314718246459960938 ;  /* 0x3f317218f0f06820 */ /* 0x000fe20000410000 */
[----:B---3--:R-:W-:-:S02]  /*f290*/  IMAD R4, R10, R17, RZ ;  /* 0x000000110a047224 */ /* 0x008fc400078e02ff */
[----:B------:R-:W-:Y:S01]  /*f2a0*/  @P4 FMUL.FTZ R7, R7, 0.69314718246459960938 ;  /* 0x3f31721807074820 */ /* 0x000fe20000410000 */
[C---:B------:R-:W-:Y:S01]  /*f2b0*/  @!P0 IMAD R227, R229.reuse, R16, RZ ;  /* 0x00000010e5e38224 */ /* 0x040fe200078e02ff */
[----:B------:R-:W-:Y:S01]  /*f2c0*/  LOP3.LUT P0, RZ, R228, 0x3, RZ, 0xc0, !PT ;  /* 0x00000003e4ff7812 */ /* 0x000fe2000780c0ff */
[----:B------:R-:W-:Y:S01]  /*f2d0*/  @!P1 IMAD R4, R229, R8, R4 ;  /* 0x00000008e5049224 */ /* 0x000fe200078e0204 */
[----:B------:R-:W-:Y:S01]  /*f2e0*/  BSSY.RECONVERGENT B0, `(.L_x_116) ;  /* 0x0000039000007945 */ /* 0x000fe20003800200 */
[----:B----4-:R-:W-:Y:S01]  /*f2f0*/  IMAD R231, R231, R11, RZ ;  /* 0x0000000be7e77224 */ /* 0x010fe200078e02ff */
[----:B------:R-:W-:Y:S02]  /*f300*/  SHF.R.S32.HI R3, RZ, 0x1f, R227 ;  /* 0x0000001fff037819 */ /* 0x000fe400000114e3 */
[----:B------:R-:W-:Y:S02]  /*f310*/  SEL R21, R227, RZ, P1 ;  /* 0x000000ffe3157207 */ /* 0x000fe40000800000 */
[----:B------:R-:W-:Y:S01]  /*f320*/  SEL R3, R3, RZ, P1 ;  /* 0x000000ff03037207 */ /* 0x000fe20000800000 */
[----:B------:R3:W4:Y:S01]  /*f330*/  LDS.128 R12, [R230+0x1800] ;  /* 0x00180000e60c7984 */ /* 0x0007220000000c00 */
[----:B-1----:R-:W1:Y:S01]  /*f340*/  @P3 LDC R6, c[0x0][0x458] ;  /* 0x00011600ff063b82 */ /* 0x002e620000000800 */
[----:B--2---:R-:W-:Y:S01]  /*f350*/  @P3 FMUL.FTZ R25, R25, 0.69314718246459960938 ;  /* 0x3f31721819193820 */ /* 0x004fe20000410000 */
[----:B------:R-:W-:-:S02]  /*f360*/  IADD3 R21, P5, P1, R231, R21, R4 ;  /* 0x00000015e7157210 */ /* 0x000fc400079be004 */
[----:B------:R-:W-:Y:S02]  /*f370*/  SHF.R.S32.HI R231, RZ, 0x1f, R231 ;  /* 0x0000001fffe77819 */ /* 0x000fe400000114e7 */
[----:B------:R-:W-:Y:S02]  /*f380*/  SHF.R.S32.HI R4, RZ, 0x1f, R4 ;  /* 0x0000001fff047819 */ /* 0x000fe40000011404 */
[----:B------:R-:W-:Y:S02]  /*f390*/  MOV R16, 0x7f800000 ;  /* 0x7f80000000107802 */ /* 0x000fe40000000f00 */
[----:B------:R-:W-:Y:S01]  /*f3a0*/  MOV R19, 0x7f800000 ;  /* 0x7f80000000137802 */ /* 0x000fe20000000f00 */
[----:B------:R-:W-:Y:S01]  /*f3b0*/  @P6 FFMA.FTZ R19, R164, R24, R240 ;  /* 0x00000018a4136223 */ /* 0x000fe200000100f0 */
[----:B------:R-:W-:Y:S01]  /*f3c0*/  MOV R17, 0x7f800000 ;  /* 0x7f80000000117802 */ /* 0x000fe20000000f00 */
[----:B-----5:R-:W-:Y:S01]  /*f3d0*/  @P4 FFMA.FTZ R17, R2, R9, R7 ;  /* 0x0000000902114223 */ /* 0x020fe20000010007 */
[----:B-1----:R-:W-:Y:S01]  /*f3e0*/  @P3 FFMA.FTZ R16, R0, R6, R25 ;  /* 0x0000000600103223 */ /* 0x002fe20000010019 */
[----:B------:R-:W-:Y:S01]  /*f3f0*/  IADD3.X R0, PT, PT, R231, R3, R4, P5, P1 ;  /* 0x00000003e7007210 */ /* 0x000fe20002fe2404 */
[----:B---34-:R-:W-:Y:S06]  /*f400*/  @P0 BRA `(.L_x_117) ;  /* 0x0000000000980947 */ /* 0x018fec0003800000 */
        /* <DEDUP_REMOVED lines=15> */
[-C--:B------:R-:W-:Y:S01]  /*f500*/  @!P4 IMAD R29, R29, R11.reuse, RZ ;  /* 0x0000000b1d1dc224 */ /* 0x080fe200078e02ff */
        /* <DEDUP_REMOVED lines=15> */
[C---:B---3--:R-:W-:Y:S02]  /*f600*/  @!P4 LEA R4, P1, R6.reuse, R4, 0x2 ;  /* 0x000000040604c211 */ /* 0x048fe400078210ff */
[----:B------:R-:W-:Y:S02]  /*f610*/  @!P3 LEA.HI.X.SX32 R0, R11, R0, 0x1, P0 ;  /* 0x000000000b00b211 */ /* 0x000fe400000f0eff */
[----:B------:R-:W-:Y:S02]  /*f620*/  @!P4 LEA.HI.X R5, R6, R5, R29, 0x2, P1 ;  /* 0x000000050605c211 */ /* 0x000fe400008f141d */
[----:B----4-:R-:W-:-:S03]  /*f630*/  @!P3 LEA R2, P0, R21, R2, 0x2 ;  /* 0x000000021502b211 */ /* 0x010fc600078010ff */
[----:B------:R1:W-:Y:S01]  /*f640*/  @!P4 STG.E desc[UR14][R4.64], R17 ;  /* 0x000000110400c986 */ /* 0x0003e2000c10190e */
[----:B------:R-:W-:-:S05]  /*f650*/  @!P3 LEA.HI.X R3, R21, R3, R0, 0x2, P0 ;  /* 0x000000031503b211 */ /* 0x000fca00000f1400 */
[----:B------:R1:W-:Y:S04]  /*f660*/  @!P3 STG.E desc[UR14][R2.64], R16 ;  /* 0x000000100200b986 */ /* 0x0003e8000c10190e */
.L_x_117:
[----:B------:R-:W-:Y:S05]  /*f670*/  BSYNC.RECONVERGENT B0 ;  /* 0x0000000000007941 */ /* 0x000fea0003800200 */
.L_x_116:
[----:B------:R-:W2:Y:S01]  /*f680*/  LDCU UR6, c[0x0][0x440] ;  /* 0x00008800ff0677ac */ /* 0x000ea20008000800 */
[----:B-1----:R1:W3:Y:S01]  /*f690*/  LDS.128 R4, [R230] ;  /* 0x00000000e6047984 */ /* 0x0022e20000000c00 */
[----:B------:R-:W-:Y:S01]  /*f6a0*/  @P2 IMAD.MOV.U32 R22, RZ, RZ, R26 ;  /* 0x000000ffff162224 */ /* 0x000fe200078e001a */
[----:B------:R-:W-:Y:S01]  /*f6b0*/  BSSY.RECONVERGENT B0, `(.L_x_118) ;  /* 0x0000016000007945 */ /* 0x000fe20003800200 */
[----:B------:R-:W4:Y:S03]  /*f6c0*/  LDCU.64 UR4, c[0x0][0x410] ;  /* 0x00008200ff0477ac */ /* 0x000f260008000a00 */
[----:B------:R-:W-:-:S05]  /*f6d0*/  IADD3 R8, P1, PT, R222, R22, RZ ;  /* 0x00000016de087210 */ /* 0x000fca0007f3e0ff */
[----:B------:R-:W-:Y:S01]  /*f6e0*/  IMAD.X R9, RZ, RZ, R18, P1 ;  /* 0x000000ffff097224 */ /* 0x000fe200008e0612 */
[----:B--2---:R-:W-:-:S04]  /*f6f0*/  ISETP.GE.AND P0, PT, R222, UR6, PT ;  /* 0x00000006de007c0c */ /* 0x004fc8000bf06270 */
[-C--:B------:R-:W-:Y:S01]  /*f700*/  ISETP.GE.OR P3, PT, R234, R221.reuse, P0 ;  /* 0x000000ddea00720c */ /* 0x080fe20000766670 */
[----:B----4-:R-:W-:Y:S01]  /*f710*/  IMAD.WIDE.U32 R8, R10, UR4, R8 ;  /* 0x000000040a087c25 */ /* 0x010fe2000f8e0008 */
[-C--:B------:R-:W-:Y:S02]  /*f720*/  ISETP.GE.OR P2, PT, R220, R221.reuse, P0 ;  /* 0x000000dddc00720c */ /* 0x080fe40000746670 */
[-C--:B------:R-:W-:Y:S01]  /*f730*/  ISETP.GE.OR P1, PT, R219, R221.reuse, P0 ;  /* 0x000000dddb00720c */ /* 0x080fe20000726670 */
[----:B------:R-:W-:Y:S01]  /*f740*/  IMAD R11, R10, UR5, R9 ;  /* 0x000000050a0b7c24 */ /* 0x000fe2000f8e0209 */
[----:B------:R-:W-:-:S07]  /*f750*/  ISETP.GE.OR P0, PT, R218, R221, P0 ;  /* 0x000000ddda00720c */ /* 0x000fce0000706670 */
[----:B-1----:R-:W-:Y:S06]  /*f760*/  @P3 BRA `(.L_x_119) ;  /* 0x0000000000283947 */ /* 0x002fec0003800000 */
        /* <DEDUP_REMOVED lines=9> */
[----:B---3--:R1:W-:Y:S02]  /*f800*/  STG.E.128 desc[UR14][R16.64], R4 ;  /* 0x0000000410007986 */ /* 0x0083e4000c101d0e */
.L_x_119:
[----:B------:R-:W-:Y:S05]  /*f810*/  BSYNC.RECONVERGENT B0 ;  /* 0x0000000000007941 */ /* 0x000fea0003800200 */
.L_x_118:
[----:B-1-3--:R1:W2:Y:S01]  /*f820*/  LDS.128 R4, [R230+0x800] ;  /* 0x00080000e6047984 */ /* 0x00a2a20000000c00 */
        /* <DEDUP_REMOVED lines=15> */
.L_x_121:
[----:B------:R-:W-:Y:S05]  /*f920*/  BSYNC.RECONVERGENT B0 ;  /* 0x0000000000007941 */ /* 0x000fea0003800200 */
.L_x_120:
[----:B-1----:R-:W1:Y:S01]  /*f930*/  LDS.128 R228, [R230+0x1000] ;  /* 0x00100000e6e47984 */ /* 0x002e620000000c00 */
[----:B------:R-:W-:Y:S04]  /*f940*/  BSSY.RECONVERGENT B0, `(.L_x_122) ;  /* 0x000000f000007945 */ /* 0x000fe80003800200 */
[----:B------:R-:W-:Y:S05]  /*f950*/  @P1 BRA `(.L_x_123) ;  /* 0x0000000000341947 */ /* 0x000fea0003800000 */
[----:B------:R-:W4:Y:S01]  /*f960*/  LDCU.64 UR6, c[0x0][0x408] ;  /* 0x00008100ff0677ac */ /* 0x000f220008000a00 */
[----:B---3--:R-:W-:Y:S01]  /*f970*/  IADD3 R2, P1, PT, R232, 0x40, RZ ;  /* 0x00000040e8027810 */ /* 0x008fe20007f3e0ff */
[----:B--2---:R-:W-:Y:S01]  /*f980*/  IMAD.MOV.U32 R4, RZ, RZ, R8 ;  /* 0x000000ffff047224 */ /* 0x004fe200078e0008 */
[----:B------:R-:W-:Y:S01]  /*f990*/  MOV R5, R11 ;  /* 0x0000000b00057202 */ /* 0x000fe20000000f00 */
[----:B------:R-:W2:Y:S02]  /*f9a0*/  LDCU.64 UR4, c[0x0][0x3f0] ;  /* 0x00007e00ff0477ac */ /* 0x000ea40008000a00 */
[----:B------:R-:W-:-:S04]  /*f9b0*/  IMAD.X R0, RZ, RZ, R233, P1 ;  /* 0x000000ffff007224 */ /* 0x000fc800008e06e9 */
[----:B----4-:R-:W-:Y:S02]  /*f9c0*/  IMAD R0, R0, UR6, RZ ;  /* 0x0000000600007c24 */ /* 0x010fe4000f8e02ff */
[----:B------:R-:W-:-:S04]  /*f9d0*/  IMAD.WIDE.U32 R4, R2, UR6, R4 ;  /* 0x0000000602047c25 */ /* 0x000fc8000f8e0004 */
[----:B------:R-:W-:Y:S01]  /*f9e0*/  IMAD R0, R2, UR7, R0 ;  /* 0x0000000702007c24 */ /* 0x000fe2000f8e0200 */
[----:B--2---:R-:W-:-:S04]  /*f9f0*/  LEA R2, P1, R4, UR4, 0x1 ;  /* 0x0000000404027c11 */ /* 0x004fc8000f8208ff */
[----:B------:R-:W-:-:S04]  /*fa00*/  IADD3 R0, PT, PT, R0, R5, RZ ;  /* 0x0000000500007210 */ /* 0x000fc80007ffe0ff */
[----:B------:R-:W-:-:S05]  /*fa10*/  LEA.HI.X R3, R4, UR5, R0, 0x1, P1 ;  /* 0x0000000504037c11 */ /* 0x000fca00088f0c00 */
[----:B-1----:R4:W-:Y:S02]  /*fa20*/  STG.E.128 desc[UR14][R2.64], R228 ;  /* 0x000000e402007986 */ /* 0x0029e4000c101d0e */
.L_x_123:
[----:B------:R-:W-:Y:S05]  /*fa30*/  BSYNC.RECONVERGENT B0 ;  /* 0x0000000000007941 */ /* 0x000fea0003800200 */
.L_x_122:
[----:B------:R-:W-:Y:S05]  /*fa40*/  @P0 EXIT ;  /* 0x000000000000094d */ /* 0x000fea0003800000 */
[----:B------:R-:W5:Y:S01]  /*fa50*/  LDCU.64 UR6, c[0x0][0x408] ;  /* 0x00008100ff0677ac */ /* 0x000f620008000a00 */
[----:B------:R-:W-:Y:S01]  /*fa60*/  IADD3 R0, P0, PT, R232, 0x60, RZ ;  /* 0x00000060e8007810 */ /* 0x000fe20007f1e0ff */
[----:B--23--:R-:W-:Y:S01]  /*fa70*/  IMAD.MOV.U32 R4, RZ, RZ, R8 ;  /* 0x000000ffff047224 */ /* 0x00cfe200078e0008 */
[----:B------:R-:W-:Y:S01]  /*fa80*/  MOV R5, R11 ;  /* 0x0000000b00057202 */ /* 0x000fe20000000f00 */
[----:B------:R-:W2:Y:S02]  /*fa90*/  LDCU.64 UR4, c[0x0][0x3f0] ;  /* 0x00007e00ff0477ac */ /* 0x000ea40008000a00 */
[----:B----4-:R-:W-:-:S04]  /*faa0*/  IMAD.X R2, RZ, RZ, R233, P0 ;  /* 0x000000ffff027224 */ /* 0x010fc800000e06e9 */
[----:B-----5:R-:W-:Y:S02]  /*fab0*/  IMAD R2, R2, UR6, RZ ;  /* 0x0000000602027c24 */ /* 0x020fe4000f8e02ff */
[----:B------:R-:W-:-:S04]  /*fac0*/  IMAD.WIDE.U32 R4, R0, UR6, R4 ;  /* 0x0000000600047c25 */ /* 0x000fc8000f8e0004 */
[----:B------:R-:W-:Y:S01]  /*fad0*/  IMAD R2, R0, UR7, R2 ;  /* 0x0000000700027c24 */ /* 0x000fe2000f8e0202 */
[----:B--2---:R-:W-:-:S04]  /*fae0*/  LEA R6, P0, R4, UR4, 0x1 ;  /* 0x0000000404067c11 */ /* 0x004fc8000f8008ff */
[----:B------:R-:W-:-:S04]  /*faf0*/  IADD3 R2, PT, PT, R2, R5, RZ ;  /* 0x0000000502027210 */ /* 0x000fc80007ffe0ff */
[----:B------:R-:W-:-:S05]  /*fb00*/  LEA.HI.X R7, R4, UR5, R2, 0x1, P0 ;  /* 0x0000000504077c11 */ /* 0x000fca00080f0c02 */
[----:B------:R-:W-:Y:S01]  /*fb10*/  STG.E.128 desc[UR14][R6.64], R12 ;  /* 0x0000000c06007986 */ /* 0x000fe2000c101d0e */
[----:B------:R-:W-:Y:S05]  /*fb20*/  EXIT ;  /* 0x000000000000794d */ /* 0x000fea0003800000 */
.L_x_124:
        /* <DEDUP_REMOVED lines=13> */
.L_x_727:


//--------------------- .text._ZN5flash16flash_fwd_kernelI23Flash_fwd_kernel_traitsILi32ELi128ELi128ELi4ELb0ELb0EN7cutlass6half_tE19Flash_kernel_traitsILi32ELi128ELi128ELi4ES3_EELb0ELb1ELb0ELb1ELb0ELb0ELb0ELb0EEEvNS_16Flash_fwd_paramsE --------------------------
	.section	.text._ZN5flash16flash_fwd_kernelI23Flash_fwd_kernel_traitsILi32ELi128ELi128ELi4ELb0ELb0EN7cutlass6half_tE19Flash_kernel_traitsILi32ELi128ELi128ELi4ES3_EELb0ELb1ELb0ELb1ELb0ELb0ELb0ELb0EEEvNS_16Flash_fwd_paramsE,"ax",@progbits
	.align	128
        .global         _ZN5flash16flash_fwd_kernelI23Flash_fwd_kernel_traitsILi32ELi128ELi128ELi4ELb0ELb0EN7cutlass6half_tE19Flash_kernel_traitsILi32ELi128ELi128ELi4ES3_EELb0ELb1ELb0ELb1ELb0ELb0ELb0ELb0EEEvNS_16Flash_fwd_paramsE
        .type           _ZN5flash16flash_fwd_kernelI23Flash_fwd_kernel_traitsILi32ELi128ELi128ELi4ELb0ELb0EN7cutlass6half_tE19Flash_kernel_traitsILi32ELi128ELi128ELi4ES3_EELb0ELb1ELb0ELb1ELb0ELb0ELb0ELb0EEEvNS_16Flash_fwd_paramsE,@function
        .size           _ZN5flash16flash_fwd_kernelI23Flash_fwd_kernel_traitsILi32ELi128ELi128ELi4ELb0ELb0EN7cutlass6half_tE19Flash_kernel_traitsILi32ELi128ELi128ELi4ES3_EELb0ELb1ELb0ELb1ELb0ELb0ELb0ELb0EEEvNS_16Flash_fwd_paramsE,(.L_x_728 - _ZN5flash16flash_fwd_kernelI23Flash_fwd_kernel_traitsILi32ELi128ELi128ELi4ELb0ELb0EN7cutlass6half_tE19Flash_kernel_traitsILi32ELi128ELi128ELi4ES3_EELb0ELb1ELb0ELb1ELb0ELb0ELb0ELb0EEEvNS_16Flash_fwd_paramsE)
        .other          _ZN5flash16flash_fwd_kernelI23Flash_fwd_kernel_traitsILi32ELi128ELi128ELi4ELb0ELb0EN7cutlass6half_tE19Flash_kernel_traitsILi32ELi128ELi128ELi4ES3_EELb0ELb1ELb0ELb1ELb0ELb0ELb0ELb0EEEvNS_16Flash_fwd_paramsE,@"STO_CUDA_ENTRY STV_DEFAULT"
_ZN5flash16flash_fwd_kernelI23Flash_fwd_kernel_traitsILi32ELi128ELi128ELi4ELb0ELb0EN7cutlass6half_tE19Flash_kernel_traitsILi32ELi128ELi128ELi4ES3_EELb0ELb1ELb0ELb1ELb0ELb0ELb0ELb0EEEvNS_16Flash_fwd_paramsE:
.text._ZN5flash16flash_fwd_kernelI23Flash_fwd_kernel_traitsILi32ELi128ELi128ELi4ELb0ELb0EN7cutlass6half_tE19Flash_kernel_traitsILi32ELi128ELi128ELi4ES3_EELb0ELb1ELb0ELb1ELb0ELb0ELb0ELb0EEEvNS_16Flash_fwd_paramsE:
        /* <DEDUP_REMOVED lines=52> */
.L_x_125:
        /* <DEDUP_REMOVED lines=25> */
[----:B------:R-:W3:Y:S01]  /*04d0*/  @!P1 LDC.64 R6, c[0x0][0x400] ;  /* 0x00010000ff069b82 */ /* 0x000ee20000000a00 */
[----:B--2---:R-:W-:-:S07]  /*04e0*/  ISETP.NE.AND P0, PT, R0, RZ, PT ;  /* 0x000000ff0000720c */ /* 0x004fce0003f05270 */
[----:B------:R-:W2:Y:S01]  /*04f0*/  @P1 LDC.64 R4, c[0x0][0x408] ;  /* 0x00010200ff041b82 */ /* 0x000ea20000000a00 */
[----:B-1----:R-:W-:-:S07]  /*0500*/  ISETP.NE.AND P2, PT, R8, RZ, !P0 ;  /* 0x000000ff0800720c */ /* 0x002fce0004745270 */
[----:B------:R-:W1:Y:S08]  /*0510*/  LDC R0, c[0x0][0x434] ;  /* 0x00010d00ff007b82 */ /* 0x000e700000000800 */
        /* <DEDUP_REMOVED lines=15> */
.L_x_127:
[----:B------:R-:W2:Y:S01]  /*0610*/  LDCU UR4, c[0x0][0x440] ;  /* 0x00008800ff0477ac */ /* 0x000ea20008000800 */
[C---:B------:R-:W-:Y:S01]  /*0620*/  @P1 IMAD.WIDE.U32 R20, R228.reuse, R4, RZ ;  /* 0x00000004e4141225 */ /* 0x040fe200078e00ff */
[----:B------:R-:W-:Y:S01]  /*0630*/  ISETP.NE.AND P4, PT, R228, -0x1, PT ;  /* 0xffffffffe400780c */ /* 0x000fe20003f85270 */
[----:B------:R-:W-:Y:S02]  /*0640*/  BSSY.RECONVERGENT B0, `(.L_x_128) ;  /* 0x000002d000007945 */ /* 0x000fe40003800200 */
[----:B------:R-:W-:Y:S02]  /*0650*/  IMAD.SHL.U32 R4, R229, 0x8, RZ ;  /* 0x00000008e5047824 */ /* 0x000fe400078e00ff */
[C---:B-1----:R-:W-:Y:S02]  /*0660*/  IMAD R0, R230.reuse, R0, RZ ;  /* 0x00000000e6007224 */ /* 0x042fe400078e02ff */
[----:B------:R-:W-:Y:S01]  /*0670*/  @!P1 IMAD.WIDE.U32 R14, R230, R6, RZ ;  /* 0x00000006e60e9225 */ /* 0x000fe200078e00ff */
[----:B------:R-:W-:-:S02]  /*0680*/  LOP3.LUT R4, R4, 0x18, RZ, 0xc0, !PT ;  /* 0x0000001804047812 */ /* 0x000fc400078ec0ff */
[----:B------:R-:W-:Y:S01]  /*0690*/  SEL R0, R0, R228, !P4 ;  /* 0x000000e400007207 */ /* 0x000fe20006000000 */
[----:B------:R-:W-:Y:S01]  /*06a0*/  @P1 IMAD.MOV.U32 R14, RZ, RZ, R20 ;  /* 0x000000ffff0e1224 */ /* 0x000fe200078e0014 */
[----:B------:R-:W-:Y:S01]  /*06b0*/  SHF.R.U32.HI R6, RZ, 0x2, R229 ;  /* 0x00000002ff067819 */ /* 0x000fe200000116e5 */
[----:B----4-:R-:W-:Y:S01]  /*06c0*/  IMAD R3, R16, R3, RZ ;  /* 0x0000000310037224 */ /* 0x010fe200078e02ff */
[----:B------:R-:W-:Y:S01]  /*06d0*/  SHF.R.S32.HI R8, RZ, 0x1f, R0 ;  /* 0x0000001fff087819 */ /* 0x000fe20000011400 */
[----:B------:R-:W-:Y:S01]  /*06e0*/  IMAD.IADD R12, R12, 0x1, -R11 ;  /* 0x000000010c0c7824 */ /* 0x000fe200078e0a0b */
[----:B--2---:R-:W-:Y:S01]  /*06f0*/  ISETP.GE.AND P0, PT, R4, UR4, PT ;  /* 0x0000000404007c0c */ /* 0x004fe2000bf06270 */
[----:B------:R-:W1:Y:S01]  /*0700*/  LDCU.64 UR4, c[0x0][0x410] ;  /* 0x00008200ff0477ac */ /* 0x000e620008000a00 */
[----:B------:R-:W-:Y:S01]  /*0710*/  @!P1 IMAD R7, R230, R7, R15 ;  /* 0x00000007e6079224 */ /* 0x000fe200078e020f */
[----:B------:R-:W-:Y:S01]  /*0720*/  SEL R0, R0, RZ, P2 ;  /* 0x000000ff00007207 */ /* 0x000fe20001000000 */
[----:B------:R-:W-:Y:S01]  /*0730*/  @P1 IMAD R7, R228, R5, R21 ;  /* 0x00000005e4071224 */ /* 0x000fe200078e0215 */
[----:B------:R-:W-:Y:S01]  /*0740*/  IADD3 R14, P1, PT, R4, R14, RZ ;  /* 0x0000000e040e7210 */ /* 0x000fe20007f3e0ff */
[----:B------:R-:W-:Y:S01]  /*0750*/  @!P2 IMAD R3, R230, R2, R3 ;  /* 0x00000002e603a224 */ /* 0x000fe200078e0203 */
[----:B------:R-:W-:Y:S01]  /*0760*/  SEL R8, R8, RZ, P2 ;  /* 0x000000ff08087207 */ /* 0x000fe20001000000 */
[C---:B------:R-:W-:Y:S01]  /*0770*/  VIADD R5, R6.reuse, 0x20 ;  /* 0x0000002006057836 */ /* 0x040fe20000000000 */
[----:B------:R-:W-:Y:S01]  /*0780*/  ISETP.GE.OR P2, PT, R6, R12, P0 ;  /* 0x0000000c0600720c */ /* 0x000fe20000746670 */
[----:B------:R-:W-:Y:S01]  /*0790*/  IMAD.X R15, RZ, RZ, R7, P1 ;  /* 0x000000ffff0f7224 */ /* 0x000fe200008e0607 */
[----:B------:R-:W-:Y:S01]  /*07a0*/  ISETP.NE.AND P3, PT, R4, RZ, PT ;  /* 0x000000ff0400720c */ /* 0x000fe20003f65270 */
[C---:B------:R-:W-:Y:S01]  /*07b0*/  VIADD R2, R6.reuse, 0x60 ;  /* 0x0000006006027836 */ /* 0x040fe20000000000 */
[----:B------:R-:W-:-:S02]  /*07c0*/  IADD3 R4, PT, PT, R6, 0x40, RZ ;  /* 0x0000004006047810 */ /* 0x000fc40007ffe0ff */
[----:B------:R-:W-:Y:S02]  /*07d0*/  MOV R7, RZ ;  /* 0x000000ff00077202 */ /* 0x000fe40000000f00 */
[-C--:B------:R-:W-:Y:S01]  /*07e0*/  ISETP.GE.OR P6, PT, R6, R12.reuse, P3 ;  /* 0x0000000c0600720c */ /* 0x080fe20001fc6670 */
[----:B-1----:R-:W-:Y:S01]  /*07f0*/  IMAD.WIDE.U32 R14, R16, UR4, R14 ;  /* 0x00000004100e7c25 */ /* 0x002fe2000f8e000e */
[CC--:B------:R-:W-:Y:S02]  /*0800*/  ISETP.GE.OR P5, PT, R5.reuse, R12.reuse, P3 ;  /* 0x0000000c0500720c */ /* 0x0c0fe40001fa6670 */
[-C--:B------:R-:W-:Y:S01]  /*0810*/  ISETP.GE.OR P4, PT, R4, R12.reuse, P3 ;  /* 0x0000000c0400720c */ /* 0x080fe20001f86670 */
[----:B------:R-:W-:Y:S01]  /*0820*/  IMAD R17, R16, UR5, R15 ;  /* 0x0000000510117c24 */ /* 0x000fe2000f8e020f */
[-C--:B------:R-:W-:Y:S01]  /*0830*/  ISETP.GE.OR P3, PT, R2, R12.reuse, P3 ;  /* 0x0000000c0200720c */ /* 0x080fe20001f66670 */
[----:B------:R-:W-:Y:S01]  /*0840*/  IMAD.WIDE.U32 R18, R18, 0x80, R6 ;  /* 0x0000008012127825 */ /* 0x000fe200078e0006 */
        /* <DEDUP_REMOVED lines=12> */
.L_x_129:
[----:B------:R-:W-:Y:S05]  /*0910*/  BSYNC.RECONVERGENT B0 ;  /* 0x0000000000007941 */ /* 0x000fea0003800200 */
.L_x_128:
[----:B------:R-:W-:Y:S01]  /*0920*/  BSSY.RECONVERGENT B0, `(.L_x_130) ;  /* 0x0000012000007945 */ /* 0x000fe20003800200 */
[-C--:B------:R-:W-:Y:S02]  /*0930*/  ISETP.GE.OR P2, PT, R4, R12.reuse, P0 ;  /* 0x0000000c0400720c */ /* 0x080fe40000746670 */
[----:B------:R-:W-:Y:S01]  /*0940*/  ISETP.GE.OR P0, PT, R2, R12, P0 ;  /* 0x0000000c0200720c */ /* 0x000fe20000706670 */
[----:B------:R-:W-:Y:S01]  /*0950*/  IMAD R12, R11, R9, RZ ;  /* 0x000000090b0c7224 */ /* 0x000fe200078e02ff */
[----:B------:R-:W-:Y:S11]  /*0960*/  @P1 BRA `(.L_x_131) ;  /* 0x0000000000341947 */ /* 0x000ff60003800000 */
        /* <DEDUP_REMOVED lines=13> */
.L_x_131:
[----:B------:R-:W-:Y:S05]  /*0a40*/  BSYNC.RECONVERGENT B0 ;  /* 0x0000000000007941 */ /* 0x000fea0003800200 */
.L_x_130:
        /* <DEDUP_REMOVED lines=15> */
.L_x_133:
[----:B------:R-:W-:Y:S05]  /*0b40*/  BSYNC.RECONVERGENT B0 ;  /* 0x0000000000007941 */ /* 0x000fea0003800200 */
.L_x_132:
        /* <DEDUP_REMOVED lines=17> */
.L_x_135:
[----:B------:R-:W-:Y:S05]  /*0c60*/  BSYNC.RECONVERGENT B0 ;  /* 0x0000000000007941 */ /* 0x000fea0003800200 */
.L_x_134:
        /* <DEDUP_REMOVED lines=11> */
.L_x_137:
[----:B------:R-:W-:Y:S05]  /*0d20*/  BSYNC.RECONVERGENT B0 ;  /* 0x0000000000007941 */ /* 0x000fea0003800200 */
.L_x_136:
        /* <DEDUP_REMOVED lines=10> */
.L_x_139:
[----:B------:R-:W-:Y:S05]  /*0dd0*/  BSYNC.RECONVERGENT B0 ;  /* 0x0000000000007941 */ /* 0x000fea0003800200 */
.L_x_138:
        /* <DEDUP_REMOVED lines=10> */
.L_x_141:
[----:B------:R-:W-:Y:S05]  /*0e80*/  BSYNC.RECONVERGENT B0 ;  /* 0x0000000000007941 */ /* 0x000fea0003800200 */
.L_x_140:
[----:B------:R-:W-:Y:S05]  /*0e90*/  @P3 EXIT ;  /* 0x000000000000394d */ /* 0x000fea0003800000 */
[----:B------:R-:W5:Y:S01]  /*0ea0*/  LDCU.64 UR4, c[0x0][0x420] ;  /* 0x00008400ff0477ac */ /* 0x000f620008000a00 */
[----:B------:R-:W-:-:S05]  /*0eb0*/  IMAD R2, R2, R9, RZ ;  /* 0x0000000902027224 */ /* 0x000fca00078e02ff */
[----:B------:R-:W-:-:S04]  /*0ec0*/  IADD3 R0, P0, PT, R2, R0, RZ ;  /* 0x0000000002007210 */ /* 0x000fc80007f1e0ff */
[----:B------:R-:W-:Y:S02]  /*0ed0*/  LEA.HI.X.SX32 R2, R2, R8, 0x1, P0 ;  /* 0x0000000802027211 */ /* 0x000fe400000f0eff */
[----:B-----5:R-:W-:-:S04]  /*0ee0*/  LEA R4, P0, R0, UR4, 0x2 ;  /* 0x0000000400047c11 */ /* 0x020fc8000f8010ff */
[----:B------:R-:W-:Y:S01]  /*0ef0*/  LEA.HI.X R5, R0, UR5, R2, 0x2, P0 ;  /* 0x0000000500057c11 */ /* 0x000fe200080f1402 */
[----:B------:R-:W-:-:S05]  /*0f00*/  IMAD.MOV.U32 R0, RZ, RZ, 0x7f800000 ;  /* 0x7f800000ff007424 */ /* 0x000fca00078e00ff */
[----:B------:R-:W-:Y:S01]  /*0f10*/  STG.E desc[UR16][R4.64], R0 ;  /* 0x0000000004007986 */ /* 0x000fe2000c101910 */
[----:B------:R-:W-:Y:S05]  /*0f20*/  EXIT ;  /* 0x000000000000794d */ /* 0x000fea0003800000 */
.L_x_126:
        /* <DEDUP_REMOVED lines=22> */
.L_x_142:
[----:B------:R-:W1:Y:S01]  /*1090*/  LDC.64 R2, c[0x0][0x3b8] ;  /* 0x0000ee00ff027b82 */ /* 0x000e620000000a00 */
[----:B------:R-:W-:-:S05]  /*10a0*/  IADD3 R8, PT, PT, R0, R7, RZ ;  /* 0x0000000700087210 */ /* 0x000fca0007ffe0ff */
[C---:B-1----:R-:W-:Y:S02]  /*10b0*/  IMAD R6, R8.reuse, R3, RZ ;  /* 0x0000000308067224 */ /* 0x042fe400078e02ff */
[----:B------:R-:W-:-:S05]  /*10c0*/  IMAD.WIDE.U32 R8, R8, R2, RZ ;  /* 0x0000000208087225 */ /* 0x000fca00078e00ff */
[----:B------:R-:W-:-:S07]  /*10d0*/  IADD3 R6, PT, PT, R9, R6, RZ ;  /* 0x0000000609067210 */ /* 0x000fce0007ffe0ff */
.L_x_143:
        /* <DEDUP_REMOVED lines=38> */
[----:B------:R-:W-:Y:S01]  /*1340*/  MOV R9, R14 ;  /* 0x0000000e00097202 */ /* 0x000fe20000000f00 */
[----:B------:R-:W-:Y:S06]  /*1350*/  BRA `(.L_x_145) ;  /* 0x0000000000187947 */ /* 0x000fec0003800000 */
.L_x_144:
[----:B------:R-:W1:Y:S01]  /*1360*/  LDC.64 R156, c[0x0][0x3c0] ;  /* 0x0000f000ff9c7b82 */ /* 0x000e620000000a00 */
[----:B------:R-:W-:-:S05]  /*1370*/  IADD3 R0, PT, PT, R0, R7, RZ ;  /* 0x0000000700007210 */ /* 0x000fca0007ffe0ff */
[C---:B-1----:R-:W-:Y:S02]  /*1380*/  IMAD R7, R0.reuse, R157, RZ ;  /* 0x0000009d00077224 */ /* 0x042fe400078e02ff */
[----:B------:R-:W-:-:S05]  /*1390*/  IMAD.WIDE.U32 R14, R0, R156, RZ ;  /* 0x0000009c000e7225 */ /* 0x000fca00078e00ff */
[----:B------:R-:W-:Y:S02]  /*13a0*/  IADD3 R7, PT, PT, R15, R7, RZ ;  /* 0x000000070f077210 */ /* 0x000fe40007ffe0ff */
[----:B------:R-:W-:-:S07]  /*13b0*/  MOV R9, R14 ;  /* 0x0000000e00097202 */ /* 0x000fce0000000f00 */
.L_x_145:
[----:B------:R-:W-:Y:S01]  /*13c0*/  IMAD.SHL.U32 R0, R229, 0x8, RZ ;  /* 0x00000008e5007824 */ /* 0x000fe200078e00ff */
[----:B------:R-:W1:Y:S01]  /*13d0*/  LDCU.128 UR4, c[0x0][0x3d0] ;  /* 0x00007a00ff0477ac */ /* 0x000e620008000c00 */
[----:B------:R-:W2:Y:S01]  /*13e0*/  S2UR UR14, SR_CgaCtaId ;  /* 0x00000000000e79c3 */ /* 0x000ea20000008800 */
[----:B------:R-:W-:Y:S01]  /*13f0*/  SHF.R.U32.HI R14, RZ, 0x2, R229 ;  /* 0x00000002ff0e7819 */ /* 0x000fe200000116e5 */
[----:B------:R-:W-:Y:S01]  /*1400*/  IMAD.IADD R193, R12, 0x1, -R11 ;  /* 0x000000010cc17824 */ /* 0x000fe200078e0a0b */
[----:B------:R-:W-:Y:S01]  /*1410*/  LOP3.LUT R178, R0, 0x18, RZ, 0xc0, !PT ;  /* 0x0000001800b27812 */ /* 0x000fe200078ec0ff */
[----:B------:R-:W3:Y:S01]  /*1420*/  LDCU.64 UR12, c[0x0][0x388] ;  /* 0x00007100ff0c77ac */ /* 0x000ee20008000a00 */
[----:B------:R-:W-:Y:S01]  /*1430*/  SHF.R.S32.HI R231, RZ, 0x1f, R4 ;  /* 0x0000001fffe77819 */ /* 0x000fe20000011404 */
[----:B------:R-:W-:Y:S01]  /*1440*/  BSSY.RECONVERGENT B0, `(.L_x_146) ;  /* 0x000003a000007945 */ /* 0x000fe20003800200 */
[C---:B------:R-:W-:Y:S01]  /*1450*/  IADD3 R8, P1, PT, R178.reuse, R8, RZ ;  /* 0x00000008b2087210 */ /* 0x040fe20007f3e0ff */
[----:B------:R-:W4:Y:S01]  /*1460*/  LDCU.64 UR10, c[0x0][0x390] ;  /* 0x00007200ff0a77ac */ /* 0x000f220008000a00 */
[----:B------:R-:W-:-:S02]  /*1470*/  IADD3 R22, P0, PT, R178, R9, RZ ;  /* 0x00000009b2167210 */ /* 0x000fc40007f1e0ff */
[----:B------:R-:W-:Y:S01]  /*1480*/  IADD3.X R9, PT, PT, RZ, R6, RZ, P1, !PT ;  /* 0x00000006ff097210 */ /* 0x000fe20000ffe4ff */
[----:B------:R-:W5:Y:S01]  /*1490*/  LDCU.64 UR8, c[0x0][0x3c8] ;  /* 0x00007900ff0877ac */ /* 0x000f620008000a00 */
[----:B------:R-:W-:Y:S01]  /*14a0*/  ISETP.GE.AND P2, PT, R14, R193, PT ;  /* 0x000000c10e00720c */ /* 0x000fe20003f46270 */
[----:B------:R-:W-:Y:S01]  /*14b0*/  IMAD.X R23, RZ, RZ, R7, P0 ;  /* 0x000000ffff177224 */ /* 0x000fe200000e0607 */
[----:B------:R-:W-:Y:S01]  /*14c0*/  IADD3 R20, P0, PT, R178, R20, RZ ;  /* 0x00000014b2147210 */ /* 0x000fe20007f1e0ff */
[----:B------:R-:W-:Y:S01]  /*14d0*/  IMAD.WIDE.U32 R8, R14, R2, R8 ;  /* 0x000000020e087225 */ /* 0x000fe200078e0008 */
[----:B------:R-:W-:Y:S01]  /*14e0*/  LOP3.LUT R233, R0, 0xd8, RZ, 0xc0, !PT ;  /* 0x000000d800e97812 */ /* 0x000fe200078ec0ff */
[----:B------:R-:W-:Y:S01]  /*14f0*/  UMOV UR15, 0x400 ;  /* 0x00000400000f7882 */ /* 0x000fe20000000000 */
[----:B------:R-:W-:Y:S01]  /*1500*/  IADD3.X R21, PT, PT, RZ, R5, RZ, P0, !PT ;  /* 0x00000005ff157210 */ /* 0x000fe200007fe4ff */
[----:B------:R-:W-:Y:S01]  /*1510*/  IMAD.WIDE.U32 R22, R14, R156, R22 ;  /* 0x0000009c0e167225 */ /* 0x000fe200078e0016 */
[----:B------:R-:W-:-:S02]  /*1520*/  LOP3.LUT R233, R233, 0x18, R229, 0x78, !PT ;  /* 0x00000018e9e97812 */ /* 0x000fc400078e78e5 */
[----:B------:R-:W-:Y:S01]  /*1530*/  MOV R15, RZ ;  /* 0x000000ff000f7202 */ /* 0x000fe20000000f00 */
[----:B------:R-:W-:Y:S01]  /*1540*/  IMAD.MOV.U32 R6, RZ, RZ, R8 ;  /* 0x000000ffff067224 */ /* 0x000fe200078e0008 */
[----:B------:R-:W-:Y:S01]  /*1550*/  MOV R8, R22 ;  /* 0x0000001600087202 */ /* 0x000fe20000000f00 */
[----:B-1----:R-:W-:Y:S01]  /*1560*/  IMAD R232, R231, UR4, RZ ;  /* 0x00000004e7e87c24 */ /* 0x002fe2000f8e02ff */
[----:B------:R-:W-:Y:S01]  /*1570*/  LOP3.LUT R233, R233, 0x1f20, R0, 0xf8, !PT ;  /* 0x00001f20e9e97812 */ /* 0x000fe200078ef800 */
[C---:B------:R-:W-:Y:S02]  /*1580*/  IMAD R7, R14.reuse, R3, R9 ;  /* 0x000000030e077224 */ /* 0x040fe400078e0209 */
[----:B------:R-:W-:Y:S02]  /*1590*/  IMAD R231, R231, UR6, RZ ;  /* 0x00000006e7e77c24 */ /* 0x000fe4000f8e02ff */
[----:B------:R-:W-:Y:S02]  /*15a0*/  IMAD R9, R14, R157, R23 ;  /* 0x0000009d0e097224 */ /* 0x000fe400078e0217 */
[----:B------:R-:W-:-:S02]  /*15b0*/  IMAD R232, R4, UR5, R232 ;  /* 0x0000000504e87c24 */ /* 0x000fc4000f8e02e8 */
[C---:B------:R-:W-:Y:S02]  /*15c0*/  IMAD R231, R4.reuse, UR7, R231 ;  /* 0x0000000704e77c24 */ /* 0x040fe4000f8e02e7 */
[----:B------:R-:W-:Y:S01]  /*15d0*/  IMAD.WIDE.U32 R6, R4, UR4, R6 ;  /* 0x0000000404067c25 */ /* 0x000fe2000f8e0006 */
[----:B--2---:R-:W-:-:S03]  /*15e0*/  ULEA UR4, UR14, UR15, 0x18 ;  /* 0x0000000f0e047291 */ /* 0x004fc6000f8ec0ff */
[----:B------:R-:W-:Y:S01]  /*15f0*/  IMAD.WIDE.U32 R4, R4, UR6, R8 ;  /* 0x0000000604047c25 */ /* 0x000fe2000f8e0008 */
[----:B---3--:R-:W-:Y:S02]  /*1600*/  LEA R195, P1, R6, UR12, 0x1 ;  /* 0x0000000c06c37c11 */ /* 0x008fe4000f8208ff */
[----:B------:R-:W-:Y:S01]  /*1610*/  LEA R233, R233, UR4, 0x1 ;  /* 0x00000004e9e97c11 */ /* 0x000fe2000f8e08ff */
[----:B------:R-:W-:Y:S01]  /*1620*/  IMAD.IADD R232, R7, 0x1, R232 ;  /* 0x0000000107e87824 */ /* 0x000fe200078e02e8 */
[----:B------:R-:W-:Y:S01]  /*1630*/  IADD3 R231, PT, PT, R5, R231, RZ ;  /* 0x000000e705e77210 */ /* 0x000fe20007ffe0ff */
[----:B-----5:R-:W-:Y:S01]  /*1640*/  IMAD.WIDE.U32 R20, R16, UR8, R20 ;  /* 0x0000000810147c25 */ /* 0x020fe2000f8e0014 */
[----:B----4-:R-:W-:Y:S02]  /*1650*/  LEA R194, P0, R4, UR10, 0x1 ;  /* 0x0000000a04c27c11 */ /* 0x010fe4000f8008ff */
[----:B------:R-:W-:Y:S01]  /*1660*/  LEA.HI.X R232, R6, UR13, R232, 0x1, P1 ;  /* 0x0000000d06e87c11 */ /* 0x000fe200088f0ce8 */
[----:B------:R-:W-:Y:S01]  /*1670*/  IMAD R25, R16, UR9, R21 ;  /* 0x0000000910197c24 */ /* 0x000fe2000f8e0215 */
[----:B------:R-:W-:Y:S01]  /*1680*/  LEA.HI.X R231, R4, UR11, R231, 0x1, P0 ;  /* 0x0000000b04e77c11 */ /* 0x000fe200080f0ce7 */
[----:B------:R-:W-:-:S04]  /*1690*/  IMAD.WIDE.U32 R18, R18, 0x80, R14 ;  /* 0x0000008012127825 */ /* 0x000fc800078e000e */
[----:B------:R-:W-:Y:S01]  /*16a0*/  IMAD.SHL.U32 R0, R229, 0x20, RZ ;  /* 0x00000020e5007824 */ /* 0x000fe200078e00ff */
        /* <DEDUP_REMOVED lines=18> */
.L_x_148:
[----:B------:R1:W-:Y:S02]  /*17d0*/  STS.128 [R233], RZ ;  /* 0x000000ffe9007388 */ /* 0x0003e40000000c00 */
.L_x_147:
[----:B------:R-:W-:Y:S05]  /*17e0*/  BSYNC.RECONVERGENT B0 ;  /* 0x0000000000007941 */ /* 0x000fea0003800200 */
.L_x_146:
[----:B--2---:R-:W-:Y:S01]  /*17f0*/  IADD3 R8, PT, PT, R14, 0x20, RZ ;  /* 0x000000200e087810 */ /* 0x004fe20007ffe0ff */
[----:B------:R-:W-:Y:S01]  /*1800*/  VIADD R10, R158, 0xffffffff ;  /* 0xffffffff9e0a7836 */ /* 0x000fe20000000000 */
[----:B------:R-:W-:Y:S01]  /*1810*/  SHF.L.U64.HI R13, R2, 0x7, R3 ;  /* 0x00000007020d7819 */ /* 0x000fe20000010203 */
        /* <DEDUP_REMOVED lines=32> */
.L_x_150:
[----:B------:R-:W-:Y:S05]  /*1a20*/  BSYNC.RECONVERGENT B0 ;  /* 0x0000000000007941 */ /* 0x000fea0003800200 */
.L_x_149:
        /* <DEDUP_REMOVED lines=22> */
.L_x_152:
[----:B------:R-:W-:Y:S05]  /*1b90*/  BSYNC.RECONVERGENT B0 ;  /* 0x0000000000007941 */ /* 0x000fea0003800200 */
.L_x_151:
        /* <DEDUP_REMOVED lines=21> */
.L_x_154:
[----:B------:R-:W-:Y:S05]  /*1cf0*/  BSYNC.RECONVERGENT B0 ;  /* 0x0000000000007941 */ /* 0x000fea0003800200 */
.L_x_153:
[----:B------:R-:W-:Y:S01]  /*1d00*/  BSSY.RECONVERGENT B0, `(.L_x_155) ;  /* 0x000000e000007945 */ /* 0x000fe20003800200 */
[----:B------:R-:W-:-:S03]  /*1d10*/  IADD3 R19, PT, PT, R23, R13, RZ ;  /* 0x0000000d17137210 */ /* 0x000fc60007ffe0ff */
[----:B------:R-:W-:Y:S05]  /*1d20*/  @P3 BRA `(.L_x_156) ;  /* 0x00000000002c3947 */ /* 0x000fea0003800000 */
[----:B------:R-:W5:Y:S02]  /*1d30*/  LDCU UR5, c[0x0][0x440] ;  /* 0x00008800ff0577ac */ /* 0x000f640008000800 */
[----:B-----5:R-:W-:-:S13]  /*1d40*/  ISETP.GE.AND P0, PT, R178, UR5, PT ;  /* 0x00000005b2007c0c */ /* 0x020fda000bf06270 */
[----:B------:R-:W-:Y:S05]  /*1d50*/  @P0 BRA `(.L_x_157) ;  /* 0x00000000001c0947 */ /* 0x000fea0003800000 */
[----:B--2---:R-:W-:-:S04]  /*1d60*/  LEA R4, P0, R22, R195, 0x1 ;  /* 0x000000c316047211 */ /* 0x004fc800078008ff */
[----:B------:R-:W-:-:S05]  /*1d70*/  LEA.HI.X R5, R22, R232, R19, 0x1, P0 ;  /* 0x000000e816057211 */ /* 0x000fca00000f0c13 */
[----:B------:R-:W-:Y:S01]  /*1d80*/  @!PT LDS RZ, [RZ] ;  /* 0x00000000fffff984 */ /* 0x000fe20000000800 */
[----:B------:R-:W-:Y:S01]  /*1d90*/  @!PT LDS RZ, [RZ] ;  /* 0x00000000fffff984 */ /* 0x000fe20000000800 */
[----:B------:R-:W-:Y:S01]  /*1da0*/  @!PT LDS RZ, [RZ] ;  /* 0x00000000fffff984 */ /* 0x000fe20000000800 */
[----:B------:R2:W-:Y:S01]  /*1db0*/  LDGSTS.E.BYPASS.LTC128B.128 [R233+0x2000], desc[UR16][R4.64] ;  /* 0x0200000004e97fae */ /* 0x0005e2000b981a10 */
[----:B------:R-:W-:Y:S05]  /*1dc0*/  BRA `(.L_x_156) ;  /* 0x0000000000047947 */ /* 0x000fea0003800000 */
.L_x_157:
[----:B------:R1:W-:Y:S02]  /*1dd0*/  STS.128 [R233+0x2000], RZ ;  /* 0x002000ffe9007388 */ /* 0x0003e40000000c00 */
.L_x_156:
[----:B------:R-:W-:Y:S05]  /*1de0*/  BSYNC.RECONVERGENT B0 ;  /* 0x0000000000007941 */ /* 0x000fea0003800200 */
.L_x_155:
        /* <DEDUP_REMOVED lines=9> */
[----:B------:R-:W-:-:S04]  /*1e80*/  IMAD.WIDE.U32 R20, R2, 0x20, RZ ;  /* 0x0000002002147825 */ /* 0x000fc800078e00ff */
[----:B--2---:R-:W-:Y:S01]  /*1e90*/  IMAD.SHL.U32 R4, R3, 0x20, RZ ;  /* 0x0000002003047824 */ /* 0x004fe200078e00ff */
        /* <DEDUP_REMOVED lines=8> */
.L_x_159:
[----:B------:R-:W-:Y:S05]  /*1f20*/  BSYNC.RECONVERGENT B0 ;  /* 0x0000000000007941 */ /* 0x000fea0003800200 */
.L_x_158:
[----:B------:R-:W-:Y:S04]  /*1f30*/  BSSY.RECONVERGENT B0, `(.L_x_160) ;  /* 0x000000e000007945 */ /* 0x000fe80003800200 */
[----:B------:R-:W-:Y:S05]  /*1f40*/  @P2 BRA `(.L_x_161) ;  /* 0x0000000000302947 */ /* 0x000fea0003800000 */
[----:B------:R-:W5:Y:S02]  /*1f50*/  LDCU UR5, c[0x0][0x440] ;  /* 0x00008800ff0577ac */ /* 0x000f640008000800 */
[----:B-----5:R-:W-:-:S13]  /*1f60*/  ISETP.GE.AND P0, PT, R178, UR5, PT ;  /* 0x00000005b2007c0c */ /* 0x020fda000bf06270 */
[----:B------:R1:W-:Y:S01]  /*1f70*/  @P0 STS.128 [R233+0x3000], RZ ;  /* 0x003000ffe9000388 */ /* 0x0003e20000000c00 */
[----:B------:R-:W-:Y:S05]  /*1f80*/  @P0 BRA `(.L_x_161) ;  /* 0x0000000000200947 */ /* 0x000fea0003800000 */
[----:B--2---:R-:W-:-:S04]  /*1f90*/  LEA R5, P0, R2, R22, 0x6 ;  /* 0x0000001602057211 */ /* 0x004fc800078030ff */
[----:B------:R-:W-:Y:S02]  /*1fa0*/  LEA.HI.X R4, R2, R19, R3, 0x6, P0 ;  /* 0x0000001302047211 */ /* 0x000fe400000f3403 */
[----:B------:R-:W-:-:S04]  /*1fb0*/  LEA R20, P0, R5, R195, 0x1 ;  /* 0x000000c305147211 */ /* 0x000fc800078008ff */
[----:B------:R-:W-:-:S05]  /*1fc0*/  LEA.HI.X R21, R5, R232, R4, 0x1, P0 ;  /* 0x000000e805157211 */ /* 0x000fca00000f0c04 */
[----:B------:R-:W-:Y:S01]  /*1fd0*/  @!PT LDS RZ, [RZ] ;  /* 0x00000000fffff984 */ /* 0x000fe20000000800 */
[----:B------:R-:W-:Y:S01]  /*1fe0*/  @!PT LDS RZ, [RZ] ;  /* 0x00000000fffff984 */ /* 0x000fe20000000800 */
[----:B------:R-:W-:Y:S01]  /*1ff0*/  @!PT LDS RZ, [RZ] ;  /* 0x00000000fffff984 */ /* 0x000fe20000000800 */
[----:B------:R2:W-:Y:S04]  /*2000*/  LDGSTS.E.BYPASS.LTC128B.128 [R233+0x3000], desc[UR16][R20.64] ;  /* 0x0300000014e97fae */ /* 0x0005e8000b981a10 */
.L_x_161:
[----:B------:R-:W-:Y:S05]  /*2010*/  BSYNC.RECONVERGENT B0 ;  /* 0x0000000000007941 */ /* 0x000fea0003800200 */
.L_x_160:
[----:B------:R-:W-:Y:S04]  /*2020*/  BSSY.RECONVERGENT B0, `(.L_x_162) ;  /* 0x0000010000007945 */ /* 0x000fe80003800200 */
[----:B------:R-:W-:Y:S05]  /*2030*/  @P1 BRA `(.L_x_163) ;  /* 0x0000000000381947 */ /* 0x000fea0003800000 */
[----:B------:R-:W5:Y:S02]  /*2040*/  LDCU UR5, c[0x0][0x440] ;  /* 0x00008800ff0577ac */ /* 0x000f640008000800 */
[----:B-----5:R-:W-:-:S13]  /*2050*/  ISETP.GE.AND P0, PT, R178, UR5, PT ;  /* 0x00000005b2007c0c */ /* 0x020fda000bf06270 */
[----:B------:R1:W-:Y:S01]  /*2060*/  @P0 STS.128 [R233+0x3800], RZ ;  /* 0x003800ffe9000388 */ /* 0x0003e20000000c00 */
[----:B------:R-:W-:Y:S05]  /*2070*/  @P0 BRA `(.L_x_163) ;  /* 0x0000000000280947 */ /* 0x000fea0003800000 */
[----:B------:R-:W-:Y:S01]  /*2080*/  MOV R18, R22 ;  /* 0x0000001600127202 */ /* 0x000fe20000000f00 */
[----:B--2---:R-:W-:-:S04]  /*2090*/  IMAD R4, R3, 0x60, RZ ;  /* 0x0000006003047824 */ /* 0x004fc800078e02ff */
        /* <DEDUP_REMOVED lines=8> */
.L_x_163:
[----:B------:R-:W-:Y:S05]  /*2120*/  BSYNC.RECONVERGENT B0 ;  /* 0x0000000000007941 */ /* 0x000fea0003800200 */
.L_x_162:
[----:B------:R-:W5:Y:S01]  /*2130*/  LDCU.64 UR6, c[0x0][0x538] ;  /* 0x0000a700ff0677ac */ /* 0x000f620008000a00 */
[----:B------:R-:W0:Y:S01]  /*2140*/  LDGDEPBAR ;  /* 0x00000000000079af */ /* 0x000e220000000000 */
[----:B-----5:R-:W-:-:S04]  /*2150*/  ISETP.NE.U32.AND P1, PT, RZ, UR6, PT ;  /* 0x00000006ff007c0c */ /* 0x020fc8000bf25070 */
[----:B------:R-:W-:Y:S02]  /*2160*/  ISETP.NE.AND.EX P1, PT, RZ, UR7, PT, P1 ;  /* 0x00000007ff007c0c */ /* 0x000fe4000bf25310 */
[----:B------:R-:W-:Y:S01]  /*2170*/  SHF.R.U32.HI R177, RZ, 0x1, R229 ;  /* 0x00000001ffb17819 */ /* 0x000fe200000116e5 */
[----:B------:R-:W-:-:S10]  /*2180*/  DEPBAR.LE SB0, 0x0 ;  /* 0x000080000000791a */ /* 0x000fd40000000000 */
[----:B--2---:R-:W2:Y:S01]  /*2190*/  @P1 LDC.64 R4, c[0x0][0x540] ;  /* 0x00015000ff041b82 */ /* 0x004ea20000000a00 */
[----:B------:R-:W-:Y:S02]  /*21a0*/  @P1 IMAD.MOV.U32 R17, RZ, RZ, RZ ;  /* 0x000000ffff111224 */ /* 0x000fe400078e00ff */
[----:B--2---:R-:W-:-:S04]  /*21b0*/  @P1 IMAD.WIDE.U32 R16, R230, R4, R16 ;  /* 0x00000004e6101225 */ /* 0x004fc800078e0010 */
[----:B------:R-:W-:Y:S01]  /*21c0*/  @P1 IMAD R5, R230, R5, R17 ;  /* 0x00000005e6051224 */ /* 0x000fe200078e0211 */
[----:B------:R-:W-:-:S04]  /*21d0*/  @P1 LEA R4, P0, R16, UR6, 0x2 ;  /* 0x0000000610041c11 */ /* 0x000fc8000f8010ff */
[----:B------:R-:W-:-:S06]  /*21e0*/  @P1 LEA.HI.X R5, R16, UR7, R5, 0x2, P0 ;  /* 0x0000000710051c11 */ /* 0x000fcc00080f1405 */
[----:B------:R2:W5:Y:S01]  /*21f0*/  @P1 LDG.E R5, desc[UR16][R4.64] ;  /* 0x0000001004051981 */ /* 0x000562000c1e1900 */
[----:B------:R-:W-:Y:S01]  /*2200*/  LOP3.LUT R13, R177, 0x1f0, RZ, 0xc0, !PT ;  /* 0x000001f0b10d7812 */ /* 0x000fe200078ec0ff */
[----:B------:R-:W-:Y:S01]  /*2210*/  BSSY.RECONVERGENT B0, `(.L_x_164) ;  /* 0x000001d000007945 */ /* 0x000fe20003800200 */
[----:B------:R-:W-:Y:S01]  /*2220*/  LOP3.LUT R15, R14, 0x7, RZ, 0xc0, !PT ;  /* 0x000000070e0f7812 */ /* 0x000fe200078ec0ff */
[----:B------:R-:W-:Y:S01]  /*2230*/  IMAD.MOV.U32 R181, RZ, RZ, RZ ;  /* 0x000000ffffb57224 */ /* 0x000fe200078e00ff */
[----:B------:R-:W-:Y:S01]  /*2240*/  IADD3 R13, PT, PT, R13, 0x1, R11 ;  /* 0x000000010d0d7810 */ /* 0x000fe20007ffe00b */
[C---:B------:R-:W-:Y:S01]  /*2250*/  IMAD.SHL.U32 R11, R156.reuse, 0x80, RZ ;  /* 0x000000809c0b7824 */ /* 0x040fe200078e00ff */
[----:B------:R-:W-:Y:S02]  /*2260*/  SHF.L.U64.HI R14, R156, 0x7, R157 ;  /* 0x000000079c0e7819 */ /* 0x000fe4000001029d */
[----:B------:R-:W-:-:S03]  /*2270*/  IADD3 R13, PT, PT, -R12, R13, R15 ;  /* 0x0000000d0c0d7210 */ /* 0x000fc60007ffe10f */
[----:B------:R-:W-:Y:S01]  /*2280*/  IMAD R12, R14, R10, RZ ;  /* 0x0000000a0e0c7224 */ /* 0x000fe200078e02ff */
[----:B------:R-:W-:Y:S01]  /*2290*/  IADD3 R152, PT, PT, R13, R152, R160 ;  /* 0x000000980d987210 */ /* 0x000fe20007ffe0a0 */
[----:B------:R-:W-:Y:S01]  /*22a0*/  IMAD.WIDE.U32 R10, R11, R10, RZ ;  /* 0x0000000a0b0a7225 */ /* 0x000fe200078e00ff */
[----:B--2---:R-:W2:Y:S02]  /*22b0*/  @P1 LDC R4, c[0x0][0x458] ;  /* 0x00011600ff041b82 */ /* 0x004ea40000000800 */
[----:B--2---:R-:W5:Y:S06]  /*22c0*/  @P1 MUFU.RCP R4, R4 ;  /* 0x0000000400041308 */ /* 0x004f6c0000001000 */
[----:B------:R-:W-:Y:S01]  /*22d0*/  BAR.SYNC.DEFER_BLOCKING 0x0 ;  /* 0x0000000000007b1d */ /* 0x000fe20000010000 */
[----:B-----5:R-:W-:Y:S01]  /*22e0*/  @P1 FMUL.FTZ R181, R5, R4 ;  /* 0x0000000405b51220 */ /* 0x020fe20000410000 */
[----:B------:R-:W-:-:S04]  /*22f0*/  IMAD.IADD R5, R11, 0x1, R12 ;  /* 0x000000010b057824 */ /* 0x000fc800078e020c */
[----:B------:R-:W-:Y:S05]  /*2300*/  @P3 BRA `(.L_x_165) ;  /* 0x0000000000303947 */ /* 0x000fea0003800000 */
[----:B------:R-:W2:Y:S02]  /*2310*/  LDCU UR5, c[0x0][0x440] ;  /* 0x00008800ff0577ac */ /* 0x000ea40008000800 */
[----:B--2---:R-:W-:-:S13]  /*2320*/  ISETP.GE.AND P0, PT, R178, UR5, PT ;  /* 0x00000005b2007c0c */ /* 0x004fda000bf06270 */
        /* <DEDUP_REMOVED lines=8> */
.L_x_166:
[----:B------:R2:W-:Y:S01]  /*23b0*/  STS.128 [R233+0x4000], RZ ;  /* 0x004000ffe9007388 */ /* 0x0005e20000000c00 */
[----:B------:R-:W-:Y:S05]  /*23c0*/  BRA `(.L_x_167) ;  /* 0x0000000000047947 */ /* 0x000fea0003800000 */
.L_x_165:
[----:B------:R2:W-:Y:S02]  /*23d0*/  STS.128 [R233+0x4000], RZ ;  /* 0x004000ffe9007388 */ /* 0x0005e40000000c00 */
.L_x_167:
[----:B------:R-:W-:Y:S05]  /*23e0*/  BSYNC.RECONVERGENT B0 ;  /* 0x0000000000007941 */ /* 0x000fea0003800200 */
.L_x_164:
[-C--:B------:R-:W-:Y:S01]  /*23f0*/  ISETP.GE.AND P0, PT, R8, R9.reuse, PT ;  /* 0x000000090800720c */ /* 0x080fe20003f06270 */
[C---:B--2---:R-:W-:Y:S01]  /*2400*/  IMAD.SHL.U32 R12, R229.reuse, 0x10, RZ ;  /* 0x00000010e50c7824 */ /* 0x044fe200078e00ff */
[----:B------:R-:W-:Y:S01]  /*2410*/  LOP3.LUT R14, R0, 0xc0, RZ, 0xc0, !PT ;  /* 0x000000c0000e7812 */ /* 0x000fe200078ec0ff */
[----:B------:R-:W-:Y:S01]  /*2420*/  IMAD.SHL.U32 R13, R229, 0x4, RZ ;  /* 0x00000004e50d7824 */ /* 0x000fe200078e00ff */
[----:B------:R-:W-:Y:S01]  /*2430*/  ISETP.GE.AND P2, PT, R7, R9, PT ;  /* 0x000000090700720c */ /* 0x000fe20003f46270 */
[----:B------:R-:W-:Y:S01]  /*2440*/  BSSY.RECONVERGENT B0, `(.L_x_168) ;  /* 0x000001b000007945 */ /* 0x000fe20003800200 */
[----:B------:R-:W-:Y:S02]  /*2450*/  LOP3.LUT R7, R12, 0x100, RZ, 0xc0, !PT ;  /* 0x000001000c077812 */ /* 0x000fe400078ec0ff */
[----:B------:R-:W-:Y:S02]  /*2460*/  LOP3.LUT R13, R14, 0x18, R13, 0xf8, !PT ;  /* 0x000000180e0d7812 */ /* 0x000fe400078ef80d */
[----:B------:R-:W-:-:S02]  /*2470*/  LOP3.LUT R182, R0, 0x120, RZ, 0xc0, !PT ;  /* 0x0000012000b67812 */ /* 0x000fc400078ec0ff */
[----:B------:R-:W-:Y:S01]  /*2480*/  LOP3.LUT R7, R7, 0x20, R0, 0xf8, !PT ;  /* 0x0000002007077812 */ /* 0x000fe200078ef800 */
[----:B------:R2:W-:Y:S01]  /*2490*/  @P0 STS.128 [R233+0x4800], RZ ;  /* 0x004800ffe9000388 */ /* 0x0005e20000000c00 */
[C---:B------:R-:W-:Y:S02]  /*24a0*/  LOP3.LUT R177, R13.reuse, 0x8, R177, 0x78, !PT ;  /* 0x000000080db17812 */ /* 0x040fe400078e78b1 */
[----:B------:R-:W-:Y:S02]  /*24b0*/  LOP3.LUT R179, R13, 0x8, R229, 0x78, !PT ;  /* 0x000000080db37812 */ /* 0x000fe400078e78e5 */
[----:B------:R-:W-:Y:S02]  /*24c0*/  LOP3.LUT R180, R182, 0x3e00, R12, 0xf8, !PT ;  /* 0x00003e00b6b47812 */ /* 0x000fe400078ef80c */
        /* <DEDUP_REMOVED lines=18> */
.L_x_169:
[----:B------:R-:W-:Y:S05]  /*25f0*/  BSYNC.RECONVERGENT B0 ;  /* 0x0000000000007941 */ /* 0x000fea0003800200 */
.L_x_168:
        /* <DEDUP_REMOVED lines=17> */
.L_x_171:
[----:B------:R-:W-:Y:S05]  /*2710*/  BSYNC.RECONVERGENT B0 ;  /* 0x0000000000007941 */ /* 0x000fea0003800200 */
.L_x_170:
        /* <DEDUP_REMOVED lines=17> */
.L_x_173:
[----:B------:R-:W-:Y:S05]  /*2830*/  BSYNC.RECONVERGENT B0 ;  /* 0x0000000000007941 */ /* 0x000fea0003800200 */
.L_x_172:
[----:B------:R-:W-:Y:S01]  /*2840*/  LDSM.16.M88.4 R144, [R180] ;  /* 0x00000000b490783b */ /* 0x000fe20000000200 */
[----:B------:R-:W-:Y:S01]  /*2850*/  IMAD.MOV.U32 R170, RZ, RZ, 0x20 ;  /* 0x00000020ffaa7424 */ /* 0x000fe200078e00ff */
[----:B------:R-:W-:Y:S02]  /*2860*/  LOP3.LUT P6, RZ, R229, 0x4, RZ, 0xc0, !PT ;  /* 0x00000004e5ff7812 */ /* 0x000fe400078cc0ff */
[----:B------:R-:W5:Y:S02]  /*2870*/  LDSM.16.M88.4 R112, [R179+0x2000] ;  /* 0x00200000b370783b */ /* 0x000f640000000200 */
[----:B------:R-:W-:Y:S02]  /*2880*/  SEL R170, R170, 0xffffffe0, !P6 ;  /* 0xffffffe0aaaa7807 */ /* 0x000fe40007000000 */
[----:B-1----:R-:W1:Y:S03]  /*2890*/  LDSM.16.M88.4 R4, [R180+0x1000] ;  /* 0x00100000b404783b */ /* 0x002e660000000200 */
[--C-:B------:R-:W-:Y:S01]  /*28a0*/  IMAD.IADD R161, R180, 0x1, R170.reuse ;  /* 0x00000001b4a17824 */ /* 0x100fe200078e02aa */
[----:B------:R-:W2:Y:S01]  /*28b0*/  LDSM.16.M88.4 R96, [R179+0x2400] ;  /* 0x00240000b360783b */ /* 0x000ea20000000200 */
[----:B------:R-:W-:-:S03]  /*28c0*/  IMAD.IADD R0, R179, 0x1, R170 ;  /* 0x00000001b3007824 */ /* 0x000fc600078e02aa */
[----:B------:R-:W3:Y:S04]  /*28d0*/  LDSM.16.M88.4 R80, [R179+0x2800] ;  /* 0x00280000b350783b */ /* 0x000ee80000000200 */
[----:B------:R-:W4:Y:S04]  /*28e0*/  LDSM.16.M88.4 R64, [R179+0x2c00] ;  /* 0x002c0000b340783b */ /* 0x000f280000000200 */
[----:B------:R-:W4:Y:S04]  /*28f0*/  LDSM.16.M88.4 R48, [R179+0x3000] ;  /* 0x00300000b330783b */ /* 0x000f280000000200 */
[----:B------:R-:W4:Y:S04]  /*2900*/  LDSM.16.M88.4 R32, [R179+0x3400] ;  /* 0x00340000b320783b */ /* 0x000f280000000200 */
[----:B------:R-:W4:Y:S04]  /*2910*/  LDSM.16.M88.4 R16, [R179+0x3800] ;  /* 0x00380000b310783b */ /* 0x000f280000000200 */
[----:B------:R-:W4:Y:S04]  /*2920*/  LDSM.16.M88.4 R148, [R179+0x3c00] ;  /* 0x003c0000b394783b */ /* 0x000f280000000200 */
[----:B------:R-:W-:Y:S04]  /*2930*/  LDSM.16.M88.4 R136, [R161] ;  /* 0x00000000a188783b */ /* 0x000fe80000000200 */
[----:B------:R-:W4:Y:S01]  /*2940*/  LDSM.16.M88.4 R128, [R0+0x2000] ;  /* 0x002000000080783b */ /* 0x000f220000000200 */
[-C--:B-----5:R-:W-:Y:S03]  /*2950*/  HMMA.16816.F32 R140, R144, R112.reuse, RZ ;  /* 0x00000070908c723c */ /* 0x0a0fe600000018ff */
[----:B------:R-:W5:Y:S04]  /*2960*/  LDSM.16.M88.4 R132, [R161+0x1000] ;  /* 0x00100000a184783b */ /* 0x000f680000000200 */
[----:B------:R-:W5:Y:S01]  /*2970*/  LDSM.16.M88.4 R124, [R0+0x3c00] ;  /* 0x003c0000007c783b */ /* 0x000f620000000200 */
[C---:B-1----:R-:W-:Y:S03]  /*2980*/  HMMA.16816.F32 R120, R4.reuse, R112, RZ ;  /* 0x000000700478723c */ /* 0x042fe600000018ff */
[----:B------:R-:W0:Y:S05]  /*2990*/  LDGDEPBAR ;  /* 0x00000000000079af */ /* 0x000e2a0000000000 */
[C---:B------:R-:W-:Y:S08]  /*29a0*/  HMMA.16816.F32 R116, R4.reuse, R114, RZ ;  /* 0x000000720474723c */ /* 0x040ff000000018ff */
[C---:B--2---:R-:W-:Y:S08]  /*29b0*/  HMMA.16816.F32 R104, R4.reuse, R96, RZ ;  /* 0x000000600468723c */ /* 0x044ff000000018ff */
[C---:B---3--:R-:W-:Y:S08]  /*29c0*/  HMMA.16816.F32 R88, R4.reuse, R80, RZ ;  /* 0x000000500458723c */ /* 0x048ff000000018ff */
[C---:B----4-:R-:W-:Y:S08]  /*29d0*/  HMMA.16816.F32 R72, R4.reuse, R64, RZ ;  /* 0x000000400448723c */ /* 0x050ff000000018ff */
        /* <DEDUP_REMOVED lines=25> */
[----:B------:R-:W-:Y:S08]  /*2b70*/  HMMA.16816.F32 R4, R4, R150, RZ ;  /* 0x000000960404723c */ /* 0x000ff000000018ff */
[----:B------:R-:W-:Y:S01]  /*2b80*/  HMMA.16816.F32 R148, R136, R128, R140 ;  /* 0x000000808894723c */ /* 0x000fe2000000188c */
[C---:B------:R-:W-:Y:S01]  /*2b90*/  VIMNMX R143, PT, PT, R152.reuse, R160, PT ;  /* 0x000000a0988f7248 */ /* 0x040fe20003fe0100 */
[----:B------:R-:W-:Y:S01]  /*2ba0*/  IMAD.SHL.U32 R140, R229, 0x2, RZ ;  /* 0x00000002e58c7824 */ /* 0x000fe200078e00ff */
[----:B------:R-:W-:-:S02]  /*2bb0*/  VIADDMNMX R142, R152, 0x8, R160, PT ;  /* 0x00000008988e7846 */ /* 0x000fc400038001a0 */
[C-C-:B------:R-:W-:Y:S02]  /*2bc0*/  VIADDMNMX R141, R152.reuse, 0x40, R160.reuse, PT ;  /* 0x00000040988d7846 */ /* 0x140fe400038001a0 */
[----:B------:R-:W-:Y:S01]  /*2bd0*/  VIADDMNMX R160, R152, 0x48, R160, PT ;  /* 0x0000004898a07846 */ /* 0x000fe200038001a0 */
[----:B-----5:R-:W-:Y:S01]  /*2be0*/  HMMA.16816.F32 R120, R132, R128, R120 ;  /* 0x000000808478723c */ /* 0x020fe20000001878 */
[----:B------:R-:W1:Y:S01]  /*2bf0*/  LDSM.16.M88.4 R152, [R0+0x2400] ;  /* 0x002400000098783b */ /* 0x000e620000000200 */
[----:B------:R-:W-:-:S05]  /*2c00*/  LOP3.LUT R140, R140, 0x6, RZ, 0xc0, !PT ;  /* 0x000000068c8c7812 */ /* 0x000fca00078ec0ff */
[----:B------:R-:W-:Y:S01]  /*2c10*/  IMAD R159, R158, 0x80, R140 ;  /* 0x000000809e9f7824 */ /* 0x000fe200078e028c */
[----:B------:R-:W-:Y:S03]  /*2c20*/  HMMA.16816.F32 R144, R136, R126, R144 ;  /* 0x0000007e8890723c */ /* 0x000fe60000001890 */
[----:B------:R-:W-:-:S05]  /*2c30*/  VIADD R129, R159, 0xffffff80 ;  /* 0xffffff809f817836 */ /* 0x000fca0000000000 */
[C---:B------:R-:W-:Y:S01]  /*2c40*/  HMMA.16816.F32 R4, R132.reuse, R126, R4 ;  /* 0x0000007e8404723c */ /* 0x040fe20000001804 */
[----:B------:R-:W-:Y:S01]  /*2c50*/  ISETP.GE.AND P2, PT, R129, R143, PT ;  /* 0x0000008f8100720c */ /* 0x000fe20003f46270 */
[----:B------:R-:W-:Y:S01]  /*2c60*/  VIADD R127, R159, 0xffffff81 ;  /* 0xffffff819f7f7836 */ /* 0x000fe20000000000 */
[C---:B------:R-:W-:Y:S02]  /*2c70*/  ISETP.GE.AND P0, PT, R129.reuse, R142, PT ;  /* 0x0000008e8100720c */ /* 0x040fe40003f06270 */
[C---:B------:R-:W-:Y:S02]  /*2c80*/  ISETP.GE.AND P5, PT, R129.reuse, R141, PT ;  /* 0x0000008d8100720c */ /* 0x040fe40003fa6270 */
[----:B------:R-:W-:Y:S01]  /*2c90*/  I2FP.F32.U32 R128, R129 ;  /* 0x0000008100807245 */ /* 0x000fe20000201000 */
[----:B------:R-:W-:Y:S01]  /*2ca0*/  HMMA.16816.F32 R116, R132, R130, R116 ;  /* 0x000000828474723c */ /* 0x000fe20000001874 */
[----:B------:R-:W-:Y:S01]  /*2cb0*/  ISETP.GE.AND P1, PT, R129, R160, PT ;  /* 0x000000a08100720c */ /* 0x000fe20003f26270 */
[----:B------:R-:W-:-:S02]  /*2cc0*/  VIADD R129, R159, 0xfffffff8 ;  /* 0xfffffff89f817836 */ /* 0x000fc40000000000 */
[CC--:B------:R-:W-:Y:S01]  /*2cd0*/  FFMA.FTZ R120, R128.reuse, R181.reuse, R120 ;  /* 0x000000b580787223 */ /* 0x0c0fe20000010078 */
[CC--:B------:R-:W-:Y:S01]  /*2ce0*/  FFMA.FTZ R122, R128.reuse, R181.reuse, R122 ;  /* 0x000000b5807a7223 */ /* 0x0c0fe2000001007a */
[C---:B------:R-:W-:Y:S01]  /*2cf0*/  FFMA.FTZ R148, R128.reuse, R181, R148 ;  /* 0x000000b580947223 */ /* 0x040fe20000010094 */
[----:B------:R-:W-:Y:S01]  /*2d00*/  I2FP.F32.U32 R126, R129 ;  /* 0x00000081007e7245 */ /* 0x000fe20000201000 */
[----:B------:R-:W-:Y:S01]  /*2d10*/  FFMA.FTZ R150, R128, R181, R150 ;  /* 0x000000b580967223 */ /* 0x000fe20000010096 */
[----:B------:R-:W-:Y:S01]  /*2d20*/  FSEL R202, R120, -INF , !P5 ;  /* 0xff80000078ca7808 */ /* 0x000fe20006800000 */
[C---:B------:R-:W-:Y:S01]  /*2d30*/  HMMA.16816.F32 R112, R136.reuse, R130, R112 ;  /* 0x000000828870723c */ /* 0x040fe20000001870 */
[C---:B------:R-:W-:Y:S01]  /*2d40*/  ISETP.GE.AND P4, PT, R129.reuse, R143, PT ;  /* 0x0000008f8100720c */ /* 0x040fe20003f86270 */
[CC--:B------:R-:W-:Y:S01]  /*2d50*/  FFMA.FTZ R144, R126.reuse, R181.reuse, R144 ;  /* 0x000000b57e907223 */ /* 0x0c0fe20000010090 */
[CC--:B------:R-:W-:Y:S01]  /*2d60*/  FFMA.FTZ R120, R126.reuse, R181.reuse, R146 ;  /* 0x000000b57e787223 */ /* 0x0c0fe20000010092 */
[----:B------:R-:W-:Y:S01]  /*2d70*/  ISETP.GE.AND P3, PT, R129, R142, PT ;  /* 0x0000008e8100720c */ /* 0x000fe20003f66270 */
[-C--:B------:R-:W-:Y:S01]  /*2d80*/  FFMA.FTZ R4, R126, R181.reuse, R4 ;  /* 0x000000b57e047223 */ /* 0x080fe20000010004 */
[----:B------:R-:W-:Y:S01]  /*2d90*/  FSEL R198, R122, -INF , !P1 ;  /* 0xff8000007ac67808 */ /* 0x000fe20004800000 */
[----:B------:R-:W-:Y:S01]  /*2da0*/  FFMA.FTZ R126, R126, R181, R6 ;  /* 0x000000b57e7e7223 */ /* 0x000fe20000010006 */
[----:B------:R-:W-:Y:S01]  /*2db0*/  FSEL R201, R148, -INF , !P2 ;  /* 0xff80000094c97808 */ /* 0x000fe20005000000 */
[----:B-1----:R-:W-:Y:S01]  /*2dc0*/  HMMA.16816.F32 R108, R136, R152, R108 ;  /* 0x00000098886c723c */ /* 0x002fe2000000186c */
[----:B------:R-:W-:Y:S01]  /*2dd0*/  FSEL R196, R150, -INF , !P0 ;  /* 0xff80000096c47808 */ /* 0x000fe20004000000 */
[----:B------:R-:W-:Y:S01]  /*2de0*/  VIADD R128, R159, 0xffffff89 ;  /* 0xffffff899f807836 */ /* 0x000fe20000000000 */
[----:B------:R-:W-:-:S02]  /*2df0*/  FSEL R122, R144, -INF , !P4 ;  /* 0xff800000907a7808 */ /* 0x000fc40006000000 */
[----:B------:R-:W-:Y:S02]  /*2e00*/  FSEL R120, R120, -INF , !P3 ;  /* 0xff80000078787808 */ /* 0x000fe40005800000 */
[C---:B------:R-:W-:Y:S01]  /*2e10*/  ISETP.GE.AND P2, PT, R129.reuse, R141, PT ;  /* 0x0000008d8100720c */ /* 0x040fe20003f46270 */
[----:B------:R-:W-:Y:S01]  /*2e20*/  HMMA.16816.F32 R104, R132, R152, R104 ;  /* 0x000000988468723c */ /* 0x000fe20000001868 */
[----:B------:R-:W-:Y:S01]  /*2e30*/  ISETP.GE.AND P0, PT, R129, R160, PT ;  /* 0x000000a08100720c */ /* 0x000fe20003f06270 */
[----:B------:R-:W-:Y:S01]  /*2e40*/  VIADD R129, R159, 0xffffff88 ;  /* 0xffffff889f817836 */ /* 0x000fe20000000000 */
[C---:B------:R-:W-:Y:S02]  /*2e50*/  ISETP.GE.AND P5, PT, R127.reuse, R143, PT ;  /* 0x0000008f7f00720c */ /* 0x040fe40003fa6270 */
[C---:B------:R-:W-:Y:S02]  /*2e60*/  ISETP.GE.AND P1, PT, R127.reuse, R142, PT ;  /* 0x0000008e7f00720c */ /* 0x040fe40003f26270 */
[C---:B------:R-:W-:Y:S01]  /*2e70*/  ISETP.GE.AND P4, PT, R127.reuse, R141, PT ;  /* 0x0000008d7f00720c */ /* 0x040fe20003f86270 */
[----:B------:R-:W-:Y:S01]  /*2e80*/  HMMA.16816.F32 R96, R136, R154, R96 ;  /* 0x0000009a8860723c */ /* 0x000fe20000001860 */
[----:B------:R-:W-:-:S02]  /*2e90*/  ISETP.GE.AND P3, PT, R127, R160, PT ;  /* 0x000000a07f00720c */ /* 0x000fc40003f66270 */
[----:B------:R-:W-:Y:S02]  /*2ea0*/  I2FP.F32.U32 R127, R127 ;  /* 0x0000007f007f7245 */ /* 0x000fe40000201000 */
[----:B------:R-:W-:Y:S02]  /*2eb0*/  FSEL R6, R4, -INF , !P2 ;  /* 0xff80000004067808 */ /* 0x000fe40005000000 */
[----:B------:R-:W-:Y:S01]  /*2ec0*/  FSEL R4, R126, -INF , !P0 ;  /* 0xff8000007e047808 */ /* 0x000fe20004000000 */
[C---:B------:R-:W-:Y:S01]  /*2ed0*/  FFMA.FTZ R149, R127.reuse, R181, R149 ;  /* 0x000000b57f957223 */ /* 0x040fe20000010095 */
[----:B------:R-:W-:Y:S01]  /*2ee0*/  I2FP.F32.U32 R126, R129 ;  /* 0x00000081007e7245 */ /* 0x000fe20000201000 */
[CC--:B------:R-:W-:Y:S01]  /*2ef0*/  FFMA.FTZ R123, R127.reuse, R181.reuse, R123 ;  /* 0x000000b57f7b7223 */ /* 0x0c0fe2000001007b */
[CC--:B------:R-:W-:Y:S01]  /*2f00*/  FFMA.FTZ R121, R127.reuse, R181.reuse, R121 ;  /* 0x000000b57f797223 */ /* 0x0c0fe20000010079 */
[-C--:B------:R-:W-:Y:S01]  /*2f10*/  FFMA.FTZ R151, R127, R181.reuse, R151 ;  /* 0x000000b57f977223 */ /* 0x080fe20000010097 */
[----:B------:R-:W-:Y:S01]  /*2f20*/  FSEL R199, R149, -INF , !P5 ;  /* 0xff80000095c77808 */ /* 0x000fe20006800000 */
[C---:B------:R-:W-:Y:S01]  /*2f30*/  FFMA.FTZ R116, R126.reuse, R181, R116 ;  /* 0x000000b57e747223 */ /* 0x040fe20000010074 */
[----:B------:R-:W-:Y:S01]  /*2f40*/  FSEL R206, R123, -INF , !P3 ;  /* 0xff8000007bce7808 */ /* 0x000fe20005800000 */
[----:B------:R-:W-:Y:S01]  /*2f50*/  VIADD R123, R159, 0xffffff90 ;  /* 0xffffff909f7b7836 */ /* 0x000fe20000000000 */
[----:B------:R-:W-:Y:S01]  /*2f60*/  ISETP.GE.AND P5, PT, R129, R141, PT ;  /* 0x0000008d8100720c */ /* 0x000fe20003fa6270 */
[CC--:B------:R-:W-:Y:S01]  /*2f70*/  FFMA.FTZ R112, R126.reuse, R181.reuse, R112 ;  /* 0x000000b57e707223 */ /* 0x0c0fe20000010070 */
[----:B------:R-:W-:Y:S01]  /*2f80*/  FSEL R209, R121, -INF , !P4 ;  /* 0xff80000079d17808 */ /* 0x000fe20006000000 */
[CC--:B------:R-:W-:Y:S01]  /*2f90*/  FFMA.FTZ R114, R126.reuse, R181.reuse, R114 ;  /* 0x000000b57e727223 */ /* 0x0c0fe20000010072 */
[----:B------:R-:W-:Y:S01]  /*2fa0*/  I2FP.F32.U32 R121, R128 ;  /* 0x0000008000797245 */ /* 0x000fe20000201000 */
[----:B------:R-:W-:Y:S01]  /*2fb0*/  FFMA.FTZ R208, R126, R181, R118 ;  /* 0x000000b57ed07223 */ /* 0x000fe20000010076 */
[----:B------:R-:W-:Y:S01]  /*2fc0*/  ISETP.GE.AND P2, PT, R129, R143, PT ;  /* 0x0000008f8100720c */ /* 0x000fe20003f46270 */
[----:B------:R-:W-:Y:S01]  /*2fd0*/  VIADD R118, R159, 0xffffff91 ;  /* 0xffffff919f767836 */ /* 0x000fe20000000000 */
[----:B------:R-:W-:Y:S01]  /*2fe0*/  ISETP.GE.AND P0, PT, R129, R142, PT ;  /* 0x0000008e8100720c */ /* 0x000fe20003f06270 */
[CC--:B------:R-:W-:Y:S01]  /*2ff0*/  FFMA.FTZ R207, R121.reuse, R181.reuse, R113 ;  /* 0x000000b579cf7223 */ /* 0x0c0fe20000010071 */
[----:B------:R-:W-:Y:S01]  /*3000*/  FSEL R212, R116, -INF , !P5 ;  /* 0xff80000074d47808 */ /* 0x000fe20006800000 */
[----:B------:R-:W-:Y:S01]  /*3010*/  FFMA.FTZ R205, R121, R181, R115 ;  /* 0x000000b579cd7223 */ /* 0x000fe20000010073 */
[----:B------:R-:W-:Y:S01]  /*3020*/  I2FP.F32.U32 R116, R123 ;  /* 0x0000007b00747245 */ /* 0x000fe20000201000 */
[----:B------:R-:W-:Y:S01]  /*3030*/  HMMA.16816.F32 R100, R132, R154, R100 ;  /* 0x0000009a8464723c */ /* 0x000fe20000001864 */
[----:B------:R-:W-:Y:S01]  /*3040*/  FSEL R197, R151, -INF , !P1 ;  /* 0xff80000097c57808 */ /* 0x000fe20004800000 */
[-C--:B------:R-:W-:Y:S01]  /*3050*/  FFMA.FTZ R117, R121, R181.reuse, R117 ;  /* 0x000000b579757223 */ /* 0x080fe20000010075 */
[----:B------:R-:W-:Y:S01]  /*3060*/  ISETP.GE.AND P1, PT, R129, R160, PT ;  /* 0x000000a08100720c */ /* 0x000fe20003f26270 */
[-C--:B------:R-:W-:Y:S01]  /*3070*/  FFMA.FTZ R108, R116, R181.reuse, R108 ;  /* 0x000000b5746c7223 */ /* 0x080fe2000001006c */
[----:B------:R-:W-:Y:S01]  /*3080*/  FSEL R203, R112, -INF , !P2 ;  /* 0xff80000070cb7808 */ /* 0x000fe20005000000 */
[-C--:B------:R-:W-:Y:S01]  /*3090*/  FFMA.FTZ R110, R116, R181.reuse, R110 ;  /* 0x000000b5746e7223 */ /* 0x080fe2000001006e */
[----:B------:R-:W-:Y:S01]  /*30a0*/  FSEL R200, R114, -INF , !P0 ;  /* 0xff80000072c87808 */ /* 0x000fe20004000000 */
[----:B------:R-:W-:Y:S01]  /*30b0*/  FFMA.FTZ R204, R116, R181, R106 ;  /* 0x000000b574cc7223 */ /* 0x000fe2000001006a */
[----:B------:R-:W1:Y:S01]  /*30c0*/  LDSM.16.M88.4 R112, [R0+0x2800] ;  /* 0x002800000070783b */ /* 0x000e620000000200 */
[----:B------:R-:W-:Y:S01]  /*30d0*/  ISETP.GE.AND P5, PT, R123, R143, PT ;  /* 0x0000008f7b00720c */ /* 0x000fe20003fa6270 */
[----:B------:R-:W-:Y:S01]  /*30e0*/  VIADD R106, R159, 0xffffff98 ;  /* 0xffffff989f6a7836 */ /* 0x000fe20000000000 */
[----:B------:R-:W-:Y:S01]  /*30f0*/  FSEL R208, R208, -INF , !P1 ;  /* 0xff800000d0d07808 */ /* 0x000fe20004800000 */
[-C--:B------:R-:W-:Y:S01]  /*3100*/  FFMA.FTZ R219, R116, R181.reuse, R104 ;  /* 0x000000b574db7223 */ /* 0x080fe20000010068 */
[----:B------:R-:W-:Y:S01]  /*3110*/  ISETP.GE.AND P1, PT, R123, R142, PT ;  /* 0x0000008e7b00720c */ /* 0x000fe20003f26270 */
[----:B------:R-:W-:Y:S01]  /*3120*/  VIADD R104, R159, 0xffffff99 ;  /* 0xffffff999f687836 */ /* 0x000fe20000000000 */
[----:B------:R-:W-:Y:S01]  /*3130*/  FSEL R187, R108, -INF , !P5 ;  /* 0xff8000006cbb7808 */ /* 0x000fe20006800000 */
[----:B------:R-:W-:Y:S01]  /*3140*/  FFMA.FTZ R119, R121, R181, R119 ;  /* 0x000000b579777223 */ /* 0x000fe20000010077 */
[----:B------:R-:W-:Y:S01]  /*3150*/  FSEL R108, R110, -INF , !P1 ;  /* 0xff8000006e6c7808 */ /* 0x000fe20004800000 */
[----:B------:R-:W-:Y:S01]  /*3160*/  HMMA.16816.F32 R12, R136, R124, R12 ;  /* 0x0000007c880c723c */ /* 0x000fe2000000180c */
[----:B------:R-:W-:-:S02]  /*3170*/  I2FP.F32.U32 R110, R118 ;  /* 0x00000076006e7245 */ /* 0x000fc40000201000 */
[C---:B------:R-:W-:Y:S02]  /*3180*/  ISETP.GE.AND P4, PT, R128.reuse, R143, PT ;  /* 0x0000008f8000720c */ /* 0x040fe40003f86270 */
[----:B------:R-:W-:Y:S01]  /*3190*/  ISETP.GE.AND P3, PT, R128, R142, PT ;  /* 0x0000008e8000720c */ /* 0x000fe20003f66270 */
[CC--:B------:R-:W-:Y:S01]  /*31a0*/  FFMA.FTZ R220, R110.reuse, R181.reuse, R105 ;  /* 0x000000b56edc7223 */ /* 0x0c0fe20000010069 */
[----:B------:R-:W-:Y:S01]  /*31b0*/  FSEL R207, R207, -INF , !P4 ;  /* 0xff800000cfcf7808 */ /* 0x000fe20006000000 */
[CC--:B------:R-:W-:Y:S01]  /*31c0*/  FFMA.FTZ R107, R110.reuse, R181.reuse, R107 ;  /* 0x000000b56e6b7223 */ /* 0x0c0fe2000001006b */
[----:B------:R-:W-:Y:S01]  /*31d0*/  FSEL R205, R205, -INF , !P3 ;  /* 0xff800000cdcd7808 */ /* 0x000fe20005800000 */
[CC--:B------:R-:W-:Y:S01]  /*31e0*/  FFMA.FTZ R109, R110.reuse, R181.reuse, R109 ;  /* 0x000000b56e6d7223 */ /* 0x0c0fe2000001006d */
[----:B------:R-:W-:Y:S01]  /*31f0*/  I2FP.F32.U32 R105, R106 ;  /* 0x0000006a00697245 */ /* 0x000fe20000201000 */
[----:B------:R-:W-:Y:S01]  /*3200*/  FFMA.FTZ R111, R110, R181, R111 ;  /* 0x000000b56e6f7223 */ /* 0x000fe2000001006f */
[C---:B------:R-:W-:Y:S01]  /*3210*/  ISETP.GE.AND P4, PT, R123.reuse, R141, PT ;  /* 0x0000008d7b00720c */ /* 0x040fe20003f86270 */
[----:B------:R-:W-:Y:S01]  /*3220*/  HMMA.16816.F32 R8, R132, R124, R8 ;  /* 0x0000007c8408723c */ /* 0x000fe20000001808 */
[-C--:B------:R-:W-:Y:S01]  /*3230*/  ISETP.GE.AND P3, PT, R123, R160.reuse, PT ;  /* 0x000000a07b00720c */ /* 0x080fe20003f66270 */
[-C--:B------:R-:W-:Y:S01]  /*3240*/  FFMA.FTZ R96, R105, R181.reuse, R96 ;  /* 0x000000b569607223 */ /* 0x080fe20000010060 */
[----:B------:R-:W-:Y:S01]  /*3250*/  FSEL R219, R219, -INF , !P4 ;  /* 0xff800000dbdb7808 */ /* 0x000fe20006000000 */
[CC--:B------:R-:W-:Y:S01]  /*3260*/  FFMA.FTZ R98, R105.reuse, R181.reuse, R98 ;  /* 0x000000b569627223 */ /* 0x0c0fe20000010062 */
[----:B------:R-:W-:Y:S01]  /*3270*/  FSEL R204, R204, -INF , !P3 ;  /* 0xff800000cccc7808 */ /* 0x000fe20005800000 */
[C---:B------:R-:W-:Y:S01]  /*3280*/  FFMA.FTZ R100, R105.reuse, R181, R100 ;  /* 0x000000b569647223 */ /* 0x040fe20000010064 */
[C---:B------:R-:W-:Y:S01]  /*3290*/  ISETP.GE.AND P5, PT, R118.reuse, R141, PT ;  /* 0x0000008d7600720c */ /* 0x040fe20003fa6270 */
[----:B------:R-:W-:Y:S01]  /*32a0*/  FFMA.FTZ R217, R105, R181, R102 ;  /* 0x000000b569d97223 */ /* 0x000fe20000010066 */
[----:B------:R-:W-:Y:S01]  /*32b0*/  ISETP.GE.AND P1, PT, R118, R160, PT ;  /* 0x000000a07600720c */ /* 0x000fe20003f26270 */
[C---:B------:R-:W-:Y:S01]  /*32c0*/  VIADD R105, R159.reuse, 0xffffffa0 ;  /* 0xffffffa09f697836 */ /* 0x040fe20000000000 */
[C---:B------:R-:W-:Y:S01]  /*32d0*/  ISETP.GE.AND P4, PT, R106.reuse, R143, PT ;  /* 0x0000008f6a00720c */ /* 0x040fe20003f86270 */
[----:B------:R-:W-:Y:S01]  /*32e0*/  VIADD R102, R159, 0xffffffa1 ;  /* 0xffffffa19f667836 */ /* 0x000fe20000000000 */
[----:B------:R-:W-:-:S02]  /*32f0*/  ISETP.GE.AND P3, PT, R106, R142, PT ;  /* 0x0000008e6a00720c */ /* 0x000fc40003f66270 */
[----:B------:R-:W-:Y:S01]  /*3300*/  FSEL R220, R220, -INF , !P5 ;  /* 0xff800000dcdc7808 */ /* 0x000fe20006800000 */
[-C--:B-1----:R-:W-:Y:S01]  /*3310*/  HMMA.16816.F32 R92, R136, R112.reuse, R92 ;  /* 0x00000070885c723c */ /* 0x082fe2000000185c */
[----:B------:R-:W-:Y:S02]  /*3320*/  FSEL R216, R107, -INF , !P1 ;  /* 0xff8000006bd87808 */ /* 0x000fe40004800000 */
[----:B------:R-:W-:Y:S02]  /*3330*/  FSEL R236, R96, -INF , !P4 ;  /* 0xff80000060ec7808 */ /* 0x000fe40006000000 */
[----:B------:R-:W-:Y:S02]  /*3340*/  FSEL R188, R98, -INF , !P3 ;  /* 0xff80000062bc7808 */ /* 0x000fe40005800000 */
[C---:B------:R-:W-:Y:S01]  /*3350*/  ISETP.GE.AND P5, PT, R104.reuse, R143, PT ;  /* 0x0000008f6800720c */ /* 0x040fe20003fa6270 */
[----:B------:R-:W-:Y:S01]  /*3360*/  HMMA.16816.F32 R88, R132, R112, R88 ;  /* 0x000000708458723c */ /* 0x000fe20000001858 */
[----:B------:R-:W-:-:S02]  /*3370*/  ISETP.GE.AND P1, PT, R104, R142, PT ;  /* 0x0000008e6800720c */ /* 0x000fc40003f26270 */
[CC--:B------:R-:W-:Y:S02]  /*3380*/  ISETP.GE.AND P4, PT, R104.reuse, R141.reuse, PT ;  /* 0x0000008d6800720c */ /* 0x0c0fe40003f86270 */
[----:B------:R-:W-:Y:S02]  /*3390*/  ISETP.GE.AND P3, PT, R104, R160, PT ;  /* 0x000000a06800720c */ /* 0x000fe40003f66270 */
[----:B------:R-:W-:Y:S01]  /*33a0*/  I2FP.F32.U32 R104, R104 ;  /* 0x0000006800687245 */ /* 0x000fe20000201000 */
[-C--:B------:R-:W-:Y:S01]  /*33b0*/  HMMA.16816.F32 R80, R136, R114.reuse, R80 ;  /* 0x000000728850723c */ /* 0x080fe20000001850 */
[C---:B------:R-:W-:Y:S02]  /*33c0*/  ISETP.GE.AND P2, PT, R128.reuse, R141, PT ;  /* 0x0000008d8000720c */ /* 0x040fe40003f46270 */
[----:B------:R-:W-:Y:S01]  /*33d0*/  ISETP.GE.AND P0, PT, R128, R160, PT ;  /* 0x000000a08000720c */ /* 0x000fe20003f06270 */
[CC--:B------:R-:W-:Y:S01]  /*33e0*/  FFMA.FTZ R239, R104.reuse, R181.reuse, R97 ;  /* 0x000000b568ef7223 */ /* 0x0c0fe20000010061 */
[----:B------:R-:W-:Y:S01]  /*33f0*/  FFMA.FTZ R235, R104, R181, R99 ;  /* 0x000000b568eb7223 */ /* 0x000fe20000010063 */
[----:B------:R-:W-:Y:S01]  /*3400*/  FSEL R211, R117, -INF , !P2 ;  /* 0xff80000075d37808 */ /* 0x000fe20005000000 */
[----:B------:R-:W1:Y:S01]  /*3410*/  LDSM.16.M88.4 R96, [R0+0x2c00] ;  /* 0x002c00000060783b */ /* 0x000e620000000200 */
[----:B------:R-:W-:Y:S01]  /*3420*/  ISETP.GE.AND P2, PT, R118, R143, PT ;  /* 0x0000008f7600720c */ /* 0x000fe20003f46270 */
[CC--:B------:R-:W-:Y:S01]  /*3430*/  FFMA.FTZ R101, R104.reuse, R181.reuse, R101 ;  /* 0x000000b568657223 */ /* 0x0c0fe20000010065 */
[----:B------:R-:W-:Y:S01]  /*3440*/  FSEL R210, R119, -INF , !P0 ;  /* 0xff80000077d27808 */ /* 0x000fe20004000000 */
[----:B------:R-:W-:Y:S01]  /*3450*/  HMMA.16816.F32 R84, R132, R114, R84 ;  /* 0x000000728454723c */ /* 0x000fe20000001854 */
[----:B------:R-:W-:Y:S01]  /*3460*/  FSEL R192, R109, -INF , !P2 ;  /* 0xff8000006dc07808 */ /* 0x000fe20005000000 */
[----:B------:R-:W-:Y:S01]  /*3470*/  FFMA.FTZ R103, R104, R181, R103 ;  /* 0x000000b568677223 */ /* 0x000fe20000010067 */
[----:B------:R-:W-:-:S02]  /*3480*/  ISETP.GE.AND P2, PT, R106, R141, PT ;  /* 0x0000008d6a00720c */ /* 0x000fc40003f46270 */
[----:B------:R-:W-:Y:S02]  /*3490*/  ISETP.GE.AND P0, PT, R118, R142, PT ;  /* 0x0000008e7600720c */ /* 0x000fe40003f06270 */
[----:B------:R-:W-:Y:S02]  /*34a0*/  FSEL R222, R100, -INF , !P2 ;  /* 0xff80000064de7808 */ /* 0x000fe40005000000 */
[----:B------:R-:W-:Y:S02]  /*34b0*/  I2FP.F32.U32 R100, R105 ;  /* 0x0000006900647245 */ /* 0x000fe40000201000 */
[----:B------:R-:W-:Y:S02]  /*34c0*/  FSEL R186, R111, -INF , !P0 ;  /* 0xff8000006fba7808 */ /* 0x000fe40004000000 */
[----:B------:R-:W-:Y:S01]  /*34d0*/  ISETP.GE.AND P0, PT, R106, R160, PT ;  /* 0x000000a06a00720c */ /* 0x000fe20003f06270 */
[CC--:B------:R-:W-:Y:S01]  /*34e0*/  FFMA.FTZ R92, R100.reuse, R181.reuse, R92 ;  /* 0x000000b5645c7223 */ /* 0x0c0fe2000001005c */
[----:B------:R-:W-:Y:S01]  /*34f0*/  FSEL R221, R101, -INF , !P4 ;  /* 0xff80000065dd7808 */ /* 0x000fe20006000000 */
[C---:B------:R-:W-:Y:S01]  /*3500*/  FFMA.FTZ R101, R100.reuse, R181, R94 ;  /* 0x000000b564657223 */ /* 0x040fe2000001005e */
[----:B------:R-:W-:Y:S01]  /*3510*/  ISETP.GE.AND P2, PT, R105, R143, PT ;  /* 0x0000008f6900720c */ /* 0x000fe20003f46270 */
[CC--:B------:R-:W-:Y:S01]  /*3520*/  FFMA.FTZ R88, R100.reuse, R181.reuse, R88 ;  /* 0x000000b564587223 */ /* 0x0c0fe20000010058 */
[----:B------:R-:W-:Y:S01]  /*3530*/  FSEL R217, R217, -INF , !P0 ;  /* 0xff800000d9d97808 */ /* 0x000fe20004000000 */
[----:B------:R-:W-:Y:S01]  /*3540*/  FFMA.FTZ R90, R100, R181, R90 ;  /* 0x000000b5645a7223 */ /* 0x000fe2000001005a */
[----:B------:R-:W-:Y:S01]  /*3550*/  ISETP.GE.AND P0, PT, R105, R142, PT ;  /* 0x0000008e6900720c */ /* 0x000fe20003f06270 */
[----:B------:R-:W-:Y:S01]  /*3560*/  VIADD R100, R159, 0xffffffa8 ;  /* 0xffffffa89f647836 */ /* 0x000fe20000000000 */
[----:B------:R-:W-:-:S02]  /*3570*/  FSEL R94, R92, -INF , !P2 ;  /* 0xff8000005c5e7808 */ /* 0x000fc40005000000 */
[----:B------:R-:W-:Y:S02]  /*3580*/  FSEL R235, R235, -INF , !P1 ;  /* 0xff800000ebeb7808 */ /* 0x000fe40004800000 */
[----:B------:R-:W-:Y:S02]  /*3590*/  FSEL R92, R101, -INF , !P0 ;  /* 0xff800000655c7808 */ /* 0x000fe40004000000 */
[----:B------:R-:W-:Y:S02]  /*35a0*/  ISETP.GE.AND P1, PT, R105, R160, PT ;  /* 0x000000a06900720c */ /* 0x000fe40003f26270 */
[----:B------:R-:W-:Y:S02]  /*35b0*/  I2FP.F32.U32 R101, R102 ;  /* 0x0000006600657245 */ /* 0x000fe40000201000 */
[----:B------:R-:W-:Y:S02]  /*35c0*/  FSEL R218, R103, -INF , !P3 ;  /* 0xff80000067da7808 */ /* 0x000fe40005800000 */
[C---:B------:R-:W-:Y:S01]  /*35d0*/  ISETP.GE.AND P4, PT, R102.reuse, R143, PT ;  /* 0x0000008f6600720c */ /* 0x040fe20003f86270 */
[C---:B------:R-:W-:Y:S01]  /*35e0*/  FFMA.FTZ R89, R101.reuse, R181, R89 ;  /* 0x000000b565597223 */ /* 0x040fe20000010059 */
[C---:B------:R-:W-:Y:S01]  /*35f0*/  ISETP.GE.AND P3, PT, R102.reuse, R142, PT ;  /* 0x0000008e6600720c */ /* 0x040fe20003f66270 */
[-C--:B-1----:R-:W-:Y:S01]  /*3600*/  HMMA.16816.F32 R76, R136, R96.reuse, R76 ;  /* 0x00000060884c723c */ /* 0x082fe2000000184c */
[C---:B------:R-:W-:Y:S01]  /*3610*/  ISETP.GE.AND P2, PT, R102.reuse, R141, PT ;  /* 0x0000008d6600720c */ /* 0x040fe20003f46270 */
[CC--:B------:R-:W-:Y:S01]  /*3620*/  FFMA.FTZ R91, R101.reuse, R181.reuse, R91 ;  /* 0x000000b5655b7223 */ /* 0x0c0fe2000001005b */
[----:B------:R-:W-:Y:S01]  /*3630*/  ISETP.GE.AND P0, PT, R102, R160, PT ;  /* 0x000000a06600720c */ /* 0x000fe20003f06270 */
[CC--:B------:R-:W-:Y:S01]  /*3640*/  FFMA.FTZ R102, R101.reuse, R181.reuse, R93 ;  /* 0x000000b565667223 */ /* 0x0c0fe2000001005d */
[----:B------:R-:W-:Y:S01]  /*3650*/  FSEL R189, R90, -INF , !P1 ;  /* 0xff8000005abd7808 */ /* 0x000fe20004800000 */
[----:B------:R-:W-:Y:S01]  /*3660*/  FFMA.FTZ R93, R101, R181, R95 ;  /* 0x000000b5655d7223 */ /* 0x000fe2000001005f */
[----:B------:R-:W-:Y:S01]  /*3670*/  FSEL R239, R239, -INF , !P5 ;  /* 0xff800000efef7808 */ /* 0x000fe20006800000 */
[----:B------:R-:W-:Y:S01]  /*3680*/  VIADD R95, R159, 0xffffffa9 ;  /* 0xffffffa99f5f7836 */ /* 0x000fe20000000000 */
[----:B------:R-:W-:Y:S01]  /*3690*/  I2FP.F32.U32 R90, R100 ;  /* 0x00000064005a7245 */ /* 0x000fe20000201000 */
[----:B------:R-:W-:Y:S01]  /*36a0*/  HMMA.16816.F32 R72, R132, R96, R72 ;  /* 0x000000608448723c */ /* 0x000fe20000001848 */
[----:B------:R-:W-:Y:S01]  /*36b0*/  ISETP.GE.AND P5, PT, R105, R141, PT ;  /* 0x0000008d6900720c */ /* 0x000fe20003fa6270 */
[----:B------:R-:W-:Y:S01]  /*36c0*/  VIADD R96, R159, 0xffffffb0 ;  /* 0xffffffb09f607836 */ /* 0x000fe20000000000 */
[----:B------:R-:W-:Y:S01]  /*36d0*/  ISETP.GE.AND P1, PT, R100, R142, PT ;  /* 0x0000008e6400720c */ /* 0x000fe20003f26270 */
[-C--:B------:R-:W-:Y:S01]  /*36e0*/  FFMA.FTZ R80, R90, R181.reuse, R80 ;  /* 0x000000b55a507223 */ /* 0x080fe20000010050 */
[----:B------:R-:W-:Y:S01]  /*36f0*/  FSEL R240, R88, -INF , !P5 ;  /* 0xff80000058f07808 */ /* 0x000fe20006800000 */
[----:B------:R-:W-:Y:S01]  /*3700*/  FFMA.FTZ R82, R90, R181, R82 ;  /* 0x000000b55a527223 */ /* 0x000fe20000010052 */
[----:B------:R-:W-:Y:S01]  /*3710*/  ISETP.GE.AND P5, PT, R100, R143, PT ;  /* 0x0000008f6400720c */ /* 0x000fe20003fa6270 */
[CC--:B------:R-:W-:Y:S01]  /*3720*/  FFMA.FTZ R84, R90.reuse, R181.reuse, R84 ;  /* 0x000000b55a547223 */ /* 0x0c0fe20000010054 */
[----:B------:R-:W-:Y:S01]  /*3730*/  FSEL R241, R89, -INF , !P2 ;  /* 0xff80000059f17808 */ /* 0x000fe20005000000 */
[----:B------:R-:W-:Y:S01]  /*3740*/  FFMA.FTZ R238, R90, R181, R86 ;  /* 0x000000b55aee7223 */ /* 0x000fe20000010056 */
[----:B------:R-:W-:Y:S01]  /*3750*/  I2FP.F32.U32 R89, R95 ;  /* 0x0000005f00597245 */ /* 0x000fe20000201000 */
[-C--:B------:R-:W-:Y:S01]  /*3760*/  HMMA.16816.F32 R64, R136, R98.reuse, R64 ;  /* 0x000000628840723c */ /* 0x080fe20000001840 */
[----:B------:R-:W-:Y:S01]  /*3770*/  FSEL R88, R102, -INF , !P4 ;  /* 0xff80000066587808 */ /* 0x000fe20006000000 */
[----:B------:R-:W-:Y:S01]  /*3780*/  VIADD R90, R159, 0xffffffb1 ;  /* 0xffffffb19f5a7836 */ /* 0x000fe20000000000 */
[----:B------:R-:W-:Y:S01]  /*3790*/  FSEL R191, R91, -INF , !P0 ;  /* 0xff8000005bbf7808 */ /* 0x000fe20004000000 */
[C---:B------:R-:W-:Y:S01]  /*37a0*/  FFMA.FTZ R86, R89.reuse, R181, R81 ;  /* 0x000000b559567223 */ /* 0x040fe20000010051 */
[----:B------:R-:W-:Y:S01]  /*37b0*/  ISETP.GE.AND P4, PT, R100, R141, PT ;  /* 0x0000008d6400720c */ /* 0x000fe20003f86270 */
[CC--:B------:R-:W-:Y:S01]  /*37c0*/  FFMA.FTZ R97, R89.reuse, R181.reuse, R85 ;  /* 0x000000b559617223 */ /* 0x0c0fe20000010055 */
[----:B------:R-:W-:Y:S01]  /*37d0*/  FSEL R101, R80, -INF , !P5 ;  /* 0xff80000050657808 */ /* 0x000fe20006800000 */
[----:B------:R-:W-:Y:S01]  /*37e0*/  HMMA.16816.F32 R68, R132, R98, R68 ;  /* 0x000000628444723c */ /* 0x000fe20000001844 */
[----:B------:R-:W-:Y:S01]  /*37f0*/  FSEL R91, R82, -INF , !P1 ;  /* 0xff800000525b7808 */ /* 0x000fe20004800000 */
[----:B------:R-:W-:Y:S01]  /*3800*/  FFMA.FTZ R85, R89, R181, R87 ;  /* 0x000000b559557223 */ /* 0x000fe20000010057 */
[----:B------:R-:W-:-:S02]  /*3810*/  ISETP.GE.AND P2, PT, R95, R143, PT ;  /* 0x0000008f5f00720c */ /* 0x000fc40003f46270 */
[C---:B------:R-:W-:Y:S02]  /*3820*/  ISETP.GE.AND P0, PT, R95.reuse, R142, PT ;  /* 0x0000008e5f00720c */ /* 0x040fe40003f06270 */
[C---:B------:R-:W-:Y:S02]  /*3830*/  ISETP.GE.AND P5, PT, R95.reuse, R141, PT ;  /* 0x0000008d5f00720c */ /* 0x040fe40003fa6270 */
[----:B------:R-:W-:Y:S01]  /*3840*/  ISETP.GE.AND P1, PT, R95, R160, PT ;  /* 0x000000a05f00720c */ /* 0x000fe20003f26270 */
[----:B------:R-:W-:Y:S01]  /*3850*/  FFMA.FTZ R95, R89, R181, R83 ;  /* 0x000000b5595f7223 */ /* 0x000fe20000010053 */
[----:B------:R-:W-:Y:S01]  /*3860*/  FSEL R242, R84, -INF , !P4 ;  /* 0xff80000054f27808 */ /* 0x000fe20006000000 */
[----:B------:R-:W1:Y:S01]  /*3870*/  LDSM.16.M88.4 R80, [R0+0x3000] ;  /* 0x003000000050783b */ /* 0x000e620000000200 */
[----:B------:R-:W-:Y:S02]  /*3880*/  I2FP.F32.U32 R84, R96 ;  /* 0x0000006000547245 */ /* 0x000fe40000201000 */
[----:B------:R-:W-:-:S02]  /*3890*/  ISETP.GE.AND P4, PT, R96, R143, PT ;  /* 0x0000008f6000720c */ /* 0x000fc40003f86270 */
[----:B------:R-:W-:Y:S01]  /*38a0*/  FSEL R93, R93, -INF , !P3 ;  /* 0xff8000005d5d7808 */ /* 0x000fe20005800000 */
[-C--:B------:R-:W-:Y:S01]  /*38b0*/  FFMA.FTZ R76, R84, R181.reuse, R76 ;  /* 0x000000b5544c7223 */ /* 0x080fe2000001004c */
[----:B------:R-:W-:Y:S01]  /*38c0*/  ISETP.GE.AND P3, PT, R100, R160, PT ;  /* 0x000000a06400720c */ /* 0x000fe20003f66270 */
[-C--:B------:R-:W-:Y:S01]  /*38d0*/  FFMA.FTZ R100, R84, R181.reuse, R74 ;  /* 0x000000b554647223 */ /* 0x080fe2000001004a */
[----:B------:R-:W-:Y:S01]  /*38e0*/  VIADD R74, R159, 0xffffffb8 ;  /* 0xffffffb89f4a7836 */ /* 0x000fe20000000000 */
[----:B------:R-:W-:Y:S01]  /*38f0*/  FSEL R86, R86, -INF , !P2 ;  /* 0xff80000056567808 */ /* 0x000fe20005000000 */
[----:B------:R-:W-:Y:S01]  /*3900*/  FFMA.FTZ R78, R84, R181, R78 ;  /* 0x000000b5544e7223 */ /* 0x000fe2000001004e */
[----:B------:R-:W-:Y:S02]  /*3910*/  FSEL R144, R76, -INF , !P4 ;  /* 0xff8000004c907808 */ /* 0x000fe40006000000 */
[----:B------:R-:W-:Y:S02]  /*3920*/  I2FP.F32.U32 R76, R90 ;  /* 0x0000005a004c7245 */ /* 0x000fe40000201000 */
[----:B------:R-:W-:-:S02]  /*3930*/  FSEL R238, R238, -INF , !P3 ;  /* 0xff800000eeee7808 */ /* 0x000fc40005800000 */
[----:B------:R-:W-:Y:S01]  /*3940*/  FSEL R95, R95, -INF , !P0 ;  /* 0xff8000005f5f7808 */ /* 0x000fe20004000000 */
[-C--:B------:R-:W-:Y:S01]  /*3950*/  FFMA.FTZ R102, R76, R181.reuse, R73 ;  /* 0x000000b54c667223 */ /* 0x080fe20000010049 */
[----:B------:R-:W-:Y:S01]  /*3960*/  ISETP.GE.AND P3, PT, R96, R142, PT ;  /* 0x0000008e6000720c */ /* 0x000fe20003f66270 */
[----:B------:R-:W-:Y:S01]  /*3970*/  FFMA.FTZ R75, R76, R181, R75 ;  /* 0x000000b54c4b7223 */ /* 0x000fe2000001004b */
[----:B------:R-:W-:Y:S01]  /*3980*/  ISETP.GE.AND P2, PT, R96, R141, PT ;  /* 0x0000008d6000720c */ /* 0x000fe20003f46270 */
[-C--:B------:R-:W-:Y:S01]  /*3990*/  FFMA.FTZ R77, R76, R181.reuse, R77 ;  /* 0x000000b54c4d7223 */ /* 0x080fe2000001004d */
[----:B------:R-:W-:Y:S01]  /*39a0*/  ISETP.GE.AND P0, PT, R96, R160, PT ;  /* 0x000000a06000720c */ /* 0x000fe20003f06270 */
[-C--:B------:R-:W-:Y:S01]  /*39b0*/  FFMA.FTZ R96, R84, R181.reuse, R72 ;  /* 0x000000b554607223 */ /* 0x080fe20000010048 */
[----:B------:R-:W-:Y:S01]  /*39c0*/  I2FP.F32.U32 R73, R74 ;  /* 0x0000004a00497245 */ /* 0x000fe20000201000 */
[----:B------:R-:W-:Y:S01]  /*39d0*/  VIADD R72, R159, 0xffffffb9 ;  /* 0xffffffb99f487836 */ /* 0x000fe20000000000 */
[----:B------:R-:W-:Y:S01]  /*39e0*/  FSEL R129, R78, -INF , !P3 ;  /* 0xff8000004e817808 */ /* 0x000fe20005800000 */
[-C--:B------:R-:W-:Y:S01]  /*39f0*/  FFMA.FTZ R79, R76, R181.reuse, R79 ;  /* 0x000000b54c4f7223 */ /* 0x080fe2000001004f */
[----:B------:R-:W-:Y:S01]  /*3a00*/  FSEL R96, R96, -INF , !P2 ;  /* 0xff80000060607808 */ /* 0x000fe20005000000 */
[CC--:B------:R-:W-:Y:S01]  /*3a10*/  FFMA.FTZ R64, R73.reuse, R181.reuse, R64 ;  /* 0x000000b549407223 */ /* 0x0c0fe20000010040 */
[----:B------:R-:W-:Y:S01]  /*3a20*/  FSEL R100, R100, -INF , !P0 ;  /* 0xff80000064647808 */ /* 0x000fe20004000000 */
[C---:B------:R-:W-:Y:S01]  /*3a30*/  FFMA.FTZ R66, R73.reuse, R181, R66 ;  /* 0x000000b549427223 */ /* 0x040fe20000010042 */
[C---:B------:R-:W-:Y:S01]  /*3a40*/  ISETP.GE.AND P4, PT, R90.reuse, R141, PT ;  /* 0x0000008d5a00720c */ /* 0x040fe20003f86270 */
[CC--:B------:R-:W-:Y:S01]  /*3a50*/  FFMA.FTZ R68, R73.reuse, R181.reuse, R68 ;  /* 0x000000b549447223 */ /* 0x0c0fe20000010044 */
[----:B------:R-:W-:Y:S01]  /*3a60*/  ISETP.GE.AND P3, PT, R90, R160, PT ;  /* 0x000000a05a00720c */ /* 0x000fe20003f66270 */
[----:B------:R-:W-:Y:S01]  /*3a70*/  FFMA.FTZ R116, R73, R181, R70 ;  /* 0x000000b549747223 */ /* 0x000fe20000010046 */
[C---:B------:R-:W-:Y:S01]  /*3a80*/  ISETP.GE.AND P2, PT, R74.reuse, R143, PT ;  /* 0x0000008f4a00720c */ /* 0x040fe20003f46270 */
[C---:B------:R-:W-:Y:S01]  /*3a90*/  VIADD R73, R159.reuse, 0xffffffc0 ;  /* 0xffffffc09f497836 */ /* 0x040fe20000000000 */
[----:B------:R-:W-:Y:S01]  /*3aa0*/  ISETP.GE.AND P0, PT, R74, R142, PT ;  /* 0x0000008e4a00720c */ /* 0x000fe20003f06270 */
[----:B-1----:R-:W-:Y:S01]  /*3ab0*/  HMMA.16816.F32 R60, R136, R80, R60 ;  /* 0x00000050883c723c */ /* 0x002fe2000000183c */
[----:B------:R-:W-:Y:S01]  /*3ac0*/  FSEL R102, R102, -INF , !P4 ;  /* 0xff80000066667808 */ /* 0x000fe20006000000 */
[----:B------:R-:W-:Y:S01]  /*3ad0*/  VIADD R70, R159, 0xffffffc1 ;  /* 0xffffffc19f467836 */ /* 0x000fe20000000000 */
[----:B------:R-:W-:-:S02]  /*3ae0*/  FSEL R107, R75, -INF , !P3 ;  /* 0xff8000004b6b7808 */ /* 0x000fc40005800000 */
[----:B------:R-:W-:Y:S02]  /*3af0*/  FSEL R155, R64, -INF , !P2 ;  /* 0xff800000409b7808 */ /* 0x000fe40005000000 */
[----:B------:R-:W-:Y:S01]  /*3b00*/  FSEL R151, R66, -INF , !P0 ;  /* 0xff80000042977808 */ /* 0x000fe20004000000 */
[----:B------:R-:W-:Y:S01]  /*3b10*/  HMMA.16816.F32 R56, R132, R80, R56 ;  /* 0x000000508438723c */ /* 0x000fe20000001838 */
[C---:B------:R-:W-:Y:S02]  /*3b20*/  ISETP.GE.AND P4, PT, R72.reuse, R143, PT ;  /* 0x0000008f4800720c */ /* 0x040fe40003f86270 */
[C---:B------:R-:W-:Y:S02]  /*3b30*/  ISETP.GE.AND P3, PT, R72.reuse, R142, PT ;  /* 0x0000008e4800720c */ /* 0x040fe40003f66270 */
[C---:B------:R-:W-:Y:S02]  /*3b40*/  ISETP.GE.AND P2, PT, R72.reuse, R141, PT ;  /* 0x0000008d4800720c */ /* 0x040fe40003f46270 */
[----:B------:R-:W-:Y:S01]  /*3b50*/  ISETP.GE.AND P0, PT, R72, R160, PT ;  /* 0x000000a04800720c */ /* 0x000fe20003f06270 */
[----:B------:R-:W-:Y:S01]  /*3b60*/  HMMA.16816.F32 R48, R136, R82, R48 ;  /* 0x000000528830723c */ /* 0x000fe20000001830 */
[----:B------:R-:W-:-:S02]  /*3b70*/  I2FP.F32.U32 R72, R72 ;  /* 0x0000004800487245 */ /* 0x000fc40000201000 */
[----:B------:R-:W-:Y:S02]  /*3b80*/  FSEL R87, R97, -INF , !P5 ;  /* 0xff80000061577808 */ /* 0x000fe40006800000 */
[----:B------:R-:W-:Y:S01]  /*3b90*/  ISETP.GE.AND P5, PT, R90, R143, PT ;  /* 0x0000008f5a00720c */ /* 0x000fe20003fa6270 */
[CC--:B------:R-:W-:Y:S01]  /*3ba0*/  FFMA.FTZ R166, R72.reuse, R181.reuse, R65 ;  /* 0x000000b548a67223 */ /* 0x0c0fe20000010041 */
[CC--:B------:R-:W-:Y:S01]  /*3bb0*/  FFMA.FTZ R162, R72.reuse, R181.reuse, R67 ;  /* 0x000000b548a27223 */ /* 0x0c0fe20000010043 */
[----:B------:R-:W-:Y:S01]  /*3bc0*/  FSEL R85, R85, -INF , !P1 ;  /* 0xff80000055557808 */ /* 0x000fe20004800000 */
[----:B------:R-:W1:Y:S01]  /*3bd0*/  LDSM.16.M88.4 R64, [R0+0x3400] ;  /* 0x003400000040783b */ /* 0x000e620000000200 */
[----:B------:R-:W-:Y:S01]  /*3be0*/  FSEL R152, R77, -INF , !P5 ;  /* 0xff8000004d987808 */ /* 0x000fe20006800000 */
[----:B------:R-:W-:Y:S01]  /*3bf0*/  FFMA.FTZ R69, R72, R181, R69 ;  /* 0x000000b548457223 */ /* 0x000fe20000010045 */
[----:B------:R-:W-:Y:S01]  /*3c00*/  ISETP.GE.AND P5, PT, R74, R141, PT ;  /* 0x0000008d4a00720c */ /* 0x000fe20003fa6270 */
[----:B------:R-:W-:Y:S01]  /*3c10*/  FFMA.FTZ R71, R72, R181, R71 ;  /* 0x000000b548477223 */ /* 0x000fe20000010047 */
[----:B------:R-:W-:Y:S01]  /*3c20*/  ISETP.GE.AND P1, PT, R90, R142, PT ;  /* 0x0000008e5a00720c */ /* 0x000fe20003f26270 */
[----:B------:R-:W-:Y:S01]  /*3c30*/  HMMA.16816.F32 R52, R132, R82, R52 ;  /* 0x000000528434723c */ /* 0x000fe20000001834 */
[----:B------:R-:W-:-:S02]  /*3c40*/  FSEL R234, R68, -INF , !P5 ;  /* 0xff80000044ea7808 */ /* 0x000fc40006800000 */
[----:B------:R-:W-:Y:S02]  /*3c50*/  FSEL R148, R79, -INF , !P1 ;  /* 0xff8000004f947808 */ /* 0x000fe40004800000 */
[----:B------:R-:W-:Y:S02]  /*3c60*/  I2FP.F32.U32 R68, R73 ;  /* 0x0000004900447245 */ /* 0x000fe40000201000 */
[----:B------:R-:W-:Y:S02]  /*3c70*/  ISETP.GE.AND P1, PT, R74, R160, PT ;  /* 0x000000a04a00720c */ /* 0x000fe40003f26270 */
[C---:B------:R-:W-:Y:S01]  /*3c80*/  ISETP.GE.AND P5, PT, R73.reuse, R143, PT ;  /* 0x0000008f4900720c */ /* 0x040fe20003fa6270 */
[-C--:B------:R-:W-:Y:S01]  /*3c90*/  FFMA.FTZ R60, R68, R181.reuse, R60 ;  /* 0x000000b5443c7223 */ /* 0x080fe2000001003c */
[----:B------:R-:W-:Y:S01]  /*3ca0*/  FSEL R116, R116, -INF , !P1 ;  /* 0xff80000074747808 */ /* 0x000fe20004800000 */
[CC--:B------:R-:W-:Y:S01]  /*3cb0*/  FFMA.FTZ R62, R68.reuse, R181.reuse, R62 ;  /* 0x000000b5443e7223 */ /* 0x0c0fe2000001003e */
[-C--:B------:R-:W-:Y:S01]  /*3cc0*/  FFMA.FTZ R163, R68, R181.reuse, R58 ;  /* 0x000000b544a37223 */ /* 0x080fe2000001003a */
[----:B------:R-:W-:Y:S01]  /*3cd0*/  ISETP.GE.AND P1, PT, R73, R142, PT ;  /* 0x0000008e4900720c */ /* 0x000fe20003f26270 */
[C---:B------:R-:W-:Y:S01]  /*3ce0*/  VIADD R58, R159.reuse, 0xffffffc8 ;  /* 0xffffffc89f3a7836 */ /* 0x040fe20000000000 */
[----:B------:R-:W-:Y:S01]  /*3cf0*/  FSEL R127, R60, -INF , !P5 ;  /* 0xff8000003c7f7808 */ /* 0x000fe20006800000 */
[----:B------:R-:W-:Y:S01]  /*3d00*/  FFMA.FTZ R174, R68, R181, R56 ;  /* 0x000000b544ae7223 */ /* 0x000fe20000010038 */
[----:B------:R-:W-:Y:S01]  /*3d10*/  FSEL R126, R62, -INF , !P1 ;  /* 0xff8000003e7e7808 */ /* 0x000fe20004800000 */
[----:B------:R-:W-:Y:S01]  /*3d20*/  VIADD R56, R159, 0xffffffc9 ;  /* 0xffffffc99f387836 */ /* 0x000fe20000000000 */
[----:B------:R-:W-:-:S02]  /*3d30*/  FSEL R166, R166, -INF , !P4 ;  /* 0xff800000a6a67808 */ /* 0x000fc40006000000 */
[----:B------:R-:W-:Y:S02]  /*3d40*/  FSEL R162, R162, -INF , !P3 ;  /* 0xff800000a2a27808 */ /* 0x000fe40005800000 */
[----:B------:R-:W-:Y:S02]  /*3d50*/  I2FP.F32.U32 R62, R70 ;  /* 0x00000046003e7245 */ /* 0x000fe40000201000 */
[----:B------:R-:W-:Y:S02]  /*3d60*/  I2FP.F32.U32 R60, R58 ;  /* 0x0000003a003c7245 */ /* 0x000fe40000201000 */
[C---:B------:R-:W-:Y:S01]  /*3d70*/  ISETP.GE.AND P4, PT, R73.reuse, R141, PT ;  /* 0x0000008d4900720c */ /* 0x040fe20003f86270 */
[CC--:B------:R-:W-:Y:S01]  /*3d80*/  FFMA.FTZ R61, R62.reuse, R181.reuse, R61 ;  /* 0x000000b53e3d7223 */ /* 0x0c0fe2000001003d */
[----:B------:R-:W-:Y:S01]  /*3d90*/  ISETP.GE.AND P3, PT, R73, R160, PT ;  /* 0x000000a04900720c */ /* 0x000fe20003f66270 */
[CC--:B------:R-:W-:Y:S01]  /*3da0*/  FFMA.FTZ R63, R62.reuse, R181.reuse, R63 ;  /* 0x000000b53e3f7223 */ /* 0x0c0fe2000001003f */
[----:B------:R-:W-:Y:S01]  /*3db0*/  FSEL R190, R69, -INF , !P2 ;  /* 0xff80000045be7808 */ /* 0x000fe20005000000 */
[CC--:B------:R-:W-:Y:S01]  /*3dc0*/  FFMA.FTZ R57, R62.reuse, R181.reuse, R57 ;  /* 0x000000b53e397223 */ /* 0x0c0fe20000010039 */
[----:B------:R-:W-:Y:S01]  /*3dd0*/  FSEL R185, R71, -INF , !P0 ;  /* 0xff80000047b97808 */ /* 0x000fe20004000000 */
[-C--:B------:R-:W-:Y:S01]  /*3de0*/  FFMA.FTZ R59, R62, R181.reuse, R59 ;  /* 0x000000b53e3b7223 */ /* 0x080fe2000001003b */
[----:B------:R-:W-:Y:S01]  /*3df0*/  FSEL R174, R174, -INF , !P4 ;  /* 0xff800000aeae7808 */ /* 0x000fe20006000000 */
[CC--:B------:R-:W-:Y:S01]  /*3e00*/  FFMA.FTZ R48, R60.reuse, R181.reuse, R48 ;  /* 0x000000b53c307223 */ /* 0x0c0fe20000010030 */
[----:B------:R-:W-:Y:S01]  /*3e10*/  FSEL R163, R163, -INF , !P3 ;  /* 0xff800000a3a37808 */ /* 0x000fe20005800000 */
[----:B------:R-:W-:Y:S01]  /*3e20*/  FFMA.FTZ R50, R60, R181, R50 ;  /* 0x000000b53c327223 */ /* 0x000fe20000010032 */
[C---:B------:R-:W-:Y:S01]  /*3e30*/  ISETP.GE.AND P2, PT, R70.reuse, R143, PT ;  /* 0x0000008f4600720c */ /* 0x040fe20003f46270 */
[----:B-1----:R-:W-:Y:S01]  /*3e40*/  HMMA.16816.F32 R44, R136, R64, R44 ;  /* 0x00000040882c723c */ /* 0x002fe2000000182c */
[----:B------:R-:W-:Y:S01]  /*3e50*/  ISETP.GE.AND P0, PT, R70, R142, PT ;  /* 0x0000008e4600720c */ /* 0x000fe20003f06270 */
[----:B------:R-:W-:Y:S01]  /*3e60*/  FFMA.FTZ R184, R60, R181, R52 ;  /* 0x000000b53cb87223 */ /* 0x000fe20000010034 */
[C---:B------:R-:W-:Y:S01]  /*3e70*/  ISETP.GE.AND P5, PT, R70.reuse, R141, PT ;  /* 0x0000008d4600720c */ /* 0x040fe20003fa6270 */
[----:B------:R-:W-:Y:S01]  /*3e80*/  VIADD R52, R159, 0xffffffd0 ;  /* 0xffffffd09f347836 */ /* 0x000fe20000000000 */
[----:B------:R-:W-:Y:S01]  /*3e90*/  ISETP.GE.AND P1, PT, R70, R160, PT ;  /* 0x000000a04600720c */ /* 0x000fe20003f26270 */
[----:B------:R-:W-:Y:S01]  /*3ea0*/  FFMA.FTZ R54, R60, R181, R54 ;  /* 0x000000b53c367223 */ /* 0x000fe20000010036 */
[C---:B------:R-:W-:Y:S01]  /*3eb0*/  ISETP.GE.AND P4, PT, R58.reuse, R143, PT ;  /* 0x0000008f3a00720c */ /* 0x040fe20003f86270 */
[----:B------:R-:W-:Y:S01]  /*3ec0*/  HMMA.16816.F32 R36, R132, R66, R36 ;  /* 0x000000428424723c */ /* 0x000fe20000001824 */
[----:B------:R-:W-:-:S02]  /*3ed0*/  ISETP.GE.AND P3, PT, R58, R142, PT ;  /* 0x0000008e3a00720c */ /* 0x000fc40003f66270 */
[----:B------:R-:W-:Y:S02]  /*3ee0*/  FSEL R131, R61, -INF , !P2 ;  /* 0xff8000003d837808 */ /* 0x000fe40005000000 */
[----:B------:R-:W-:Y:S02]  /*3ef0*/  FSEL R128, R63, -INF , !P0 ;  /* 0xff8000003f807808 */ /* 0x000fe40004000000 */
[----:B------:R-:W-:Y:S01]  /*3f00*/  FSEL R173, R57, -INF , !P5 ;  /* 0xff80000039ad7808 */ /* 0x000fe20006800000 */
[----:B------:R-:W-:Y:S01]  /*3f10*/  HMMA.16816.F32 R32, R136, R66, R32 ;  /* 0x000000428820723c */ /* 0x000fe20000001820 */
[----:B------:R-:W-:Y:S02]  /*3f20*/  FSEL R168, R59, -INF , !P1 ;  /* 0xff8000003ba87808 */ /* 0x000fe40004800000 */
[----:B------:R-:W-:Y:S02]  /*3f30*/  FSEL R146, R48, -INF , !P4 ;  /* 0xff80000030927808 */ /* 0x000fe40006000000 */
[----:B------:R-:W-:-:S02]  /*3f40*/  FSEL R130, R50, -INF , !P3 ;  /* 0xff80000032827808 */ /* 0x000fc40005800000 */
[C---:B------:R-:W-:Y:S02]  /*3f50*/  ISETP.GE.AND P2, PT, R58.reuse, R141, PT ;  /* 0x0000008d3a00720c */ /* 0x040fe40003f46270 */
[----:B------:R-:W-:Y:S02]  /*3f60*/  ISETP.GE.AND P0, PT, R58, R160, PT ;  /* 0x000000a03a00720c */ /* 0x000fe40003f06270 */
[C---:B------:R-:W-:Y:S02]  /*3f70*/  ISETP.GE.AND P5, PT, R56.reuse, R143, PT ;  /* 0x0000008f3800720c */ /* 0x040fe40003fa6270 */
[C---:B------:R-:W-:Y:S02]  /*3f80*/  ISETP.GE.AND P1, PT, R56.reuse, R142, PT ;  /* 0x0000008e3800720c */ /* 0x040fe40003f26270 */
[C---:B------:R-:W-:Y:S02]  /*3f90*/  ISETP.GE.AND P4, PT, R56.reuse, R141, PT ;  /* 0x0000008d3800720c */ /* 0x040fe40003f86270 */
[----:B------:R-:W-:-:S02]  /*3fa0*/  ISETP.GE.AND P3, PT, R56, R160, PT ;  /* 0x000000a03800720c */ /* 0x000fc40003f66270 */
[----:B------:R-:W-:Y:S02]  /*3fb0*/  I2FP.F32.U32 R50, R56 ;  /* 0x0000003800327245 */ /* 0x000fe40000201000 */
[----:B------:R-:W-:Y:S01]  /*3fc0*/  HMMA.16816.F32 R56, R132, R64, R40 ;  /* 0x000000408438723c */ /* 0x000fe20000001828 */
[----:B------:R-:W1:Y:S01]  /*3fd0*/  LDSM.16.M88.4 R40, [R0+0x3800] ;  /* 0x003800000028783b */ /* 0x000e620000000200 */
[----:B------:R-:W-:Y:S01]  /*3fe0*/  I2FP.F32.U32 R48, R52 ;  /* 0x0000003400307245 */ /* 0x000fe20000201000 */
[-C--:B------:R-:W-:Y:S01]  /*3ff0*/  FFMA.FTZ R153, R50, R181.reuse, R49 ;  /* 0x000000b532997223 */ /* 0x080fe20000010031 */
[----:B------:R-:W-:Y:S01]  /*4000*/  FSEL R184, R184, -INF , !P2 ;  /* 0xff800000b8b87808 */ /* 0x000fe20005000000 */
[-C--:B------:R-:W-:Y:S01]  /*4010*/  FFMA.FTZ R51, R50, R181.reuse, R51 ;  /* 0x000000b532337223 */ /* 0x080fe20000010033 */
[----:B------:R-:W-:Y:S01]  /*4020*/  FSEL R172, R54, -INF , !P0 ;  /* 0xff80000036ac7808 */ /* 0x000fe20004000000 */
[CC--:B------:R-:W-:Y:S01]  /*4030*/  FFMA.FTZ R44, R48.reuse, R181.reuse, R44 ;  /* 0x000000b5302c7223 */ /* 0x0c0fe2000001002c */
[----:B------:R-:W-:Y:S01]  /*4040*/  FFMA.FTZ R46, R48, R181, R46 ;  /* 0x000000b5302e7223 */ /* 0x000fe2000001002e */
[----:B------:R-:W-:Y:S01]  /*4050*/  VIADD R49, R159, 0xffffffd1 ;  /* 0xffffffd19f317836 */ /* 0x000fe20000000000 */
[----:B------:R-:W-:Y:S01]  /*4060*/  ISETP.GE.AND P2, PT, R52, R143, PT ;  /* 0x0000008f3400720c */ /* 0x000fe20003f46270 */
[-C--:B------:R-:W-:Y:S01]  /*4070*/  FFMA.FTZ R53, R50, R181.reuse, R53 ;  /* 0x000000b532357223 */ /* 0x080fe20000010035 */
[----:B------:R-:W-:Y:S01]  /*4080*/  ISETP.GE.AND P0, PT, R52, R142, PT ;  /* 0x0000008e3400720c */ /* 0x000fe20003f06270 */
[----:B------:R-:W-:Y:S01]  /*4090*/  FFMA.FTZ R55, R50, R181, R55 ;  /* 0x000000b532377223 */ /* 0x000fe20000010037 */
[----:B------:R-:W-:Y:S01]  /*40a0*/  FSEL R111, R44, -INF , !P2 ;  /* 0xff8000002c6f7808 */ /* 0x000fe20005000000 */
[----:B------:R-:W-:-:S04]  /*40b0*/  DEPBAR.LE SB0, 0x0 ;  /* 0x000080000000791a */ /* 0x000fc80000000000 */
[CC--:B------:R-:W-:Y:S01]  /*40c0*/  FFMA.FTZ R56, R48.reuse, R181.reuse, R56 ;  /* 0x000000b530387223 */ /* 0x0c0fe20000010038 */
[----:B------:R-:W-:Y:S01]  /*40d0*/  FFMA.FTZ R58, R48, R181, R58 ;  /* 0x000000b5303a7223 */ /* 0x000fe2000001003a */
[----:B------:R-:W-:Y:S01]  /*40e0*/  VIADD R48, R159, 0xffffffd8 ;  /* 0xffffffd89f307836 */ /* 0x000fe20000000000 */
[----:B------:R-:W-:Y:S02]  /*40f0*/  FSEL R99, R46, -INF , !P0 ;  /* 0xff8000002e637808 */ /* 0x000fe40004000000 */
[----:B------:R-:W-:Y:S02]  /*4100*/  FSEL R153, R153, -INF , !P5 ;  /* 0xff80000099997808 */ /* 0x000fe40006800000 */
[----:B------:R-:W-:Y:S02]  /*4110*/  FSEL R149, R51, -INF , !P1 ;  /* 0xff80000033957808 */ /* 0x000fe40004800000 */
[----:B------:R-:W-:Y:S02]  /*4120*/  I2FP.F32.U32 R46, R49 ;  /* 0x00000031002e7245 */ /* 0x000fe40000201000 */
[----:B------:R-:W-:-:S02]  /*4130*/  I2FP.F32.U32 R44, R48 ;  /* 0x00000030002c7245 */ /* 0x000fc40000201000 */
[----:B------:R-:W-:Y:S01]  /*4140*/  ISETP.GE.AND P5, PT, R52, R141, PT ;  /* 0x0000008d3400720c */ /* 0x000fe20003fa6270 */
[-C--:B------:R-:W-:Y:S01]  /*4150*/  FFMA.FTZ R114, R46, R181.reuse, R45 ;  /* 0x000000b52e727223 */ /* 0x080fe2000001002d */
[----:B------:R-:W-:Y:S01]  /*4160*/  ISETP.GE.AND P1, PT, R52, R160, PT ;  /* 0x000000a03400720c */ /* 0x000fe20003f26270 */
[-C--:B------:R-:W-:Y:S01]  /*4170*/  FFMA.FTZ R32, R44, R181.reuse, R32 ;  /* 0x000000b52c207223 */ /* 0x080fe20000010020 */
[----:B------:R-:W-:Y:S01]  /*4180*/  FSEL R167, R56, -INF , !P5 ;  /* 0xff80000038a77808 */ /* 0x000fe20006800000 */
[-C--:B------:R-:W-:Y:S01]  /*4190*/  FFMA.FTZ R34, R44, R181.reuse, R34 ;  /* 0x000000b52c227223 */ /* 0x080fe20000010022 */
[----:B------:R-:W-:Y:S01]  /*41a0*/  FSEL R150, R58, -INF , !P1 ;  /* 0xff8000003a967808 */ /* 0x000fe20004800000 */
[----:B------:R-:W-:Y:S01]  /*41b0*/  FFMA.FTZ R176, R44, R181, R36 ;  /* 0x000000b52cb07223 */ /* 0x000fe20000010024 */
[----:B------:R-:W-:Y:S01]  /*41c0*/  FSEL R183, R53, -INF , !P4 ;  /* 0xff80000035b77808 */ /* 0x000fe20006000000 */
[-C--:B-1----:R-:W-:Y:S01]  /*41d0*/  HMMA.16816.F32 R28, R136, R40.reuse, R28 ;  /* 0x00000028881c723c */ /* 0x082fe2000000181c */
[C---:B------:R-:W-:Y:S01]  /*41e0*/  VIADD R45, R159.reuse, 0xffffffd9 ;  /* 0xffffffd99f2d7836 */ /* 0x040fe20000000000 */
[C---:B------:R-:W-:Y:S01]  /*41f0*/  ISETP.GE.AND P5, PT, R48.reuse, R143, PT ;  /* 0x0000008f3000720c */ /* 0x040fe20003fa6270 */
[----:B------:R-:W-:Y:S01]  /*4200*/  VIADD R36, R159, 0xffffffe0 ;  /* 0xffffffe09f247836 */ /* 0x000fe20000000000 */
[----:B------:R-:W-:Y:S01]  /*4210*/  ISETP.GE.AND P1, PT, R48, R142, PT ;  /* 0x0000008e3000720c */ /* 0x000fe20003f26270 */
[C---:B------:R-:W-:Y:S01]  /*4220*/  FFMA.FTZ R57, R46.reuse, R181, R57 ;  /* 0x000000b52e397223 */ /* 0x040fe20000010039 */
[----:B------:R-:W-:Y:S01]  /*4230*/  ISETP.GE.AND P4, PT, R49, R143, PT ;  /* 0x0000008f3100720c */ /* 0x000fe20003f86270 */
[-C--:B------:R-:W-:Y:S01]  /*4240*/  FFMA.FTZ R59, R46, R181.reuse, R59 ;  /* 0x000000b52e3b7223 */ /* 0x080fe2000001003b */
[----:B------:R-:W-:Y:S01]  /*4250*/  HMMA.16816.F32 R24, R132, R40, R24 ;  /* 0x000000288418723c */ /* 0x000fe20000001818 */
[----:B------:R-:W-:Y:S01]  /*4260*/  FSEL R123, R32, -INF , !P5 ;  /* 0xff800000207b7808 */ /* 0x000fe20006800000 */
[-C--:B------:R-:W-:Y:S01]  /*4270*/  FFMA.FTZ R47, R46, R181.reuse, R47 ;  /* 0x000000b52e2f7223 */ /* 0x080fe2000001002f */
[----:B------:R-:W-:Y:S01]  /*4280*/  FSEL R105, R34, -INF , !P1 ;  /* 0xff80000022697808 */ /* 0x000fe20004800000 */
[----:B------:R-:W-:Y:S01]  /*4290*/  FFMA.FTZ R38, R44, R181, R38 ;  /* 0x000000b52c267223 */ /* 0x000fe20000010026 */
[----:B------:R-:W-:-:S02]  /*42a0*/  FSEL R114, R114, -INF , !P4 ;  /* 0xff80000072727808 */ /* 0x000fc40006000000 */
[----:B------:R-:W-:Y:S01]  /*42b0*/  I2FP.F32.U32 R34, R45 ;  /* 0x0000002d00227245 */ /* 0x000fe20000201000 */
[-C--:B------:R-:W-:Y:S01]  /*42c0*/  HMMA.16816.F32 R16, R136, R42.reuse, R16 ;  /* 0x0000002a8810723c */ /* 0x080fe20000001810 */
[----:B------:R-:W-:Y:S02]  /*42d0*/  I2FP.F32.U32 R32, R36 ;  /* 0x0000002400207245 */ /* 0x000fe40000201000 */
[----:B------:R-:W-:Y:S01]  /*42e0*/  ISETP.GE.AND P4, PT, R48, R141, PT ;  /* 0x0000008d3000720c */ /* 0x000fe20003f86270 */
[-C--:B------:R-:W-:Y:S01]  /*42f0*/  FFMA.FTZ R121, R34, R181.reuse, R33 ;  /* 0x000000b522797223 */ /* 0x080fe20000010021 */
[----:B------:R-:W-:Y:S02]  /*4300*/  VIADD R33, R159, 0xffffffe1 ;  /* 0xffffffe19f217836 */ /* 0x000fe40000000000 */
[-C--:B------:R-:W-:Y:S01]  /*4310*/  FFMA.FTZ R28, R32, R181.reuse, R28 ;  /* 0x000000b5201c7223 */ /* 0x080fe2000001001c */
[----:B------:R-:W-:Y:S01]  /*4320*/  FSEL R176, R176, -INF , !P4 ;  /* 0xff800000b0b07808 */ /* 0x000fe20006000000 */
[----:B------:R-:W-:Y:S01]  /*4330*/  FFMA.FTZ R35, R34, R181, R35 ;  /* 0x000000b522237223 */ /* 0x000fe20000010023 */
[----:B------:R-:W-:Y:S01]  /*4340*/  ISETP.GE.AND P4, PT, R36, R143, PT ;  /* 0x0000008f2400720c */ /* 0x000fe20003f86270 */
[C---:B------:R-:W-:Y:S01]  /*4350*/  FFMA.FTZ R37, R34.reuse, R181, R37 ;  /* 0x000000b522257223 */ /* 0x040fe20000010025 */
[C---:B------:R-:W-:Y:S01]  /*4360*/  ISETP.GE.AND P2, PT, R49.reuse, R141, PT ;  /* 0x0000008d3100720c */ /* 0x040fe20003f46270 */
[-C--:B------:R-:W-:Y:S01]  /*4370*/  FFMA.FTZ R39, R34, R181.reuse, R39 ;  /* 0x000000b522277223 */ /* 0x080fe20000010027 */
[----:B------:R-:W-:Y:S01]  /*4380*/  ISETP.GE.AND P0, PT, R49, R160, PT ;  /* 0x000000a03100720c */ /* 0x000fe20003f06270 */
[-C--:B------:R-:W-:Y:S01]  /*4390*/  FFMA.FTZ R112, R32, R181.reuse, R24 ;  /* 0x000000b520707223 */ /* 0x080fe20000010018 */
[----:B------:R-:W-:Y:S01]  /*43a0*/  FSEL R119, R28, -INF , !P4 ;  /* 0xff8000001c777808 */ /* 0x000fe20006000000 */
[C---:B------:R-:W-:Y:S01]  /*43b0*/  FFMA.FTZ R26, R32.reuse, R181, R26 ;  /* 0x000000b5201a7223 */ /* 0x040fe2000001001a */
[----:B------:R-:W-:Y:S01]  /*43c0*/  FSEL R165, R57, -INF , !P2 ;  /* 0xff80000039a57808 */ /* 0x000fe20005000000 */
[----:B------:R-:W-:Y:S01]  /*43d0*/  VIADD R24, R159, 0xffffffe8 ;  /* 0xffffffe89f187836 */ /* 0x000fe20000000000 */
[----:B------:R-:W-:Y:S01]  /*43e0*/  FSEL R154, R59, -INF , !P0 ;  /* 0xff8000003b9a7808 */ /* 0x000fe20004000000 */
[----:B------:R-:W-:Y:S01]  /*43f0*/  HMMA.16816.F32 R20, R132, R42, R20 ;  /* 0x0000002a8414723c */ /* 0x000fe20000001814 */
[----:B------:R-:W-:Y:S01]  /*4400*/  I2FP.F32.U32 R28, R33 ;  /* 0x00000021001c7245 */ /* 0x000fe20000201000 */
[----:B------:R-:W-:Y:S01]  /*4410*/  FFMA.FTZ R30, R32, R181, R30 ;  /* 0x000000b5201e7223 */ /* 0x000fe2000001001e */
[----:B------:R-:W-:-:S02]  /*4420*/  ISETP.GE.AND P2, PT, R45, R143, PT ;  /* 0x0000008f2d00720c */ /* 0x000fc40003f46270 */
[C---:B------:R-:W-:Y:S01]  /*4430*/  ISETP.GE.AND P0, PT, R45.reuse, R142, PT ;  /* 0x0000008e2d00720c */ /* 0x040fe20003f06270 */
[C---:B------:R-:W-:Y:S01]  /*4440*/  FFMA.FTZ R29, R28.reuse, R181, R29 ;  /* 0x000000b51c1d7223 */ /* 0x040fe2000001001d */
[C---:B------:R-:W-:Y:S01]  /*4450*/  ISETP.GE.AND P5, PT, R45.reuse, R141, PT ;  /* 0x0000008d2d00720c */ /* 0x040fe20003fa6270 */
[CC--:B------:R-:W-:Y:S01]  /*4460*/  FFMA.FTZ R31, R28.reuse, R181.reuse, R31 ;  /* 0x000000b51c1f7223 */ /* 0x0c0fe2000001001f */
[----:B------:R-:W-:Y:S01]  /*4470*/  ISETP.GE.AND P1, PT, R45, R160, PT ;  /* 0x000000a02d00720c */ /* 0x000fe20003f26270 */
[CC--:B------:R-:W-:Y:S01]  /*4480*/  FFMA.FTZ R25, R28.reuse, R181.reuse, R25 ;  /* 0x000000b51c197223 */ /* 0x0c0fe20000010019 */
[----:B------:R-:W-:Y:S01]  /*4490*/  FSEL R121, R121, -INF , !P2 ;  /* 0xff80000079797808 */ /* 0x000fe20005000000 */
[----:B------:R-:W-:Y:S01]  /*44a0*/  FFMA.FTZ R27, R28, R181, R27 ;  /* 0x000000b51c1b7223 */ /* 0x000fe2000001001b */
[----:B------:R-:W-:Y:S02]  /*44b0*/  FSEL R113, R35, -INF , !P0 ;  /* 0xff80000023717808 */ /* 0x000fe40004000000 */
[----:B------:R-:W-:-:S02]  /*44c0*/  FSEL R171, R37, -INF , !P5 ;  /* 0xff80000025ab7808 */ /* 0x000fc40006800000 */
[----:B------:R-:W-:Y:S01]  /*44d0*/  FSEL R169, R39, -INF , !P1 ;  /* 0xff80000027a97808 */ /* 0x000fe20004800000 */
[----:B------:R-:W-:Y:S01]  /*44e0*/  BAR.SYNC.DEFER_BLOCKING 0x0 ;  /* 0x0000000000007b1d */ /* 0x000fe20000010000 */
[C---:B------:R-:W-:Y:S02]  /*44f0*/  ISETP.GE.AND P2, PT, R36.reuse, R141, PT ;  /* 0x0000008d2400720c */ /* 0x040fe40003f46270 */
[----:B------:R-:W-:Y:S02]  /*4500*/  ISETP.GE.AND P0, PT, R36, R160, PT ;  /* 0x000000a02400720c */ /* 0x000fe40003f06270 */
[C---:B------:R-:W-:Y:S02]  /*4510*/  ISETP.GE.AND P5, PT, R33.reuse, R143, PT ;  /* 0x0000008f2100720c */ /* 0x040fe40003fa6270 */
[----:B------:R-:W-:Y:S02]  /*4520*/  ISETP.GE.AND P1, PT, R33, R142, PT ;  /* 0x0000008e2100720c */ /* 0x000fe40003f26270 */
[----:B------:R-:W-:-:S02]  /*4530*/  FSEL R112, R112, -INF , !P2 ;  /* 0xff80000070707808 */ /* 0x000fc40005000000 */
[----:B------:R-:W-:Y:S01]  /*4540*/  FSEL R97, R26, -INF , !P0 ;  /* 0xff8000001a617808 */ /* 0x000fe20004000000 */
[----:B------:R-:W-:Y:S01]  /*4550*/  VIADD R26, R159, 0xffffffe9 ;  /* 0xffffffe99f1a7836 */ /* 0x000fe20000000000 */
[----:B------:R-:W-:Y:S02]  /*4560*/  FSEL R118, R29, -INF , !P5 ;  /* 0xff8000001d767808 */ /* 0x000fe40006800000 */
[----:B------:R-:W-:Y:S02]  /*4570*/  FSEL R89, R31, -INF , !P1 ;  /* 0xff8000001f597808 */ /* 0x000fe40004800000 */
[C---:B------:R-:W-:Y:S02]  /*4580*/  ISETP.GE.AND P2, PT, R24.reuse, R143, PT ;  /* 0x0000008f1800720c */ /* 0x040fe40003f46270 */
[C---:B------:R-:W-:Y:S02]  /*4590*/  ISETP.GE.AND P0, PT, R24.reuse, R142, PT ;  /* 0x0000008e1800720c */ /* 0x040fe40003f06270 */
[----:B------:R-:W-:-:S02]  /*45a0*/  ISETP.GE.AND P5, PT, R24, R141, PT ;  /* 0x0000008d1800720c */ /* 0x000fc40003fa6270 */
[----:B------:R-:W-:Y:S02]  /*45b0*/  ISETP.GE.AND P1, PT, R24, R160, PT ;  /* 0x000000a01800720c */ /* 0x000fe40003f26270 */
[----:B------:R-:W-:Y:S02]  /*45c0*/  I2FP.F32.U32 R24, R24 ;  /* 0x0000001800187245 */ /* 0x000fe40000201000 */
[----:B------:R-:W-:Y:S02]  /*45d0*/  ISETP.GE.AND P4, PT, R33, R141, PT ;  /* 0x0000008d2100720c */ /* 0x000fe40003f86270 */
[----:B------:R-:W-:Y:S01]  /*45e0*/  FSEL R175, R55, -INF , !P3 ;  /* 0xff80000037af7808 */ /* 0x000fe20005800000 */
[CC--:B------:R-:W-:Y:S01]  /*45f0*/  FFMA.FTZ R16, R24.reuse, R181.reuse, R16 ;  /* 0x000000b518107223 */ /* 0x0c0fe20000010010 */
[CC--:B------:R-:W-:Y:S01]  /*4600*/  FFMA.FTZ R18, R24.reuse, R181.reuse, R18 ;  /* 0x000000b518127223 */ /* 0x0c0fe20000010012 */
[----:B------:R-:W-:Y:S01]  /*4610*/  FSEL R117, R25, -INF , !P4 ;  /* 0xff80000019757808 */ /* 0x000fe20006000000 */
[----:B------:R-:W-:Y:S01]  /*4620*/  FFMA.FTZ R20, R24, R181, R20 ;  /* 0x000000b518147223 */ /* 0x000fe20000010014 */
[----:B------:R-:W-:Y:S01]  /*4630*/  ISETP.GE.AND P4, PT, R26, R143, PT ;  /* 0x0000008f1a00720c */ /* 0x000fe20003f86270 */
[----:B------:R-:W-:Y:S01]  /*4640*/  FFMA.FTZ R22, R24, R181, R22 ;  /* 0x000000b518167223 */ /* 0x000fe20000010016 */
[----:B------:R-:W-:-:S02]  /*4650*/  FSEL R136, R16, -INF , !P2 ;  /* 0xff80000010887808 */ /* 0x000fc40005000000 */
[----:B------:R-:W-:Y:S02]  /*4660*/  I2FP.F32.U32 R16, R26 ;  /* 0x0000001a00107245 */ /* 0x000fe40000201000 */
[----:B------:R-:W-:Y:S01]  /*4670*/  FSEL R98, R18, -INF , !P0 ;  /* 0xff80000012627808 */ /* 0x000fe20004000000 */
[----:B------:R-:W-:Y:S01]  /*4680*/  VIADD R18, R159, 0xfffffff0 ;  /* 0xfffffff09f127836 */ /* 0x000fe20000000000 */
[----:B------:R-:W-:Y:S01]  /*4690*/  ISETP.GE.AND P3, PT, R49, R142, PT ;  /* 0x0000008e3100720c */ /* 0x000fe20003f66270 */
[CC--:B------:R-:W-:Y:S01]  /*46a0*/  FFMA.FTZ R17, R16.reuse, R181.reuse, R17 ;  /* 0x000000b510117223 */ /* 0x0c0fe20000010011 */
[-C--:B------:R-:W-:Y:S01]  /*46b0*/  FFMA.FTZ R19, R16, R181.reuse, R19 ;  /* 0x000000b510137223 */ /* 0x080fe20000010013 */
[----:B------:R-:W-:Y:S01]  /*46c0*/  FSEL R124, R20, -INF , !P5 ;  /* 0xff800000147c7808 */ /* 0x000fe20006800000 */
[CC--:B------:R-:W-:Y:S01]  /*46d0*/  FFMA.FTZ R21, R16.reuse, R181.reuse, R21 ;  /* 0x000000b510157223 */ /* 0x0c0fe20000010015 */
[----:B------:R-:W-:Y:S01]  /*46e0*/  FSEL R106, R47, -INF , !P3 ;  /* 0xff8000002f6a7808 */ /* 0x000fe20005800000 */
[----:B------:R-:W-:Y:S01]  /*46f0*/  FFMA.FTZ R23, R16, R181, R23 ;  /* 0x000000b510177223 */ /* 0x000fe20000010017 */
[----:B------:R-:W-:Y:S01]  /*4700*/  FSEL R125, R17, -INF , !P4 ;  /* 0xff800000117d7808 */ /* 0x000fe20006000000 */
[----:B------:R-:W-:Y:S01]  /*4710*/  VIADD R16, R159, 0xfffffff1 ;  /* 0xfffffff19f107836 */ /* 0x000fe20000000000 */
[----:B------:R-:W-:-:S02]  /*4720*/  I2FP.F32.U32 R17, R18 ;  /* 0x0000001200117245 */ /* 0x000fc40000201000 */
[----:B------:R-:W-:Y:S02]  /*4730*/  ISETP.GE.AND P3, PT, R48, R160, PT ;  /* 0x000000a03000720c */ /* 0x000fe40003f66270 */
[----:B------:R-:W-:Y:S01]  /*4740*/  ISETP.GE.AND P5, PT, R18, R143, PT ;  /* 0x0000008f1200720c */ /* 0x000fe20003fa6270 */
[CC--:B------:R-:W-:Y:S01]  /*4750*/  FFMA.FTZ R12, R17.reuse, R181.reuse, R12 ;  /* 0x000000b5110c7223 */ /* 0x0c0fe2000001000c */
[----:B------:R-:W-:Y:S01]  /*4760*/  FSEL R164, R38, -INF , !P3 ;  /* 0xff80000026a47808 */ /* 0x000fe20005800000 */
[CC--:B------:R-:W-:Y:S01]  /*4770*/  FFMA.FTZ R83, R17.reuse, R181.reuse, R8 ;  /* 0x000000b511537223 */ /* 0x0c0fe20000010008 */
[----:B------:R-:W-:Y:S01]  /*4780*/  ISETP.GE.AND P3, PT, R36, R142, PT ;  /* 0x0000008e2400720c */ /* 0x000fe20003f66270 */
[-C--:B------:R-:W-:Y:S01]  /*4790*/  FFMA.FTZ R10, R17, R181.reuse, R10 ;  /* 0x000000b5110a7223 */ /* 0x080fe2000001000a */
[----:B------:R-:W-:Y:S01]  /*47a0*/  FSEL R72, R12, -INF , !P5 ;  /* 0xff8000000c487808 */ /* 0x000fe20006800000 */
[----:B------:R-:W-:Y:S01]  /*47b0*/  VIADD R8, R159, 0xfffffff9 ;  /* 0xfffffff99f087836 */ /* 0x000fe20000000000 */
[----:B------:R-:W-:Y:S01]  /*47c0*/  FSEL R90, R30, -INF , !P3 ;  /* 0xff8000001e5a7808 */ /* 0x000fe20005800000 */
[----:B------:R-:W-:Y:S01]  /*47d0*/  FFMA.FTZ R14, R17, R181, R14 ;  /* 0x000000b5110e7223 */ /* 0x000fe2000001000e */
[----:B------:R-:W-:-:S02]  /*47e0*/  I2FP.F32.U32 R12, R16 ;  /* 0x00000010000c7245 */ /* 0x000fc40000201000 */
[----:B------:R-:W-:Y:S02]  /*47f0*/  ISETP.GE.AND P3, PT, R33, R160, PT ;  /* 0x000000a02100720c */ /* 0x000fe40003f66270 */
[----:B------:R-:W-:Y:S01]  /*4800*/  ISETP.GE.AND P5, PT, R16, R141, PT ;  /* 0x0000008d1000720c */ /* 0x000fe20003fa6270 */
[CC--:B------:R-:W-:Y:S01]  /*4810*/  FFMA.FTZ R9, R12.reuse, R181.reuse, R9 ;  /* 0x000000b50c097223 */ /* 0x0c0fe20000010009 */
[----:B------:R-:W-:Y:S01]  /*4820*/  FSEL R103, R27, -INF , !P3 ;  /* 0xff8000001b677808 */ /* 0x000fe20005800000 */
[-C--:B------:R-:W-:Y:S01]  /*4830*/  FFMA.FTZ R13, R12, R181.reuse, R13 ;  /* 0x000000b50c0d7223 */ /* 0x080fe2000001000d */
[----:B------:R-:W-:Y:S01]  /*4840*/  ISETP.GE.AND P3, PT, R26, R142, PT ;  /* 0x0000008e1a00720c */ /* 0x000fe20003f66270 */
[CC--:B------:R-:W-:Y:S01]  /*4850*/  FFMA.FTZ R15, R12.reuse, R181.reuse, R15 ;  /* 0x000000b50c0f7223 */ /* 0x0c0fe2000001000f */
[----:B------:R-:W-:Y:S01]  /*4860*/  FSEL R84, R9, -INF , !P5 ;  /* 0xff80000009547808 */ /* 0x000fe20006800000 */
[----:B------:R-:W-:Y:S01]  /*4870*/  FFMA.FTZ R11, R12, R181, R11 ;  /* 0x000000b50c0b7223 */ /* 0x000fe2000001000b */
[----:B------:R-:W-:-:S02]  /*4880*/  FSEL R104, R19, -INF , !P3 ;  /* 0xff80000013687808 */ /* 0x000fc40005800000 */
[-C--:B------:R-:W-:Y:S02]  /*4890*/  ISETP.GE.AND P3, PT, R18, R160.reuse, PT ;  /* 0x000000a01200720c */ /* 0x080fe40003f66270 */
[----:B------:R-:W-:Y:S02]  /*48a0*/  ISETP.NE.AND P5, PT, R158, 0x1, PT ;  /* 0x000000019e00780c */ /* 0x000fe40003fa5270 */
[C---:B------:R-:W-:Y:S02]  /*48b0*/  ISETP.GE.AND P2, PT, R26.reuse, R141, PT ;  /* 0x0000008d1a00720c */ /* 0x040fe40003f46270 */
[----:B------:R-:W-:Y:S02]  /*48c0*/  ISETP.GE.AND P0, PT, R26, R160, PT ;  /* 0x000000a01a00720c */ /* 0x000fe40003f06270 */
[----:B------:R-:W-:Y:S02]  /*48d0*/  FSEL R79, R10, -INF , !P3 ;  /* 0xff8000000a4f7808 */ /* 0x000fe40005800000 */
[----:B------:R-:W-:-:S02]  /*48e0*/  FSEL R110, R22, -INF , !P1 ;  /* 0xff800000166e7808 */ /* 0x000fc40004800000 */
[----:B------:R-:W-:Y:S02]  /*48f0*/  FSEL R115, R21, -INF , !P2 ;  /* 0xff80000015737808 */ /* 0x000fe40005000000 */
[----:B------:R-:W-:Y:S02]  /*4900*/  FSEL R109, R23, -INF , !P0 ;  /* 0xff800000176d7808 */ /* 0x000fe40004000000 */
[----:B------:R-:W-:Y:S02]  /*4910*/  I2FP.F32.U32 R10, R8 ;  /* 0x00000008000a7245 */ /* 0x000fe40000201000 */
[CC--:B------:R-:W-:Y:S02]  /*4920*/  ISETP.GE.AND P1, PT, R18.reuse, R142.reuse, PT ;  /* 0x0000008e1200720c */ /* 0x0c0fe40003f26270 */
[----:B------:R-:W-:Y:S01]  /*4930*/  ISETP.GE.AND P4, PT, R18, R141, PT ;  /* 0x0000008d1200720c */ /* 0x000fe20003f86270 */
[----:B------:R-:W-:Y:S01]  /*4940*/  FFMA.FTZ R74, R10, R181, R145 ;  /* 0x000000b50a4a7223 */ /* 0x000fe20000010091 */
[----:B------:R-:W-:Y:S01]  /*4950*/  ISETP.GE.AND P2, PT, R16, R143, PT ;  /* 0x0000008f1000720c */ /* 0x000fe20003f46270 */
[-C--:B------:R-:W-:Y:S01]  /*4960*/  FFMA.FTZ R64, R10, R181.reuse, R147 ;  /* 0x000000b50a407223 */ /* 0x080fe20000010093 */
[----:B------:R-:W-:Y:S01]  /*4970*/  ISETP.GE.AND P0, PT, R16, R142, PT ;  /* 0x0000008e1000720c */ /* 0x000fe20003f06270 */
[-C--:B------:R-:W-:Y:S01]  /*4980*/  FFMA.FTZ R5, R10, R181.reuse, R5 ;  /* 0x000000b50a057223 */ /* 0x080fe20000010005 */
[----:B------:R-:W-:Y:S01]  /*4990*/  FSEL R66, R14, -INF , !P1 ;  /* 0xff8000000e427808 */ /* 0x000fe20004800000 */
[----:B------:R-:W-:Y:S01]  /*49a0*/  FFMA.FTZ R7, R10, R181, R7 ;  /* 0x000000b50a077223 */ /* 0x000fe20000010007 */
[----:B------:R-:W-:-:S02]  /*49b0*/  FSEL R83, R83, -INF , !P4 ;  /* 0xff80000053537808 */ /* 0x000fc40006000000 */
[----:B------:R-:W-:Y:S02]  /*49c0*/  FSEL R71, R13, -INF , !P2 ;  /* 0xff8000000d477808 */ /* 0x000fe40005000000 */
[----:B------:R-:W-:Y:S02]  /*49d0*/  FSEL R65, R15, -INF , !P0 ;  /* 0xff8000000f417808 */ /* 0x000fe40004000000 */
[----:B------:R-:W-:Y:S02]  /*49e0*/  ISETP.GE.AND P1, PT, R16, R160, PT ;  /* 0x000000a01000720c */ /* 0x000fe40003f26270 */
[C---:B------:R-:W-:Y:S02]  /*49f0*/  ISETP.GE.AND P4, PT, R8.reuse, R143, PT ;  /* 0x0000008f0800720c */ /* 0x040fe40003f86270 */
[C---:B------:R-:W-:Y:S02]  /*4a00*/  ISETP.GE.AND P3, PT, R8.reuse, R142, PT ;  /* 0x0000008e0800720c */ /* 0x040fe40003f66270 */
[----:B------:R-:W-:-:S02]  /*4a10*/  ISETP.GE.AND P2, PT, R8, R141, PT ;  /* 0x0000008d0800720c */ /* 0x000fc40003f46270 */
[----:B------:R-:W-:Y:S02]  /*4a20*/  ISETP.GE.AND P0, PT, R8, R160, PT ;  /* 0x000000a00800720c */ /* 0x000fe40003f06270 */
[----:B------:R-:W-:Y:S02]  /*4a30*/  FSEL R78, R11, -INF , !P1 ;  /* 0xff8000000b4e7808 */ /* 0x000fe40004800000 */
[----:B------:R-:W-:Y:S02]  /*4a40*/  FSEL R74, R74, -INF , !P4 ;  /* 0xff8000004a4a7808 */ /* 0x000fe40006000000 */
[----:B------:R-:W-:Y:S02]  /*4a50*/  FSEL R64, R64, -INF , !P3 ;  /* 0xff80000040407808 */ /* 0x000fe40005800000 */
[----:B------:R-:W-:Y:S02]  /*4a60*/  FSEL R81, R5, -INF , !P2 ;  /* 0xff80000005517808 */ /* 0x000fe40005000000 */
[----:B------:R-:W-:Y:S01]  /*4a70*/  FSEL R76, R7, -INF , !P0 ;  /* 0xff800000074c7808 */ /* 0x000fe20004000000 */
[----:B------:R-:W-:Y:S06]  /*4a80*/  @!P5 BRA `(.L_x_174) ;  /* 0x0000000000bcd947 */ /* 0x000fec0003800000 */
        /* <DEDUP_REMOVED lines=11> */
[----:B------:R-:W-:Y:S02]  /*4b40*/  @!P1 LEA R16, P4, R10, R195, 0x1 ;  /* 0x000000c30a109211 */ /* 0x000fe400078808ff */
[C-C-:B------:R-:W-:Y:S02]  /*4b50*/  @!P0 LEA.HI.X R5, R2.reuse, R11, R3.reuse, 0x5, P3 ;  /* 0x0000000b02058211 */ /* 0x140fe400018f2c03 */
[----:B------:R-:W-:Y:S02]  /*4b60*/  @!P0 LEA R14, P3, R7, R195, 0x1 ;  /* 0x000000c3070e8211 */ /* 0x000fe400078608ff */
[----:B------:R-:W-:-:S02]  /*4b70*/  @!P0 LEA.HI.X R8, R2, R11, R3, 0x6, P2 ;  /* 0x0000000b02088211 */ /* 0x000fc400010f3403 */
[-C--:B------:R-:W-:Y:S02]  /*4b80*/  @!P1 LEA.HI.X R17, R10, R232.reuse, R11, 0x1, P4 ;  /* 0x000000e80a119211 */ /* 0x080fe400020f0c0b */
[----:B------:R-:W-:Y:S02]  /*4b90*/  @!P0 LEA R12, P2, R9, R195, 0x1 ;  /* 0x000000c3090c8211 */ /* 0x000fe400078408ff */
[-C--:B------:R-:W-:Y:S01]  /*4ba0*/  @!P0 LEA.HI.X R15, R7, R232.reuse, R5, 0x1, P3 ;  /* 0x000000e8070f8211 */ /* 0x080fe200018f0c05 */
[----:B------:R-:W-:Y:S01]  /*4bb0*/  @!PT LDS RZ, [RZ] ;  /* 0x00000000fffff984 */ /* 0x000fe20000000800 */
[----:B------:R-:W-:Y:S01]  /*4bc0*/  @!PT LDS RZ, [RZ] ;  /* 0x00000000fffff984 */ /* 0x000fe20000000800 */
[----:B------:R-:W-:Y:S01]  /*4bd0*/  @!PT LDS RZ, [RZ] ;  /* 0x00000000fffff984 */ /* 0x000fe20000000800 */
[----:B------:R1:W-:Y:S01]  /*4be0*/  @!P1 LDGSTS.E.BYPASS.LTC128B.128 [R233+0x2000], desc[UR16][R16.64] ;  /* 0x0200000010e99fae */ /* 0x0003e2000b981a10 */
[----:B------:R-:W-:-:S03]  /*4bf0*/  @!P0 LEA.HI.X R13, R9, R232, R8, 0x1, P2 ;  /* 0x000000e8090d8211 */ /* 0x000fc600010f0c08 */
        /* <DEDUP_REMOVED lines=22> */
.L_x_176:
[----:B------:R-:W-:Y:S05]  /*4d60*/  BSYNC.RECONVERGENT B0 ;  /* 0x0000000000007941 */ /* 0x000fea0003800200 */
.L_x_175:
[----:B------:R-:W0:Y:S02]  /*4d70*/  LDGDEPBAR ;  /* 0x00000000000079af */ /* 0x000e240000000000 */
.L_x_174:
[----:B------:R-:W-:Y:S01]  /*4d80*/  FMNMX3.FTZ R5, R202, R209, R212, !PT ;  /* 0x000000d1ca057276 */ /* 0x000fe200078100d4 */
[----:B------:R-:W3:Y:S01]  /*4d90*/  LDCU UR5, c[0x0][0x45c] ;  /* 0x00008b80ff0577ac */ /* 0x000ee20008000800 */
[----:B-1----:R-:W-:Y:S02]  /*4da0*/  FMNMX3.FTZ R12, R201, R199, R203, !PT ;  /* 0x000000c7c90c7276 */ /* 0x002fe400078100cb */
        /* <DEDUP_REMOVED lines=13> */
[----:B--2---:R-:W-:Y:S02]  /*4e80*/  FMNMX3.FTZ R9, R196, R197, R200, !PT ;  /* 0x000000c5c4097276 */ /* 0x004fe400078100c8 */
        /* <DEDUP_REMOVED lines=34> */
[----:B------:R-:W-:Y:S02]  /*50b0*/  FMNMX.FTZ R5, R81, R5, !PT ;  /* 0x0000000551057209 */ /* 0x000fe40007810000 */
[----:B------:R-:W-:Y:S02]  /*50c0*/  FMNMX3.FTZ R9, R9, R149, R99, !PT ;  /* 0x0000009509097276 */ /* 0x000fe40007810063 */
[----:B------:R-:W-:Y:S01]  /*50d0*/  FMNMX3.FTZ R12, R12, R71, R122, !PT ;  /* 0x000000470c0c7276 */ /* 0x000fe2000781007a */
[----:B------:R-:W1:Y:S01]  /*50e0*/  SHFL.BFLY PT, R10, R5, 0x2, 0x1f ;  /* 0x0c401f00050a7f89 */ /* 0x000e6200000e0000 */
[----:B------:R-:W-:-:S02]  /*50f0*/  FMNMX3.FTZ R7, R7, R103, R110, !PT ;  /* 0x0000006707077276 */ /* 0x000fc4000781006e */
[----:B------:R-:W-:Y:S02]  /*5100*/  FMNMX3.FTZ R9, R9, R106, R105, !PT ;  /* 0x0000006a09097276 */ /* 0x000fe40007810069 */
[----:B------:R-:W-:Y:S02]  /*5110*/  FMNMX.FTZ R12, R74, R12, !PT ;  /* 0x0000000c4a0c7209 */ /* 0x000fe40007810000 */
[----:B------:R-:W-:Y:S02]  /*5120*/  FMNMX3.FTZ R7, R7, R109, R79, !PT ;  /* 0x0000006d07077276 */ /* 0x000fe4000781004f */
[----:B------:R-:W-:Y:S01]  /*5130*/  FMNMX3.FTZ R9, R9, R113, R90, !PT ;  /* 0x0000007109097276 */ /* 0x000fe2000781005a */
[----:B------:R-:W2:Y:S01]  /*5140*/  SHFL.BFLY PT, R11, R12, 0x2, 0x1f ;  /* 0x0c401f000c0b7f89 */ /* 0x000ea200000e0000 */
[----:B------:R-:W-:Y:S02]  /*5150*/  FMNMX3.FTZ R7, R7, R78, R4, !PT ;  /* 0x0000004e07077276 */ /* 0x000fe40007810004 */
[----:B------:R-:W-:-:S02]  /*5160*/  FMNMX3.FTZ R9, R9, R89, R98, !PT ;  /* 0x0000005909097276 */ /* 0x000fc40007810062 */
[----:B------:R-:W-:Y:S02]  /*5170*/  FMNMX.FTZ R7, R76, R7, !PT ;  /* 0x000000074c077209 */ /* 0x000fe40007810000 */
[----:B------:R-:W-:Y:S02]  /*5180*/  FMNMX3.FTZ R9, R9, R104, R66, !PT ;  /* 0x0000006809097276 */ /* 0x000fe40007810042 */
[----:B------:R-:W-:Y:S01]  /*5190*/  IADD3 R237, PT, PT, R182, R177, RZ ;  /* 0x000000b1b6ed7210 */ /* 0x000fe20007ffe0ff */
[----:B------:R-:W4:Y:S01]  /*51a0*/  SHFL.BFLY PT, R8, R7, 0x2, 0x1f ;  /* 0x0c401f0007087f89 */ /* 0x000f2200000e0000 */
[----:B------:R-:W-:Y:S02]  /*51b0*/  FMNMX3.FTZ R9, R9, R65, R120, !PT ;  /* 0x0000004109097276 */ /* 0x000fe40007810078 */
[----:B------:R-:W-:Y:S02]  /*51c0*/  LEA R237, R237, UR4, 0x1 ;  /* 0x00000004eded7c11 */ /* 0x000fe4000f8e08ff */
[----:B------:R-:W-:-:S02]  /*51d0*/  FMNMX.FTZ R9, R64, R9, !PT ;  /* 0x0000000940097209 */ /* 0x000fc40007810000 */
[----:B-1----:R-:W-:Y:S01]  /*51e0*/  FMNMX.FTZ R10, R5, R10, !PT ;  /* 0x0000000a050a7209 */ /* 0x002fe20007810000 */
[----:B------:R-:W-:Y:S01]  /*51f0*/  LDSM.16.MT88.4 R28, [R237+0x4400] ;  /* 0x00440000ed1c783b */ /* 0x000fe20000004200 */
[----:B------:R-:W-:-:S03]  /*5200*/  IADD3 R80, PT, PT, R170, R237, RZ ;  /* 0x000000edaa507210 */ /* 0x000fc60007ffe0ff */
[----:B------:R-:W1:Y:S01]  /*5210*/  SHFL.BFLY PT, R5, R9, 0x2, 0x1f ;  /* 0x0c401f0009057f89 */ /* 0x000e6200000e0000 */
[----:B--2---:R-:W-:-:S03]  /*5220*/  FMNMX.FTZ R11, R12, R11, !PT ;  /* 0x0000000b0c0b7209 */ /* 0x004fc60007810000 */
[----:B------:R-:W2:Y:S04]  /*5230*/  SHFL.BFLY PT, R12, R10, 0x1, 0x1f ;  /* 0x0c201f000a0c7f89 */ /* 0x000ea800000e0000 */
[----:B------:R-:W5:Y:S01]  /*5240*/  SHFL.BFLY PT, R134, R11, 0x1, 0x1f ;  /* 0x0c201f000b867f89 */ /* 0x000f6200000e0000 */
[----:B----4-:R-:W-:-:S03]  /*5250*/  FMNMX.FTZ R8, R7, R8, !PT ;  /* 0x0000000807087209 */ /* 0x010fc60007810000 */
[----:B------:R-:W-:Y:S04]  /*5260*/  LDSM.16.MT88.4 R20, [R80+0x4400] ;  /* 0x004400005014783b */ /* 0x000fe80000004200 */
[----:B------:R-:W4:Y:S04]  /*5270*/  SHFL.BFLY PT, R7, R8, 0x1, 0x1f ;  /* 0x0c201f0008077f89 */ /* 0x000f2800000e0000 */
[----:B------:R-:W-:Y:S01]  /*5280*/  LDSM.16.MT88.4 R24, [R237+0x4800] ;  /* 0x00480000ed18783b */ /* 0x000fe20000004200 */
[----:B-1----:R-:W-:-:S03]  /*5290*/  FMNMX.FTZ R5, R9, R5, !PT ;  /* 0x0000000509057209 */ /* 0x002fc60007810000 */
[----:B------:R-:W-:Y:S01]  /*52a0*/  LDSM.16.MT88.4 R16, [R80+0x4800] ;  /* 0x004800005010783b */ /* 0x000fe20000004200 */
[----:B--2---:R-:W-:-:S03]  /*52b0*/  FMNMX.FTZ R12, R10, R12, !PT ;  /* 0x0000000c0a0c7209 */ /* 0x004fc60007810000 */
[----:B------:R-:W1:Y:S01]  /*52c0*/  SHFL.BFLY PT, R133, R5, 0x1, 0x1f ;  /* 0x0c201f0005857f89 */ /* 0x000e6200000e0000 */
[C---:B------:R-:W-:Y:S01]  /*52d0*/  FSETP.NEU.FTZ.AND P0, PT, R12.reuse, -INF , PT ;  /* 0xff8000000c00780b */ /* 0x040fe20003f1d000 */
[----:B---3--:R-:W-:Y:S01]  /*52e0*/  FMUL.FTZ R82, R12, UR5 ;  /* 0x000000050c527c20 */ /* 0x008fe20008410000 */
[----:B-----5:R-:W-:-:S04]  /*52f0*/  FMNMX.FTZ R134, R11, R134, !PT ;  /* 0x000000860b867209 */ /* 0x020fc80007810000 */
[----:B------:R-:W-:Y:S01]  /*5300*/  FSEL R82, R82, RZ, P0 ;  /* 0x000000ff52527208 */ /* 0x000fe20000000000 */
[C---:B------:R-:W-:Y:S01]  /*5310*/  FMUL.FTZ R75, R134.reuse, UR5 ;  /* 0x00000005864b7c20 */ /* 0x040fe20008410000 */
[----:B------:R-:W-:Y:S02]  /*5320*/  FSETP.NEU.FTZ.AND P1, PT, R134, -INF , PT ;  /* 0xff8000008600780b */ /* 0x000fe40003f3d000 */
[----:B----4-:R-:W-:Y:S01]  /*5330*/  FMNMX.FTZ R7, R8, R7, !PT ;  /* 0x0000000708077209 */ /* 0x010fe20007810000 */
[--C-:B------:R-:W-:Y:S01]  /*5340*/  FFMA.FTZ R51, R212, UR5, -R82.reuse ;  /* 0x00000005d4337c23 */ /* 0x100fe20008010852 */
[----:B------:R-:W-:Y:S01]  /*5350*/  LDSM.16.MT88.4 R8, [R80+0x4000] ;  /* 0x004000005008783b */ /* 0x000fe20000004200 */
[--C-:B------:R-:W-:Y:S01]  /*5360*/  FFMA.FTZ R58, R202, UR5, -R82.reuse ;  /* 0x00000005ca3a7c23 */ /* 0x100fe20008010852 */
[C---:B------:R-:W-:Y:S01]  /*5370*/  FSETP.NEU.FTZ.AND P0, PT, R7.reuse, -INF , PT ;  /* 0xff8000000700780b */ /* 0x040fe20003f1d000 */
[----:B------:R-:W-:Y:S01]  /*5380*/  FMUL.FTZ R77, R7, UR5 ;  /* 0x00000005074d7c20 */ /* 0x000fe20008410000 */
[----:B------:R-:W2:Y:S01]  /*5390*/  LDSM.16.MT88.4 R212, [R237+0x4000] ;  /* 0x00400000edd4783b */ /* 0x000ea20000004200 */
[--C-:B------:R-:W-:Y:S01]  /*53a0*/  FFMA.FTZ R57, R209, UR5, -R82.reuse ;  /* 0x00000005d1397c23 */ /* 0x100fe20008010852 */
[--C-:B------:R-:W-:Y:S01]  /*53b0*/  FFMA.FTZ R50, R211, UR5, -R82.reuse ;  /* 0x00000005d3327c23 */ /* 0x100fe20008010852 */
[----:B------:R-:W-:Y:S01]  /*53c0*/  FSEL R75, R75, RZ, P1 ;  /* 0x000000ff4b4b7208 */ /* 0x000fe20000800000 */
[----:B------:R-:W-:Y:S01]  /*53d0*/  MUFU.EX2 R58, R58 ;  /* 0x0000003a003a7308 */ /* 0x000fe20000000800 */
[----:B-1----:R-:W-:Y:S01]  /*53e0*/  FMNMX.FTZ R133, R5, R133, !PT ;  /* 0x0000008505857209 */ /* 0x002fe20007810000 */
[--C-:B------:R-:W-:Y:S01]  /*53f0*/  FFMA.FTZ R44, R219, UR5, -R82.reuse ;  /* 0x00000005db2c7c23 */ /* 0x100fe20008010852 */
[----:B------:R-:W-:Y:S01]  /*5400*/  FSEL R77, R77, RZ, P0 ;  /* 0x000000ff4d4d7208 */ /* 0x000fe20000000000 */
[----:B------:R-:W1:Y:S01]  /*5410*/  MUFU.EX2 R57, R57 ;  /* 0x0000003900397308 */ /* 0x000e620000000800 */
[C---:B------:R-:W-:Y:S01]  /*5420*/  FSETP.NEU.FTZ.AND P0, PT, R133.reuse, -INF , PT ;  /* 0xff8000008500780b */ /* 0x040fe20003f1d000 */
[----:B------:R-:W-:Y:S01]  /*5430*/  FMUL.FTZ R67, R133, UR5 ;  /* 0x0000000585437c20 */ /* 0x000fe20008410000 */
        /* <DEDUP_REMOVED lines=10> */
[----:B------:R-:W3:Y:S01]  /*54e0*/  MUFU.EX2 R50, R50 ;  /* 0x0000003200327308 */ /* 0x000ee20000000800 */
[--C-:B------:R-:W-:Y:S01]  /*54f0*/  FFMA.FTZ R60, R196, UR5, -R67.reuse ;  /* 0x00000005c43c7c23 */ /* 0x100fe20008010843 */
[--C-:B------:R-:W-:Y:S01]  /*5500*/  FFMA.FTZ R59, R197, UR5, -R67.reuse ;  /* 0x00000005c53b7c23 */ /* 0x100fe20008010843 */
[--C-:B------:R-:W-:Y:S01]  /*5510*/  FFMA.FTZ R53, R200, UR5, -R67.reuse ;  /* 0x00000005c8357c23 */ /* 0x100fe20008010843 */
[----:B------:R-:W-:Y:S01]  /*5520*/  MUFU.EX2 R56, R56 ;  /* 0x0000003800387308 */ /* 0x000fe20000000800 */
[----:B------:R-:W-:Y:S01]  /*5530*/  FFMA.FTZ R52, R205, UR5, -R67 ;  /* 0x00000005cd347c23 */ /* 0x000fe20008010843 */
[----:B-1----:R-:W-:Y:S01]  /*5540*/  F2FP.F16.F32.PACK_AB R196, R57, R58 ;  /* 0x0000003a39c4723e */ /* 0x002fe200000000ff */
[--C-:B------:R-:W-:Y:S01]  /*5550*/  FFMA.FTZ R38, R220, UR5, -R82.reuse ;  /* 0x00000005dc267c23 */ /* 0x100fe20008010852 */
[----:B------:R-:W1:Y:S01]  /*5560*/  MUFU.EX2 R55, R55 ;  /* 0x0000003700377308 */ /* 0x000e620000000800 */
[--C-:B------:R-:W-:Y:S01]  /*5570*/  FFMA.FTZ R37, R222, UR5, -R82.reuse ;  /* 0x00000005de257c23 */ /* 0x100fe20008010852 */
[--C-:B------:R-:W-:Y:S01]  /*5580*/  FFMA.FTZ R33, R221, UR5, -R82.reuse ;  /* 0x00000005dd217c23 */ /* 0x100fe20008010852 */
[--C-:B------:R-:W-:Y:S01]  /*5590*/  FFMA.FTZ R42, R204, UR5, -R77.reuse ;  /* 0x00000005cc2a7c23 */ /* 0x100fe2000801084d */
[----:B------:R-:W-:Y:S01]  /*55a0*/  MUFU.EX2 R49, R49 ;  /* 0x0000003100317308 */ /* 0x000fe20000000800 */
[--C-:B------:R-:W-:Y:S01]  /*55b0*/  FFMA.FTZ R36, R216, UR5, -R77.reuse ;  /* 0x00000005d8247c23 */ /* 0x100fe2000801084d */
[----:B---3--:R-:W-:Y:S01]  /*55c0*/  F2FP.F16.F32.PACK_AB R198, R50, R51 ;  /* 0x0000003332c6723e */ /* 0x008fe200000000ff */
[--C-:B------:R-:W-:Y:S01]  /*55d0*/  FFMA.FTZ R35, R217, UR5, -R77.reuse ;  /* 0x00000005d9237c23 */ /* 0x100fe2000801084d */
[----:B------:R-:W3:Y:S01]  /*55e0*/  MUFU.EX2 R43, R43 ;  /* 0x0000002b002b7308 */ /* 0x000ee20000000800 */
[----:B------:R-:W-:Y:S01]  /*55f0*/  FFMA.FTZ R15, R218, UR5, -R77 ;  /* 0x00000005da0f7c23 */ /* 0x000fe2000801084d */
[--C-:B------:R-:W-:Y:S01]  /*5600*/  FFMA.FTZ R48, R187, UR5, -R75.reuse ;  /* 0x00000005bb307c23 */ /* 0x100fe2000801084b */
[--C-:B------:R-:W-:Y:S01]  /*5610*/  FFMA.FTZ R47, R192, UR5, -R75.reuse ;  /* 0x00000005c02f7c23 */ /* 0x100fe2000801084b */
[----:B------:R-:W-:Y:S01]  /*5620*/  MUFU.EX2 R63, R63 ;  /* 0x0000003f003f7308 */ /* 0x000fe20000000800 */
[--C-:B------:R-:W-:Y:S01]  /*5630*/  FFMA.FTZ R41, R236, UR5, -R75.reuse ;  /* 0x00000005ec297c23 */ /* 0x100fe2000801084b */
[----:B-1----:R-:W-:Y:S01]  /*5640*/  F2FP.F16.F32.PACK_AB R197, R55, R56 ;  /* 0x0000003837c5723e */ /* 0x002fe200000000ff */
[----:B------:R-:W-:Y:S01]  /*5650*/  FFMA.FTZ R40, R239, UR5, -R75 ;  /* 0x00000005ef287c23 */ /* 0x000fe2000801084b */
[----:B------:R-:W1:Y:S01]  /*5660*/  MUFU.EX2 R62, R62 ;  /* 0x0000003e003e7308 */ /* 0x000e620000000800 */
[--C-:B------:R-:W-:Y:S01]  /*5670*/  FFMA.FTZ R46, R108, UR5, -R67.reuse ;  /* 0x000000056c2e7c23 */ /* 0x100fe20008010843 */
[--C-:B------:R-:W-:Y:S01]  /*5680*/  FFMA.FTZ R45, R186, UR5, -R67.reuse ;  /* 0x00000005ba2d7c23 */ /* 0x100fe20008010843 */
[--C-:B------:R-:W-:Y:S01]  /*5690*/  FFMA.FTZ R39, R188, UR5, -R67.reuse ;  /* 0x00000005bc277c23 */ /* 0x100fe20008010843 */
[----:B------:R-:W-:Y:S01]  /*56a0*/  MUFU.EX2 R61, R61 ;  /* 0x0000003d003d7308 */ /* 0x000fe20000000800 */
[----:B------:R-:W-:Y:S01]  /*56b0*/  FFMA.FTZ R34, R235, UR5, -R67 ;  /* 0x00000005eb227c23 */ /* 0x000fe20008010843 */
[----:B---3--:R-:W-:Y:S01]  /*56c0*/  F2FP.F16.F32.PACK_AB R199, R43, R49 ;  /* 0x000000312bc7723e */ /* 0x008fe200000000ff */
[--C-:B------:R-:W-:Y:S01]  /*56d0*/  FFMA.FTZ R32, R240, UR5, -R82.reuse ;  /* 0x00000005f0207c23 */ /* 0x100fe20008010852 */
[----:B------:R-:W3:Y:S01]  /*56e0*/  MUFU.EX2 R54, R54 ;  /* 0x0000003600367308 */ /* 0x000ee20000000800 */
[--C-:B------:R-:W-:Y:S01]  /*56f0*/  FFMA.FTZ R14, R241, UR5, -R82.reuse ;  /* 0x00000005f10e7c23 */ /* 0x100fe20008010852 */
[--C-:B------:R-:W-:Y:S01]  /*5700*/  FFMA.FTZ R13, R242, UR5, -R82.reuse ;  /* 0x00000005f20d7c23 */ /* 0x100fe20008010852 */
[--C-:B------:R-:W-:Y:S01]  /*5710*/  FFMA.FTZ R5, R87, UR5, -R82.reuse ;  /* 0x0000000557057c23 */ /* 0x100fe20008010852 */
[----:B------:R-:W-:Y:S01]  /*5720*/  MUFU.EX2 R60, R60 ;  /* 0x0000003c003c7308 */ /* 0x000fe20000000800 */
[C---:B--2---:R-:W-:Y:S01]  /*5730*/  HMMA.16816.F32 R208, R196.reuse, R212, RZ ;  /* 0x000000d4c4d0723c */ /* 0x044fe200000018ff */
[----:B-1----:R-:W-:Y:S01]  /*5740*/  F2FP.F16.F32.PACK_AB R224, R62, R63 ;  /* 0x0000003f3ee0723e */ /* 0x002fe200000000ff */
[--C-:B------:R-:W-:Y:S01]  /*5750*/  FFMA.FTZ R70, R189, UR5, -R77.reuse ;  /* 0x00000005bd467c23 */ /* 0x100fe2000801084d */
[----:B------:R-:W1:Y:S01]  /*5760*/  MUFU.EX2 R59, R59 ;  /* 0x0000003b003b7308 */ /* 0x000e620000000800 */
[--C-:B------:R-:W-:Y:S01]  /*5770*/  FFMA.FTZ R69, R191, UR5, -R77.reuse ;  /* 0x00000005bf457c23 */ /* 0x100fe2000801084d */
[--C-:B------:R-:W-:Y:S01]  /*5780*/  FFMA.FTZ R68, R238, UR5, -R77.reuse ;  /* 0x00000005ee447c23 */ /* 0x100fe2000801084d */
[----:B------:R-:W-:Y:S01]  /*5790*/  FFMA.FTZ R73, R85, UR5, -R77 ;  /* 0x0000000555497c23 */ /* 0x000fe2000801084d */
[----:B------:R-:W-:Y:S01]  /*57a0*/  MUFU.EX2 R53, R53 ;  /* 0x0000003500357308 */ /* 0x000fe20000000800 */
[C---:B------:R-:W-:Y:S01]  /*57b0*/  HMMA.16816.F32 R200, R196.reuse, R8, RZ ;  /* 0x00000008c4c8723c */ /* 0x040fe200000018ff */
[----:B---3--:R-:W-:Y:S01]  /*57c0*/  F2FP.F16.F32.PACK_AB R226, R54, R61 ;  /* 0x0000003d36e2723e */ /* 0x008fe200000000ff */
[--C-:B------:R-:W-:Y:S01]  /*57d0*/  FFMA.FTZ R85, R88, UR5, -R75.reuse ;  /* 0x0000000558557c23 */ /* 0x100fe2000801084b */
[----:B------:R-:W2:Y:S01]  /*57e0*/  MUFU.EX2 R52, R52 ;  /* 0x0000003400347308 */ /* 0x000ea20000000800 */
[--C-:B------:R-:W-:Y:S01]  /*57f0*/  FFMA.FTZ R87, R101, UR5, -R75.reuse ;  /* 0x0000000565577c23 */ /* 0x100fe2000801084b */
[----:B------:R-:W-:Y:S01]  /*5800*/  FFMA.FTZ R86, R86, UR5, -R75 ;  /* 0x0000000556567c23 */ /* 0x000fe2000801084b */
[----:B------:R-:W-:Y:S01]  /*5810*/  FFMA.FTZ R91, R91, UR5, -R67 ;  /* 0x000000055b5b7c23 */ /* 0x000fe20008010843 */
[----:B------:R-:W-:Y:S01]  /*5820*/  MUFU.EX2 R44, R44 ;  /* 0x0000002c002c7308 */ /* 0x000fe20000000800 */
[C---:B------:R-:W-:Y:S01]  /*5830*/  HMMA.16816.F32 R204, R196.reuse, R214, RZ ;  /* 0x000000d6c4cc723c */ /* 0x040fe200000018ff */
[----:B-1----:R-:W-:Y:S01]  /*5840*/  F2FP.F16.F32.PACK_AB R225, R59, R60 ;  /* 0x0000003c3be1723e */ /* 0x002fe200000000ff */
[----:B------:R-:W-:Y:S01]  /*5850*/  FFMA.FTZ R94, R94, UR5, -R75 ;  /* 0x000000055e5e7c23 */ /* 0x000fe2000801084b */
[----:B------:R-:W1:Y:S01]  /*5860*/  MUFU.EX2 R38, R38 ;  /* 0x0000002600267308 */ /* 0x000e620000000800 */
[--C-:B------:R-:W-:Y:S01]  /*5870*/  FFMA.FTZ R108, R107, UR5, -R77.reuse ;  /* 0x000000056b6c7c23 */ /* 0x100fe2000801084d */
        /* <DEDUP_REMOVED lines=9> */
[--C-:B------:R-:W-:Y:S01]  /*5910*/  FFMA.FTZ R135, R152, UR5, -R75.reuse ;  /* 0x0000000598877c23 */ /* 0x100fe2000801084b */
        /* <DEDUP_REMOVED lines=9> */
[C---:B------:R-:W-:Y:S01]  /*59b0*/  HMMA.16816.F32 R216, R224.reuse, R212, RZ ;  /* 0x000000d4e0d8723c */ /* 0x040fe200000018ff */
[----:B------:R-:W-:Y:S01]  /*59c0*/  FFMA.FTZ R145, R162, UR5, -R67 ;  /* 0x00000005a2917c23 */ /* 0x000fe20008010843 */
        /* <DEDUP_REMOVED lines=11> */
[--C-:B------:R-:W-:Y:S01]  /*5a80*/  FFMA.FTZ R152, R183, UR5, -R82.reuse ;  /* 0x00000005b7987c23 */ /* 0x100fe20008010852 */
[--C-:B------:R-:W-:Y:S01]  /*5a90*/  FFMA.FTZ R162, R168, UR5, -R77.reuse ;  /* 0x00000005a8a27c23 */ /* 0x100fe2000801084d */
[----:B------:R-:W-:Y:S01]  /*5aa0*/  MUFU.EX2 R41, R41 ;  /* 0x0000002900297308 */ /* 0x000fe20000000800 */
[----:B------:R-:W-:Y:S01]  /*5ab0*/  HMMA.16816.F32 R224, R224, R10, RZ ;  /* 0x0000000ae0e0723c */ /* 0x000fe200000018ff */
[----:B------:R-:W-:Y:S01]  /*5ac0*/  F2FP.F16.F32.PACK_AB R10, R33, R37 ;  /* 0x00000025210a723e */ /* 0x000fe200000000ff */
[----:B------:R-:W-:Y:S01]  /*5ad0*/  FFMA.FTZ R163, R172, UR5, -R77 ;  /* 0x00000005aca37c23 */ /* 0x000fe2000801084d */
[----:B------:R-:W-:Y:S01]  /*5ae0*/  MUFU.EX2 R40, R40 ;  /* 0x0000002800287308 */ /* 0x000fe20000000800 */
[----:B--2---:R-:W-:Y:S01]  /*5af0*/  F2FP.F16.F32.PACK_AB R11, R15, R35 ;  /* 0x000000230f0b723e */ /* 0x004fe200000000ff */
[--C-:B------:R-:W-:Y:S01]  /*5b00*/  FFMA.FTZ R167, R167, UR5, -R82.reuse ;  /* 0x00000005a7a77c23 */ /* 0x100fe20008010852 */
[--C-:B------:R-:W-:Y:S01]  /*5b10*/  FFMA.FTZ R127, R127, UR5, -R75.reuse ;  /* 0x000000057f7f7c23 */ /* 0x100fe2000801084b */
[----:B------:R-:W-:Y:S01]  /*5b20*/  MUFU.EX2 R46, R46 ;  /* 0x0000002e002e7308 */ /* 0x000fe20000000800 */
[--C-:B------:R-:W-:Y:S01]  /*5b30*/  FFMA.FTZ R131, R131, UR5, -R75.reuse ;  /* 0x0000000583837c23 */ /* 0x100fe2000801084b */
[----:B------:R-:W-:Y:S01]  /*5b40*/  FFMA.FTZ R146, R146, UR5, -R75 ;  /* 0x0000000592927c23 */ /* 0x000fe2000801084b */
[----:B------:R-:W-:Y:S01]  /*5b50*/  FFMA.FTZ R170, R169, UR5, -R77 ;  /* 0x00000005a9aa7c23 */ /* 0x000fe2000801084d */
[----:B------:R-:W2:Y:S01]  /*5b60*/  MUFU.EX2 R45, R45 ;  /* 0x0000002d002d7308 */ /* 0x000ea20000000800 */
[C---:B------:R-:W-:Y:S01]  /*5b70*/  HMMA.16816.F32 R208, R8.reuse, R28, R208 ;  /* 0x0000001c08d0723c */ /* 0x040fe200000018d0 */
[--C-:B------:R-:W-:Y:S01]  /*5b80*/  FFMA.FTZ R168, R176, UR5, -R82.reuse ;  /* 0x00000005b0a87c23 */ /* 0x100fe20008010852 */
[----:B------:R-:W-:Y:S01]  /*5b90*/  FFMA.FTZ R171, R171, UR5, -R82 ;  /* 0x00000005abab7c23 */ /* 0x000fe20008010852 */
[----:B------:R-:W-:Y:S01]  /*5ba0*/  MUFU.EX2 R39, R39 ;  /* 0x0000002700277308 */ /* 0x000fe20000000800 */
[----:B------:R-:W-:Y:S01]  /*5bb0*/  FADD.FTZ R62, R63, R62 ;  /* 0x0000003e3f3e7221 */ /* 0x000fe20000010000 */
[----:B------:R-:W-:Y:S01]  /*5bc0*/  FADD.FTZ R59, R60, R59 ;  /* 0x0000003b3c3b7221 */ /* 0x000fe20000010000 */
[----:B------:R-:W-:Y:S01]  /*5bd0*/  FADD.FTZ R57, R58, R57 ;  /* 0x000000393a397221 */ /* 0x000fe20000010000 */
[----:B------:R-:W3:Y:S01]  /*5be0*/  MUFU.EX2 R34, R34 ;  /* 0x0000002200227308 */ /* 0x000ee20000000800 */
[C---:B------:R-:W-:Y:S01]  /*5bf0*/  HMMA.16816.F32 R200, R8.reuse, R20, R200 ;  /* 0x0000001408c8723c */ /* 0x040fe200000018c8 */
[----:B------:R-:W-:Y:S01]  /*5c00*/  FADD.FTZ R55, R56, R55 ;  /* 0x0000003738377221 */ /* 0x000fe20000010000 */
[--C-:B------:R-:W-:Y:S01]  /*5c10*/  FFMA.FTZ R111, R111, UR5, -R75.reuse ;  /* 0x000000056f6f7c23 */ /* 0x100fe2000801084b */
[----:B------:R-:W-:Y:S01]  /*5c20*/  MUFU.EX2 R32, R32 ;  /* 0x0000002000207308 */ /* 0x000fe20000000800 */
[--C-:B------:R-:W-:Y:S01]  /*5c30*/  FFMA.FTZ R114, R114, UR5, -R75.reuse ;  /* 0x0000000572727c23 */ /* 0x100fe2000801084b */
[----:B------:R-:W-:Y:S01]  /*5c40*/  FFMA.FTZ R123, R123, UR5, -R75 ;  /* 0x000000057b7b7c23 */ /* 0x000fe2000801084b */
[----:B------:R-:W-:Y:S01]  /*5c50*/  FADD.FTZ R61, R61, R62 ;  /* 0x0000003e3d3d7221 */ /* 0x000fe20000010000 */
[----:B------:R-:W4:Y:S01]  /*5c60*/  MUFU.EX2 R14, R14 ;  /* 0x0000000e000e7308 */ /* 0x000f220000000800 */
[C---:B------:R-:W-:Y:S01]  /*5c70*/  HMMA.16816.F32 R204, R8.reuse, R30, R204 ;  /* 0x0000001e08cc723c */ /* 0x040fe200000018cc */
[----:B------:R-:W-:Y:S01]  /*5c80*/  FADD.FTZ R59, R53, R59 ;  /* 0x0000003b353b7221 */ /* 0x000fe20000010000 */
[----:B------:R-:W-:Y:S01]  /*5c90*/  FADD.FTZ R57, R51, R57 ;  /* 0x0000003933397221 */ /* 0x000fe20000010000 */
        /* <DEDUP_REMOVED lines=11> */
[----:B------:R-:W-:Y:S01]  /*5d50*/  FADD.FTZ R55, R43, R55 ;  /* 0x000000372b377221 */ /* 0x000fe20000010000 */
[----:B---3--:R-:W-:Y:S01]  /*5d60*/  F2FP.F16.F32.PACK_AB R11, R34, R39 ;  /* 0x00000027220b723e */ /* 0x008fe200000000ff */
[----:B------:R-:W1:Y:S01]  /*5d70*/  MUFU.EX2 R69, R69 ;  /* 0x0000004500457308 */ /* 0x000e620000000800 */
        /* <DEDUP_REMOVED lines=8> */
[----:B------:R-:W2:Y:S01]  /*5e00*/  MUFU.EX2 R73, R73 ;  /* 0x0000004900497308 */ /* 0x000ea20000000800 */
[----:B------:R-:W-:Y:S01]  /*5e10*/  FADD.FTZ R61, R47, R61 ;  /* 0x0000003d2f3d7221 */ /* 0x000fe20000010000 */
[----:B------:R-:W-:Y:S01]  /*5e20*/  FADD.FTZ R59, R45, R59 ;  /* 0x0000003b2d3b7221 */ /* 0x000fe20000010000 */
[----:B------:R-:W-:Y:S01]  /*5e30*/  FADD.FTZ R57, R38, R57 ;  /* 0x0000003926397221 */ /* 0x000fe20000010000 */
[----:B------:R3:W-:Y:S01]  /*5e40*/  MUFU.EX2 R93, R20 ;  /* 0x00000014005d7308 */ /* 0x0007e20000000800 */
[C---:B------:R-:W-:Y:S01]  /*5e50*/  HMMA.16816.F32 R216, R8.reuse, R28, R216 ;  /* 0x0000001c08d8723c */ /* 0x040fe200000018d8 */
[----:B------:R-:W-:Y:S01]  /*5e60*/  FADD.FTZ R55, R36, R55 ;  /* 0x0000003724377221 */ /* 0x000fe20000010000 */
[----:B------:R-:W-:Y:S01]  /*5e70*/  FADD.FTZ R61, R41, R61 ;  /* 0x0000003d293d7221 */ /* 0x000fe20000010000 */
[----:B------:R5:W2:Y:S01]  /*5e80*/  MUFU.EX2 R88, R94 ;  /* 0x0000005e00587308 */ /* 0x000aa20000000800 */
[----:B------:R-:W-:Y:S01]  /*5e90*/  FADD.FTZ R59, R39, R59 ;  /* 0x0000003b273b7221 */ /* 0x000fe20000010000 */
[----:B------:R-:W-:Y:S01]  /*5ea0*/  FADD.FTZ R57, R37, R57 ;  /* 0x0000003925397221 */ /* 0x000fe20000010000 */
[----:B------:R-:W-:Y:S01]  /*5eb0*/  FADD.FTZ R55, R35, R55 ;  /* 0x0000003723377221 */ /* 0x000fe20000010000 */
[----:B------:R-:W2:Y:S01]  /*5ec0*/  MUFU.EX2 R85, R85 ;  /* 0x0000005500557308 */ /* 0x000ea20000000800 */
[C---:B------:R-:W-:Y:S01]  /*5ed0*/  HMMA.16816.F32 R212, R8.reuse, R30, R212 ;  /* 0x0000001e08d4723c */ /* 0x040fe200000018d4 */
[----:B------:R-:W2:Y:S01]  /*5ee0*/  LDSM.16.MT88.4 R28, [R237+0x4c00] ;  /* 0x004c0000ed1c783b */ /* 0x000ea20000004200 */
[----:B------:R-:W-:Y:S01]  /*5ef0*/  FFMA.FTZ R136, R136, UR5, -R75 ;  /* 0x0000000588887c23 */ /* 0x000fe2000801084b */
[----:B------:R-:W-:Y:S01]  /*5f00*/  MUFU.EX2 R87, R87 ;  /* 0x0000005700577308 */ /* 0x000fe20000000800 */
[----:B------:R-:W-:Y:S01]  /*5f10*/  FADD.FTZ R61, R40, R61 ;  /* 0x0000003d283d7221 */ /* 0x000fe20000010000 */
[----:B---3--:R-:W-:Y:S01]  /*5f20*/  FFMA.FTZ R20, R95, UR5, -R67 ;  /* 0x000000055f147c23 */ /* 0x008fe20008010843 */
[--C-:B------:R-:W-:Y:S01]  /*5f30*/  FFMA.FTZ R95, R96, UR5, -R82.reuse ;  /* 0x00000005605f7c23 */ /* 0x100fe20008010852 */
[----:B------:R-:W-:Y:S01]  /*5f40*/  MUFU.EX2 R86, R86 ;  /* 0x0000005600567308 */ /* 0x000fe20000000800 */
[----:B------:R-:W-:Y:S01]  /*5f50*/  HMMA.16816.F32 R224, R8, R22, R224 ;  /* 0x0000001608e0723c */ /* 0x000fe200000018e0 */
[--C-:B-----5:R-:W-:Y:S01]  /*5f60*/  FFMA.FTZ R94, R102, UR5, -R82.reuse ;  /* 0x00000005665e7c23 */ /* 0x120fe20008010852 */
[----:B----4-:R-:W-:Y:S01]  /*5f70*/  F2FP.F16.F32.PACK_AB R8, R14, R32 ;  /* 0x000000200e08723e */ /* 0x010fe200000000ff */
[----:B------:R3:W-:Y:S01]  /*5f80*/  MUFU.EX2 R96, R20 ;  /* 0x0000001400607308 */ /* 0x0007e20000000800 */
[----:B-1----:R-:W-:Y:S01]  /*5f90*/  F2FP.F16.F32.PACK_AB R9, R69, R70 ;  /* 0x000000464509723e */ /* 0x002fe200000000ff */
[--C-:B------:R-:W-:Y:S01]  /*5fa0*/  FFMA.FTZ R102, R234, UR5, -R82.reuse ;  /* 0x00000005ea667c23 */ /* 0x100fe20008010852 */
[----:B------:R-:W-:Y:S01]  /*5fb0*/  F2FP.F16.F32.PACK_AB R10, R5, R13 ;  /* 0x0000000d050a723e */ /* 0x000fe200000000ff */
[----:B------:R-:W1:Y:S01]  /*5fc0*/  MUFU.EX2 R92, R92 ;  /* 0x0000005c005c7308 */ /* 0x000e620000000800 */
[----:B--2---:R-:W-:Y:S01]  /*5fd0*/  F2FP.F16.F32.PACK_AB R11, R73, R68 ;  /* 0x00000044490b723e */ /* 0x004fe200000000ff */
[----:B------:R-:W-:Y:S01]  /*5fe0*/  FADD.FTZ R59, R34, R59 ;  /* 0x0000003b223b7221 */ /* 0x000fe20000010000 */
[----:B------:R-:W-:Y:S01]  /*5ff0*/  FADD.FTZ R57, R33, R57 ;  /* 0x0000003921397221 */ /* 0x000fe20000010000 */
[----:B------:R-:W2:Y:S01]  /*6000*/  MUFU.EX2 R91, R91 ;  /* 0x0000005b005b7308 */ /* 0x000ea20000000800 */
[----:B------:R-:W-:Y:S01]  /*6010*/  FADD.FTZ R55, R15, R55 ;  /* 0x000000370f377221 */ /* 0x000fe20000010000 */
[----:B------:R-:W-:Y:S01]  /*6020*/  FFMA.FTZ R103, R103, UR5, -R77 ;  /* 0x0000000567677c23 */ /* 0x000fe2000801084d */
[----:B------:R-:W-:Y:S01]  /*6030*/  FADD.FTZ R61, R88, R61 ;  /* 0x0000003d583d7221 */ /* 0x000fe20000010000 */
[----:B------:R-:W4:Y:S01]  /*6040*/  MUFU.EX2 R95, R95 ;  /* 0x0000005f005f7308 */ /* 0x000f220000000800 */
[C---:B------:R-:W-:Y:S01]  /*6050*/  HMMA.16816.F32 R208, R8.reuse, R24, R208 ;  /* 0x0000001808d0723c */ /* 0x040fe200000018d0 */
[----:B---3--:R-:W3:Y:S01]  /*6060*/  LDSM.16.MT88.4 R20, [R80+0x4c00] ;  /* 0x004c00005014783b */ /* 0x008ee20000004200 */
[----:B------:R-:W-:Y:S01]  /*6070*/  FADD.FTZ R59, R93, R59 ;  /* 0x0000003b5d3b7221 */ /* 0x000fe20000010000 */
[----:B------:R-:W-:Y:S01]  /*6080*/  MUFU.EX2 R94, R94 ;  /* 0x0000005e005e7308 */ /* 0x000fe20000000800 */
[----:B------:R-:W-:Y:S01]  /*6090*/  FADD.FTZ R57, R32, R57 ;  /* 0x0000003920397221 */ /* 0x000fe20000010000 */
[----:B------:R-:W-:Y:S01]  /*60a0*/  FADD.FTZ R55, R70, R55 ;  /* 0x0000003746377221 */ /* 0x000fe20000010000 */
[----:B------:R-:W-:Y:S01]  /*60b0*/  FADD.FTZ R61, R85, R61 ;  /* 0x0000003d553d7221 */ /* 0x000fe20000010000 */
[----:B------:R-:W-:Y:S01]  /*60c0*/  MUFU.EX2 R102, R102 ;  /* 0x0000006600667308 */ /* 0x000fe20000000800 */
[C---:B------:R-:W-:Y:S01]  /*60d0*/  HMMA.16816.F32 R200, R8.reuse, R16, R200 ;  /* 0x0000001008c8723c */ /* 0x040fe200000018c8 */
[----:B-1----:R-:W-:Y:S01]  /*60e0*/  FADD.FTZ R59, R92, R59 ;  /* 0x0000003b5c3b7221 */ /* 0x002fe20000010000 */
[----:B------:R-:W-:Y:S01]  /*60f0*/  FADD.FTZ R57, R14, R57 ;  /* 0x000000390e397221 */ /* 0x000fe20000010000 */
[----:B------:R-:W-:Y:S01]  /*6100*/  MUFU.EX2 R101, R101 ;  /* 0x0000006500657308 */ /* 0x000fe20000000800 */
[----:B------:R-:W-:Y:S01]  /*6110*/  FADD.FTZ R55, R69, R55 ;  /* 0x0000003745377221 */ /* 0x000fe20000010000 */
[----:B------:R-:W-:Y:S01]  /*6120*/  FFMA.FTZ R97, R97, UR5, -R77 ;  /* 0x0000000561617c23 */ /* 0x000fe2000801084d */
[----:B------:R-:W-:Y:S01]  /*6130*/  FFMA.FTZ R104, R104, UR5, -R67 ;  /* 0x0000000568687c23 */ /* 0x000fe20008010843 */
[----:B------:R-:W1:Y:S01]  /*6140*/  MUFU.EX2 R100, R100 ;  /* 0x0000006400647308 */ /* 0x000e620000000800 */
[C---:B------:R-:W-:Y:S01]  /*6150*/  HMMA.16816.F32 R204, R8.reuse, R26, R204 ;  /* 0x0000001a08cc723c */ /* 0x040fe200000018cc */
[----:B------:R-:W-:Y:S01]  /*6160*/  FADD.FTZ R61, R87, R61 ;  /* 0x0000003d573d7221 */ /* 0x000fe20000010000 */
[----:B--2---:R-:W-:Y:S01]  /*6170*/  FADD.FTZ R59, R91, R59 ;  /* 0x0000003b5b3b7221 */ /* 0x004fe20000010000 */
[----:B------:R-:W2:Y:S01]  /*6180*/  MUFU.EX2 R108, R108 ;  /* 0x0000006c006c7308 */ /* 0x000ea20000000800 */
[----:B------:R-:W-:Y:S01]  /*6190*/  FADD.FTZ R57, R13, R57 ;  /* 0x000000390d397221 */ /* 0x000fe20000010000 */
[----:B------:R-:W-:Y:S01]  /*61a0*/  FADD.FTZ R55, R68, R55 ;  /* 0x0000003744377221 */ /* 0x000fe20000010000 */
[----:B------:R-:W-:Y:S01]  /*61b0*/  FFMA.FTZ R109, R109, UR5, -R77 ;  /* 0x000000056d6d7c23 */ /* 0x000fe2000801084d */
[----:B------:R-:W-:Y:S01]  /*61c0*/  MUFU.EX2 R107, R107 ;  /* 0x0000006b006b7308 */ /* 0x000fe20000000800 */
[----:B------:R-:W-:Y:S01]  /*61d0*/  HMMA.16816.F32 R196, R8, R18, R196 ;  /* 0x0000001208c4723c */ /* 0x000fe200000018c4 */
[----:B------:R-:W-:Y:S01]  /*61e0*/  F2FP.F16.F32.PACK_AB R8, R85, R88 ;  /* 0x000000585508723e */ /* 0x000fe200000000ff */
[----:B------:R-:W-:Y:S01]  /*61f0*/  FADD.FTZ R61, R86, R61 ;  /* 0x0000003d563d7221 */ /* 0x000fe20000010000 */
[----:B------:R-:W-:Y:S01]  /*6200*/  MUFU.EX2 R116, R116 ;  /* 0x0000007400747308 */ /* 0x000fe20000000800 */
[----:B------:R-:W-:Y:S01]  /*6210*/  F2FP.F16.F32.PACK_AB R9, R92, R93 ;  /* 0x0000005d5c09723e */ /* 0x000fe200000000ff */
[----:B------:R-:W-:Y:S01]  /*6220*/  FADD.FTZ R59, R96, R59 ;  /* 0x0000003b603b7221 */ /* 0x000fe20000010000 */
[----:B------:R-:W-:Y:S01]  /*6230*/  F2FP.F16.F32.PACK_AB R10, R86, R87 ;  /* 0x00000057560a723e */ /* 0x000fe200000000ff */
[----:B------:R-:W5:Y:S01]  /*6240*/  MUFU.EX2 R132, R132 ;  /* 0x0000008400847308 */ /* 0x000f620000000800 */
[----:B------:R-:W-:Y:S01]  /*6250*/  F2FP.F16.F32.PACK_AB R11, R96, R91 ;  /* 0x0000005b600b723e */ /* 0x000fe200000000ff */
[----:B------:R-:W-:Y:S01]  /*6260*/  FADD.FTZ R57, R5, R57 ;  /* 0x0000003905397221 */ /* 0x000fe20000010000 */
[----:B------:R-:W-:Y:S01]  /*6270*/  FADD.FTZ R55, R73, R55 ;  /* 0x0000003749377221 */ /* 0x000fe20000010000 */
[----:B------:R-:W3:Y:S01]  /*6280*/  MUFU.EX2 R135, R135 ;  /* 0x0000008700877308 */ /* 0x000ee20000000800 */
[--C-:B------:R-:W-:Y:S01]  /*6290*/  FFMA.FTZ R186, R81, UR5, -R82.reuse ;  /* 0x0000000551ba7c23 */ /* 0x100fe20008010852 */
[----:B----4-:R-:W-:Y:S01]  /*62a0*/  FADD.FTZ R57, R95, R57 ;  /* 0x000000395f397221 */ /* 0x010fe20000010000 */
[----:B-1----:R-:W-:Y:S01]  /*62b0*/  FADD.FTZ R55, R100, R55 ;  /* 0x0000003764377221 */ /* 0x002fe20000010000 */
[----:B------:R-:W1:Y:S01]  /*62c0*/  MUFU.EX2 R137, R137 ;  /* 0x0000008900897308 */ /* 0x000e620000000800 */
[C---:B------:R-:W-:Y:S01]  /*62d0*/  HMMA.16816.F32 R220, R8.reuse, R16, R220 ;  /* 0x0000001008dc723c */ /* 0x040fe200000018dc */
[----:B------:R-:W-:Y:S01]  /*62e0*/  FADD.FTZ R57, R94, R57 ;  /* 0x000000395e397221 */ /* 0x000fe20000010000 */
[----:B--2---:R-:W-:Y:S01]  /*62f0*/  FADD.FTZ R55, R108, R55 ;  /* 0x000000376c377221 */ /* 0x004fe20000010000 */
[----:B------:R2:W4:Y:S01]  /*6300*/  MUFU.EX2 R129, R166 ;  /* 0x000000a600817308 */ /* 0x0005220000000800 */
[----:B------:R-:W-:Y:S01]  /*6310*/  FFMA.FTZ R79, R79, UR5, -R77 ;  /* 0x000000054f4f7c23 */ /* 0x000fe2000801084d */
[----:B-----5:R-:W-:Y:S01]  /*6320*/  FADD.FTZ R61, R132, R61 ;  /* 0x0000003d843d7221 */ /* 0x020fe20000010000 */
[----:B------:R-:W-:Y:S01]  /*6330*/  FADD.FTZ R57, R102, R57 ;  /* 0x0000003966397221 */ /* 0x000fe20000010000 */
[----:B------:R-:W5:Y:S01]  /*6340*/  MUFU.EX2 R138, R138 ;  /* 0x0000008a008a7308 */ /* 0x000f620000000800 */
[C---:B------:R-:W-:Y:S01]  /*6350*/  HMMA.16816.F32 R216, R8.reuse, R24, R216 ;  /* 0x0000001808d8723c */ /* 0x040fe200000018d8 */
[----:B---3--:R-:W-:Y:S01]  /*6360*/  FADD.FTZ R61, R135, R61 ;  /* 0x0000003d873d7221 */ /* 0x008fe20000010000 */
[----:B------:R-:W-:Y:S01]  /*6370*/  FADD.FTZ R55, R107, R55 ;  /* 0x000000376b377221 */ /* 0x000fe20000010000 */
[----:B------:R-:W3:Y:S01]  /*6380*/  MUFU.EX2 R139, R139 ;  /* 0x0000008b008b7308 */ /* 0x000ee20000000800 */
[----:B------:R-:W-:Y:S01]  /*6390*/  FADD.FTZ R57, R101, R57 ;  /* 0x0000003965397221 */ /* 0x000fe20000010000 */
[----:B-1----:R-:W-:Y:S01]  /*63a0*/  FADD.FTZ R61, R137, R61 ;  /* 0x0000003d893d7221 */ /* 0x002fe20000010000 */
[----:B------:R-:W-:Y:S01]  /*63b0*/  FADD.FTZ R55, R116, R55 ;  /* 0x0000003774377221 */ /* 0x000fe20000010000 */
[----:B------:R-:W1:Y:S01]  /*63c0*/  MUFU.EX2 R144, R144 ;  /* 0x0000009000907308 */ /* 0x000e620000000800 */
[C---:B------:R-:W-:Y:S01]  /*63d0*/  HMMA.16816.F32 R212, R8.reuse, R26, R212 ;  /* 0x0000001a08d4723c */ /* 0x040fe200000018d4 */
[----:B------:R-:W1:Y:S01]  /*63e0*/  LDSM.16.MT88.4 R24, [R237+0x5000] ;  /* 0x00500000ed18783b */ /* 0x000e620000004200 */
[----:B--2---:R-:W-:Y:S01]  /*63f0*/  FFMA.FTZ R166, R175, UR5, -R77 ;  /* 0x00000005afa67c23 */ /* 0x004fe2000801084d */
[----:B------:R-:W-:Y:S01]  /*6400*/  MUFU.EX2 R145, R145 ;  /* 0x0000009100917308 */ /* 0x000fe20000000800 */
[----:B----4-:R-:W-:Y:S01]  /*6410*/  FADD.FTZ R61, R129, R61 ;  /* 0x0000003d813d7221 */ /* 0x010fe20000010000 */
[----:B-----5:R-:W-:Y:S01]  /*6420*/  FADD.FTZ R59, R138, R59 ;  /* 0x0000003b8a3b7221 */ /* 0x020fe20000010000 */
[--C-:B------:R-:W-:Y:S01]  /*6430*/  FFMA.FTZ R83, R83, UR5, -R82.reuse ;  /* 0x0000000553537c23 */ /* 0x100fe20008010852 */
[----:B------:R-:W2:Y:S01]  /*6440*/  MUFU.EX2 R147, R147 ;  /* 0x0000009300937308 */ /* 0x000ea20000000800 */
[----:B------:R-:W-:Y:S01]  /*6450*/  HMMA.16816.F32 R224, R8, R18, R224 ;  /* 0x0000001208e0723c */ /* 0x000fe200000018e0 */
[----:B------:R-:W-:Y:S01]  /*6460*/  F2FP.F16.F32.PACK_AB R8, R94, R95 ;  /* 0x0000005f5e08723e */ /* 0x000fe200000000ff */
[----:B------:R-:W4:Y:S01]  /*6470*/  LDSM.16.MT88.4 R16, [R80+0x5000] ;  /* 0x005000005010783b */ /* 0x000f220000004200 */
[----:B------:R-:W-:Y:S01]  /*6480*/  F2FP.F16.F32.PACK_AB R9, R108, R100 ;  /* 0x000000646c09723e */ /* 0x000fe200000000ff */
[----:B------:R-:W5:Y:S01]  /*6490*/  MUFU.EX2 R148, R148 ;  /* 0x0000009400947308 */ /* 0x000f620000000800 */
[----:B------:R-:W-:Y:S01]  /*64a0*/  F2FP.F16.F32.PACK_AB R10, R101, R102 ;  /* 0x00000066650a723e */ /* 0x000fe200000000ff */
[----:B---3--:R-:W-:Y:S01]  /*64b0*/  FADD.FTZ R59, R139, R59 ;  /* 0x0000003b8b3b7221 */ /* 0x008fe20000010000 */
[----:B------:R-:W-:Y:S01]  /*64c0*/  F2FP.F16.F32.PACK_AB R11, R116, R107 ;  /* 0x0000006b740b723e */ /* 0x000fe200000000ff */
[----:B------:R-:W3:Y:S01]  /*64d0*/  MUFU.EX2 R151, R151 ;  /* 0x0000009700977308 */ /* 0x000ee20000000800 */
[----:B------:R-:W-:Y:S01]  /*64e0*/  FFMA.FTZ R84, R84, UR5, -R82 ;  /* 0x0000000554547c23 */ /* 0x000fe20008010852 */
[----:B-1----:R-:W-:Y:S01]  /*64f0*/  FADD.FTZ R59, R144, R59 ;  /* 0x0000003b903b7221 */ /* 0x002fe20000010000 */
[----:B------:R-:W-:Y:S01]  /*6500*/  FFMA.FTZ R187, R76, UR5, -R77 ;  /* 0x000000054cbb7c23 */ /* 0x000fe2000801084d */
[----:B------:R-:W1:Y:S01]  /*6510*/  MUFU.EX2 R152, R152 ;  /* 0x0000009800987308 */ /* 0x000e620000000800 */
[----:B--2---:R-:W-:Y:S01]  /*6520*/  FADD.FTZ R57, R147, R57 ;  /* 0x0000003993397221 */ /* 0x004fe20000010000 */
[C---:B------:R-:W-:Y:S01]  /*6530*/  HMMA.16816.F32 R208, R8.reuse, R28, R208 ;  /* 0x0000001c08d0723c */ /* 0x040fe200000018d0 */
[----:B------:R-:W-:Y:S01]  /*6540*/  FADD.FTZ R59, R145, R59 ;  /* 0x0000003b913b7221 */ /* 0x000fe20000010000 */
[----:B------:R-:W2:Y:S01]  /*6550*/  MUFU.EX2 R155, R155 ;  /* 0x0000009b009b7308 */ /* 0x000ea20000000800 */
[----:B------:R-:W-:Y:S01]  /*6560*/  FFMA.FTZ R184, R74, UR5, -R75 ;  /* 0x000000054ab87c23 */ /* 0x000fe2000801084b */
[----:B-----5:R-:W-:Y:S01]  /*6570*/  FADD.FTZ R57, R148, R57 ;  /* 0x0000003994397221 */ /* 0x020fe20000010000 */
[--C-:B------:R-:W-:Y:S01]  /*6580*/  FFMA.FTZ R65, R65, UR5, -R67.reuse ;  /* 0x0000000541417c23 */ /* 0x100fe20008010843 */
[----:B------:R-:W5:Y:S01]  /*6590*/  MUFU.EX2 R162, R162 ;  /* 0x000000a200a27308 */ /* 0x000f620000000800 */
[----:B------:R-:W-:Y:S01]  /*65a0*/  FFMA.FTZ R185, R64, UR5, -R67 ;  /* 0x0000000540b97c23 */ /* 0x000fe20008010843 */
[C---:B------:R-:W-:Y:S01]  /*65b0*/  HMMA.16816.F32 R204, R8.reuse, R30, R204 ;  /* 0x0000001e08cc723c */ /* 0x040fe200000018cc */
[----:B---3--:R-:W-:Y:S01]  /*65c0*/  FADD.FTZ R57, R151, R57 ;  /* 0x0000003997397221 */ /* 0x008fe20000010000 */
[----:B------:R-:W3:Y:S01]  /*65d0*/  MUFU.EX2 R163, R163 ;  /* 0x000000a300a37308 */ /* 0x000ee20000000800 */
[----:B------:R-:W-:Y:S01]  /*65e0*/  FFMA.FTZ R122, R122, UR5, -R75 ;  /* 0x000000057a7a7c23 */ /* 0x000fe2000801084b */
[----:B------:R-:W-:Y:S01]  /*65f0*/  FFMA.FTZ R120, R120, UR5, -R67 ;  /* 0x0000000578787c23 */ /* 0x000fe20008010843 */
[----:B-1----:R-:W-:Y:S01]  /*6600*/  FADD.FTZ R57, R152, R57 ;  /* 0x0000003998397221 */ /* 0x002fe20000010000 */
[----:B------:R-:W-:Y:S01]  /*6610*/  MUFU.EX2 R166, R166 ;  /* 0x000000a600a67308 */ /* 0x000fe20000000800 */
[----:B------:R-:W-:Y:S01]  /*6620*/  MOV R188, 0xffffffff ;  /* 0xffffffff00bc7802 */ /* 0x000fe20000000f00 */
[----:B------:R-:W-:Y:S01]  /*6630*/  HMMA.16816.F32 R200, R8, R20, R200 ;  /* 0x0000001408c8723c */ /* 0x000fe200000018c8 */
[----:B--2---:R-:W-:Y:S01]  /*6640*/  FADD.FTZ R55, R155, R55 ;  /* 0x000000379b377221 */ /* 0x004fe20000010000 */
[----:B------:R-:W1:Y:S01]  /*6650*/  MUFU.EX2 R127, R127 ;  /* 0x0000007f007f7308 */ /* 0x000e620000000800 */
[----:B------:R-:W-:-:S02]  /*6660*/  IADD3 R236, PT, PT, R237, 0x4000, RZ ;  /* 0x00004000edec7810 */ /* 0x000fc40007ffe0ff */
[----:B-----5:R-:W-:Y:S01]  /*6670*/  FADD.FTZ R55, R162, R55 ;  /* 0x00000037a2377221 */ /* 0x020fe20000010000 */
[----:B------:R-:W2:Y:S02]  /*6680*/  MUFU.EX2 R131, R131 ;  /* 0x0000008300837308 */ /* 0x000ea40000000800 */
[----:B------:R-:W-:Y:S01]  /*6690*/  HMMA.16816.F32 R196, R8, R22, R196 ;  /* 0x0000001608c4723c */ /* 0x000fe200000018c4 */
[----:B------:R-:W-:Y:S01]  /*66a0*/  F2FP.F16.F32.PACK_AB R8, R135, R132 ;  /* 0x000000848708723e */ /* 0x000fe200000000ff */
[----:B------:R-:W5:Y:S01]  /*66b0*/  MUFU.EX2 R146, R146 ;  /* 0x0000009200927308 */ /* 0x000f620000000800 */
[----:B------:R-:W-:Y:S01]  /*66c0*/  F2FP.F16.F32.PACK_AB R9, R139, R138 ;  /* 0x0000008a8b09723e */ /* 0x000fe200000000ff */
[----:B---3--:R-:W-:Y:S01]  /*66d0*/  FADD.FTZ R55, R163, R55 ;  /* 0x00000037a3377221 */ /* 0x008fe20000010000 */
[----:B------:R-:W-:Y:S01]  /*66e0*/  F2FP.F16.F32.PACK_AB R10, R129, R137 ;  /* 0x00000089810a723e */ /* 0x000fe200000000ff */
[----:B------:R-:W-:Y:S01]  /*66f0*/  MUFU.EX2 R168, R168 ;  /* 0x000000a800a87308 */ /* 0x000fe20000000800 */
[----:B------:R-:W-:Y:S01]  /*6700*/  F2FP.F16.F32.PACK_AB R11, R145, R144 ;  /* 0x00000090910b723e */ /* 0x000fe200000000ff */
[----:B-1----:R-:W-:Y:S01]  /*6710*/  FADD.FTZ R61, R127, R61 ;  /* 0x0000003d7f3d7221 */ /* 0x002fe20000010000 */
[----:B------:R-:W-:Y:S01]  /*6720*/  FADD.FTZ R55, R166, R55 ;  /* 0x00000037a6377221 */ /* 0x000fe20000010000 */
[----:B------:R-:W-:Y:S02]  /*6730*/  MUFU.EX2 R170, R170 ;  /* 0x000000aa00aa7308 */ /* 0x000fe40000000800 */
[----:B--2---:R-:W-:-:S02]  /*6740*/  FADD.FTZ R61, R131, R61 ;  /* 0x0000003d833d7221 */ /* 0x004fc40000010000 */
[----:B------:R-:W-:Y:S01]  /*6750*/  HMMA.16816.F32 R220, R8, R20, R220 ;  /* 0x0000001408dc723c */ /* 0x000fe200000018dc */
[--C-:B------:R-:W-:Y:S01]  /*6760*/  FFMA.FTZ R21, R126, UR5, -R67.reuse ;  /* 0x000000057e157c23 */ /* 0x100fe20008010843 */
[----:B------:R-:W-:Y:S01]  /*6770*/  FFMA.FTZ R20, R128, UR5, -R67 ;  /* 0x0000000580147c23 */ /* 0x000fe20008010843 */
[----:B------:R1:W2:Y:S01]  /*6780*/  MUFU.EX2 R126, R153 ;  /* 0x00000099007e7308 */ /* 0x0002a20000000800 */
[----:B-----5:R-:W-:-:S03]  /*6790*/  FADD.FTZ R61, R146, R61 ;  /* 0x0000003d923d7221 */ /* 0x020fc60000010000 */
[----:B------:R3:W5:Y:S01]  /*67a0*/  MUFU.EX2 R128, R21 ;  /* 0x0000001500807308 */ /* 0x0007620000000800 */
[C---:B------:R-:W-:Y:S03]  /*67b0*/  HMMA.16816.F32 R216, R8.reuse, R28, R216 ;  /* 0x0000001c08d8723c */ /* 0x040fe600000018d8 */
[----:B------:R-:W4:Y:S04]  /*67c0*/  MUFU.EX2 R111, R111 ;  /* 0x0000006f006f7308 */ /* 0x000f280000000800 */
[----:B------:R-:W4:Y:S01]  /*67d0*/  MUFU.EX2 R114, R114 ;  /* 0x0000007200727308 */ /* 0x000f220000000800 */
[C---:B------:R-:W-:Y:S01]  /*67e0*/  HMMA.16816.F32 R212, R8.reuse, R30, R212 ;  /* 0x0000001e08d4723c */ /* 0x040fe200000018d4 */
[----:B-1----:R-:W-:Y:S01]  /*67f0*/  FFMA.FTZ R153, R149, UR5, -R67 ;  /* 0x0000000595997c23 */ /* 0x002fe20008010843 */
[----:B------:R-:W1:Y:S01]  /*6800*/  LDSM.16.MT88.4 R28, [R237+0x5400] ;  /* 0x00540000ed1c783b */ /* 0x000e620000004200 */
[----:B------:R-:W-:Y:S01]  /*6810*/  MUFU.EX2 R97, R97 ;  /* 0x0000006100617308 */ /* 0x000fe20000000800 */
[----:B--2---:R-:W-:Y:S01]  /*6820*/  FADD.FTZ R61, R126, R61 ;  /* 0x0000003d7e3d7221 */ /* 0x004fe20000010000 */
[----:B---3--:R-:W-:Y:S01]  /*6830*/  FFMA.FTZ R21, R130, UR5, -R67 ;  /* 0x0000000582157c23 */ /* 0x008fe20008010843 */
[----:B-----5:R-:W-:Y:S01]  /*6840*/  FADD.FTZ R59, R128, R59 ;  /* 0x0000003b803b7221 */ /* 0x020fe20000010000 */
[----:B------:R2:W3:Y:S01]  /*6850*/  MUFU.EX2 R130, R20 ;  /* 0x0000001400827308 */ /* 0x0004e20000000800 */
[----:B------:R-:W-:Y:S01]  /*6860*/  HMMA.16816.F32 R224, R8, R22, R224 ;  /* 0x0000001608e0723c */ /* 0x000fe200000018e0 */
[----:B------:R-:W-:Y:S01]  /*6870*/  F2FP.F16.F32.PACK_AB R8, R148, R147 ;  /* 0x000000939408723e */ /* 0x000fe200000000ff */
[----:B----4-:R-:W-:Y:S01]  /*6880*/  FADD.FTZ R61, R111, R61 ;  /* 0x0000003d6f3d7221 */ /* 0x010fe20000010000 */
[----:B------:R4:W5:Y:S01]  /*6890*/  MUFU.EX2 R149, R21 ;  /* 0x0000001500957308 */ /* 0x0009620000000800 */
[----:B------:R-:W-:-:S02]  /*68a0*/  F2FP.F16.F32.PACK_AB R9, R162, R155 ;  /* 0x0000009ba209723e */ /* 0x000fc400000000ff */
[----:B------:R-:W-:Y:S01]  /*68b0*/  F2FP.F16.F32.PACK_AB R10, R152, R151 ;  /* 0x00000097980a723e */ /* 0x000fe200000000ff */
[----:B------:R-:W5:Y:S01]  /*68c0*/  MUFU.EX2 R153, R153 ;  /* 0x0000009900997308 */ /* 0x000f620000000800 */
[----:B------:R-:W-:Y:S01]  /*68d0*/  F2FP.F16.F32.PACK_AB R11, R166, R163 ;  /* 0x000000a3a60b723e */ /* 0x000fe200000000ff */
[----:B------:R-:W-:Y:S02]  /*68e0*/  FADD.FTZ R61, R114, R61 ;  /* 0x0000003d723d7221 */ /* 0x000fe40000010000 */
[----:B------:R-:W-:Y:S01]  /*68f0*/  MUFU.EX2 R104, R104 ;  /* 0x0000006800687308 */ /* 0x000fe20000000800 */
[----:B--2---:R-:W-:Y:S01]  /*6900*/  FFMA.FTZ R20, R165, UR5, -R82 ;  /* 0x00000005a5147c23 */ /* 0x004fe20008010852 */
[----:B---3--:R-:W-:Y:S02]  /*6910*/  FADD.FTZ R59, R130, R59 ;  /* 0x0000003b823b7221 */ /* 0x008fe40000010000 */
[----:B------:R-:W2:Y:S01]  /*6920*/  MUFU.EX2 R165, R167 ;  /* 0x000000a700a57308 */ /* 0x000ea20000000800 */
[C---:B------:R-:W-:Y:S01]  /*6930*/  HMMA.16816.F32 R208, R8.reuse, R24, R208 ;  /* 0x0000001808d0723c */ /* 0x040fe200000018d0 */
[----:B----4-:R-:W-:Y:S01]  /*6940*/  FFMA.FTZ R21, R150, UR5, -R77 ;  /* 0x0000000596157c23 */ /* 0x010fe2000801084d */
[----:B-----5:R-:W-:Y:S01]  /*6950*/  FADD.FTZ R59, R149, R59 ;  /* 0x0000003b953b7221 */ /* 0x020fe20000010000 */
[----:B------:R3:W4:Y:S03]  /*6960*/  MUFU.EX2 R167, R20 ;  /* 0x0000001400a77308 */ /* 0x0007260000000800 */
[----:B------:R-:W-:Y:S01]  /*6970*/  FADD.FTZ R59, R153, R59 ;  /* 0x0000003b993b7221 */ /* 0x000fe20000010000 */
[----:B------:R-:W5:Y:S01]  /*6980*/  MUFU.EX2 R150, R171 ;  /* 0x000000ab00967308 */ /* 0x000f620000000800 */
[----:B------:R-:W-:Y:S03]  /*6990*/  HMMA.16816.F32 R204, R8, R26, R204 ;  /* 0x0000001a08cc723c */ /* 0x000fe600000018cc */
[----:B------:R-:W-:Y:S01]  /*69a0*/  MUFU.EX2 R83, R83 ;  /* 0x0000005300537308 */ /* 0x000fe20000000800 */
[----:B--2---:R-:W-:-:S03]  /*69b0*/  FADD.FTZ R57, R165, R57 ;  /* 0x00000039a5397221 */ /* 0x004fc60000010000 */
[----:B------:R-:W-:Y:S01]  /*69c0*/  MUFU.EX2 R186, R186 ;  /* 0x000000ba00ba7308 */ /* 0x000fe20000000800 */
[C---:B------:R-:W-:Y:S01]  /*69d0*/  HMMA.16816.F32 R200, R8.reuse, R16, R200 ;  /* 0x0000001008c8723c */ /* 0x040fe200000018c8 */
[----:B---3--:R-:W-:Y:S01]  /*69e0*/  FFMA.FTZ R20, R154, UR5, -R77 ;  /* 0x000000059a147c23 */ /* 0x008fe2000801084d */
[----:B----4-:R-:W-:Y:S01]  /*69f0*/  FADD.FTZ R57, R167, R57 ;  /* 0x00000039a7397221 */ /* 0x010fe20000010000 */
[----:B------:R2:W3:Y:S03]  /*6a00*/  MUFU.EX2 R154, R21 ;  /* 0x00000015009a7308 */ /* 0x0004e60000000800 */
[----:B------:R-:W-:Y:S01]  /*6a10*/  FADD.FTZ R57, R168, R57 ;  /* 0x00000039a8397221 */ /* 0x000fe20000010000 */
[----:B------:R-:W-:Y:S01]  /*6a20*/  MUFU.EX2 R187, R187 ;  /* 0x000000bb00bb7308 */ /* 0x000fe20000000800 */
[----:B------:R-:W-:Y:S01]  /*6a30*/  HMMA.16816.F32 R196, R8, R18, R196 ;  /* 0x0000001208c4723c */ /* 0x000fe200000018c4 */
[----:B------:R-:W-:Y:S01]  /*6a40*/  F2FP.F16.F32.PACK_AB R8, R131, R127 ;  /* 0x0000007f8308723e */ /* 0x000fe200000000ff */
[----:B-----5:R-:W-:Y:S01]  /*6a50*/  FADD.FTZ R57, R150, R57 ;  /* 0x0000003996397221 */ /* 0x020fe20000010000 */
[----:B------:R-:W-:Y:S01]  /*6a60*/  F2FP.F16.F32.PACK_AB R9, R130, R128 ;  /* 0x000000808209723e */ /* 0x000fe200000000ff */
[----:B------:R-:W-:Y:S01]  /*6a70*/  MUFU.EX2 R184, R184 ;  /* 0x000000b800b87308 */ /* 0x000fe20000000800 */
[----:B------:R-:W-:-:S02]  /*6a80*/  F2FP.F16.F32.PACK_AB R10, R126, R146 ;  /* 0x000000927e0a723e */ /* 0x000fc400000000ff */
[----:B------:R-:W-:Y:S01]  /*6a90*/  F2FP.F16.F32.PACK_AB R11, R153, R149 ;  /* 0x00000095990b723e */ /* 0x000fe200000000ff */
[----:B------:R-:W-:Y:S01]  /*6aa0*/  MUFU.EX2 R65, R65 ;  /* 0x0000004100417308 */ /* 0x000fe20000000800 */
[----:B--2---:R-:W-:Y:S01]  /*6ab0*/  FFMA.FTZ R21, R164, UR5, -R77 ;  /* 0x00000005a4157c23 */ /* 0x004fe2000801084d */
[----:B---3--:R-:W-:Y:S02]  /*6ac0*/  FADD.FTZ R55, R154, R55 ;  /* 0x000000379a377221 */ /* 0x008fe40000010000 */
[----:B------:R-:W2:Y:S02]  /*6ad0*/  MUFU.EX2 R164, R20 ;  /* 0x0000001400a47308 */ /* 0x000ea40000000800 */
[----:B------:R-:W-:Y:S01]  /*6ae0*/  HMMA.16816.F32 R220, R8, R16, R220 ;  /* 0x0000001008dc723c */ /* 0x000fe200000018dc */
[----:B------:R-:W-:Y:S01]  /*6af0*/  FFMA.FTZ R16, R121, UR5, -R75 ;  /* 0x0000000579107c23 */ /* 0x000fe2000801084b */
[----:B------:R3:W4:Y:S01]  /*6b00*/  MUFU.EX2 R169, R21 ;  /* 0x0000001500a97308 */ /* 0x0007220000000800 */
[----:B------:R-:W-:-:S03]  /*6b10*/  FFMA.FTZ R17, R99, UR5, -R67 ;  /* 0x0000000563117c23 */ /* 0x000fc60008010843 */
[----:B------:R5:W-:Y:S02]  /*6b20*/  MUFU.EX2 R99, R16 ;  /* 0x0000001000637308 */ /* 0x000be40000000800 */
[----:B------:R-:W-:Y:S01]  /*6b30*/  HMMA.16816.F32 R224, R8, R18, R224 ;  /* 0x0000001208e0723c */ /* 0x000fe200000018e0 */
[----:B------:R-:W-:Y:S01]  /*6b40*/  FFMA.FTZ R18, R105, UR5, -R67 ;  /* 0x0000000569127c23 */ /* 0x000fe20008010843 */
[----:B------:R1:W1:Y:S01]  /*6b50*/  MUFU.EX2 R121, R123 ;  /* 0x0000007b00797308 */ /* 0x0002620000000800 */
[----:B--2---:R-:W-:-:S03]  /*6b60*/  FADD.FTZ R55, R164, R55 ;  /* 0x00000037a4377221 */ /* 0x004fc60000010000 */
[----:B------:R-:W-:Y:S01]  /*6b70*/  MUFU.EX2 R64, R120 ;  /* 0x0000007800407308 */ /* 0x000fe20000000800 */
[----:B---3--:R-:W2:Y:S01]  /*6b80*/  LDSM.16.MT88.4 R20, [R80+0x5400] ;  /* 0x005400005014783b */ /* 0x008ea20000004200 */
[C---:B------:R-:W-:Y:S01]  /*6b90*/  HMMA.16816.F32 R216, R8.reuse, R24, R216 ;  /* 0x0000001808d8723c */ /* 0x040fe200000018d8 */
[----:B------:R-:W-:Y:S01]  /*6ba0*/  FFMA.FTZ R24, R117, UR5, -R82 ;  /* 0x0000000575187c23 */ /* 0x000fe20008010852 */
[----:B----4-:R-:W-:Y:S01]  /*6bb0*/  FADD.FTZ R55, R169, R55 ;  /* 0x00000037a9377221 */ /* 0x010fe20000010000 */
[----:B-----5:R-:W-:Y:S01]  /*6bc0*/  FFMA.FTZ R16, R106, UR5, -R67 ;  /* 0x000000056a107c23 */ /* 0x020fe20008010843 */
[----:B------:R-:W-:Y:S02]  /*6bd0*/  MUFU.EX2 R185, R185 ;  /* 0x000000b900b97308 */ /* 0x000fe40000000800 */
[----:B------:R-:W-:Y:S01]  /*6be0*/  FADD.FTZ R55, R170, R55 ;  /* 0x00000037aa377221 */ /* 0x000fe20000010000 */
[----:B-1----:R-:W-:Y:S01]  /*6bf0*/  FFMA.FTZ R123, R118, UR5, -R75 ;  /* 0x00000005767b7c23 */ /* 0x002fe2000801084b */
[----:B------:R1:W3:Y:S01]  /*6c00*/  MUFU.EX2 R106, R17 ;  /* 0x00000011006a7308 */ /* 0x0002e20000000800 */
[----:B------:R-:W-:Y:S01]  /*6c10*/  HMMA.16816.F32 R212, R8, R26, R212 ;  /* 0x0000001a08d4723c */ /* 0x000fe200000018d4 */
[----:B------:R-:W-:Y:S01]  /*6c20*/  F2FP.F16.F32.PACK_AB R8, R167, R165 ;  /* 0x000000a5a708723e */ /* 0x000fe200000000ff */
[----:B------:R-:W-:Y:S01]  /*6c30*/  FADD.FTZ R61, R121, R61 ;  /* 0x0000003d793d7221 */ /* 0x000fe20000010000 */
[----:B------:R4:W5:Y:S01]  /*6c40*/  MUFU.EX2 R105, R16 ;  /* 0x0000001000697308 */ /* 0x0009620000000800 */
[----:B------:R-:W-:Y:S01]  /*6c50*/  F2FP.F16.F32.PACK_AB R9, R164, R154 ;  /* 0x0000009aa409723e */ /* 0x000fe200000000ff */
[----:B------:R-:W-:Y:S01]  /*6c60*/  FADD.FTZ R55, R97, R55 ;  /* 0x0000003761377221 */ /* 0x000fe20000010000 */
[----:B------:R-:W-:Y:S01]  /*6c70*/  F2FP.F16.F32.PACK_AB R10, R150, R168 ;  /* 0x000000a8960a723e */ /* 0x000fe200000000ff */
[----:B------:R-:W-:Y:S01]  /*6c80*/  MUFU.EX2 R123, R123 ;  /* 0x0000007b007b7308 */ /* 0x000fe20000000800 */
[----:B------:R-:W-:Y:S01]  /*6c90*/  F2FP.F16.F32.PACK_AB R11, R170, R169 ;  /* 0x000000a9aa0b723e */ /* 0x000fe200000000ff */
[----:B------:R-:W-:Y:S01]  /*6ca0*/  FADD.FTZ R61, R99, R61 ;  /* 0x0000003d633d7221 */ /* 0x000fe20000010000 */
[----:B-1----:R-:W-:Y:S01]  /*6cb0*/  FFMA.FTZ R17, R113, UR5, -R67 ;  /* 0x0000000571117c23 */ /* 0x002fe20008010843 */
[----:B---3--:R-:W-:Y:S01]  /*6cc0*/  FADD.FTZ R59, R106, R59 ;  /* 0x0000003b6a3b7221 */ /* 0x008fe20000010000 */
[----:B------:R1:W3:Y:S03]  /*6cd0*/  MUFU.EX2 R113, R18 ;  /* 0x0000001200717308 */ /* 0x0002e60000000800 */
[C---:B------:R-:W-:Y:S01]  /*6ce0*/  HMMA.16816.F32 R208, R8.reuse, R28, R208 ;  /* 0x0000001c08d0723c */ /* 0x040fe200000018d0 */
[----:B----4-:R-:W-:Y:S01]  /*6cf0*/  FFMA.FTZ R16, R119, UR5, -R75 ;  /* 0x0000000577107c23 */ /* 0x010fe2000801084b */
[----:B-----5:R-:W-:Y:S01]  /*6d00*/  FADD.FTZ R59, R105, R59 ;  /* 0x0000003b693b7221 */ /* 0x020fe20000010000 */
[----:B------:R4:W5:Y:S04]  /*6d10*/  MUFU.EX2 R119, R17 ;  /* 0x0000001100777308 */ /* 0x0009680000000800 */
[----:B------:R5:W5:Y:S01]  /*6d20*/  MUFU.EX2 R118, R16 ;  /* 0x0000001000767308 */ /* 0x000b620000000800 */
[----:B------:R-:W-:Y:S01]  /*6d30*/  HMMA.16816.F32 R204, R8, R30, R204 ;  /* 0x0000001e08cc723c */ /* 0x000fe200000018cc */
[----:B-1----:R-:W-:Y:S01]  /*6d40*/  F2FP.F16.F32.PACK_AB R18, R99, R121 ;  /* 0x000000796312723e */ /* 0x002fe200000000ff */
[----:B---3--:R-:W-:-:S06]  /*6d50*/  FADD.FTZ R59, R113, R59 ;  /* 0x0000003b713b7221 */ /* 0x008fcc0000010000 */
[C---:B--2---:R-:W-:Y:S01]  /*6d60*/  HMMA.16816.F32 R200, R8.reuse, R20, R200 ;  /* 0x0000001408c8723c */ /* 0x044fe200000018c8 */
[----:B----4-:R-:W-:Y:S01]  /*6d70*/  F2FP.F16.F32.PACK_AB R17, R105, R106 ;  /* 0x0000006a6911723e */ /* 0x010fe200000000ff */
[C---:B-----5:R-:W-:Y:S01]  /*6d80*/  FADD.FTZ R59, R119.reuse, R59 ;  /* 0x0000003b773b7221 */ /* 0x060fe20000010000 */
[----:B------:R-:W-:Y:S01]  /*6d90*/  F2FP.F16.F32.PACK_AB R19, R119, R113 ;  /* 0x000000717713723e */ /* 0x000fe200000000ff */
[----:B------:R-:W-:Y:S01]  /*6da0*/  FFMA.FTZ R16, R125, UR5, -R75 ;  /* 0x000000057d107c23 */ /* 0x000fe2000801084b */
[----:B------:R-:W-:Y:S01]  /*6db0*/  FADD.FTZ R61, R118, R61 ;  /* 0x0000003d763d7221 */ /* 0x000fe20000010000 */
[----:B------:R1:W2:Y:S02]  /*6dc0*/  MUFU.EX2 R125, R136 ;  /* 0x00000088007d7308 */ /* 0x0002a40000000800 */
[----:B------:R-:W-:Y:S01]  /*6dd0*/  HMMA.16816.F32 R196, R8, R22, R196 ;  /* 0x0000001608c4723c */ /* 0x000fe200000018c4 */
[--C-:B------:R-:W-:Y:S01]  /*6de0*/  FFMA.FTZ R8, R112, UR5, -R82.reuse ;  /* 0x0000000570087c23 */ /* 0x100fe20008010852 */
[----:B------:R-:W-:Y:S01]  /*6df0*/  FADD.FTZ R61, R123, R61 ;  /* 0x0000003d7b3d7221 */ /* 0x000fe20000010000 */
[----:B------:R3:W4:Y:S04]  /*6e00*/  MUFU.EX2 R112, R16 ;  /* 0x0000001000707308 */ /* 0x0007280000000800 */
[----:B------:R5:W5:Y:S01]  /*6e10*/  MUFU.EX2 R117, R8 ;  /* 0x0000000800757308 */ /* 0x000b620000000800 */
[----:B-1----:R-:W-:Y:S01]  /*6e20*/  FFMA.FTZ R136, R124, UR5, -R82 ;  /* 0x000000057c887c23 */ /* 0x002fe20008010852 */
[----:B--2---:R-:W-:-:S02]  /*6e30*/  FADD.FTZ R61, R125, R61 ;  /* 0x0000003d7d3d7221 */ /* 0x004fc40000010000 */
[----:B------:R1:W2:Y:S01]  /*6e40*/  MUFU.EX2 R124, R24 ;  /* 0x00000018007c7308 */ /* 0x0002a20000000800 */
[----:B---3--:R-:W-:Y:S01]  /*6e50*/  F2FP.F16.F32.PACK_AB R16, R114, R111 ;  /* 0x0000006f7210723e */ /* 0x008fe200000000ff */
[----:B----4-:R-:W-:Y:S01]  /*6e60*/  FADD.FTZ R61, R112, R61 ;  /* 0x0000003d703d7221 */ /* 0x010fe20000010000 */
[----:B-----5:R-:W3:Y:S01]  /*6e70*/  LDSM.16.MT88.4 R8, [R237+0x5800] ;  /* 0x00580000ed08783b */ /* 0x020ee20000004200 */
[----:B------:R-:W-:-:S04]  /*6e80*/  FADD.FTZ R57, R117, R57 ;  /* 0x0000003975397221 */ /* 0x000fc80000010000 */
[----:B------:R-:W-:Y:S01]  /*6e90*/  HMMA.16816.F32 R212, R16, R30, R212 ;  /* 0x0000001e10d4723c */ /* 0x000fe200000018d4 */
[----:B------:R4:W5:Y:S01]  /*6ea0*/  MUFU.EX2 R30, R103 ;  /* 0x00000067001e7308 */ /* 0x0009620000000800 */
[----:B------:R-:W-:Y:S01]  /*6eb0*/  FFMA.FTZ R31, R110, UR5, -R77 ;  /* 0x000000056e1f7c23 */ /* 0x000fe2000801084d */
[----:B-1----:R-:W1:Y:S01]  /*6ec0*/  LDSM.16.MT88.4 R24, [R80+0x5800] ;  /* 0x005800005018783b */ /* 0x002e620000004200 */
[----:B--2---:R-:W-:-:S04]  /*6ed0*/  FADD.FTZ R57, R124, R57 ;  /* 0x000000397c397221 */ /* 0x004fc80000010000 */
[----:B------:R-:W-:Y:S01]  /*6ee0*/  HMMA.16816.F32 R220, R16, R20, R220 ;  /* 0x0000001410dc723c */ /* 0x000fe200000018dc */
[--C-:B------:R-:W-:Y:S01]  /*6ef0*/  FFMA.FTZ R20, R89, UR5, -R67.reuse ;  /* 0x0000000559147c23 */ /* 0x100fe20008010843 */
[----:B------:R-:W2:Y:S01]  /*6f00*/  MUFU.EX2 R31, R31 ;  /* 0x0000001f001f7308 */ /* 0x000ea20000000800 */
[----:B----4-:R-:W-:-:S05]  /*6f10*/  FFMA.FTZ R103, R90, UR5, -R67 ;  /* 0x000000055a677c23 */ /* 0x010fca0008010843 */
[----:B------:R-:W-:Y:S01]  /*6f20*/  HMMA.16816.F32 R216, R16, R28, R216 ;  /* 0x0000001c10d8723c */ /* 0x000fe200000018d8 */
[----:B------:R-:W-:Y:S01]  /*6f30*/  FFMA.FTZ R29, R115, UR5, -R82 ;  /* 0x00000005731d7c23 */ /* 0x000fe20008010852 */
[----:B------:R-:W4:Y:S01]  /*6f40*/  MUFU.EX2 R28, R136 ;  /* 0x00000088001c7308 */ /* 0x000f220000000800 */
[----:B-----5:R-:W-:-:S03]  /*6f50*/  FADD.FTZ R55, R30, R55 ;  /* 0x000000371e377221 */ /* 0x020fc60000010000 */
[----:B------:R5:W3:Y:S02]  /*6f60*/  MUFU.EX2 R89, R103 ;  /* 0x0000006700597308 */ /* 0x000ae40000000800 */
[----:B------:R-:W-:Y:S01]  /*6f70*/  HMMA.16816.F32 R224, R16, R22, R224 ;  /* 0x0000001610e0723c */ /* 0x000fe200000018e0 */
[----:B------:R-:W-:Y:S01]  /*6f80*/  F2FP.F16.F32.PACK_AB R16, R124, R117 ;  /* 0x000000757c10723e */ /* 0x000fe200000000ff */
[----:B------:R-:W1:Y:S01]  /*6f90*/  MUFU.EX2 R29, R29 ;  /* 0x0000001d001d7308 */ /* 0x000e620000000800 */
[----:B------:R-:W-:Y:S01]  /*6fa0*/  F2FP.F16.F32.PACK_AB R17, R30, R97 ;  /* 0x000000611e11723e */ /* 0x000fe200000000ff */
[----:B--2---:R-:W-:Y:S01]  /*6fb0*/  FADD.FTZ R55, R31, R55 ;  /* 0x000000371f377221 */ /* 0x004fe20000010000 */
[----:B------:R-:W-:Y:S01]  /*6fc0*/  F2FP.F16.F32.PACK_AB R22, R112, R125 ;  /* 0x0000007d7016723e */ /* 0x000fe200000000ff */
[----:B------:R-:W2:Y:S01]  /*6fd0*/  MUFU.EX2 R90, R109 ;  /* 0x0000006d005a7308 */ /* 0x000ea20000000800 */
[----:B----4-:R-:W-:Y:S01]  /*6fe0*/  FADD.FTZ R57, R28, R57 ;  /* 0x000000391c397221 */ /* 0x010fe20000010000 */
[----:B-----5:R-:W-:Y:S01]  /*6ff0*/  FFMA.FTZ R103, R98, UR5, -R67 ;  /* 0x0000000562677c23 */ /* 0x020fe20008010843 */
[----:B---3--:R-:W-:Y:S01]  /*7000*/  FADD.FTZ R59, R89, R59 ;  /* 0x0000003b593b7221 */ /* 0x008fe20000010000 */
[----:B------:R3:W4:Y:S01]  /*7010*/  MUFU.EX2 R98, R20 ;  /* 0x0000001400627308 */ /* 0x0007220000000800 */
[C---:B-1----:R-:W-:Y:S01]  /*7020*/  F2FP.F16.F32.PACK_AB R18, R29.reuse, R28 ;  /* 0x0000001c1d12723e */ /* 0x042fe200000000ff */
[----:B------:R-:W-:-:S02]  /*7030*/  FADD.FTZ R57, R29, R57 ;  /* 0x000000391d397221 */ /* 0x000fc40000010000 */
[----:B------:R-:W1:Y:S01]  /*7040*/  MUFU.EX2 R103, R103 ;  /* 0x0000006700677308 */ /* 0x000e620000000800 */
[C---:B--2---:R-:W-:Y:S01]  /*7050*/  F2FP.F16.F32.PACK_AB R19, R90.reuse, R31 ;  /* 0x0000001f5a13723e */ /* 0x044fe200000000ff */
[----:B------:R-:W-:Y:S01]  /*7060*/  FADD.FTZ R55, R90, R55 ;  /* 0x000000375a377221 */ /* 0x000fe20000010000 */
[----:B------:R-:W-:-:S05]  /*7070*/  FADD.FTZ R57, R83, R57 ;  /* 0x0000003953397221 */ /* 0x000fca0000010000 */
[C---:B------:R-:W-:Y:S01]  /*7080*/  HMMA.16816.F32 R208, R16.reuse, R8, R208 ;  /* 0x0000000810d0723c */ /* 0x040fe200000018d0 */
[----:B---3--:R-:W-:Y:S01]  /*7090*/  F2FP.F16.F32.PACK_AB R20, R123, R118 ;  /* 0x000000767b14723e */ /* 0x008fe200000000ff */
[C---:B----4-:R-:W-:Y:S01]  /*70a0*/  FADD.FTZ R59, R98.reuse, R59 ;  /* 0x0000003b623b7221 */ /* 0x050fe20000010000 */
[----:B------:R-:W-:Y:S02]  /*70b0*/  F2FP.F16.F32.PACK_AB R21, R98, R89 ;  /* 0x000000596215723e */ /* 0x000fe400000000ff */
[C---:B-1----:R-:W-:Y:S01]  /*70c0*/  F2FP.F16.F32.PACK_AB R23, R104.reuse, R103 ;  /* 0x000000676817723e */ /* 0x042fe200000000ff */
[----:B------:R-:W-:Y:S02]  /*70d0*/  FADD.FTZ R59, R103, R59 ;  /* 0x0000003b673b7221 */ /* 0x000fe40000010000 */
[----:B------:R-:W-:Y:S02]  /*70e0*/  HMMA.16816.F32 R204, R16, R10, R204 ;  /* 0x0000000a10cc723c */ /* 0x000fe400000018cc */
[----:B------:R-:W-:-:S06]  /*70f0*/  FADD.FTZ R59, R104, R59 ;  /* 0x0000003b683b7221 */ /* 0x000fcc0000010000 */
[----:B------:R-:W-:Y:S01]  /*7100*/  HMMA.16816.F32 R216, R20, R8, R216 ;  /* 0x0000000814d8723c */ /* 0x000fe200000018d8 */
[----:B------:R-:W-:Y:S01]  /*7110*/  FFMA.FTZ R8, R6, UR5, -R82 ;  /* 0x0000000506087c23 */ /* 0x000fe20008010852 */
[----:B------:R-:W-:Y:S01]  /*7120*/  FFMA.FTZ R82, R78, UR5, -R77 ;  /* 0x000000054e527c23 */ /* 0x000fe2000801084d */
[----:B------:R-:W1:Y:S04]  /*7130*/  MUFU.EX2 R6, R84 ;  /* 0x0000005400067308 */ /* 0x000e680000000800 */
[----:B------:R-:W2:Y:S01]  /*7140*/  MUFU.EX2 R81, R8 ;  /* 0x0000000800517308 */ /* 0x000ea20000000800 */
[C---:B------:R-:W-:Y:S03]  /*7150*/  HMMA.16816.F32 R200, R16.reuse, R24, R200 ;  /* 0x0000001810c8723c */ /* 0x040fe600000018c8 */
[----:B------:R3:W4:Y:S05]  /*7160*/  MUFU.EX2 R78, R79 ;  /* 0x0000004f004e7308 */ /* 0x00072a0000000800 */
[----:B------:R-:W-:Y:S01]  /*7170*/  HMMA.16816.F32 R196, R16, R26, R196 ;  /* 0x0000001a10c4723c */ /* 0x000fe200000018c4 */
[----:B------:R-:W5:Y:S01]  /*7180*/  LDSM.16.MT88.4 R16, [R237+0x5c00] ;  /* 0x005c0000ed10783b */ /* 0x000f620000004200 */
[----:B-1----:R-:W-:-:S04]  /*7190*/  FADD.FTZ R57, R6, R57 ;  /* 0x0000003906397221 */ /* 0x002fc80000010000 */
[----:B--2---:R-:W-:Y:S02]  /*71a0*/  FADD.FTZ R57, R81, R57 ;  /* 0x0000003951397221 */ /* 0x004fe40000010000 */
[C---:B------:R-:W-:Y:S01]  /*71b0*/  HMMA.16816.F32 R212, R20.reuse, R10, R212 ;  /* 0x0000000a14d4723c */ /* 0x040fe200000018d4 */
[----:B------:R-:W1:Y:S01]  /*71c0*/  LDSM.16.MT88.4 R8, [R80+0x5c00] ;  /* 0x005c00005008783b */ /* 0x000e620000004200 */
[----:B---3--:R-:W-:Y:S01]  /*71d0*/  FFMA.FTZ R79, R4, UR5, -R77 ;  /* 0x00000005044f7c23 */ /* 0x008fe2000801084d */
[----:B----4-:R-:W-:Y:S01]  /*71e0*/  FADD.FTZ R55, R78, R55 ;  /* 0x000000374e377221 */ /* 0x010fe20000010000 */
[----:B------:R-:W2:Y:S04]  /*71f0*/  MUFU.EX2 R4, R82 ;  /* 0x0000005200047308 */ /* 0x000ea80000000800 */
[----:B------:R-:W-:Y:S01]  /*7200*/  HMMA.16816.F32 R220, R20, R24, R220 ;  /* 0x0000001814dc723c */ /* 0x000fe200000018dc */
[----:B------:R-:W3:Y:S01]  /*7210*/  MUFU.EX2 R76, R79 ;  /* 0x0000004f004c7308 */ /* 0x000ee20000000800 */
[--C-:B------:R-:W-:Y:S01]  /*7220*/  FFMA.FTZ R24, R72, UR5, -R75.reuse ;  /* 0x0000000548187c23 */ /* 0x100fe2000801084b */
[----:B------:R-:W-:-:S05]  /*7230*/  FFMA.FTZ R25, R71, UR5, -R75 ;  /* 0x0000000547197c23 */ /* 0x000fca000801084b */
[----:B------:R-:W-:Y:S01]  /*7240*/  HMMA.16816.F32 R224, R20, R26, R224 ;  /* 0x0000001a14e0723c */ /* 0x000fe200000018e0 */
[----:B------:R-:W-:Y:S01]  /*7250*/  FFMA.FTZ R27, R66, UR5, -R67 ;  /* 0x00000005421b7c23 */ /* 0x000fe20008010843 */
[----:B------:R-:W4:Y:S01]  /*7260*/  MUFU.EX2 R24, R24 ;  /* 0x0000001800187308 */ /* 0x000f220000000800 */
[----:B------:R-:W-:Y:S01]  /*7270*/  F2FP.F16.F32.PACK_AB R20, R6, R83 ;  /* 0x000000530614723e */ /* 0x000fe200000000ff */
[C---:B--2---:R-:W-:Y:S01]  /*7280*/  FADD.FTZ R55, R4.reuse, R55 ;  /* 0x0000003704377221 */ /* 0x044fe20000010000 */
[----:B------:R-:W-:Y:S01]  /*7290*/  F2FP.F16.F32.PACK_AB R21, R4, R78 ;  /* 0x0000004e0415723e */ /* 0x000fe200000000ff */
[----:B------:R-:W2:Y:S01]  /*72a0*/  MUFU.EX2 R25, R25 ;  /* 0x0000001900197308 */ /* 0x000ea20000000800 */
[----:B------:R-:W-:Y:S01]  /*72b0*/  F2FP.F16.F32.PACK_AB R22, R186, R81 ;  /* 0x00000051ba16723e */ /* 0x000fe200000000ff */
[----:B---3--:R-:W-:Y:S01]  /*72c0*/  FADD.FTZ R55, R76, R55 ;  /* 0x000000374c377221 */ /* 0x008fe20000010000 */
[C---:B------:R-:W-:Y:S01]  /*72d0*/  F2FP.F16.F32.PACK_AB R23, R187.reuse, R76 ;  /* 0x0000004cbb17723e */ /* 0x040fe200000000ff */
[----:B------:R-:W3:Y:S01]  /*72e0*/  MUFU.EX2 R27, R27 ;  /* 0x0000001b001b7308 */ /* 0x000ee20000000800 */
[----:B------:R-:W-:Y:S01]  /*72f0*/  FADD.FTZ R186, R186, R57 ;  /* 0x00000039baba7221 */ /* 0x000fe20000010000 */
[----:B------:R-:W-:-:S02]  /*7300*/  FADD.FTZ R187, R187, R55 ;  /* 0x00000037bbbb7221 */ /* 0x000fc40000010000 */
[----:B------:R-:W1:Y:S01]  /*7310*/  MUFU.EX2 R26, R122 ;  /* 0x0000007a001a7308 */ /* 0x000e620000000800 */
[----:B----4-:R-:W-:Y:S01]  /*7320*/  FADD.FTZ R61, R24, R61 ;  /* 0x0000003d183d7221 */ /* 0x010fe20000010000 */
[----:B-----5:R-:W-:Y:S03]  /*7330*/  HMMA.16816.F32 R208, R20, R16, R208 ;  /* 0x0000001014d0723c */ /* 0x020fe600000018d0 */
[----:B--2---:R-:W-:Y:S01]  /*7340*/  FADD.FTZ R61, R25, R61 ;  /* 0x0000003d193d7221 */ /* 0x004fe20000010000 */
[----:B---3--:R-:W-:-:S04]  /*7350*/  FADD.FTZ R59, R27, R59 ;  /* 0x0000003b1b3b7221 */ /* 0x008fc80000010000 */
[----:B------:R-:W-:Y:S01]  /*7360*/  HMMA.16816.F32 R204, R20, R18, R204 ;  /* 0x0000001214cc723c */ /* 0x000fe200000018cc */
[----:B------:R-:W-:Y:S01]  /*7370*/  FADD.FTZ R59, R65, R59 ;  /* 0x0000003b413b7221 */ /* 0x000fe20000010000 */
[----:B-1----:R-:W-:-:S03]  /*7380*/  FADD.FTZ R61, R26, R61 ;  /* 0x0000003d1a3d7221 */ /* 0x002fc60000010000 */
[----:B------:R-:W-:-:S03]  /*7390*/  FADD.FTZ R59, R64, R59 ;  /* 0x0000003b403b7221 */ /* 0x000fc60000010000 */
[C---:B------:R-:W-:Y:S08]  /*73a0*/  HMMA.16816.F32 R200, R20.reuse, R8, R200 ;  /* 0x0000000814c8723c */ /* 0x040ff000000018c8 */
        /* <DEDUP_REMOVED lines=18> */
[----:B------:R-:W-:-:S03]  /*74d0*/  IMAD.SHL.U32 R10, R8, 0x80, RZ ;  /* 0x00000080080a7824 */ /* 0x000fc600078e00ff */
        /* <DEDUP_REMOVED lines=20> */
[----:B------:R-:W-:Y:S01]  /*7620*/  @!P0 LDGSTS.E.BYPASS.LTC128B.128 [R233+0x4000], desc[UR16][R16.64] ;  /* 0x0400000010e98fae */ /* 0x000fe2000b981a10 */
        /* <DEDUP_REMOVED lines=17> */
[----:B------:R-:W-:Y:S04]  /*7740*/  LDSM.16.M88.4 R92, [R180] ;  /* 0x00000000b45c783b */ /* 0x000fe80000000200 */
[----:B------:R-:W4:Y:S01]  /*7750*/  LDSM.16.M88.4 R40, [R179+0x2000] ;  /* 0x00200000b328783b */ /* 0x000f220000000200 */
[----:B-1----:R-:W-:-:S03]  /*7760*/  VIADD R14, R159, 0xffffff00 ;  /* 0xffffff009f0e7836 */ /* 0x002fc60000000000 */
[----:B------:R-:W1:Y:S04]  /*7770*/  LDSM.16.M88.4 R88, [R180+0x1000] ;  /* 0x00100000b458783b */ /* 0x000e680000000200 */
[----:B------:R-:W-:Y:S01]  /*7780*/  LDSM.16.M88.4 R80, [R161] ;  /* 0x00000000a150783b */ /* 0x000fe20000000200 */
[----:B------:R-:W-:Y:S01]  /*7790*/  ISETP.GE.AND P2, PT, R14, R143, PT ;  /* 0x0000008f0e00720c */ /* 0x000fe20003f46270 */
[----:B--2---:R-:W-:Y:S02]  /*77a0*/  VIADD R4, R159, 0xffffff09 ;  /* 0xffffff099f047836 */ /* 0x004fe40000000000 */
[----:B------:R-:W-:Y:S04]  /*77b0*/  LDSM.16.M88.4 R76, [R161+0x1000] ;  /* 0x00100000a14c783b */ /* 0x000fe80000000200 */
[----:B------:R-:W-:Y:S01]  /*77c0*/  LDSM.16.M88.4 R124, [R179+0x2c00] ;  /* 0x002c0000b37c783b */ /* 0x000fe20000000200 */
[----:B------:R-:W-:-:S02]  /*77d0*/  I2FP.F32.U32 R6, R4 ;  /* 0x0000000400067245 */ /* 0x000fc40000201000 */
[C---:B------:R-:W-:Y:S01]  /*77e0*/  ISETP.GE.AND P1, PT, R4.reuse, R143, PT ;  /* 0x0000008f0400720c */ /* 0x040fe20003f26270 */
[----:B---3--:R-:W2:Y:S01]  /*77f0*/  LDSM.16.M88.4 R8, [R0+0x2000] ;  /* 0x002000000008783b */ /* 0x008ea20000000200 */
[----:B------:R-:W-:Y:S02]  /*7800*/  I2FP.F32.U32 R5, R4 ;  /* 0x0000000400057245 */ /* 0x000fe40000201000 */
[C---:B------:R-:W-:Y:S01]  /*7810*/  ISETP.GE.AND P5, PT, R4.reuse, R142, PT ;  /* 0x0000008e0400720c */ /* 0x040fe20003fa6270 */
[----:B------:R-:W3:Y:S01]  /*7820*/  LDSM.16.M88.4 R100, [R179+0x3000] ;  /* 0x00300000b364783b */ /* 0x000ee20000000200 */
[C---:B------:R-:W-:Y:S02]  /*7830*/  ISETP.GE.AND P3, PT, R4.reuse, R141, PT ;  /* 0x0000008d0400720c */ /* 0x040fe40003f66270 */
[----:B------:R-:W-:Y:S01]  /*7840*/  ISETP.GE.AND P4, PT, R4, R160, PT ;  /* 0x000000a00400720c */ /* 0x000fe20003f86270 */
[----:B------:R-:W5:Y:S01]  /*7850*/  LDSM.16.M88.4 R96, [R179+0x3800] ;  /* 0x00380000b360783b */ /* 0x000f620000000200 */
[----:B------:R-:W-:-:S03]  /*7860*/  I2FP.F32.U32 R13, R4 ;  /* 0x00000004000d7245 */ /* 0x000fc60000201000 */
[----:B------:R-:W5:Y:S04]  /*7870*/  LDSM.16.M88.4 R104, [R0+0x2c00] ;  /* 0x002c00000068783b */ /* 0x000f680000000200 */
[----:B------:R-:W5:Y:S01]  /*7880*/  LDSM.16.M88.4 R72, [R0+0x3000] ;  /* 0x003000000048783b */ /* 0x000f620000000200 */
[-C--:B----4-:R-:W-:Y:S03]  /*7890*/  HMMA.16816.F32 R52, R92, R40.reuse, RZ ;  /* 0x000000285c34723c */ /* 0x090fe600000018ff */
[----:B------:R-:W4:Y:S04]  /*78a0*/  LDSM.16.M88.4 R84, [R179+0x3c00] ;  /* 0x003c0000b354783b */ /* 0x000f280000000200 */
[----:B------:R-:W4:Y:S01]  /*78b0*/  LDSM.16.M88.4 R144, [R179+0x2400] ;  /* 0x00240000b390783b */ /* 0x000f220000000200 */
[C---:B-1----:R-:W-:Y:S03]  /*78c0*/  HMMA.16816.F32 R48, R88.reuse, R40, RZ ;  /* 0x000000285830723c */ /* 0x042fe600000018ff */
[----:B------:R-:W1:Y:S04]  /*78d0*/  LDSM.16.M88.4 R68, [R0+0x3800] ;  /* 0x003800000044783b */ /* 0x000e680000000200 */
[----:B------:R-:W1:Y:S01]  /*78e0*/  LDSM.16.M88.4 R108, [R0+0x3c00] ;  /* 0x003c0000006c783b */ /* 0x000e620000000200 */
[-C--:B------:R-:W-:Y:S03]  /*78f0*/  HMMA.16816.F32 R44, R88, R42.reuse, RZ ;  /* 0x0000002a582c723c */ /* 0x080fe600000018ff */
[----:B------:R-:W1:Y:S04]  /*7900*/  LDSM.16.M88.4 R136, [R0+0x2400] ;  /* 0x002400000088783b */ /* 0x000e680000000200 */
[----:B------:R-:W1:Y:S01]  /*7910*/  LDSM.16.M88.4 R128, [R179+0x2800] ;  /* 0x00280000b380783b */ /* 0x000e620000000200 */
[----:B------:R-:W-:Y:S03]  /*7920*/  HMMA.16816.F32 R40, R92, R42, RZ ;  /* 0x0000002a5c28723c */ /* 0x000fe600000018ff */
[----:B------:R-:W1:Y:S04]  /*7930*/  LDSM.16.M88.4 R116, [R0+0x2800] ;  /* 0x002800000074783b */ /* 0x000e680000000200 */
[----:B------:R-:W0:Y:S01]  /*7940*/  LDGDEPBAR ;  /* 0x00000000000079af */ /* 0x000e220000000000 */
[----:B--2---:R-:W-:Y:S08]  /*7950*/  HMMA.16816.F32 R52, R80, R8, R52 ;  /* 0x000000085034723c */ /* 0x004ff00000001834 */
[-C--:B------:R-:W-:Y:S08]  /*7960*/  HMMA.16816.F32 R44, R76, R10.reuse, R44 ;  /* 0x0000000a4c2c723c */ /* 0x080ff0000000182c */
[----:B------:R-:W-:Y:S08]  /*7970*/  HMMA.16816.F32 R40, R80, R10, R40 ;  /* 0x0000000a5028723c */ /* 0x000ff00000001828 */
[----:B------:R-:W-:Y:S03]  /*7980*/  HMMA.16816.F32 R48, R76, R8, R48 ;  /* 0x000000084c30723c */ /* 0x000fe60000001830 */
[-C--:B------:R-:W-:Y:S01]  /*7990*/  FFMA.FTZ R45, R5, R181.reuse, R45 ;  /* 0x000000b5052d7223 */ /* 0x080fe2000001002d */
[----:B------:R-:W-:-:S04]  /*79a0*/  FFMA.FTZ R47, R13, R181, R47 ;  /* 0x000000b50d2f7223 */ /* 0x000fc8000001002f */
[-C--:B------:R-:W-:Y:S03]  /*79b0*/  HMMA.16816.F32 R20, R92, R124.reuse, RZ ;  /* 0x0000007c5c14723c */ /* 0x080fe600000018ff */
[-C--:B------:R-:W-:Y:S01]  /*79c0*/  FFMA.FTZ R41, R6, R181.reuse, R41 ;  /* 0x000000b506297223 */ /* 0x080fe20000010029 */
[-C--:B------:R-:W-:Y:S01]  /*79d0*/  FFMA.FTZ R43, R5, R181.reuse, R43 ;  /* 0x000000b5052b7223 */ /* 0x080fe2000001002b */
[----:B------:R-:W-:Y:S01]  /*79e0*/  I2FP.F32.U32 R5, R14 ;  /* 0x0000000e00057245 */ /* 0x000fe20000201000 */
[----:B------:R-:W-:Y:S02]  /*79f0*/  VIADD R6, R159, 0xffffff01 ;  /* 0xffffff019f067836 */ /* 0x000fe40000000000 */
[----:B------:R-:W-:Y:S01]  /*7a00*/  HMMA.16816.F32 R16, R88, R124, RZ ;  /* 0x0000007c5810723c */ /* 0x000fe200000018ff */
[----:B------:R-:W-:Y:S01]  /*7a10*/  FSEL R4, R41, -INF , !P1 ;  /* 0xff80000029047808 */ /* 0x000fe20004800000 */
[----:B------:R-:W-:Y:S01]  /*7a20*/  FFMA.FTZ R52, R5, R181, R52 ;  /* 0x000000b505347223 */ /* 0x000fe20000010034 */
[----:B------:R-:W-:-:S02]  /*7a30*/  I2FP.F32.U32 R5, R6 ;  /* 0x0000000600057245 */ /* 0x000fc40000201000 */
[-C--:B------:R-:W-:Y:S01]  /*7a40*/  ISETP.GE.AND P1, PT, R14, R142.reuse, PT ;  /* 0x0000008e0e00720c */ /* 0x080fe20003f26270 */
[----:B------:R2:W-:Y:S01]  /*7a50*/  STL [R1+0x4], R4 ;  /* 0x0000040401007387 */ /* 0x0005e20000100800 */
[----:B------:R-:W-:Y:S01]  /*7a60*/  FSEL R13, R52, -INF , !P2 ;  /* 0xff800000340d7808 */ /* 0x000fe20005000000 */
[----:B---3--:R-:W-:Y:S01]  /*7a70*/  HMMA.16816.F32 R8, R92, R100, RZ ;  /* 0x000000645c08723c */ /* 0x008fe200000018ff */
[----:B------:R-:W-:Y:S01]  /*7a80*/  FFMA.FTZ R53, R5, R181, R53 ;  /* 0x000000b505357223 */ /* 0x000fe20000010035 */
[----:B------:R-:W-:Y:S01]  /*7a90*/  ISETP.GE.AND P2, PT, R6, R142, PT ;  /* 0x0000008e0600720c */ /* 0x000fe20003f46270 */
[----:B------:R-:W-:-:S05]  /*7aa0*/  VIADD R5, R159, 0xffffff08 ;  /* 0xffffff089f057836 */ /* 0x000fca0000000000 */
[----:B------:R-:W-:Y:S08]  /*7ab0*/  HMMA.16816.F32 R64, R88, R100, RZ ;  /* 0x000000645840723c */ /* 0x000ff000000018ff */
[----:B-----5:R-:W-:Y:S01]  /*7ac0*/  HMMA.16816.F32 R56, R92, R98, RZ ;  /* 0x000000625c38723c */ /* 0x020fe200000018ff */
[----:B--2---:R-:W-:-:S07]  /*7ad0*/  I2FP.F32.U32 R4, R14 ;  /* 0x0000000e00047245 */ /* 0x004fce0000201000 */
[----:B------:R-:W-:Y:S01]  /*7ae0*/  HMMA.16816.F32 R60, R88, R98, RZ ;  /* 0x00000062583c723c */ /* 0x000fe200000018ff */
[CC--:B------:R-:W-:Y:S01]  /*7af0*/  FFMA.FTZ R54, R4.reuse, R181.reuse, R54 ;  /* 0x000000b504367223 */ /* 0x0c0fe20000010036 */
[CC--:B------:R-:W-:Y:S01]  /*7b00*/  FFMA.FTZ R48, R4.reuse, R181.reuse, R48 ;  /* 0x000000b504307223 */ /* 0x0c0fe20000010030 */
[----:B------:R-:W-:Y:S01]  /*7b10*/  FFMA.FTZ R50, R4, R181, R50 ;  /* 0x000000b504327223 */ /* 0x000fe20000010032 */
[----:B------:R-:W-:-:S04]  /*7b20*/  FSEL R4, R47, -INF , !P4 ;  /* 0xff8000002f047808 */ /* 0x000fc80006000000 */
[-C--:B------:R-:W-:Y:S01]  /*7b30*/  HMMA.16816.F32 R20, R80, R104.reuse, R20 ;  /* 0x000000685014723c */ /* 0x080fe20000001814 */
[----:B------:R-:W-:Y:S01]  /*7b40*/  ISETP.GE.AND P4, PT, R6, R143, PT ;  /* 0x0000008f0600720c */ /* 0x000fe20003f86270 */
[----:B------:R2:W-:Y:S06]  /*7b50*/  STL [R1], R4 ;  /* 0x0000000401007387 */ /* 0x0005ec0000100800 */
[----:B------:R-:W-:Y:S01]  /*7b60*/  HMMA.16816.F32 R16, R76, R104, R16 ;  /* 0x000000684c10723c */ /* 0x000fe20000001810 */
[----:B------:R-:W-:Y:S01]  /*7b70*/  FSEL R104, R43, -INF , !P5 ;  /* 0xff8000002b687808 */ /* 0x000fe20006800000 */
[----:B------:R3:W-:Y:S01]  /*7b80*/  STL [R1+0x20], R13 ;  /* 0x0000200d01007387 */ /* 0x0007e20000100800 */
[----:B------:R-:W-:-:S05]  /*7b90*/  ISETP.GE.AND P5, PT, R14, R141, PT ;  /* 0x0000008d0e00720c */ /* 0x000fca0003fa6270 */
[-C--:B------:R-:W-:Y:S08]  /*7ba0*/  HMMA.16816.F32 R8, R80, R72.reuse, R8 ;  /* 0x000000485008723c */ /* 0x080ff00000001808 */
[----:B------:R-:W-:Y:S01]  /*7bb0*/  HMMA.16816.F32 R64, R76, R72, R64 ;  /* 0x000000484c40723c */ /* 0x000fe20000001840 */
[----:B------:R-:W-:Y:S02]  /*7bc0*/  FSEL R73, R45, -INF , !P3 ;  /* 0xff8000002d497808 */ /* 0x000fe40005800000 */
[----:B------:R-:W-:-:S02]  /*7bd0*/  ISETP.GE.AND P3, PT, R14, R160, PT ;  /* 0x000000a00e00720c */ /* 0x000fc40003f66270 */
[----:B------:R-:W-:Y:S02]  /*7be0*/  FSEL R14, R54, -INF , !P1 ;  /* 0xff800000360e7808 */ /* 0x000fe40004800000 */
[----:B--2---:R-:W-:Y:S01]  /*7bf0*/  I2FP.F32.U32 R4, R6 ;  /* 0x0000000600047245 */ /* 0x004fe20000201000 */
[-C--:B----4-:R-:W-:Y:S01]  /*7c00*/  HMMA.16816.F32 R112, R88, R86.reuse, RZ ;  /* 0x000000565870723c */ /* 0x090fe200000018ff */
[----:B------:R-:W-:Y:S01]  /*7c10*/  ISETP.GE.AND P1, PT, R6, R141, PT ;  /* 0x0000008d0600720c */ /* 0x000fe20003f26270 */
[----:B------:R2:W-:Y:S01]  /*7c20*/  STL [R1+0x10], R14 ;  /* 0x0000100e01007387 */ /* 0x0005e20000100800 */
[----:B---3--:R-:W-:Y:S01]  /*7c30*/  FSEL R13, R48, -INF , !P5 ;  /* 0xff800000300d7808 */ /* 0x008fe20006800000 */
[-C--:B------:R-:W-:Y:S01]  /*7c40*/  FFMA.FTZ R49, R4, R181.reuse, R49 ;  /* 0x000000b504317223 */ /* 0x080fe20000010031 */
[----:B------:R-:W-:Y:S01]  /*7c50*/  ISETP.GE.AND P5, PT, R6, R160, PT ;  /* 0x000000a00600720c */ /* 0x000fe20003fa6270 */
[CC--:B------:R-:W-:Y:S01]  /*7c60*/  FFMA.FTZ R51, R4.reuse, R181.reuse, R51 ;  /* 0x000000b504337223 */ /* 0x0c0fe20000010033 */
[----:B------:R-:W-:Y:S01]  /*7c70*/  FSEL R6, R53, -INF , !P4 ;  /* 0xff80000035067808 */ /* 0x000fe20006000000 */
[----:B------:R-:W-:Y:S01]  /*7c80*/  HMMA.16816.F32 R120, R92, R86, RZ ;  /* 0x000000565c78723c */ /* 0x000fe200000018ff */
[----:B------:R3:W-:Y:S01]  /*7c90*/  STL [R1+0xc], R13 ;  /* 0x00000c0d01007387 */ /* 0x0007e20000100800 */
[----:B------:R-:W-:Y:S01]  /*7ca0*/  FFMA.FTZ R55, R4, R181, R55 ;  /* 0x000000b504377223 */ /* 0x000fe20000010037 */
[----:B------:R-:W-:-:S02]  /*7cb0*/  FSEL R86, R50, -INF , !P3 ;  /* 0xff80000032567808 */ /* 0x000fc40005800000 */
[----:B------:R4:W-:Y:S01]  /*7cc0*/  STL [R1+0x1c], R6 ;  /* 0x00001c0601007387 */ /* 0x0009e20000100800 */
[----:B------:R-:W-:Y:S02]  /*7cd0*/  FSEL R4, R51, -INF , !P5 ;  /* 0xff80000033047808 */ /* 0x000fe40006800000 */
[-C--:B------:R-:W-:Y:S01]  /*7ce0*/  HMMA.16816.F32 R36, R92, R144.reuse, RZ ;  /* 0x000000905c24723c */ /* 0x080fe200000018ff */
[C---:B------:R-:W-:Y:S02]  /*7cf0*/  ISETP.GE.AND P3, PT, R5.reuse, R143, PT ;  /* 0x0000008f0500720c */ /* 0x040fe40003f66270 */
[----:B------:R-:W-:Y:S02]  /*7d00*/  ISETP.GE.AND P4, PT, R5, R142, PT ;  /* 0x0000008e0500720c */ /* 0x000fe40003f86270 */
[----:B------:R-:W-:Y:S02]  /*7d10*/  FSEL R87, R55, -INF , !P2 ;  /* 0xff80000037577808 */ /* 0x000fe40005000000 */
[----:B------:R-:W-:Y:S01]  /*7d20*/  ISETP.GE.AND P2, PT, R5, R141, PT ;  /* 0x0000008d0500720c */ /* 0x000fe20003f46270 */
[----:B------:R-:W-:Y:S01]  /*7d30*/  HMMA.16816.F32 R32, R88, R144, RZ ;  /* 0x000000905820723c */ /* 0x000fe200000018ff */
[----:B--2---:R-:W-:-:S02]  /*7d40*/  FSEL R14, R49, -INF , !P1 ;  /* 0xff800000310e7808 */ /* 0x004fc40004800000 */
[----:B------:R-:W-:-:S05]  /*7d50*/  ISETP.GE.AND P1, PT, R5, R160, PT ;  /* 0x000000a00500720c */ /* 0x000fca0003f26270 */
[----:B-1----:R-:W-:Y:S01]  /*7d60*/  HMMA.16816.F32 R56, R80, R70, R56 ;  /* 0x000000465038723c */ /* 0x002fe20000001838 */
[----:B------:R1:W-:Y:S01]  /*7d70*/  STL [R1+0x14], R14 ;  /* 0x0000140e01007387 */ /* 0x0003e20000100800 */
[----:B---3--:R-:W-:-:S03]  /*7d80*/  I2FP.F32.U32 R13, R5 ;  /* 0x00000005000d7245 */ /* 0x008fc60000201000 */
[----:B------:R2:W-:Y:S01]  /*7d90*/  STL [R1+0x18], R4 ;  /* 0x0000180401007387 */ /* 0x0005e20000100800 */
[----:B----4-:R-:W-:Y:S01]  /*7da0*/  I2FP.F32.U32 R6, R5 ;  /* 0x0000000500067245 */ /* 0x010fe20000201000 */
[-C--:B------:R-:W-:Y:S01]  /*7db0*/  FFMA.FTZ R40, R13, R181.reuse, R40 ;  /* 0x000000b50d287223 */ /* 0x080fe20000010028 */
[C---:B------:R-:W-:Y:S01]  /*7dc0*/  HMMA.16816.F32 R60, R76.reuse, R70, R60 ;  /* 0x000000464c3c723c */ /* 0x040fe2000000183c */
[----:B------:R-:W-:Y:S02]  /*7dd0*/  VIADD R13, R159, 0xffffff68 ;  /* 0xffffff689f0d7836 */ /* 0x000fe40000000000 */
[-C--:B------:R-:W-:Y:S01]  /*7de0*/  FFMA.FTZ R42, R6, R181.reuse, R42 ;  /* 0x000000b5062a7223 */ /* 0x080fe2000001002a */
[----:B------:R-:W-:Y:S01]  /*7df0*/  FSEL R5, R40, -INF , !P3 ;  /* 0xff80000028057808 */ /* 0x000fe20005800000 */
[CC--:B------:R-:W-:Y:S01]  /*7e00*/  FFMA.FTZ R44, R6.reuse, R181.reuse, R44 ;  /* 0x000000b5062c7223 */ /* 0x0c0fe2000001002c */
[----:B------:R-:W-:Y:S01]  /*7e10*/  FFMA.FTZ R46, R6, R181, R46 ;  /* 0x000000b5062e7223 */ /* 0x000fe2000001002e */
[C---:B------:R-:W-:Y:S01]  /*7e20*/  ISETP.GE.AND P5, PT, R13.reuse, R143, PT ;  /* 0x0000008f0d00720c */ /* 0x040fe20003fa6270 */
[----:B------:R-:W-:Y:S01]  /*7e30*/  HMMA.16816.F32 R112, R76, R110, R112 ;  /* 0x0000006e4c70723c */ /* 0x000fe20000001870 */
[----:B------:R3:W-:Y:S01]  /*7e40*/  STL [R1+0x2c], R5 ;  /* 0x00002c0501007387 */ /* 0x0007e20000100800 */
[----:B------:R-:W-:-:S02]  /*7e50*/  ISETP.GE.AND P3, PT, R13, R142, PT ;  /* 0x0000008e0d00720c */ /* 0x000fc40003f66270 */
[----:B------:R-:W-:-:S04]  /*7e60*/  FSEL R15, R46, -INF , !P1 ;  /* 0xff8000002e0f7808 */ /* 0x000fc80004800000 */
[----:B------:R-:W-:Y:S01]  /*7e70*/  HMMA.16816.F32 R120, R80, R110, R120 ;  /* 0x0000006e5078723c */ /* 0x000fe20000001878 */
[----:B-1----:R-:W-:Y:S01]  /*7e80*/  VIADD R14, R159, 0xffffff78 ;  /* 0xffffff789f0e7836 */ /* 0x002fe20000000000 */
[----:B--2---:R-:W-:-:S06]  /*7e90*/  FSEL R4, R42, -INF , !P4 ;  /* 0xff8000002a047808 */ /* 0x004fcc0006000000 */
[----:B------:R-:W-:Y:S01]  /*7ea0*/  HMMA.16816.F32 R40, R88, R146, RZ ;  /* 0x000000925828723c */ /* 0x000fe200000018ff */
[----:B------:R-:W-:Y:S01]  /*7eb0*/  ISETP.GE.AND P4, PT, R13, R141, PT ;  /* 0x0000008d0d00720c */ /* 0x000fe20003f86270 */
[----:B------:R1:W-:Y:S01]  /*7ec0*/  STL [R1+0x8], R4 ;  /* 0x0000080401007387 */ /* 0x0003e20000100800 */
[----:B------:R-:W-:Y:S02]  /*7ed0*/  I2FP.F32.U32 R46, R14 ;  /* 0x0000000e002e7245 */ /* 0x000fe40000201000 */
[----:B------:R-:W-:-:S03]  /*7ee0*/  ISETP.GE.AND P1, PT, R14, R143, PT ;  /* 0x0000008f0e00720c */ /* 0x000fc60003f26270 */
[----:B------:R-:W-:Y:S01]  /*7ef0*/  HMMA.16816.F32 R144, R92, R146, RZ ;  /* 0x000000925c90723c */ /* 0x000fe200000018ff */
[C---:B------:R-:W-:Y:S01]  /*7f00*/  FFMA.FTZ R49, R46.reuse, R181, R114 ;  /* 0x000000b52e317223 */ /* 0x040fe20000010072 */
[----:B---3--:R-:W-:Y:S01]  /*7f10*/  I2FP.F32.U32 R5, R13 ;  /* 0x0000000d00057245 */ /* 0x008fe20000201000 */
[----:B------:R-:W-:-:S04]  /*7f20*/  FFMA.FTZ R48, R46, R181, R120 ;  /* 0x000000b52e307223 */ /* 0x000fc80000010078 */
[----:B------:R-:W-:Y:S01]  /*7f30*/  FFMA.FTZ R6, R5, R181, R58 ;  /* 0x000000b505067223 */ /* 0x000fe2000001003a */
[----:B------:R-:W-:Y:S01]  /*7f40*/  HMMA.16816.F32 R36, R80, R136, R36 ;  /* 0x000000885024723c */ /* 0x000fe20000001824 */
[----:B------:R-:W-:-:S03]  /*7f50*/  FSEL R48, R48, -INF , !P1 ;  /* 0xff80000030307808 */ /* 0x000fc60004800000 */
[----:B------:R-:W-:Y:S02]  /*7f60*/  FSEL R6, R6, -INF , !P3 ;  /* 0xff80000006067808 */ /* 0x000fe40005800000 */
[----:B------:R-:W-:Y:S02]  /*7f70*/  ISETP.GE.AND P3, PT, R14, R141, PT ;  /* 0x0000008d0e00720c */ /* 0x000fe40003f66270 */
[----:B------:R-:W-:Y:S01]  /*7f80*/  HMMA.16816.F32 R32, R76, R136, R32 ;  /* 0x000000884c20723c */ /* 0x000fe20000001820 */
[----:B-1----:R-:W-:Y:S01]  /*7f90*/  FSEL R4, R44, -INF , !P2 ;  /* 0xff8000002c047808 */ /* 0x002fe20005000000 */
[----:B------:R-:W-:Y:S01]  /*7fa0*/  VIADD R44, R159, 0xffffff10 ;  /* 0xffffff109f2c7836 */ /* 0x000fe20000000000 */
[----:B------:R-:W-:Y:S02]  /*7fb0*/  ISETP.GE.AND P2, PT, R13, R160, PT ;  /* 0x000000a00d00720c */ /* 0x000fe40003f46270 */
[----:B------:R-:W-:Y:S01]  /*7fc0*/  I2FP.F32.U32 R13, R13 ;  /* 0x0000000d000d7245 */ /* 0x000fe20000201000 */
[----:B------:R1:W-:Y:S02]  /*7fd0*/  STL [R1+0x28], R4 ;  /* 0x0000280401007387 */ /* 0x0003e40000100800 */
[----:B------:R-:W-:Y:S01]  /*7fe0*/  HMMA.16816.F32 R28, R92, R128, RZ ;  /* 0x000000805c1c723c */ /* 0x000fe200000018ff */
[----:B------:R-:W-:Y:S01]  /*7ff0*/  I2FP.F32.U32 R45, R44 ;  /* 0x0000002c002d7245 */ /* 0x000fe20000201000 */
[----:B------:R2:W-:Y:S01]  /*8000*/  STL [R1+0x24], R15 ;  /* 0x0000240f01007387 */ /* 0x0005e20000100800 */
[----:B------:R-:W-:Y:S01]  /*8010*/  FFMA.FTZ R13, R13, R181, R62 ;  /* 0x000000b50d0d7223 */ /* 0x000fe2000001003e */
[----:B------:R-:W-:-:S02]  /*8020*/  ISETP.GE.AND P1, PT, R44, R142, PT ;  /* 0x0000008e2c00720c */ /* 0x000fc40003f26270 */
[CC--:B------:R-:W-:Y:S01]  /*8030*/  FFMA.FTZ R36, R45.reuse, R181.reuse, R36 ;  /* 0x000000b52d247223 */ /* 0x0c0fe20000010024 */
[-C--:B------:R-:W-:Y:S01]  /*8040*/  FFMA.FTZ R38, R45, R181.reuse, R38 ;  /* 0x000000b52d267223 */ /* 0x080fe20000010026 */
[----:B------:R-:W-:Y:S01]  /*8050*/  HMMA.16816.F32 R40, R76, R138, R40 ;  /* 0x0000008a4c28723c */ /* 0x000fe20000001828 */
[----:B------:R-:W-:Y:S02]  /*8060*/  FSEL R13, R13, -INF , !P2 ;  /* 0xff8000000d0d7808 */ /* 0x000fe40005000000 */
[C---:B------:R-:W-:Y:S01]  /*8070*/  FFMA.FTZ R55, R45.reuse, R181, R32 ;  /* 0x000000b52d377223 */ /* 0x040fe20000010020 */
[----:B------:R-:W-:Y:S01]  /*8080*/  ISETP.GE.AND P2, PT, R44, R143, PT ;  /* 0x0000008f2c00720c */ /* 0x000fe20003f46270 */
[----:B------:R-:W-:-:S03]  /*8090*/  FFMA.FTZ R34, R45, R181, R34 ;  /* 0x000000b52d227223 */ /* 0x000fc60000010022 */
[----:B------:R-:W-:Y:S01]  /*80a0*/  FSEL R174, R36, -INF , !P2 ;  /* 0xff80000024ae7808 */ /* 0x000fe20005000000 */
[----:B------:R-:W-:Y:S01]  /*80b0*/  HMMA.16816.F32 R144, R80, R138, R144 ;  /* 0x0000008a5090723c */ /* 0x000fe20000001890 */
[----:B------:R-:W-:Y:S02]  /*80c0*/  VIADD R36, R159, 0xffffff18 ;  /* 0xffffff189f247836 */ /* 0x000fe40000000000 */
[CC--:B-1----:R-:W-:Y:S01]  /*80d0*/  FFMA.FTZ R4, R5.reuse, R181.reuse, R56 ;  /* 0x000000b505047223 */ /* 0x0c2fe20000010038 */
[----:B------:R-:W-:-:S04]  /*80e0*/  FFMA.FTZ R5, R5, R181, R60 ;  /* 0x000000b505057223 */ /* 0x000fc8000001003c */
[----:B------:R-:W-:Y:S01]  /*80f0*/  HMMA.16816.F32 R24, R88, R128, RZ ;  /* 0x000000805818723c */ /* 0x000fe200000018ff */
[----:B------:R-:W-:Y:S01]  /*8100*/  FSEL R60, R38, -INF , !P1 ;  /* 0xff800000263c7808 */ /* 0x000fe20004800000 */
[-C--:B--2---:R-:W-:Y:S01]  /*8110*/  FFMA.FTZ R15, R46, R181.reuse, R122 ;  /* 0x000000b52e0f7223 */ /* 0x084fe2000001007a */
[----:B------:R-:W-:Y:S02]  /*8120*/  FSEL R4, R4, -INF , !P5 ;  /* 0xff80000004047808 */ /* 0x000fe40006800000 */
[----:B------:R-:W-:Y:S02]  /*8130*/  FSEL R5, R5, -INF , !P4 ;  /* 0xff80000005057808 */ /* 0x000fe40006000000 */
[C---:B------:R-:W-:Y:S01]  /*8140*/  ISETP.GE.AND P5, PT, R14.reuse, R142, PT ;  /* 0x0000008e0e00720c */ /* 0x040fe20003fa6270 */
[----:B------:R-:W-:Y:S01]  /*8150*/  HMMA.16816.F32 R28, R80, R116, R28 ;  /* 0x00000074501c723c */ /* 0x000fe2000000181c */
[----:B------:R-:W-:Y:S01]  /*8160*/  ISETP.GE.AND P4, PT, R14, R160, PT ;  /* 0x000000a00e00720c */ /* 0x000fe20003f86270 */
[----:B------:R-:W-:Y:S01]  /*8170*/  FFMA.FTZ R14, R46, R181, R112 ;  /* 0x000000b52e0e7223 */ /* 0x000fe20000010070 */
[----:B------:R-:W-:-:S02]  /*8180*/  FSEL R15, R15, -INF , !P5 ;  /* 0xff8000000f0f7808 */ /* 0x000fc40006800000 */
[----:B------:R-:W-:Y:S02]  /*8190*/  ISETP.GE.AND P5, PT, R44, R141, PT ;  /* 0x0000008d2c00720c */ /* 0x000fe40003fa6270 */
[----:B------:R-:W-:Y:S02]  /*81a0*/  FSEL R14, R14, -INF , !P3 ;  /* 0xff8000000e0e7808 */ /* 0x000fe40005800000 */
[----:B------:R-:W-:Y:S01]  /*81b0*/  ISETP.GE.AND P3, PT, R44, R160, PT ;  /* 0x000000a02c00720c */ /* 0x000fe20003f66270 */
[----:B------:R-:W-:Y:S01]  /*81c0*/  VIADD R44, R159, 0xffffff11 ;  /* 0xffffff119f2c7836 */ /* 0x000fe20000000000 */
[----:B------:R-:W-:Y:S01]  /*81d0*/  FSEL R49, R49, -INF , !P4 ;  /* 0xff80000031317808 */ /* 0x000fe20006000000 */
[----:B------:R-:W-:Y:S01]  /*81e0*/  HMMA.16816.F32 R24, R76, R116, R24 ;  /* 0x000000744c18723c */ /* 0x000fe20000001818 */
[----:B------:R-:W-:Y:S02]  /*81f0*/  FSEL R55, R55, -INF , !P5 ;  /* 0xff80000037377808 */ /* 0x000fe40006800000 */
[----:B------:R-:W-:-:S02]  /*8200*/  I2FP.F32.U32 R32, R44 ;  /* 0x0000002c00207245 */ /* 0x000fc40000201000 */
[C---:B------:R-:W-:Y:S02]  /*8210*/  ISETP.GE.AND P4, PT, R44.reuse, R143, PT ;  /* 0x0000008f2c00720c */ /* 0x040fe40003f86270 */
[----:B------:R-:W-:Y:S01]  /*8220*/  ISETP.GE.AND P2, PT, R44, R142, PT ;  /* 0x0000008e2c00720c */ /* 0x000fe20003f46270 */
[----:B------:R-:W-:Y:S01]  /*8230*/  FFMA.FTZ R37, R32, R181, R37 ;  /* 0x000000b520257223 */ /* 0x000fe20000010025 */
[----:B------:R-:W-:Y:S01]  /*8240*/  ISETP.GE.AND P1, PT, R44, R141, PT ;  /* 0x0000008d2c00720c */ /* 0x000fe20003f26270 */
[-C--:B------:R-:W-:Y:S01]  /*8250*/  FFMA.FTZ R39, R32, R181.reuse, R39 ;  /* 0x000000b520277223 */ /* 0x080fe20000010027 */
[----:B------:R-:W-:Y:S01]  /*8260*/  ISETP.GE.AND P5, PT, R44, R160, PT ;  /* 0x000000a02c00720c */ /* 0x000fe20003fa6270 */
[-C--:B------:R-:W-:Y:S01]  /*8270*/  FFMA.FTZ R33, R32, R181.reuse, R33 ;  /* 0x000000b520217223 */ /* 0x080fe20000010021 */
[----:B------:R-:W-:Y:S01]  /*8280*/  FSEL R53, R34, -INF , !P3 ;  /* 0xff80000022357808 */ /* 0x000fe20005800000 */
[-C--:B------:R-:W-:Y:S01]  /*8290*/  HMMA.16816.F32 R44, R88, R130.reuse, RZ ;  /* 0x00000082582c723c */ /* 0x080fe200000018ff */
[----:B------:R-:W-:Y:S01]  /*82a0*/  I2FP.F32.U32 R34, R36 ;  /* 0x0000002400227245 */ /* 0x000fe20000201000 */
[-C--:B------:R-:W-:Y:S01]  /*82b0*/  FFMA.FTZ R35, R32, R181.reuse, R35 ;  /* 0x000000b520237223 */ /* 0x080fe20000010023 */
[----:B------:R-:W-:Y:S01]  /*82c0*/  FSEL R175, R37, -INF , !P4 ;  /* 0xff80000025af7808 */ /* 0x000fe20006000000 */
[----:B------:R-:W-:Y:S01]  /*82d0*/  VIADD R32, R159, 0xffffff19 ;  /* 0xffffff199f207836 */ /* 0x000fe20000000000 */
[----:B------:R-:W-:Y:S01]  /*82e0*/  FSEL R62, R39, -INF , !P2 ;  /* 0xff800000273e7808 */ /* 0x000fe20005000000 */
[CC--:B------:R-:W-:Y:S01]  /*82f0*/  FFMA.FTZ R144, R34.reuse, R181.reuse, R144 ;  /* 0x000000b522907223 */ /* 0x0c0fe20000010090 */
[CC--:B------:R-:W-:Y:S01]  /*8300*/  FFMA.FTZ R146, R34.reuse, R181.reuse, R146 ;  /* 0x000000b522927223 */ /* 0x0c0fe20000010092 */
[----:B------:R-:W-:Y:S01]  /*8310*/  HMMA.16816.F32 R128, R92, R130, RZ ;  /* 0x000000825c80723c */ /* 0x000fe200000018ff */
[----:B------:R-:W-:Y:S01]  /*8320*/  FFMA.FTZ R40, R34, R181, R40 ;  /* 0x000000b522287223 */ /* 0x000fe20000010028 */
[----:B------:R-:W-:Y:S01]  /*8330*/  ISETP.GE.AND P3, PT, R36, R143, PT ;  /* 0x0000008f2400720c */ /* 0x000fe20003f66270 */
[----:B------:R-:W-:Y:S01]  /*8340*/  FFMA.FTZ R42, R34, R181, R42 ;  /* 0x000000b5222a7223 */ /* 0x000fe2000001002a */
[----:B------:R-:W-:-:S02]  /*8350*/  ISETP.GE.AND P4, PT, R36, R142, PT ;  /* 0x0000008e2400720c */ /* 0x000fc40003f86270 */
[C---:B------:R-:W-:Y:S02]  /*8360*/  ISETP.GE.AND P2, PT, R36.reuse, R141, PT ;  /* 0x0000008d2400720c */ /* 0x040fe40003f46270 */
[----:B------:R-:W-:Y:S02]  /*8370*/  FSEL R56, R33, -INF , !P1 ;  /* 0xff80000021387808 */ /* 0x000fe40004800000 */
[----:B------:R-:W-:Y:S02]  /*8380*/  ISETP.GE.AND P1, PT, R36, R160, PT ;  /* 0x000000a02400720c */ /* 0x000fe40003f26270 */
[----:B------:R-:W1:Y:S01]  /*8390*/  LDSM.16.M88.4 R36, [R179+0x3400] ;  /* 0x00340000b324783b */ /* 0x000e620000000200 */
[----:B------:R-:W-:Y:S01]  /*83a0*/  FSEL R52, R35, -INF , !P5 ;  /* 0xff80000023347808 */ /* 0x000fe20006800000 */
[----:B------:R-:W-:Y:S01]  /*83b0*/  HMMA.16816.F32 R44, R76, R118, R44 ;  /* 0x000000764c2c723c */ /* 0x000fe2000000182c */
[----:B------:R-:W-:Y:S02]  /*83c0*/  FSEL R182, R144, -INF , !P3 ;  /* 0xff80000090b67808 */ /* 0x000fe40005800000 */
[----:B------:R-:W-:-:S02]  /*83d0*/  FSEL R173, R146, -INF , !P4 ;  /* 0xff80000092ad7808 */ /* 0x000fc40006000000 */
[----:B------:R-:W-:Y:S02]  /*83e0*/  FSEL R58, R40, -INF , !P2 ;  /* 0xff800000283a7808 */ /* 0x000fe40005000000 */
[C---:B------:R-:W-:Y:S01]  /*83f0*/  ISETP.GE.AND P5, PT, R32.reuse, R143, PT ;  /* 0x0000008f2000720c */ /* 0x040fe20003fa6270 */
[----:B------:R-:W-:Y:S01]  /*8400*/  HMMA.16816.F32 R128, R80, R118, R128 ;  /* 0x000000765080723c */ /* 0x000fe20000001880 */
[C---:B------:R-:W-:Y:S02]  /*8410*/  ISETP.GE.AND P3, PT, R32.reuse, R142, PT ;  /* 0x0000008e2000720c */ /* 0x040fe40003f66270 */
[C---:B------:R-:W-:Y:S02]  /*8420*/  ISETP.GE.AND P4, PT, R32.reuse, R141, PT ;  /* 0x0000008d2000720c */ /* 0x040fe40003f86270 */
[----:B------:R-:W-:Y:S02]  /*8430*/  I2FP.F32.U32 R33, R32 ;  /* 0x0000002000217245 */ /* 0x000fe40000201000 */
[----:B------:R-:W-:Y:S01]  /*8440*/  ISETP.GE.AND P2, PT, R32, R160, PT ;  /* 0x000000a02000720c */ /* 0x000fe20003f46270 */
[----:B------:R-:W-:Y:S01]  /*8450*/  VIADD R32, R159, 0xffffff20 ;  /* 0xffffff209f207836 */ /* 0x000fe20000000000 */
[----:B------:R-:W-:Y:S01]  /*8460*/  FSEL R54, R42, -INF , !P1 ;  /* 0xff8000002a367808 */ /* 0x000fe20004800000 */
[CC--:B------:R-:W-:Y:S01]  /*8470*/  FFMA.FTZ R145, R33.reuse, R181.reuse, R145 ;  /* 0x000000b521917223 */ /* 0x0c0fe20000010091 */
[CC--:B------:R-:W-:Y:S01]  /*8480*/  FFMA.FTZ R147, R33.reuse, R181.reuse, R147 ;  /* 0x000000b521937223 */ /* 0x0c0fe20000010093 */
[CC--:B------:R-:W-:Y:S01]  /*8490*/  FFMA.FTZ R41, R33.reuse, R181.reuse, R41 ;  /* 0x000000b521297223 */ /* 0x0c0fe20000010029 */
[----:B------:R-:W-:Y:S01]  /*84a0*/  I2FP.F32.U32 R176, R32 ;  /* 0x0000002000b07245 */ /* 0x000fe20000201000 */
[----:B------:R-:W-:Y:S01]  /*84b0*/  FFMA.FTZ R43, R33, R181, R43 ;  /* 0x000000b5212b7223 */ /* 0x000fe2000001002b */
[----:B------:R-:W-:-:S02]  /*84c0*/  FSEL R249, R145, -INF , !P5 ;  /* 0xff80000091f97808 */ /* 0x000fc40006800000 */
[----:B------:R-:W-:Y:S01]  /*84d0*/  ISETP.GE.AND P1, PT, R32, R143, PT ;  /* 0x0000008f2000720c */ /* 0x000fe20003f26270 */
[CC--:B------:R-:W-:Y:S01]  /*84e0*/  FFMA.FTZ R164, R176.reuse, R181.reuse, R28 ;  /* 0x000000b5b0a47223 */ /* 0x0c0fe2000001001c */
[C---:B------:R-:W-:Y:S02]  /*84f0*/  VIADD R28, R159.reuse, 0xffffff21 ;  /* 0xffffff219f1c7836 */ /* 0x040fe40000000000 */
[CC--:B------:R-:W-:Y:S01]  /*8500*/  FFMA.FTZ R30, R176.reuse, R181.reuse, R30 ;  /* 0x000000b5b01e7223 */ /* 0x0c0fe2000001001e */
[CC--:B------:R-:W-:Y:S01]  /*8510*/  FFMA.FTZ R248, R176.reuse, R181.reuse, R24 ;  /* 0x000000b5b0f87223 */ /* 0x0c0fe20000010018 */
[----:B------:R-:W-:Y:S01]  /*8520*/  FFMA.FTZ R176, R176, R181, R26 ;  /* 0x000000b5b0b07223 */ /* 0x000fe2000001001a */
[----:B------:R-:W-:Y:S01]  /*8530*/  ISETP.GE.AND P5, PT, R32, R142, PT ;  /* 0x0000008e2000720c */ /* 0x000fe20003fa6270 */
[----:B------:R-:W-:Y:S01]  /*8540*/  VIADD R24, R159, 0xffffff28 ;  /* 0xffffff289f187836 */ /* 0x000fe20000000000 */
[----:B------:R-:W-:Y:S02]  /*8550*/  I2FP.F32.U32 R26, R28 ;  /* 0x0000001c001a7245 */ /* 0x000fe40000201000 */
[----:B------:R-:W-:-:S02]  /*8560*/  FSEL R177, R147, -INF , !P3 ;  /* 0xff80000093b17808 */ /* 0x000fc40005800000 */
[----:B------:R-:W-:Y:S01]  /*8570*/  FSEL R71, R41, -INF , !P4 ;  /* 0xff80000029477808 */ /* 0x000fe20006000000 */
[----:B------:R-:W-:Y:S01]  /*8580*/  FFMA.FTZ R29, R26, R181, R29 ;  /* 0x000000b51a1d7223 */ /* 0x000fe2000001001d */
[----:B------:R-:W-:Y:S01]  /*8590*/  ISETP.GE.AND P3, PT, R32, R141, PT ;  /* 0x0000008d2000720c */ /* 0x000fe20003f66270 */
[-C--:B------:R-:W-:Y:S01]  /*85a0*/  FFMA.FTZ R31, R26, R181.reuse, R31 ;  /* 0x000000b51a1f7223 */ /* 0x080fe2000001001f */
[----:B------:R-:W-:Y:S01]  /*85b0*/  ISETP.GE.AND P4, PT, R32, R160, PT ;  /* 0x000000a02000720c */ /* 0x000fe20003f86270 */
[CC--:B------:R-:W-:Y:S01]  /*85c0*/  FFMA.FTZ R250, R26.reuse, R181.reuse, R25 ;  /* 0x000000b51afa7223 */ /* 0x0c0fe20000010019 */
[----:B------:R-:W-:Y:S01]  /*85d0*/  HMMA.16816.F32 R32, R88, R126, RZ ;  /* 0x0000007e5820723c */ /* 0x000fe200000018ff */
[----:B------:R-:W-:Y:S01]  /*85e0*/  FSEL R72, R43, -INF , !P2 ;  /* 0xff8000002b487808 */ /* 0x000fe20005000000 */
[----:B------:R-:W-:Y:S01]  /*85f0*/  FFMA.FTZ R27, R26, R181, R27 ;  /* 0x000000b51a1b7223 */ /* 0x000fe2000001001b */
[----:B------:R-:W-:Y:S02]  /*8600*/  FSEL R164, R164, -INF , !P1 ;  /* 0xff800000a4a47808 */ /* 0x000fe40004800000 */
[----:B------:R-:W-:-:S02]  /*8610*/  FSEL R153, R30, -INF , !P5 ;  /* 0xff8000001e997808 */ /* 0x000fc40006800000 */
[C---:B------:R-:W-:Y:S01]  /*8620*/  ISETP.GE.AND P2, PT, R28.reuse, R143, PT ;  /* 0x0000008f1c00720c */ /* 0x040fe20003f46270 */
[----:B------:R-:W-:Y:S01]  /*8630*/  HMMA.16816.F32 R124, R92, R126, RZ ;  /* 0x0000007e5c7c723c */ /* 0x000fe200000018ff */
[C---:B------:R-:W-:Y:S02]  /*8640*/  ISETP.GE.AND P1, PT, R28.reuse, R142, PT ;  /* 0x0000008e1c00720c */ /* 0x040fe40003f26270 */
[----:B------:R-:W-:Y:S02]  /*8650*/  ISETP.GE.AND P5, PT, R28, R141, PT ;  /* 0x0000008d1c00720c */ /* 0x000fe40003fa6270 */
[----:B------:R-:W-:Y:S02]  /*8660*/  I2FP.F32.U32 R25, R24 ;  /* 0x0000001800197245 */ /* 0x000fe40000201000 */
[----:B------:R-:W-:Y:S01]  /*8670*/  FSEL R176, R176, -INF , !P4 ;  /* 0xff800000b0b07808 */ /* 0x000fe20006000000 */
[----:B-1----:R-:W-:Y:S01]  /*8680*/  HMMA.16816.F32 R40, R88, R36, RZ ;  /* 0x000000245828723c */ /* 0x002fe200000018ff */
[----:B------:R-:W-:Y:S01]  /*8690*/  FSEL R163, R29, -INF , !P2 ;  /* 0xff8000001da37808 */ /* 0x000fe20005000000 */
[-C--:B------:R-:W-:Y:S01]  /*86a0*/  FFMA.FTZ R44, R25, R181.reuse, R44 ;  /* 0x000000b5192c7223 */ /* 0x080fe2000001002c */
[----:B------:R-:W-:Y:S01]  /*86b0*/  FSEL R165, R31, -INF , !P1 ;  /* 0xff8000001fa57808 */ /* 0x000fe20004800000 */
[CC--:B------:R-:W-:Y:S01]  /*86c0*/  FFMA.FTZ R128, R25.reuse, R181.reuse, R128 ;  /* 0x000000b519807223 */ /* 0x0c0fe20000010080 */
[----:B------:R-:W-:Y:S01]  /*86d0*/  FSEL R250, R250, -INF , !P5 ;  /* 0xff800000fafa7808 */ /* 0x000fe20006800000 */
[C---:B------:R-:W-:Y:S01]  /*86e0*/  FFMA.FTZ R130, R25.reuse, R181, R130 ;  /* 0x000000b519827223 */ /* 0x040fe20000010082 */
[C---:B------:R-:W-:Y:S01]  /*86f0*/  ISETP.GE.AND P4, PT, R24.reuse, R143, PT ;  /* 0x0000008f1800720c */ /* 0x040fe20003f86270 */
[----:B------:R-:W-:Y:S01]  /*8700*/  FFMA.FTZ R46, R25, R181, R46 ;  /* 0x000000b5192e7223 */ /* 0x000fe2000001002e */
[C---:B------:R-:W-:Y:S01]  /*8710*/  ISETP.GE.AND P2, PT, R24.reuse, R142, PT ;  /* 0x0000008e1800720c */ /* 0x040fe20003f46270 */
[----:B------:R-:W-:Y:S01]  /*8720*/  HMMA.16816.F32 R32, R76, R106, R32 ;  /* 0x0000006a4c20723c */ /* 0x000fe20000001820 */
[----:B------:R-:W-:-:S02]  /*8730*/  ISETP.GE.AND P1, PT, R24, R141, PT ;  /* 0x0000008d1800720c */ /* 0x000fc40003f26270 */
[-C--:B------:R-:W-:Y:S01]  /*8740*/  ISETP.GE.AND P5, PT, R24, R160.reuse, PT ;  /* 0x000000a01800720c */ /* 0x080fe20003fa6270 */
[C---:B------:R-:W-:Y:S01]  /*8750*/  VIADD R24, R159.reuse, 0xffffff29 ;  /* 0xffffff299f187836 */ /* 0x040fe20000000000 */
[----:B------:R-:W-:Y:S02]  /*8760*/  FSEL R248, R248, -INF , !P3 ;  /* 0xff800000f8f87808 */ /* 0x000fe40005800000 */
[----:B------:R-:W-:Y:S01]  /*8770*/  ISETP.GE.AND P3, PT, R28, R160, PT ;  /* 0x000000a01c00720c */ /* 0x000fe20003f66270 */
[----:B------:R-:W-:Y:S01]  /*8780*/  HMMA.16816.F32 R124, R80, R106, R124 ;  /* 0x0000006a507c723c */ /* 0x000fe2000000187c */
[----:B------:R1:W2:Y:S01]  /*8790*/  LDSM.16.M88.4 R28, [R0+0x3400] ;  /* 0x00340000001c783b */ /* 0x0002a20000000200 */
[----:B------:R-:W-:Y:S01]  /*87a0*/  FSEL R252, R44, -INF , !P1 ;  /* 0xff8000002cfc7808 */ /* 0x000fe20004800000 */
[----:B------:R-:W-:Y:S01]  /*87b0*/  VIADD R44, R159, 0xffffff30 ;  /* 0xffffff309f2c7836 */ /* 0x000fe20000000000 */
[----:B------:R-:W-:Y:S01]  /*87c0*/  FSEL R190, R27, -INF , !P3 ;  /* 0xff8000001bbe7808 */ /* 0x000fe20005800000 */
[----:B------:R-:W-:-:S04]  /*87d0*/  DEPBAR.LE SB0, 0x0 ;  /* 0x000080000000791a */ /* 0x000fc80000000000 */
[----:B------:R-:W-:Y:S02]  /*87e0*/  FSEL R234, R128, -INF , !P4 ;  /* 0xff80000080ea7808 */ /* 0x000fe40006000000 */
[----:B------:R-:W-:Y:S01]  /*87f0*/  FSEL R171, R130, -INF , !P2 ;  /* 0xff80000082ab7808 */ /* 0x000fe20005000000 */
[----:B------:R-:W-:Y:S01]  /*8800*/  BAR.SYNC.DEFER_BLOCKING 0x0 ;  /* 0x0000000000007b1d */ /* 0x000fe20000010000 */
[C---:B------:R-:W-:Y:S02]  /*8810*/  ISETP.GE.AND P3, PT, R24.reuse, R143, PT ;  /* 0x0000008f1800720c */ /* 0x040fe40003f66270 */
[C---:B------:R-:W-:Y:S02]  /*8820*/  ISETP.GE.AND P4, PT, R24.reuse, R142, PT ;  /* 0x0000008e1800720c */ /* 0x040fe40003f86270 */
[C---:B------:R-:W-:Y:S02]  /*8830*/  ISETP.GE.AND P2, PT, R24.reuse, R141, PT ;  /* 0x0000008d1800720c */ /* 0x040fe40003f46270 */
[----:B------:R-:W-:-:S02]  /*8840*/  ISETP.GE.AND P1, PT, R24, R160, PT ;  /* 0x000000a01800720c */ /* 0x000fc40003f26270 */
[----:B------:R-:W-:Y:S02]  /*8850*/  FSEL R239, R46, -INF , !P5 ;  /* 0xff8000002eef7808 */ /* 0x000fe40006800000 */
[----:B------:R-:W-:Y:S02]  /*8860*/  ISETP.GE.AND P5, PT, R44, R143, PT ;  /* 0x0000008f2c00720c */ /* 0x000fe40003fa6270 */
[----:B-1----:R-:W-:Y:S02]  /*8870*/  I2FP.F32.U32 R0, R24 ;  /* 0x0000001800007245 */ /* 0x002fe40000201000 */
[----:B------:R-:W-:Y:S01]  /*8880*/  HMMA.16816.F32 R24, R92, R36, RZ ;  /* 0x000000245c18723c */ /* 0x000fe200000018ff */
[----:B------:R-:W-:Y:S02]  /*8890*/  I2FP.F32.U32 R36, R44 ;  /* 0x0000002c00247245 */ /* 0x000fe40000201000 */
[CC--:B------:R-:W-:Y:S01]  /*88a0*/  FFMA.FTZ R129, R0.reuse, R181.reuse, R129 ;  /* 0x000000b500817223 */ /* 0x0c0fe20000010081 */
[CC--:B------:R-:W-:Y:S01]  /*88b0*/  FFMA.FTZ R131, R0.reuse, R181.reuse, R131 ;  /* 0x000000b500837223 */ /* 0x0c0fe20000010083 */
[CC--:B------:R-:W-:Y:S01]  /*88c0*/  FFMA.FTZ R45, R0.reuse, R181.reuse, R45 ;  /* 0x000000b5002d7223 */ /* 0x0c0fe2000001002d */
[----:B------:R-:W-:Y:S01]  /*88d0*/  FFMA.FTZ R47, R0, R181, R47 ;  /* 0x000000b5002f7223 */ /* 0x000fe2000001002f */
[----:B------:R-:W-:-:S02]  /*88e0*/  VIADD R0, R159, 0xffffff31 ;  /* 0xffffff319f007836 */ /* 0x000fc40000000000 */
[CC--:B------:R-:W-:Y:S01]  /*88f0*/  FFMA.FTZ R242, R36.reuse, R181.reuse, R16 ;  /* 0x000000b524f27223 */ /* 0x0c0fe20000010010 */
[----:B------:R-:W-:Y:S01]  /*8900*/  FSEL R235, R129, -INF , !P3 ;  /* 0xff80000081eb7808 */ /* 0x000fe20005800000 */
[-C--:B------:R-:W-:Y:S01]  /*8910*/  FFMA.FTZ R22, R36, R181.reuse, R22 ;  /* 0x000000b524167223 */ /* 0x080fe20000010016 */
[----:B------:R-:W-:Y:S01]  /*8920*/  ISETP.GE.AND P3, PT, R44, R142, PT ;  /* 0x0000008e2c00720c */ /* 0x000fe20003f66270 */
[CC--:B------:R-:W-:Y:S01]  /*8930*/  FFMA.FTZ R20, R36.reuse, R181.reuse, R20 ;  /* 0x000000b524147223 */ /* 0x0c0fe20000010014 */
[----:B------:R-:W-:Y:S01]  /*8940*/  I2FP.F32.U32 R16, R0 ;  /* 0x0000000000107245 */ /* 0x000fe20000201000 */
[-C--:B------:R-:W-:Y:S01]  /*8950*/  FFMA.FTZ R18, R36, R181.reuse, R18 ;  /* 0x000000b524127223 */ /* 0x080fe20000010012 */
[----:B------:R-:W-:Y:S01]  /*8960*/  FSEL R192, R131, -INF , !P4 ;  /* 0xff80000083c07808 */ /* 0x000fe20006000000 */
[-C--:B--2---:R-:W-:Y:S01]  /*8970*/  HMMA.16816.F32 R40, R76, R28.reuse, R40 ;  /* 0x0000001c4c28723c */ /* 0x084fe20000001828 */
[----:B------:R-:W-:Y:S01]  /*8980*/  FSEL R251, R45, -INF , !P2 ;  /* 0xff8000002dfb7808 */ /* 0x000fe20005000000 */
[-C--:B------:R-:W-:Y:S01]  /*8990*/  FFMA.FTZ R17, R16, R181.reuse, R17 ;  /* 0x000000b510117223 */ /* 0x080fe20000010011 */
[----:B------:R-:W-:Y:S01]  /*89a0*/  FSEL R128, R22, -INF , !P3 ;  /* 0xff80000016807808 */ /* 0x000fe20005800000 */
[----:B------:R-:W-:Y:S01]  /*89b0*/  FFMA.FTZ R21, R16, R181, R21 ;  /* 0x000000b510157223 */ /* 0x000fe20000010015 */
[----:B------:R-:W-:Y:S01]  /*89c0*/  ISETP.GE.AND P4, PT, R44, R141, PT ;  /* 0x0000008d2c00720c */ /* 0x000fe20003f86270 */
[-C--:B------:R-:W-:Y:S01]  /*89d0*/  FFMA.FTZ R23, R16, R181.reuse, R23 ;  /* 0x000000b510177223 */ /* 0x080fe20000010017 */
[----:B------:R-:W-:Y:S01]  /*89e0*/  ISETP.GE.AND P2, PT, R44, R160, PT ;  /* 0x000000a02c00720c */ /* 0x000fe20003f46270 */
[----:B------:R-:W-:Y:S01]  /*89f0*/  FFMA.FTZ R241, R16, R181, R19 ;  /* 0x000000b510f17223 */ /* 0x000fe20000010013 */
[----:B------:R-:W-:Y:S01]  /*8a00*/  FSEL R189, R47, -INF , !P1 ;  /* 0xff8000002fbd7808 */ /* 0x000fe20004800000 */
[----:B------:R-:W-:Y:S01]  /*8a10*/  HMMA.16816.F32 R24, R80, R28, R24 ;  /* 0x0000001c5018723c */ /* 0x000fe20000001818 */
[----:B------:R-:W-:Y:S01]  /*8a20*/  FSEL R145, R20, -INF , !P5 ;  /* 0xff80000014917808 */ /* 0x000fe20006800000 */
[----:B------:R-:W-:Y:S01]  /*8a30*/  VIADD R20, R159, 0xffffff38 ;  /* 0xffffff389f147836 */ /* 0x000fe20000000000 */
[----:B------:R-:W-:-:S02]  /*8a40*/  ISETP.GE.AND P3, PT, R0, R141, PT ;  /* 0x0000008d0000720c */ /* 0x000fc40003f66270 */
[C---:B------:R-:W-:Y:S02]  /*8a50*/  ISETP.GE.AND P1, PT, R0.reuse, R143, PT ;  /* 0x0000008f0000720c */ /* 0x040fe40003f26270 */
[----:B------:R-:W-:Y:S02]  /*8a60*/  ISETP.GE.AND P5, PT, R0, R142, PT ;  /* 0x0000008e0000720c */ /* 0x000fe40003fa6270 */
[----:B------:R-:W-:Y:S02]  /*8a70*/  FSEL R242, R242, -INF , !P4 ;  /* 0xff800000f2f27808 */ /* 0x000fe40006000000 */
[----:B------:R-:W-:Y:S02]  /*8a80*/  FSEL R191, R18, -INF , !P2 ;  /* 0xff80000012bf7808 */ /* 0x000fe40005000000 */
[----:B------:R-:W-:Y:S02]  /*8a90*/  FSEL R243, R17, -INF , !P3 ;  /* 0xff80000011f37808 */ /* 0x000fe40005800000 */
[----:B------:R-:W-:Y:S01]  /*8aa0*/  ISETP.GE.AND P4, PT, R0, R160, PT ;  /* 0x000000a00000720c */ /* 0x000fe20003f86270 */
[----:B------:R-:W-:Y:S01]  /*8ab0*/  HMMA.16816.F32 R16, R88, R102, RZ ;  /* 0x000000665810723c */ /* 0x000fe200000018ff */
[----:B------:R-:W-:Y:S01]  /*8ac0*/  FSEL R152, R21, -INF , !P1 ;  /* 0xff80000015987808 */ /* 0x000fe20004800000 */
[----:B------:R-:W-:Y:S01]  /*8ad0*/  VIADD R21, R159, 0xffffff40 ;  /* 0xffffff409f157836 */ /* 0x000fe20000000000 */
[----:B------:R-:W-:-:S02]  /*8ae0*/  FSEL R146, R23, -INF , !P5 ;  /* 0xff80000017927808 */ /* 0x000fc40006800000 */
[C---:B------:R-:W-:Y:S02]  /*8af0*/  ISETP.GE.AND P2, PT, R20.reuse, R143, PT ;  /* 0x0000008f1400720c */ /* 0x040fe40003f46270 */
[C---:B------:R-:W-:Y:S01]  /*8b00*/  ISETP.GE.AND P1, PT, R20.reuse, R142, PT ;  /* 0x0000008e1400720c */ /* 0x040fe20003f26270 */
[----:B------:R-:W-:Y:S01]  /*8b10*/  HMMA.16816.F32 R100, R92, R102, RZ ;  /* 0x000000665c64723c */ /* 0x000fe200000018ff */
        /* <DEDUP_REMOVED lines=8> */
[----:B------:R-:W-:Y:S01]  /*8ba0*/  FFMA.FTZ R34, R0, R181, R34 ;  /* 0x000000b500227223 */ /* 0x000fe20000010022 */
[----:B------:R-:W-:Y:S01]  /*8bb0*/  I2FP.F32.U32 R0, R20 ;  /* 0x0000001400007245 */ /* 0x000fe20000201000 */
[----:B------:R-:W-:Y:S01]  /*8bc0*/  HMMA.16816.F32 R16, R76, R74, R16 ;  /* 0x0000004a4c10723c */ /* 0x000fe20000001810 */
[----:B------:R-:W-:-:S02]  /*8bd0*/  FSEL R156, R124, -INF , !P2 ;  /* 0xff8000007c9c7808 */ /* 0x000fc40005000000 */
[----:B------:R-:W-:Y:S01]  /*8be0*/  FSEL R150, R126, -INF , !P1 ;  /* 0xff8000007e967808 */ /* 0x000fe20004800000 */
[CC--:B------:R-:W-:Y:S01]  /*8bf0*/  FFMA.FTZ R125, R0.reuse, R181.reuse, R125 ;  /* 0x000000b5007d7223 */ /* 0x0c0fe2000001007d */
[CC--:B------:R-:W-:Y:S01]  /*8c00*/  FFMA.FTZ R127, R0.reuse, R181.reuse, R127 ;  /* 0x000000b5007f7223 */ /* 0x0c0fe2000001007f */
[----:B------:R-:W-:Y:S01]  /*8c10*/  FFMA.FTZ R33, R0, R181, R33 ;  /* 0x000000b500217223 */ /* 0x000fe20000010021 */
[C---:B------:R-:W-:Y:S01]  /*8c20*/  ISETP.GE.AND P4, PT, R20.reuse, R143, PT ;  /* 0x0000008f1400720c */ /* 0x040fe20003f86270 */
[----:B------:R-:W-:Y:S01]  /*8c30*/  HMMA.16816.F32 R100, R80, R74, R100 ;  /* 0x0000004a5064723c */ /* 0x000fe20000001864 */
[----:B------:R-:W-:Y:S01]  /*8c40*/  ISETP.GE.AND P2, PT, R20, R142, PT ;  /* 0x0000008e1400720c */ /* 0x000fe20003f46270 */
[----:B------:R-:W-:Y:S01]  /*8c50*/  FFMA.FTZ R35, R0, R181, R35 ;  /* 0x000000b500237223 */ /* 0x000fe20000010023 */
[----:B------:R-:W-:Y:S02]  /*8c60*/  ISETP.GE.AND P1, PT, R20, R141, PT ;  /* 0x0000008d1400720c */ /* 0x000fe40003f26270 */
[----:B------:R-:W-:-:S02]  /*8c70*/  FSEL R247, R32, -INF , !P5 ;  /* 0xff80000020f77808 */ /* 0x000fc40006800000 */
[----:B------:R-:W-:Y:S02]  /*8c80*/  ISETP.GE.AND P5, PT, R20, R160, PT ;  /* 0x000000a01400720c */ /* 0x000fe40003fa6270 */
[----:B------:R-:W-:Y:S02]  /*8c90*/  FSEL R240, R34, -INF , !P3 ;  /* 0xff80000022f07808 */ /* 0x000fe40005800000 */
[----:B------:R-:W-:Y:S02]  /*8ca0*/  FSEL R166, R125, -INF , !P4 ;  /* 0xff8000007da67808 */ /* 0x000fe40006000000 */
[----:B------:R-:W-:Y:S02]  /*8cb0*/  FSEL R157, R127, -INF , !P2 ;  /* 0xff8000007f9d7808 */ /* 0x000fe40005000000 */
[----:B------:R-:W-:Y:S02]  /*8cc0*/  FSEL R245, R33, -INF , !P1 ;  /* 0xff80000021f57808 */ /* 0x000fe40004800000 */
[----:B------:R-:W-:-:S02]  /*8cd0*/  ISETP.GE.AND P3, PT, R21, R143, PT ;  /* 0x0000008f1500720c */ /* 0x000fc40003f66270 */
        /* <DEDUP_REMOVED lines=8> */
[C---:B------:R-:W-:Y:S01]  /*8d60*/  FFMA.FTZ R64, R20.reuse, R181, R64 ;  /* 0x000000b514407223 */ /* 0x040fe20000010040 */
[----:B------:R-:W-:Y:S01]  /*8d70*/  I2FP.F32.U32 R0, R21 ;  /* 0x0000001500007245 */ /* 0x000fe20000201000 */
[----:B------:R-:W-:Y:S01]  /*8d80*/  FFMA.FTZ R66, R20, R181, R66 ;  /* 0x000000b514427223 */ /* 0x000fe20000010042 */
[----:B------:R-:W-:Y:S01]  /*8d90*/  FSEL R172, R8, -INF , !P3 ;  /* 0xff80000008ac7808 */ /* 0x000fe20005800000 */
[----:B------:R-:W-:Y:S01]  /*8da0*/  VIADD R8, R159, 0xffffff48 ;  /* 0xffffff489f087836 */ /* 0x000fe20000000000 */
[C---:B------:R-:W-:Y:S01]  /*8db0*/  ISETP.GE.AND P5, PT, R21.reuse, R143, PT ;  /* 0x0000008f1500720c */ /* 0x040fe20003fa6270 */
[-C--:B------:R-:W-:Y:S01]  /*8dc0*/  FFMA.FTZ R9, R0, R181.reuse, R9 ;  /* 0x000000b500097223 */ /* 0x080fe20000010009 */
[----:B------:R-:W-:Y:S01]  /*8dd0*/  FSEL R132, R10, -INF , !P4 ;  /* 0xff8000000a847808 */ /* 0x000fe20006000000 */
[CC--:B------:R-:W-:Y:S01]  /*8de0*/  FFMA.FTZ R11, R0.reuse, R181.reuse, R11 ;  /* 0x000000b5000b7223 */ /* 0x0c0fe2000001000b */
[CC--:B------:R-:W-:Y:S01]  /*8df0*/  FFMA.FTZ R65, R0.reuse, R181.reuse, R65 ;  /* 0x000000b500417223 */ /* 0x0c0fe20000010041 */
[C---:B------:R-:W-:Y:S01]  /*8e00*/  ISETP.GE.AND P3, PT, R21.reuse, R142, PT ;  /* 0x0000008e1500720c */ /* 0x040fe20003f66270 */
[----:B------:R-:W-:Y:S01]  /*8e10*/  FFMA.FTZ R67, R0, R181, R67 ;  /* 0x000000b500437223 */ /* 0x000fe20000010043 */
[----:B------:R-:W-:Y:S01]  /*8e20*/  ISETP.GE.AND P4, PT, R21, R141, PT ;  /* 0x0000008d1500720c */ /* 0x000fe20003f86270 */
[----:B------:R-:W-:Y:S01]  /*8e30*/  VIADD R0, R159, 0xffffff49 ;  /* 0xffffff499f007836 */ /* 0x000fe20000000000 */
[----:B------:R-:W-:-:S02]  /*8e40*/  FSEL R188, R9, -INF , !P5 ;  /* 0xff80000009bc7808 */ /* 0x000fc40006800000 */
[----:B------:R-:W-:Y:S02]  /*8e50*/  I2FP.F32.U32 R9, R8 ;  /* 0x0000000800097245 */ /* 0x000fe40000201000 */
[----:B------:R-:W-:Y:S02]  /*8e60*/  FSEL R161, R64, -INF , !P2 ;  /* 0xff80000040a17808 */ /* 0x000fe40005000000 */
[----:B------:R-:W-:Y:S01]  /*8e70*/  ISETP.GE.AND P2, PT, R21, R160, PT ;  /* 0x000000a01500720c */ /* 0x000fe20003f46270 */
[-C--:B------:R-:W-:Y:S01]  /*8e80*/  FFMA.FTZ R100, R9, R181.reuse, R100 ;  /* 0x000000b509647223 */ /* 0x080fe20000010064 */
[----:B------:R-:W-:Y:S01]  /*8e90*/  FSEL R147, R66, -INF , !P1 ;  /* 0xff80000042937808 */ /* 0x000fe20004800000 */
[-C--:B------:R-:W-:Y:S01]  /*8ea0*/  HMMA.16816.F32 R20, R88, R38.reuse, RZ ;  /* 0x000000265814723c */ /* 0x080fe200000018ff */
[----:B------:R-:W-:Y:S01]  /*8eb0*/  FSEL R137, R11, -INF , !P3 ;  /* 0xff8000000b897808 */ /* 0x000fe20005800000 */
[-C--:B------:R-:W-:Y:S01]  /*8ec0*/  FFMA.FTZ R102, R9, R181.reuse, R102 ;  /* 0x000000b509667223 */ /* 0x080fe20000010066 */
[----:B------:R-:W-:Y:S01]  /*8ed0*/  FSEL R168, R65, -INF , !P4 ;  /* 0xff80000041a87808 */ /* 0x000fe20006000000 */
[C---:B------:R-:W-:Y:S01]  /*8ee0*/  FFMA.FTZ R16, R9.reuse, R181, R16 ;  /* 0x000000b509107223 */ /* 0x040fe20000010010 */
[C---:B------:R-:W-:Y:S01]  /*8ef0*/  ISETP.GE.AND P1, PT, R8.reuse, R143, PT ;  /* 0x0000008f0800720c */ /* 0x040fe20003f26270 */
[----:B------:R-:W-:Y:S01]  /*8f00*/  FFMA.FTZ R18, R9, R181, R18 ;  /* 0x000000b509127223 */ /* 0x000fe20000010012 */
[C---:B------:R-:W-:Y:S01]  /*8f10*/  ISETP.GE.AND P5, PT, R8.reuse, R142, PT ;  /* 0x0000008e0800720c */ /* 0x040fe20003fa6270 */
[----:B------:R-:W-:Y:S01]  /*8f20*/  HMMA.16816.F32 R36, R92, R38, RZ ;  /* 0x000000265c24723c */ /* 0x000fe200000018ff */
[C---:B------:R-:W-:Y:S01]  /*8f30*/  ISETP.GE.AND P3, PT, R8.reuse, R141, PT ;  /* 0x0000008d0800720c */ /* 0x040fe20003f66270 */
[----:B------:R-:W-:Y:S01]  /*8f40*/  VIADD R9, R159, 0xffffff50 ;  /* 0xffffff509f097836 */ /* 0x000fe20000000000 */
[----:B------:R-:W-:-:S02]  /*8f50*/  ISETP.GE.AND P4, PT, R8, R160, PT ;  /* 0x000000a00800720c */ /* 0x000fc40003f86270 */
[----:B------:R-:W-:Y:S02]  /*8f60*/  I2FP.F32.U32 R8, R0 ;  /* 0x0000000000087245 */ /* 0x000fe40000201000 */
[----:B------:R-:W-:Y:S02]  /*8f70*/  FSEL R151, R67, -INF , !P2 ;  /* 0xff80000043977808 */ /* 0x000fe40005000000 */
[----:B------:R-:W-:Y:S01]  /*8f80*/  FSEL R238, R100, -INF , !P1 ;  /* 0xff80000064ee7808 */ /* 0x000fe20004800000 */
[-C--:B------:R-:W-:Y:S01]  /*8f90*/  FFMA.FTZ R101, R8, R181.reuse, R101 ;  /* 0x000000b508657223 */ /* 0x080fe20000010065 */
[----:B------:R-:W-:Y:S01]  /*8fa0*/  FSEL R149, R102, -INF , !P5 ;  /* 0xff80000066957808 */ /* 0x000fe20006800000 */
[CC--:B------:R-:W-:Y:S01]  /*8fb0*/  FFMA.FTZ R103, R8.reuse, R181.reuse, R103 ;  /* 0x000000b508677223 */ /* 0x0c0fe20000010067 */
[----:B------:R-:W-:Y:S01]  /*8fc0*/  FFMA.FTZ R17, R8, R181, R17 ;  /* 0x000000b508117223 */ /* 0x000fe20000010011 */
[----:B------:R-:W-:Y:S01]  /*8fd0*/  ISETP.GE.AND P2, PT, R0, R143, PT ;  /* 0x0000008f0000720c */ /* 0x000fe20003f46270 */
[----:B------:R-:W-:Y:S01]  /*8fe0*/  FFMA.FTZ R19, R8, R181, R19 ;  /* 0x000000b508137223 */ /* 0x000fe20000010013 */
[C---:B------:R-:W-:Y:S01]  /*8ff0*/  ISETP.GE.AND P1, PT, R0.reuse, R142, PT ;  /* 0x0000008e0000720c */ /* 0x040fe20003f26270 */
[----:B------:R-:W-:Y:S01]  /*9000*/  HMMA.16816.F32 R20, R76, R30, R20 ;  /* 0x0000001e4c14723c */ /* 0x000fe20000001814 */
[----:B------:R-:W-:-:S02]  /*9010*/  ISETP.GE.AND P5, PT, R0, R141, PT ;  /* 0x0000008d0000720c */ /* 0x000fc40003fa6270 */
[----:B------:R-:W-:Y:S01]  /*9020*/  FSEL R169, R16, -INF , !P3 ;  /* 0xff80000010a97808 */ /* 0x000fe20005800000 */
[----:B------:R-:W-:Y:S01]  /*9030*/  VIADD R16, R159, 0xffffff51 ;  /* 0xffffff519f107836 */ /* 0x000fe20000000000 */
[----:B------:R-:W-:Y:S02]  /*9040*/  ISETP.GE.AND P3, PT, R0, R160, PT ;  /* 0x000000a00000720c */ /* 0x000fe40003f66270 */
[----:B------:R-:W-:Y:S01]  /*9050*/  FSEL R167, R18, -INF , !P4 ;  /* 0xff80000012a77808 */ /* 0x000fe20006000000 */
[----:B------:R-:W-:Y:S01]  /*9060*/  HMMA.16816.F32 R36, R80, R30, R36 ;  /* 0x0000001e5024723c */ /* 0x000fe20000001824 */
[----:B------:R-:W-:Y:S02]  /*9070*/  FSEL R244, R101, -INF , !P2 ;  /* 0xff80000065f47808 */ /* 0x000fe40005000000 */
[----:B------:R-:W-:Y:S02]  /*9080*/  FSEL R162, R103, -INF , !P1 ;  /* 0xff80000067a27808 */ /* 0x000fe40004800000 */
[----:B------:R-:W-:-:S02]  /*9090*/  FSEL R170, R17, -INF , !P5 ;  /* 0xff80000011aa7808 */ /* 0x000fc40006800000 */
[C---:B------:R-:W-:Y:S02]  /*90a0*/  ISETP.GE.AND P4, PT, R9.reuse, R143, PT ;  /* 0x0000008f0900720c */ /* 0x040fe40003f86270 */
[C---:B------:R-:W-:Y:S02]  /*90b0*/  ISETP.GE.AND P2, PT, R9.reuse, R142, PT ;  /* 0x0000008e0900720c */ /* 0x040fe40003f46270 */
[C---:B------:R-:W-:Y:S02]  /*90c0*/  ISETP.GE.AND P1, PT, R9.reuse, R141, PT ;  /* 0x0000008d0900720c */ /* 0x040fe40003f26270 */
[----:B------:R-:W-:Y:S02]  /*90d0*/  I2FP.F32.U32 R0, R9 ;  /* 0x0000000900007245 */ /* 0x000fe40000201000 */
[----:B------:R-:W-:Y:S02]  /*90e0*/  ISETP.GE.AND P5, PT, R9, R160, PT ;  /* 0x000000a00900720c */ /* 0x000fe40003fa6270 */
[----:B------:R-:W-:Y:S01]  /*90f0*/  HMMA.16816.F32 R8, R92, R96, RZ ;  /* 0x000000605c08723c */ /* 0x000fe200000018ff */
[CC--:B------:R-:W-:Y:S01]  /*9100*/  FFMA.FTZ R24, R0.reuse, R181.reuse, R24 ;  /* 0x000000b500187223 */ /* 0x0c0fe20000010018 */
[CC--:B------:R-:W-:Y:S01]  /*9110*/  FFMA.FTZ R26, R0.reuse, R181.reuse, R26 ;  /* 0x000000b5001a7223 */ /* 0x0c0fe2000001001a */
[CC--:B------:R-:W-:Y:S01]  /*9120*/  FFMA.FTZ R40, R0.reuse, R181.reuse, R40 ;  /* 0x000000b500287223 */ /* 0x0c0fe20000010028 */
[----:B------:R-:W-:Y:S01]  /*9130*/  FFMA.FTZ R42, R0, R181, R42 ;  /* 0x000000b5002a7223 */ /* 0x000fe2000001002a */
[----:B------:R-:W-:-:S02]  /*9140*/  FSEL R183, R19, -INF , !P3 ;  /* 0xff80000013b77808 */ /* 0x000fc40005800000 */
[----:B------:R-:W-:Y:S01]  /*9150*/  FSEL R111, R24, -INF , !P4 ;  /* 0xff800000186f7808 */ /* 0x000fe20006000000 */
[----:B------:R-:W-:Y:S01]  /*9160*/  HMMA.16816.F32 R96, R88, R96, RZ ;  /* 0x000000605860723c */ /* 0x000fe200000018ff */
[----:B------:R-:W-:Y:S02]  /*9170*/  FSEL R106, R26, -INF , !P2 ;  /* 0xff8000001a6a7808 */ /* 0x000fe40005000000 */
[----:B------:R-:W-:Y:S02]  /*9180*/  FSEL R131, R40, -INF , !P1 ;  /* 0xff80000028837808 */ /* 0x000fe40004800000 */
[C---:B------:R-:W-:Y:S02]  /*9190*/  ISETP.GE.AND P3, PT, R16.reuse, R143, PT ;  /* 0x0000008f1000720c */ /* 0x040fe40003f66270 */
[----:B------:R-:W-:Y:S01]  /*91a0*/  ISETP.GE.AND P4, PT, R16, R142, PT ;  /* 0x0000008e1000720c */ /* 0x000fe20003f86270 */
[----:B------:R-:W-:Y:S01]  /*91b0*/  HMMA.16816.F32 R92, R92, R84, RZ ;  /* 0x000000545c5c723c */ /* 0x000fe200000018ff */
[----:B------:R-:W-:-:S02]  /*91c0*/  I2FP.F32.U32 R0, R16 ;  /* 0x0000001000007245 */ /* 0x000fc40000201000 */
[C---:B------:R-:W-:Y:S02]  /*91d0*/  ISETP.GE.AND P2, PT, R16.reuse, R141, PT ;  /* 0x0000008d1000720c */ /* 0x040fe40003f46270 */
[----:B------:R-:W-:Y:S01]  /*91e0*/  ISETP.GE.AND P1, PT, R16, R160, PT ;  /* 0x000000a01000720c */ /* 0x000fe20003f26270 */
[C---:B------:R-:W-:Y:S02]  /*91f0*/  VIADD R16, R159.reuse, 0xffffff58 ;  /* 0xffffff589f107836 */ /* 0x040fe40000000000 */
[CC--:B------:R-:W-:Y:S01]  /*9200*/  FFMA.FTZ R25, R0.reuse, R181.reuse, R25 ;  /* 0x000000b500197223 */ /* 0x0c0fe20000010019 */
[----:B------:R-:W-:Y:S01]  /*9210*/  HMMA.16816.F32 R8, R80, R68, R8 ;  /* 0x000000445008723c */ /* 0x000fe20000001808 */
[CC--:B------:R-:W-:Y:S01]  /*9220*/  FFMA.FTZ R27, R0.reuse, R181.reuse, R27 ;  /* 0x000000b5001b7223 */ /* 0x0c0fe2000001001b */
[CC--:B------:R-:W-:Y:S01]  /*9230*/  FFMA.FTZ R41, R0.reuse, R181.reuse, R41 ;  /* 0x000000b500297223 */ /* 0x0c0fe20000010029 */
[----:B------:R-:W-:Y:S01]  /*9240*/  I2FP.F32.U32 R17, R16 ;  /* 0x0000001000117245 */ /* 0x000fe20000201000 */
[----:B------:R-:W-:Y:S01]  /*9250*/  FFMA.FTZ R43, R0, R181, R43 ;  /* 0x000000b5002b7223 */ /* 0x000fe2000001002b */
[----:B------:R-:W-:Y:S01]  /*9260*/  VIADD R0, R159, 0xffffff59 ;  /* 0xffffff599f007836 */ /* 0x000fe20000000000 */
[----:B------:R-:W-:-:S02]  /*9270*/  FSEL R124, R42, -INF , !P5 ;  /* 0xff8000002a7c7808 */ /* 0x000fc40006800000 */
[----:B------:R-:W-:Y:S01]  /*9280*/  FSEL R117, R25, -INF , !P3 ;  /* 0xff80000019757808 */ /* 0x000fe20005800000 */
[-C--:B------:R-:W-:Y:S01]  /*9290*/  FFMA.FTZ R20, R17, R181.reuse, R20 ;  /* 0x000000b511147223 */ /* 0x080fe20000010014 */
[----:B------:R-:W-:Y:S01]  /*92a0*/  FSEL R112, R27, -INF , !P4 ;  /* 0xff8000001b707808 */ /* 0x000fe20006000000 */
[-C--:B------:R-:W-:Y:S01]  /*92b0*/  FFMA.FTZ R36, R17, R181.reuse, R36 ;  /* 0x000000b511247223 */ /* 0x080fe20000010024 */
[----:B------:R-:W-:Y:S01]  /*92c0*/  FSEL R144, R41, -INF , !P2 ;  /* 0xff80000029907808 */ /* 0x000fe20005000000 */
[CC--:B------:R-:W-:Y:S01]  /*92d0*/  FFMA.FTZ R38, R17.reuse, R181.reuse, R38 ;  /* 0x000000b511267223 */ /* 0x0c0fe20000010026 */
[----:B------:R-:W-:Y:S01]  /*92e0*/  FFMA.FTZ R22, R17, R181, R22 ;  /* 0x000000b511167223 */ /* 0x000fe20000010016 */
[C---:B------:R-:W-:Y:S01]  /*92f0*/  ISETP.GE.AND P5, PT, R16.reuse, R143, PT ;  /* 0x0000008f1000720c */ /* 0x040fe20003fa6270 */
[----:B------:R-:W-:Y:S01]  /*9300*/  HMMA.16816.F32 R96, R76, R68, R96 ;  /* 0x000000444c60723c */ /* 0x000fe20000001860 */
[C---:B------:R-:W-:Y:S02]  /*9310*/  ISETP.GE.AND P3, PT, R16.reuse, R142, PT ;  /* 0x0000008e1000720c */ /* 0x040fe40003f66270 */
[----:B------:R-:W-:-:S02]  /*9320*/  ISETP.GE.AND P4, PT, R16, R141, PT ;  /* 0x0000008d1000720c */ /* 0x000fc40003f86270 */
[----:B------:R-:W-:Y:S01]  /*9330*/  ISETP.GE.AND P2, PT, R16, R160, PT ;  /* 0x000000a01000720c */ /* 0x000fe20003f46270 */
[----:B------:R-:W-:Y:S01]  /*9340*/  VIADD R16, R159, 0xffffff60 ;  /* 0xffffff609f107836 */ /* 0x000fe20000000000 */
[----:B------:R-:W-:Y:S01]  /*9350*/  I2FP.F32.U32 R17, R0 ;  /* 0x0000000000117245 */ /* 0x000fe20000201000 */
[----:B------:R-:W-:Y:S01]  /*9360*/  HMMA.16816.F32 R88, R88, R84, RZ ;  /* 0x000000545858723c */ /* 0x000fe200000018ff */
[----:B------:R-:W-:Y:S02]  /*9370*/  FSEL R139, R43, -INF , !P1 ;  /* 0xff8000002b8b7808 */ /* 0x000fe40004800000 */
[----:B------:R-:W-:Y:S01]  /*9380*/  FSEL R126, R36, -INF , !P5 ;  /* 0xff800000247e7808 */ /* 0x000fe20006800000 */
[CC--:B------:R-:W-:Y:S01]  /*9390*/  FFMA.FTZ R37, R17.reuse, R181.reuse, R37 ;  /* 0x000000b511257223 */ /* 0x0c0fe20000010025 */
        /* <DEDUP_REMOVED lines=9> */
[----:B------:R-:W-:Y:S02]  /*9430*/  ISETP.GE.AND P4, PT, R0, R160, PT ;  /* 0x000000a00000720c */ /* 0x000fe40003f86270 */
[----:B------:R-:W-:Y:S02]  /*9440*/  I2FP.F32.U32 R0, R16 ;  /* 0x0000001000007245 */ /* 0x000fe40000201000 */
[----:B------:R-:W-:Y:S01]  /*9450*/  FSEL R136, R22, -INF , !P2 ;  /* 0xff80000016887808 */ /* 0x000fe20005000000 */
[----:B------:R-:W-:Y:S01]  /*9460*/  HMMA.16816.F32 R88, R76, R108, R88 ;  /* 0x0000006c4c58723c */ /* 0x000fe20000001858 */
[----:B------:R-:W-:Y:S01]  /*9470*/  FSEL R135, R37, -INF , !P1 ;  /* 0xff80000025877808 */ /* 0x000fe20004800000 */
[CC--:B------:R-:W-:Y:S01]  /*9480*/  FFMA.FTZ R8, R0.reuse, R181.reuse, R8 ;  /* 0x000000b500087223 */ /* 0x0c0fe20000010008 */
[----:B------:R-:W-:Y:S01]  /*9490*/  FSEL R120, R39, -INF , !P5 ;  /* 0xff80000027787808 */ /* 0x000fe20006800000 */
[CC--:B------:R-:W-:Y:S01]  /*94a0*/  FFMA.FTZ R10, R0.reuse, R181.reuse, R10 ;  /* 0x000000b5000a7223 */ /* 0x0c0fe2000001000a */
[----:B------:R-:W-:Y:S01]  /*94b0*/  FSEL R154, R21, -INF , !P3 ;  /* 0xff800000159a7808 */ /* 0x000fe20005800000 */
[----:B------:R-:W-:Y:S01]  /*94c0*/  FFMA.FTZ R96, R0, R181, R96 ;  /* 0x000000b500607223 */ /* 0x000fe20000010060 */
[----:B------:R-:W-:Y:S01]  /*94d0*/  ISETP.GE.AND P2, PT, R16, R143, PT ;  /* 0x0000008f1000720c */ /* 0x000fe20003f46270 */
[----:B------:R-:W-:Y:S01]  /*94e0*/  FFMA.FTZ R98, R0, R181, R98 ;  /* 0x000000b500627223 */ /* 0x000fe20000010062 */
[----:B------:R-:W-:-:S02]  /*94f0*/  ISETP.GE.AND P1, PT, R16, R142, PT ;  /* 0x0000008e1000720c */ /* 0x000fc40003f26270 */
[C---:B------:R-:W-:Y:S02]  /*9500*/  ISETP.GE.AND P5, PT, R16.reuse, R141, PT ;  /* 0x0000008d1000720c */ /* 0x040fe40003fa6270 */
[----:B------:R-:W-:Y:S01]  /*9510*/  ISETP.GE.AND P3, PT, R16, R160, PT ;  /* 0x000000a01000720c */ /* 0x000fe20003f66270 */
[C---:B------:R-:W-:Y:S01]  /*9520*/  VIADD R16, R159.reuse, 0xffffff61 ;  /* 0xffffff619f107836 */ /* 0x040fe20000000000 */
[----:B------:R-:W-:Y:S02]  /*9530*/  FSEL R125, R8, -INF , !P2 ;  /* 0xff800000087d7808 */ /* 0x000fe40005000000 */
[----:B------:R-:W-:Y:S01]  /*9540*/  FSEL R103, R10, -INF , !P1 ;  /* 0xff8000000a677808 */ /* 0x000fe20004800000 */
[----:B------:R-:W-:Y:S01]  /*9550*/  VIADD R10, R159, 0xffffff69 ;  /* 0xffffff699f0a7836 */ /* 0x000fe20000000000 */
[----:B------:R-:W-:Y:S02]  /*9560*/  I2FP.F32.U32 R8, R16 ;  /* 0x0000001000087245 */ /* 0x000fe40000201000 */
[----:B------:R-:W-:-:S02]  /*9570*/  FSEL R155, R23, -INF , !P4 ;  /* 0xff800000179b7808 */ /* 0x000fc40006000000 */
[----:B------:R-:W-:Y:S01]  /*9580*/  I2FP.F32.U32 R0, R10 ;  /* 0x0000000a00007245 */ /* 0x000fe20000201000 */
[CC--:B------:R-:W-:Y:S01]  /*9590*/  FFMA.FTZ R9, R8.reuse, R181.reuse, R9 ;  /* 0x000000b508097223 */ /* 0x0c0fe20000010009 */
[----:B------:R-:W-:Y:S01]  /*95a0*/  FFMA.FTZ R11, R8, R181, R11 ;  /* 0x000000b5080b7223 */ /* 0x000fe2000001000b */
[----:B------:R-:W-:Y:S01]  /*95b0*/  ISETP.GE.AND P4, PT, R16, R143, PT ;  /* 0x0000008f1000720c */ /* 0x000fe20003f86270 */
[-C--:B------:R-:W-:Y:S01]  /*95c0*/  FFMA.FTZ R97, R8, R181.reuse, R97 ;  /* 0x000000b508617223 */ /* 0x080fe20000010061 */
[----:B------:R-:W-:Y:S01]  /*95d0*/  ISETP.GE.AND P2, PT, R16, R142, PT ;  /* 0x0000008e1000720c */ /* 0x000fe20003f46270 */
[-C--:B------:R-:W-:Y:S01]  /*95e0*/  FFMA.FTZ R99, R8, R181.reuse, R99 ;  /* 0x000000b508637223 */ /* 0x080fe20000010063 */
[----:B------:R-:W-:Y:S01]  /*95f0*/  FSEL R119, R96, -INF , !P5 ;  /* 0xff80000060777808 */ /* 0x000fe20006800000 */
[-C--:B------:R-:W-:Y:S01]  /*9600*/  FFMA.FTZ R57, R0, R181.reuse, R57 ;  /* 0x000000b500397223 */ /* 0x080fe20000010039 */
[----:B------:R-:W-:Y:S01]  /*9610*/  FSEL R118, R98, -INF , !P3 ;  /* 0xff80000062767808 */ /* 0x000fe20005800000 */
[CC--:B------:R-:W-:Y:S01]  /*9620*/  FFMA.FTZ R59, R0.reuse, R181.reuse, R59 ;  /* 0x000000b5003b7223 */ /* 0x0c0fe2000001003b */
[----:B------:R-:W-:Y:S01]  /*9630*/  FSEL R114, R9, -INF , !P4 ;  /* 0xff80000009727808 */ /* 0x000fe20006000000 */
[-C--:B------:R-:W-:Y:S01]  /*9640*/  FFMA.FTZ R61, R0, R181.reuse, R61 ;  /* 0x000000b5003d7223 */ /* 0x080fe2000001003d */
[----:B------:R-:W-:Y:S01]  /*9650*/  FSEL R105, R11, -INF , !P2 ;  /* 0xff8000000b697808 */ /* 0x000fe20005000000 */
[----:B------:R-:W-:Y:S01]  /*9660*/  VIADD R8, R159, 0xffffff70 ;  /* 0xffffff709f087836 */ /* 0x000fe20000000000 */
[----:B------:R-:W-:Y:S01]  /*9670*/  ISETP.GE.AND P5, PT, R16, R160, PT ;  /* 0x000000a01000720c */ /* 0x000fe20003fa6270 */
[----:B------:R-:W-:Y:S01]  /*9680*/  FFMA.FTZ R63, R0, R181, R63 ;  /* 0x000000b5003f7223 */ /* 0x000fe2000001003f */
[----:B------:R-:W-:-:S02]  /*9690*/  ISETP.GE.AND P3, PT, R10, R143, PT ;  /* 0x0000008f0a00720c */ /* 0x000fc40003f66270 */
[C---:B------:R-:W-:Y:S02]  /*96a0*/  ISETP.GE.AND P4, PT, R10.reuse, R142, PT ;  /* 0x0000008e0a00720c */ /* 0x040fe40003f86270 */
[----:B------:R-:W-:Y:S02]  /*96b0*/  ISETP.GE.AND P2, PT, R10, R141, PT ;  /* 0x0000008d0a00720c */ /* 0x000fe40003f46270 */
[----:B------:R-:W-:Y:S02]  /*96c0*/  FSEL R130, R99, -INF , !P5 ;  /* 0xff80000063827808 */ /* 0x000fe40006800000 */
[----:B------:R-:W-:Y:S02]  /*96d0*/  FSEL R122, R57, -INF , !P3 ;  /* 0xff800000397a7808 */ /* 0x000fe40005800000 */
[----:B------:R-:W-:Y:S02]  /*96e0*/  FSEL R110, R59, -INF , !P4 ;  /* 0xff8000003b6e7808 */ /* 0x000fe40006000000 */
[----:B------:R-:W-:-:S02]  /*96f0*/  FSEL R138, R61, -INF , !P2 ;  /* 0xff8000003d8a7808 */ /* 0x000fc40005000000 */
[----:B------:R-:W-:Y:S02]  /*9700*/  ISETP.GE.AND P1, PT, R16, R141, PT ;  /* 0x0000008d1000720c */ /* 0x000fe40003f26270 */
[C---:B------:R-:W-:Y:S02]  /*9710*/  ISETP.GE.AND P5, PT, R8.reuse, R143, PT ;  /* 0x0000008f0800720c */ /* 0x040fe40003fa6270 */
[C---:B------:R-:W-:Y:S02]  /*9720*/  ISETP.GE.AND P3, PT, R8.reuse, R142, PT ;  /* 0x0000008e0800720c */ /* 0x040fe40003f66270 */
[C---:B------:R-:W-:Y:S02]  /*9730*/  ISETP.GE.AND P4, PT, R8.reuse, R141, PT ;  /* 0x0000008d0800720c */ /* 0x040fe40003f86270 */
[----:B------:R-:W-:Y:S02]  /*9740*/  I2FP.F32.U32 R9, R8 ;  /* 0x0000000800097245 */ /* 0x000fe40000201000 */
[-C--:B------:R-:W-:Y:S01]  /*9750*/  ISETP.GE.AND P2, PT, R8, R160.reuse, PT ;  /* 0x000000a00800720c */ /* 0x080fe20003f46270 */
[----:B------:R-:W-:Y:S01]  /*9760*/  VIADD R8, R159, 0xffffff71 ;  /* 0xffffff719f087836 */ /* 0x000fe20000000000 */
[----:B------:R-:W-:Y:S01]  /*9770*/  FSEL R127, R97, -INF , !P1 ;  /* 0xff800000617f7808 */ /* 0x000fe20004800000 */
[CC--:B------:R-:W-:Y:S01]  /*9780*/  FFMA.FTZ R50, R9.reuse, R181.reuse, R94 ;  /* 0x000000b509327223 */ /* 0x0c0fe2000001005e */
[----:B------:R-:W-:Y:S01]  /*9790*/  ISETP.GE.AND P1, PT, R10, R160, PT ;  /* 0x000000a00a00720c */ /* 0x000fe20003f26270 */
[-C--:B------:R-:W-:Y:S01]  /*97a0*/  FFMA.FTZ R90, R9, R181.reuse, R90 ;  /* 0x000000b5095a7223 */ /* 0x080fe2000001005a */
[----:B------:R-:W-:Y:S01]  /*97b0*/  I2FP.F32.U32 R10, R8 ;  /* 0x00000008000a7245 */ /* 0x000fe20000201000 */
[----:B------:R-:W-:Y:S01]  /*97c0*/  VIADD R159, R159, 0xffffff79 ;  /* 0xffffff799f9f7836 */ /* 0x000fe20000000000 */
[----:B------:R-:W-:Y:S01]  /*97d0*/  FSEL R129, R63, -INF , !P1 ;  /* 0xff8000003f817808 */ /* 0x000fe20004800000 */
[C---:B------:R-:W-:Y:S01]  /*97e0*/  FFMA.FTZ R0, R9.reuse, R181, R92 ;  /* 0x000000b509007223 */ /* 0x040fe2000001005c */
[----:B------:R-:W-:Y:S01]  /*97f0*/  ISETP.GE.AND P1, PT, R8, R143, PT ;  /* 0x0000008f0800720c */ /* 0x000fe20003f26270 */
[CC--:B------:R-:W-:Y:S01]  /*9800*/  FFMA.FTZ R68, R10.reuse, R181.reuse, R93 ;  /* 0x000000b50a447223 */ /* 0x0c0fe2000001005d */
[CC--:B------:R-:W-:Y:S01]  /*9810*/  FFMA.FTZ R91, R10.reuse, R181.reuse, R91 ;  /* 0x000000b50a5b7223 */ /* 0x0c0fe2000001005b */
[-C--:B------:R-:W-:Y:S01]  /*9820*/  FFMA.FTZ R51, R10, R181.reuse, R95 ;  /* 0x000000b50a337223 */ /* 0x080fe2000001005f */
[----:B------:R-:W-:Y:S01]  /*9830*/  FSEL R50, R50, -INF , !P3 ;  /* 0xff80000032327808 */ /* 0x000fe20005800000 */
[-C--:B------:R-:W-:Y:S01]  /*9840*/  FFMA.FTZ R88, R9, R181.reuse, R88 ;  /* 0x000000b509587223 */ /* 0x080fe20000010058 */
[----:B------:R-:W-:Y:S01]  /*9850*/  FSEL R68, R68, -INF , !P1 ;  /* 0xff80000044447808 */ /* 0x000fe20004800000 */
[----:B------:R-:W-:Y:S01]  /*9860*/  FFMA.FTZ R89, R10, R181, R89 ;  /* 0x000000b50a597223 */ /* 0x000fe20000010059 */
[----:B------:R-:W-:-:S02]  /*9870*/  ISETP.GE.AND P1, PT, R8, R160, PT ;  /* 0x000000a00800720c */ /* 0x000fc40003f26270 */
[----:B------:R-:W-:Y:S02]  /*9880*/  FSEL R93, R90, -INF , !P2 ;  /* 0xff8000005a5d7808 */ /* 0x000fe40005000000 */
[----:B------:R-:W-:Y:S02]  /*9890*/  FSEL R95, R91, -INF , !P1 ;  /* 0xff8000005b5f7808 */ /* 0x000fe40004800000 */
[----:B------:R-:W-:Y:S02]  /*98a0*/  ISETP.GE.U32.AND P1, PT, R158, 0x3, PT ;  /* 0x000000039e00780c */ /* 0x000fe40003f26070 */
[C---:B------:R-:W-:Y:S02]  /*98b0*/  ISETP.GE.AND P3, PT, R8.reuse, R142, PT ;  /* 0x0000008e0800720c */ /* 0x040fe40003f66270 */
[----:B------:R-:W-:Y:S02]  /*98c0*/  ISETP.GE.AND P2, PT, R8, R141, PT ;  /* 0x0000008d0800720c */ /* 0x000fe40003f46270 */
[----:B------:R-:W-:-:S02]  /*98d0*/  I2FP.F32.U32 R8, R159 ;  /* 0x0000009f00087245 */ /* 0x000fc40000201000 */
[----:B------:R-:W-:Y:S02]  /*98e0*/  FSEL R0, R0, -INF , !P5 ;  /* 0xff80000000007808 */ /* 0x000fe40006800000 */
[----:B------:R-:W-:Y:S01]  /*98f0*/  FSEL R101, R88, -INF , !P4 ;  /* 0xff80000058657808 */ /* 0x000fe20006000000 */
[CC--:B------:R-:W-:Y:S01]  /*9900*/  FFMA.FTZ R70, R8.reuse, R181.reuse, R121 ;  /* 0x000000b508467223 */ /* 0x0c0fe20000010079 */
[----:B------:R-:W-:Y:S01]  /*9910*/  FSEL R51, R51, -INF , !P3 ;  /* 0xff80000033337808 */ /* 0x000fe20005800000 */
[CC--:B------:R-:W-:Y:S01]  /*9920*/  FFMA.FTZ R69, R8.reuse, R181.reuse, R123 ;  /* 0x000000b508457223 */ /* 0x0c0fe2000001007b */
[----:B------:R-:W-:Y:S01]  /*9930*/  FSEL R100, R89, -INF , !P2 ;  /* 0xff80000059647808 */ /* 0x000fe20005000000 */
[CC--:B------:R-:W-:Y:S01]  /*9940*/  FFMA.FTZ R97, R8.reuse, R181.reuse, R113 ;  /* 0x000000b508617223 */ /* 0x0c0fe20000010071 */
[----:B------:R-:W-:Y:S01]  /*9950*/  FFMA.FTZ R90, R8, R181, R115 ;  /* 0x000000b5085a7223 */ /* 0x000fe20000010073 */
[C---:B------:R-:W-:Y:S02]  /*9960*/  ISETP.GE.AND P5, PT, R159.reuse, R143, PT ;  /* 0x0000008f9f00720c */ /* 0x040fe40003fa6270 */
[----:B------:R-:W-:-:S02]  /*9970*/  ISETP.GE.AND P4, PT, R159, R142, PT ;  /* 0x0000008e9f00720c */ /* 0x000fc40003f86270 */
[C---:B------:R-:W-:Y:S02]  /*9980*/  ISETP.GE.AND P3, PT, R159.reuse, R141, PT ;  /* 0x0000008d9f00720c */ /* 0x040fe40003f66270 */
[----:B------:R-:W-:Y:S02]  /*9990*/  ISETP.GE.AND P2, PT, R159, R160, PT ;  /* 0x000000a09f00720c */ /* 0x000fe40003f46270 */
[----:B------:R-:W-:Y:S02]  /*99a0*/  FSEL R70, R70, -INF , !P5 ;  /* 0xff80000046467808 */ /* 0x000fe40006800000 */
[----:B------:R-:W-:Y:S02]  /*99b0*/  FSEL R69, R69, -INF , !P4 ;  /* 0xff80000045457808 */ /* 0x000fe40006000000 */
[----:B------:R-:W-:Y:S02]  /*99c0*/  FSEL R97, R97, -INF , !P3 ;  /* 0xff80000061617808 */ /* 0x000fe40005800000 */
[----:B------:R-:W-:Y:S01]  /*99d0*/  FSEL R90, R90, -INF , !P2 ;  /* 0xff8000005a5a7808 */ /* 0x000fe20005000000 */
[----:B------:R-:W-:Y:S06]  /*99e0*/  @!P1 BRA `(.L_x_178) ;  /* 0x0000000000e89947 */ /* 0x000fec0003800000 */
[C---:B------:R-:W-:Y:S01]  /*99f0*/  @!P0 VIADD R10, R158.reuse, 0xfffffffd ;  /* 0xfffffffd9e0a8836 */ /* 0x040fe20000000000 */
[----:B------:R-:W1:Y:S01]  /*9a00*/  LDCU.64 UR6, c[0x0][0x358] ;  /* 0x00006b00ff0677ac */ /* 0x000e620008000a00 */
[----:B------:R-:W-:Y:S01]  /*9a10*/  @!P0 VIADD R8, R158, 0xfffffffd ;  /* 0xfffffffd9e088836 */ /* 0x000fe20000000000 */
[----:B------:R2:W-:Y:S01]  /*9a20*/  @P0 STS.128 [R233+0x2000], RZ ;  /* 0x002000ffe9000388 */ /* 0x0005e20000000c00 */
[CC--:B------:R-:W-:Y:S01]  /*9a30*/  @!P0 IMAD.WIDE.U32 R16, R10.reuse, R2.reuse, RZ ;  /* 0x000000020a108225 */ /* 0x0c0fe200078e00ff */
[----:B------:R-:W-:Y:S03]  /*9a40*/  BSSY.RECONVERGENT B0, `(.L_x_179) ;  /* 0x0000033000007945 */ /* 0x000fe60003800200 */
        /* <DEDUP_REMOVED lines=12> */
[-C--:B------:R-:W-:Y:S02]  /*9b10*/  @!P0 LEA R18, P3, R20, R195.reuse, 0x8 ;  /* 0x000000c314128211 */ /* 0x080fe400078640ff */
        /* <DEDUP_REMOVED lines=10> */
[----:B-1----:R2:W-:Y:S04]  /*9bc0*/  @!P0 LDGSTS.E.BYPASS.LTC128B.128 [R233+0x2000], desc[UR6][R18.64] ;  /* 0x0200000012e98fae */ /* 0x0025e8000b981a06 */
        /* <DEDUP_REMOVED lines=26> */
.L_x_180:
[----:B------:R-:W-:Y:S05]  /*9d70*/  BSYNC.RECONVERGENT B0 ;  /* 0x0000000000007941 */ /* 0x000fea0003800200 */
.L_x_179:
[----:B------:R-:W0:Y:S02]  /*9d80*/  LDGDEPBAR ;  /* 0x00000000000079af */ /* 0x000e240000000000 */
.L_x_178:
[----:B------:R-:W3:Y:S04]  /*9d90*/  LDL.LU R29, [R1+0x20] ;  /* 0x00002000011d7983 */ /* 0x000ee80000300800 */
[----:B------:R-:W3:Y:S04]  /*9da0*/  LDL.LU R28, [R1+0x1c] ;  /* 0x00001c00011c7983 */ /* 0x000ee80000300800 */
[----:B------:R-:W4:Y:S04]  /*9db0*/  LDL.LU R27, [R1+0x2c] ;  /* 0x00002c00011b7983 */ /* 0x000f280000300800 */
[----:B------:R-:W4:Y:S04]  /*9dc0*/  LDL.LU R26, [R1+0x4] ;  /* 0x00000400011a7983 */ /* 0x000f280000300800 */
[----:B--2---:R-:W2:Y:S04]  /*9dd0*/  LDL.LU R25, [R1+0x10] ;  /* 0x0000100001197983 */ /* 0x004ea80000300800 */
[----:B------:R-:W1:Y:S04]  /*9de0*/  LDL.LU R24, [R1+0xc] ;  /* 0x00000c0001187983 */ /* 0x000e680000300800 */
[----:B------:R-:W1:Y:S04]  /*9df0*/  LDL.LU R23, [R1+0x14] ;  /* 0x0000140001177983 */ /* 0x000e680000300800 */
[----:B------:R-:W5:Y:S04]  /*9e00*/  LDL.LU R22, [R1+0x28] ;  /* 0x0000280001167983 */ /* 0x000f680000300800 */
[----:B------:R-:W5:Y:S04]  /*9e10*/  LDL.LU R21, [R1+0x18] ;  /* 0x0000180001157983 */ /* 0x000f680000300800 */
[----:B------:R-:W5:Y:S04]  /*9e20*/  LDL.LU R19, [R1+0x24] ;  /* 0x0000240001137983 */ /* 0x000f680000300800 */
[----:B------:R-:W5:Y:S04]  /*9e30*/  LDL.LU R18, [R1] ;  /* 0x0000000001127983 */ /* 0x000f680000300800 */
[----:B------:R-:W5:Y:S01]  /*9e40*/  LDL.LU R20, [R1+0x8] ;  /* 0x0000080001147983 */ /* 0x000f620000300800 */
[----:B------:R-:W-:-:S02]  /*9e50*/  MOV R61, R72 ;  /* 0x00000048003d7202 */ /* 0x000fc40000000f00 */
[----:B------:R-:W-:Y:S02]  /*9e60*/  MOV R44, R71 ;  /* 0x00000047002c7202 */ /* 0x000fe40000000f00 */
[----:B------:R-:W-:Y:S02]  /*9e70*/  IADD3 R96, PT, PT, R237, 0x4020, RZ ;  /* 0x00004020ed607810 */ /* 0x000fe40007ffe0ff */
[----:B------:R-:W-:-:S05]  /*9e80*/  @P6 IADD3 R96, PT, PT, R236, -0x20, RZ ;  /* 0xffffffe0ec606810 */ /* 0x000fca0007ffe0ff */
[----:B------:R-:W-:Y:S01]  /*9e90*/  LDSM.16.MT88.4 R64, [R96+0x800] ;  /* 0x000800006040783b */ /* 0x000fe20000004200 */
[----:B---3--:R-:W-:-:S04]  /*9ea0*/  FMNMX3.FTZ R17, R134, R29, R28, !PT ;  /* 0x0000001d86117276 */ /* 0x008fc8000781001c */
[----:B----4-:R-:W-:Y:S02]  /*9eb0*/  FMNMX3.FTZ R17, R17, R27, R26, !PT ;  /* 0x0000001b11117276 */ /* 0x010fe4000781001a */
[----:B--2---:R-:W-:Y:S02]  /*9ec0*/  FMNMX3.FTZ R16, R133, R25, R87, !PT ;  /* 0x0000001985107276 */ /* 0x004fe40007810057 */
[----:B------:R-:W-:-:S04]  /*9ed0*/  FMNMX3.FTZ R17, R17, R174, R175, !PT ;  /* 0x000000ae11117276 */ /* 0x000fc800078100af */
[----:B------:R-:W-:Y:S02]  /*9ee0*/  FMNMX3.FTZ R17, R17, R182, R249, !PT ;  /* 0x000000b611117276 */ /* 0x000fe400078100f9 */
[----:B-1----:R-:W-:Y:S02]  /*9ef0*/  FMNMX3.FTZ R3, R12, R24, R23, !PT ;  /* 0x000000180c037276 */ /* 0x002fe40007810017 */
[----:B------:R-:W-:Y:S02]  /*9f00*/  FMNMX3.FTZ R17, R17, R164, R163, !PT ;  /* 0x000000a411117276 */ /* 0x000fe400078100a3 */
[----:B-----5:R-:W-:Y:S02]  /*9f10*/  FMNMX3.FTZ R3, R3, R22, R73, !PT ;  /* 0x0000001603037276 */ /* 0x020fe40007810049 */
        /* <DEDUP_REMOVED lines=45> */
[----:B------:R-:W-:Y:S01]  /*a1f0*/  FMNMX3.FTZ R17, R17, R126, R135, !PT ;  /* 0x0000007e11117276 */ /* 0x000fe20007810087 */
[----:B------:R-:W1:Y:S01]  /*a200*/  SHFL.BFLY PT, R8, R2, 0x2, 0x1f ;  /* 0x0c401f0002087f89 */ /* 0x000e6200000e0000 */
[----:B------:R-:W-:Y:S02]  /*a210*/  FMNMX3.FTZ R16, R16, R116, R120, !PT ;  /* 0x0000007410107276 */ /* 0x000fe40007810078 */
[----:B------:R-:W-:Y:S02]  /*a220*/  FMNMX3.FTZ R3, R3, R14, R97, !PT ;  /* 0x0000000e03037276 */ /* 0x000fe40007810061 */
[----:B------:R-:W-:Y:S02]  /*a230*/  FMNMX3.FTZ R17, R17, R125, R114, !PT ;  /* 0x0000007d11117276 */ /* 0x000fe40007810072 */
[----:B------:R-:W-:Y:S01]  /*a240*/  FMNMX3.FTZ R16, R16, R103, R105, !PT ;  /* 0x0000006710107276 */ /* 0x000fe20007810069 */
[----:B------:R-:W2:Y:S01]  /*a250*/  SHFL.BFLY PT, R9, R3, 0x2, 0x1f ;  /* 0x0c401f0003097f89 */ /* 0x000ea200000e0000 */
[----:B------:R-:W-:-:S02]  /*a260*/  FMNMX3.FTZ R17, R17, R4, R122, !PT ;  /* 0x0000000411117276 */ /* 0x000fc4000781007a */
[----:B------:R-:W-:Y:S02]  /*a270*/  FMNMX3.FTZ R16, R16, R6, R110, !PT ;  /* 0x0000000610107276 */ /* 0x000fe4000781006e */
[----:B------:R-:W-:Y:S02]  /*a280*/  FMNMX3.FTZ R17, R17, R0, R68, !PT ;  /* 0x0000000011117276 */ /* 0x000fe40007810044 */
[----:B------:R-:W-:Y:S02]  /*a290*/  FMNMX3.FTZ R16, R16, R50, R51, !PT ;  /* 0x0000003210107276 */ /* 0x000fe40007810033 */
[----:B------:R-:W-:Y:S02]  /*a2a0*/  FMNMX3.FTZ R17, R17, R48, R70, !PT ;  /* 0x0000003011117276 */ /* 0x000fe40007810046 */
[----:B------:R-:W-:-:S03]  /*a2b0*/  FMNMX3.FTZ R16, R16, R15, R69, !PT ;  /* 0x0000000f10107276 */ /* 0x000fc60007810045 */
[----:B------:R-:W3:Y:S01]  /*a2c0*/  SHFL.BFLY PT, R11, R17, 0x2, 0x1f ;  /* 0x0c401f00110b7f89 */ /* 0x000ee200000e0000 */
[----:B-1----:R-:W-:-:S03]  /*a2d0*/  FMNMX.FTZ R8, R2, R8, !PT ;  /* 0x0000000802087209 */ /* 0x002fc60007810000 */
[----:B------:R-:W1:Y:S04]  /*a2e0*/  SHFL.BFLY PT, R10, R16, 0x2, 0x1f ;  /* 0x0c401f00100a7f89 */ /* 0x000e6800000e0000 */
[----:B------:R-:W4:Y:S01]  /*a2f0*/  SHFL.BFLY PT, R2, R8, 0x1, 0x1f ;  /* 0x0c201f0008027f89 */ /* 0x000f2200000e0000 */
[----:B--2---:R-:W-:-:S05]  /*a300*/  FMNMX.FTZ R9, R3, R9, !PT ;  /* 0x0000000903097209 */ /* 0x004fca0007810000 */
[----:B------:R-:W2:Y:S01]  /*a310*/  SHFL.BFLY PT, R3, R9, 0x1, 0x1f ;  /* 0x0c201f0009037f89 */ /* 0x000ea200000e0000 */
[----:B---3--:R-:W-:Y:S02]  /*a320*/  FMNMX.FTZ R11, R17, R11, !PT ;  /* 0x0000000b110b7209 */ /* 0x008fe40007810000 */
[----:B-1----:R-:W-:-:S03]  /*a330*/  FMNMX.FTZ R10, R16, R10, !PT ;  /* 0x0000000a100a7209 */ /* 0x002fc60007810000 */
[----:B------:R-:W1:Y:S01]  /*a340*/  SHFL.BFLY PT, R72, R11, 0x1, 0x1f ;  /* 0x0c201f000b487f89 */ /* 0x000e6200000e0000 */
[----:B----4-:R-:W-:-:S03]  /*a350*/  FMNMX.FTZ R2, R8, R2, !PT ;  /* 0x0000000208027209 */ /* 0x010fc60007810000 */
[----:B------:R-:W3:Y:S01]  /*a360*/  SHFL.BFLY PT, R71, R10, 0x1, 0x1f ;  /* 0x0c201f000a477f89 */ /* 0x000ee200000e0000 */
[C---:B------:R-:W-:Y:S01]  /*a370*/  FSETP.NEU.FTZ.AND P0, PT, R2.reuse, -INF , PT ;  /* 0xff8000000200780b */ /* 0x040fe20003f1d000 */
[C---:B------:R-:W-:Y:S01]  /*a380*/  FMUL.FTZ R94, R2.reuse, UR5 ;  /* 0x00000005025e7c20 */ /* 0x040fe20008410000 */
[----:B--2---:R-:W-:Y:S02]  /*a390*/  FMNMX.FTZ R3, R9, R3, !PT ;  /* 0x0000000309037209 */ /* 0x004fe40007810000 */
[----:B------:R-:W-:Y:S02]  /*a3a0*/  FSEL R16, R2, RZ, P0 ;  /* 0x000000ff02107208 */ /* 0x000fe40000000000 */
[C---:B------:R-:W-:Y:S01]  /*a3b0*/  FSETP.NEU.FTZ.AND P1, PT, R3.reuse, -INF , PT ;  /* 0xff8000000300780b */ /* 0x040fe20003f3d000 */
[----:B------:R-:W-:Y:S01]  /*a3c0*/  FMUL.FTZ R99, R3, UR5 ;  /* 0x0000000503637c20 */ /* 0x000fe20008410000 */
[----:B------:R-:W-:Y:S01]  /*a3d0*/  FSEL R94, R94, RZ, P0 ;  /* 0x000000ff5e5e7208 */ /* 0x000fe20000000000 */
[----:B------:R-:W-:Y:S01]  /*a3e0*/  FADD.FTZ R16, R7, -R16 ;  /* 0x8000001007107221 */ /* 0x000fe20000010000 */
[----:B------:R-:W-:-:S02]  /*a3f0*/  FSEL R17, R3, RZ, P1 ;  /* 0x000000ff03117208 */ /* 0x000fc40000800000 */
[----:B------:R-:W-:Y:S01]  /*a400*/  FSEL R99, R99, RZ, P1 ;  /* 0x000000ff63637208 */ /* 0x000fe20000800000 */
[--C-:B------:R-:W-:Y:S01]  /*a410*/  FFMA.FTZ R85, R19, UR5, -R94.reuse ;  /* 0x0000000513557c23 */ /* 0x100fe2000801085e */
[--C-:B------:R-:W-:Y:S01]  /*a420*/  FFMA.FTZ R7, R18, UR5, -R94.reuse ;  /* 0x0000000512077c23 */ /* 0x100fe2000801085e */
[----:B------:R-:W-:Y:S01]  /*a430*/  FADD.FTZ R12, R12, -R17 ;  /* 0x800000110c0c7221 */ /* 0x000fe20000010000 */
[----:B-1----:R-:W-:Y:S01]  /*a440*/  FMNMX.FTZ R72, R11, R72, !PT ;  /* 0x000000480b487209 */ /* 0x002fe20007810000 */
[----:B------:R-:W-:Y:S01]  /*a450*/  FMUL.FTZ R88, R16, UR5 ;  /* 0x0000000510587c20 */ /* 0x000fe20008410000 */
[--C-:B------:R-:W-:Y:S01]  /*a460*/  FFMA.FTZ R74, R73, UR5, -R99.reuse ;  /* 0x00000005494a7c23 */ /* 0x100fe20008010863 */
[----:B------:R-:W-:Y:S01]  /*a470*/  LDSM.16.MT88.4 R16, [R96] ;  /* 0x000000006010783b */ /* 0x000fe20000004200 */
[----:B---3--:R-:W-:Y:S01]  /*a480*/  FMNMX.FTZ R71, R10, R71, !PT ;  /* 0x000000470a477209 */ /* 0x008fe20007810000 */
[--C-:B------:R-:W-:Y:S01]  /*a490*/  FFMA.FTZ R73, R86, UR5, -R94.reuse ;  /* 0x0000000556497c23 */ /* 0x100fe2000801085e */
[----:B------:R-:W-:Y:S01]  /*a4a0*/  FSETP.NEU.FTZ.AND P3, PT, R72, -INF , PT ;  /* 0xff8000004800780b */ /* 0x000fe20003f7d000 */
[----:B------:R-:W1:Y:S01]  /*a4b0*/  LDSM.16.MT88.4 R8, [R237+0x4000] ;  /* 0x00400000ed08783b */ /* 0x000e620000004200 */
[C---:B------:R-:W-:Y:S01]  /*a4c0*/  FSETP.NEU.FTZ.AND P2, PT, R71.reuse, -INF , PT ;  /* 0xff8000004700780b */ /* 0x040fe20003f5d000 */
[----:B------:R-:W-:Y:S01]  /*a4d0*/  FMUL.FTZ R79, R71, UR5 ;  /* 0x00000005474f7c20 */ /* 0x000fe20008410000 */
[--C-:B------:R-:W-:Y:S01]  /*a4e0*/  FFMA.FTZ R77, R24, UR5, -R99.reuse ;  /* 0x00000005184d7c23 */ /* 0x100fe20008010863 */
[--C-:B------:R-:W-:Y:S01]  /*a4f0*/  FFMA.FTZ R76, R23, UR5, -R99.reuse ;  /* 0x00000005174c7c23 */ /* 0x100fe20008010863 */
[--C-:B------:R-:W-:Y:S01]  /*a500*/  FFMA.FTZ R75, R22, UR5, -R99.reuse ;  /* 0x00000005164b7c23 */ /* 0x100fe20008010863 */
[----:B------:R-:W-:Y:S01]  /*a510*/  FFMA.FTZ R86, R21, UR5, -R94 ;  /* 0x0000000515567c23 */ /* 0x000fe2000801085e */
[----:B------:R-:W-:Y:S01]  /*a520*/  FMUL.FTZ R89, R12, UR5 ;  /* 0x000000050c597c20 */ /* 0x000fe20008410000 */
[C---:B------:R-:W-:Y:S01]  /*a530*/  FMUL.FTZ R84, R72.reuse, UR5 ;  /* 0x0000000548547c20 */ /* 0x040fe20008410000 */
[----:B------:R-:W-:Y:S01]  /*a540*/  FSEL R79, R79, RZ, P2 ;  /* 0x000000ff4f4f7208 */ /* 0x000fe20001000000 */
[----:B------:R-:W-:Y:S01]  /*a550*/  MUFU.EX2 R77, R77 ;  /* 0x0000004d004d7308 */ /* 0x000fe20000000800 */
[----:B------:R-:W-:Y:S01]  /*a560*/  FSEL R102, R72, RZ, P3 ;  /* 0x000000ff48667208 */ /* 0x000fe20001800000 */
[----:B------:R-:W-:Y:S01]  /*a570*/  FFMA.FTZ R107, R44, UR5, -R99 ;  /* 0x000000052c6b7c23 */ /* 0x000fe20008010863 */
[----:B------:R-:W-:Y:S01]  /*a580*/  FSEL R98, R71, RZ, P2 ;  /* 0x000000ff47627208 */ /* 0x000fe20001000000 */
[----:B------:R-:W2:Y:S01]  /*a590*/  MUFU.EX2 R76, R76 ;  /* 0x0000004c004c7308 */ /* 0x000ea20000000800 */
[----:B------:R-:W-:Y:S01]  /*a5a0*/  FSEL R84, R84, RZ, P3 ;  /* 0x000000ff54547208 */ /* 0x000fe20001800000 */
[----:B------:R-:W-:Y:S01]  /*a5b0*/  FFMA.FTZ R92, R104, UR5, -R79 ;  /* 0x00000005685c7c23 */ /* 0x000fe2000801084f */
[----:B------:R-:W-:Y:S01]  /*a5c0*/  FADD.FTZ R102, R134, -R102 ;  /* 0x8000006686667221 */ /* 0x000fe20000010000 */
[----:B------:R-:W-:Y:S01]  /*a5d0*/  MUFU.EX2 R75, R75 ;  /* 0x0000004b004b7308 */ /* 0x000fe20000000800 */
[----:B------:R-:W-:Y:S01]  /*a5e0*/  FADD.FTZ R98, R133, -R98 ;  /* 0x8000006285627221 */ /* 0x000fe20000010000 */
[----:B------:R-:W-:Y:S01]  /*a5f0*/  FFMA.FTZ R104, R55, UR5, -R99 ;  /* 0x0000000537687c23 */ /* 0x000fe20008010863 */
[--C-:B------:R-:W-:Y:S01]  /*a600*/  FFMA.FTZ R115, R53, UR5, -R94.reuse ;  /* 0x0000000535737c23 */ /* 0x100fe2000801085e */
[----:B------:R-:W3:Y:S01]  /*a610*/  MUFU.EX2 R74, R74 ;  /* 0x0000004a004a7308 */ /* 0x000ee20000000800 */
[--C-:B------:R-:W-:Y:S01]  /*a620*/  FFMA.FTZ R121, R52, UR5, -R94.reuse ;  /* 0x0000000534797c23 */ /* 0x100fe2000801085e */
[----:B------:R-:W-:Y:S01]  /*a630*/  FFMA.FTZ R113, R54, UR5, -R94 ;  /* 0x0000000536717c23 */ /* 0x000fe2000801085e */
[----:B------:R-:W4:Y:S01]  /*a640*/  LDSM.16.MT88.4 R44, [R237+0x4400] ;  /* 0x00440000ed2c783b */ /* 0x000f220000004200 */
[----:B------:R-:W-:Y:S01]  /*a650*/  MUFU.EX2 R73, R73 ;  /* 0x0000004900497308 */ /* 0x000fe20000000800 */
[--C-:B------:R-:W-:Y:S01]  /*a660*/  FFMA.FTZ R83, R29, UR5, -R84.reuse ;  /* 0x000000051d537c23 */ /* 0x100fe20008010854 */
[--C-:B------:R-:W-:Y:S01]  /*a670*/  FFMA.FTZ R82, R28, UR5, -R84.reuse ;  /* 0x000000051c527c23 */ /* 0x100fe20008010854 */
[----:B------:R-:W5:Y:S01]  /*a680*/  LDSM.16.MT88.4 R52, [R96+0x400] ;  /* 0x000400006034783b */ /* 0x000f620000004200 */
[----:B------:R-:W1:Y:S01]  /*a690*/  MUFU.EX2 R86, R86 ;  /* 0x0000005600567308 */ /* 0x000e620000000800 */
[--C-:B------:R-:W-:Y:S01]  /*a6a0*/  FFMA.FTZ R81, R27, UR5, -R84.reuse ;  /* 0x000000051b517c23 */ /* 0x100fe20008010854 */
[----:B------:R-:W-:Y:S01]  /*a6b0*/  FFMA.FTZ R80, R26, UR5, -R84 ;  /* 0x000000051a507c23 */ /* 0x000fe20008010854 */
[--C-:B------:R-:W-:Y:S01]  /*a6c0*/  FFMA.FTZ R78, R25, UR5, -R79.reuse ;  /* 0x00000005194e7c23 */ /* 0x100fe2000801084f */
[----:B------:R-:W-:Y:S01]  /*a6d0*/  MUFU.EX2 R85, R85 ;  /* 0x0000005500557308 */ /* 0x000fe20000000800 */
[--C-:B------:R-:W-:Y:S01]  /*a6e0*/  FFMA.FTZ R87, R87, UR5, -R79.reuse ;  /* 0x0000000557577c23 */ /* 0x100fe2000801084f */
[----:B------:R-:W-:Y:S01]  /*a6f0*/  FFMA.FTZ R91, R20, UR5, -R79 ;  /* 0x00000005145b7c23 */ /* 0x000fe2000801084f */
[----:B------:R-:W-:Y:S01]  /*a700*/  FMUL.FTZ R102, R102, UR5 ;  /* 0x0000000566667c20 */ /* 0x000fe20008410000 */
[----:B------:R-:W1:Y:S01]  /*a710*/  MUFU.EX2 R12, R7 ;  /* 0x00000007000c7308 */ /* 0x000e620000000800 */
[----:B------:R-:W-:Y:S01]  /*a720*/  FMUL.FTZ R98, R98, UR5 ;  /* 0x0000000562627c20 */ /* 0x000fe20008410000 */
[----:B--2---:R-:W-:Y:S01]  /*a730*/  F2FP.F16.F32.PACK_AB R32, R76, R77 ;  /* 0x0000004d4c20723e */ /* 0x004fe200000000ff */
[--C-:B------:R-:W-:Y:S01]  /*a740*/  FFMA.FTZ R109, R56, UR5, -R99.reuse ;  /* 0x00000005386d7c23 */ /* 0x100fe20008010863 */
[----:B------:R-:W2:Y:S01]  /*a750*/  MUFU.EX2 R89, R89 ;  /* 0x0000005900597308 */ /* 0x000ea20000000800 */
[----:B---3--:R-:W-:Y:S01]  /*a760*/  F2FP.F16.F32.PACK_AB R34, R74, R75 ;  /* 0x0000004b4a22723e */ /* 0x008fe200000000ff */
[----:B------:R-:W-:Y:S01]  /*a770*/  FFMA.FTZ R108, R58, UR5, -R99 ;  /* 0x000000053a6c7c23 */ /* 0x000fe20008010863 */
[----:B-1----:R-:W-:Y:S01]  /*a780*/  F2FP.F16.F32.PACK_AB R33, R86, R73 ;  /* 0x000000495621723e */ /* 0x002fe200000000ff */
[----:B------:R-:W1:Y:S01]  /*a790*/  MUFU.EX2 R88, R88 ;  /* 0x0000005800587308 */ /* 0x000e620000000800 */
[----:B------:R-:W-:Y:S01]  /*a7a0*/  FFMA.FTZ R123, R61, UR5, -R94 ;  /* 0x000000053d7b7c23 */ /* 0x000fe2000801085e */
[--C-:B------:R-:W-:Y:S01]  /*a7b0*/  FFMA.FTZ R160, R174, UR5, -R84.reuse ;  /* 0x00000005aea07c23 */ /* 0x100fe20008010854 */
[--C-:B------:R-:W-:Y:S01]  /*a7c0*/  FFMA.FTZ R134, R175, UR5, -R84.reuse ;  /* 0x00000005af867c23 */ /* 0x100fe20008010854 */
[----:B------:R-:W-:Y:S01]  /*a7d0*/  MUFU.EX2 R83, R83 ;  /* 0x0000005300537308 */ /* 0x000fe20000000800 */
[--C-:B------:R-:W-:Y:S01]  /*a7e0*/  FFMA.FTZ R143, R173, UR5, -R79.reuse ;  /* 0x00000005ad8f7c23 */ /* 0x100fe2000801084f */
[----:B------:R-:W-:Y:S01]  /*a7f0*/  F2FP.F16.F32.PACK_AB R35, R12, R85 ;  /* 0x000000550c23723e */ /* 0x000fe200000000ff */
[--C-:B------:R-:W-:Y:S01]  /*a800*/  FFMA.FTZ R159, R182, UR5, -R84.reuse ;  /* 0x00000005b69f7c23 */ /* 0x100fe20008010854 */
[----:B------:R-:W3:Y:S01]  /*a810*/  MUFU.EX2 R82, R82 ;  /* 0x0000005200527308 */ /* 0x000ee20000000800 */
[----:B------:R-:W-:Y:S01]  /*a820*/  FFMA.FTZ R133, R249, UR5, -R84 ;  /* 0x00000005f9857c23 */ /* 0x000fe20008010854 */
[-C--:B--2---:R-:W-:Y:S01]  /*a830*/  FMUL.FTZ R20, R208, R89.reuse ;  /* 0x00000059d0147220 */ /* 0x084fe20000410000 */
[-C--:B------:R-:W-:Y:S01]  /*a840*/  FMUL.FTZ R21, R209, R89.reuse ;  /* 0x00000059d1157220 */ /* 0x080fe20000410000 */
[----:B------:R-:W-:Y:S01]  /*a850*/  MUFU.EX2 R81, R81 ;  /* 0x0000005100517308 */ /* 0x000fe20000000800 */
[-C--:B------:R-:W-:Y:S01]  /*a860*/  FMUL.FTZ R24, R204, R89.reuse ;  /* 0x00000059cc187220 */ /* 0x080fe20000410000 */
[-C--:B-1----:R-:W-:Y:S01]  /*a870*/  FMUL.FTZ R22, R210, R88.reuse ;  /* 0x00000058d2167220 */ /* 0x082fe20000410000 */
[-C--:B------:R-:W-:Y:S01]  /*a880*/  FMUL.FTZ R23, R211, R88.reuse ;  /* 0x00000058d3177220 */ /* 0x080fe20000410000 */
[----:B------:R-:W1:Y:S01]  /*a890*/  MUFU.EX2 R80, R80 ;  /* 0x0000005000507308 */ /* 0x000e620000000800 */
[-C--:B------:R-:W-:Y:S01]  /*a8a0*/  FMUL.FTZ R25, R205, R89.reuse ;  /* 0x00000059cd197220 */ /* 0x080fe20000410000 */
[-C--:B------:R-:W-:Y:S01]  /*a8b0*/  FMUL.FTZ R26, R206, R88.reuse ;  /* 0x00000058ce1a7220 */ /* 0x080fe20000410000 */
[-C--:B------:R-:W-:Y:S01]  /*a8c0*/  FMUL.FTZ R27, R207, R88.reuse ;  /* 0x00000058cf1b7220 */ /* 0x080fe20000410000 */
[----:B------:R-:W-:Y:S01]  /*a8d0*/  MUFU.EX2 R78, R78 ;  /* 0x0000004e004e7308 */ /* 0x000fe20000000800 */
[-C--:B------:R-:W-:Y:S01]  /*a8e0*/  FMUL.FTZ R28, R200, R89.reuse ;  /* 0x00000059c81c7220 */ /* 0x080fe20000410000 */
[-C--:B------:R-:W-:Y:S01]  /*a8f0*/  FMUL.FTZ R29, R201, R89.reuse ;  /* 0x00000059c91d7220 */ /* 0x080fe20000410000 */
[-C--:B------:R-:W-:Y:S01]  /*a900*/  FMUL.FTZ R30, R202, R88.reuse ;  /* 0x00000058ca1e7220 */ /* 0x080fe20000410000 */
[----:B------:R-:W2:Y:S01]  /*a910*/  MUFU.EX2 R87, R87 ;  /* 0x0000005700577308 */ /* 0x000ea20000000800 */
[-C--:B------:R-:W-:Y:S01]  /*a920*/  FMUL.FTZ R31, R203, R88.reuse ;  /* 0x00000058cb1f7220 */ /* 0x080fe20000410000 */
[-C--:B------:R-:W-:Y:S01]  /*a930*/  FMUL.FTZ R196, R196, R89.reuse ;  /* 0x00000059c4c47220 */ /* 0x080fe20000410000 */
[----:B------:R-:W-:Y:S01]  /*a940*/  FMUL.FTZ R197, R197, R89 ;  /* 0x00000059c5c57220 */ /* 0x000fe20000410000 */
[----:B------:R-:W-:Y:S01]  /*a950*/  MUFU.EX2 R91, R91 ;  /* 0x0000005b005b7308 */ /* 0x000fe20000000800 */
[-C--:B------:R-:W-:Y:S01]  /*a960*/  FMUL.FTZ R198, R198, R88.reuse ;  /* 0x00000058c6c67220 */ /* 0x080fe20000410000 */
[----:B------:R-:W-:Y:S01]  /*a970*/  FMUL.FTZ R199, R199, R88 ;  /* 0x00000058c7c77220 */ /* 0x000fe20000410000 */
[C---:B------:R-:W-:Y:S01]  /*a980*/  HMMA.16816.F32 R20, R32.reuse, R8, R20 ;  /* 0x000000082014723c */ /* 0x040fe20000001814 */
[----:B------:R-:W4:Y:S01]  /*a990*/  MUFU.EX2 R92, R92 ;  /* 0x0000005c005c7308 */ /* 0x000f220000000800 */
[----:B---3--:R-:W-:Y:S01]  /*a9a0*/  F2FP.F16.F32.PACK_AB R36, R82, R83 ;  /* 0x000000535224723e */ /* 0x008fe200000000ff */
[--C-:B------:R-:W-:Y:S01]  /*a9b0*/  FFMA.FTZ R175, R60, UR5, -R79.reuse ;  /* 0x000000053caf7c23 */ /* 0x100fe2000801084f */
[----:B-1----:R-:W-:Y:S01]  /*a9c0*/  F2FP.F16.F32.PACK_AB R38, R80, R81 ;  /* 0x000000515026723e */ /* 0x002fe200000000ff */
[----:B------:R-:W1:Y:S01]  /*a9d0*/  MUFU.EX2 R102, R102 ;  /* 0x0000006600667308 */ /* 0x000e620000000800 */
[--C-:B------:R-:W-:Y:S01]  /*a9e0*/  FFMA.FTZ R174, R62, UR5, -R79.reuse ;  /* 0x000000053eae7c23 */ /* 0x100fe2000801084f */
[----:B--2---:R-:W-:Y:S01]  /*a9f0*/  F2FP.F16.F32.PACK_AB R37, R87, R78 ;  /* 0x0000004e5725723e */ /* 0x004fe200000000ff */
[C---:B------:R-:W-:Y:S01]  /*aa00*/  HMMA.16816.F32 R24, R32.reuse, R10, R24 ;  /* 0x0000000a2018723c */ /* 0x040fe20000001818 */
[----:B------:R-:W2:Y:S01]  /*aa10*/  MUFU.EX2 R98, R98 ;  /* 0x0000006200627308 */ /* 0x000ea20000000800 */
[----:B------:R-:W-:Y:S01]  /*aa20*/  FFMA.FTZ R173, R177, UR5, -R79 ;  /* 0x00000005b1ad7c23 */ /* 0x000fe2000801084f */
[--C-:B------:R-:W-:Y:S01]  /*aa30*/  FFMA.FTZ R7, R239, UR5, -R94.reuse ;  /* 0x00000005ef077c23 */ /* 0x100fe2000801085e */
[--C-:B------:R-:W-:Y:S01]  /*aa40*/  FFMA.FTZ R142, R248, UR5, -R99.reuse ;  /* 0x00000005f88e7c23 */ /* 0x100fe20008010863 */
[----:B------:R-:W-:Y:S01]  /*aa50*/  MUFU.EX2 R104, R104 ;  /* 0x0000006800687308 */ /* 0x000fe20000000800 */
[--C-:B------:R-:W-:Y:S01]  /*aa60*/  FFMA.FTZ R141, R250, UR5, -R99.reuse ;  /* 0x00000005fa8d7c23 */ /* 0x100fe20008010863 */
[----:B----4-:R-:W-:Y:S01]  /*aa70*/  F2FP.F16.F32.PACK_AB R39, R92, R91 ;  /* 0x0000005b5c27723e */ /* 0x010fe200000000ff */
[C---:B------:R-:W-:Y:S01]  /*aa80*/  HMMA.16816.F32 R28, R32.reuse, R16, R28 ;  /* 0x00000010201c723c */ /* 0x040fe2000000181c */
[----:B------:R-:W3:Y:S01]  /*aa90*/  MUFU.EX2 R109, R109 ;  /* 0x0000006d006d7308 */ /* 0x000ee20000000800 */
[--C-:B------:R-:W-:Y:S01]  /*aaa0*/  FFMA.FTZ R182, R252, UR5, -R99.reuse ;  /* 0x00000005fcb67c23 */ /* 0x100fe20008010863 */
[-C--:B-1----:R-:W-:Y:S01]  /*aab0*/  FMUL.FTZ R40, R216, R102.reuse ;  /* 0x00000066d8287220 */ /* 0x082fe20000410000 */
[-C--:B------:R-:W-:Y:S01]  /*aac0*/  FMUL.FTZ R41, R217, R102.reuse ;  /* 0x00000066d9297220 */ /* 0x080fe20000410000 */
[----:B------:R-:W-:Y:S01]  /*aad0*/  MUFU.EX2 R108, R108 ;  /* 0x0000006c006c7308 */ /* 0x000fe20000000800 */
[----:B------:R-:W-:Y:S01]  /*aae0*/  FMUL.FTZ R212, R212, R102 ;  /* 0x00000066d4d47220 */ /* 0x000fe20000410000 */
[-C--:B--2---:R-:W-:Y:S01]  /*aaf0*/  FMUL.FTZ R42, R218, R98.reuse ;  /* 0x00000062da2a7220 */ /* 0x084fe20000410000 */
[----:B------:R-:W-:Y:S01]  /*ab00*/  HMMA.16816.F32 R32, R32, R18, R196 ;  /* 0x000000122020723c */ /* 0x000fe200000018c4 */
[----:B------:R-:W-:Y:S01]  /*ab10*/  MUFU.EX2 R107, R107 ;  /* 0x0000006b006b7308 */ /* 0x000fe20000000800 */
[----:B------:R-:W-:Y:S01]  /*ab20*/  FMUL.FTZ R43, R219, R98 ;  /* 0x00000062db2b7220 */ /* 0x000fe20000410000 */
[----:B------:R-:W-:Y:S01]  /*ab30*/  FMUL.FTZ R213, R213, R102 ;  /* 0x00000066d5d57220 */ /* 0x000fe20000410000 */
[-C--:B------:R-:W-:Y:S01]  /*ab40*/  FMUL.FTZ R214, R214, R98.reuse ;  /* 0x00000062d6d67220 */ /* 0x080fe20000410000 */
[----:B------:R-:W-:Y:S01]  /*ab50*/  MUFU.EX2 R115, R115 ;  /* 0x0000007300737308 */ /* 0x000fe20000000800 */
[----:B------:R-:W-:Y:S01]  /*ab60*/  FMUL.FTZ R215, R215, R98 ;  /* 0x00000062d7d77220 */ /* 0x000fe20000410000 */
[-C--:B------:R-:W-:Y:S01]  /*ab70*/  FMUL.FTZ R56, R220, R102.reuse ;  /* 0x00000066dc387220 */ /* 0x080fe20000410000 */
[----:B------:R-:W-:Y:S01]  /*ab80*/  FMUL.FTZ R57, R221, R102 ;  /* 0x00000066dd397220 */ /* 0x000fe20000410000 */
[----:B------:R-:W1:Y:S01]  /*ab90*/  MUFU.EX2 R121, R121 ;  /* 0x0000007900797308 */ /* 0x000e620000000800 */
[-C--:B------:R-:W-:Y:S01]  /*aba0*/  FMUL.FTZ R58, R222, R98.reuse ;  /* 0x00000062de3a7220 */ /* 0x080fe20000410000 */
[----:B------:R-:W-:Y:S01]  /*abb0*/  FMUL.FTZ R59, R223, R98 ;  /* 0x00000062df3b7220 */ /* 0x000fe20000410000 */
[-C--:B------:R-:W-:Y:S01]  /*abc0*/  FMUL.FTZ R224, R224, R102.reuse ;  /* 0x00000066e0e07220 */ /* 0x080fe20000410000 */
[----:B------:R-:W-:Y:S01]  /*abd0*/  MUFU.EX2 R113, R113 ;  /* 0x0000007100717308 */ /* 0x000fe20000000800 */
[----:B------:R-:W-:Y:S01]  /*abe0*/  FMUL.FTZ R225, R225, R102 ;  /* 0x00000066e1e17220 */ /* 0x000fe20000410000 */
[-C--:B------:R-:W-:Y:S01]  /*abf0*/  FMUL.FTZ R226, R226, R98.reuse ;  /* 0x00000062e2e27220 */ /* 0x080fe20000410000 */
[----:B------:R-:W-:Y:S01]  /*ac00*/  FMUL.FTZ R227, R227, R98 ;  /* 0x00000062e3e37220 */ /* 0x000fe20000410000 */
[----:B------:R-:W-:Y:S01]  /*ac10*/  MUFU.EX2 R123, R123 ;  /* 0x0000007b007b7308 */ /* 0x000fe20000000800 */
[C---:B------:R-:W-:Y:S01]  /*ac20*/  HMMA.16816.F32 R40, R36.reuse, R8, R40 ;  /* 0x000000082428723c */ /* 0x040fe20000001828 */
[--C-:B------:R-:W-:Y:S01]  /*ac30*/  FFMA.FTZ R177, R251, UR5, -R99.reuse ;  /* 0x00000005fbb17c23 */ /* 0x100fe20008010863 */
[--C-:B------:R-:W-:Y:S01]  /*ac40*/  FFMA.FTZ R176, R176, UR5, -R94.reuse ;  /* 0x00000005b0b07c23 */ /* 0x100fe2000801085e */
[----:B------:R-:W-:Y:S01]  /*ac50*/  MUFU.EX2 R160, R160 ;  /* 0x000000a000a07308 */ /* 0x000fe20000000800 */
[--C-:B------:R-:W-:Y:S01]  /*ac60*/  FFMA.FTZ R190, R190, UR5, -R94.reuse ;  /* 0x00000005bebe7c23 */ /* 0x100fe2000801085e */
        /* <DEDUP_REMOVED lines=9> */
[--C-:B------:R-:W-:Y:S01]  /*ad00*/  FFMA.FTZ R166, R166, UR5, -R84.reuse ;  /* 0x00000005a6a67c23 */ /* 0x100fe20008010854 */
[----:B------:R-:W4:Y:S01]  /*ad10*/  MUFU.EX2 R133, R133 ;  /* 0x0000008500857308 */ /* 0x000f220000000800 */
[C---:B------:R-:W-:Y:S01]  /*ad20*/  HMMA.16816.F32 R56, R36.reuse, R16, R56 ;  /* 0x000000102438723c */ /* 0x040fe20000001838 */
[----:B---3--:R-:W-:Y:S01]  /*ad30*/  F2FP.F16.F32.PACK_AB R16, R109, R104 ;  /* 0x000000686d10723e */ /* 0x008fe200000000ff */
[--C-:B------:R-:W-:Y:S01]  /*ad40*/  FFMA.FTZ R145, R145, UR5, -R84.reuse ;  /* 0x0000000591917c23 */ /* 0x100fe20008010854 */
[----:B-1----:R-:W-:Y:S01]  /*ad50*/  F2FP.F16.F32.PACK_AB R17, R121, R115 ;  /* 0x000000737911723e */ /* 0x002fe200000000ff */
[----:B------:R-:W-:Y:S01]  /*ad60*/  MUFU.EX2 R175, R175 ;  /* 0x000000af00af7308 */ /* 0x000fe20000000800 */
[----:B--2---:R-:W-:Y:S01]  /*ad70*/  F2FP.F16.F32.PACK_AB R60, R134, R160 ;  /* 0x000000a0863c723e */ /* 0x004fe200000000ff */
[--C-:B------:R-:W-:Y:S01]  /*ad80*/  FFMA.FTZ R152, R152, UR5, -R84.reuse ;  /* 0x0000000598987c23 */ /* 0x100fe20008010854 */
[--C-:B------:R-:W-:Y:S01]  /*ad90*/  FFMA.FTZ R156, R156, UR5, -R84.reuse ;  /* 0x000000059c9c7c23 */ /* 0x100fe20008010854 */
[----:B------:R-:W-:Y:S01]  /*ada0*/  HMMA.16816.F32 R36, R36, R18, R224 ;  /* 0x000000122424723c */ /* 0x000fe200000018e0 */
[----:B------:R-:W-:Y:S01]  /*adb0*/  F2FP.F16.F32.PACK_AB R18, R107, R108 ;  /* 0x0000006c6b12723e */ /* 0x000fe200000000ff */
[----:B------:R-:W1:Y:S01]  /*adc0*/  MUFU.EX2 R174, R174 ;  /* 0x000000ae00ae7308 */ /* 0x000e620000000800 */
[----:B------:R-:W-:Y:S01]  /*add0*/  F2FP.F16.F32.PACK_AB R19, R123, R113 ;  /* 0x000000717b13723e */ /* 0x000fe200000000ff */
[--C-:B------:R-:W-:Y:S01]  /*ade0*/  FFMA.FTZ R244, R244, UR5, -R84.reuse ;  /* 0x00000005f4f47c23 */ /* 0x100fe20008010854 */
[----:B----4-:R-:W-:Y:S01]  /*adf0*/  F2FP.F16.F32.PACK_AB R62, R133, R159 ;  /* 0x0000009f853e723e */ /* 0x010fe200000000ff */
[----:B------:R-:W-:Y:S01]  /*ae00*/  MUFU.EX2 R143, R143 ;  /* 0x0000008f008f7308 */ /* 0x000fe20000000800 */
[--C-:B------:R-:W-:Y:S01]  /*ae10*/  FFMA.FTZ R172, R172, UR5, -R84.reuse ;  /* 0x00000005acac7c23 */ /* 0x100fe20008010854 */
[--C-:B------:R-:W-:Y:S01]  /*ae20*/  FFMA.FTZ R188, R188, UR5, -R84.reuse ;  /* 0x00000005bcbc7c23 */ /* 0x100fe20008010854 */
[----:B------:R-:W-:Y:S01]  /*ae30*/  FFMA.FTZ R238, R238, UR5, -R84 ;  /* 0x00000005eeee7c23 */ /* 0x000fe20008010854 */
[C---:B------:R-:W-:Y:S01]  /*ae40*/  HMMA.16816.F32 R20, R16.reuse, R44, R20 ;  /* 0x0000002c1014723c */ /* 0x040fe20000001814 */
[----:B------:R-:W2:Y:S01]  /*ae50*/  MUFU.EX2 R173, R173 ;  /* 0x000000ad00ad7308 */ /* 0x000ea20000000800 */
[--C-:B------:R-:W-:Y:S01]  /*ae60*/  FFMA.FTZ R154, R154, UR5, -R99.reuse ;  /* 0x000000059a9a7c23 */ /* 0x100fe20008010863 */
[--C-:B------:R-:W-:Y:S01]  /*ae70*/  FFMA.FTZ R131, R131, UR5, -R99.reuse ;  /* 0x0000000583837c23 */ /* 0x100fe20008010863 */
[--C-:B------:R-:W-:Y:S01]  /*ae80*/  FFMA.FTZ R144, R144, UR5, -R99.reuse ;  /* 0x0000000590907c23 */ /* 0x100fe20008010863 */
[----:B------:R-:W-:Y:S01]  /*ae90*/  MUFU.EX2 R142, R142 ;  /* 0x0000008e008e7308 */ /* 0x000fe20000000800 */
[----:B-1----:R-:W-:Y:S01]  /*aea0*/  F2FP.F16.F32.PACK_AB R61, R174, R175 ;  /* 0x000000afae3d723e */ /* 0x002fe200000000ff */
[----:B------:R-:W-:Y:S01]  /*aeb0*/  FFMA.FTZ R148, R148, UR5, -R99 ;  /* 0x0000000594947c23 */ /* 0x000fe20008010863 */
[C---:B------:R-:W-:Y:S01]  /*aec0*/  HMMA.16816.F32 R24, R16.reuse, R46, R24 ;  /* 0x0000002e1018723c */ /* 0x040fe20000001818 */
[----:B------:R-:W1:Y:S01]  /*aed0*/  MUFU.EX2 R141, R141 ;  /* 0x0000008d008d7308 */ /* 0x000e620000000800 */
[----:B------:R-:W-:Y:S01]  /*aee0*/  FFMA.FTZ R155, R155, UR5, -R94 ;  /* 0x000000059b9b7c23 */ /* 0x000fe2000801085e */
[----:B------:R-:W-:Y:S01]  /*aef0*/  FFMA.FTZ R135, R135, UR5, -R84 ;  /* 0x0000000587877c23 */ /* 0x000fe20008010854 */
[----:B------:R-:W-:Y:S01]  /*af00*/  FFMA.FTZ R83, R184, R102, R83 ;  /* 0x00000066b8537223 */ /* 0x000fe20000010053 */
[----:B------:R-:W-:Y:S01]  /*af10*/  MUFU.EX2 R182, R182 ;  /* 0x000000b600b67308 */ /* 0x000fe20000000800 */
[----:B------:R-:W-:Y:S01]  /*af20*/  FFMA.FTZ R78, R185, R98, R78 ;  /* 0x00000062b94e7223 */ /* 0x000fe2000001004e */
[----:B--2---:R-:W-:Y:S01]  /*af30*/  F2FP.F16.F32.PACK_AB R63, R173, R143 ;  /* 0x0000008fad3f723e */ /* 0x004fe200000000ff */
[C---:B-----5:R-:W-:Y:S01]  /*af40*/  HMMA.16816.F32 R28, R16.reuse, R52, R28 ;  /* 0x00000034101c723c */ /* 0x060fe2000000181c */
[----:B------:R-:W-:Y:S01]  /*af50*/  MUFU.EX2 R177, R177 ;  /* 0x000000b100b17308 */ /* 0x000fe20000000800 */
[----:B------:R-:W-:Y:S01]  /*af60*/  FFMA.FTZ R77, R186, R89, R77 ;  /* 0x00000059ba4d7223 */ /* 0x000fe2000001004d */
[----:B------:R-:W-:Y:S01]  /*af70*/  FFMA.FTZ R73, R187, R88, R73 ;  /* 0x00000058bb497223 */ /* 0x000fe20000010049 */
[--C-:B------:R-:W-:Y:S01]  /*af80*/  FFMA.FTZ R111, R111, UR5, -R84.reuse ;  /* 0x000000056f6f7c23 */ /* 0x100fe20008010854 */
[----:B------:R-:W-:Y:S01]  /*af90*/  MUFU.EX2 R176, R176 ;  /* 0x000000b000b07308 */ /* 0x000fe20000000800 */
[--C-:B------:R-:W-:Y:S01]  /*afa0*/  FFMA.FTZ R117, R117, UR5, -R84.reuse ;  /* 0x0000000575757c23 */ /* 0x100fe20008010854 */
[----:B------:R-:W-:Y:S01]  /*afb0*/  FFMA.FTZ R126, R126, UR5, -R84 ;  /* 0x000000057e7e7c23 */ /* 0x000fe20008010854 */
[----:B------:R-:W-:Y:S01]  /*afc0*/  HMMA.16816.F32 R32, R16, R54, R32 ;  /* 0x000000361020723c */ /* 0x000fe20000001820 */
[----:B------:R-:W2:Y:S01]  /*afd0*/  LDSM.16.MT88.4 R16, [R237+0x4800] ;  /* 0x00480000ed10783b */ /* 0x000ea20000004200 */
[----:B------:R-:W3:Y:S01]  /*afe0*/  MUFU.EX2 R190, R190 ;  /* 0x000000be00be7308 */ /* 0x000ee20000000800 */
[----:B------:R-:W-:Y:S01]  /*aff0*/  FADD.FTZ R83, R82, R83 ;  /* 0x0000005352537221 */ /* 0x000fe20000010000 */
[----:B------:R-:W-:Y:S01]  /*b000*/  FADD.FTZ R78, R87, R78 ;  /* 0x0000004e574e7221 */ /* 0x000fe20000010000 */
[----:B------:R-:W-:Y:S01]  /*b010*/  FADD.FTZ R77, R76, R77 ;  /* 0x0000004d4c4d7221 */ /* 0x000fe20000010000 */
[----:B------:R4:W-:Y:S01]  /*b020*/  MUFU.EX2 R189, R7 ;  /* 0x0000000700bd7308 */ /* 0x0009e20000000800 */
[----:B------:R-:W-:Y:S01]  /*b030*/  FADD.FTZ R73, R86, R73 ;  /* 0x0000004956497221 */ /* 0x000fe20000010000 */
[C---:B------:R-:W-:Y:S01]  /*b040*/  HMMA.16816.F32 R56, R60.reuse, R52, R56 ;  /* 0x000000343c38723c */ /* 0x040fe20000001838 */
[----:B------:R-:W-:Y:S01]  /*b050*/  FFMA.FTZ R52, R153, UR5, -R79 ;  /* 0x0000000599347c23 */ /* 0x000fe2000801084f */
[----:B------:R-:W5:Y:S01]  /*b060*/  MUFU.EX2 R239, R239 ;  /* 0x000000ef00ef7308 */ /* 0x000f620000000800 */
[----:B------:R-:W-:Y:S01]  /*b070*/  FADD.FTZ R83, R81, R83 ;  /* 0x0000005351537221 */ /* 0x000fe20000010000 */
[----:B------:R-:W-:Y:S01]  /*b080*/  FADD.FTZ R78, R91, R78 ;  /* 0x0000004e5b4e7221 */ /* 0x000fe20000010000 */
[----:B------:R-:W-:Y:S01]  /*b090*/  FADD.FTZ R77, R75, R77 ;  /* 0x0000004d4b4d7221 */ /* 0x000fe20000010000 */
[----:B------:R5:W-:Y:S01]  /*b0a0*/  MUFU.EX2 R153, R235 ;  /* 0x000000eb00997308 */ /* 0x000be20000000800 */
[----:B------:R-:W-:Y:S01]  /*b0b0*/  FADD.FTZ R73, R85, R73 ;  /* 0x0000004955497221 */ /* 0x000fe20000010000 */
[C---:B------:R-:W-:Y:S01]  /*b0c0*/  HMMA.16816.F32 R40, R60.reuse, R44, R40 ;  /* 0x0000002c3c28723c */ /* 0x040fe20000001828 */
[----:B-1----:R-:W-:Y:S01]  /*b0d0*/  F2FP.F16.F32.PACK_AB R44, R141, R142 ;  /* 0x0000008e8d2c723e */ /* 0x002fe200000000ff */
[----:B------:R-:W1:Y:S01]  /*b0e0*/  MUFU.EX2 R234, R234 ;  /* 0x000000ea00ea7308 */ /* 0x000e620000000800 */
[----:B---3--:R-:W-:Y:S01]  /*b0f0*/  F2FP.F16.F32.PACK_AB R45, R190, R176 ;  /* 0x000000b0be2d723e */ /* 0x008fe200000000ff */
[--C-:B----4-:R-:W-:Y:S01]  /*b100*/  FFMA.FTZ R7, R164, UR5, -R84.reuse ;  /* 0x00000005a4077c23 */ /* 0x110fe20008010854 */
[----:B------:R-:W-:Y:S01]  /*b110*/  FFMA.FTZ R164, R163, UR5, -R84 ;  /* 0x00000005a3a47c23 */ /* 0x000fe20008010854 */
[----:B------:R-:W-:Y:S01]  /*b120*/  MUFU.EX2 R242, R242 ;  /* 0x000000f200f27308 */ /* 0x000fe20000000800 */
[----:B------:R-:W-:Y:S01]  /*b130*/  FADD.FTZ R83, R80, R83 ;  /* 0x0000005350537221 */ /* 0x000fe20000010000 */
[C---:B------:R-:W-:Y:S01]  /*b140*/  HMMA.16816.F32 R8, R60.reuse, R46, R8 ;  /* 0x0000002e3c08723c */ /* 0x040fe20000001808 */
[----:B------:R-:W-:Y:S01]  /*b150*/  F2FP.F16.F32.PACK_AB R46, R177, R182 ;  /* 0x000000b6b12e723e */ /* 0x000fe200000000ff */
[----:B------:R3:W4:Y:S01]  /*b160*/  MUFU.EX2 R163, R7 ;  /* 0x0000000700a37308 */ /* 0x0007220000000800 */
[----:B-----5:R-:W-:Y:S01]  /*b170*/  F2FP.F16.F32.PACK_AB R47, R239, R189 ;  /* 0x000000bdef2f723e */ /* 0x020fe200000000ff */
[----:B------:R-:W-:Y:S01]  /*b180*/  FFMA.FTZ R235, R192, UR5, -R79 ;  /* 0x00000005c0eb7c23 */ /* 0x000fe2000801084f */
[----:B------:R-:W-:Y:S01]  /*b190*/  FADD.FTZ R78, R92, R78 ;  /* 0x0000004e5c4e7221 */ /* 0x000fe20000010000 */
[----:B------:R-:W-:Y:S01]  /*b1a0*/  MUFU.EX2 R164, R164 ;  /* 0x000000a400a47308 */ /* 0x000fe20000000800 */
[----:B------:R-:W-:Y:S01]  /*b1b0*/  FADD.FTZ R77, R74, R77 ;  /* 0x0000004d4a4d7221 */ /* 0x000fe20000010000 */
[----:B------:R-:W-:Y:S01]  /*b1c0*/  HMMA.16816.F32 R36, R60, R54, R36 ;  /* 0x000000363c24723c */ /* 0x000fe20000001824 */
[----:B------:R-:W-:Y:S01]  /*b1d0*/  FFMA.FTZ R60, R191, UR5, -R94 ;  /* 0x00000005bf3c7c23 */ /* 0x000fe2000801085e */
[----:B------:R-:W-:Y:S01]  /*b1e0*/  MUFU.EX2 R235, R235 ;  /* 0x000000eb00eb7308 */ /* 0x000fe20000000800 */
[----:B-1----:R-:W-:Y:S01]  /*b1f0*/  F2FP.F16.F32.PACK_AB R54, R153, R234 ;  /* 0x000000ea9936723e */ /* 0x002fe200000000ff */
[----:B------:R-:W-:Y:S01]  /*b200*/  FADD.FTZ R73, R12, R73 ;  /* 0x000000490c497221 */ /* 0x000fe20000010000 */
[----:B------:R-:W-:Y:S01]  /*b210*/  FADD.FTZ R83, R160, R83 ;  /* 0x00000053a0537221 */ /* 0x000fe20000010000 */
[----:B------:R-:W-:Y:S01]  /*b220*/  MUFU.EX2 R243, R243 ;  /* 0x000000f300f37308 */ /* 0x000fe20000000800 */
[----:B------:R-:W-:Y:S01]  /*b230*/  FADD.FTZ R78, R175, R78 ;  /* 0x0000004eaf4e7221 */ /* 0x000fe20000010000 */
[----:B---3--:R-:W-:Y:S01]  /*b240*/  FFMA.FTZ R7, R165, UR5, -R79 ;  /* 0x00000005a5077c23 */ /* 0x008fe2000801084f */
[C---:B--2---:R-:W-:Y:S01]  /*b250*/  HMMA.16816.F32 R20, R44.reuse, R16, R20 ;  /* 0x000000102c14723c */ /* 0x044fe20000001814 */
[----:B------:R1:W-:Y:S01]  /*b260*/  MUFU.EX2 R165, R52 ;  /* 0x0000003400a57308 */ /* 0x0003e20000000800 */
        /* <DEDUP_REMOVED lines=8> */
[----:B------:R-:W-:Y:S01]  /*b2f0*/  FADD.FTZ R73, R121, R73 ;  /* 0x0000004979497221 */ /* 0x000fe20000010000 */
[----:B------:R-:W-:Y:S01]  /*b300*/  FFMA.FTZ R125, R125, UR5, -R84 ;  /* 0x000000057d7d7c23 */ /* 0x000fe20008010854 */
[----:B------:R-:W-:Y:S01]  /*b310*/  FADD.FTZ R83, R159, R83 ;  /* 0x000000539f537221 */ /* 0x000fe20000010000 */
[----:B------:R-:W-:Y:S01]  /*b320*/  MUFU.EX2 R156, R156 ;  /* 0x0000009c009c7308 */ /* 0x000fe20000000800 */
[----:B------:R-:W-:Y:S01]  /*b330*/  FADD.FTZ R78, R143, R78 ;  /* 0x0000004e8f4e7221 */ /* 0x000fe20000010000 */
[----:B-1----:R-:W-:Y:S01]  /*b340*/  FFMA.FTZ R52, R171, UR5, -R79 ;  /* 0x00000005ab347c23 */ /* 0x002fe2000801084f */
[C---:B------:R-:W-:Y:S01]  /*b350*/  HMMA.16816.F32 R28, R44.reuse, R64, R28 ;  /* 0x000000402c1c723c */ /* 0x040fe2000000181c */
[----:B------:R1:W2:Y:S01]  /*b360*/  MUFU.EX2 R171, R7 ;  /* 0x0000000700ab7308 */ /* 0x0002a20000000800 */
[----:B------:R-:W-:Y:S01]  /*b370*/  FADD.FTZ R77, R108, R77 ;  /* 0x0000004d6c4d7221 */ /* 0x000fe20000010000 */
[----:B------:R-:W-:Y:S01]  /*b380*/  FADD.FTZ R73, R113, R73 ;  /* 0x0000004971497221 */ /* 0x000fe20000010000 */
[----:B------:R-:W-:Y:S01]  /*b390*/  FADD.FTZ R83, R133, R83 ;  /* 0x0000005385537221 */ /* 0x000fe20000010000 */
[----:B------:R3:W5:Y:S01]  /*b3a0*/  MUFU.EX2 R192, R52 ;  /* 0x0000003400c07308 */ /* 0x0007620000000800 */
[----:B------:R-:W-:Y:S01]  /*b3b0*/  FADD.FTZ R78, R173, R78 ;  /* 0x0000004ead4e7221 */ /* 0x000fe20000010000 */
[----:B------:R-:W-:Y:S01]  /*b3c0*/  FADD.FTZ R77, R107, R77 ;  /* 0x0000004d6b4d7221 */ /* 0x000fe20000010000 */
[----:B------:R-:W-:Y:S01]  /*b3d0*/  HMMA.16816.F32 R32, R44, R66, R32 ;  /* 0x000000422c20723c */ /* 0x000fe20000001820 */
[----:B------:R-:W5:Y:S01]  /*b3e0*/  LDSM.16.MT88.4 R44, [R237+0x4c00] ;  /* 0x004c0000ed2c783b */ /* 0x000f620000004200 */
[----:B------:R-:W-:Y:S01]  /*b3f0*/  MUFU.EX2 R172, R172 ;  /* 0x000000ac00ac7308 */ /* 0x000fe20000000800 */
[----:B------:R-:W-:Y:S01]  /*b400*/  FADD.FTZ R73, R123, R73 ;  /* 0x000000497b497221 */ /* 0x000fe20000010000 */
[----:B------:R-:W-:Y:S01]  /*b410*/  FFMA.FTZ R5, R5, UR5, -R99 ;  /* 0x0000000505057c23 */ /* 0x000fe20008010863 */
[----:B----4-:R-:W-:Y:S01]  /*b420*/  FADD.FTZ R83, R163, R83 ;  /* 0x00000053a3537221 */ /* 0x010fe20000010000 */
[----:B------:R-:W-:Y:S01]  /*b430*/  MUFU.EX2 R188, R188 ;  /* 0x000000bc00bc7308 */ /* 0x000fe20000000800 */
[----:B-1----:R-:W-:Y:S01]  /*b440*/  FFMA.FTZ R7, R245, UR5, -R99 ;  /* 0x00000005f5077c23 */ /* 0x002fe20008010863 */
[----:B--2---:R-:W-:Y:S01]  /*b450*/  F2FP.F16.F32.PACK_AB R53, R171, R165 ;  /* 0x000000a5ab35723e */ /* 0x004fe200000000ff */
[----:B------:R-:W-:Y:S01]  /*b460*/  FADD.FTZ R78, R165, R78 ;  /* 0x0000004ea54e7221 */ /* 0x000fe20000010000 */
[----:B------:R1:W-:Y:S01]  /*b470*/  MUFU.EX2 R245, R247 ;  /* 0x000000f700f57308 */ /* 0x0003e20000000800 */
[----:B---3--:R-:W-:Y:S01]  /*b480*/  F2FP.F16.F32.PACK_AB R52, R164, R163 ;  /* 0x000000a3a434723e */ /* 0x008fe200000000ff */
[----:B------:R-:W-:Y:S01]  /*b490*/  FADD.FTZ R77, R142, R77 ;  /* 0x0000004d8e4d7221 */ /* 0x000fe20000010000 */
[----:B-----5:R-:W-:Y:S01]  /*b4a0*/  F2FP.F16.F32.PACK_AB R55, R235, R192 ;  /* 0x000000c0eb37723e */ /* 0x020fe200000000ff */
[----:B------:R2:W3:Y:S01]  /*b4b0*/  MUFU.EX2 R191, R7 ;  /* 0x0000000700bf7308 */ /* 0x0004e20000000800 */
[----:B------:R-:W-:Y:S01]  /*b4c0*/  FADD.FTZ R73, R176, R73 ;  /* 0x00000049b0497221 */ /* 0x000fe20000010000 */
[----:B------:R-:W-:Y:S01]  /*b4d0*/  FFMA.FTZ R127, R127, UR5, -R99 ;  /* 0x000000057f7f7c23 */ /* 0x000fe20008010863 */
[----:B------:R-:W-:Y:S01]  /*b4e0*/  FADD.FTZ R83, R164, R83 ;  /* 0x00000053a4537221 */ /* 0x000fe20000010000 */
[----:B------:R-:W-:Y:S01]  /*b4f0*/  MUFU.EX2 R238, R238 ;  /* 0x000000ee00ee7308 */ /* 0x000fe20000000800 */
[----:B------:R-:W-:Y:S01]  /*b500*/  FADD.FTZ R78, R171, R78 ;  /* 0x0000004eab4e7221 */ /* 0x000fe20000010000 */
[C---:B------:R-:W-:Y:S01]  /*b510*/  HMMA.16816.F32 R40, R52.reuse, R16, R40 ;  /* 0x000000103428723c */ /* 0x040fe20000001828 */
[--C-:B------:R-:W-:Y:S01]  /*b520*/  FFMA.FTZ R16, R240, UR5, -R94.reuse ;  /* 0x00000005f0107c23 */ /* 0x100fe2000801085e */
[----:B------:R-:W-:Y:S01]  /*b530*/  MUFU.EX2 R131, R131 ;  /* 0x0000008300837308 */ /* 0x000fe20000000800 */
[----:B------:R-:W-:Y:S01]  /*b540*/  FADD.FTZ R77, R141, R77 ;  /* 0x0000004d8d4d7221 */ /* 0x000fe20000010000 */
[----:B-1----:R-:W-:Y:S01]  /*b550*/  FFMA.FTZ R247, R246, UR5, -R94 ;  /* 0x00000005f6f77c23 */ /* 0x002fe2000801085e */
[----:B------:R-:W-:Y:S01]  /*b560*/  FADD.FTZ R73, R190, R73 ;  /* 0x00000049be497221 */ /* 0x000fe20000010000 */
[----:B------:R1:W-:Y:S01]  /*b570*/  MUFU.EX2 R246, R16 ;  /* 0x0000001000f67308 */ /* 0x0003e20000000800 */
[----:B------:R-:W-:Y:S01]  /*b580*/  FFMA.FTZ R122, R122, UR5, -R84 ;  /* 0x000000057a7a7c23 */ /* 0x000fe20008010854 */
[----:B--2---:R-:W-:Y:S01]  /*b590*/  FFMA.FTZ R7, R241, UR5, -R94 ;  /* 0x00000005f1077c23 */ /* 0x004fe2000801085e */
[C---:B------:R-:W-:Y:S01]  /*b5a0*/  HMMA.16816.F32 R8, R52.reuse, R18, R8 ;  /* 0x000000123408723c */ /* 0x040fe20000001808 */
[----:B------:R2:W-:Y:S01]  /*b5b0*/  MUFU.EX2 R241, R60 ;  /* 0x0000003c00f17308 */ /* 0x0005e20000000800 */
[----:B---3--:R-:W-:Y:S01]  /*b5c0*/  F2FP.F16.F32.PACK_AB R18, R191, R245 ;  /* 0x000000f5bf12723e */ /* 0x008fe200000000ff */
[----:B------:R-:W-:Y:S01]  /*b5d0*/  FADD.FTZ R83, R234, R83 ;  /* 0x00000053ea537221 */ /* 0x000fe20000010000 */
[----:B------:R-:W-:Y:S01]  /*b5e0*/  FADD.FTZ R78, R192, R78 ;  /* 0x0000004ec04e7221 */ /* 0x000fe20000010000 */
[----:B------:R3:W4:Y:S01]  /*b5f0*/  MUFU.EX2 R240, R7 ;  /* 0x0000000700f07308 */ /* 0x0007220000000800 */
[----:B------:R-:W-:Y:S01]  /*b600*/  FADD.FTZ R77, R182, R77 ;  /* 0x0000004db64d7221 */ /* 0x000fe20000010000 */
[----:B------:R-:W-:Y:S01]  /*b610*/  FADD.FTZ R73, R189, R73 ;  /* 0x00000049bd497221 */ /* 0x000fe20000010000 */
[C---:B------:R-:W-:Y:S01]  /*b620*/  HMMA.16816.F32 R56, R52.reuse, R64, R56 ;  /* 0x000000403438723c */ /* 0x040fe20000001838 */
[----:B------:R-:W5:Y:S01]  /*b630*/  MUFU.EX2 R247, R247 ;  /* 0x000000f700f77308 */ /* 0x000f620000000800 */
[----:B------:R-:W-:Y:S01]  /*b640*/  F2FP.F16.F32.PACK_AB R64, R152, R145 ;  /* 0x000000919840723e */ /* 0x000fe200000000ff */
[----:B------:R-:W-:Y:S01]  /*b650*/  FADD.FTZ R83, R153, R83 ;  /* 0x0000005399537221 */ /* 0x000fe20000010000 */
[----:B-1----:R-:W-:Y:S01]  /*b660*/  F2FP.F16.F32.PACK_AB R16, R243, R242 ;  /* 0x000000f2f310723e */ /* 0x002fe200000000ff */
[----:B------:R-:W-:Y:S01]  /*b670*/  MUFU.EX2 R144, R144 ;  /* 0x0000009000907308 */ /* 0x000fe20000000800 */
[----:B------:R-:W-:Y:S01]  /*b680*/  FADD.FTZ R78, R235, R78 ;  /* 0x0000004eeb4e7221 */ /* 0x000fe20000010000 */
[----:B--2---:R-:W1:Y:S01]  /*b690*/  LDSM.16.MT88.4 R60, [R96+0xc00] ;  /* 0x000c0000603c783b */ /* 0x004e620000004200 */
[----:B------:R-:W-:Y:S01]  /*b6a0*/  HMMA.16816.F32 R36, R52, R66, R36 ;  /* 0x000000423424723c */ /* 0x000fe20000001824 */
[--C-:B------:R-:W-:Y:S01]  /*b6b0*/  FFMA.FTZ R52, R128, UR5, -R79.reuse ;  /* 0x0000000580347c23 */ /* 0x100fe2000801084f */
[----:B------:R-:W-:Y:S01]  /*b6c0*/  MUFU.EX2 R148, R148 ;  /* 0x0000009400947308 */ /* 0x000fe20000000800 */
[----:B---3--:R-:W-:Y:S01]  /*b6d0*/  FFMA.FTZ R7, R146, UR5, -R79 ;  /* 0x0000000592077c23 */ /* 0x008fe2000801084f */
[----:B----4-:R-:W-:Y:S01]  /*b6e0*/  F2FP.F16.F32.PACK_AB R17, R240, R241 ;  /* 0x000000f1f011723e */ /* 0x010fe200000000ff */
[----:B------:R-:W-:Y:S01]  /*b6f0*/  FADD.FTZ R77, R177, R77 ;  /* 0x0000004db14d7221 */ /* 0x000fe20000010000 */
[----:B------:R2:W3:Y:S01]  /*b700*/  MUFU.EX2 R128, R166 ;  /* 0x000000a600807308 */ /* 0x0004e20000000800 */
[----:B-----5:R-:W-:Y:S01]  /*b710*/  F2FP.F16.F32.PACK_AB R19, R247, R246 ;  /* 0x000000f6f713723e */ /* 0x020fe200000000ff */
[----:B------:R-:W-:Y:S01]  /*b720*/  FADD.FTZ R73, R239, R73 ;  /* 0x00000049ef497221 */ /* 0x000fe20000010000 */
[----:B------:R-:W-:Y:S01]  /*b730*/  FADD.FTZ R83, R145, R83 ;  /* 0x0000005391537221 */ /* 0x000fe20000010000 */
[----:B------:R4:W5:Y:S01]  /*b740*/  MUFU.EX2 R146, R52 ;  /* 0x0000003400927308 */ /* 0x0009620000000800 */
[----:B------:R-:W-:Y:S01]  /*b750*/  FADD.FTZ R77, R242, R77 ;  /* 0x0000004df24d7221 */ /* 0x000fe20000010000 */
[----:B------:R-:W-:Y:S01]  /*b760*/  FADD.FTZ R73, R241, R73 ;  /* 0x00000049f1497221 */ /* 0x000fe20000010000 */
[----:B------:R-:W-:Y:S01]  /*b770*/  FADD.FTZ R83, R152, R83 ;  /* 0x0000005398537221 */ /* 0x000fe20000010000 */
[C---:B------:R-:W-:Y:S01]  /*b780*/  HMMA.16816.F32 R20, R16.reuse, R44, R20 ;  /* 0x0000002c1014723c */ /* 0x040fe20000001814 */
[----:B------:R-:W-:Y:S01]  /*b790*/  MUFU.EX2 R155, R155 ;  /* 0x0000009b009b7308 */ /* 0x000fe20000000800 */
[----:B------:R-:W-:Y:S01]  /*b7a0*/  FADD.FTZ R77, R243, R77 ;  /* 0x0000004df34d7221 */ /* 0x000fe20000010000 */
[----:B------:R-:W-:Y:S01]  /*b7b0*/  FADD.FTZ R73, R240, R73 ;  /* 0x00000049f0497221 */ /* 0x000fe20000010000 */
[----:B------:R-:W-:Y:S01]  /*b7c0*/  LDSM.16.MT88.4 R212, [R237+0x5c00] ;  /* 0x005c0000edd4783b */ /* 0x000fe20000004200 */
[----:B------:R-:W-:Y:S01]  /*b7d0*/  MUFU.EX2 R111, R111 ;  /* 0x0000006f006f7308 */ /* 0x000fe20000000800 */
[--C-:B--2---:R-:W-:Y:S01]  /*b7e0*/  FFMA.FTZ R166, R157, UR5, -R79.reuse ;  /* 0x000000059da67c23 */ /* 0x104fe2000801084f */
[----:B---3--:R-:W-:Y:S01]  /*b7f0*/  F2FP.F16.F32.PACK_AB R66, R128, R156 ;  /* 0x0000009c8042723e */ /* 0x008fe200000000ff */
[C---:B------:R-:W-:Y:S01]  /*b800*/  HMMA.16816.F32 R24, R16.reuse, R46, R24 ;  /* 0x0000002e1018723c */ /* 0x040fe20000001818 */
[----:B------:R-:W-:Y:S01]  /*b810*/  MUFU.EX2 R117, R117 ;  /* 0x0000007500757308 */ /* 0x000fe20000000800 */
[----:B----4-:R-:W-:Y:S01]  /*b820*/  FFMA.FTZ R52, R150, UR5, -R79 ;  /* 0x0000000596347c23 */ /* 0x010fe2000801084f */
[----:B-----5:R-:W-:Y:S01]  /*b830*/  FADD.FTZ R78, R146, R78 ;  /* 0x0000004e924e7221 */ /* 0x020fe20000010000 */
[----:B------:R-:W-:Y:S01]  /*b840*/  FADD.FTZ R83, R156, R83 ;  /* 0x000000539c537221 */ /* 0x000fe20000010000 */
[----:B------:R2:W3:Y:S01]  /*b850*/  MUFU.EX2 R150, R7 ;  /* 0x0000000700967308 */ /* 0x0004e20000000800 */
[----:B------:R-:W-:Y:S01]  /*b860*/  FADD.FTZ R77, R245, R77 ;  /* 0x0000004df54d7221 */ /* 0x000fe20000010000 */
[----:B------:R-:W-:Y:S01]  /*b870*/  FADD.FTZ R73, R246, R73 ;  /* 0x00000049f6497221 */ /* 0x000fe20000010000 */
[----:B------:R-:W-:Y:S01]  /*b880*/  FADD.FTZ R83, R128, R83 ;  /* 0x0000005380537221 */ /* 0x000fe20000010000 */
[----:B------:R4:W-:Y:S01]  /*b890*/  MUFU.EX2 R157, R52 ;  /* 0x00000034009d7308 */ /* 0x0009e20000000800 */
[----:B------:R-:W-:Y:S01]  /*b8a0*/  FADD.FTZ R77, R191, R77 ;  /* 0x0000004dbf4d7221 */ /* 0x000fe20000010000 */
[----:B------:R-:W-:Y:S01]  /*b8b0*/  FADD.FTZ R73, R247, R73 ;  /* 0x00000049f7497221 */ /* 0x000fe20000010000 */
[----:B------:R-:W-:Y:S01]  /*b8c0*/  FADD.FTZ R83, R172, R83 ;  /* 0x00000053ac537221 */ /* 0x000fe20000010000 */
[----:B------:R-:W5:Y:S01]  /*b8d0*/  MUFU.EX2 R166, R166 ;  /* 0x000000a600a67308 */ /* 0x000f620000000800 */
[----:B------:R-:W-:Y:S01]  /*b8e0*/  FFMA.FTZ R100, R100, UR5, -R99 ;  /* 0x0000000564647c23 */ /* 0x000fe20008010863 */
[----:B------:R-:W-:Y:S01]  /*b8f0*/  FFMA.FTZ R95, R95, UR5, -R94 ;  /* 0x000000055f5f7c23 */ /* 0x000fe2000801085e */
[----:B------:R-:W-:Y:S01]  /*b900*/  FADD.FTZ R83, R188, R83 ;  /* 0x00000053bc537221 */ /* 0x000fe20000010000 */
[C---:B-1----:R-:W-:Y:S01]  /*b910*/  HMMA.16816.F32 R28, R16.reuse, R60, R28 ;  /* 0x0000003c101c723c */ /* 0x042fe2000000181c */
[----:B------:R-:W-:Y:S01]  /*b920*/  MUFU.EX2 R126, R126 ;  /* 0x0000007e007e7308 */ /* 0x000fe20000000800 */
[--C-:B--2---:R-:W-:Y:S01]  /*b930*/  FFMA.FTZ R7, R161, UR5, -R99.reuse ;  /* 0x00000005a1077c23 */ /* 0x104fe20008010863 */
[C---:B---3--:R-:W-:Y:S01]  /*b940*/  F2FP.F16.F32.PACK_AB R65, R150.reuse, R146 ;  /* 0x000000929641723e */ /* 0x048fe200000000ff */
[----:B------:R-:W-:Y:S01]  /*b950*/  FADD.FTZ R78, R150, R78 ;  /* 0x0000004e964e7221 */ /* 0x000fe20000010000 */
[----:B------:R1:W2:Y:S01]  /*b960*/  MUFU.EX2 R161, R244 ;  /* 0x000000f400a17308 */ /* 0x0002a20000000800 */
[----:B----4-:R-:W3:Y:S01]  /*b970*/  LDSM.16.MT88.4 R52, [R237+0x5000] ;  /* 0x00500000ed34783b */ /* 0x010ee20000004200 */
[----:B------:R-:W-:Y:S01]  /*b980*/  FFMA.FTZ R90, R90, UR5, -R94 ;  /* 0x000000055a5a7c23 */ /* 0x000fe2000801085e */
[----:B------:R-:W-:Y:S01]  /*b990*/  HMMA.16816.F32 R32, R16, R62, R32 ;  /* 0x0000003e1020723c */ /* 0x000fe20000001820 */
[----:B------:R-:W-:Y:S01]  /*b9a0*/  FFMA.FTZ R16, R168, UR5, -R99 ;  /* 0x00000005a8107c23 */ /* 0x000fe20008010863 */
[----:B-----5:R-:W-:Y:S01]  /*b9b0*/  F2FP.F16.F32.PACK_AB R67, R166, R157 ;  /* 0x0000009da643723e */ /* 0x020fe200000000ff */
[----:B------:R4:W5:Y:S01]  /*b9c0*/  MUFU.EX2 R168, R7 ;  /* 0x0000000700a87308 */ /* 0x0009620000000800 */
[----:B------:R-:W-:Y:S01]  /*b9d0*/  FADD.FTZ R78, R157, R78 ;  /* 0x0000004e9d4e7221 */ /* 0x000fe20000010000 */
[----:B------:R-:W-:Y:S01]  /*b9e0*/  FADD.FTZ R83, R238, R83 ;  /* 0x00000053ee537221 */ /* 0x000fe20000010000 */
[----:B------:R-:W-:Y:S01]  /*b9f0*/  LDSM.16.MT88.4 R224, [R96+0x1c00] ;  /* 0x001c000060e0783b */ /* 0x000fe20000004200 */
[----:B------:R-:W-:Y:S01]  /*ba00*/  MUFU.EX2 R127, R127 ;  /* 0x0000007f007f7308 */ /* 0x000fe20000000800 */
[----:B------:R-:W-:Y:S01]  /*ba10*/  FADD.FTZ R78, R166, R78 ;  /* 0x0000004ea64e7221 */ /* 0x000fe20000010000 */
[C---:B------:R-:W-:Y:S01]  /*ba20*/  HMMA.16816.F32 R40, R64.reuse, R44, R40 ;  /* 0x0000002c4028723c */ /* 0x040fe20000001828 */
[----:B------:R-:W-:Y:S01]  /*ba30*/  FFMA.FTZ R45, R170, UR5, -R99 ;  /* 0x00000005aa2d7c23 */ /* 0x000fe20008010863 */
[----:B------:R-:W-:Y:S01]  /*ba40*/  FFMA.FTZ R44, R147, UR5, -R94 ;  /* 0x00000005932c7c23 */ /* 0x000fe2000801085e */
[----:B-1----:R-:W-:Y:S01]  /*ba50*/  FFMA.FTZ R244, R162, UR5, -R79 ;  /* 0x00000005a2f47c23 */ /* 0x002fe2000801084f */
[----:B--2---:R-:W-:Y:S01]  /*ba60*/  FADD.FTZ R83, R161, R83 ;  /* 0x00000053a1537221 */ /* 0x004fe20000010000 */
[----:B------:R1:W-:Y:S01]  /*ba70*/  MUFU.EX2 R147, R45 ;  /* 0x0000002d00937308 */ /* 0x0003e20000000800 */
[--C-:B------:R-:W-:Y:S01]  /*ba80*/  FFMA.FTZ R48, R48, UR5, -R84.reuse ;  /* 0x0000000530307c23 */ /* 0x100fe20008010854 */
[----:B------:R-:W-:Y:S01]  /*ba90*/  FFMA.FTZ R70, R70, UR5, -R84 ;  /* 0x0000000546467c23 */ /* 0x000fe20008010854 */
[----:B----4-:R-:W-:Y:S01]  /*baa0*/  FFMA.FTZ R7, R169, UR5, -R99 ;  /* 0x00000005a9077c23 */ /* 0x010fe20008010863 */
[----:B------:R-:W-:Y:S01]  /*bab0*/  MUFU.EX2 R244, R244 ;  /* 0x000000f400f47308 */ /* 0x000fe20000000800 */
[C---:B------:R-:W-:Y:S01]  /*bac0*/  HMMA.16816.F32 R8, R64.reuse, R46, R8 ;  /* 0x0000002e4008723c */ /* 0x040fe20000001808 */
[----:B-----5:R-:W-:Y:S01]  /*bad0*/  FADD.FTZ R77, R168, R77 ;  /* 0x0000004da84d7221 */ /* 0x020fe20000010000 */
[----:B------:R-:W-:Y:S01]  /*bae0*/  FADD.FTZ R83, R111, R83 ;  /* 0x000000536f537221 */ /* 0x000fe20000010000 */
[----:B------:R2:W4:Y:S01]  /*baf0*/  MUFU.EX2 R169, R16 ;  /* 0x0000001000a97308 */ /* 0x0005220000000800 */
[----:B------:R-:W-:Y:S01]  /*bb00*/  FFMA.FTZ R51, R51, UR5, -R79 ;  /* 0x0000000533337c23 */ /* 0x000fe2000801084f */
[----:B------:R-:W-:Y:S01]  /*bb10*/  MOV R12, R3 ;  /* 0x00000003000c7202 */ /* 0x000fe20000000f00 */
[----:B------:R-:W-:Y:S01]  /*bb20*/  FADD.FTZ R83, R117, R83 ;  /* 0x0000005375537221 */ /* 0x000fe20000010000 */
[----:B------:R5:W3:Y:S01]  /*bb30*/  MUFU.EX2 R170, R7 ;  /* 0x0000000700aa7308 */ /* 0x000ae20000000800 */
[----:B------:R-:W-:Y:S01]  /*bb40*/  HMMA.16816.F32 R56, R64, R60, R56 ;  /* 0x0000003c4038723c */ /* 0x000fe20000001838 */
[----:B-1----:R-:W-:Y:S01]  /*bb50*/  FFMA.FTZ R45, R167, UR5, -R94 ;  /* 0x00000005a72d7c23 */ /* 0x002fe2000801085e */
[----:B------:R-:W-:Y:S01]  /*bb60*/  F2FP.F16.F32.PACK_AB R60, R188, R172 ;  /* 0x000000acbc3c723e */ /* 0x000fe200000000ff */
[----:B------:R-:W-:Y:S01]  /*bb70*/  FADD.FTZ R83, R126, R83 ;  /* 0x000000537e537221 */ /* 0x000fe20000010000 */
[----:B------:R-:W-:Y:S01]  /*bb80*/  MUFU.EX2 R48, R48 ;  /* 0x0000003000307308 */ /* 0x000fe20000000800 */
[----:B------:R-:W-:-:S02]  /*bb90*/  IADD3 R188, PT, PT, R158, -0x3, RZ ;  /* 0xfffffffd9ebc7810 */ /* 0x000fc40007ffe0ff */
[----:B------:R-:W-:Y:S01]  /*bba0*/  MOV R133, R71 ;  /* 0x0000004700857202 */ /* 0x000fe20000000f00 */
[----:B------:R-:W-:Y:S01]  /*bbb0*/  HMMA.16816.F32 R36, R64, R62, R36 ;  /* 0x0000003e4024723c */ /* 0x000fe20000001824 */
[----:B--2---:R-:W1:Y:S01]  /*bbc0*/  LDSM.16.MT88.4 R16, [R96+0x1000] ;  /* 0x001000006010783b */ /* 0x004e620000004200 */
[----:B------:R-:W-:Y:S01]  /*bbd0*/  F2FP.F16.F32.PACK_AB R62, R161, R238 ;  /* 0x000000eea13e723e */ /* 0x000fe200000000ff */
[--C-:B------:R-:W-:Y:S01]  /*bbe0*/  FFMA.FTZ R64, R139, UR5, -R94.reuse ;  /* 0x000000058b407c23 */ /* 0x100fe2000801085e */
[----:B----4-:R-:W-:Y:S01]  /*bbf0*/  FADD.FTZ R77, R169, R77 ;  /* 0x0000004da94d7221 */ /* 0x010fe20000010000 */
[----:B-----5:R-:W-:Y:S01]  /*bc00*/  FFMA.FTZ R7, R151, UR5, -R94 ;  /* 0x0000000597077c23 */ /* 0x020fe2000801085e */
[----:B---3--:R-:W-:Y:S01]  /*bc10*/  F2FP.F16.F32.PACK_AB R46, R147, R170 ;  /* 0x000000aa932e723e */ /* 0x008fe200000000ff */
[----:B------:R2:W3:Y:S01]  /*bc20*/  MUFU.EX2 R151, R44 ;  /* 0x0000002c00977308 */ /* 0x0004e20000000800 */
[----:B------:R-:W-:Y:S01]  /*bc30*/  FADD.FTZ R77, R170, R77 ;  /* 0x0000004daa4d7221 */ /* 0x000fe20000010000 */
[----:B------:R-:W-:-:S02]  /*bc40*/  MOV R134, R72 ;  /* 0x0000004800867202 */ /* 0x000fc40000000f00 */
[----:B------:R4:W5:Y:S01]  /*bc50*/  MUFU.EX2 R167, R7 ;  /* 0x0000000700a77308 */ /* 0x0009620000000800 */
[----:B------:R-:W-:-:S03]  /*bc60*/  FADD.FTZ R77, R147, R77 ;  /* 0x0000004d934d7221 */ /* 0x000fc60000010000 */
[----:B------:R-:W-:Y:S01]  /*bc70*/  MUFU.EX2 R184, R70 ;  /* 0x0000004600b87308 */ /* 0x000fe20000000800 */
[----:B------:R-:W-:-:S04]  /*bc80*/  FADD.FTZ R77, R131, R77 ;  /* 0x0000004d834d7221 */ /* 0x000fc80000010000 */
[----:B------:R-:W-:Y:S01]  /*bc90*/  FADD.FTZ R77, R144, R77 ;  /* 0x0000004d904d7221 */ /* 0x000fe20000010000 */
[----:B--2---:R-:W-:Y:S01]  /*bca0*/  FFMA.FTZ R44, R183, UR5, -R94 ;  /* 0x00000005b72c7c23 */ /* 0x004fe2000801085e */
[----:B---3--:R-:W-:Y:S01]  /*bcb0*/  FADD.FTZ R73, R151, R73 ;  /* 0x0000004997497221 */ /* 0x008fe20000010000 */
[----:B------:R2:W3:Y:S01]  /*bcc0*/  MUFU.EX2 R183, R45 ;  /* 0x0000002d00b77308 */ /* 0x0004e20000000800 */
[----:B------:R-:W-:Y:S01]  /*bcd0*/  FADD.FTZ R77, R148, R77 ;  /* 0x0000004d944d7221 */ /* 0x000fe20000010000 */
[----:B----4-:R-:W-:Y:S01]  /*bce0*/  FFMA.FTZ R7, R132, UR5, -R79 ;  /* 0x0000000584077c23 */ /* 0x010fe2000801084f */
[C---:B-----5:R-:W-:Y:S01]  /*bcf0*/  FADD.FTZ R73, R167.reuse, R73 ;  /* 0x00000049a7497221 */ /* 0x060fe20000010000 */
[----:B------:R4:W5:Y:S01]  /*bd00*/  MUFU.EX2 R132, R44 ;  /* 0x0000002c00847308 */ /* 0x0009620000000800 */
[----:B--2---:R-:W-:Y:S02]  /*bd10*/  F2FP.F16.F32.PACK_AB R45, R167, R151 ;  /* 0x00000097a72d723e */ /* 0x004fe400000000ff */
[----:B---3--:R-:W-:Y:S01]  /*bd20*/  FADD.FTZ R73, R183, R73 ;  /* 0x00000049b7497221 */ /* 0x008fe20000010000 */
[----:B----4-:R-:W-:Y:S01]  /*bd30*/  FFMA.FTZ R44, R137, UR5, -R79 ;  /* 0x00000005892c7c23 */ /* 0x010fe2000801084f */
[C---:B-----5:R-:W-:Y:S01]  /*bd40*/  F2FP.F16.F32.PACK_AB R47, R132.reuse, R183 ;  /* 0x000000b7842f723e */ /* 0x060fe200000000ff */
[----:B------:R2:W3:Y:S01]  /*bd50*/  MUFU.EX2 R137, R7 ;  /* 0x0000000700897308 */ /* 0x0004e20000000800 */
[----:B------:R-:W-:Y:S01]  /*bd60*/  FADD.FTZ R73, R132, R73 ;  /* 0x0000004984497221 */ /* 0x000fe20000010000 */
[----:B--2---:R-:W-:Y:S01]  /*bd70*/  FFMA.FTZ R7, R149, UR5, -R79 ;  /* 0x0000000595077c23 */ /* 0x004fe2000801084f */
[----:B---3--:R-:W-:Y:S01]  /*bd80*/  FADD.FTZ R78, R137, R78 ;  /* 0x0000004e894e7221 */ /* 0x008fe20000010000 */
[----:B------:R2:W3:Y:S04]  /*bd90*/  MUFU.EX2 R149, R44 ;  /* 0x0000002c00957308 */ /* 0x0004e80000000800 */
[----:B------:R-:W4:Y:S01]  /*bda0*/  MUFU.EX2 R162, R7 ;  /* 0x0000000700a27308 */ /* 0x000f220000000800 */
[----:B--2---:R-:W-:Y:S01]  /*bdb0*/  F2FP.F16.F32.PACK_AB R44, R169, R168 ;  /* 0x000000a8a92c723e */ /* 0x004fe200000000ff */
[C---:B---3--:R-:W-:Y:S01]  /*bdc0*/  FADD.FTZ R78, R149.reuse, R78 ;  /* 0x0000004e954e7221 */ /* 0x048fe20000010000 */
[----:B------:R-:W-:-:S02]  /*bdd0*/  F2FP.F16.F32.PACK_AB R61, R149, R137 ;  /* 0x00000089953d723e */ /* 0x000fc400000000ff */
[----:B----4-:R-:W-:Y:S01]  /*bde0*/  F2FP.F16.F32.PACK_AB R63, R244, R162 ;  /* 0x000000a2f43f723e */ /* 0x010fe200000000ff */
[----:B------:R-:W-:Y:S01]  /*bdf0*/  FFMA.FTZ R7, R124, UR5, -R94 ;  /* 0x000000057c077c23 */ /* 0x000fe2000801085e */
[----:B------:R-:W-:Y:S01]  /*be00*/  FADD.FTZ R78, R162, R78 ;  /* 0x0000004ea24e7221 */ /* 0x000fe20000010000 */
[C---:B------:R-:W-:Y:S01]  /*be10*/  HMMA.16816.F32 R20, R44.reuse, R52, R20 ;  /* 0x000000342c14723c */ /* 0x040fe20000001814 */
[----:B------:R2:W3:Y:S02]  /*be20*/  MUFU.EX2 R124, R154 ;  /* 0x0000009a007c7308 */ /* 0x0004e40000000800 */
[----:B------:R-:W-:Y:S02]  /*be30*/  FADD.FTZ R78, R244, R78 ;  /* 0x0000004ef44e7221 */ /* 0x000fe40000010000 */
[----:B------:R4:W5:Y:S03]  /*be40*/  MUFU.EX2 R139, R7 ;  /* 0x00000007008b7308 */ /* 0x0009660000000800 */
[----:B------:R-:W-:Y:S01]  /*be50*/  HMMA.16816.F32 R24, R44, R54, R24 ;  /* 0x000000362c18723c */ /* 0x000fe20000001818 */
[----:B--2---:R-:W-:-:S07]  /*be60*/  FFMA.FTZ R154, R136, UR5, -R94 ;  /* 0x00000005889a7c23 */ /* 0x004fce000801085e */
[C---:B-1----:R-:W-:Y:S01]  /*be70*/  HMMA.16816.F32 R28, R44.reuse, R16, R28 ;  /* 0x000000102c1c723c */ /* 0x042fe2000000181c */
[----:B------:R1:W2:Y:S01]  /*be80*/  MUFU.EX2 R136, R64 ;  /* 0x0000004000887308 */ /* 0x0002a20000000800 */
[----:B---3--:R-:W-:Y:S01]  /*be90*/  FADD.FTZ R77, R124, R77 ;  /* 0x0000004d7c4d7221 */ /* 0x008fe20000010000 */
[----:B----4-:R-:W-:Y:S01]  /*bea0*/  FFMA.FTZ R7, R112, UR5, -R79 ;  /* 0x0000000570077c23 */ /* 0x010fe2000801084f */
[----:B-----5:R-:W-:Y:S01]  /*beb0*/  FADD.FTZ R73, R139, R73 ;  /* 0x000000498b497221 */ /* 0x020fe20000010000 */
[----:B------:R-:W3:Y:S03]  /*bec0*/  MUFU.EX2 R154, R154 ;  /* 0x0000009a009a7308 */ /* 0x000ee60000000800 */
[----:B------:R-:W-:Y:S01]  /*bed0*/  HMMA.16816.F32 R32, R44, R18, R32 ;  /* 0x000000122c20723c */ /* 0x000fe20000001820 */
[----:B------:R-:W4:Y:S04]  /*bee0*/  LDSM.16.MT88.4 R44, [R237+0x5400] ;  /* 0x00540000ed2c783b */ /* 0x000f280000004200 */
[----:B-1----:R-:W-:Y:S03]  /*bef0*/  LDSM.16.MT88.4 R64, [R96+0x1800] ;  /* 0x001800006040783b */ /* 0x002fe60000004200 */
[----:B------:R-:W-:Y:S01]  /*bf00*/  HMMA.16816.F32 R40, R60, R52, R40 ;  /* 0x000000343c28723c */ /* 0x000fe20000001828 */
[----:B--2---:R-:W-:-:S04]  /*bf10*/  FADD.FTZ R73, R136, R73 ;  /* 0x0000004988497221 */ /* 0x004fc80000010000 */
[----:B---3--:R-:W-:-:S03]  /*bf20*/  FADD.FTZ R73, R154, R73 ;  /* 0x000000499a497221 */ /* 0x008fc60000010000 */
[----:B------:R-:W-:Y:S01]  /*bf30*/  HMMA.16816.F32 R8, R60, R54, R8 ;  /* 0x000000363c08723c */ /* 0x000fe20000001808 */
[----:B------:R-:W1:Y:S01]  /*bf40*/  LDSM.16.MT88.4 R52, [R96+0x1400] ;  /* 0x001400006034783b */ /* 0x000e620000004200 */
[----:B------:R-:W-:-:S06]  /*bf50*/  FADD.FTZ R73, R155, R73 ;  /* 0x000000499b497221 */ /* 0x000fcc0000010000 */
[----:B------:R-:W-:Y:S01]  /*bf60*/  HMMA.16816.F32 R56, R60, R16, R56 ;  /* 0x000000103c38723c */ /* 0x000fe20000001838 */
[----:B------:R-:W-:Y:S02]  /*bf70*/  F2FP.F16.F32.PACK_AB R16, R144, R131 ;  /* 0x000000839010723e */ /* 0x000fe400000000ff */
[----:B------:R-:W-:-:S05]  /*bf80*/  F2FP.F16.F32.PACK_AB R17, R136, R139 ;  /* 0x0000008b8811723e */ /* 0x000fca00000000ff */
[----:B------:R-:W-:Y:S01]  /*bf90*/  HMMA.16816.F32 R36, R60, R18, R36 ;  /* 0x000000123c24723c */ /* 0x000fe20000001824 */
[----:B------:R-:W-:Y:S01]  /*bfa0*/  FFMA.FTZ R60, R106, UR5, -R79 ;  /* 0x000000056a3c7c23 */ /* 0x000fe2000801084f */
[----:B------:R-:W-:Y:S01]  /*bfb0*/  F2FP.F16.F32.PACK_AB R18, R124, R148 ;  /* 0x000000947c12723e */ /* 0x000fe200000000ff */
[----:B------:R2:W3:Y:S01]  /*bfc0*/  MUFU.EX2 R106, R135 ;  /* 0x00000087006a7308 */ /* 0x0004e20000000800 */
[----:B------:R-:W-:-:S03]  /*bfd0*/  F2FP.F16.F32.PACK_AB R19, R155, R154 ;  /* 0x0000009a9b13723e */ /* 0x000fc600000000ff */
[----:B------:R5:W5:Y:S04]  /*bfe0*/  MUFU.EX2 R112, R60 ;  /* 0x0000003c00707308 */ /* 0x000b680000000800 */
[----:B----4-:R-:W-:Y:S01]  /*bff0*/  HMMA.16816.F32 R20, R16, R44, R20 ;  /* 0x0000002c1014723c */ /* 0x010fe20000001814 */
[----:B--2---:R-:W-:Y:S01]  /*c000*/  FFMA.FTZ R135, R120, UR5, -R79 ;  /* 0x0000000578877c23 */ /* 0x004fe2000801084f */
[----:B---3--:R-:W-:-:S06]  /*c010*/  F2FP.F16.F32.PACK_AB R62, R106, R126 ;  /* 0x0000007e6a3e723e */ /* 0x008fcc00000000ff */
[C---:B------:R-:W-:Y:S01]  /*c020*/  HMMA.16816.F32 R24, R16.reuse, R46, R24 ;  /* 0x0000002e1018723c */ /* 0x040fe20000001818 */
[----:B------:R-:W-:Y:S01]  /*c030*/  FADD.FTZ R83, R106, R83 ;  /* 0x000000536a537221 */ /* 0x000fe20000010000 */
[----:B-----5:R-:W-:Y:S01]  /*c040*/  FFMA.FTZ R60, R116, UR5, -R79 ;  /* 0x00000005743c7c23 */ /* 0x020fe2000801084f */
[----:B------:R-:W-:Y:S01]  /*c050*/  FADD.FTZ R78, R112, R78 ;  /* 0x0000004e704e7221 */ /* 0x000fe20000010000 */
[----:B------:R-:W2:Y:S04]  /*c060*/  MUFU.EX2 R116, R7 ;  /* 0x0000000700747308 */ /* 0x000ea80000000800 */
[----:B------:R3:W4:Y:S01]  /*c070*/  MUFU.EX2 R120, R60 ;  /* 0x0000003c00787308 */ /* 0x0007220000000800 */
[C---:B-1----:R-:W-:Y:S03]  /*c080*/  HMMA.16816.F32 R28, R16.reuse, R52, R28 ;  /* 0x00000034101c723c */ /* 0x042fe6000000181c */
[----:B------:R-:W1:Y:S05]  /*c090*/  MUFU.EX2 R135, R135 ;  /* 0x0000008700877308 */ /* 0x000e6a0000000800 */
[----:B------:R-:W-:Y:S01]  /*c0a0*/  HMMA.16816.F32 R32, R16, R54, R32 ;  /* 0x000000361020723c */ /* 0x000fe20000001820 */
[----:B------:R-:W5:Y:S01]  /*c0b0*/  LDSM.16.MT88.4 R16, [R237+0x5800] ;  /* 0x00580000ed10783b */ /* 0x000f620000004200 */
[C---:B--2---:R-:W-:Y:S01]  /*c0c0*/  F2FP.F16.F32.PACK_AB R61, R116.reuse, R112 ;  /* 0x00000070743d723e */ /* 0x044fe200000000ff */
[----:B------:R-:W-:Y:S01]  /*c0d0*/  FFMA.FTZ R7, R119, UR5, -R99 ;  /* 0x0000000577077c23 */ /* 0x000fe20008010863 */
[----:B------:R-:W-:Y:S01]  /*c0e0*/  FADD.FTZ R78, R116, R78 ;  /* 0x0000004e744e7221 */ /* 0x000fe20000010000 */
[----:B---3--:R-:W-:Y:S01]  /*c0f0*/  F2FP.F16.F32.PACK_AB R60, R117, R111 ;  /* 0x0000006f753c723e */ /* 0x008fe200000000ff */
[----:B------:R-:W2:Y:S02]  /*c100*/  MUFU.EX2 R119, R125 ;  /* 0x0000007d00777308 */ /* 0x000ea40000000800 */
[----:B----4-:R-:W-:Y:S01]  /*c110*/  FADD.FTZ R78, R120, R78 ;  /* 0x0000004e784e7221 */ /* 0x010fe20000010000 */
[C---:B-1----:R-:W-:Y:S01]  /*c120*/  F2FP.F16.F32.PACK_AB R63, R135.reuse, R120 ;  /* 0x00000078873f723e */ /* 0x042fe200000000ff */
[----:B------:R1:W3:Y:S02]  /*c130*/  MUFU.EX2 R125, R7 ;  /* 0x00000007007d7308 */ /* 0x0002e40000000800 */
[----:B------:R-:W-:-:S04]  /*c140*/  FADD.FTZ R78, R135, R78 ;  /* 0x0000004e874e7221 */ /* 0x000fc80000010000 */
[----:B------:R-:W-:Y:S01]  /*c150*/  HMMA.16816.F32 R40, R60, R44, R40 ;  /* 0x0000002c3c28723c */ /* 0x000fe20000001828 */
[----:B------:R-:W-:Y:S02]  /*c160*/  FFMA.FTZ R44, R138, UR5, -R99 ;  /* 0x000000058a2c7c23 */ /* 0x000fe40008010863 */
[----:B------:R4:W4:Y:S01]  /*c170*/  MUFU.EX2 R138, R5 ;  /* 0x00000005008a7308 */ /* 0x0009220000000800 */
[----:B--2---:R-:W-:Y:S01]  /*c180*/  FADD.FTZ R83, R119, R83 ;  /* 0x0000005377537221 */ /* 0x004fe20000010000 */
[----:B-1----:R-:W-:-:S03]  /*c190*/  FFMA.FTZ R7, R118, UR5, -R94 ;  /* 0x0000000576077c23 */ /* 0x002fc6000801085e */
[----:B------:R-:W-:Y:S01]  /*c1a0*/  HMMA.16816.F32 R8, R60, R46, R8 ;  /* 0x0000002e3c08723c */ /* 0x000fe20000001808 */
[----:B------:R1:W2:Y:S01]  /*c1b0*/  MUFU.EX2 R118, R44 ;  /* 0x0000002c00767308 */ /* 0x0002a20000000800 */
[----:B---3--:R-:W-:-:S04]  /*c1c0*/  FADD.FTZ R77, R125, R77 ;  /* 0x0000004d7d4d7221 */ /* 0x008fc80000010000 */
[----:B------:R-:W-:Y:S01]  /*c1d0*/  FADD.FTZ R77, R127, R77 ;  /* 0x0000004d7f4d7221 */ /* 0x000fe20000010000 */
[----:B----4-:R-:W-:Y:S01]  /*c1e0*/  FFMA.FTZ R5, R130, UR5, -R94 ;  /* 0x0000000582057c23 */ /* 0x010fe2000801085e */
[C---:B------:R-:W-:Y:S01]  /*c1f0*/  HMMA.16816.F32 R56, R60.reuse, R52, R56 ;  /* 0x000000343c38723c */ /* 0x040fe20000001838 */
[----:B------:R3:W4:Y:S01]  /*c200*/  MUFU.EX2 R130, R7 ;  /* 0x0000000700827308 */ /* 0x0007220000000800 */
[----:B------:R-:W-:Y:S01]  /*c210*/  FFMA.FTZ R53, R4, UR5, -R84 ;  /* 0x0000000504357c23 */ /* 0x000fe20008010854 */
[----:B------:R-:W-:Y:S01]  /*c220*/  FFMA.FTZ R4, R103, UR5, -R79 ;  /* 0x0000000567047c23 */ /* 0x000fe2000801084f */
[----:B------:R-:W-:Y:S01]  /*c230*/  FADD.FTZ R77, R138, R77 ;  /* 0x0000004d8a4d7221 */ /* 0x000fe20000010000 */
[----:B------:R-:W-:Y:S01]  /*c240*/  MUFU.EX2 R103, R122 ;  /* 0x0000007a00677308 */ /* 0x000fe20000000800 */
[--C-:B-1----:R-:W-:Y:S01]  /*c250*/  FFMA.FTZ R44, R13, UR5, -R94.reuse ;  /* 0x000000050d2c7c23 */ /* 0x102fe2000801085e */
[----:B--2---:R-:W-:Y:S01]  /*c260*/  F2FP.F16.F32.PACK_AB R46, R118, R138 ;  /* 0x0000008a762e723e */ /* 0x004fe200000000ff */
[----:B------:R-:W-:Y:S01]  /*c270*/  HMMA.16816.F32 R36, R60, R54, R36 ;  /* 0x000000363c24723c */ /* 0x000fe20000001824 */
[----:B------:R1:W2:Y:S01]  /*c280*/  MUFU.EX2 R13, R5 ;  /* 0x00000005000d7308 */ /* 0x0002a20000000800 */
[--C-:B------:R-:W-:Y:S01]  /*c290*/  FFMA.FTZ R55, R105, UR5, -R79.reuse ;  /* 0x0000000569377c23 */ /* 0x100fe2000801084f */
[--C-:B------:R-:W-:Y:S01]  /*c2a0*/  FFMA.FTZ R60, R6, UR5, -R79.reuse ;  /* 0x00000005063c7c23 */ /* 0x100fe2000801084f */
[----:B------:R-:W-:Y:S01]  /*c2b0*/  FFMA.FTZ R61, R110, UR5, -R79 ;  /* 0x000000056e3d7c23 */ /* 0x000fe2000801084f */
[----:B------:R-:W5:Y:S01]  /*c2c0*/  MUFU.EX2 R53, R53 ;  /* 0x0000003500357308 */ /* 0x000f620000000800 */
[----:B------:R-:W-:Y:S01]  /*c2d0*/  FADD.FTZ R77, R118, R77 ;  /* 0x0000004d764d7221 */ /* 0x000fe20000010000 */
[----:B---3--:R-:W-:Y:S01]  /*c2e0*/  FFMA.FTZ R7, R129, UR5, -R94 ;  /* 0x0000000581077c23 */ /* 0x008fe2000801085e */
[----:B----4-:R-:W-:Y:S01]  /*c2f0*/  FADD.FTZ R73, R130, R73 ;  /* 0x0000004982497221 */ /* 0x010fe20000010000 */
[----:B------:R3:W4:Y:S04]  /*c300*/  MUFU.EX2 R129, R44 ;  /* 0x0000002c00817308 */ /* 0x0007280000000800 */
[----:B------:R-:W4:Y:S01]  /*c310*/  MUFU.EX2 R54, R4 ;  /* 0x0000000400367308 */ /* 0x000f220000000800 */
[----:B-1----:R-:W-:Y:S01]  /*c320*/  FFMA.FTZ R5, R114, UR5, -R84 ;  /* 0x0000000572057c23 */ /* 0x002fe20008010854 */
[----:B--2---:R-:W-:-:S02]  /*c330*/  F2FP.F16.F32.PACK_AB R45, R13, R130 ;  /* 0x000000820d2d723e */ /* 0x004fc400000000ff */
[----:B------:R-:W1:Y:S01]  /*c340*/  MUFU.EX2 R114, R7 ;  /* 0x0000000700727308 */ /* 0x000e620000000800 */
[----:B------:R-:W-:Y:S01]  /*c350*/  FADD.FTZ R73, R13, R73 ;  /* 0x000000490d497221 */ /* 0x000fe20000010000 */
[----:B-----5:R-:W-:Y:S02]  /*c360*/  F2FP.F16.F32.PACK_AB R6, R103, R53 ;  /* 0x000000356706723e */ /* 0x020fe400000000ff */
[----:B------:R-:W2:Y:S01]  /*c370*/  MUFU.EX2 R52, R5 ;  /* 0x0000000500347308 */ /* 0x000ea20000000800 */
[----:B---3--:R-:W-:Y:S01]  /*c380*/  F2FP.F16.F32.PACK_AB R44, R127, R125 ;  /* 0x0000007d7f2c723e */ /* 0x008fe200000000ff */
[----:B----4-:R-:W-:Y:S02]  /*c390*/  FADD.FTZ R73, R129, R73 ;  /* 0x0000004981497221 */ /* 0x010fe40000010000 */
[----:B------:R-:W3:Y:S01]  /*c3a0*/  MUFU.EX2 R55, R55 ;  /* 0x0000003700377308 */ /* 0x000ee20000000800 */
[----:B------:R-:W-:-:S03]  /*c3b0*/  FADD.FTZ R78, R54, R78 ;  /* 0x0000004e364e7221 */ /* 0x000fc60000010000 */
[----:B------:R-:W4:Y:S01]  /*c3c0*/  MUFU.EX2 R60, R60 ;  /* 0x0000003c003c7308 */ /* 0x000f220000000800 */
[C---:B-1----:R-:W-:Y:S01]  /*c3d0*/  F2FP.F16.F32.PACK_AB R47, R114.reuse, R129 ;  /* 0x00000081722f723e */ /* 0x042fe200000000ff */
[----:B------:R-:W-:Y:S02]  /*c3e0*/  FADD.FTZ R73, R114, R73 ;  /* 0x0000004972497221 */ /* 0x000fe40000010000 */
[----:B------:R-:W1:Y:S01]  /*c3f0*/  MUFU.EX2 R61, R61 ;  /* 0x0000003d003d7308 */ /* 0x000e620000000800 */
[C---:B--2---:R-:W-:Y:S01]  /*c400*/  F2FP.F16.F32.PACK_AB R4, R52.reuse, R119 ;  /* 0x000000773404723e */ /* 0x044fe200000000ff */
[----:B------:R-:W-:Y:S02]  /*c410*/  FADD.FTZ R83, R52, R83 ;  /* 0x0000005334537221 */ /* 0x000fe40000010000 */
[----:B------:R-:W-:Y:S01]  /*c420*/  HMMA.16816.F32 R20, R44, R16, R20 ;  /* 0x000000102c14723c */ /* 0x000fe20000001814 */
[C---:B---3--:R-:W-:Y:S01]  /*c430*/  F2FP.F16.F32.PACK_AB R5, R55.reuse, R54 ;  /* 0x000000363705723e */ /* 0x048fe200000000ff */
[----:B------:R-:W-:Y:S01]  /*c440*/  FADD.FTZ R78, R55, R78 ;  /* 0x0000004e374e7221 */ /* 0x000fe20000010000 */
[----:B------:R-:W-:-:S03]  /*c450*/  FADD.FTZ R83, R53, R83 ;  /* 0x0000005335537221 */ /* 0x000fc60000010000 */
[----:B----4-:R-:W-:Y:S01]  /*c460*/  FADD.FTZ R78, R60, R78 ;  /* 0x0000004e3c4e7221 */ /* 0x010fe20000010000 */
[----:B------:R-:W-:Y:S01]  /*c470*/  FADD.FTZ R83, R103, R83 ;  /* 0x0000005367537221 */ /* 0x000fe20000010000 */
[----:B------:R-:W-:Y:S01]  /*c480*/  HMMA.16816.F32 R24, R44, R18, R24 ;  /* 0x000000122c18723c */ /* 0x000fe20000001818 */
[C---:B-1----:R-:W-:Y:S01]  /*c490*/  F2FP.F16.F32.PACK_AB R7, R61.reuse, R60 ;  /* 0x0000003c3d07723e */ /* 0x042fe200000000ff */
[----:B------:R-:W-:-:S06]  /*c4a0*/  FADD.FTZ R78, R61, R78 ;  /* 0x0000004e3d4e7221 */ /* 0x000fcc0000010000 */
[C---:B------:R-:W-:Y:S08]  /*c4b0*/  HMMA.16816.F32 R28, R44.reuse, R64, R28 ;  /* 0x000000402c1c723c */ /* 0x040ff0000000181c */
[----:B------:R-:W-:Y:S01]  /*c4c0*/  HMMA.16816.F32 R32, R44, R66, R32 ;  /* 0x000000422c20723c */ /* 0x000fe20000001820 */
[--C-:B------:R-:W-:Y:S01]  /*c4d0*/  FFMA.FTZ R45, R14, UR5, -R99.reuse ;  /* 0x000000050e2d7c23 */ /* 0x100fe20008010863 */
[----:B------:R-:W-:Y:S01]  /*c4e0*/  FFMA.FTZ R44, R101, UR5, -R99 ;  /* 0x00000005652c7c23 */ /* 0x000fe20008010863 */
[--C-:B------:R-:W-:Y:S01]  /*c4f0*/  FFMA.FTZ R46, R0, UR5, -R84.reuse ;  /* 0x00000005002e7c23 */ /* 0x100fe20008010854 */
[----:B------:R-:W-:Y:S01]  /*c500*/  MUFU.EX2 R14, R100 ;  /* 0x00000064000e7308 */ /* 0x000fe20000000800 */
[----:B------:R-:W-:-:S03]  /*c510*/  FFMA.FTZ R47, R68, UR5, -R84 ;  /* 0x00000005442f7c23 */ /* 0x000fc60008010854 */
[----:B------:R-:W-:Y:S01]  /*c520*/  HMMA.16816.F32 R40, R4, R16, R40 ;  /* 0x000000100428723c */ /* 0x000fe20000001828 */
[----:B------:R1:W-:Y:S01]  /*c530*/  MUFU.EX2 R16, R45 ;  /* 0x0000002d00107308 */ /* 0x0003e20000000800 */
[----:B------:R-:W-:-:S03]  /*c540*/  FFMA.FTZ R17, R97, UR5, -R99 ;  /* 0x0000000561117c23 */ /* 0x000fc60008010863 */
[----:B------:R-:W2:Y:S03]  /*c550*/  MUFU.EX2 R44, R44 ;  /* 0x0000002c002c7308 */ /* 0x000ea60000000800 */
[----:B------:R-:W-:Y:S01]  /*c560*/  HMMA.16816.F32 R8, R4, R18, R8 ;  /* 0x000000120408723c */ /* 0x000fe20000001808 */
[----:B------:R-:W-:Y:S01]  /*c570*/  FFMA.FTZ R19, R49, UR5, -R94 ;  /* 0x0000000531137c23 */ /* 0x000fe2000801085e */
[----:B------:R-:W3:Y:S01]  /*c580*/  MUFU.EX2 R17, R17 ;  /* 0x0000001100117308 */ /* 0x000ee20000000800 */
[----:B------:R-:W-:-:S03]  /*c590*/  FFMA.FTZ R49, R50, UR5, -R79 ;  /* 0x0000000532317c23 */ /* 0x000fc6000801084f */
[----:B------:R-:W-:Y:S01]  /*c5a0*/  MUFU.EX2 R18, R95 ;  /* 0x0000005f00127308 */ /* 0x000fe20000000800 */
[----:B-1----:R-:W-:Y:S01]  /*c5b0*/  FFMA.FTZ R45, R93, UR5, -R94 ;  /* 0x000000055d2d7c23 */ /* 0x002fe2000801085e */
[C---:B------:R-:W-:Y:S02]  /*c5c0*/  HMMA.16816.F32 R56, R4.reuse, R64, R56 ;  /* 0x000000400438723c */ /* 0x040fe40000001838 */
[----:B------:R-:W-:Y:S01]  /*c5d0*/  MUFU.EX2 R19, R19 ;  /* 0x0000001300137308 */ /* 0x000fe20000000800 */
[----:B--2---:R-:W-:Y:S01]  /*c5e0*/  F2FP.F16.F32.PACK_AB R196, R14, R44 ;  /* 0x0000002c0ec4723e */ /* 0x004fe200000000ff */
[----:B------:R-:W-:Y:S02]  /*c5f0*/  FADD.FTZ R77, R44, R77 ;  /* 0x0000004d2c4d7221 */ /* 0x000fe40000010000 */
[----:B------:R-:W1:Y:S01]  /*c600*/  MUFU.EX2 R45, R45 ;  /* 0x0000002d002d7308 */ /* 0x000e620000000800 */
[----:B---3--:R-:W-:Y:S01]  /*c610*/  F2FP.F16.F32.PACK_AB R198, R17, R16 ;  /* 0x0000001011c6723e */ /* 0x008fe200000000ff */
[----:B------:R-:W-:Y:S02]  /*c620*/  HMMA.16816.F32 R36, R4, R66, R36 ;  /* 0x000000420424723c */ /* 0x000fe40000001824 */
[----:B------:R-:W2:Y:S01]  /*c630*/  MUFU.EX2 R0, R90 ;  /* 0x0000005a00007308 */ /* 0x000ea20000000800 */
[----:B------:R-:W-:Y:S01]  /*c640*/  F2FP.F16.F32.PACK_AB R6, R184, R48 ;  /* 0x00000030b806723e */ /* 0x000fe200000000ff */
[----:B------:R-:W-:-:S02]  /*c650*/  FADD.FTZ R77, R14, R77 ;  /* 0x0000004d0e4d7221 */ /* 0x000fc40000010000 */
[----:B------:R-:W3:Y:S02]  /*c660*/  MUFU.EX2 R46, R46 ;  /* 0x0000002e002e7308 */ /* 0x000ee40000000800 */
[----:B------:R-:W-:Y:S02]  /*c670*/  FADD.FTZ R77, R16, R77 ;  /* 0x0000004d104d7221 */ /* 0x000fe40000010000 */
[----:B------:R-:W4:Y:S01]  /*c680*/  MUFU.EX2 R49, R49 ;  /* 0x0000003100317308 */ /* 0x000f220000000800 */
[----:B-1----:R-:W-:Y:S01]  /*c690*/  F2FP.F16.F32.PACK_AB R197, R18, R45 ;  /* 0x0000002d12c5723e */ /* 0x002fe200000000ff */
[----:B------:R-:W-:Y:S02]  /*c6a0*/  FADD.FTZ R73, R45, R73 ;  /* 0x000000492d497221 */ /* 0x000fe40000010000 */
[----:B------:R-:W1:Y:S01]  /*c6b0*/  MUFU.EX2 R47, R47 ;  /* 0x0000002f002f7308 */ /* 0x000e620000000800 */
[----:B------:R-:W-:Y:S01]  /*c6c0*/  FADD.FTZ R186, R17, R77 ;  /* 0x0000004d11ba7221 */ /* 0x000fe20000010000 */
[----:B--2---:R-:W-:Y:S01]  /*c6d0*/  F2FP.F16.F32.PACK_AB R199, R0, R19 ;  /* 0x0000001300c7723e */ /* 0x004fe200000000ff */
[----:B------:R-:W-:Y:S01]  /*c6e0*/  FADD.FTZ R73, R18, R73 ;  /* 0x0000004912497221 */ /* 0x000fe20000010000 */
[----:B---3--:R-:W-:-:S03]  /*c6f0*/  FADD.FTZ R83, R46, R83 ;  /* 0x000000532e537221 */ /* 0x008fc60000010000 */
[----:B------:R-:W-:Y:S02]  /*c700*/  FADD.FTZ R73, R19, R73 ;  /* 0x0000004913497221 */ /* 0x000fe40000010000 */
[C---:B------:R-:W-:Y:S01]  /*c710*/  HMMA.16816.F32 R208, R196.reuse, R212, R20 ;  /* 0x000000d4c4d0723c */ /* 0x040fe20000001814 */
[--C-:B------:R-:W-:Y:S01]  /*c720*/  FFMA.FTZ R20, R15, UR5, -R79.reuse ;  /* 0x000000050f147c23 */ /* 0x100fe2000801084f */
[----:B------:R-:W-:Y:S01]  /*c730*/  FFMA.FTZ R21, R69, UR5, -R79 ;  /* 0x0000000545157c23 */ /* 0x000fe2000801084f */
[----:B------:R-:W2:Y:S01]  /*c740*/  MUFU.EX2 R15, R51 ;  /* 0x00000033000f7308 */ /* 0x000ea20000000800 */
[----:B----4-:R-:W-:Y:S01]  /*c750*/  FADD.FTZ R78, R49, R78 ;  /* 0x0000004e314e7221 */ /* 0x010fe20000010000 */
[C---:B-1----:R-:W-:Y:S01]  /*c760*/  F2FP.F16.F32.PACK_AB R4, R47.reuse, R46 ;  /* 0x0000002e2f04723e */ /* 0x042fe200000000ff */
[----:B------:R-:W-:Y:S01]  /*c770*/  FADD.FTZ R83, R47, R83 ;  /* 0x000000532f537221 */ /* 0x000fe20000010000 */
[----:B------:R-:W1:Y:S01]  /*c780*/  MUFU.EX2 R20, R20 ;  /* 0x0000001400147308 */ /* 0x000e620000000800 */
[----:B------:R-:W-:Y:S01]  /*c790*/  HMMA.16816.F32 R204, R196, R214, R24 ;  /* 0x000000d6c4cc723c */ /* 0x000fe20000001818 */
[----:B------:R-:W-:Y:S01]  /*c7a0*/  FADD.FTZ R187, R0, R73 ;  /* 0x0000004900bb7221 */ /* 0x000fe20000010000 */
[----:B------:R-:W-:Y:S01]  /*c7b0*/  FADD.FTZ R83, R48, R83 ;  /* 0x0000005330537221 */ /* 0x000fe20000010000 */
[----:B------:R-:W3:Y:S03]  /*c7c0*/  MUFU.EX2 R21, R21 ;  /* 0x0000001500157308 */ /* 0x000ee60000000800 */
[----:B------:R-:W-:-:S02]  /*c7d0*/  FADD.FTZ R184, R184, R83 ;  /* 0x00000053b8b87221 */ /* 0x000fc40000010000 */
[----:B------:R-:W-:Y:S01]  /*c7e0*/  HMMA.16816.F32 R200, R196, R224, R28 ;  /* 0x000000e0c4c8723c */ /* 0x000fe2000000181c */
[C---:B--2---:R-:W-:Y:S01]  /*c7f0*/  F2FP.F16.F32.PACK_AB R5, R15.reuse, R49 ;  /* 0x000000310f05723e */ /* 0x044fe200000000ff */
[----:B------:R-:W-:-:S04]  /*c800*/  FADD.FTZ R78, R15, R78 ;  /* 0x0000004e0f4e7221 */ /* 0x000fc80000010000 */
[----:B-1----:R-:W-:Y:S02]  /*c810*/  FADD.FTZ R78, R20, R78 ;  /* 0x0000004e144e7221 */ /* 0x002fe40000010000 */
[----:B------:R-:W-:Y:S01]  /*c820*/  HMMA.16816.F32 R196, R196, R226, R32 ;  /* 0x000000e2c4c4723c */ /* 0x000fe20000001820 */
[C---:B---3--:R-:W-:Y:S01]  /*c830*/  F2FP.F16.F32.PACK_AB R7, R21.reuse, R20 ;  /* 0x000000141507723e */ /* 0x048fe200000000ff */
[----:B------:R-:W-:-:S06]  /*c840*/  FADD.FTZ R185, R21, R78 ;  /* 0x0000004e15b97221 */ /* 0x000fcc0000010000 */
[C---:B------:R-:W-:Y:S08]  /*c850*/  HMMA.16816.F32 R216, R4.reuse, R212, R40 ;  /* 0x000000d404d8723c */ /* 0x040ff00000001828 */
[C---:B------:R-:W-:Y:S08]  /*c860*/  HMMA.16816.F32 R220, R4.reuse, R224, R56 ;  /* 0x000000e004dc723c */ /* 0x040ff00000001838 */
[C---:B------:R-:W-:Y:S08]  /*c870*/  HMMA.16816.F32 R212, R4.reuse, R214, R8 ;  /* 0x000000d604d4723c */ /* 0x040ff00000001808 */
[----:B------:R-:W-:Y:S01]  /*c880*/  HMMA.16816.F32 R224, R4, R226, R36 ;  /* 0x000000e204e0723c */ /* 0x000fe20000001824 */
[----:B------:R-:W-:-:S15]  /*c890*/  MOV R7, R2 ;  /* 0x0000000200077202 */ /* 0x000fde0000000f00 */
[----:B------:R-:W-:-:S04]  /*c8a0*/  NOP ;  /* 0x0000000000007918 */ /* 0x000fc80000000000 */
.L_x_177:
[----:B------:R-:W-:Y:S01]  /*c8b0*/  ISETP.GE.AND P0, PT, R188, RZ, PT ;  /* 0x000000ffbc00720c */ /* 0x000fe20003f06270 */
[----:B------:R-:W1:-:S12]  /*c8c0*/  LDCU.64 UR8, c[0x0][0x358] ;  /* 0x00006b00ff0877ac */ /* 0x000e580008000a00 */
[----:B------:R-:W-:Y:S05]  /*c8d0*/  @!P0 BRA `(.L_x_181) ;  /* 0x0000004000dc8947 */ /* 0x000fea0003800000 */
[----:B------:R-:W2:Y:S01]  /*c8e0*/  S2R R229, SR_TID.X ;  /* 0x0000000000e57919 */ /* 0x000ea20000002100 */
[----:B------:R-:W3:Y:S01]  /*c8f0*/  LDC.64 R182, c[0x0][0x3c0] ;  /* 0x0000f000ffb67b82 */ /* 0x000ee20000000a00 */
[----:B------:R-:W4:Y:S01]  /*c900*/  LDCU UR6, c[0x0][0x440] ;  /* 0x00008800ff0677ac */ /* 0x000f220008000800 */
[----:B------:R-:W-:Y:S01]  /*c910*/  MOV R0, 0x20 ;  /* 0x0000002000007802 */ /* 0x000fe20000000f00 */
[----:B------:R-:W-:Y:S01]  /*c920*/  IMAD.MOV.U32 R189, RZ, RZ, R7 ;  /* 0x000000ffffbd7224 */ /* 0x000fe200078e0007 */
[----:B------:R-:W-:Y:S01]  /*c930*/  MOV R192, R134 ;  /* 0x0000008600c07202 */ /* 0x000fe20000000f00 */
[----:B------:R-:W-:Y:S01]  /*c940*/  IMAD.MOV.U32 R190, RZ, RZ, R12 ;  /* 0x000000ffffbe7224 */ /* 0x000fe200078e000c */
[----:B------:R-:W1:Y:S01]  /*c950*/  LDCU UR5, c[0x0][0x440] ;  /* 0x00008800ff0577ac */ /* 0x000e620008000800 */
[----:B------:R-:W-:Y:S02]  /*c960*/  IMAD.MOV.U32 R191, RZ, RZ, R133 ;  /* 0x000000ffffbf7224 */ /* 0x000fe400078e0085 */
[----:B------:R-:W-:Y:S01]  /*c970*/  VIADD R235, R237, 0x4020 ;  /* 0x00004020edeb7836 */ /* 0x000fe20000000000 */
[----:B------:R-:W1:Y:S01]  /*c980*/  LDCU UR4, c[0x0][0x45c] ;  /* 0x00008b80ff0477ac */ /* 0x000e620008000800 */
[----:B----4-:R-:W-:-:S02]  /*c990*/  ISETP.GE.AND P2, PT, R178, UR6, PT ;  /* 0x00000006b2007c0c */ /* 0x010fc4000bf46270 */
[C---:B--2---:R-:W-:Y:S02]  /*c9a0*/  LOP3.LUT P1, RZ, R229.reuse, 0x4, RZ, 0xc0, !PT ;  /* 0x00000004e5ff7812 */ /* 0x044fe4000782c0ff */
[----:B------:R-:W-:Y:S02]  /*c9b0*/  SHF.L.U32 R234, R229, 0x1, RZ ;  /* 0x00000001e5ea7819 */ /* 0x000fe400000006ff */
[----:B------:R-:W-:-:S04]  /*c9c0*/  SEL R0, R0, 0xffffffe0, !P1 ;  /* 0xffffffe000007807 */ /* 0x000fc80004800000 */
[----:B------:R-:W-:Y:S01]  /*c9d0*/  IADD3 R176, PT, PT, R180, R0, RZ ;  /* 0x00000000b4b07210 */ /* 0x000fe20007ffe0ff */
[----:B------:R-:W-:Y:S01]  /*c9e0*/  IMAD.IADD R177, R179, 0x1, R0 ;  /* 0x00000001b3b17824 */ /* 0x000fe200078e0200 */
[----:B-1----:R-:W-:Y:S06]  /*c9f0*/  BRA `(.L_x_182) ;  /* 0x0000000000f07947 */ /* 0x002fec0003800000 */
.L_x_184:
[C---:B------:R-:W-:Y:S01]  /*ca00*/  @!P0 VIADD R147, R188.reuse, 0xffffffff ;  /* 0xffffffffbc938836 */ /* 0x040fe20000000000 */
[----:B------:R-:W1:Y:S01]  /*ca10*/  @!P0 LDC.64 R2, c[0x0][0x3b8] ;  /* 0x0000ee00ff028b82 */ /* 0x000e620000000a00 */
[----:B------:R-:W-:Y:S01]  /*ca20*/  @!P0 VIADD R143, R188, 0xffffffff ;  /* 0xffffffffbc8f8836 */ /* 0x000fe20000000000 */
[----:B------:R-:W-:Y:S01]  /*ca30*/  ISETP.GE.AND P2, PT, R178, UR5, PT ;  /* 0x00000005b2007c0c */ /* 0x000fe2000bf46270 */
[C---:B------:R-:W-:Y:S05]  /*ca40*/  @!P0 VIADD R146, R188.reuse, 0xffffffff ;  /* 0xffffffffbc928836 */ /* 0x040fea0000000000 */
[----:B------:R-:W2:Y:S07]  /*ca50*/  @!P0 LDC.64 R134, c[0x0][0x3b8] ;  /* 0x0000ee00ff868b82 */ /* 0x000eae0000000a00 */
[----:B------:R-:W-:Y:S01]  /*ca60*/  @!P2 VIADD R150, R188, 0xffffffff ;  /* 0xffffffffbc96a836 */ /* 0x000fe20000000000 */
[----:B------:R-:W3:Y:S08]  /*ca70*/  @!P2 LDC.64 R138, c[0x0][0x3b8] ;  /* 0x0000ee00ff8aab82 */ /* 0x000ef00000000a00 */
[----:B------:R-:W4:Y:S02]  /*ca80*/  @!P0 LDC.64 R136, c[0x0][0x3b8] ;  /* 0x0000ee00ff888b82 */ /* 0x000f240000000a00 */
[----:B----4-:R-:W-:Y:S04]  /*ca90*/  @!P0 IMAD.WIDE.U32 R152, R146, R136, RZ ;  /* 0x0000008892988225 */ /* 0x010fe800078e00ff */
[C---:B-1----:R-:W-:Y:S04]  /*caa0*/  @!P0 IMAD.WIDE.U32 R144, R147.reuse, R2, RZ ;  /* 0x0000000293908225 */ /* 0x042fe800078e00ff */
[----:B------:R-:W-:Y:S01]  /*cab0*/  @!P0 IMAD R147, R147, R3, R145 ;  /* 0x0000000393938224 */ /* 0x000fe200078e0291 */
[----:B------:R-:W-:Y:S01]  /*cac0*/  @!P0 SHF.L.U32 R151, R144, 0x7, RZ ;  /* 0x0000000790978819 */ /* 0x000fe200000006ff */
[----:B---3--:R-:W-:Y:S03]  /*cad0*/  @!P2 IMAD.WIDE.U32 R148, R150, R138, RZ ;  /* 0x0000008a9694a225 */ /* 0x008fe600078e00ff */
[----:B------:R-:W-:Y:S01]  /*cae0*/  @!P0 SHF.L.U64.HI R147, R144, 0x7, R147 ;  /* 0x0000000790938819 */ /* 0x000fe20000010293 */
[C---:B--2---:R-:W-:Y:S01]  /*caf0*/  @!P0 IMAD.WIDE.U32 R144, R143.reuse, R134, RZ ;  /* 0x000000868f908225 */ /* 0x044fe200078e00ff */
[C---:B------:R-:W-:Y:S03]  /*cb00*/  @!P0 LEA R138, P3, R2.reuse, R151, 0x5 ;  /* 0x00000097028a8211 */ /* 0x040fe600078628ff */
[----:B------:R-:W-:Y:S01]  /*cb10*/  @!P0 IMAD R143, R143, R135, R145 ;  /* 0x000000878f8f8224 */ /* 0x000fe200078e0291 */
[----:B------:R-:W-:Y:S01]  /*cb20*/  @!P0 LEA.HI.X R147, R2, R147, R3, 0x5, P3 ;  /* 0x0000009302938211 */ /* 0x000fe200018f2c03 */
[----:B------:R-:W-:Y:S01]  /*cb30*/  @!P2 IMAD R139, R150, R139, R149 ;  /* 0x0000008b968ba224 */ /* 0x000fe200078e0295 */
[----:B------:R-:W-:Y:S01]  /*cb40*/  @!P0 LEA R150, P4, R138, R195, 0x1 ;  /* 0x000000c38a968211 */ /* 0x000fe200078808ff */
[C---:B------:R-:W-:Y:S01]  /*cb50*/  @!P0 IMAD.SHL.U32 R2, R144.reuse, 0x80, RZ ;  /* 0x0000008090028824 */ /* 0x040fe200078e00ff */
[----:B------:R-:W-:Y:S01]  /*cb60*/  @!P0 SHF.L.U64.HI R3, R144, 0x7, R143 ;  /* 0x0000000790038819 */ /* 0x000fe2000001028f */
[----:B------:R-:W-:Y:S01]  /*cb70*/  @!P0 IMAD R146, R146, R137, R153 ;  /* 0x0000008992928224 */ /* 0x000fe200078e0299 */
[----:B------:R-:W-:Y:S01]  /*cb80*/  @!P2 LEA R144, P5, R148, R195, 0x8 ;  /* 0x000000c39490a211 */ /* 0x000fe200078a40ff */
[----:B------:R-:W-:Y:S01]  /*cb90*/  @!P0 IMAD.SHL.U32 R143, R152, 0x80, RZ ;  /* 0x00000080988f8824 */ /* 0x000fe200078e00ff */
[-C--:B------:R-:W-:Y:S01]  /*cba0*/  @!P0 LEA.HI.X R151, R138, R232.reuse, R147, 0x1, P4 ;  /* 0x000000e88a978211 */ /* 0x080fe200020f0c93 */
[----:B------:R-:W-:Y:S01]  /*cbb0*/  @!P0 IMAD R135, R135, 0x60, RZ ;  /* 0x0000006087878824 */ /* 0x000fe200078e02ff */
[----:B------:R-:W-:Y:S01]  /*cbc0*/  @!P2 LEA.HI.X R145, R148, R232, R139, 0x8, P5 ;  /* 0x000000e89491a211 */ /* 0x000fe200028f448b */
[----:B------:R-:W-:Y:S01]  /*cbd0*/  @!P0 IMAD.WIDE.U32 R2, R134, 0x60, R2 ;  /* 0x0000006086028825 */ /* 0x000fe200078e0002 */
[----:B------:R-:W-:Y:S02]  /*cbe0*/  @!P0 LEA R143, P3, R136, R143, 0x6 ;  /* 0x0000008f888f8211 */ /* 0x000fe400078630ff */
[----:B------:R-:W-:Y:S01]  /*cbf0*/  @!P0 SHF.L.U64.HI R146, R152, 0x7, R146 ;  /* 0x0000000798928819 */ /* 0x000fe20000010292 */
[----:B------:R-:W-:Y:S01]  /*cc00*/  @!PT LDS RZ, [RZ] ;  /* 0x00000000fffff984 */ /* 0x000fe20000000800 */
[----:B------:R-:W-:Y:S01]  /*cc10*/  @!PT LDS RZ, [RZ] ;  /* 0x00000000fffff984 */ /* 0x000fe20000000800 */
[----:B------:R-:W-:Y:S01]  /*cc20*/  @!PT LDS RZ, [RZ] ;  /* 0x00000000fffff984 */ /* 0x000fe20000000800 */
[----:B------:R1:W-:Y:S01]  /*cc30*/  @!P2 LDGSTS.E.BYPASS.LTC128B.128 [R233+0x2000], desc[UR8][R144.64] ;  /* 0x0200000090e9afae */ /* 0x0003e2000b981a08 */
[----:B------:R-:W-:Y:S02]  /*cc40*/  @!P0 IADD3 R3, PT, PT, R135, R3, RZ ;  /* 0x0000000387038210 */ /* 0x000fe40007ffe0ff */
[----:B------:R-:W-:Y:S02]  /*cc50*/  @!P0 LEA.HI.X R146, R136, R146, R137, 0x6, P3 ;  /* 0x0000009288928211 */ /* 0x000fe400018f3489 */
[----:B------:R1:W-:Y:S01]  /*cc60*/  @P2 STS.128 [R233+0x2000], RZ ;  /* 0x002000ffe9002388 */ /* 0x0003e20000000c00 */
[CC--:B------:R-:W-:Y:S02]  /*cc70*/  @!P0 LEA R134, P3, R143.reuse, R195.reuse, 0x1 ;  /* 0x000000c38f868211 */ /* 0x0c0fe400078608ff */
[C---:B------:R-:W-:Y:S02]  /*cc80*/  @!P0 LEA R136, P4, R2.reuse, R195, 0x1 ;  /* 0x000000c302888211 */ /* 0x040fe400078808ff */
[----:B------:R1:W-:Y:S01]  /*cc90*/  @P0 STS.128 [R233+0x2800], RZ ;  /* 0x002800ffe9000388 */ /* 0x0003e20000000c00 */
[-C--:B------:R-:W-:Y:S02]  /*cca0*/  @!P0 LEA.HI.X R135, R143, R232.reuse, R146, 0x1, P3 ;  /* 0x000000e88f878211 */ /* 0x080fe400018f0c92 */
[----:B------:R-:W-:Y:S02]  /*ccb0*/  @!P0 LEA.HI.X R137, R2, R232, R3, 0x1, P4 ;  /* 0x000000e802898211 */ /* 0x000fe400020f0c03 */
        /* <DEDUP_REMOVED lines=16> */
.L_x_182:
[----:B------:R-:W-:Y:S04]  /*cdc0*/  DEPBAR.LE SB0, 0x0 ;  /* 0x000080000000791a */ /* 0x000fe80000000000 */
[----:B------:R-:W-:Y:S01]  /*cdd0*/  BAR.SYNC.DEFER_BLOCKING 0x0 ;  /* 0x0000000000007b1d */ /* 0x000fe20000010000 */
[----:B------:R-:W-:Y:S01]  /*cde0*/  ISETP.GE.AND P0, PT, R178, UR5, PT ;  /* 0x00000005b2007c0c */ /* 0x000fe2000bf06270 */
[C---:B---3--:R-:W-:Y:S04]  /*cdf0*/  IMAD.WIDE.U32 R4, R188.reuse, R182, RZ ;  /* 0x000000b6bc047225 */ /* 0x048fe800078e00ff */
[----:B------:R-:W-:Y:S01]  /*ce00*/  IMAD R0, R188, R183, R5 ;  /* 0x000000b7bc007224 */ /* 0x000fe200078e0205 */
[C---:B------:R-:W-:Y:S04]  /*ce10*/  SHF.L.U32 R2, R4.reuse, 0x7, RZ ;  /* 0x0000000704027819 */ /* 0x040fe800000006ff */
[----:B------:R-:W-:Y:S02]  /*ce20*/  SHF.L.U64.HI R3, R4, 0x7, R0 ;  /* 0x0000000704037819 */ /* 0x000fe40000010200 */
[----:B------:R-:W-:Y:S02]  /*ce30*/  @!P2 LEA R5, P5, R2, R194, 0x1 ;  /* 0x000000c20205a211 */ /* 0x000fe400078a08ff */
[CC--:B------:R-:W-:Y:S02]  /*ce40*/  @!P0 LEA R4, P4, R182.reuse, R2.reuse, 0x5 ;  /* 0x00000002b6048211 */ /* 0x0c0fe400078828ff */
[C---:B------:R-:W-:Y:S02]  /*ce50*/  @!P0 LEA R10, P3, R182.reuse, R2, 0x6 ;  /* 0x00000002b60a8211 */ /* 0x040fe400078630ff */
[-CC-:B------:R-:W-:Y:S02]  /*ce60*/  @!P0 LEA.HI.X R0, R182, R3.reuse, R183.reuse, 0x5, P4 ;  /* 0x00000003b6008211 */ /* 0x180fe400020f2cb7 */
[-C--:B------:R-:W-:Y:S02]  /*ce70*/  @!P0 LEA R8, P4, R4, R194.reuse, 0x1 ;  /* 0x000000c204088211 */ /* 0x080fe400078808ff */
[----:B------:R-:W-:Y:S02]  /*ce80*/  @!P0 LEA.HI.X R7, R182, R3, R183, 0x6, P3 ;  /* 0x00000003b6078211 */ /* 0x000fe400018f34b7 */
[-C--:B------:R-:W-:Y:S01]  /*ce90*/  @!P0 LEA.HI.X R9, R4, R231.reuse, R0, 0x1, P4 ;  /* 0x000000e704098211 */ /* 0x080fe200020f0c00 */
[----:B------:R-:W-:Y:S01]  /*cea0*/  @!P0 IMAD R0, R183, 0x60, RZ ;  /* 0x00000060b7008824 */ /* 0x000fe200078e02ff */
[----:B------:R-:W-:Y:S02]  /*ceb0*/  @!P0 LEA R6, P3, R10, R194, 0x1 ;  /* 0x000000c20a068211 */ /* 0x000fe400078608ff */
[-CC-:B------:R-:W-:Y:S01]  /*cec0*/  @!P2 LEA.HI.X R4, R2, R231.reuse, R3.reuse, 0x1, P5 ;  /* 0x000000e70204a211 */ /* 0x180fe200028f0c03 */
[----:B------:R-:W-:Y:S01]  /*ced0*/  @!P0 IMAD.WIDE.U32 R2, R182, 0x60, R2 ;  /* 0x00000060b6028825 */ /* 0x000fe200078e0002 */
[----:B------:R-:W-:Y:S02]  /*cee0*/  @!P0 LEA.HI.X R7, R10, R231, R7, 0x1, P3 ;  /* 0x000000e70a078211 */ /* 0x000fe400018f0c07 */
[----:B------:R-:W-:Y:S02]  /*cef0*/  @!P2 LOP3.LUT R5, R5, R4, RZ, 0x3c, !PT ;  /* 0x000000040505a212 */ /* 0x000fe400078e3cff */
[----:B------:R-:W-:Y:S02]  /*cf00*/  @!P0 LEA R10, P3, R2, R194, 0x1 ;  /* 0x000000c2020a8211 */ /* 0x000fe400078608ff */
[C---:B------:R-:W-:Y:S02]  /*cf10*/  @!P2 LOP3.LUT R4, R5.reuse, R4, RZ, 0x3c, !PT ;  /* 0x000000040504a212 */ /* 0x040fe400078e3cff */
[----:B------:R-:W-:Y:S02]  /*cf20*/  @!P0 IADD3 R0, PT, PT, R0, R3, RZ ;  /* 0x0000000300008210 */ /* 0x000fe40007ffe0ff */
[----:B------:R-:W-:Y:S02]  /*cf30*/  @!P2 LOP3.LUT R5, R5, R4, RZ, 0x3c, !PT ;  /* 0x000000040505a212 */ /* 0x000fe400078e3cff */
[----:B------:R-:W-:Y:S02]  /*cf40*/  @!P0 LEA.HI.X R11, R2, R231, R0, 0x1, P3 ;  /* 0x000000e7020b8211 */ /* 0x000fe400018f0c00 */
[----:B------:R-:W-:Y:S01]  /*cf50*/  ISETP.NE.AND P3, PT, R188, RZ, PT ;  /* 0x000000ffbc00720c */ /* 0x000fe20003f65270 */
[----:B------:R-:W-:Y:S01]  /*cf60*/  @!PT LDS RZ, [RZ] ;  /* 0x00000000fffff984 */ /* 0x000fe20000000800 */
[----:B------:R-:W-:Y:S01]  /*cf70*/  @!PT LDS RZ, [RZ] ;  /* 0x00000000fffff984 */ /* 0x000fe20000000800 */
[----:B------:R-:W-:Y:S01]  /*cf80*/  @!PT LDS RZ, [RZ] ;  /* 0x00000000fffff984 */ /* 0x000fe20000000800 */
[----:B------:R-:W-:Y:S08]  /*cf90*/  @!P2 LDGSTS.E.BYPASS.LTC128B.128 [R233+0x4000], desc[UR8][R4.64] ;  /* 0x0400000004e9afae */ /* 0x000ff0000b981a08 */
        /* <DEDUP_REMOVED lines=17> */
[----:B------:R-:W0:Y:S08]  /*d0b0*/  LDGDEPBAR ;  /* 0x00000000000079af */ /* 0x000e300000000000 */
[----:B------:R-:W1:Y:S08]  /*d0c0*/  LDSM.16.M88.4 R16, [R179+0x2000] ;  /* 0x00200000b310783b */ /* 0x000e700000000200 */
[----:B------:R-:W2:Y:S08]  /*d0d0*/  LDSM.16.M88.4 R128, [R180+0x1000] ;  /* 0x00100000b480783b */ /* 0x000eb00000000200 */
[----:B------:R-:W3:Y:S08]  /*d0e0*/  LDSM.16.M88.4 R112, [R179+0x3800] ;  /* 0x00380000b370783b */ /* 0x000ef00000000200 */
[----:B------:R-:W4:Y:S08]  /*d0f0*/  LDSM.16.M88.4 R32, [R179+0x2400] ;  /* 0x00240000b320783b */ /* 0x000f300000000200 */
[----:B------:R-:W5:Y:S01]  /*d100*/  LDSM.16.M88.4 R48, [R179+0x2800] ;  /* 0x00280000b330783b */ /* 0x000f620000000200 */
[-C--:B-1----:R-:W-:Y:S07]  /*d110*/  HMMA.16816.F32 R4, R124, R16.reuse, RZ ;  /* 0x000000107c04723c */ /* 0x082fee00000018ff */
[----:B------:R-:W1:Y:S01]  /*d120*/  LDSM.16.M88.4 R64, [R179+0x2c00] ;  /* 0x002c0000b340783b */ /* 0x000e620000000200 */
[----:B--2---:R-:W-:Y:S07]  /*d130*/  HMMA.16816.F32 R8, R128, R16, RZ ;  /* 0x000000108008723c */ /* 0x004fee00000018ff */
[----:B------:R-:W2:Y:S01]  /*d140*/  LDSM.16.M88.4 R80, [R179+0x3000] ;  /* 0x00300000b350783b */ /* 0x000ea20000000200 */
[-C--:B---3--:R-:W-:Y:S07]  /*d150*/  HMMA.16816.F32 R100, R124, R112.reuse, RZ ;  /* 0x000000707c64723c */ /* 0x088fee00000018ff */
[----:B------:R-:W3:Y:S01]  /*d160*/  LDSM.16.M88.4 R96, [R179+0x3400] ;  /* 0x00340000b360783b */ /* 0x000ee20000000200 */
[----:B------:R-:W-:Y:S07]  /*d170*/  HMMA.16816.F32 R104, R128, R112, RZ ;  /* 0x000000708068723c */ /* 0x000fee00000018ff */
[----:B------:R-:W3:Y:S01]  /*d180*/  LDSM.16.M88.4 R172, [R179+0x3c00] ;  /* 0x003c0000b3ac783b */ /* 0x000ee20000000200 */
[-C--:B------:R-:W-:Y:S07]  /*d190*/  HMMA.16816.F32 R12, R124, R18.reuse, RZ ;  /* 0x000000127c0c723c */ /* 0x080fee00000018ff */
[----:B------:R-:W-:Y:S01]  /*d1a0*/  LDSM.16.M88.4 R168, [R176] ;  /* 0x00000000b0a8783b */ /* 0x000fe20000000200 */
[----:B------:R-:W-:Y:S07]  /*d1b0*/  HMMA.16816.F32 R16, R128, R18, RZ ;  /* 0x000000128010723c */ /* 0x000fee00000018ff */
[----:B------:R-:W3:Y:S01]  /*d1c0*/  LDSM.16.M88.4 R164, [R177+0x2000] ;  /* 0x00200000b1a4783b */ /* 0x000ee20000000200 */
[C---:B----4-:R-:W-:Y:S07]  /*d1d0*/  HMMA.16816.F32 R20, R124.reuse, R32, RZ ;  /* 0x000000207c14723c */ /* 0x050fee00000018ff */
[----:B------:R-:W4:Y:S01]  /*d1e0*/  LDSM.16.M88.4 R132, [R176+0x1000] ;  /* 0x00100000b084783b */ /* 0x000f220000000200 */
[C---:B------:R-:W-:Y:S07]  /*d1f0*/  HMMA.16816.F32 R28, R124.reuse, R34, RZ ;  /* 0x000000227c1c723c */ /* 0x040fee00000018ff */
[----:B------:R-:W4:Y:S01]  /*d200*/  LDSM.16.M88.4 R140, [R177+0x3800] ;  /* 0x00380000b18c783b */ /* 0x000f220000000200 */
[C---:B-----5:R-:W-:Y:S07]  /*d210*/  HMMA.16816.F32 R36, R124.reuse, R48, RZ ;  /* 0x000000307c24723c */ /* 0x060fee00000018ff */
[----:B------:R-:W5:Y:S01]  /*d220*/  LDSM.16.M88.4 R160, [R177+0x2400] ;  /* 0x00240000b1a0783b */ /* 0x000f620000000200 */
[C---:B------:R-:W-:Y:S07]  /*d230*/  HMMA.16816.F32 R44, R124.reuse, R50, RZ ;  /* 0x000000327c2c723c */ /* 0x040fee00000018ff */
[----:B------:R-:W5:Y:S01]  /*d240*/  LDSM.16.M88.4 R156, [R177+0x2800] ;  /* 0x00280000b19c783b */ /* 0x000f620000000200 */
[C---:B-1----:R-:W-:Y:S07]  /*d250*/  HMMA.16816.F32 R52, R124.reuse, R64, RZ ;  /* 0x000000407c34723c */ /* 0x042fee00000018ff */
[----:B------:R-:W1:Y:S01]  /*d260*/  LDSM.16.M88.4 R152, [R177+0x2c00] ;  /* 0x002c0000b198783b */ /* 0x000e620000000200 */
[C---:B------:R-:W-:Y:S07]  /*d270*/  HMMA.16816.F32 R60, R124.reuse, R66, RZ ;  /* 0x000000427c3c723c */ /* 0x040fee00000018ff */
[----:B------:R-:W1:Y:S01]  /*d280*/  LDSM.16.M88.4 R148, [R177+0x3000] ;  /* 0x00300000b194783b */ /* 0x000e620000000200 */
[C---:B--2---:R-:W-:Y:S07]  /*d290*/  HMMA.16816.F32 R68, R124.reuse, R80, RZ ;  /* 0x000000507c44723c */ /* 0x044fee00000018ff */
[----:B------:R-:W2:Y:S01]  /*d2a0*/  LDSM.16.M88.4 R144, [R177+0x3400] ;  /* 0x00340000b190783b */ /* 0x000ea20000000200 */
[C---:B------:R-:W-:Y:S07]  /*d2b0*/  HMMA.16816.F32 R76, R124.reuse, R82, RZ ;  /* 0x000000527c4c723c */ /* 0x040fee00000018ff */
[----:B------:R-:W2:Y:S01]  /*d2c0*/  LDSM.16.M88.4 R136, [R177+0x3c00] ;  /* 0x003c0000b188783b */ /* 0x000ea20000000200 */
[----:B------:R-:W-:Y:S04]  /*d2d0*/  DEPBAR.LE SB0, 0x0 ;  /* 0x000080000000791a */ /* 0x000fe80000000000 */
[C---:B---3--:R-:W-:Y:S01]  /*d2e0*/  HMMA.16816.F32 R84, R124.reuse, R96, RZ ;  /* 0x000000607c54723c */ /* 0x048fe200000018ff */
[----:B------:R-:W-:Y:S07]  /*d2f0*/  BAR.SYNC.DEFER_BLOCKING 0x0 ;  /* 0x0000000000007b1d */ /* 0x000fee0000010000 */
        /* <DEDUP_REMOVED lines=15> */
[-C--:B------:R-:W-:Y:S08]  /*d3f0*/  HMMA.16816.F32 R4, R168, R164.reuse, R4 ;  /* 0x000000a4a804723c */ /* 0x080ff00000001804 */
[----:B----4-:R-:W-:Y:S08]  /*d400*/  HMMA.16816.F32 R8, R132, R164, R8 ;  /* 0x000000a48408723c */ /* 0x010ff00000001808 */
[-C--:B------:R-:W-:Y:S08]  /*d410*/  HMMA.16816.F32 R100, R168, R140.reuse, R100 ;  /* 0x0000008ca864723c */ /* 0x080ff00000001864 */
[----:B------:R-:W-:Y:S04]  /*d420*/  HMMA.16816.F32 R104, R132, R140, R104 ;  /* 0x0000008c8468723c */ /* 0x000fe80000001868 */
[----:B------:R-:W-:Y:S04]  /*d430*/  LOP3.LUT R140, R234, 0x6, RZ, 0xc0, !PT ;  /* 0x00000006ea8c7812 */ /* 0x000fe800078ec0ff */
[-C--:B------:R-:W-:Y:S05]  /*d440*/  HMMA.16816.F32 R12, R168, R166.reuse, R12 ;  /* 0x000000a6a80c723c */ /* 0x080fea000000180c */
[----:B------:R-:W-:Y:S03]  /*d450*/  LEA R3, R188, R140, 0x7 ;  /* 0x0000008cbc037211 */ /* 0x000fe600078e38ff */
[C---:B------:R-:W-:Y:S04]  /*d460*/  HMMA.16816.F32 R16, R132.reuse, R166, R16 ;  /* 0x000000a68410723c */ /* 0x040fe80000001810 */
[----:B------:R-:W-:Y:S02]  /*d470*/  I2FP.F32.U32 R0, R3 ;  /* 0x0000000300007245 */ /* 0x000fe40000201000 */
[----:B------:R-:W-:Y:S02]  /*d480*/  IADD3 R2, PT, PT, R3, 0x1, RZ ;  /* 0x0000000103027810 */ /* 0x000fe40007ffe0ff */
[C---:B-----5:R-:W-:Y:S03]  /*d490*/  HMMA.16816.F32 R24, R132.reuse, R160, R24 ;  /* 0x000000a08418723c */ /* 0x060fe60000001818 */
[----:B------:R-:W-:Y:S01]  /*d4a0*/  I2FP.F32.U32 R2, R2 ;  /* 0x0000000200027245 */ /* 0x000fe20000201000 */
[CC--:B------:R-:W-:Y:S01]  /*d4b0*/  FFMA.FTZ R4, R181.reuse, R0.reuse, R4 ;  /* 0x00000000b5047223 */ /* 0x0c0fe20000010004 */
[CC--:B------:R-:W-:Y:S01]  /*d4c0*/  FFMA.FTZ R6, R181.reuse, R0.reuse, R6 ;  /* 0x00000000b5067223 */ /* 0x0c0fe20000010006 */
[CC--:B------:R-:W-:Y:S01]  /*d4d0*/  FFMA.FTZ R8, R181.reuse, R0.reuse, R8 ;  /* 0x00000000b5087223 */ /* 0x0c0fe20000010008 */
[C---:B------:R-:W-:Y:S01]  /*d4e0*/  FFMA.FTZ R10, R181.reuse, R0, R10 ;  /* 0x00000000b50a7223 */ /* 0x040fe2000001000a */
[C---:B------:R-:W-:Y:S03]  /*d4f0*/  HMMA.16816.F32 R32, R132.reuse, R162, R32 ;  /* 0x000000a28420723c */ /* 0x040fe60000001820 */
[CC--:B------:R-:W-:Y:S01]  /*d500*/  FFMA.FTZ R5, R181.reuse, R2.reuse, R5 ;  /* 0x00000002b5057223 */ /* 0x0c0fe20000010005 */
[CC--:B------:R-:W-:Y:S01]  /*d510*/  FFMA.FTZ R7, R181.reuse, R2.reuse, R7 ;  /* 0x00000002b5077223 */ /* 0x0c0fe20000010007 */
[CC--:B------:R-:W-:Y:S01]  /*d520*/  FFMA.FTZ R9, R181.reuse, R2.reuse, R9 ;  /* 0x00000002b5097223 */ /* 0x0c0fe20000010009 */
[----:B------:R-:W-:Y:S02]  /*d530*/  FFMA.FTZ R11, R181, R2, R11 ;  /* 0x00000002b50b7223 */ /* 0x000fe4000001000b */
[C---:B------:R-:W-:Y:S03]  /*d540*/  HMMA.16816.F32 R40, R132.reuse, R156, R40 ;  /* 0x0000009c8428723c */ /* 0x040fe60000001828 */
[----:B------:R-:W-:Y:S05]  /*d550*/  FMNMX3.FTZ R141, R190, R8, R9, !PT ;  /* 0x00000008be8d7276 */ /* 0x000fea0007810009 */
        /* <DEDUP_REMOVED lines=9> */
[----:B------:R-:W-:Y:S03]  /*d5f0*/  HMMA.16816.F32 R128, R132, R138, R128 ;  /* 0x0000008a8480723c */ /* 0x000fe60000001880 */
[C---:B------:R-:W-:Y:S02]  /*d600*/  IADD3 R132, PT, PT, R3.reuse, 0x8, RZ ;  /* 0x0000000803847810 */ /* 0x040fe40007ffe0ff */
[----:B------:R-:W-:Y:S02]  /*d610*/  IADD3 R133, PT, PT, R3, 0x9, RZ ;  /* 0x0000000903857810 */ /* 0x000fe40007ffe0ff */
[----:B------:R-:W-:Y:S01]  /*d620*/  I2FP.F32.U32 R0, R132 ;  /* 0x0000008400007245 */ /* 0x000fe20000201000 */
[C---:B------:R-:W-:Y:S05]  /*d630*/  HMMA.16816.F32 R20, R168.reuse, R160, R20 ;  /* 0x000000a0a814723c */ /* 0x040fea0000001814 */
[----:B------:R-:W-:Y:S01]  /*d640*/  I2FP.F32.U32 R2, R133 ;  /* 0x0000008500027245 */ /* 0x000fe20000201000 */
[-C--:B------:R-:W-:Y:S01]  /*d650*/  FFMA.FTZ R12, R181, R0.reuse, R12 ;  /* 0x00000000b50c7223 */ /* 0x080fe2000001000c */
[----:B------:R-:W-:Y:S01]  /*d660*/  IADD3 R132, PT, PT, R3, 0x11, RZ ;  /* 0x0000001103847810 */ /* 0x000fe20007ffe0ff */
[-C--:B------:R-:W-:Y:S01]  /*d670*/  FFMA.FTZ R14, R181, R0.reuse, R14 ;  /* 0x00000000b50e7223 */ /* 0x080fe2000001000e */
[----:B------:R-:W-:Y:S01]  /*d680*/  IADD3 R133, PT, PT, R3, 0x18, RZ ;  /* 0x0000001803857810 */ /* 0x000fe20007ffe0ff */
[CC--:B------:R-:W-:Y:S01]  /*d690*/  FFMA.FTZ R16, R181.reuse, R0.reuse, R16 ;  /* 0x00000000b5107223 */ /* 0x0c0fe20000010010 */
[C---:B------:R-:W-:Y:S03]  /*d6a0*/  HMMA.16816.F32 R28, R168.reuse, R162, R28 ;  /* 0x000000a2a81c723c */ /* 0x040fe6000000181c */
[----:B------:R-:W-:Y:S01]  /*d6b0*/  FFMA.FTZ R18, R181, R0, R18 ;  /* 0x00000000b5127223 */ /* 0x000fe20000010012 */
[----:B------:R-:W-:Y:S01]  /*d6c0*/  IADD3 R0, PT, PT, R3, 0x10, RZ ;  /* 0x0000001003007810 */ /* 0x000fe20007ffe0ff */
[CC--:B------:R-:W-:Y:S01]  /*d6d0*/  FFMA.FTZ R13, R181.reuse, R2.reuse, R13 ;  /* 0x00000002b50d7223 */ /* 0x0c0fe2000001000d */
[CC--:B------:R-:W-:Y:S01]  /*d6e0*/  FFMA.FTZ R15, R181.reuse, R2.reuse, R15 ;  /* 0x00000002b50f7223 */ /* 0x0c0fe2000001000f */
[C---:B------:R-:W-:Y:S01]  /*d6f0*/  FFMA.FTZ R17, R181.reuse, R2, R17 ;  /* 0x00000002b5117223 */ /* 0x040fe20000010011 */
[----:B------:R-:W-:Y:S01]  /*d700*/  I2FP.F32.U32 R0, R0 ;  /* 0x0000000000007245 */ /* 0x000fe20000201000 */
[----:B------:R-:W-:Y:S01]  /*d710*/  FFMA.FTZ R19, R181, R2, R19 ;  /* 0x00000002b5137223 */ /* 0x000fe20000010013 */
[----:B------:R-:W-:Y:S01]  /*d720*/  I2FP.F32.U32 R2, R132 ;  /* 0x0000008400027245 */ /* 0x000fe20000201000 */
[C---:B------:R-:W-:Y:S03]  /*d730*/  HMMA.16816.F32 R36, R168.reuse, R156, R36 ;  /* 0x0000009ca824723c */ /* 0x040fe60000001824 */
[----:B------:R-:W-:Y:S01]  /*d740*/  IADD3 R132, PT, PT, R3, 0x19, RZ ;  /* 0x0000001903847810 */ /* 0x000fe20007ffe0ff */
[----:B------:R-:W-:Y:S01]  /*d750*/  FFMA.FTZ R20, R181, R0, R20 ;  /* 0x00000000b5147223 */ /* 0x000fe20000010014 */
[----:B------:R-:W-:Y:S01]  /*d760*/  FMNMX3.FTZ R141, R141, R16, R17, !PT ;  /* 0x000000108d8d7276 */ /* 0x000fe20007810011 */
[CC--:B------:R-:W-:Y:S01]  /*d770*/  FFMA.FTZ R22, R181.reuse, R0.reuse, R22 ;  /* 0x00000000b5167223 */ /* 0x0c0fe20000010016 */
[CC--:B------:R-:W-:Y:S01]  /*d780*/  FFMA.FTZ R24, R181.reuse, R0.reuse, R24 ;  /* 0x00000000b5187223 */ /* 0x0c0fe20000010018 */
[C---:B------:R-:W-:Y:S01]  /*d790*/  FFMA.FTZ R26, R181.reuse, R0, R26 ;  /* 0x00000000b51a7223 */ /* 0x040fe2000001001a */
[----:B------:R-:W-:Y:S01]  /*d7a0*/  I2FP.F32.U32 R0, R133 ;  /* 0x0000008500007245 */ /* 0x000fe20000201000 */
[-C--:B------:R-:W-:Y:S01]  /*d7b0*/  FFMA.FTZ R21, R181, R2.reuse, R21 ;  /* 0x00000002b5157223 */ /* 0x080fe20000010015 */
[----:B------:R-:W-:Y:S01]  /*d7c0*/  IADD3 R133, PT, PT, R3, 0x28, RZ ;  /* 0x0000002803857810 */ /* 0x000fe20007ffe0ff */
[CC--:B------:R-:W-:Y:S01]  /*d7d0*/  FFMA.FTZ R23, R181.reuse, R2.reuse, R23 ;  /* 0x00000002b5177223 */ /* 0x0c0fe20000010017 */
[CC--:B------:R-:W-:Y:S01]  /*d7e0*/  FFMA.FTZ R25, R181.reuse, R2.reuse, R25 ;  /* 0x00000002b5197223 */ /* 0x0c0fe20000010019 */
[C---:B------:R-:W-:Y:S01]  /*d7f0*/  FFMA.FTZ R27, R181.reuse, R2, R27 ;  /* 0x00000002b51b7223 */ /* 0x040fe2000001001b */
[----:B------:R-:W-:Y:S01]  /*d800*/  I2FP.F32.U32 R2, R132 ;  /* 0x0000008400027245 */ /* 0x000fe20000201000 */
[-C--:B------:R-:W-:Y:S01]  /*d810*/  FFMA.FTZ R28, R181, R0.reuse, R28 ;  /* 0x00000000b51c7223 */ /* 0x080fe2000001001c */
[----:B------:R-:W-:Y:S01]  /*d820*/  IADD3 R132, PT, PT, R3, 0x21, RZ ;  /* 0x0000002103847810 */ /* 0x000fe20007ffe0ff */
[----:B------:R-:W-:Y:S01]  /*d830*/  FFMA.FTZ R30, R181, R0, R30 ;  /* 0x00000000b51e7223 */ /* 0x000fe2000001001e */
[----:B------:R-:W-:Y:S01]  /*d840*/  FMNMX3.FTZ R141, R141, R24, R25, !PT ;  /* 0x000000188d8d7276 */ /* 0x000fe20007810019 */
        /* <DEDUP_REMOVED lines=84> */
[----:B------:R-:W-:Y:S03]  /*dd90*/  HMMA.16816.F32 R92, R168, R146, R92 ;  /* 0x00000092a85c723c */ /* 0x000fe6000000185c */
        /* <DEDUP_REMOVED lines=8> */
[----:B------:R-:W-:Y:S03]  /*de20*/  HMMA.16816.F32 R116, R124, R172, RZ ;  /* 0x000000ac7c74723c */ /* 0x000fe600000018ff */
[----:B------:R-:W-:Y:S01]  /*de30*/  IADD3 R132, PT, PT, R3, 0x59, RZ ;  /* 0x0000005903847810 */ /* 0x000fe20007ffe0ff */
[CC--:B------:R-:W-:Y:S01]  /*de40*/  FFMA.FTZ R84, R181.reuse, R0.reuse, R84 ;  /* 0x00000000b5547223 */ /* 0x0c0fe20000010054 */
        /* <DEDUP_REMOVED lines=14> */
[C---:B------:R-:W-:Y:S05]  /*df30*/  HMMA.16816.F32 R108, R168.reuse, R142, R108 ;  /* 0x0000008ea86c723c */ /* 0x040fea000000186c */
        /* <DEDUP_REMOVED lines=8> */
[----:B------:R-:W-:Y:S03]  /*dfc0*/  HMMA.16816.F32 R116, R168, R136, R116 ;  /* 0x00000088a874723c */ /* 0x000fe60000001874 */
[----:B------:R-:W-:Y:S01]  /*dfd0*/  IADD3 R132, PT, PT, R3, 0x69, RZ ;  /* 0x0000006903847810 */ /* 0x000fe20007ffe0ff */
[CC--:B------:R-:W-:Y:S01]  /*dfe0*/  FFMA.FTZ R100, R181.reuse, R0.reuse, R100 ;  /* 0x00000000b5647223 */ /* 0x0c0fe20000010064 */
[CC--:B------:R-:W-:Y:S01]  /*dff0*/  FFMA.FTZ R102, R181.reuse, R0.reuse, R102 ;  /* 0x00000000b5667223 */ /* 0x0c0fe20000010066 */
[CC--:B------:R-:W-:Y:S01]  /*e000*/  FFMA.FTZ R104, R181.reuse, R0.reuse, R104 ;  /* 0x00000000b5687223 */ /* 0x0c0fe20000010068 */
[C---:B------:R-:W-:Y:S01]  /*e010*/  FFMA.FTZ R106, R181.reuse, R0, R106 ;  /* 0x00000000b56a7223 */ /* 0x040fe2000001006a */
[----:B------:R-:W-:Y:S01]  /*e020*/  I2FP.F32.U32 R0, R133 ;  /* 0x0000008500007245 */ /* 0x000fe20000201000 */
        /* <DEDUP_REMOVED lines=9> */
[----:B------:R-:W-:Y:S01]  /*e0c0*/  FFMA.FTZ R114, R181, R0, R114 ;  /* 0x00000000b5727223 */ /* 0x000fe20000010072 */
[----:B------:R-:W-:Y:S01]  /*e0d0*/  IADD3 R0, PT, PT, R3, 0x70, RZ ;  /* 0x0000007003007810 */ /* 0x000fe20007ffe0ff */
[----:B------:R-:W-:Y:S03]  /*e0e0*/  HMMA.16816.F32 R124, R124, R174, RZ ;  /* 0x000000ae7c7c723c */ /* 0x000fe600000018ff */
[----:B------:R-:W-:Y:S01]  /*e0f0*/  I2FP.F32.U32 R0, R0 ;  /* 0x0000000000007245 */ /* 0x000fe20000201000 */
[CC--:B------:R-:W-:Y:S01]  /*e100*/  FFMA.FTZ R109, R181.reuse, R2.reuse, R109 ;  /* 0x00000002b56d7223 */ /* 0x0c0fe2000001006d */
[CC--:B------:R-:W-:Y:S01]  /*e110*/  FFMA.FTZ R111, R181.reuse, R2.reuse, R111 ;  /* 0x00000002b56f7223 */ /* 0x0c0fe2000001006f */
[CC--:B------:R-:W-:Y:S01]  /*e120*/  FFMA.FTZ R113, R181.reuse, R2.reuse, R113 ;  /* 0x00000002b5717223 */ /* 0x0c0fe20000010071 */
[C---:B------:R-:W-:Y:S01]  /*e130*/  FFMA.FTZ R115, R181.reuse, R2, R115 ;  /* 0x00000002b5737223 */ /* 0x040fe20000010073 */
[----:B------:R-:W-:Y:S01]  /*e140*/  I2FP.F32.U32 R2, R132 ;  /* 0x0000008400027245 */ /* 0x000fe20000201000 */
[C---:B------:R-:W-:Y:S01]  /*e150*/  FFMA.FTZ R116, R181.reuse, R0, R116 ;  /* 0x00000000b5747223 */ /* 0x040fe20000010074 */
[----:B------:R-:W-:Y:S01]  /*e160*/  FMNMX3.FTZ R132, R192, R4, R5, !PT ;  /* 0x00000004c0847276 */ /* 0x000fe20007810005 */
[CC--:B------:R-:W-:Y:S01]  /*e170*/  FFMA.FTZ R118, R181.reuse, R0.reuse, R118 ;  /* 0x00000000b5767223 */ /* 0x0c0fe20000010076 */
[CC--:B------:R-:W-:Y:S01]  /*e180*/  FFMA.FTZ R120, R181.reuse, R0.reuse, R120 ;  /* 0x00000000b5787223 */ /* 0x0c0fe20000010078 */
[----:B------:R-:W-:Y:S01]  /*e190*/  FFMA.FTZ R122, R181, R0, R122 ;  /* 0x00000000b57a7223 */ /* 0x000fe2000001007a */
[----:B------:R-:W-:Y:S01]  /*e1a0*/  FMNMX3.FTZ R0, R191, R6, R7, !PT ;  /* 0x00000006bf007276 */ /* 0x000fe20007810007 */
[C---:B------:R-:W-:Y:S01]  /*e1b0*/  FFMA.FTZ R117, R181.reuse, R2, R117 ;  /* 0x00000002b5757223 */ /* 0x040fe20000010075 */
[----:B------:R-:W-:Y:S01]  /*e1c0*/  FMNMX3.FTZ R132, R132, R12, R13, !PT ;  /* 0x0000000c84847276 */ /* 0x000fe2000781000d */
[C---:B------:R-:W-:Y:S01]  /*e1d0*/  FFMA.FTZ R119, R181.reuse, R2, R119 ;  /* 0x00000002b5777223 */ /* 0x040fe20000010077 */
[----:B------:R-:W-:Y:S01]  /*e1e0*/  FMNMX3.FTZ R134, R0, R14, R15, !PT ;  /* 0x0000000e00867276 */ /* 0x000fe2000781000f */
[C---:B------:R-:W-:Y:S01]  /*e1f0*/  FFMA.FTZ R121, R181.reuse, R2, R121 ;  /* 0x00000002b5797223 */ /* 0x040fe20000010079 */
[----:B------:R-:W-:Y:S01]  /*e200*/  FMNMX3.FTZ R132, R132, R20, R21, !PT ;  /* 0x0000001484847276 */ /* 0x000fe20007810015 */
[----:B------:R-:W-:Y:S05]  /*e210*/  HMMA.16816.F32 R124, R168, R138, R124 ;  /* 0x0000008aa87c723c */ /* 0x000fea000000187c */
[----:B------:R-:W-:Y:S01]  /*e220*/  FMNMX3.FTZ R134, R134, R22, R23, !PT ;  /* 0x0000001686867276 */ /* 0x000fe20007810017 */
[----:B------:R-:W-:Y:S01]  /*e230*/  FFMA.FTZ R123, R181, R2, R123 ;  /* 0x00000002b57b7223 */ /* 0x000fe2000001007b */
[----:B------:R-:W-:Y:S02]  /*e240*/  FMNMX3.FTZ R133, R132, R28, R29, !PT ;  /* 0x0000001c84857276 */ /* 0x000fe4000781001d */
[----:B------:R-:W-:Y:S02]  /*e250*/  FMNMX3.FTZ R134, R134, R30, R31, !PT ;  /* 0x0000001e86867276 */ /* 0x000fe4000781001f */
[----:B------:R-:W-:Y:S02]  /*e260*/  FMNMX3.FTZ R133, R133, R36, R37, !PT ;  /* 0x0000002485857276 */ /* 0x000fe40007810025 */
[----:B------:R-:W-:Y:S02]  /*e270*/  FMNMX3.FTZ R2, R134, R38, R39, !PT ;  /* 0x0000002686027276 */ /* 0x000fe40007810027 */
[----:B------:R-:W-:Y:S02]  /*e280*/  FMNMX3.FTZ R133, R133, R44, R45, !PT ;  /* 0x0000002c85857276 */ /* 0x000fe4000781002d */
[----:B------:R-:W-:Y:S02]  /*e290*/  IADD3 R0, PT, PT, R3, 0x78, RZ ;  /* 0x0000007803007810 */ /* 0x000fe40007ffe0ff */
[----:B------:R-:W-:Y:S02]  /*e2a0*/  FMNMX3.FTZ R2, R2, R46, R47, !PT ;  /* 0x0000002e02027276 */ /* 0x000fe4000781002f */
[----:B------:R-:W-:Y:S02]  /*e2b0*/  FMNMX3.FTZ R133, R133, R52, R53, !PT ;  /* 0x0000003485857276 */ /* 0x000fe40007810035 */
[----:B------:R-:W-:Y:S02]  /*e2c0*/  I2FP.F32.U32 R0, R0 ;  /* 0x0000000000007245 */ /* 0x000fe40000201000 */
[----:B------:R-:W-:Y:S02]  /*e2d0*/  FMNMX3.FTZ R2, R2, R54, R55, !PT ;  /* 0x0000003602027276 */ /* 0x000fe40007810037 */
[----:B------:R-:W-:Y:S01]  /*e2e0*/  FMNMX3.FTZ R133, R133, R60, R61, !PT ;  /* 0x0000003c85857276 */ /* 0x000fe2000781003d */
[C---:B------:R-:W-:Y:S01]  /*e2f0*/  FFMA.FTZ R124, R181.reuse, R0, R124 ;  /* 0x00000000b57c7223 */ /* 0x040fe2000001007c */
[----:B------:R-:W-:Y:S01]  /*e300*/  FMNMX3.FTZ R142, R2, R62, R63, !PT ;  /* 0x0000003e028e7276 */ /* 0x000fe2000781003f */
[----:B------:R-:W-:Y:S01]  /*e310*/  FFMA.FTZ R126, R181, R0, R126 ;  /* 0x00000000b57e7223 */ /* 0x000fe2000001007e */
[----:B------:R-:W-:Y:S01]  /*e320*/  FMNMX3.FTZ R133, R133, R68, R69, !PT ;  /* 0x0000004485857276 */ /* 0x000fe20007810045 */
[C---:B------:R-:W-:Y:S01]  /*e330*/  FFMA.FTZ R128, R181.reuse, R0, R128 ;  /* 0x00000000b5807223 */ /* 0x040fe20000010080 */
[----:B------:R-:W-:Y:S01]  /*e340*/  FMNMX3.FTZ R142, R142, R70, R71, !PT ;  /* 0x000000468e8e7276 */ /* 0x000fe20007810047 */
[----:B------:R-:W-:Y:S01]  /*e350*/  FFMA.FTZ R130, R181, R0, R130 ;  /* 0x00000000b5827223 */ /* 0x000fe20000010082 */
        /* <DEDUP_REMOVED lines=11> */
[----:B------:R-:W-:Y:S02]  /*e410*/  FMNMX3.FTZ R133, R133, R100, R101, !PT ;  /* 0x0000006485857276 */ /* 0x000fe40007810065 */
[----:B------:R-:W-:Y:S02]  /*e420*/  I2FP.F32.U32 R132, R3 ;  /* 0x0000000300847245 */ /* 0x000fe40000201000 */
[----:B------:R-:W-:Y:S02]  /*e430*/  FMNMX3.FTZ R0, R0, R42, R43, !PT ;  /* 0x0000002a00007276 */ /* 0x000fe4000781002b */
[----:B------:R-:W-:Y:S01]  /*e440*/  FMNMX3.FTZ R142, R142, R102, R103, !PT ;  /* 0x000000668e8e7276 */ /* 0x000fe20007810067 */
[----:B------:R-:W-:Y:S01]  /*e450*/  FFMA.FTZ R125, R181, R132, R125 ;  /* 0x00000084b57d7223 */ /* 0x000fe2000001007d */
[----:B------:R-:W-:Y:S01]  /*e460*/  FMNMX3.FTZ R133, R133, R108, R109, !PT ;  /* 0x0000006c85857276 */ /* 0x000fe2000781006d */
[----:B------:R-:W-:Y:S01]  /*e470*/  FFMA.FTZ R127, R181, R132, R127 ;  /* 0x00000084b57f7223 */ /* 0x000fe2000001007f */
[----:B------:R-:W-:Y:S02]  /*e480*/  FMNMX3.FTZ R0, R0, R50, R51, !PT ;  /* 0x0000003200007276 */ /* 0x000fe40007810033 */
[----:B------:R-:W-:Y:S02]  /*e490*/  FMNMX3.FTZ R142, R142, R110, R111, !PT ;  /* 0x0000006e8e8e7276 */ /* 0x000fe4000781006f */
[----:B------:R-:W-:Y:S02]  /*e4a0*/  FMNMX3.FTZ R133, R133, R116, R117, !PT ;  /* 0x0000007485857276 */ /* 0x000fe40007810075 */
[----:B------:R-:W-:Y:S02]  /*e4b0*/  FMNMX3.FTZ R0, R0, R58, R59, !PT ;  /* 0x0000003a00007276 */ /* 0x000fe4000781003b */
[----:B------:R-:W-:Y:S02]  /*e4c0*/  FMNMX3.FTZ R142, R142, R118, R119, !PT ;  /* 0x000000768e8e7276 */ /* 0x000fe40007810077 */
[----:B------:R-:W-:Y:S01]  /*e4d0*/  FMNMX3.FTZ R133, R133, R124, R125, !PT ;  /* 0x0000007c85857276 */ /* 0x000fe2000781007d */
[----:B------:R-:W-:Y:S06]  /*e4e0*/  @P3 BRA `(.L_x_184) ;  /* 0xffffffe400443947 */ /* 0x000fec000383ffff */
.L_x_183:
[----:B------:R-:W-:Y:S01]  /*e4f0*/  FMNMX3.FTZ R0, R0, R66, R67, !PT ;  /* 0x0000004200007276 */ /* 0x000fe20007810043 */
[----:B------:R-:W-:Y:S01]  /*e500*/  SHFL.BFLY PT, R3, R133, 0x2, 0x1f ;  /* 0x0c401f0085037f89 */ /* 0x000fe200000e0000 */
[----:B------:R-:W-:Y:S01]  /*e510*/  FMNMX3.FTZ R142, R142, R126, R127, !PT ;  /* 0x0000007e8e8e7276 */ /* 0x000fe2000781007f */
[----:B------:R-:W-:Y:S01]  /*e520*/  FFMA.FTZ R129, R181, R132, R129 ;  /* 0x00000084b5817223 */ /* 0x000fe20000010081 */
[----:B------:R-:W-:Y:S05]  /*e530*/  FMNMX3.FTZ R0, R0, R74, R75, !PT ;  /* 0x0000004a00007276 */ /* 0x000fea000781004b */
[----:B-1----:R-:W-:Y:S01]  /*e540*/  LDSM.16.MT88.4 R144, [R237+0x4000] ;  /* 0x00400000ed90783b */ /* 0x002fe20000004200 */
[----:B------:R-:W-:Y:S01]  /*e550*/  FMNMX3.FTZ R141, R141, R72, R73, !PT ;  /* 0x000000488d8d7276 */ /* 0x000fe20007810049 */
[----:B------:R-:W-:Y:S01]  /*e560*/  FFMA.FTZ R131, R181, R132, R131 ;  /* 0x00000084b5837223 */ /* 0x000fe20000010083 */
[----:B------:R-:W-:Y:S02]  /*e570*/  FMNMX3.FTZ R0, R0, R82, R83, !PT ;  /* 0x0000005200007276 */ /* 0x000fe40007810053 */
[----:B------:R-:W-:Y:S02]  /*e580*/  FMNMX3.FTZ R143, R141, R80, R81, !PT ;  /* 0x000000508d8f7276 */ /* 0x000fe40007810051 */
[----:B------:R-:W-:Y:S01]  /*e590*/  FMNMX3.FTZ R0, R0, R90, R91, !PT ;  /* 0x0000005a00007276 */ /* 0x000fe2000781005b */
[----:B------:R-:W-:Y:S01]  /*e5a0*/  SHFL.BFLY PT, R2, R142, 0x2, 0x1f ;  /* 0x0c401f008e027f89 */ /* 0x000fe200000e0000 */
        /* <DEDUP_REMOVED lines=8> */
[----:B------:R-:W-:Y:S04]  /*e630*/  FMNMX3.FTZ R143, R143, R120, R121, !PT ;  /* 0x000000788f8f7276 */ /* 0x000fe80007810079 */
[----:B------:R-:W-:Y:S05]  /*e640*/  FMNMX3.FTZ R143, R143, R128, R129, !PT ;  /* 0x000000808f8f7276 */ /* 0x000fea0007810081 */
[----:B------:R-:W1:Y:S02]  /*e650*/  SHFL.BFLY PT, R132, R143, 0x2, 0x1f ;  /* 0x0c401f008f847f89 */ /* 0x000e6400000e0000 */
[----:B-1----:R-:W-:Y:S02]  /*e660*/  FMNMX.FTZ R143, R143, R132, !PT ;  /* 0x000000848f8f7209 */ /* 0x002fe40007810000 */
[----:B------:R-:W-:Y:S02]  /*e670*/  FMNMX.FTZ R142, R142, R2, !PT ;  /* 0x000000028e8e7209 */ /* 0x000fe40007810000 */
[----:B------:R-:W-:Y:S02]  /*e680*/  FMNMX.FTZ R133, R133, R3, !PT ;  /* 0x0000000385857209 */ /* 0x000fe40007810000 */
[----:B------:R-:W-:Y:S01]  /*e690*/  SHFL.BFLY PT, R148, R143, 0x1, 0x1f ;  /* 0x0c201f008f947f89 */ /* 0x000fe200000e0000 */
[----:B------:R-:W-:Y:S07]  /*e6a0*/  FMNMX3.FTZ R3, R0, R130, R131, !PT ;  /* 0x0000008200037276 */ /* 0x000fee0007810083 */
[----:B------:R-:W-:Y:S08]  /*e6b0*/  SHFL.BFLY PT, R0, R142, 0x1, 0x1f ;  /* 0x0c201f008e007f89 */ /* 0x000ff000000e0000 */
[----:B------:R-:W1:Y:S08]  /*e6c0*/  SHFL.BFLY PT, R134, R133, 0x1, 0x1f ;  /* 0x0c201f0085867f89 */ /* 0x000e7000000e0000 */
[----:B------:R-:W2:Y:S01]  /*e6d0*/  SHFL.BFLY PT, R2, R3, 0x2, 0x1f ;  /* 0x0c401f0003027f89 */ /* 0x000ea200000e0000 */
[----:B-1----:R-:W-:Y:S02]  /*e6e0*/  FMNMX.FTZ R134, R133, R134, !PT ;  /* 0x0000008685867209 */ /* 0x002fe40007810000 */
[----:B------:R-:W-:Y:S02]  /*e6f0*/  FMNMX.FTZ R133, R142, R0, !PT ;  /* 0x000000008e857209 */ /* 0x000fe40007810000 */
[----:B------:R-:W-:Y:S01]  /*e700*/  MOV R142, R235 ;  /* 0x000000eb008e7202 */ /* 0x000fe20000000f00 */
[----:B------:R-:W-:Y:S01]  /*e710*/  FADD.FTZ R132, -R134, R192 ;  /* 0x000000c086847221 */ /* 0x000fe20000010100 */
[----:B------:R-:W-:Y:S01]  /*e720*/  @P1 IADD3 R142, PT, PT, R236, -0x20, RZ ;  /* 0xffffffe0ec8e1810 */ /* 0x000fe20007ffe0ff */
[C---:B------:R-:W-:Y:S01]  /*e730*/  FMUL.FTZ R0, R134.reuse, UR4 ;  /* 0x0000000486007c20 */ /* 0x040fe20008410000 */
[----:B------:R-:W-:Y:S01]  /*e740*/  FSETP.NEU.FTZ.AND P0, PT, R134, -INF , PT ;  /* 0xff8000008600780b */ /* 0x000fe20003f1d000 */
[----:B------:R-:W-:Y:S01]  /*e750*/  FMUL.FTZ R136, R132, UR4 ;  /* 0x0000000484887c20 */ /* 0x000fe20008410000 */
[----:B--2---:R-:W-:Y:S01]  /*e760*/  FMNMX.FTZ R135, R3, R2, !PT ;  /* 0x0000000203877209 */ /* 0x004fe20007810000 */
[----:B------:R-:W-:Y:S01]  /*e770*/  LDSM.16.MT88.4 R152, [R142] ;  /* 0x000000008e98783b */ /* 0x000fe20000004200 */
[----:B------:R-:W-:Y:S01]  /*e780*/  FSEL R132, R0, RZ, P0 ;  /* 0x000000ff00847208 */ /* 0x000fe20000000000 */
[C---:B------:R-:W-:Y:S01]  /*e790*/  FADD.FTZ R2, -R133.reuse, R191 ;  /* 0x000000bf85027221 */ /* 0x040fe20000010100 */
[----:B------:R-:W-:Y:S01]  /*e7a0*/  FSETP.NEU.FTZ.AND P0, PT, R133, -INF , PT ;  /* 0xff8000008500780b */ /* 0x000fe20003f1d000 */
[----:B------:R-:W1:Y:S01]  /*e7b0*/  MUFU.EX2 R136, R136 ;  /* 0x0000008800887308 */ /* 0x000e620000000800 */
[----:B------:R-:W-:Y:S01]  /*e7c0*/  MOV R192, R134 ;  /* 0x0000008600c07202 */ /* 0x000fe20000000f00 */
[--C-:B------:R-:W-:Y:S01]  /*e7d0*/  FFMA.FTZ R168, R29, UR4, -R132.reuse ;  /* 0x000000041da87c23 */ /* 0x100fe20008010884 */
[--C-:B------:R-:W-:Y:S01]  /*e7e0*/  FFMA.FTZ R37, R37, UR4, -R132.reuse ;  /* 0x0000000425257c23 */ /* 0x100fe20008010884 */
[----:B------:R-:W-:Y:S01]  /*e7f0*/  LDSM.16.MT88.4 R156, [R142+0x400] ;  /* 0x000400008e9c783b */ /* 0x000fe20000004200 */
[--C-:B------:R-:W-:Y:S01]  /*e800*/  FFMA.FTZ R141, R12, UR4, -R132.reuse ;  /* 0x000000040c8d7c23 */ /* 0x100fe20008010884 */
[----:B------:R-:W-:Y:S01]  /*e810*/  FMNMX.FTZ R12, R143, R148, !PT ;  /* 0x000000948f0c7209 */ /* 0x000fe20007810000 */
[--C-:B------:R-:W-:Y:S03]  /*e820*/  FFMA.FTZ R164, R21, UR4, -R132.reuse ;  /* 0x0000000415a47c23 */ /* 0x100fe60008010884 */
[----:B------:R-:W-:Y:S01]  /*e830*/  MUFU.EX2 R168, R168 ;  /* 0x000000a800a87308 */ /* 0x000fe20000000800 */
[--C-:B------:R-:W-:Y:S01]  /*e840*/  FFMA.FTZ R166, R28, UR4, -R132.reuse ;  /* 0x000000041ca67c23 */ /* 0x100fe20008010884 */
[--C-:B------:R-:W-:Y:S01]  /*e850*/  FFMA.FTZ R138, R5, UR4, -R132.reuse ;  /* 0x00000004058a7c23 */ /* 0x100fe20008010884 */
[--C-:B------:R-:W-:Y:S07]  /*e860*/  FFMA.FTZ R165, R20, UR4, -R132.reuse ;  /* 0x0000000414a57c23 */ /* 0x100fee0008010884 */
[----:B------:R-:W-:Y:S01]  /*e870*/  MUFU.EX2 R141, R141 ;  /* 0x0000008d008d7308 */ /* 0x000fe20000000800 */
[----:B------:R-:W-:Y:S01]  /*e880*/  LDSM.16.MT88.4 R148, [R237+0x4400] ;  /* 0x00440000ed94783b */ /* 0x000fe20000004200 */
[C---:B-1----:R-:W-:Y:S01]  /*e890*/  FMUL.FTZ R216, R136.reuse, R216 ;  /* 0x000000d888d87220 */ /* 0x042fe20000410000 */
[C---:B------:R-:W-:Y:S07]  /*e8a0*/  FMUL.FTZ R217, R136.reuse, R217 ;  /* 0x000000d988d97220 */ /* 0x040fee0000410000 */
[----:B------:R-:W-:Y:S01]  /*e8b0*/  MUFU.EX2 R138, R138 ;  /* 0x0000008a008a7308 */ /* 0x000fe20000000800 */
[C---:B------:R-:W-:Y:S01]  /*e8c0*/  FMUL.FTZ R212, R136.reuse, R212 ;  /* 0x000000d488d47220 */ /* 0x040fe20000410000 */
[C---:B------:R-:W-:Y:S01]  /*e8d0*/  FMUL.FTZ R213, R136.reuse, R213 ;  /* 0x000000d588d57220 */ /* 0x040fe20000410000 */
[C---:B------:R-:W-:Y:S07]  /*e8e0*/  FMUL.FTZ R220, R136.reuse, R220 ;  /* 0x000000dc88dc7220 */ /* 0x040fee0000410000 */
[----:B------:R-:W-:Y:S01]  /*e8f0*/  MUFU.EX2 R165, R165 ;  /* 0x000000a500a57308 */ /* 0x000fe20000000800 */
[C---:B------:R-:W-:Y:S01]  /*e900*/  FMUL.FTZ R221, R136.reuse, R221 ;  /* 0x000000dd88dd7220 */ /* 0x040fe20000410000 */
[C---:B------:R-:W-:Y:S01]  /*e910*/  FMUL.FTZ R224, R136.reuse, R224 ;  /* 0x000000e088e07220 */ /* 0x040fe20000410000 */
[----:B------:R-:W-:Y:S07]  /*e920*/  FMUL.FTZ R225, R136, R225 ;  /* 0x000000e188e17220 */ /* 0x000fee0000410000 */
[----:B------:R-:W-:Y:S01]  /*e930*/  MUFU.EX2 R166, R166 ;  /* 0x000000a600a67308 */ /* 0x000fe20000000800 */
[--C-:B------:R-:W-:Y:S01]  /*e940*/  FFMA.FTZ R61, R61, UR4, -R132.reuse ;  /* 0x000000043d3d7c23 */ /* 0x100fe20008010884 */
[--C-:B------:R-:W-:Y:S01]  /*e950*/  FFMA.FTZ R77, R77, UR4, -R132.reuse ;  /* 0x000000044d4d7c23 */ /* 0x100fe20008010884 */
[--C-:B------:R-:W-:Y:S07]  /*e960*/  FFMA.FTZ R93, R93, UR4, -R132.reuse ;  /* 0x000000045d5d7c23 */ /* 0x100fee0008010884 */
[----:B------:R-:W1:Y:S01]  /*e970*/  MUFU.EX2 R164, R164 ;  /* 0x000000a400a47308 */ /* 0x000e620000000800 */
[--C-:B------:R-:W-:Y:S01]  /*e980*/  FFMA.FTZ R109, R109, UR4, -R132.reuse ;  /* 0x000000046d6d7c23 */ /* 0x100fe20008010884 */
[--C-:B------:R-:W-:Y:S01]  /*e990*/  FFMA.FTZ R84, R84, UR4, -R132.reuse ;  /* 0x0000000454547c23 */ /* 0x100fe20008010884 */
[--C-:B------:R-:W-:Y:S01]  /*e9a0*/  FFMA.FTZ R85, R85, UR4, -R132.reuse ;  /* 0x0000000455557c23 */ /* 0x100fe20008010884 */
[--C-:B------:R-:W-:Y:S01]  /*e9b0*/  FFMA.FTZ R92, R92, UR4, -R132.reuse ;  /* 0x000000045c5c7c23 */ /* 0x100fe20008010884 */
[--C-:B------:R-:W-:Y:S01]  /*e9c0*/  FFMA.FTZ R100, R100, UR4, -R132.reuse ;  /* 0x0000000464647c23 */ /* 0x100fe20008010884 */
[--C-:B------:R-:W-:Y:S01]  /*e9d0*/  FFMA.FTZ R101, R101, UR4, -R132.reuse ;  /* 0x0000000465657c23 */ /* 0x100fe20008010884 */
[--C-:B------:R-:W-:Y:S03]  /*e9e0*/  FFMA.FTZ R108, R108, UR4, -R132.reuse ;  /* 0x000000046c6c7c23 */ /* 0x100fe60008010884 */
[----:B------:R-:W-:Y:S01]  /*e9f0*/  MUFU.EX2 R84, R84 ;  /* 0x0000005400547308 */ /* 0x000fe20000000800 */
[----:B------:R-:W-:Y:S01]  /*ea00*/  FMUL.FTZ R2, R2, UR4 ;  /* 0x0000000402027c20 */ /* 0x000fe20008410000 */
[----:B------:R-:W2:Y:S01]  /*ea10*/  SHFL.BFLY PT, R3, R135, 0x1, 0x1f ;  /* 0x0c201f0087037f89 */ /* 0x000ea200000e0000 */
[--C-:B------:R-:W-:Y:S07]  /*ea20*/  FFMA.FTZ R52, R52, UR4, -R132.reuse ;  /* 0x0000000434347c23 */ /* 0x100fee0008010884 */
[----:B------:R-:W-:Y:S01]  /*ea30*/  MUFU.EX2 R85, R85 ;  /* 0x0000005500557308 */ /* 0x000fe20000000800 */
[--C-:B------:R-:W-:Y:S01]  /*ea40*/  FFMA.FTZ R53, R53, UR4, -R132.reuse ;  /* 0x0000000435357c23 */ /* 0x100fe20008010884 */
[----:B-1----:R-:W-:Y:S01]  /*ea50*/  F2FP.F16.F32.PACK_AB R20, R164, R165 ;  /* 0x000000a5a414723e */ /* 0x002fe200000000ff */
[--C-:B------:R-:W-:Y:S07]  /*ea60*/  FFMA.FTZ R60, R60, UR4, -R132.reuse ;  /* 0x000000043c3c7c23 */ /* 0x100fee0008010884 */
[----:B------:R-:W-:Y:S01]  /*ea70*/  MUFU.EX2 R92, R92 ;  /* 0x0000005c005c7308 */ /* 0x000fe20000000800 */
[--C-:B------:R-:W-:Y:S01]  /*ea80*/  FFMA.FTZ R0, R4, UR4, -R132.reuse ;  /* 0x0000000404007c23 */ /* 0x100fe20008010884 */
[--C-:B------:R-:W-:Y:S01]  /*ea90*/  FFMA.FTZ R139, R13, UR4, -R132.reuse ;  /* 0x000000040d8b7c23 */ /* 0x100fe20008010884 */
[--C-:B------:R-:W-:Y:S07]  /*eaa0*/  FFMA.FTZ R68, R68, UR4, -R132.reuse ;  /* 0x0000000444447c23 */ /* 0x100fee0008010884 */
[----:B------:R-:W-:Y:S01]  /*eab0*/  MUFU.EX2 R100, R100 ;  /* 0x0000006400647308 */ /* 0x000fe20000000800 */
[--C-:B------:R-:W-:Y:S01]  /*eac0*/  FFMA.FTZ R69, R69, UR4, -R132.reuse ;  /* 0x0000000445457c23 */ /* 0x100fe20008010884 */
[----:B------:R-:W-:Y:S01]  /*ead0*/  FFMA.FTZ R76, R76, UR4, -R132 ;  /* 0x000000044c4c7c23 */ /* 0x000fe20008010884 */
[----:B------:R-:W-:Y:S07]  /*eae0*/  MOV R191, R133 ;  /* 0x0000008500bf7202 */ /* 0x000fee0000000f00 */
[----:B------:R-:W-:Y:S10]  /*eaf0*/  MUFU.EX2 R101, R101 ;  /* 0x0000006500657308 */ /* 0x000ff40000000800 */
[----:B------:R-:W-:Y:S10]  /*eb00*/  MUFU.EX2 R108, R108 ;  /* 0x0000006c006c7308 */ /* 0x000ff40000000800 */
[----:B------:R-:W-:Y:S10]  /*eb10*/  MUFU.EX2 R52, R52 ;  /* 0x0000003400347308 */ /* 0x000ff40000000800 */
[----:B------:R-:W-:Y:S10]  /*eb20*/  MUFU.EX2 R53, R53 ;  /* 0x0000003500357308 */ /* 0x000ff40000000800 */
[----:B------:R-:W-:Y:S10]  /*eb30*/  MUFU.EX2 R60, R60 ;  /* 0x0000003c003c7308 */ /* 0x000ff40000000800 */
[----:B------:R1:W3:Y:S10]  /*eb40*/  MUFU.EX2 R137, R2 ;  /* 0x0000000200897308 */ /* 0x0002f40000000800 */
[----:B------:R-:W4:Y:S10]  /*eb50*/  MUFU.EX2 R0, R0 ;  /* 0x0000000000007308 */ /* 0x000f340000000800 */
[----:B------:R-:W5:Y:S10]  /*eb60*/  MUFU.EX2 R139, R139 ;  /* 0x0000008b008b7308 */ /* 0x000f740000000800 */
[----:B------:R-:W-:Y:S01]  /*eb70*/  MUFU.EX2 R68, R68 ;  /* 0x0000004400447308 */ /* 0x000fe20000000800 */
[----:B-1----:R-:W-:Y:S01]  /*eb80*/  FMUL.FTZ R2, R133, UR4 ;  /* 0x0000000485027c20 */ /* 0x002fe20008410000 */
[C---:B---3--:R-:W-:Y:S01]  /*eb90*/  FMUL.FTZ R218, R137.reuse, R218 ;  /* 0x000000da89da7220 */ /* 0x048fe20000410000 */
[C---:B------:R-:W-:Y:S01]  /*eba0*/  FMUL.FTZ R219, R137.reuse, R219 ;  /* 0x000000db89db7220 */ /* 0x040fe20000410000 */
[C---:B------:R-:W-:Y:S01]  /*ebb0*/  FMUL.FTZ R214, R137.reuse, R214 ;  /* 0x000000d689d67220 */ /* 0x040fe20000410000 */
[----:B----4-:R-:W-:Y:S01]  /*ebc0*/  F2FP.F16.F32.PACK_AB R160, R138, R0 ;  /* 0x000000008aa0723e */ /* 0x010fe200000000ff */
[C---:B------:R-:W-:Y:S01]  /*ebd0*/  FMUL.FTZ R215, R137.reuse, R215 ;  /* 0x000000d789d77220 */ /* 0x040fe20000410000 */
[----:B------:R-:W-:Y:S01]  /*ebe0*/  FSEL R5, R2, RZ, P0 ;  /* 0x000000ff02057208 */ /* 0x000fe20000000000 */
[C---:B------:R-:W-:Y:S01]  /*ebf0*/  FMUL.FTZ R222, R137.reuse, R222 ;  /* 0x000000de89de7220 */ /* 0x040fe20000410000 */
[----:B------:R-:W-:Y:S01]  /*ec00*/  FSETP.NEU.FTZ.AND P0, PT, R12, -INF , PT ;  /* 0xff8000000c00780b */ /* 0x000fe20003f1d000 */
[----:B------:R-:W-:Y:S01]  /*ec10*/  FMUL.FTZ R223, R137, R223 ;  /* 0x000000df89df7220 */ /* 0x000fe20000410000 */
[----:B-----5:R-:W-:Y:S01]  /*ec20*/  F2FP.F16.F32.PACK_AB R162, R139, R141 ;  /* 0x0000008d8ba2723e */ /* 0x020fe200000000ff */
[--C-:B------:R-:W-:Y:S01]  /*ec30*/  FFMA.FTZ R169, R30, UR4, -R5.reuse ;  /* 0x000000041ea97c23 */ /* 0x100fe20008010805 */
[--C-:B------:R-:W-:Y:S01]  /*ec40*/  FFMA.FTZ R171, R31, UR4, -R5.reuse ;  /* 0x000000041fab7c23 */ /* 0x100fe20008010805 */
[--C-:B------:R-:W-:Y:S01]  /*ec50*/  FFMA.FTZ R28, R46, UR4, -R5.reuse ;  /* 0x000000042e1c7c23 */ /* 0x100fe20008010805 */
[--C-:B------:R-:W-:Y:S01]  /*ec60*/  FFMA.FTZ R39, R39, UR4, -R5.reuse ;  /* 0x0000000427277c23 */ /* 0x100fe20008010805 */
[--C-:B------:R-:W-:Y:S01]  /*ec70*/  FFMA.FTZ R167, R22, UR4, -R5.reuse ;  /* 0x0000000416a77c23 */ /* 0x100fe20008010805 */
[----:B------:R-:W-:Y:S01]  /*ec80*/  F2FP.F16.F32.PACK_AB R22, R168, R166 ;  /* 0x000000a6a816723e */ /* 0x000fe200000000ff */
[--C-:B------:R-:W-:Y:S01]  /*ec90*/  FFMA.FTZ R170, R23, UR4, -R5.reuse ;  /* 0x0000000417aa7c23 */ /* 0x100fe20008010805 */
[----:B------:R-:W-:Y:S01]  /*eca0*/  MUFU.EX2 R46, R39 ;  /* 0x00000027002e7308 */ /* 0x000fe20000000800 */
[--C-:B------:R-:W-:Y:S01]  /*ecb0*/  FFMA.FTZ R2, R6, UR4, -R5.reuse ;  /* 0x0000000406027c23 */ /* 0x100fe20008010805 */
        /* <DEDUP_REMOVED lines=9> */
[--C-:B------:R-:W-:Y:S07]  /*ed50*/  FFMA.FTZ R143, R15, UR4, -R5.reuse ;  /* 0x000000040f8f7c23 */ /* 0x100fee0008010805 */
[----:B------:R-:W-:Y:S01]  /*ed60*/  MUFU.EX2 R169, R169 ;  /* 0x000000a900a97308 */ /* 0x000fe20000000800 */
[--C-:B------:R-:W-:Y:S01]  /*ed70*/  FFMA.FTZ R14, R14, UR4, -R5.reuse ;  /* 0x000000040e0e7c23 */ /* 0x100fe20008010805 */
[--C-:B------:R-:W-:Y:S01]  /*ed80*/  FFMA.FTZ R62, R62, UR4, -R5.reuse ;  /* 0x000000043e3e7c23 */ /* 0x100fe20008010805 */
[--C-:B------:R-:W-:Y:S07]  /*ed90*/  FFMA.FTZ R63, R63, UR4, -R5.reuse ;  /* 0x000000043f3f7c23 */ /* 0x100fee0008010805 */
[----:B------:R-:W3:Y:S01]  /*eda0*/  MUFU.EX2 R171, R171 ;  /* 0x000000ab00ab7308 */ /* 0x000ee20000000800 */
[--C-:B------:R-:W-:Y:S01]  /*edb0*/  FFMA.FTZ R4, R7, UR4, -R5.reuse ;  /* 0x0000000407047c23 */ /* 0x100fe20008010805 */
[----:B--2---:R-:W-:Y:S01]  /*edc0*/  FMNMX.FTZ R7, R135, R3, !PT ;  /* 0x0000000387077209 */ /* 0x004fe20007810000 */
[----:B------:R-:W-:Y:S07]  /*edd0*/  FMUL.FTZ R3, R12, UR4 ;  /* 0x000000040c037c20 */ /* 0x000fee0008410000 */
[----:B------:R-:W-:Y:S01]  /*ede0*/  MUFU.EX2 R94, R94 ;  /* 0x0000005e005e7308 */ /* 0x000fe20000000800 */
[----:B------:R-:W-:Y:S01]  /*edf0*/  FFMA.FTZ R78, R78, UR4, -R5 ;  /* 0x000000044e4e7c23 */ /* 0x000fe20008010805 */
[----:B-1----:R-:W-:Y:S01]  /*ee00*/  F2FP.F16.F32.PACK_AB R21, R170, R167 ;  /* 0x000000a7aa15723e */ /* 0x002fe200000000ff */
[----:B------:R-:W-:Y:S01]  /*ee10*/  FFMA.FTZ R0, R136, R184, R0 ;  /* 0x000000b888007223 */ /* 0x000fe20000010000 */
[----:B------:R-:W-:Y:S06]  /*ee20*/  FSEL R6, R3, RZ, P0 ;  /* 0x000000ff03067208 */ /* 0x000fec0000000000 */
[----:B------:R-:W-:Y:S01]  /*ee30*/  MUFU.EX2 R110, R110 ;  /* 0x0000006e006e7308 */ /* 0x000fe20000000800 */
[----:B------:R-:W-:Y:S01]  /*ee40*/  FSETP.NEU.FTZ.AND P0, PT, R7, -INF , PT ;  /* 0xff8000000700780b */ /* 0x000fe20003f1d000 */
[----:B------:R-:W-:Y:S01]  /*ee50*/  FADD.FTZ R138, R138, R0 ;  /* 0x000000008a8a7221 */ /* 0x000fe20000010000 */
[--C-:B------:R-:W-:Y:S01]  /*ee60*/  FFMA.FTZ R33, R33, UR4, -R6.reuse ;  /* 0x0000000421217c23 */ /* 0x100fe20008010806 */
[----:B---3--:R-:W-:Y:S06]  /*ee70*/  F2FP.F16.F32.PACK_AB R23, R171, R169 ;  /* 0x000000a9ab17723e */ /* 0x008fec00000000ff */
[----:B------:R1:W-:Y:S01]  /*ee80*/  MUFU.EX2 R15, R14 ;  /* 0x0000000e000f7308 */ /* 0x0003e20000000800 */
[--C-:B------:R-:W-:Y:S01]  /*ee90*/  FFMA.FTZ R3, R8, UR4, -R6.reuse ;  /* 0x0000000408037c23 */ /* 0x100fe20008010806 */
[--C-:B------:R-:W-:Y:S01]  /*eea0*/  FFMA.FTZ R17, R17, UR4, -R6.reuse ;  /* 0x0000000411117c23 */ /* 0x100fe20008010806 */
[--C-:B------:R-:W-:Y:S07]  /*eeb0*/  FFMA.FTZ R48, R48, UR4, -R6.reuse ;  /* 0x0000000430307c23 */ /* 0x100fee0008010806 */
[----:B------:R-:W2:Y:S01]  /*eec0*/  MUFU.EX2 R143, R143 ;  /* 0x0000008f008f7308 */ /* 0x000ea20000000800 */
[--C-:B------:R-:W-:Y:S01]  /*eed0*/  FFMA.FTZ R49, R49, UR4, -R6.reuse ;  /* 0x0000000431317c23 */ /* 0x100fe20008010806 */
[----:B------:R-:W-:Y:S01]  /*eee0*/  FFMA.FTZ R9, R9, UR4, -R6 ;  /* 0x0000000409097c23 */ /* 0x000fe20008010806 */
[----:B------:R-:W-:Y:S07]  /*eef0*/  FADD.FTZ R138, R141, R138 ;  /* 0x0000008a8d8a7221 */ /* 0x000fee0000010000 */
[----:B------:R-:W-:Y:S01]  /*ef00*/  MUFU.EX2 R62, R62 ;  /* 0x0000003e003e7308 */ /* 0x000fe20000000800 */
[----:B------:R-:W-:Y:S01]  /*ef10*/  FFMA.FTZ R120, R120, UR4, -R6 ;  /* 0x0000000478787c23 */ /* 0x000fe20008010806 */
[----:B------:R-:W-:Y:S08]  /*ef20*/  FADD.FTZ R138, R139, R138 ;  /* 0x0000008a8b8a7221 */ /* 0x000ff00000010000 */
[----:B------:R-:W-:Y:S01]  /*ef30*/  MUFU.EX2 R63, R63 ;  /* 0x0000003f003f7308 */ /* 0x000fe20000000800 */
[----:B-1----:R-:W-:Y:S01]  /*ef40*/  FADD.FTZ R14, -R7, R189 ;  /* 0x000000bd070e7221 */ /* 0x002fe20000010100 */
[----:B------:R-:W-:Y:S08]  /*ef50*/  FADD.FTZ R165, R165, R138 ;  /* 0x0000008aa5a57221 */ /* 0x000ff00000010000 */
[----:B------:R-:W-:Y:S01]  /*ef60*/  MUFU.EX2 R48, R48 ;  /* 0x0000003000307308 */ /* 0x000fe20000000800 */
[----:B------:R-:W-:Y:S01]  /*ef70*/  MOV R189, R7 ;  /* 0x0000000700bd7202 */ /* 0x000fe20000000f00 */
[----:B------:R-:W-:Y:S01]  /*ef80*/  FMUL.FTZ R14, R14, UR4 ;  /* 0x000000040e0e7c20 */ /* 0x000fe20008410000 */
[----:B--2---:R-:W-:Y:S07]  /*ef90*/  F2FP.F16.F32.PACK_AB R163, R143, R15 ;  /* 0x0000000f8fa3723e */ /* 0x004fee00000000ff */
[----:B------:R-:W-:Y:S01]  /*efa0*/  MUFU.EX2 R49, R49 ;  /* 0x0000003100317308 */ /* 0x000fe20000000800 */
[----:B------:R-:W-:Y:S09]  /*efb0*/  FADD.FTZ R165, R164, R165 ;  /* 0x000000a5a4a57221 */ /* 0x000ff20000010000 */
[----:B------:R1:W-:Y:S01]  /*efc0*/  MUFU.EX2 R135, R4 ;  /* 0x0000000400877308 */ /* 0x0003e20000000800 */
[----:B------:R-:W-:Y:S09]  /*efd0*/  FADD.FTZ R165, R166, R165 ;  /* 0x000000a5a6a57221 */ /* 0x000ff20000010000 */
[----:B------:R-:W2:Y:S01]  /*efe0*/  MUFU.EX2 R2, R2 ;  /* 0x0000000200027308 */ /* 0x000ea20000000800 */
[----:B------:R-:W-:Y:S09]  /*eff0*/  FADD.FTZ R165, R168, R165 ;  /* 0x000000a5a8a57221 */ /* 0x000ff20000010000 */
[----:B------:R-:W3:Y:S10]  /*f000*/  MUFU.EX2 R14, R14 ;  /* 0x0000000e000e7308 */ /* 0x000ef40000000800 */
[----:B------:R-:W-:Y:S01]  /*f010*/  MUFU.EX2 R3, R3 ;  /* 0x0000000300037308 */ /* 0x000fe20000000800 */
[----:B-1----:R-:W-:Y:S01]  /*f020*/  FADD.FTZ R4, -R12, R190 ;  /* 0x000000be0c047221 */ /* 0x002fe20000010100 */
[----:B------:R-:W-:Y:S08]  /*f030*/  MOV R190, R12 ;  /* 0x0000000c00be7202 */ /* 0x000ff00000000f00 */
[----:B------:R-:W-:Y:S01]  /*f040*/  MUFU.EX2 R9, R9 ;  /* 0x0000000900097308 */ /* 0x000fe20000000800 */
[----:B--2---:R-:W-:Y:S01]  /*f050*/  F2FP.F16.F32.PACK_AB R161, R135, R2 ;  /* 0x0000000287a1723e */ /* 0x004fe200000000ff */
[----:B------:R-:W-:Y:S01]  /*f060*/  FMUL.FTZ R13, R4, UR4 ;  /* 0x00000004040d7c20 */ /* 0x000fe20008410000 */
[----:B------:R-:W-:Y:S07]  /*f070*/  FMUL.FTZ R4, R7, UR4 ;  /* 0x0000000407047c20 */ /* 0x000fee0008410000 */
[----:B------:R-:W-:Y:S01]  /*f080*/  MUFU.EX2 R69, R69 ;  /* 0x0000004500457308 */ /* 0x000fe20000000800 */
[C---:B---3--:R-:W-:Y:S01]  /*f090*/  FMUL.FTZ R210, R14.reuse, R210 ;  /* 0x000000d20ed27220 */ /* 0x048fe20000410000 */
[C---:B------:R-:W-:Y:S01]  /*f0a0*/  FMUL.FTZ R211, R14.reuse, R211 ;  /* 0x000000d30ed37220 */ /* 0x040fe20000410000 */
[----:B------:R-:W-:Y:S01]  /*f0b0*/  FMUL.FTZ R198, R14, R198 ;  /* 0x000000c60ec67220 */ /* 0x000fe20000410000 */
[C---:B------:R-:W-:Y:S06]  /*f0c0*/  HMMA.16816.F32 R216, R160.reuse, R144, R216 ;  /* 0x00000090a0d8723c */ /* 0x040fec00000018d8 */
[----:B------:R-:W1:Y:S01]  /*f0d0*/  MUFU.EX2 R13, R13 ;  /* 0x0000000d000d7308 */ /* 0x000e620000000800 */
[----:B------:R-:W-:Y:S01]  /*f0e0*/  FSEL R8, R4, RZ, P0 ;  /* 0x000000ff04087208 */ /* 0x000fe20000000000 */
[C---:B------:R-:W-:Y:S01]  /*f0f0*/  FMUL.FTZ R199, R14.reuse, R199 ;  /* 0x000000c70ec77220 */ /* 0x040fe20000410000 */
[----:B------:R-:W-:Y:S01]  /*f100*/  FMUL.FTZ R202, R14, R202 ;  /* 0x000000ca0eca7220 */ /* 0x000fe20000410000 */
[C---:B------:R-:W-:Y:S06]  /*f110*/  HMMA.16816.F32 R212, R160.reuse, R146, R212 ;  /* 0x00000092a0d4723c */ /* 0x040fec00000018d4 */
[----:B------:R-:W-:Y:S01]  /*f120*/  MUFU.EX2 R76, R76 ;  /* 0x0000004c004c7308 */ /* 0x000fe20000000800 */
[--C-:B------:R-:W-:Y:S01]  /*f130*/  FFMA.FTZ R172, R26, UR4, -R8.reuse ;  /* 0x000000041aac7c23 */ /* 0x100fe20008010808 */
[--C-:B------:R-:W-:Y:S01]  /*f140*/  FFMA.FTZ R173, R27, UR4, -R8.reuse ;  /* 0x000000041bad7c23 */ /* 0x100fe20008010808 */
[----:B------:R-:W-:Y:S01]  /*f150*/  FFMA.FTZ R174, R35, UR4, -R8 ;  /* 0x0000000423ae7c23 */ /* 0x000fe20008010808 */
[----:B------:R-:W-:Y:S01]  /*f160*/  FMUL.FTZ R203, R14, R203 ;  /* 0x000000cb0ecb7220 */ /* 0x000fe20000410000 */
[C---:B-1----:R-:W-:Y:S01]  /*f170*/  FMUL.FTZ R208, R13.reuse, R208 ;  /* 0x000000d00dd07220 */ /* 0x042fe20000410000 */
[C---:B------:R-:W-:Y:S04]  /*f180*/  HMMA.16816.F32 R220, R160.reuse, R152, R220 ;  /* 0x00000098a0dc723c */ /* 0x040fe800000018dc */
[----:B------:R-:W-:Y:S01]  /*f190*/  MUFU.EX2 R172, R172 ;  /* 0x000000ac00ac7308 */ /* 0x000fe20000000800 */
[C---:B------:R-:W-:Y:S01]  /*f1a0*/  FMUL.FTZ R209, R13.reuse, R209 ;  /* 0x000000d10dd17220 */ /* 0x040fe20000410000 */
[C---:B------:R-:W-:Y:S01]  /*f1b0*/  FMUL.FTZ R196, R13.reuse, R196 ;  /* 0x000000c40dc47220 */ /* 0x040fe20000410000 */
[C---:B------:R-:W-:Y:S01]  /*f1c0*/  FMUL.FTZ R197, R13.reuse, R197 ;  /* 0x000000c50dc57220 */ /* 0x040fe20000410000 */
[C---:B------:R-:W-:Y:S01]  /*f1d0*/  FMUL.FTZ R200, R13.reuse, R200 ;  /* 0x000000c80dc87220 */ /* 0x040fe20000410000 */
[----:B------:R-:W-:Y:S01]  /*f1e0*/  FMUL.FTZ R201, R13, R201 ;  /* 0x000000c90dc97220 */ /* 0x000fe20000410000 */
[----:B------:R-:W-:Y:S04]  /*f1f0*/  HMMA.16816.F32 R224, R160, R154, R224 ;  /* 0x0000009aa0e0723c */ /* 0x000fe800000018e0 */
[----:B------:R-:W-:Y:S01]  /*f200*/  MUFU.EX2 R173, R173 ;  /* 0x000000ad00ad7308 */ /* 0x000fe20000000800 */
[----:B------:R-:W-:Y:S01]  /*f210*/  FFMA.FTZ R163, R36, UR4, -R132 ;  /* 0x0000000424a37c23 */ /* 0x000fe20008010884 */
[----:B------:R-:W-:Y:S01]  /*f220*/  FFMA.FTZ R160, R16, UR4, -R6 ;  /* 0x0000000410a07c23 */ /* 0x000fe20008010806 */
[----:B------:R-:W-:Y:S01]  /*f230*/  F2FP.F16.F32.PACK_AB R16, R9, R3 ;  /* 0x000000030910723e */ /* 0x000fe200000000ff */
[--C-:B------:R-:W-:Y:S01]  /*f240*/  FFMA.FTZ R161, R18, UR4, -R8.reuse ;  /* 0x0000000412a17c23 */ /* 0x100fe20008010808 */
[--C-:B------:R-:W-:Y:S01]  /*f250*/  FFMA.FTZ R162, R19, UR4, -R8.reuse ;  /* 0x0000000413a27c23 */ /* 0x100fe20008010808 */
[C---:B------:R-:W-:Y:S04]  /*f260*/  HMMA.16816.F32 R216, R20.reuse, R148, R216 ;  /* 0x0000009414d8723c */ /* 0x040fe800000018d8 */
[----:B------:R-:W-:Y:S10]  /*f270*/  MUFU.EX2 R163, R163 ;  /* 0x000000a300a37308 */ /* 0x000ff40000000800 */
[----:B------:R-:W-:Y:S01]  /*f280*/  MUFU.EX2 R160, R160 ;  /* 0x000000a000a07308 */ /* 0x000fe20000000800 */
[C---:B------:R-:W-:Y:S01]  /*f290*/  FMUL.FTZ R204, R13.reuse, R204 ;  /* 0x000000cc0dcc7220 */ /* 0x040fe20000410000 */
[----:B------:R-:W-:Y:S01]  /*f2a0*/  FMUL.FTZ R205, R13, R205 ;  /* 0x000000cd0dcd7220 */ /* 0x000fe20000410000 */
[C---:B------:R-:W-:Y:S07]  /*f2b0*/  HMMA.16816.F32 R212, R20.reuse, R150, R212 ;  /* 0x0000009614d4723c */ /* 0x040fee00000018d4 */
[----:B------:R-:W-:Y:S01]  /*f2c0*/  MUFU.EX2 R161, R161 ;  /* 0x000000a100a17308 */ /* 0x000fe20000000800 */
[C---:B------:R-:W-:Y:S01]  /*f2d0*/  FMUL.FTZ R206, R14.reuse, R206 ;  /* 0x000000ce0ece7220 */ /* 0x040fe20000410000 */
[----:B------:R-:W-:Y:S08]  /*f2e0*/  FMUL.FTZ R207, R14, R207 ;  /* 0x000000cf0ecf7220 */ /* 0x000ff00000410000 */
[----:B------:R-:W1:Y:S01]  /*f2f0*/  MUFU.EX2 R162, R162 ;  /* 0x000000a200a27308 */ /* 0x000e620000000800 */
[--C-:B------:R-:W-:Y:S01]  /*f300*/  FFMA.FTZ R50, R50, UR4, -R8.reuse ;  /* 0x0000000432327c23 */ /* 0x100fe20008010808 */
[--C-:B------:R-:W-:Y:S01]  /*f310*/  FFMA.FTZ R51, R51, UR4, -R8.reuse ;  /* 0x0000000433337c23 */ /* 0x100fe20008010808 */
[C---:B------:R-:W-:Y:S07]  /*f320*/  HMMA.16816.F32 R220, R20.reuse, R156, R220 ;  /* 0x0000009c14dc723c */ /* 0x040fee00000018dc */
[----:B------:R-:W-:Y:S01]  /*f330*/  MUFU.EX2 R174, R174 ;  /* 0x000000ae00ae7308 */ /* 0x000fe20000000800 */
[--C-:B------:R-:W-:Y:S01]  /*f340*/  FFMA.FTZ R4, R10, UR4, -R8.reuse ;  /* 0x000000040a047c23 */ /* 0x100fe20008010808 */
[----:B------:R-:W-:Y:S08]  /*f350*/  FFMA.FTZ R11, R11, UR4, -R8 ;  /* 0x000000040b0b7c23 */ /* 0x000ff00008010808 */
[----:B------:R-:W-:Y:S01]  /*f360*/  MUFU.EX2 R50, R50 ;  /* 0x0000003200327308 */ /* 0x000fe20000000800 */
[----:B------:R-:W-:Y:S01]  /*f370*/  FFMA.FTZ R2, R137, R185, R2 ;  /* 0x000000b989027223 */ /* 0x000fe20000010002 */
[----:B------:R-:W-:Y:S01]  /*f380*/  ISETP.NE.AND P0, PT, R188, RZ, PT ;  /* 0x000000ffbc00720c */ /* 0x000fe20003f05270 */
[----:B------:R-:W-:Y:S07]  /*f390*/  HMMA.16816.F32 R224, R20, R158, R224 ;  /* 0x0000009e14e0723c */ /* 0x000fee00000018e0 */
[----:B------:R-:W-:Y:S01]  /*f3a0*/  MUFU.EX2 R51, R51 ;  /* 0x0000003300337308 */ /* 0x000fe20000000800 */
[----:B------:R-:W-:Y:S01]  /*f3b0*/  FFMA.FTZ R20, R44, UR4, -R132 ;  /* 0x000000042c147c23 */ /* 0x000fe20008010884 */
[----:B-1----:R-:W-:Y:S08]  /*f3c0*/  F2FP.F16.F32.PACK_AB R19, R162, R161 ;  /* 0x000000a1a213723e */ /* 0x002ff000000000ff */
[----:B------:R-:W1:Y:S01]  /*f3d0*/  MUFU.EX2 R44, R37 ;  /* 0x00000025002c7308 */ /* 0x000e620000000800 */
[----:B------:R-:W-:Y:S01]  /*f3e0*/  FFMA.FTZ R3, R13, R186, R3 ;  /* 0x000000ba0d037223 */ /* 0x000fe20000010003 */
[----:B------:R-:W-:Y:S01]  /*f3f0*/  IADD3 R188, PT, PT, R188, -0x1, RZ ;  /* 0xffffffffbcbc7810 */ /* 0x000fe20007ffe0ff */
[----:B------:R-:W-:Y:S07]  /*f400*/  FADD.FTZ R2, R135, R2 ;  /* 0x0000000287027221 */ /* 0x000fee0000010000 */
[----:B------:R-:W2:Y:S01]  /*f410*/  MUFU.EX2 R10, R17 ;  /* 0x00000011000a7308 */ /* 0x000ea20000000800 */
[----:B------:R-:W-:Y:S01]  /*f420*/  FADD.FTZ R3, R9, R3 ;  /* 0x0000000309037221 */ /* 0x000fe20000010000 */
[----:B------:R-:W-:Y:S01]  /*f430*/  FADD.FTZ R165, R163, R165 ;  /* 0x000000a5a3a57221 */ /* 0x000fe20000010000 */
[----:B------:R-:W-:Y:S07]  /*f440*/  FADD.FTZ R2, R15, R2 ;  /* 0x000000020f027221 */ /* 0x000fee0000010000 */
[----:B------:R-:W-:Y:S01]  /*f450*/  MUFU.EX2 R4, R4 ;  /* 0x0000000400047308 */ /* 0x000fe20000000800 */
[----:B------:R-:W-:Y:S01]  /*f460*/  FFMA.FTZ R123, R123, UR4, -R8 ;  /* 0x000000047b7b7c23 */ /* 0x000fe20008010808 */
[----:B------:R-:W-:Y:S08]  /*f470*/  FADD.FTZ R143, R143, R2 ;  /* 0x000000028f8f7221 */ /* 0x000ff00000010000 */
[----:B------:R-:W3:Y:S01]  /*f480*/  MUFU.EX2 R11, R11 ;  /* 0x0000000b000b7308 */ /* 0x000ee20000000800 */
[----:B-1----:R-:W-:Y:S01]  /*f490*/  FADD.FTZ R165, R44, R165 ;  /* 0x000000a52ca57221 */ /* 0x002fe20000010000 */
[----:B------:R-:W-:Y:S08]  /*f4a0*/  FADD.FTZ R143, R167, R143 ;  /* 0x0000008fa78f7221 */ /* 0x000ff00000010000 */
[----:B------:R-:W-:Y:S01]  /*f4b0*/  MUFU.EX2 R78, R78 ;  /* 0x0000004e004e7308 */ /* 0x000fe20000000800 */
[----:B--2---:R-:W-:Y:S01]  /*f4c0*/  F2FP.F16.F32.PACK_AB R18, R10, R160 ;  /* 0x000000a00a12723e */ /* 0x004fe200000000ff */
[----:B------:R-:W-:Y:S08]  /*f4d0*/  FADD.FTZ R160, R160, R3 ;  /* 0x00000003a0a07221 */ /* 0x000ff00000010000 */
[----:B------:R-:W-:Y:S01]  /*f4e0*/  MUFU.EX2 R0, R120 ;  /* 0x0000007800007308 */ /* 0x000fe20000000800 */
[----:B------:R-:W-:Y:S01]  /*f4f0*/  FADD.FTZ R143, R170, R143 ;  /* 0x0000008faa8f7221 */ /* 0x000fe20000010000 */
[----:B------:R-:W-:Y:S08]  /*f500*/  FADD.FTZ R160, R10, R160 ;  /* 0x000000a00aa07221 */ /* 0x000ff00000010000 */
[----:B------:R-:W-:Y:S01]  /*f510*/  MUFU.EX2 R13, R123 ;  /* 0x0000007b000d7308 */ /* 0x000fe20000000800 */
[----:B------:R-:W-:Y:S01]  /*f520*/  FADD.FTZ R143, R169, R143 ;  /* 0x0000008fa98f7221 */ /* 0x000fe20000010000 */
[----:B---3--:R-:W-:Y:S01]  /*f530*/  F2FP.F16.F32.PACK_AB R17, R11, R4 ;  /* 0x000000040b11723e */ /* 0x008fe200000000ff */
[----:B------:R-:W-:Y:S02]  /*f540*/  FFMA.FTZ R4, R14, R187, R4 ;  /* 0x000000bb0e047223 */ /* 0x000fe40000010004 */
[----:B------:R-:W-:Y:S02]  /*f550*/  FADD.FTZ R143, R171, R143 ;  /* 0x0000008fab8f7221 */ /* 0x000fe40000010000 */
[----:B------:R-:W-:Y:S02]  /*f560*/  FADD.FTZ R4, R11, R4 ;  /* 0x000000040b047221 */ /* 0x000fe40000010000 */
[C---:B------:R-:W-:Y:S05]  /*f570*/  HMMA.16816.F32 R208, R16.reuse, R144, R208 ;  /* 0x0000009010d0723c */ /* 0x040fea00000018d0 */
[--C-:B------:R-:W-:Y:S01]  /*f580*/  FFMA.FTZ R145, R38, UR4, -R5.reuse ;  /* 0x0000000426917c23 */ /* 0x100fe20008010805 */
[----:B------:R-:W-:Y:S01]  /*f590*/  FFMA.FTZ R144, R45, UR4, -R132 ;  /* 0x000000042d907c23 */ /* 0x000fe20008010884 */
[----:B------:R-:W-:Y:S01]  /*f5a0*/  LDSM.16.MT88.4 R36, [R237+0x5000] ;  /* 0x00500000ed24783b */ /* 0x000fe20000004200 */
[C---:B------:R-:W-:Y:S01]  /*f5b0*/  HMMA.16816.F32 R204, R16.reuse, R146, R204 ;  /* 0x0000009210cc723c */ /* 0x040fe200000018cc */
[----:B------:R1:W2:Y:S02]  /*f5c0*/  MUFU.EX2 R45, R20 ;  /* 0x00000014002d7308 */ /* 0x0002a40000000800 */
[--C-:B------:R-:W-:Y:S01]  /*f5d0*/  FFMA.FTZ R146, R47, UR4, -R5.reuse ;  /* 0x000000042f927c23 */ /* 0x100fe20008010805 */
[----:B------:R-:W-:Y:S07]  /*f5e0*/  FFMA.FTZ R147, R32, UR4, -R6 ;  /* 0x0000000420937c23 */ /* 0x000fee0008010806 */
[----:B------:R3:W-:Y:S01]  /*f5f0*/  MUFU.EX2 R47, R28 ;  /* 0x0000001c002f7308 */ /* 0x0007e20000000800 */
[----:B------:R-:W-:Y:S01]  /*f600*/  FFMA.FTZ R32, R54, UR4, -R5 ;  /* 0x0000000436207c23 */ /* 0x000fe20008010805 */
[----:B------:R-:W-:Y:S01]  /*f610*/  FADD.FTZ R4, R161, R4 ;  /* 0x00000004a1047221 */ /* 0x000fe20000010000 */
[C---:B------:R-:W-:Y:S07]  /*f620*/  HMMA.16816.F32 R196, R16.reuse, R154, R196 ;  /* 0x0000009a10c4723c */ /* 0x040fee00000018c4 */
[----:B------:R-:W-:Y:S01]  /*f630*/  MUFU.EX2 R154, R33 ;  /* 0x00000021009a7308 */ /* 0x000fe20000000800 */
[----:B------:R-:W-:Y:S01]  /*f640*/  FFMA.FTZ R155, R34, UR4, -R8 ;  /* 0x00000004229b7c23 */ /* 0x000fe20008010808 */
[----:B------:R-:W-:Y:S08]  /*f650*/  FADD.FTZ R4, R162, R4 ;  /* 0x00000004a2047221 */ /* 0x000ff00000010000 */
[----:B------:R4:W-:Y:S01]  /*f660*/  MUFU.EX2 R54, R61 ;  /* 0x0000003d00367308 */ /* 0x0009e20000000800 */
[----:B-1----:R-:W1:Y:S01]  /*f670*/  LDSM.16.MT88.4 R20, [R237+0x4800] ;  /* 0x00480000ed14783b */ /* 0x002e620000004200 */
[----:B------:R-:W-:Y:S08]  /*f680*/  HMMA.16816.F32 R200, R16, R152, R200 ;  /* 0x0000009810c8723c */ /* 0x000ff000000018c8 */
[----:B------:R-:W5:Y:S01]  /*f690*/  MUFU.EX2 R144, R144 ;  /* 0x0000009000907308 */ /* 0x000f620000000800 */
[--C-:B------:R-:W-:Y:S01]  /*f6a0*/  FFMA.FTZ R153, R24, UR4, -R6.reuse ;  /* 0x0000000418997c23 */ /* 0x100fe20008010806 */
[----:B------:R-:W-:Y:S01]  /*f6b0*/  FFMA.FTZ R152, R25, UR4, -R6 ;  /* 0x0000000419987c23 */ /* 0x000fe20008010806 */
[----:B------:R-:W-:Y:S07]  /*f6c0*/  F2FP.F16.F32.PACK_AB R16, R44, R163 ;  /* 0x000000a32c10723e */ /* 0x000fee00000000ff */
[----:B------:R-:W1:Y:S01]  /*f6d0*/  MUFU.EX2 R145, R145 ;  /* 0x0000009100917308 */ /* 0x000e620000000800 */
[----:B---3--:R-:W3:Y:S01]  /*f6e0*/  LDSM.16.MT88.4 R28, [R142+0x800] ;  /* 0x000800008e1c783b */ /* 0x008ee20000004200 */
[----:B------:R-:W-:Y:S01]  /*f6f0*/  FADD.FTZ R4, R172, R4 ;  /* 0x00000004ac047221 */ /* 0x000fe20000010000 */
[----:B--2---:R-:W-:Y:S07]  /*f700*/  FADD.FTZ R165, R45, R165 ;  /* 0x000000a52da57221 */ /* 0x004fee0000010000 */
[----:B------:R-:W2:Y:S01]  /*f710*/  MUFU.EX2 R146, R146 ;  /* 0x0000009200927308 */ /* 0x000ea20000000800 */
[----:B----4-:R-:W-:Y:S01]  /*f720*/  FFMA.FTZ R61, R55, UR4, -R5 ;  /* 0x00000004373d7c23 */ /* 0x010fe20008010805 */
[----:B------:R-:W-:Y:S08]  /*f730*/  FADD.FTZ R4, R173, R4 ;  /* 0x00000004ad047221 */ /* 0x000ff00000010000 */
[----:B------:R4:W-:Y:S01]  /*f740*/  MUFU.EX2 R55, R32 ;  /* 0x0000002000377308 */ /* 0x0009e20000000800 */
[----:B------:R-:W3:Y:S01]  /*f750*/  LDSM.16.MT88.4 R24, [R237+0x4c00] ;  /* 0x004c0000ed18783b */ /* 0x000ee20000004200 */
[C---:B-----5:R-:W-:Y:S01]  /*f760*/  F2FP.F16.F32.PACK_AB R18, R144.reuse, R45 ;  /* 0x0000002d9012723e */ /* 0x060fe200000000ff */
[----:B------:R-:W-:Y:S07]  /*f770*/  FADD.FTZ R165, R144, R165 ;  /* 0x000000a590a57221 */ /* 0x000fee0000010000 */
[----:B------:R-:W-:Y:S01]  /*f780*/  MUFU.EX2 R61, R61 ;  /* 0x0000003d003d7308 */ /* 0x000fe20000000800 */
[----:B-1----:R-:W-:Y:S01]  /*f790*/  F2FP.F16.F32.PACK_AB R17, R46, R145 ;  /* 0x000000912e11723e */ /* 0x002fe200000000ff */
[----:B------:R-:W-:Y:S08]  /*f7a0*/  FADD.FTZ R143, R145, R143 ;  /* 0x0000008f918f7221 */ /* 0x000ff00000010000 */
[----:B------:R-:W1:Y:S01]  /*f7b0*/  MUFU.EX2 R153, R153 ;  /* 0x0000009900997308 */ /* 0x000e620000000800 */
[----:B------:R-:W-:Y:S01]  /*f7c0*/  FADD.FTZ R165, R52, R165 ;  /* 0x000000a534a57221 */ /* 0x000fe20000010000 */
[----:B--2---:R-:W-:Y:S01]  /*f7d0*/  F2FP.F16.F32.PACK_AB R19, R146, R47 ;  /* 0x0000002f9213723e */ /* 0x004fe200000000ff */
[----:B------:R-:W-:Y:S07]  /*f7e0*/  FADD.FTZ R143, R46, R143 ;  /* 0x0000008f2e8f7221 */ /* 0x000fee0000010000 */
[----:B------:R-:W2:Y:S01]  /*f7f0*/  MUFU.EX2 R152, R152 ;  /* 0x0000009800987308 */ /* 0x000ea20000000800 */
[----:B------:R-:W-:Y:S01]  /*f800*/  FADD.FTZ R165, R53, R165 ;  /* 0x000000a535a57221 */ /* 0x000fe20000010000 */
[----:B----4-:R-:W4:Y:S01]  /*f810*/  LDSM.16.MT88.4 R32, [R142+0xc00] ;  /* 0x000c00008e20783b */ /* 0x010f220000004200 */
[----:B------:R-:W-:Y:S07]  /*f820*/  FADD.FTZ R143, R47, R143 ;  /* 0x0000008f2f8f7221 */ /* 0x000fee0000010000 */
[----:B------:R-:W5:Y:S01]  /*f830*/  MUFU.EX2 R147, R147 ;  /* 0x0000009300937308 */ /* 0x000f620000000800 */
[----:B------:R-:W-:Y:S01]  /*f840*/  FADD.FTZ R165, R60, R165 ;  /* 0x000000a53ca57221 */ /* 0x000fe20000010000 */
[----:B------:R-:W-:Y:S08]  /*f850*/  FADD.FTZ R143, R146, R143 ;  /* 0x0000008f928f7221 */ /* 0x000ff00000010000 */
[----:B------:R-:W3:Y:S01]  /*f860*/  MUFU.EX2 R155, R155 ;  /* 0x0000009b009b7308 */ /* 0x000ee20000000800 */
[----:B------:R-:W-:Y:S01]  /*f870*/  FADD.FTZ R165, R54, R165 ;  /* 0x000000a536a57221 */ /* 0x000fe20000010000 */
[----:B-1----:R-:W-:Y:S01]  /*f880*/  FADD.FTZ R160, R153, R160 ;  /* 0x000000a099a07221 */ /* 0x002fe20000010000 */
[----:B------:R-:W-:Y:S01]  /*f890*/  FADD.FTZ R143, R55, R143 ;  /* 0x0000008f378f7221 */ /* 0x000fe20000010000 */
[C---:B------:R-:W-:Y:S03]  /*f8a0*/  HMMA.16816.F32 R216, R16.reuse, R20, R216 ;  /* 0x0000001410d8723c */ /* 0x040fe600000018d8 */
[----:B--2---:R-:W-:Y:S01]  /*f8b0*/  FADD.FTZ R160, R152, R160 ;  /* 0x000000a098a07221 */ /* 0x004fe20000010000 */
[----:B------:R-:W-:Y:S01]  /*f8c0*/  FADD.FTZ R143, R61, R143 ;  /* 0x0000008f3d8f7221 */ /* 0x000fe20000010000 */
[----:B------:R-:W-:Y:S02]  /*f8d0*/  FADD.FTZ R165, R68, R165 ;  /* 0x000000a544a57221 */ /* 0x000fe40000010000 */
[----:B-----5:R-:W-:Y:S01]  /*f8e0*/  FADD.FTZ R160, R147, R160 ;  /* 0x000000a093a07221 */ /* 0x020fe20000010000 */
[C---:B------:R-:W-:Y:S03]  /*f8f0*/  HMMA.16816.F32 R212, R16.reuse, R22, R212 ;  /* 0x0000001610d4723c */ /* 0x040fe600000018d4 */
[----:B---3--:R-:W-:Y:S01]  /*f900*/  FADD.FTZ R4, R155, R4 ;  /* 0x000000049b047221 */ /* 0x008fe20000010000 */
[----:B------:R-:W-:Y:S01]  /*f910*/  FADD.FTZ R160, R154, R160 ;  /* 0x000000a09aa07221 */ /* 0x000fe20000010000 */
[----:B------:R-:W-:Y:S01]  /*f920*/  FADD.FTZ R143, R62, R143 ;  /* 0x0000008f3e8f7221 */ /* 0x000fe20000010000 */
[----:B------:R-:W-:Y:S01]  /*f930*/  FADD.FTZ R165, R69, R165 ;  /* 0x000000a545a57221 */ /* 0x000fe20000010000 */
[----:B------:R-:W-:Y:S01]  /*f940*/  FADD.FTZ R4, R174, R4 ;  /* 0x00000004ae047221 */ /* 0x000fe20000010000 */
[C---:B------:R-:W-:Y:S03]  /*f950*/  HMMA.16816.F32 R220, R16.reuse, R28, R220 ;  /* 0x0000001c10dc723c */ /* 0x040fe600000018dc */
[----:B------:R-:W-:Y:S01]  /*f960*/  FADD.FTZ R143, R63, R143 ;  /* 0x0000008f3f8f7221 */ /* 0x000fe20000010000 */
[----:B------:R-:W-:Y:S04]  /*f970*/  FADD.FTZ R165, R76, R165 ;  /* 0x000000a54ca57221 */ /* 0x000fe80000010000 */
[----:B------:R-:W-:Y:S03]  /*f980*/  HMMA.16816.F32 R224, R16, R30, R224 ;  /* 0x0000001e10e0723c */ /* 0x000fe600000018e0 */
[----:B------:R-:W-:Y:S02]  /*f990*/  F2FP.F16.F32.PACK_AB R16, R152, R153 ;  /* 0x000000999810723e */ /* 0x000fe400000000ff */
[----:B------:R-:W-:Y:S02]  /*f9a0*/  F2FP.F16.F32.PACK_AB R18, R154, R147 ;  /* 0x000000939a12723e */ /* 0x000fe400000000ff */
[----:B------:R-:W-:Y:S02]  /*f9b0*/  F2FP.F16.F32.PACK_AB R17, R173, R172 ;  /* 0x000000acad11723e */ /* 0x000fe400000000ff */
[----:B------:R-:W-:Y:S07]  /*f9c0*/  F2FP.F16.F32.PACK_AB R19, R174, R155 ;  /* 0x0000009bae13723e */ /* 0x000fee00000000ff */
[C---:B------:R-:W-:Y:S03]  /*f9d0*/  HMMA.16816.F32 R208, R16.reuse, R148, R208 ;  /* 0x0000009410d0723c */ /* 0x040fe600000018d0 */
[--C-:B------:R-:W-:Y:S01]  /*f9e0*/  FFMA.FTZ R148, R40, UR4, -R6.reuse ;  /* 0x0000000428947c23 */ /* 0x100fe20008010806 */
[--C-:B------:R-:W-:Y:S01]  /*f9f0*/  FFMA.FTZ R149, R41, UR4, -R6.reuse ;  /* 0x0000000429957c23 */ /* 0x100fe20008010806 */
[----:B------:R-:W-:Y:S02]  /*fa00*/  FFMA.FTZ R40, R56, UR4, -R6 ;  /* 0x0000000438287c23 */ /* 0x000fe40008010806 */
[----:B------:R1:W-:Y:S01]  /*fa10*/  MUFU.EX2 R56, R79 ;  /* 0x0000004f00387308 */ /* 0x0003e20000000800 */
[C---:B------:R-:W-:Y:S09]  /*fa20*/  HMMA.16816.F32 R204, R16.reuse, R150, R204 ;  /* 0x0000009610cc723c */ /* 0x040ff200000018cc */
[----:B------:R-:W2:Y:S01]  /*fa30*/  MUFU.EX2 R148, R148 ;  /* 0x0000009400947308 */ /* 0x000ea20000000800 */
[--C-:B------:R-:W-:Y:S01]  /*fa40*/  FFMA.FTZ R150, R42, UR4, -R8.reuse ;  /* 0x000000042a967c23 */ /* 0x100fe20008010808 */
[--C-:B------:R-:W-:Y:S08]  /*fa50*/  FFMA.FTZ R151, R43, UR4, -R8.reuse ;  /* 0x000000042b977c23 */ /* 0x100ff00008010808 */
[----:B------:R-:W-:Y:S01]  /*fa60*/  MUFU.EX2 R149, R149 ;  /* 0x0000009500957308 */ /* 0x000fe20000000800 */
[C---:B------:R-:W-:Y:S09]  /*fa70*/  HMMA.16816.F32 R200, R16.reuse, R156, R200 ;  /* 0x0000009c10c8723c */ /* 0x040ff200000018c8 */
[----:B------:R-:W3:Y:S01]  /*fa80*/  MUFU.EX2 R150, R150 ;  /* 0x0000009600967308 */ /* 0x000ee20000000800 */
[----:B-1----:R-:W-:Y:S09]  /*fa90*/  FFMA.FTZ R79, R67, UR4, -R8 ;  /* 0x00000004434f7c23 */ /* 0x002ff20008010808 */
[----:B------:R-:W1:Y:S01]  /*faa0*/  MUFU.EX2 R151, R151 ;  /* 0x0000009700977308 */ /* 0x000e620000000800 */
[----:B------:R-:W-:Y:S03]  /*fab0*/  HMMA.16816.F32 R196, R16, R158, R196 ;  /* 0x0000009e10c4723c */ /* 0x000fe600000018c4 */
[----:B------:R-:W-:Y:S06]  /*fac0*/  F2FP.F16.F32.PACK_AB R16, R53, R52 ;  /* 0x000000343510723e */ /* 0x000fec00000000ff */
[----:B------:R-:W-:Y:S01]  /*fad0*/  MUFU.EX2 R79, R79 ;  /* 0x0000004f004f7308 */ /* 0x000fe20000000800 */
[----:B------:R-:W-:Y:S01]  /*fae0*/  F2FP.F16.F32.PACK_AB R18, R54, R60 ;  /* 0x0000003c3612723e */ /* 0x000fe200000000ff */
[----:B--2---:R-:W-:Y:S01]  /*faf0*/  FADD.FTZ R160, R148, R160 ;  /* 0x000000a094a07221 */ /* 0x004fe20000010000 */
[----:B------:R-:W-:Y:S02]  /*fb00*/  F2FP.F16.F32.PACK_AB R17, R61, R55 ;  /* 0x000000373d11723e */ /* 0x000fe400000000ff */
[----:B------:R-:W-:Y:S01]  /*fb10*/  F2FP.F16.F32.PACK_AB R19, R63, R62 ;  /* 0x0000003e3f13723e */ /* 0x000fe200000000ff */
[----:B---3--:R-:W-:Y:S01]  /*fb20*/  FADD.FTZ R4, R150, R4 ;  /* 0x0000000496047221 */ /* 0x008fe20000010000 */
[----:B------:R-:W-:Y:S03]  /*fb30*/  FADD.FTZ R160, R149, R160 ;  /* 0x000000a095a07221 */ /* 0x000fe60000010000 */
[----:B-1----:R-:W-:Y:S01]  /*fb40*/  FADD.FTZ R4, R151, R4 ;  /* 0x0000000497047221 */ /* 0x002fe20000010000 */
[----:B------:R-:W-:Y:S01]  /*fb50*/  FADD.FTZ R160, R48, R160 ;  /* 0x000000a030a07221 */ /* 0x000fe20000010000 */
[C---:B------:R-:W-:Y:S03]  /*fb60*/  HMMA.16816.F32 R216, R16.reuse, R24, R216 ;  /* 0x0000001810d8723c */ /* 0x040fe600000018d8 */
[----:B------:R-:W-:Y:S01]  /*fb70*/  FADD.FTZ R4, R50, R4 ;  /* 0x0000000432047221 */ /* 0x000fe20000010000 */
[----:B------:R-:W-:Y:S03]  /*fb80*/  FADD.FTZ R160, R49, R160 ;  /* 0x000000a031a07221 */ /* 0x000fe60000010000 */
[----:B------:R-:W-:Y:S01]  /*fb90*/  FADD.FTZ R4, R51, R4 ;  /* 0x0000000433047221 */ /* 0x000fe20000010000 */
[C---:B------:R-:W-:Y:S08]  /*fba0*/  HMMA.16816.F32 R212, R16.reuse, R26, R212 ;  /* 0x0000001a10d4723c */ /* 0x040ff000000018d4 */
[C---:B----4-:R-:W-:Y:S08]  /*fbb0*/  HMMA.16816.F32 R220, R16.reuse, R32, R220 ;  /* 0x0000002010dc723c */ /* 0x050ff000000018dc */
[----:B------:R-:W-:Y:S03]  /*fbc0*/  HMMA.16816.F32 R224, R16, R34, R224 ;  /* 0x0000002210e0723c */ /* 0x000fe600000018e0 */
[----:B------:R-:W-:Y:S02]  /*fbd0*/  F2FP.F16.F32.PACK_AB R16, R149, R148 ;  /* 0x000000949510723e */ /* 0x000fe400000000ff */
[----:B------:R-:W-:Y:S02]  /*fbe0*/  F2FP.F16.F32.PACK_AB R18, R49, R48 ;  /* 0x000000303112723e */ /* 0x000fe400000000ff */
[----:B------:R-:W-:Y:S02]  /*fbf0*/  F2FP.F16.F32.PACK_AB R17, R151, R150 ;  /* 0x000000969711723e */ /* 0x000fe400000000ff */
[----:B------:R-:W-:Y:S07]  /*fc00*/  F2FP.F16.F32.PACK_AB R19, R51, R50 ;  /* 0x000000323313723e */ /* 0x000fee00000000ff */
[C---:B------:R-:W-:Y:S03]  /*fc10*/  HMMA.16816.F32 R208, R16.reuse, R20, R208 ;  /* 0x0000001410d0723c */ /* 0x040fe600000018d0 */
[--C-:B------:R-:W-:Y:S02]  /*fc20*/  FFMA.FTZ R20, R70, UR4, -R5.reuse ;  /* 0x0000000446147c23 */ /* 0x100fe40008010805 */
[----:B------:R1:W2:Y:S03]  /*fc30*/  MUFU.EX2 R70, R77 ;  /* 0x0000004d00467308 */ /* 0x0002a60000000800 */
[C---:B------:R-:W-:Y:S03]  /*fc40*/  HMMA.16816.F32 R200, R16.reuse, R28, R200 ;  /* 0x0000001c10c8723c */ /* 0x040fe600000018c8 */
[--C-:B------:R-:W-:Y:S01]  /*fc50*/  FFMA.FTZ R29, R64, UR4, -R6.reuse ;  /* 0x00000004401d7c23 */ /* 0x100fe20008010806 */
[----:B------:R-:W-:Y:S03]  /*fc60*/  FFMA.FTZ R28, R57, UR4, -R6 ;  /* 0x00000004391c7c23 */ /* 0x000fe60008010806 */
[----:B------:R3:W4:Y:S01]  /*fc70*/  MUFU.EX2 R57, R40 ;  /* 0x0000002800397308 */ /* 0x0007220000000800 */
[C---:B------:R-:W-:Y:S09]  /*fc80*/  HMMA.16816.F32 R204, R16.reuse, R22, R204 ;  /* 0x0000001610cc723c */ /* 0x040ff200000018cc */
[----:B------:R5:W4:Y:S01]  /*fc90*/  MUFU.EX2 R64, R28 ;  /* 0x0000001c00407308 */ /* 0x000b220000000800 */
[----:B-1----:R-:W-:Y:S01]  /*fca0*/  FFMA.FTZ R77, R71, UR4, -R5 ;  /* 0x00000004474d7c23 */ /* 0x002fe20008010805 */
[----:B--2---:R-:W-:Y:S08]  /*fcb0*/  FADD.FTZ R165, R70, R165 ;  /* 0x000000a546a57221 */ /* 0x004ff00000010000 */
[----:B------:R1:W2:Y:S01]  /*fcc0*/  MUFU.EX2 R71, R20 ;  /* 0x0000001400477308 */ /* 0x0002a20000000800 */
[----:B------:R-:W-:Y:S09]  /*fcd0*/  HMMA.16816.F32 R196, R16, R30, R196 ;  /* 0x0000001e10c4723c */ /* 0x000ff200000018c4 */
[----:B------:R-:W2:Y:S01]  /*fce0*/  MUFU.EX2 R77, R77 ;  /* 0x0000004d004d7308 */ /* 0x000ea20000000800 */
[----:B------:R-:W-:Y:S01]  /*fcf0*/  FFMA.FTZ R19, R58, UR4, -R8 ;  /* 0x000000043a137c23 */ /* 0x000fe20008010808 */
[----:B------:R-:W-:Y:S01]  /*fd00*/  F2FP.F16.F32.PACK_AB R16, R69, R68 ;  /* 0x000000444510723e */ /* 0x000fe200000000ff */
[--C-:B---3--:R-:W-:Y:S01]  /*fd10*/  FFMA.FTZ R40, R72, UR4, -R6.reuse ;  /* 0x0000000448287c23 */ /* 0x108fe20008010806 */
[----:B------:R-:W-:Y:S06]  /*fd20*/  F2FP.F16.F32.PACK_AB R18, R70, R76 ;  /* 0x0000004c4612723e */ /* 0x000fec00000000ff */
[----:B------:R3:W-:Y:S01]  /*fd30*/  MUFU.EX2 R72, R95 ;  /* 0x0000005f00487308 */ /* 0x0007e20000000800 */
[----:B-----5:R-:W-:Y:S01]  /*fd40*/  FFMA.FTZ R28, R65, UR4, -R6 ;  /* 0x00000004411c7c23 */ /* 0x020fe20008010806 */
[----:B----4-:R-:W-:Y:S01]  /*fd50*/  FADD.FTZ R160, R57, R160 ;  /* 0x000000a039a07221 */ /* 0x010fe20000010000 */
[----:B------:R-:W-:Y:S07]  /*fd60*/  FADD.FTZ R165, R84, R165 ;  /* 0x000000a554a57221 */ /* 0x000fee0000010000 */
[----:B------:R4:W5:Y:S01]  /*fd70*/  MUFU.EX2 R65, R29 ;  /* 0x0000001d00417308 */ /* 0x0009620000000800 */
[----:B-1----:R-:W1:Y:S01]  /*fd80*/  LDSM.16.MT88.4 R20, [R142+0x1000] ;  /* 0x001000008e14783b */ /* 0x002e620000004200 */
[----:B------:R-:W-:Y:S01]  /*fd90*/  FADD.FTZ R160, R64, R160 ;  /* 0x000000a040a07221 */ /* 0x000fe20000010000 */
[----:B--2---:R-:W-:Y:S07]  /*fda0*/  FADD.FTZ R143, R71, R143 ;  /* 0x0000008f478f7221 */ /* 0x004fee0000010000 */
[----:B------:R2:W2:Y:S01]  /*fdb0*/  MUFU.EX2 R58, R28 ;  /* 0x0000001c003a7308 */ /* 0x0004a20000000800 */
[----:B------:R-:W-:Y:S01]  /*fdc0*/  F2FP.F16.F32.PACK_AB R17, R77, R71 ;  /* 0x000000474d11723e */ /* 0x000fe200000000ff */
[----:B------:R-:W-:Y:S01]  /*fdd0*/  FADD.FTZ R165, R85, R165 ;  /* 0x000000a555a57221 */ /* 0x000fe20000010000 */
[----:B------:R-:W-:Y:S01]  /*fde0*/  FADD.FTZ R143, R77, R143 ;  /* 0x0000008f4d8f7221 */ /* 0x000fe20000010000 */
[--C-:B---3--:R-:W-:Y:S03]  /*fdf0*/  FFMA.FTZ R95, R83, UR4, -R8.reuse ;  /* 0x00000004535f7c23 */ /* 0x108fe60008010808 */
[----:B------:R-:W-:Y:S01]  /*fe00*/  FADD.FTZ R143, R78, R143 ;  /* 0x0000008f4e8f7221 */ /* 0x000fe20000010000 */
[----:B------:R-:W-:Y:S01]  /*fe10*/  FADD.FTZ R165, R92, R165 ;  /* 0x000000a55ca57221 */ /* 0x000fe20000010000 */
[----:B----4-:R-:W-:Y:S01]  /*fe20*/  FFMA.FTZ R29, R59, UR4, -R8 ;  /* 0x000000043b1d7c23 */ /* 0x010fe20008010808 */
[----:B-----5:R-:W-:Y:S01]  /*fe30*/  FADD.FTZ R160, R65, R160 ;  /* 0x000000a041a07221 */ /* 0x020fe20000010000 */
[----:B------:R3:W4:Y:S01]  /*fe40*/  MUFU.EX2 R59, R19 ;  /* 0x00000013003b7308 */ /* 0x0007220000000800 */
[----:B------:R-:W-:Y:S01]  /*fe50*/  FADD.FTZ R143, R56, R143 ;  /* 0x0000008f388f7221 */ /* 0x000fe20000010000 */
[----:B--2---:R-:W-:Y:S01]  /*fe60*/  FFMA.FTZ R28, R66, UR4, -R8 ;  /* 0x00000004421c7c23 */ /* 0x004fe20008010808 */
[----:B------:R-:W-:Y:S07]  /*fe70*/  FADD.FTZ R160, R58, R160 ;  /* 0x000000a03aa07221 */ /* 0x000fee0000010000 */
[----:B------:R-:W2:Y:S10]  /*fe80*/  MUFU.EX2 R66, R29 ;  /* 0x0000001d00427308 */ /* 0x000eb40000000800 */
[----:B------:R5:W1:Y:S10]  /*fe90*/  MUFU.EX2 R67, R28 ;  /* 0x0000001c00437308 */ /* 0x000a740000000800 */
[----:B------:R-:W-:Y:S01]  /*fea0*/  MUFU.EX2 R95, R95 ;  /* 0x0000005f005f7308 */ /* 0x000fe20000000800 */
[----:B---3--:R-:W-:Y:S01]  /*feb0*/  F2FP.F16.F32.PACK_AB R19, R56, R78 ;  /* 0x0000004e3813723e */ /* 0x008fe200000000ff */
[----:B----4-:R-:W-:Y:S04]  /*fec0*/  FADD.FTZ R4, R59, R4 ;  /* 0x000000043b047221 */ /* 0x010fe80000010000 */
[----:B--2---:R-:W-:Y:S02]  /*fed0*/  FADD.FTZ R4, R66, R4 ;  /* 0x0000000442047221 */ /* 0x004fe40000010000 */
[C---:B------:R-:W-:Y:S01]  /*fee0*/  HMMA.16816.F32 R216, R16.reuse, R36, R216 ;  /* 0x0000002410d8723c */ /* 0x040fe200000018d8 */
[----:B-----5:R-:W2:Y:S02]  /*fef0*/  LDSM.16.MT88.4 R28, [R237+0x5400] ;  /* 0x00540000ed1c783b */ /* 0x020ea40000004200 */
[----:B-1----:R-:W-:Y:S04]  /*ff00*/  FADD.FTZ R4, R67, R4 ;  /* 0x0000000443047221 */ /* 0x002fe80000010000 */
[C---:B------:R-:W-:Y:S01]  /*ff10*/  FADD.FTZ R4, R79.reuse, R4 ;  /* 0x000000044f047221 */ /* 0x040fe20000010000 */
[C---:B------:R-:W-:Y:S08]  /*ff20*/  HMMA.16816.F32 R212, R16.reuse, R38, R212 ;  /* 0x0000002610d4723c */ /* 0x040ff000000018d4 */
[C---:B------:R-:W-:Y:S08]  /*ff30*/  HMMA.16816.F32 R220, R16.reuse, R20, R220 ;  /* 0x0000001410dc723c */ /* 0x040ff000000018dc */
[----:B------:R-:W-:Y:S03]  /*ff40*/  HMMA.16816.F32 R224, R16, R22, R224 ;  /* 0x0000001610e0723c */ /* 0x000fe600000018e0 */
[----:B------:R-:W-:Y:S02]  /*ff50*/  F2FP.F16.F32.PACK_AB R16, R64, R57 ;  /* 0x000000394010723e */ /* 0x000fe400000000ff */
[----:B------:R-:W-:Y:S02]  /*ff60*/  F2FP.F16.F32.PACK_AB R18, R58, R65 ;  /* 0x000000413a12723e */ /* 0x000fe400000000ff */
[----:B------:R-:W-:Y:S02]  /*ff70*/  F2FP.F16.F32.PACK_AB R17, R66, R59 ;  /* 0x0000003b4211723e */ /* 0x000fe400000000ff */
[----:B------:R-:W-:Y:S07]  /*ff80*/  F2FP.F16.F32.PACK_AB R19, R79, R67 ;  /* 0x000000434f13723e */ /* 0x000fee00000000ff */
[C---:B------:R-:W-:Y:S03]  /*ff90*/  HMMA.16816.F32 R200, R16.reuse, R32, R200 ;  /* 0x0000002010c8723c */ /* 0x040fe600000018c8 */
[--C-:B------:R-:W-:Y:S01]  /*ffa0*/  FFMA.FTZ R33, R80, UR4, -R6.reuse ;  /* 0x0000000450217c23 */ /* 0x100fe20008010806 */
[----:B------:R-:W-:Y:S02]  /*ffb0*/  FFMA.FTZ R32, R73, UR4, -R6 ;  /* 0x0000000449207c23 */ /* 0x000fe40008010806 */
[----:B------:R-:W1:Y:S02]  /*ffc0*/  MUFU.EX2 R73, R40 ;  /* 0x0000002800497308 */ /* 0x000e640000000800 */
[C---:B------:R-:W-:Y:S08]  /*ffd0*/  HMMA.16816.F32 R208, R16.reuse, R24, R208 ;  /* 0x0000001810d0723c */ /* 0x040ff000000018d0 */
[----:B------:R-:W-:Y:S01]  /*ffe0*/  MUFU.EX2 R80, R32 ;  /* 0x0000002000507308 */ /* 0x000fe20000000800 */
[--C-:B------:R-:W-:Y:S09]  /*fff0*/  FFMA.FTZ R24, R86, UR4, -R5.reuse ;  /* 0x0000000456187c23 */ /* 0x100ff20008010805 */
[----:B------:R-:W3:Y:S01]  /*10000*/  MUFU.EX2 R86, R93 ;  /* 0x0000005d00567308 */ /* 0x000ee20000000800 */
[C---:B------:R-:W-:Y:S03]  /*10010*/  HMMA.16816.F32 R204, R16.reuse, R26, R204 ;  /* 0x0000001a10cc723c */ /* 0x040fe600000018cc */
[----:B-1----:R-:W-:Y:S05]  /*10020*/  FADD.FTZ R160, R73, R160 ;  /* 0x000000a049a07221 */ /* 0x002fea0000010000 */
[----:B------:R-:W-:Y:S03]  /*10030*/  HMMA.16816.F32 R196, R16, R34, R196 ;  /* 0x0000002210c4723c */ /* 0x000fe600000018c4 */
[----:B------:R-:W-:Y:S01]  /*10040*/  F2FP.F16.F32.PACK_AB R16, R85, R84 ;  /* 0x000000545510723e */ /* 0x000fe200000000ff */
[----:B------:R-:W-:Y:S01]  /*10050*/  FFMA.FTZ R19, R74, UR4, -R8 ;  /* 0x000000044a137c23 */ /* 0x000fe20008010808 */
[----:B---3--:R-:W-:Y:S01]  /*10060*/  F2FP.F16.F32.PACK_AB R18, R86, R92 ;  /* 0x0000005c5612723e */ /* 0x008fe200000000ff */
[----:B------:R-:W-:Y:S01]  /*10070*/  FFMA.FTZ R93, R87, UR4, -R5 ;  /* 0x00000004575d7c23 */ /* 0x000fe20008010805 */
[----:B------:R-:W-:Y:S01]  /*10080*/  FFMA.FTZ R32, R81, UR4, -R6 ;  /* 0x0000000451207c23 */ /* 0x000fe20008010806 */
[----:B------:R1:W3:Y:S01]  /*10090*/  MUFU.EX2 R87, R24 ;  /* 0x0000001800577308 */ /* 0x0002e20000000800 */
[C---:B------:R-:W-:Y:S01]  /*100a0*/  F2FP.F16.F32.PACK_AB R40, R80.reuse, R73 ;  /* 0x000000495028723e */ /* 0x040fe200000000ff */
[----:B------:R-:W-:Y:S01]  /*100b0*/  FADD.FTZ R160, R80, R160 ;  /* 0x000000a050a07221 */ /* 0x000fe20000010000 */
[----:B------:R-:W-:Y:S07]  /*100c0*/  FADD.FTZ R165, R86, R165 ;  /* 0x000000a556a57221 */ /* 0x000fee0000010000 */
[----:B------:R4:W5:Y:S01]  /*100d0*/  MUFU.EX2 R81, R33 ;  /* 0x0000002100517308 */ /* 0x0009620000000800 */
[----:B------:R-:W-:Y:S09]  /*100e0*/  FADD.FTZ R165, R100, R165 ;  /* 0x000000a564a57221 */ /* 0x000ff20000010000 */
[----:B------:R-:W2:Y:S01]  /*100f0*/  MUFU.EX2 R93, R93 ;  /* 0x0000005d005d7308 */ /* 0x000ea20000000800 */
[----:B------:R-:W-:Y:S09]  /*10100*/  FADD.FTZ R165, R101, R165 ;  /* 0x000000a565a57221 */ /* 0x000ff20000010000 */
[----:B------:R2:W2:Y:S01]  /*10110*/  MUFU.EX2 R74, R32 ;  /* 0x00000020004a7308 */ /* 0x0004a20000000800 */
[----:B-1----:R-:W1:Y:S01]  /*10120*/  LDSM.16.MT88.4 R24, [R142+0x1400] ;  /* 0x001400008e18783b */ /* 0x002e620000004200 */
[----:B---3--:R-:W-:Y:S01]  /*10130*/  FADD.FTZ R143, R87, R143 ;  /* 0x0000008f578f7221 */ /* 0x008fe20000010000 */
[----:B------:R-:W-:Y:S01]  /*10140*/  FADD.FTZ R165, R108, R165 ;  /* 0x000000a56ca57221 */ /* 0x000fe20000010000 */
[----:B----4-:R-:W-:Y:S01]  /*10150*/  FFMA.FTZ R33, R75, UR4, -R8 ;  /* 0x000000044b217c23 */ /* 0x010fe20008010808 */
[----:B-----5:R-:W-:Y:S05]  /*10160*/  FADD.FTZ R160, R81, R160 ;  /* 0x000000a051a07221 */ /* 0x020fea0000010000 */
[----:B------:R3:W4:Y:S01]  /*10170*/  MUFU.EX2 R75, R19 ;  /* 0x00000013004b7308 */ /* 0x0007220000000800 */
[C---:B--2---:R-:W-:Y:S01]  /*10180*/  F2FP.F16.F32.PACK_AB R17, R93.reuse, R87 ;  /* 0x000000575d11723e */ /* 0x044fe200000000ff */
[----:B------:R-:W-:Y:S01]  /*10190*/  FADD.FTZ R143, R93, R143 ;  /* 0x0000008f5d8f7221 */ /* 0x000fe20000010000 */
[----:B------:R-:W-:Y:S01]  /*101a0*/  FFMA.FTZ R32, R82, UR4, -R8 ;  /* 0x0000000452207c23 */ /* 0x000fe20008010808 */
[C---:B------:R-:W-:Y:S06]  /*101b0*/  F2FP.F16.F32.PACK_AB R42, R74.reuse, R81 ;  /* 0x000000514a2a723e */ /* 0x040fec00000000ff */
[----:B------:R-:W2:Y:S01]  /*101c0*/  MUFU.EX2 R82, R33 ;  /* 0x0000002100527308 */ /* 0x000ea20000000800 */
[----:B------:R-:W-:Y:S01]  /*101d0*/  FADD.FTZ R160, R74, R160 ;  /* 0x000000a04aa07221 */ /* 0x000fe20000010000 */
[----:B------:R-:W-:Y:S08]  /*101e0*/  FADD.FTZ R143, R94, R143 ;  /* 0x0000008f5e8f7221 */ /* 0x000ff00000010000 */
[----:B------:R5:W1:Y:S01]  /*101f0*/  MUFU.EX2 R83, R32 ;  /* 0x0000002000537308 */ /* 0x000a620000000800 */
[C---:B---3--:R-:W-:Y:S01]  /*10200*/  F2FP.F16.F32.PACK_AB R19, R72.reuse, R94 ;  /* 0x0000005e4813723e */ /* 0x048fe200000000ff */
[----:B----4-:R-:W-:Y:S01]  /*10210*/  FADD.FTZ R4, R75, R4 ;  /* 0x000000044b047221 */ /* 0x010fe20000010000 */
[----:B------:R-:W-:Y:S05]  /*10220*/  FADD.FTZ R143, R72, R143 ;  /* 0x0000008f488f7221 */ /* 0x000fea0000010000 */
[C---:B------:R-:W-:Y:S03]  /*10230*/  HMMA.16816.F32 R216, R16.reuse, R28, R216 ;  /* 0x0000001c10d8723c */ /* 0x040fe600000018d8 */
[C---:B--2---:R-:W-:Y:S01]  /*10240*/  F2FP.F16.F32.PACK_AB R41, R82.reuse, R75 ;  /* 0x0000004b5229723e */ /* 0x044fe200000000ff */
[----:B------:R-:W-:Y:S01]  /*10250*/  FADD.FTZ R4, R82, R4 ;  /* 0x0000000452047221 */ /* 0x000fe20000010000 */
[--C-:B-----5:R-:W-:Y:S01]  /*10260*/  FFMA.FTZ R32, R102, UR4, -R5.reuse ;  /* 0x0000000466207c23 */ /* 0x120fe20008010805 */
[----:B-1----:R-:W-:Y:S01]  /*10270*/  F2FP.F16.F32.PACK_AB R43, R95, R83 ;  /* 0x000000535f2b723e */ /* 0x002fe200000000ff */
[----:B------:R1:W2:Y:S01]  /*10280*/  MUFU.EX2 R102, R109 ;  /* 0x0000006d00667308 */ /* 0x0002a20000000800 */
[----:B------:R-:W-:Y:S03]  /*10290*/  HMMA.16816.F32 R212, R16, R30, R212 ;  /* 0x0000001e10d4723c */ /* 0x000fe600000018d4 */
[----:B------:R-:W-:Y:S04]  /*102a0*/  FADD.FTZ R4, R83, R4 ;  /* 0x0000000453047221 */ /* 0x000fe80000010000 */
[----:B------:R-:W-:Y:S01]  /*102b0*/  FADD.FTZ R4, R95, R4 ;  /* 0x000000045f047221 */ /* 0x000fe20000010000 */
[----:B------:R-:W-:Y:S05]  /*102c0*/  HMMA.16816.F32 R200, R40, R20, R200 ;  /* 0x0000001428c8723c */ /* 0x000fea00000018c8 */
[----:B-1----:R-:W-:Y:S01]  /*102d0*/  FFMA.FTZ R109, R103, UR4, -R5 ;  /* 0x00000004676d7c23 */ /* 0x002fe20008010805 */
[--C-:B------:R-:W-:Y:S01]  /*102e0*/  FFMA.FTZ R20, R96, UR4, -R6.reuse ;  /* 0x0000000460147c23 */ /* 0x100fe20008010806 */
[----:B------:R-:W1:Y:S01]  /*102f0*/  MUFU.EX2 R103, R32 ;  /* 0x0000002000677308 */ /* 0x000e620000000800 */
[C---:B------:R-:W-:Y:S09]  /*10300*/  HMMA.16816.F32 R220, R16.reuse, R24, R220 ;  /* 0x0000001810dc723c */ /* 0x040ff200000018dc */
[----:B------:R-:W3:Y:S01]  /*10310*/  MUFU.EX2 R109, R109 ;  /* 0x0000006d006d7308 */ /* 0x000ee20000000800 */
[--C-:B------:R-:W-:Y:S01]  /*10320*/  FFMA.FTZ R21, R89, UR4, -R6.reuse ;  /* 0x0000000459157c23 */ /* 0x100fe20008010806 */
[----:B--2---:R-:W-:Y:S01]  /*10330*/  FADD.FTZ R165, R102, R165 ;  /* 0x000000a566a57221 */ /* 0x004fe20000010000 */
[----:B------:R-:W-:Y:S01]  /*10340*/  HMMA.16816.F32 R224, R16, R26, R224 ;  /* 0x0000001a10e0723c */ /* 0x000fe200000018e0 */
[----:B------:R-:W2:Y:S06]  /*10350*/  LDSM.16.MT88.4 R16, [R237+0x5800] ;  /* 0x00580000ed10783b */ /* 0x000eac0000004200 */
[----:B------:R4:W-:Y:S01]  /*10360*/  MUFU.EX2 R96, R21 ;  /* 0x0000001500607308 */ /* 0x0009e20000000800 */
[----:B-1----:R-:W-:Y:S01]  /*10370*/  FADD.FTZ R143, R103, R143 ;  /* 0x0000008f678f7221 */ /* 0x002fe20000010000 */
[C---:B------:R-:W-:Y:S01]  /*10380*/  HMMA.16816.F32 R208, R40.reuse, R36, R208 ;  /* 0x0000002428d0723c */ /* 0x040fe200000018d0 */
[----:B------:R-:W1:Y:S04]  /*10390*/  LDSM.16.MT88.4 R32, [R142+0x1800] ;  /* 0x001800008e20783b */ /* 0x000e680000004200 */
[--C-:B------:R-:W-:Y:S01]  /*103a0*/  FFMA.FTZ R36, R88, UR4, -R6.reuse ;  /* 0x0000000458247c23 */ /* 0x100fe20008010806 */
[----:B---3--:R-:W-:Y:S02]  /*103b0*/  FADD.FTZ R143, R109, R143 ;  /* 0x0000008f6d8f7221 */ /* 0x008fe40000010000 */
[----:B------:R-:W3:Y:S01]  /*103c0*/  MUFU.EX2 R88, R111 ;  /* 0x0000006f00587308 */ /* 0x000ee20000000800 */
[C---:B------:R-:W-:Y:S03]  /*103d0*/  HMMA.16816.F32 R204, R40.reuse, R38, R204 ;  /* 0x0000002628cc723c */ /* 0x040fe600000018cc */
[----:B----4-:R-:W-:Y:S06]  /*103e0*/  FFMA.FTZ R21, R97, UR4, -R6 ;  /* 0x0000000461157c23 */ /* 0x010fec0008010806 */
[----:B------:R-:W4:Y:S01]  /*103f0*/  MUFU.EX2 R89, R36 ;  /* 0x0000002400597308 */ /* 0x000f220000000800 */
[----:B------:R-:W-:Y:S01]  /*10400*/  FADD.FTZ R143, R110, R143 ;  /* 0x0000008f6e8f7221 */ /* 0x000fe20000010000 */
[----:B------:R-:W-:Y:S08]  /*10410*/  HMMA.16816.F32 R196, R40, R22, R196 ;  /* 0x0000001628c4723c */ /* 0x000ff000000018c4 */
[----:B------:R5:W-:Y:S01]  /*10420*/  MUFU.EX2 R97, R20 ;  /* 0x0000001400617308 */ /* 0x000be20000000800 */
[----:B------:R-:W-:Y:S01]  /*10430*/  F2FP.F16.F32.PACK_AB R22, R102, R108 ;  /* 0x0000006c6616723e */ /* 0x000fe200000000ff */
[--C-:B------:R-:W-:Y:S01]  /*10440*/  FFMA.FTZ R41, R90, UR4, -R8.reuse ;  /* 0x000000045a297c23 */ /* 0x100fe20008010808 */
[----:B---3--:R-:W-:Y:S07]  /*10450*/  F2FP.F16.F32.PACK_AB R23, R88, R110 ;  /* 0x0000006e5817723e */ /* 0x008fee00000000ff */
[----:B------:R3:W2:Y:S01]  /*10460*/  MUFU.EX2 R40, R21 ;  /* 0x0000001500287308 */ /* 0x0006a20000000800 */
[--C-:B------:R-:W-:Y:S01]  /*10470*/  FFMA.FTZ R42, R91, UR4, -R8.reuse ;  /* 0x000000045b2a7c23 */ /* 0x100fe20008010808 */
[--C-:B------:R-:W-:Y:S01]  /*10480*/  FFMA.FTZ R43, R98, UR4, -R8.reuse ;  /* 0x00000004622b7c23 */ /* 0x100fe20008010808 */
[----:B------:R-:W-:Y:S01]  /*10490*/  FFMA.FTZ R90, R99, UR4, -R8 ;  /* 0x00000004635a7c23 */ /* 0x000fe20008010808 */
[----:B----4-:R-:W-:Y:S06]  /*104a0*/  F2FP.F16.F32.PACK_AB R36, R96, R89 ;  /* 0x000000596024723e */ /* 0x010fec00000000ff */
[----:B------:R-:W-:Y:S01]  /*104b0*/  MUFU.EX2 R41, R41 ;  /* 0x0000002900297308 */ /* 0x000fe20000000800 */
[--C-:B------:R-:W-:Y:S01]  /*104c0*/  FFMA.FTZ R91, R116, UR4, -R132.reuse ;  /* 0x00000004745b7c23 */ /* 0x100fe20008010884 */
[--C-:B------:R-:W-:Y:S01]  /*104d0*/  FFMA.FTZ R98, R117, UR4, -R132.reuse ;  /* 0x0000000475627c23 */ /* 0x100fe20008010884 */
[--C-:B------:R-:W-:Y:S01]  /*104e0*/  FFMA.FTZ R99, R124, UR4, -R132.reuse ;  /* 0x000000047c637c23 */ /* 0x100fe20008010884 */
[----:B-----5:R-:W-:Y:S06]  /*104f0*/  F2FP.F16.F32.PACK_AB R20, R101, R100 ;  /* 0x000000646514723e */ /* 0x020fec00000000ff */
[----:B------:R-:W4:Y:S01]  /*10500*/  MUFU.EX2 R42, R42 ;  /* 0x0000002a002a7308 */ /* 0x000f220000000800 */
[--C-:B------:R-:W-:Y:S01]  /*10510*/  FFMA.FTZ R111, R118, UR4, -R5.reuse ;  /* 0x00000004766f7c23 */ /* 0x100fe20008010805 */
[--C-:B------:R-:W-:Y:S01]  /*10520*/  FFMA.FTZ R116, R119, UR4, -R5.reuse ;  /* 0x0000000477747c23 */ /* 0x100fe20008010805 */
[--C-:B------:R-:W-:Y:S01]  /*10530*/  FFMA.FTZ R117, R126, UR4, -R5.reuse ;  /* 0x000000047e757c23 */ /* 0x100fe20008010805 */
[----:B---3--:R-:W-:Y:S06]  /*10540*/  F2FP.F16.F32.PACK_AB R21, R109, R103 ;  /* 0x000000676d15723e */ /* 0x008fec00000000ff */
[----:B------:R-:W-:Y:S01]  /*10550*/  MUFU.EX2 R43, R43 ;  /* 0x0000002b002b7308 */ /* 0x000fe20000000800 */
[----:B--2---:R-:W-:Y:S01]  /*10560*/  F2FP.F16.F32.PACK_AB R38, R40, R97 ;  /* 0x000000612826723e */ /* 0x004fe200000000ff */
[----:B------:R-:W-:Y:S01]  /*10570*/  FFMA.FTZ R132, R125, UR4, -R132 ;  /* 0x000000047d847c23 */ /* 0x000fe20008010884 */
[----:B------:R-:W-:Y:S07]  /*10580*/  FFMA.FTZ R5, R127, UR4, -R5 ;  /* 0x000000047f057c23 */ /* 0x000fee0008010805 */
[----:B------:R-:W2:Y:S01]  /*10590*/  MUFU.EX2 R90, R90 ;  /* 0x0000005a005a7308 */ /* 0x000ea20000000800 */
[----:B------:R-:W-:Y:S01]  /*105a0*/  FADD.FTZ R160, R89, R160 ;  /* 0x000000a059a07221 */ /* 0x000fe20000010000 */
[C---:B------:R-:W-:Y:S08]  /*105b0*/  HMMA.16816.F32 R216, R20.reuse, R16, R216 ;  /* 0x0000001014d8723c */ /* 0x040ff000000018d8 */
[----:B------:R-:W3:Y:S01]  /*105c0*/  MUFU.EX2 R91, R91 ;  /* 0x0000005b005b7308 */ /* 0x000ee20000000800 */
[----:B----4-:R-:W-:Y:S09]  /*105d0*/  F2FP.F16.F32.PACK_AB R37, R42, R41 ;  /* 0x000000292a25723e */ /* 0x010ff200000000ff */
[----:B------:R-:W4:Y:S01]  /*105e0*/  MUFU.EX2 R98, R98 ;  /* 0x0000006200627308 */ /* 0x000f220000000800 */
[----:B------:R-:W-:Y:S01]  /*105f0*/  FADD.FTZ R4, R41, R4 ;  /* 0x0000000429047221 */ /* 0x000fe20000010000 */
[C---:B------:R-:W-:Y:S08]  /*10600*/  HMMA.16816.F32 R212, R20.reuse, R18, R212 ;  /* 0x0000001214d4723c */ /* 0x040ff000000018d4 */
[----:B------:R-:W-:Y:S01]  /*10610*/  MUFU.EX2 R99, R99 ;  /* 0x0000006300637308 */ /* 0x000fe20000000800 */
[----:B------:R-:W-:Y:S01]  /*10620*/  FADD.FTZ R160, R96, R160 ;  /* 0x000000a060a07221 */ /* 0x000fe20000010000 */
[----:B--2---:R-:W-:Y:S01]  /*10630*/  F2FP.F16.F32.PACK_AB R39, R90, R43 ;  /* 0x0000002b5a27723e */ /* 0x004fe200000000ff */
[----:B------:R-:W-:Y:S07]  /*10640*/  FADD.FTZ R4, R42, R4 ;  /* 0x000000042a047221 */ /* 0x000fee0000010000 */
[----:B------:R-:W-:Y:S01]  /*10650*/  MUFU.EX2 R132, R132 ;  /* 0x0000008400847308 */ /* 0x000fe20000000800 */
[----:B------:R-:W-:Y:S01]  /*10660*/  FADD.FTZ R160, R97, R160 ;  /* 0x000000a061a07221 */ /* 0x000fe20000010000 */
[C---:B-1----:R-:W-:Y:S08]  /*10670*/  HMMA.16816.F32 R220, R20.reuse, R32, R220 ;  /* 0x0000002014dc723c */ /* 0x042ff000000018dc */
[----:B------:R-:W1:Y:S01]  /*10680*/  MUFU.EX2 R111, R111 ;  /* 0x0000006f006f7308 */ /* 0x000e620000000800 */
[----:B------:R-:W-:Y:S01]  /*10690*/  FADD.FTZ R4, R43, R4 ;  /* 0x000000042b047221 */ /* 0x000fe20000010000 */
[----:B------:R-:W-:Y:S01]  /*106a0*/  FADD.FTZ R160, R40, R160 ;  /* 0x000000a028a07221 */ /* 0x000fe20000010000 */
[----:B------:R-:W-:Y:S07]  /*106b0*/  FADD.FTZ R143, R88, R143 ;  /* 0x0000008f588f7221 */ /* 0x000fee0000010000 */
[----:B------:R-:W2:Y:S01]  /*106c0*/  MUFU.EX2 R116, R116 ;  /* 0x0000007400747308 */ /* 0x000ea20000000800 */
[----:B------:R-:W-:Y:S01]  /*106d0*/  FADD.FTZ R4, R90, R4 ;  /* 0x000000045a047221 */ /* 0x000fe20000010000 */
[----:B------:R-:W-:Y:S01]  /*106e0*/  HMMA.16816.F32 R224, R20, R34, R224 ;  /* 0x0000002214e0723c */ /* 0x000fe200000018e0 */
[----:B------:R-:W5:Y:S07]  /*106f0*/  LDSM.16.MT88.4 R20, [R237+0x5c00] ;  /* 0x005c0000ed14783b */ /* 0x000f6e0000004200 */
[----:B------:R-:W2:Y:S01]  /*10700*/  MUFU.EX2 R117, R117 ;  /* 0x0000007500757308 */ /* 0x000ea20000000800 */
[----:B---3--:R-:W-:Y:S09]  /*10710*/  FADD.FTZ R165, R91, R165 ;  /* 0x000000a55ba57221 */ /* 0x008ff20000010000 */
[----:B------:R-:W3:Y:S01]  /*10720*/  MUFU.EX2 R5, R5 ;  /* 0x0000000500057308 */ /* 0x000ee20000000800 */
[----:B----4-:R-:W-:Y:S01]  /*10730*/  FADD.FTZ R165, R98, R165 ;  /* 0x000000a562a57221 */ /* 0x010fe20000010000 */
[C---:B------:R-:W-:Y:S05]  /*10740*/  HMMA.16816.F32 R208, R36.reuse, R28, R208 ;  /* 0x0000001c24d0723c */ /* 0x040fea00000018d0 */
[----:B-1----:R-:W-:Y:S01]  /*10750*/  FADD.FTZ R143, R111, R143 ;  /* 0x0000008f6f8f7221 */ /* 0x002fe20000010000 */
[----:B------:R-:W-:Y:S02]  /*10760*/  FADD.FTZ R165, R99, R165 ;  /* 0x000000a563a57221 */ /* 0x000fe40000010000 */
[C---:B------:R-:W-:Y:S01]  /*10770*/  HMMA.16816.F32 R204, R36.reuse, R30, R204 ;  /* 0x0000001e24cc723c */ /* 0x040fe200000018cc */
[----:B------:R-:W1:Y:S02]  /*10780*/  LDSM.16.MT88.4 R28, [R142+0x1c00] ;  /* 0x001c00008e1c783b */ /* 0x000e640000004200 */
[----:B--2---:R-:W-:Y:S01]  /*10790*/  FADD.FTZ R143, R116, R143 ;  /* 0x0000008f748f7221 */ /* 0x004fe20000010000 */
[----:B------:R-:W-:Y:S03]  /*107a0*/  FADD.FTZ R184, R132, R165 ;  /* 0x000000a584b87221 */ /* 0x000fe60000010000 */
[----:B------:R-:W-:Y:S01]  /*107b0*/  FADD.FTZ R143, R117, R143 ;  /* 0x0000008f758f7221 */ /* 0x000fe20000010000 */
[C---:B------:R-:W-:Y:S03]  /*107c0*/  HMMA.16816.F32 R200, R36.reuse, R24, R200 ;  /* 0x0000001824c8723c */ /* 0x040fe600000018c8 */
[----:B------:R-:W-:Y:S01]  /*107d0*/  F2FP.F16.F32.PACK_AB R24, R98, R91 ;  /* 0x0000005b6218723e */ /* 0x000fe200000000ff */
[----:B---3--:R-:W-:Y:S01]  /*107e0*/  FADD.FTZ R185, R5, R143 ;  /* 0x0000008f05b97221 */ /* 0x008fe20000010000 */
[----:B------:R-:W-:Y:S03]  /*107f0*/  F2FP.F16.F32.PACK_AB R25, R116, R111 ;  /* 0x0000006f7419723e */ /* 0x000fe600000000ff */
[----:B------:R-:W-:Y:S03]  /*10800*/  HMMA.16816.F32 R196, R36, R26, R196 ;  /* 0x0000001a24c4723c */ /* 0x000fe600000018c4 */
[--C-:B------:R-:W-:Y:S01]  /*10810*/  FFMA.FTZ R36, R104, UR4, -R6.reuse ;  /* 0x0000000468247c23 */ /* 0x100fe20008010806 */
[----:B------:R-:W-:Y:S01]  /*10820*/  FFMA.FTZ R37, R105, UR4, -R6 ;  /* 0x0000000469257c23 */ /* 0x000fe20008010806 */
[--C-:B------:R-:W-:Y:S01]  /*10830*/  FFMA.FTZ R104, R106, UR4, -R8.reuse ;  /* 0x000000046a687c23 */ /* 0x100fe20008010808 */
[----:B------:R-:W-:Y:S01]  /*10840*/  FFMA.FTZ R105, R107, UR4, -R8 ;  /* 0x000000046b697c23 */ /* 0x000fe20008010808 */
[--C-:B------:R-:W-:Y:S01]  /*10850*/  FFMA.FTZ R38, R112, UR4, -R6.reuse ;  /* 0x0000000470267c23 */ /* 0x100fe20008010806 */
[----:B------:R-:W-:Y:S01]  /*10860*/  FFMA.FTZ R39, R113, UR4, -R6 ;  /* 0x0000000471277c23 */ /* 0x000fe20008010806 */
[--C-:B------:R-:W-:Y:S01]  /*10870*/  FFMA.FTZ R106, R114, UR4, -R8.reuse ;  /* 0x00000004726a7c23 */ /* 0x100fe20008010808 */
[----:B------:R-:W-:Y:S01]  /*10880*/  FFMA.FTZ R107, R115, UR4, -R8 ;  /* 0x00000004736b7c23 */ /* 0x000fe20008010808 */
[----:B------:R-:W2:Y:S01]  /*10890*/  MUFU.EX2 R36, R36 ;  /* 0x0000002400247308 */ /* 0x000ea20000000800 */
[----:B------:R-:W-:Y:S01]  /*108a0*/  F2FP.F16.F32.PACK_AB R26, R132, R99 ;  /* 0x00000063841a723e */ /* 0x000fe200000000ff */
[--C-:B------:R-:W-:Y:S01]  /*108b0*/  FFMA.FTZ R114, R121, UR4, -R6.reuse ;  /* 0x0000000479727c23 */ /* 0x100fe20008010806 */
[----:B------:R-:W-:Y:S07]  /*108c0*/  F2FP.F16.F32.PACK_AB R27, R5, R117 ;  /* 0x00000075051b723e */ /* 0x000fee00000000ff */
[----:B------:R-:W3:Y:S01]  /*108d0*/  MUFU.EX2 R37, R37 ;  /* 0x0000002500257308 */ /* 0x000ee20000000800 */
[----:B------:R-:W-:Y:S01]  /*108e0*/  FFMA.FTZ R113, R128, UR4, -R6 ;  /* 0x0000000480717c23 */ /* 0x000fe20008010806 */
[--C-:B------:R-:W-:Y:S01]  /*108f0*/  FFMA.FTZ R112, R122, UR4, -R8.reuse ;  /* 0x000000047a707c23 */ /* 0x100fe20008010808 */
[----:B------:R-:W-:Y:S07]  /*10900*/  FFMA.FTZ R115, R130, UR4, -R8 ;  /* 0x0000000482737c23 */ /* 0x000fee0008010808 */
[----:B------:R-:W4:Y:S01]  /*10910*/  MUFU.EX2 R38, R38 ;  /* 0x0000002600267308 */ /* 0x000f220000000800 */
[----:B------:R-:W-:Y:S01]  /*10920*/  FFMA.FTZ R6, R129, UR4, -R6 ;  /* 0x0000000481067c23 */ /* 0x000fe20008010806 */
[C---:B-----5:R-:W-:Y:S08]  /*10930*/  HMMA.16816.F32 R216, R24.reuse, R20, R216 ;  /* 0x0000001418d8723c */ /* 0x060ff000000018d8 */
[----:B------:R-:W5:Y:S01]  /*10940*/  MUFU.EX2 R39, R39 ;  /* 0x0000002700277308 */ /* 0x000f620000000800 */
[----:B------:R-:W-:Y:S09]  /*10950*/  FFMA.FTZ R8, R131, UR4, -R8 ;  /* 0x0000000483087c23 */ /* 0x000ff20008010808 */
[----:B------:R-:W5:Y:S01]  /*10960*/  MUFU.EX2 R104, R104 ;  /* 0x0000006800687308 */ /* 0x000f620000000800 */
[----:B--2---:R-:W-:Y:S01]  /*10970*/  FADD.FTZ R160, R36, R160 ;  /* 0x000000a024a07221 */ /* 0x004fe20000010000 */
[C---:B------:R-:W-:Y:S08]  /*10980*/  HMMA.16816.F32 R212, R24.reuse, R22, R212 ;  /* 0x0000001618d4723c */ /* 0x040ff000000018d4 */
[----:B------:R-:W2:Y:S01]  /*10990*/  MUFU.EX2 R105, R105 ;  /* 0x0000006900697308 */ /* 0x000ea20000000800 */
[----:B---3--:R-:W-:Y:S09]  /*109a0*/  FADD.FTZ R160, R37, R160 ;  /* 0x000000a025a07221 */ /* 0x008ff20000010000 */
[----:B------:R-:W3:Y:S01]  /*109b0*/  MUFU.EX2 R106, R106 ;  /* 0x0000006a006a7308 */ /* 0x000ee20000000800 */
[----:B----4-:R-:W-:Y:S01]  /*109c0*/  FADD.FTZ R160, R38, R160 ;  /* 0x000000a026a07221 */ /* 0x010fe20000010000 */
[C---:B-1----:R-:W-:Y:S08]  /*109d0*/  HMMA.16816.F32 R220, R24.reuse, R28, R220 ;  /* 0x0000001c18dc723c */ /* 0x042ff000000018dc */
[----:B------:R-:W1:Y:S01]  /*109e0*/  MUFU.EX2 R107, R107 ;  /* 0x0000006b006b7308 */ /* 0x000e620000000800 */
[----:B-----5:R-:W-:Y:S01]  /*109f0*/  FADD.FTZ R160, R39, R160 ;  /* 0x000000a027a07221 */ /* 0x020fe20000010000 */
[----:B------:R-:W-:Y:S08]  /*10a00*/  FADD.FTZ R4, R104, R4 ;  /* 0x0000000468047221 */ /* 0x000ff00000010000 */
[----:B------:R-:W4:Y:S01]  /*10a10*/  MUFU.EX2 R114, R114 ;  /* 0x0000007200727308 */ /* 0x000f220000000800 */
[----:B------:R-:W-:Y:S01]  /*10a20*/  FADD.FTZ R160, R0, R160 ;  /* 0x000000a000a07221 */ /* 0x000fe20000010000 */
[----:B------:R-:W-:Y:S08]  /*10a30*/  HMMA.16816.F32 R224, R24, R30, R224 ;  /* 0x0000001e18e0723c */ /* 0x000ff000000018e0 */
[----:B------:R-:W5:Y:S01]  /*10a40*/  MUFU.EX2 R113, R113 ;  /* 0x0000007100717308 */ /* 0x000f620000000800 */
[----:B------:R-:W-:Y:S01]  /*10a50*/  F2FP.F16.F32.PACK_AB R24, R37, R36 ;  /* 0x000000242518723e */ /* 0x000fe200000000ff */
[----:B--2---:R-:W-:Y:S01]  /*10a60*/  FADD.FTZ R4, R105, R4 ;  /* 0x0000000469047221 */ /* 0x004fe20000010000 */
[----:B------:R-:W-:Y:S07]  /*10a70*/  F2FP.F16.F32.PACK_AB R26, R39, R38 ;  /* 0x00000026271a723e */ /* 0x000fee00000000ff */
[----:B------:R-:W2:Y:S01]  /*10a80*/  MUFU.EX2 R6, R6 ;  /* 0x0000000600067308 */ /* 0x000ea20000000800 */
[----:B------:R-:W-:Y:S01]  /*10a90*/  F2FP.F16.F32.PACK_AB R25, R105, R104 ;  /* 0x000000686919723e */ /* 0x000fe200000000ff */
[----:B---3--:R-:W-:Y:S01]  /*10aa0*/  FADD.FTZ R4, R106, R4 ;  /* 0x000000046a047221 */ /* 0x008fe20000010000 */
[C---:B-1----:R-:W-:Y:S07]  /*10ab0*/  F2FP.F16.F32.PACK_AB R27, R107.reuse, R106 ;  /* 0x0000006a6b1b723e */ /* 0x042fee00000000ff */
[----:B------:R-:W1:Y:S01]  /*10ac0*/  MUFU.EX2 R112, R112 ;  /* 0x0000007000707308 */ /* 0x000e620000000800 */
[----:B------:R-:W-:Y:S01]  /*10ad0*/  FADD.FTZ R4, R107, R4 ;  /* 0x000000046b047221 */ /* 0x000fe20000010000 */
[C---:B----4-:R-:W-:Y:S08]  /*10ae0*/  FADD.FTZ R160, R114.reuse, R160 ;  /* 0x000000a072a07221 */ /* 0x050ff00000010000 */
[----:B------:R-:W-:Y:S01]  /*10af0*/  MUFU.EX2 R115, R115 ;  /* 0x0000007300737308 */ /* 0x000fe20000000800 */
[C---:B------:R-:W-:Y:S09]  /*10b00*/  HMMA.16816.F32 R208, R24.reuse, R16, R208 ;  /* 0x0000001018d0723c */ /* 0x040ff200000018d0 */
[----:B------:R-:W3:Y:S01]  /*10b10*/  MUFU.EX2 R8, R8 ;  /* 0x0000000800087308 */ /* 0x000ee20000000800 */
[----:B------:R-:W-:Y:S01]  /*10b20*/  F2FP.F16.F32.PACK_AB R16, R114, R0 ;  /* 0x000000007210723e */ /* 0x000fe200000000ff */
[----:B-----5:R-:W-:Y:S01]  /*10b30*/  FADD.FTZ R160, R113, R160 ;  /* 0x000000a071a07221 */ /* 0x020fe20000010000 */
[C---:B------:R-:W-:Y:S03]  /*10b40*/  HMMA.16816.F32 R204, R24.reuse, R18, R204 ;  /* 0x0000001218cc723c */ /* 0x040fe600000018cc */
[----:B--2---:R-:W-:Y:S01]  /*10b50*/  F2FP.F16.F32.PACK_AB R18, R6, R113 ;  /* 0x000000710612723e */ /* 0x004fe200000000ff */
[----:B-1----:R-:W-:Y:S01]  /*10b60*/  FADD.FTZ R4, R112, R4 ;  /* 0x0000000470047221 */ /* 0x002fe20000010000 */
[C---:B------:R-:W-:Y:S01]  /*10b70*/  F2FP.F16.F32.PACK_AB R17, R13.reuse, R112 ;  /* 0x000000700d11723e */ /* 0x040fe200000000ff */
[----:B------:R-:W-:Y:S02]  /*10b80*/  FADD.FTZ R186, R6, R160 ;  /* 0x000000a006ba7221 */ /* 0x000fe40000010000 */
[C---:B------:R-:W-:Y:S03]  /*10b90*/  HMMA.16816.F32 R200, R24.reuse, R32, R200 ;  /* 0x0000002018c8723c */ /* 0x040fe600000018c8 */
[C---:B---3--:R-:W-:Y:S01]  /*10ba0*/  F2FP.F16.F32.PACK_AB R19, R8.reuse, R115 ;  /* 0x000000730813723e */ /* 0x048fe200000000ff */
[----:B------:R-:W-:Y:S04]  /*10bb0*/  FADD.FTZ R4, R13, R4 ;  /* 0x000000040d047221 */ /* 0x000fe80000010000 */
[----:B------:R-:W-:Y:S03]  /*10bc0*/  HMMA.16816.F32 R196, R24, R34, R196 ;  /* 0x0000002218c4723c */ /* 0x000fe600000018c4 */
[----:B------:R-:W-:Y:S04]  /*10bd0*/  FADD.FTZ R4, R115, R4 ;  /* 0x0000000473047221 */ /* 0x000fe80000010000 */
[----:B------:R-:W-:Y:S01]  /*10be0*/  FADD.FTZ R187, R8, R4 ;  /* 0x0000000408bb7221 */ /* 0x000fe20000010000 */
[C---:B------:R-:W-:Y:S08]  /*10bf0*/  HMMA.16816.F32 R208, R16.reuse, R20, R208 ;  /* 0x0000001410d0723c */ /* 0x040ff000000018d0 */
[C---:B------:R-:W-:Y:S08]  /*10c00*/  HMMA.16816.F32 R204, R16.reuse, R22, R204 ;  /* 0x0000001610cc723c */ /* 0x040ff000000018cc */
[C---:B------:R-:W-:Y:S08]  /*10c10*/  HMMA.16816.F32 R200, R16.reuse, R28, R200 ;  /* 0x0000001c10c8723c */ /* 0x040ff000000018c8 */
[----:B------:R-:W-:Y:S01]  /*10c20*/  HMMA.16816.F32 R196, R16, R30, R196 ;  /* 0x0000001e10c4723c */ /* 0x000fe200000018c4 */
[----:B------:R-:W-:Y:S08]  /*10c30*/  @!UPT UIADD3 URZ, UPT, UPT, URZ, URZ, URZ ;  /* 0x000000fffffff290 */ /* 0x000ff0000fffe0ff */
[----:B------:R-:W-:Y:S11]  /*10c40*/  @P0 BRA `(.L_x_182) ;  /* 0xffffffc0005c0947 */ /* 0x000ff6000383ffff */
.L_x_181:
[----:B------:R-:W2:Y:S01]  /*10c50*/  SHFL.BFLY PT, R4, R184, 0x2, 0x1f ;  /* 0x0c401f00b8047f89 */ /* 0x000ea200000e0000 */
[----:B------:R-:W3:Y:S01]  /*10c60*/  S2UR UR4, SR_CgaCtaId ;  /* 0x00000000000479c3 */ /* 0x000ee20000008800 */
[----:B------:R-:W-:Y:S01]  /*10c70*/  UMOV UR5, 0x400 ;  /* 0x0000040000057882 */ /* 0x000fe20000000000 */
[----:B------:R-:W-:Y:S01]  /*10c80*/  SHF.L.U32 R11, R229, 0x2, RZ ;  /* 0x00000002e50b7819 */ /* 0x000fe200000006ff */
[----:B------:R-:W4:Y:S01]  /*10c90*/  SHFL.BFLY PT, R3, R185, 0x2, 0x1f ;  /* 0x0c401f00b9037f89 */ /* 0x000f2200000e0000 */
[----:B------:R-:W-:Y:S02]  /*10ca0*/  ISETP.NE.AND P2, PT, R228, -0x1, PT ;  /* 0xffffffffe400780c */ /* 0x000fe40003f45270 */
[C---:B------:R-:W-:Y:S01]  /*10cb0*/  LOP3.LUT R13, R11.reuse, 0x20, RZ, 0xc0, !PT ;  /* 0x000000200b0d7812 */ /* 0x040fe200078ec0ff */
[----:B------:R-:W5:Y:S01]  /*10cc0*/  SHFL.BFLY PT, R2, R186, 0x2, 0x1f ;  /* 0x0c401f00ba027f89 */ /* 0x000f6200000e0000 */
[----:B------:R-:W1:Y:S01]  /*10cd0*/  LDC.U8 R10, c[0x0][0x549] ;  /* 0x00015240ff0a7b82 */ /* 0x000e620000000000 */
[----:B------:R-:W-:-:S02]  /*10ce0*/  LOP3.LUT R11, R11, 0x40, RZ, 0xc0, !PT ;  /* 0x000000400b0b7812 */ /* 0x000fc400078ec0ff */
[----:B------:R-:W1:Y:S05]  /*10cf0*/  SHFL.BFLY PT, R0, R187, 0x2, 0x1f ;  /* 0x0c401f00bb007f89 */ /* 0x000e6a00000e0000 */
[----:B------:R-:W1:Y:S01]  /*10d00*/  LDC.U8 R15, c[0x0][0x548] ;  /* 0x00015200ff0f7b82 */ /* 0x000e620000000000 */
[----:B--2---:R-:W-:Y:S01]  /*10d10*/  FADD.FTZ R184, R4, R184 ;  /* 0x000000b804b87221 */ /* 0x004fe20000010000 */
[----:B---3--:R-:W-:Y:S01]  /*10d20*/  ULEA UR4, UR4, UR5, 0x18 ;  /* 0x0000000504047291 */ /* 0x008fe2000f8ec0ff */
[----:B----4-:R-:W-:-:S03]  /*10d30*/  FADD.FTZ R185, R3, R185 ;  /* 0x000000b903b97221 */ /* 0x010fc60000010000 */
[----:B------:R-:W2:Y:S01]  /*10d40*/  SHFL.BFLY PT, R4, R184, 0x1, 0x1f ;  /* 0x0c201f00b8047f89 */ /* 0x000ea200000e0000 */
[----:B-----5:R-:W-:-:S03]  /*10d50*/  FADD.FTZ R186, R2, R186 ;  /* 0x000000ba02ba7221 */ /* 0x020fc60000010000 */
[----:B------:R-:W3:Y:S01]  /*10d60*/  SHFL.BFLY PT, R3, R185, 0x1, 0x1f ;  /* 0x0c201f00b9037f89 */ /* 0x000ee200000e0000 */
[----:B-1----:R-:W-:Y:S01]  /*10d70*/  ISETP.NE.AND P0, PT, R10, RZ, PT ;  /* 0x000000ff0a00720c */ /* 0x002fe20003f05270 */
[----:B------:R-:W-:Y:S02]  /*10d80*/  FADD.FTZ R187, R0, R187 ;  /* 0x000000bb00bb7221 */ /* 0x000fe40000010000 */
[----:B------:R-:W1:Y:S01]  /*10d90*/  SHFL.BFLY PT, R2, R186, 0x1, 0x1f ;  /* 0x0c201f00ba027f89 */ /* 0x000e6200000e0000 */
[----:B------:R-:W4:Y:S03]  /*10da0*/  LDC R10, c[0x0][0x434] ;  /* 0x00010d00ff0a7b82 */ /* 0x000f260000000800 */
[----:B------:R-:W5:Y:S01]  /*10db0*/  SHFL.BFLY PT, R0, R187, 0x1, 0x1f ;  /* 0x0c201f00bb007f89 */ /* 0x000f6200000e0000 */
[----:B------:R-:W-:-:S05]  /*10dc0*/  ISETP.NE.AND P1, PT, R15, RZ, !P0 ;  /* 0x000000ff0f00720c */ /* 0x000fca0004725270 */
[----:B------:R-:W4:Y:S01]  /*10dd0*/  @P0 LDC R16, c[0x0][0x430] ;  /* 0x00010c00ff100b82 */ /* 0x000f220000000800 */
[----:B--2---:R-:W-:Y:S01]  /*10de0*/  FADD.FTZ R4, R184, R4 ;  /* 0x00000004b8047221 */ /* 0x004fe20000010000 */
[----:B---3--:R-:W-:-:S03]  /*10df0*/  FADD.FTZ R185, R185, R3 ;  /* 0x00000003b9b97221 */ /* 0x008fc60000010000 */
[----:B------:R-:W2:Y:S01]  /*10e00*/  MUFU.RCP R5, R4 ;  /* 0x0000000400057308 */ /* 0x000ea20000001000 */
[----:B------:R-:W-:Y:S01]  /*10e10*/  SHF.L.U32 R3, R229, 0x4, RZ ;  /* 0x00000004e5037819 */ /* 0x000fe200000006ff */
[----:B-1----:R-:W-:Y:S01]  /*10e20*/  FADD.FTZ R2, R186, R2 ;  /* 0x00000002ba027221 */ /* 0x002fe20000010000 */
[----:B------:R-:W-:Y:S02]  /*10e30*/  FSETP.NE.FTZ.AND P6, PT, R4, RZ, PT ;  /* 0x000000ff0400720b */ /* 0x000fe40003fd5000 */
[----:B------:R-:W-:Y:S01]  /*10e40*/  LOP3.LUT R140, R140, 0x3e00, R3, 0xf8, !PT ;  /* 0x00003e008c8c7812 */ /* 0x000fe200078ef803 */
[----:B-----5:R-:W-:Y:S02]  /*10e50*/  FADD.FTZ R0, R187, R0 ;  /* 0x00000000bb007221 */ /* 0x020fe40000010000 */
[----:B------:R-:W1:Y:S01]  /*10e60*/  MUFU.RCP R6, R185 ;  /* 0x000000b900067308 */ /* 0x000e620000001000 */
[----:B------:R-:W-:Y:S02]  /*10e70*/  SHF.L.U32 R3, R229, 0x3, RZ ;  /* 0x00000003e5037819 */ /* 0x000fe400000006ff */
[----:B------:R-:W-:-:S02]  /*10e80*/  FSETP.NE.FTZ.AND P5, PT, R185, RZ, PT ;  /* 0x000000ffb900720b */ /* 0x000fc40003fb5000 */
[----:B------:R-:W-:Y:S02]  /*10e90*/  LOP3.LUT R140, R140, 0x20, R3, 0xf8, !PT ;  /* 0x000000208c8c7812 */ /* 0x000fe400078ef803 */
[----:B------:R-:W-:Y:S01]  /*10ea0*/  LOP3.LUT R3, R3, 0xc0, RZ, 0xc0, !PT ;  /* 0x000000c003037812 */ /* 0x000fe200078ec0ff */
[----:B------:R-:W3:Y:S01]  /*10eb0*/  MUFU.RCP R8, R2 ;  /* 0x0000000200087308 */ /* 0x000ee20000001000 */
[----:B------:R-:W-:Y:S01]  /*10ec0*/  FSETP.NE.FTZ.AND P4, PT, R2, RZ, PT ;  /* 0x000000ff0200720b */ /* 0x000fe20003f95000 */
[----:B------:R-:W4:Y:S01]  /*10ed0*/  @P6 LDC R24, c[0x0][0x458] ;  /* 0x00011600ff186b82 */ /* 0x000f220000000800 */
[----:B------:R-:W-:Y:S02]  /*10ee0*/  FSETP.NE.FTZ.AND P3, PT, R0, RZ, PT ;  /* 0x000000ff0000720b */ /* 0x000fe40003f75000 */
[----:B------:R-:W-:Y:S02]  /*10ef0*/  LOP3.LUT R3, R3, 0x18, R229, 0xf8, !PT ;  /* 0x0000001803037812 */ /* 0x000fe400078ef8e5 */
[----:B--2---:R-:W-:Y:S01]  /*10f00*/  FSEL R5, R5, 1, P6 ;  /* 0x3f80000005057808 */ /* 0x004fe20003000000 */
[----:B------:R-:W2:Y:S01]  /*10f10*/  MUFU.RCP R9, R0 ;  /* 0x0000000000097308 */ /* 0x000ea20000001000 */
[----:B------:R-:W-:-:S02]  /*10f20*/  LOP3.LUT R3, R140, R3, RZ, 0xfc, !PT ;  /* 0x000000038c037212 */ /* 0x000fc400078efcff */
[----:B-1----:R-:W-:Y:S01]  /*10f30*/  FSEL R6, R6, 1, P5 ;  /* 0x3f80000006067808 */ /* 0x002fe20002800000 */
[C---:B------:R-:W-:Y:S01]  /*10f40*/  FMUL.FTZ R216, R5.reuse, R216 ;  /* 0x000000d805d87220 */ /* 0x040fe20000410000 */
[C---:B------:R-:W-:Y:S01]  /*10f50*/  FMUL.FTZ R217, R5.reuse, R217 ;  /* 0x000000d905d97220 */ /* 0x040fe20000410000 */
[C---:B------:R-:W-:Y:S01]  /*10f60*/  FMUL.FTZ R212, R5.reuse, R212 ;  /* 0x000000d405d47220 */ /* 0x040fe20000410000 */
[----:B------:R-:W-:Y:S01]  /*10f70*/  FMUL.FTZ R213, R5, R213 ;  /* 0x000000d505d57220 */ /* 0x000fe20000410000 */
[C---:B------:R-:W-:Y:S01]  /*10f80*/  FMUL.FTZ R218, R6.reuse, R218 ;  /* 0x000000da06da7220 */ /* 0x040fe20000410000 */
[----:B------:R-:W-:Y:S01]  /*10f90*/  FMUL.FTZ R219, R6, R219 ;  /* 0x000000db06db7220 */ /* 0x000fe20000410000 */
[----:B---3--:R-:W-:Y:S01]  /*10fa0*/  FSEL R8, R8, 1, P4 ;  /* 0x3f80000008087808 */ /* 0x008fe20002000000 */
[C---:B------:R-:W-:Y:S01]  /*10fb0*/  FMUL.FTZ R214, R6.reuse, R214 ;  /* 0x000000d606d67220 */ /* 0x040fe20000410000 */
[----:B------:R-:W-:Y:S01]  /*10fc0*/  FMUL.FTZ R215, R6, R215 ;  /* 0x000000d706d77220 */ /* 0x000fe20000410000 */
[----:B------:R-:W-:Y:S01]  /*10fd0*/  LEA R3, R3, UR4, 0x1 ;  /* 0x0000000403037c11 */ /* 0x000fe2000f8e08ff */
[----:B------:R-:W-:Y:S01]  /*10fe0*/  FMUL.FTZ R220, R5, R220 ;  /* 0x000000dc05dc7220 */ /* 0x000fe20000410000 */
[C---:B------:R-:W-:Y:S01]  /*10ff0*/  FMUL.FTZ R208, R8.reuse, R208 ;  /* 0x000000d008d07220 */ /* 0x040fe20000410000 */
[C---:B------:R-:W-:Y:S01]  /*11000*/  FMUL.FTZ R209, R8.reuse, R209 ;  /* 0x000000d108d17220 */ /* 0x040fe20000410000 */
[C---:B------:R-:W-:Y:S01]  /*11010*/  FMUL.FTZ R204, R8.reuse, R204 ;  /* 0x000000cc08cc7220 */ /* 0x040fe20000410000 */
[----:B--2---:R-:W-:Y:S01]  /*11020*/  FSEL R9, R9, 1, P3 ;  /* 0x3f80000009097808 */ /* 0x004fe20001800000 */
[----:B------:R-:W-:Y:S01]  /*11030*/  FMUL.FTZ R205, R8, R205 ;  /* 0x000000cd08cd7220 */ /* 0x000fe20000410000 */
[C---:B------:R-:W-:Y:S01]  /*11040*/  FMUL.FTZ R221, R5.reuse, R221 ;  /* 0x000000dd05dd7220 */ /* 0x040fe20000410000 */
[----:B------:R-:W-:Y:S01]  /*11050*/  FMUL.FTZ R224, R5, R224 ;  /* 0x000000e005e07220 */ /* 0x000fe20000410000 */
[C---:B------:R-:W-:Y:S01]  /*11060*/  FMUL.FTZ R222, R6.reuse, R222 ;  /* 0x000000de06de7220 */ /* 0x040fe20000410000 */
[C---:B------:R-:W-:Y:S01]  /*11070*/  FMUL.FTZ R210, R9.reuse, R210 ;  /* 0x000000d209d27220 */ /* 0x040fe20000410000 */
[C---:B------:R-:W-:Y:S01]  /*11080*/  FMUL.FTZ R211, R9.reuse, R211 ;  /* 0x000000d309d37220 */ /* 0x040fe20000410000 */
[C---:B------:R-:W-:Y:S01]  /*11090*/  FMUL.FTZ R206, R9.reuse, R206 ;  /* 0x000000ce09ce7220 */ /* 0x040fe20000410000 */
[----:B------:R-:W-:Y:S01]  /*110a0*/  FMUL.FTZ R207, R9, R207 ;  /* 0x000000cf09cf7220 */ /* 0x000fe20000410000 */
[C---:B------:R-:W-:Y:S01]  /*110b0*/  FMUL.FTZ R223, R6.reuse, R223 ;  /* 0x000000df06df7220 */ /* 0x040fe20000410000 */
[----:B------:R-:W-:Y:S01]  /*110c0*/  FMUL.FTZ R5, R5, R225 ;  /* 0x000000e105057220 */ /* 0x000fe20000410000 */
[C---:B------:R-:W-:Y:S01]  /*110d0*/  FMUL.FTZ R226, R6.reuse, R226 ;  /* 0x000000e206e27220 */ /* 0x040fe20000410000 */
[----:B------:R-:W-:Y:S01]  /*110e0*/  F2FP.F16.F32.PACK_AB R216, R217, R216 ;  /* 0x000000d8d9d8723e */ /* 0x000fe200000000ff */
[----:B------:R-:W-:Y:S01]  /*110f0*/  FMUL.FTZ R6, R6, R227 ;  /* 0x000000e306067220 */ /* 0x000fe20000410000 */
[----:B------:R-:W-:Y:S01]  /*11100*/  F2FP.F16.F32.PACK_AB R218, R219, R218 ;  /* 0x000000dadbda723e */ /* 0x000fe200000000ff */
[C---:B------:R-:W-:Y:S01]  /*11110*/  FMUL.FTZ R200, R8.reuse, R200 ;  /* 0x000000c808c87220 */ /* 0x040fe20000410000 */
[----:B------:R-:W-:Y:S01]  /*11120*/  F2FP.F16.F32.PACK_AB R212, R213, R212 ;  /* 0x000000d4d5d4723e */ /* 0x000fe200000000ff */
[C---:B------:R-:W-:Y:S01]  /*11130*/  FMUL.FTZ R201, R8.reuse, R201 ;  /* 0x000000c908c97220 */ /* 0x040fe20000410000 */
[----:B------:R-:W-:Y:S01]  /*11140*/  F2FP.F16.F32.PACK_AB R214, R215, R214 ;  /* 0x000000d6d7d6723e */ /* 0x000fe200000000ff */
[C---:B------:R-:W-:Y:S01]  /*11150*/  FMUL.FTZ R196, R8.reuse, R196 ;  /* 0x000000c408c47220 */ /* 0x040fe20000410000 */
[----:B------:R-:W-:Y:S01]  /*11160*/  IADD3 R14, PT, PT, R3, -R13, RZ ;  /* 0x8000000d030e7210 */ /* 0x000fe20007ffe0ff */
[----:B------:R-:W-:Y:S01]  /*11170*/  FMUL.FTZ R202, R9, R202 ;  /* 0x000000ca09ca7220 */ /* 0x000fe20000410000 */
[----:B------:R-:W-:Y:S01]  /*11180*/  IADD3 R11, PT, PT, R3, -R11, RZ ;  /* 0x8000000b030b7210 */ /* 0x000fe20007ffe0ff */
        /* <DEDUP_REMOVED lines=9> */
[----:B------:R-:W-:Y:S01]  /*11220*/  F2FP.F16.F32.PACK_AB R220, R221, R220 ;  /* 0x000000dcdddc723e */ /* 0x000fe200000000ff */
[----:B------:R1:W2:Y:S01]  /*11230*/  @P4 MUFU.LG2 R25, R2 ;  /* 0x0000000200194308 */ /* 0x0002a20000000c00 */
[----:B------:R-:W-:Y:S01]  /*11240*/  F2FP.F16.F32.PACK_AB R222, R223, R222 ;  /* 0x000000dedfde723e */ /* 0x000fe200000000ff */
[----:B------:R-:W-:Y:S01]  /*11250*/  STS [R3+0x200], R218 ;  /* 0x000200da03007388 */ /* 0x000fe20000000800 */
[----:B------:R-:W-:-:S02]  /*11260*/  F2FP.F16.F32.PACK_AB R5, R5, R224 ;  /* 0x000000e00505723e */ /* 0x000fc400000000ff */
[----:B------:R-:W-:Y:S01]  /*11270*/  IADD3 R13, PT, PT, -R13, R11, RZ ;  /* 0x0000000b0d0d7210 */ /* 0x000fe20007ffe1ff */
[----:B------:R-:W-:Y:S01]  /*11280*/  STS [R14+0x10], R212 ;  /* 0x000010d40e007388 */ /* 0x000fe20000000800 */
[----:B------:R-:W-:Y:S01]  /*11290*/  F2FP.F16.F32.PACK_AB R6, R6, R226 ;  /* 0x000000e20606723e */ /* 0x000fe200000000ff */
[----:B------:R-:W3:Y:S01]  /*112a0*/  @P5 MUFU.LG2 R185, R185 ;  /* 0x000000b900b95308 */ /* 0x000ee20000000c00 */
[----:B------:R-:W-:Y:S01]  /*112b0*/  F2FP.F16.F32.PACK_AB R200, R201, R200 ;  /* 0x000000c8c9c8723e */ /* 0x000fe200000000ff */
[----:B------:R-:W-:Y:S01]  /*112c0*/  STS [R14+0x210], R214 ;  /* 0x000210d60e007388 */ /* 0x000fe20000000800 */
[----:B------:R-:W-:Y:S02]  /*112d0*/  F2FP.F16.F32.PACK_AB R202, R203, R202 ;  /* 0x000000cacbca723e */ /* 0x000fe400000000ff */
[----:B------:R-:W-:Y:S01]  /*112e0*/  F2FP.F16.F32.PACK_AB R8, R8, R196 ;  /* 0x000000c40808723e */ /* 0x000fe200000000ff */
[----:B------:R-:W-:Y:S01]  /*112f0*/  STS [R3+0x1000], R208 ;  /* 0x001000d003007388 */ /* 0x000fe20000000800 */
[----:B------:R-:W-:-:S03]  /*11300*/  F2FP.F16.F32.PACK_AB R9, R9, R198 ;  /* 0x000000c60909723e */ /* 0x000fc600000000ff */
[----:B------:R-:W-:Y:S01]  /*11310*/  STS [R3+0x1200], R210 ;  /* 0x001200d203007388 */ /* 0x000fe20000000800 */
[----:B-1----:R-:W1:Y:S03]  /*11320*/  @P0 LDC R2, c[0x0][0x430] ;  /* 0x00010c00ff020b82 */ /* 0x002e660000000800 */
[----:B------:R-:W-:Y:S04]  /*11330*/  STS [R14+0x1010], R204 ;  /* 0x001010cc0e007388 */ /* 0x000fe80000000800 */
[----:B------:R5:W-:Y:S04]  /*11340*/  STS [R14+0x1210], R206 ;  /* 0x001210ce0e007388 */ /* 0x000be80000000800 */
[----:B------:R-:W-:Y:S04]  /*11350*/  STS [R11+0x20], R220 ;  /* 0x000020dc0b007388 */ /* 0x000fe80000000800 */
[----:B------:R-:W-:Y:S04]  /*11360*/  STS [R11+0x220], R222 ;  /* 0x000220de0b007388 */ /* 0x000fe80000000800 */
[----:B------:R-:W-:Y:S04]  /*11370*/  STS [R13+0x30], R5 ;  /* 0x000030050d007388 */ /* 0x000fe80000000800 */
[----:B------:R4:W-:Y:S04]  /*11380*/  STS [R13+0x230], R6 ;  /* 0x000230060d007388 */ /* 0x0009e80000000800 */
[----:B------:R-:W-:Y:S04]  /*11390*/  STS [R11+0x1020], R200 ;  /* 0x001020c80b007388 */ /* 0x000fe80000000800 */
[----:B------:R-:W-:Y:S01]  /*113a0*/  STS [R11+0x1220], R202 ;  /* 0x001220ca0b007388 */ /* 0x000fe20000000800 */
[----:B-----5:R5:W1:Y:S03]  /*113b0*/  @P6 MUFU.LG2 R14, R4 ;  /* 0x00000004000e6308 */ /* 0x020a660000000c00 */
[----:B------:R-:W-:Y:S04]  /*113c0*/  STS [R13+0x1030], R8 ;  /* 0x001030080d007388 */ /* 0x000fe80000000800 */
[----:B------:R2:W-:Y:S01]  /*113d0*/  STS [R13+0x1230], R9 ;  /* 0x001230090d007388 */ /* 0x0005e20000000800 */
[----:B------:R-:W1:Y:S01]  /*113e0*/  S2R R3, SR_CTAID.X ;  /* 0x0000000000037919 */ /* 0x000e620000002500 */
[----:B----4-:R-:W4:Y:S08]  /*113f0*/  LDC R6, c[0x0][0x434] ;  /* 0x00010d00ff067b82 */ /* 0x010f300000000800 */
[----:B-----5:R-:W5:Y:S08]  /*11400*/  @!P2 LDC.64 R4, c[0x0][0x400] ;  /* 0x00010000ff04ab82 */ /* 0x020f700000000a00 */
[----:B--2---:R-:W2:Y:S01]  /*11410*/  @P2 LDC.64 R8, c[0x0][0x408] ;  /* 0x00010200ff082b82 */ /* 0x004ea20000000a00 */
[----:B------:R-:W1:Y:S07]  /*11420*/  S2R R13, SR_CTAID.Z ;  /* 0x00000000000d7919 */ /* 0x000e6e0000002700 */
[----:B------:R-:W1:Y:S01]  /*11430*/  @P5 LDC R11, c[0x0][0x458] ;  /* 0x00011600ff0b5b82 */ /* 0x000e620000000800 */
[----:B----4-:R-:W-:-:S02]  /*11440*/  @P0 IMAD R10, R16, R6, RZ ;  /* 0x00000006100a0224 */ /* 0x010fc400078e02ff */
[----:B-----5:R-:W-:Y:S01]  /*11450*/  @!P2 IMAD.WIDE.U32 R22, R230, R4, RZ ;  /* 0x00000004e616a225 */ /* 0x020fe200078e00ff */
[----:B------:R-:W-:Y:S01]  /*11460*/  @P0 MOV R4, 0x1 ;  /* 0x0000000100040802 */ /* 0x000fe20000000f00 */
[----:B---3--:R-:W-:Y:S06]  /*11470*/  @P0 BRA `(.L_x_185) ;  /* 0x0000000000200947 */ /* 0x008fec0003800000 */
[----:B------:R-:W-:Y:S02]  /*11480*/  ISETP.NE.AND P0, PT, R15, RZ, PT ;  /* 0x000000ff0f00720c */ /* 0x000fe40003f05270 */
[----:B------:R-:W3:Y:S11]  /*11490*/  LDC R15, c[0x0][0x3e0] ;  /* 0x0000f800ff0f7b82 */ /* 0x000ef60000000800 */
[----:B------:R-:W3:Y:S01]  /*114a0*/  @P0 LDC R4, c[0x0][0x454] ;  /* 0x00011500ff040b82 */ /* 0x000ee20000000800 */
[----:B-1----:R-:W-:-:S02]  /*114b0*/  @P0 MOV R2, 0x1 ;  /* 0x0000000100020802 */ /* 0x002fc40000000f00 */
[----:B------:R-:W-:-:S05]  /*114c0*/  @!P0 MOV R2, 0x1 ;  /* 0x0000000100028802 */ /* 0x000fca0000000f00 */
[----:B------:R-:W4:Y:S01]  /*114d0*/  @P0 LDC R10, c[0x0][0x454] ;  /* 0x00011500ff0a0b82 */ /* 0x000f220000000800 */
[-C--:B---3--:R-:W-:Y:S02]  /*114e0*/  @P0 IMAD R4, R4, R15.reuse, RZ ;  /* 0x0000000f04040224 */ /* 0x088fe400078e02ff */
[----:B------:R-:W-:-:S07]  /*114f0*/  @!P0 IMAD R4, R6, R15, RZ ;  /* 0x0000000f06048224 */ /* 0x000fce00078e02ff */
.L_x_185:
[----:B------:R-:W-:Y:S01]  /*11500*/  BAR.SYNC.DEFER_BLOCKING 0x0 ;  /* 0x0000000000007b1d */ /* 0x000fe20000010000 */
[----:B------:R-:W-:Y:S01]  /*11510*/  ISETP.NE.AND P0, PT, R228, -0x1, PT ;  /* 0xffffffffe400780c */ /* 0x000fe20003f05270 */
[----:B------:R-:W-:Y:S02]  /*11520*/  @!P2 IMAD R15, R230, R5, R23 ;  /* 0x00000005e60fa224 */ /* 0x000fe400078e0217 */
[----:B-1----:R-:W-:Y:S01]  /*11530*/  @P6 FMUL.FTZ R28, R14, 0.69314718246459960938 ;  /* 0x3f3172180e1c6820 */ /* 0x002fe20000410000 */
[----:B--2---:R-:W-:-:S04]  /*11540*/  @P2 IMAD.WIDE.U32 R26, R228, R8, RZ ;  /* 0x00000008e41a2225 */ /* 0x004fc800078e00ff */
[----:B------:R-:W-:Y:S01]  /*11550*/  @P5 FMUL.FTZ R185, R185, 0.69314718246459960938 ;  /* 0x3f317218b9b95820 */ /* 0x000fe20000410000 */
[----:B------:R1:W2:Y:S01]  /*11560*/  @P3 MUFU.LG2 R5, R0 ;  /* 0x0000000000053308 */ /* 0x0002a20000000c00 */
[----:B------:R-:W3:Y:S01]  /*11570*/  @P3 LDC R14, c[0x0][0x458] ;  /* 0x00011600ff0e3b82 */ /* 0x000ee20000000800 */
[----:B------:R-:W-:Y:S01]  /*11580*/  @P2 IMAD R15, R228, R9, R27 ;  /* 0x00000009e40f2224 */ /* 0x000fe200078e021b */
[----:B------:R-:W-:Y:S01]  /*11590*/  MOV R20, 0x7f800000 ;  /* 0x7f80000000147802 */ /* 0x000fe20000000f00 */
[----:B----4-:R-:W-:Y:S02]  /*115a0*/  IMAD R10, R13, R10, RZ ;  /* 0x0000000a0d0a7224 */ /* 0x010fe400078e02ff */
[----:B------:R-:W-:Y:S01]  /*115b0*/  @P5 FFMA.FTZ R20, R133, R11, R185 ;  /* 0x0000000b85145223 */ /* 0x000fe200000100b9 */
[----:B------:R-:W-:Y:S01]  /*115c0*/  @P4 FMUL.FTZ R8, R25, 0.69314718246459960938 ;  /* 0x3f31721819084820 */ /* 0x000fe20000410000 */
[----:B------:R-:W-:Y:S01]  /*115d0*/  MOV R21, 0x7f800000 ;  /* 0x7f80000000157802 */ /* 0x000fe20000000f00 */
[----:B------:R-:W-:Y:S01]  /*115e0*/  @!P0 IMAD R228, R230, R6, RZ ;  /* 0x00000006e6e48224 */ /* 0x000fe200078e02ff */
[----:B------:R-:W-:Y:S01]  /*115f0*/  LOP3.LUT P0, RZ, R229, 0x3, RZ, 0xc0, !PT ;  /* 0x00000003e5ff7812 */ /* 0x000fe2000780c0ff */
[----:B------:R-:W-:-:S02]  /*11600*/  IMAD R6, R3, R2, RZ ;  /* 0x0000000203067224 */ /* 0x000fc400078e02ff */
[----:B------:R-:W-:Y:S01]  /*11610*/  @P6 FFMA.FTZ R21, R134, R24, R28 ;  /* 0x0000001886156223 */ /* 0x000fe2000001001c */
[----:B------:R-:W-:Y:S01]  /*11620*/  @!P1 IMAD R10, R230, R4, R10 ;  /* 0x00000004e60a9224 */ /* 0x000fe200078e020a */
[----:B------:R-:W-:Y:S01]  /*11630*/  SHF.R.S32.HI R4, RZ, 0x1f, R228 ;  /* 0x0000001fff047819 */ /* 0x000fe200000114e4 */
[----:B------:R-:W-:Y:S01]  /*11640*/  BSSY.RECONVERGENT B0, `(.L_x_186) ;  /* 0x0000037000007945 */ /* 0x000fe20003800200 */
[----:B------:R-:W-:Y:S02]  /*11650*/  SEL R228, R228, RZ, P1 ;  /* 0x000000ffe4e47207 */ /* 0x000fe40000800000 */
[----:B------:R-:W-:Y:S01]  /*11660*/  SHF.L.U32 R6, R6, 0x7, RZ ;  /* 0x0000000706067819 */ /* 0x000fe200000006ff */
[----:B------:R4:W4:Y:S01]  /*11670*/  LDS.128 R16, [R233+0x1800] ;  /* 0x00180000e9107984 */ /* 0x0009220000000c00 */
[----:B-1----:R-:W1:Y:S01]  /*11680*/  @P4 LDC R0, c[0x0][0x458] ;  /* 0x00011600ff004b82 */ /* 0x002e620000000800 */
[----:B------:R-:W-:Y:S01]  /*11690*/  SEL R4, R4, RZ, P1 ;  /* 0x000000ff04047207 */ /* 0x000fe20000800000 */
[----:B--2---:R-:W-:Y:S01]  /*116a0*/  @P3 FMUL.FTZ R5, R5, 0.69314718246459960938 ;  /* 0x3f31721805053820 */ /* 0x004fe20000410000 */
[----:B------:R-:W-:-:S02]  /*116b0*/  IADD3 R25, P5, P1, R6, R228, R10 ;  /* 0x000000e406197210 */ /* 0x000fc400079be00a */
[----:B------:R-:W-:Y:S02]  /*116c0*/  SHF.R.S32.HI R10, RZ, 0x1f, R10 ;  /* 0x0000001fff0a7819 */ /* 0x000fe4000001140a */
[----:B------:R-:W-:Y:S02]  /*116d0*/  SHF.R.S32.HI R6, RZ, 0x1f, R6 ;  /* 0x0000001fff067819 */ /* 0x000fe40000011406 */
[----:B------:R-:W-:Y:S02]  /*116e0*/  MOV R28, 0x7f800000 ;  /* 0x7f800000001c7802 */ /* 0x000fe40000000f00 */
[----:B------:R-:W-:Y:S01]  /*116f0*/  MOV R24, 0x7f800000 ;  /* 0x7f80000000187802 */ /* 0x000fe20000000f00 */
[----:B---3--:R-:W-:Y:S01]  /*11700*/  @P3 FFMA.FTZ R24, R7, R14, R5 ;  /* 0x0000000e07183223 */ /* 0x008fe20000010005 */
[----:B------:R-:W-:Y:S01]  /*11710*/  SHF.R.U32.HI R32, RZ, 0x2, R229 ;  /* 0x00000002ff207819 */ /* 0x000fe200000116e5 */
[----:B-1----:R-:W-:Y:S01]  /*11720*/  @P4 FFMA.FTZ R28, R12, R0, R8 ;  /* 0x000000000c1c4223 */ /* 0x002fe20000010008 */
[----:B------:R-:W-:Y:S01]  /*11730*/  IADD3.X R0, PT, PT, R6, R4, R10, P5, P1 ;  /* 0x0000000406007210 */ /* 0x000fe20002fe240a */
[----:B----4-:R-:W-:Y:S06]  /*11740*/  @P0 BRA `(.L_x_187) ;  /* 0x0000000000980947 */ /* 0x010fec0003800000 */
        /* <DEDUP_REMOVED lines=24> */
[----:B--2---:R-:W-:Y:S01]  /*118d0*/  @!P5 LEA R36, P0, R10, R8, 0x2 ;  /* 0x000000080a24d211 */ /* 0x004fe200078010ff */
        /* <DEDUP_REMOVED lines=13> */
.L_x_187:
[----:B------:R-:W-:Y:S05]  /*119b0*/  BSYNC.RECONVERGENT B0 ;  /* 0x0000000000007941 */ /* 0x000fea0003800200 */
.L_x_186:
[----:B------:R-:W2:Y:S01]  /*119c0*/  LDCU UR6, c[0x0][0x440] ;  /* 0x00008800ff0677ac */ /* 0x000ea20008000800 */
[C---:B-1----:R-:W-:Y:S01]  /*119d0*/  VIADD R4, R32.reuse, 0x20 ;  /* 0x0000002020047836 */ /* 0x042fe20000000000 */
[C---:B------:R-:W-:Y:S01]  /*119e0*/  IADD3 R2, PT, PT, R32.reuse, 0x40, RZ ;  /* 0x0000004020027810 */ /* 0x040fe20007ffe0ff */
[----:B------:R-:W-:Y:S01]  /*119f0*/  @P2 IMAD.MOV.U32 R22, RZ, RZ, R26 ;  /* 0x000000ffff162224 */ /* 0x000fe200078e001a */
[----:B------:R-:W1:Y:S01]  /*11a00*/  LDCU.64 UR4, c[0x0][0x410] ;  /* 0x00008200ff0477ac */ /* 0x000e620008000a00 */
[----:B------:R-:W-:Y:S01]  /*11a10*/  VIADD R0, R32, 0x60 ;  /* 0x0000006020007836 */ /* 0x000fe20000000000 */
[----:B------:R-:W-:Y:S01]  /*11a20*/  BSSY.RECONVERGENT B0, `(.L_x_188) ;  /* 0x0000018000007945 */ /* 0x000fe20003800200 */
[----:B------:R-:W-:Y:S01]  /*11a30*/  IMAD.MOV.U32 R33, RZ, RZ, RZ ;  /* 0x000000ffff217224 */ /* 0x000fe200078e00ff */
[----:B------:R-:W-:Y:S01]  /*11a40*/  IADD3 R8, P1, PT, R178, R22, RZ ;  /* 0x00000016b2087210 */ /* 0x000fe20007f3e0ff */
[----:B------:R-:W-:-:S03]  /*11a50*/  IMAD.WIDE.U32 R10, R3, 0x80, R32 ;  /* 0x00000080030a7825 */ /* 0x000fc600078e0020 */
[----:B------:R-:W-:Y:S02]  /*11a60*/  IADD3.X R9, PT, PT, RZ, R15, RZ, P1, !PT ;  /* 0x0000000fff097210 */ /* 0x000fe40000ffe4ff */
[----:B--2---:R-:W-:-:S04]  /*11a70*/  ISETP.GE.AND P0, PT, R178, UR6, PT ;  /* 0x00000006b2007c0c */ /* 0x004fc8000bf06270 */
[-C--:B------:R-:W-:Y:S01]  /*11a80*/  ISETP.GE.OR P2, PT, R4, R193.reuse, P0 ;  /* 0x000000c10400720c */ /* 0x080fe20000746670 */
[C---:B-1----:R-:W-:Y:S01]  /*11a90*/  IMAD.WIDE.U32 R8, R13.reuse, UR4, R8 ;  /* 0x000000040d087c25 */ /* 0x042fe2000f8e0008 */
[----:B------:R1:W2:Y:S01]  /*11aa0*/  LDS.128 R4, [R233] ;  /* 0x00000000e9047984 */ /* 0x0002a20000000c00 */
[-C--:B------:R-:W-:Y:S02]  /*11ab0*/  ISETP.GE.OR P3, PT, R32, R193.reuse, P0 ;  /* 0x000000c12000720c */ /* 0x080fe40000766670 */
[----:B------:R-:W-:Y:S01]  /*11ac0*/  IMAD R13, R13, UR5, R9 ;  /* 0x000000050d0d7c24 */ /* 0x000fe2000f8e0209 */
[-C--:B------:R-:W-:Y:S02]  /*11ad0*/  ISETP.GE.OR P1, PT, R2, R193.reuse, P0 ;  /* 0x000000c10200720c */ /* 0x080fe40000726670 */
[----:B------:R-:W-:-:S08]  /*11ae0*/  ISETP.GE.OR P0, PT, R0, R193, P0 ;  /* 0x000000c10000720c */ /* 0x000fd00000706670 */
[----:B------:R-:W-:Y:S05]  /*11af0*/  @P3 BRA `(.L_x_189) ;  /* 0x0000000000283947 */ /* 0x000fea0003800000 */
[----:B------:R-:W3:Y:S01]  /*11b00*/  LDCU.64 UR6, c[0x0][0x408] ;  /* 0x00008100ff0677ac */ /* 0x000ee20008000a00 */
[----:B------:R-:W-:Y:S01]  /*11b10*/  MOV R12, R8 ;  /* 0x00000008000c7202 */ /* 0x000fe20000000f00 */
[----:B------:R-:W4:Y:S01]  /*11b20*/  LDCU.64 UR4, c[0x0][0x3f0] ;  /* 0x00007e00ff0477ac */ /* 0x000f220008000a00 */
[----:B---3--:R-:W-:-:S03]  /*11b30*/  IMAD R0, R11, UR6, RZ ;  /* 0x000000060b007c24 */ /* 0x008fc6000f8e02ff */
[----:B------:R-:W-:-:S04]  /*11b40*/  IMAD.WIDE.U32 R2, R10, UR6, R12 ;  /* 0x000000060a027c25 */ /* 0x000fc8000f8e000c */
[----:B------:R-:W-:Y:S01]  /*11b50*/  IMAD R0, R10, UR7, R0 ;  /* 0x000000070a007c24 */ /* 0x000fe2000f8e0200 */
[----:B----4-:R-:W-:-:S04]  /*11b60*/  LEA R14, P3, R2, UR4, 0x1 ;  /* 0x00000004020e7c11 */ /* 0x010fc8000f8608ff */
[----:B------:R-:W-:-:S04]  /*11b70*/  IADD3 R0, PT, PT, R0, R3, RZ ;  /* 0x0000000300007210 */ /* 0x000fc80007ffe0ff */
[----:B------:R-:W-:-:S05]  /*11b80*/  LEA.HI.X R15, R2, UR5, R0, 0x1, P3 ;  /* 0x00000005020f7c11 */ /* 0x000fca00098f0c00 */
[----:B--2---:R3:W-:Y:S02]  /*11b90*/  STG.E.128 desc[UR8][R14.64], R4 ;  /* 0x000000040e007986 */ /* 0x0047e4000c101d08 */
.L_x_189:
[----:B------:R-:W-:Y:S05]  /*11ba0*/  BSYNC.RECONVERGENT B0 ;  /* 0x0000000000007941 */ /* 0x000fea0003800200 */
.L_x_188:
        /* <DEDUP_REMOVED lines=16> */
.L_x_191:
[----:B------:R-:W-:Y:S05]  /*11cb0*/  BSYNC.RECONVERGENT B0 ;  /* 0x0000000000007941 */ /* 0x000fea0003800200 */
.L_x_190:
[----:B---34-:R3:W4:Y:S01]  /*11cc0*/  LDS.128 R4, [R233+0x1000] ;  /* 0x00100000e9047984 */ /* 0x0187220000000c00 */
[----:B------:R-:W-:Y:S04]  /*11cd0*/  BSSY.RECONVERGENT B0, `(.L_x_192) ;  /* 0x000000f000007945 */ /* 0x000fe80003800200 */
[----:B------:R-:W-:Y:S05]  /*11ce0*/  @P1 BRA `(.L_x_193) ;  /* 0x0000000000341947 */ /* 0x000fea0003800000 */
[----:B------:R-:W5:Y:S01]  /*11cf0*/  LDCU.64 UR6, c[0x0][0x408] ;  /* 0x00008100ff0677ac */ /* 0x000f620008000a00 */
[----:B------:R-:W-:Y:S01]  /*11d00*/  IADD3 R2, P1, PT, R10, 0x40, RZ ;  /* 0x000000400a027810 */ /* 0x000fe20007f3e0ff */
[----:B------:R-:W-:Y:S01]  /*11d10*/  IMAD.MOV.U32 R14, RZ, RZ, R8 ;  /* 0x000000ffff0e7224 */ /* 0x000fe200078e0008 */
[----:B------:R-:W-:Y:S01]  /*11d20*/  MOV R15, R13 ;  /* 0x0000000d000f7202 */ /* 0x000fe20000000f00 */
[----:B------:R-:W1:Y:S02]  /*11d30*/  LDCU.64 UR4, c[0x0][0x3f0] ;  /* 0x00007e00ff0477ac */ /* 0x000e640008000a00 */
[----:B------:R-:W-:-:S04]  /*11d40*/  IMAD.X R0, RZ, RZ, R11, P1 ;  /* 0x000000ffff007224 */ /* 0x000fc800008e060b */
[----:B-----5:R-:W-:Y:S02]  /*11d50*/  IMAD R0, R0, UR6, RZ ;  /* 0x0000000600007c24 */ /* 0x020fe4000f8e02ff */
[----:B------:R-:W-:-:S04]  /*11d60*/  IMAD.WIDE.U32 R14, R2, UR6, R14 ;  /* 0x00000006020e7c25 */ /* 0x000fc8000f8e000e */
[----:B------:R-:W-:Y:S01]  /*11d70*/  IMAD R0, R2, UR7, R0 ;  /* 0x0000000702007c24 */ /* 0x000fe2000f8e0200 */
[----:B-1----:R-:W-:-:S04]  /*11d80*/  LEA R2, P1, R14, UR4, 0x1 ;  /* 0x000000040e027c11 */ /* 0x002fc8000f8208ff */
[----:B------:R-:W-:-:S04]  /*11d90*/  IADD3 R0, PT, PT, R0, R15, RZ ;  /* 0x0000000f00007210 */ /* 0x000fc80007ffe0ff */
[----:B------:R-:W-:-:S05]  /*11da0*/  LEA.HI.X R3, R14, UR5, R0, 0x1, P1 ;  /* 0x000000050e037c11 */ /* 0x000fca00088f0c00 */
[----:B----4-:R1:W-:Y:S02]  /*11db0*/  STG.E.128 desc[UR8][R2.64], R4 ;  /* 0x0000000402007986 */ /* 0x0103e4000c101d08 */
.L_x_193:
[----:B------:R-:W-:Y:S05]  /*11dc0*/  BSYNC.RECONVERGENT B0 ;  /* 0x0000000000007941 */ /* 0x000fea0003800200 */
.L_x_192:
[----:B------:R-:W-:Y:S05]  /*11dd0*/  @P0 EXIT ;  /* 0x000000000000094d */ /* 0x000fea0003800000 */
[----:B------:R-:W5:Y:S01]  /*11de0*/  LDCU.64 UR6, c[0x0][0x408] ;  /* 0x00008100ff0677ac */ /* 0x000f620008000a00 */
[----:B------:R-:W-:Y:S01]  /*11df0*/  IADD3 R0, P0, PT, R10, 0x60, RZ ;  /* 0x000000600a007810 */ /* 0x000fe20007f1e0ff */
[----:B-1--4-:R-:W-:Y:S01]  /*11e00*/  IMAD.MOV.U32 R4, RZ, RZ, R8 ;  /* 0x000000ffff047224 */ /* 0x012fe200078e0008 */
        /* <DEDUP_REMOVED lines=9> */
[----:B------:R-:W-:Y:S01]  /*11ea0*/  STG.E.128 desc[UR8][R6.64], R16 ;  /* 0x0000001006007986 */ /* 0x000fe2000c101d08 */
[----:B------:R-:W-:Y:S05]  /*11eb0*/  EXIT ;  /* 0x000000000000794d */ /* 0x000fea0003800000 */
.L_x_194:
        /* <DEDUP_REMOVED lines=12> */
.L_x_728:


//--------------------- .text._ZN5flash16flash_fwd_kernelI23Flash_fwd_kernel_traitsILi32ELi128ELi128ELi4ELb0ELb0EN7cutlass6half_tE19Flash_kernel_traitsILi32ELi128ELi128ELi4ES3_EELb1ELb1ELb0ELb0ELb0ELb0ELb0ELb0EEEvNS_16Flash_fwd_paramsE --------------------------
	.section	.text._ZN5flash16flash_fwd_kernelI23Flash_fwd_kernel_traitsILi32ELi128ELi128ELi4ELb0ELb0EN7cutlass6half_tE19Flash_kernel_traitsILi32ELi128ELi128ELi4ES3_EELb1ELb1ELb0ELb0ELb0ELb0ELb0ELb0EEEvNS_16Flash_fwd_paramsE,"ax",@progbits
	.align	128
        .global         _ZN5flash16flash_fwd_kernelI23Flash_fwd_kernel_traitsILi32ELi128ELi128ELi4ELb0ELb0EN7cutlass6half_tE19Flash_kernel_traitsILi32ELi128ELi128ELi4ES3_EELb1ELb1ELb0ELb0ELb0ELb0ELb0ELb0EEEvNS_16Flash_fwd_paramsE
        .type           _ZN5flash16flash_fwd_kernelI23Flash_fwd_kernel_traitsILi32ELi128ELi128ELi4ELb0ELb0EN7cutlass6half_tE19Flash_kernel_traitsILi32ELi128ELi128ELi4ES3_EELb1ELb1ELb0ELb0ELb0ELb0ELb0ELb0EEEvNS_16Flash_fwd_paramsE,@function
        .size           _ZN5flash16flash_fwd_kernelI23Flash_fwd_kernel_traitsILi32ELi128ELi128ELi4ELb0ELb0EN7cutlass6half_tE19Flash_kernel_traitsILi32ELi128ELi128ELi4ES3_EELb1ELb1ELb0ELb0ELb0ELb0ELb0ELb0EEEvNS_16Flash_fwd_paramsE,(.L_x_729 - _ZN5flash16flash_fwd_kernelI23Flash_fwd_kernel_traitsILi32ELi128ELi128ELi4ELb0ELb0EN7cutlass6half_tE19Flash_kernel_traitsILi32ELi128ELi128ELi4ES3_EELb1ELb1ELb0ELb0ELb0ELb0ELb0ELb0EEEvNS_16Flash_fwd_paramsE)
        .other          _ZN5flash16flash_fwd_kernelI23Flash_fwd_kernel_traitsILi32ELi128ELi128ELi4ELb0ELb0EN7cutlass6half_tE19Flash_kernel_traitsILi32ELi128ELi128ELi4ES3_EELb1ELb1ELb0ELb0ELb0ELb0ELb0ELb0EEEvNS_16Flash_fwd_paramsE,@"STO_CUDA_ENTRY STV_DEFAULT"
_ZN5flash16flash_fwd_kernelI23Flash_fwd_kernel_traitsILi32ELi128ELi128ELi4ELb0ELb0EN7cutlass6half_tE19Flash_kernel_traitsILi32ELi128ELi128ELi4ES3_EELb1ELb1ELb0ELb0ELb0ELb0ELb0ELb0EEEvNS_16Flash_fwd_paramsE:
.text._ZN5flash16flash_fwd_kernelI23Flash_fwd_kernel_traitsILi32ELi128ELi128ELi4ELb0ELb0EN7cutlass6half_tE19Flash_kernel_traitsILi32ELi128ELi128ELi4ES3_EELb1ELb1ELb0ELb0ELb0ELb0ELb0ELb0EEEvNS_16Flash_fwd_paramsE:
[----:B------:R-:W1:Y:S01]  /*0000*/  LDC R1, c[0x0][0x37c] ;  /* 0x0000df00ff017b82 */ /* 0x000e620000000800 */
[----:B------:R-:W2:Y:S07]  /*0010*/  LDCU.U8 UR4, c[0x0][0x524] ;  /* 0x0000a480ff0477ac */ /* 0x000eae0008000000 */
[----:B------:R-:W3:Y:S01]  /*0020*/  LDC R14, c[0x0][0x518] ;  /* 0x00014600ff0e7b82 */ /* 0x000ee20000000800 */
[----:B-1----:R-:W-:Y:S01]  /*0030*/  VIADD R1, R1, 0xffffffe0 ;  /* 0xffffffe001017836 */ /* 0x002fe20000000000 */
[----:B------:R-:W1:Y:S01]  /*0040*/  LDCU.64 UR18, c[0x0][0x510] ;  /* 0x0000a200ff1277ac */ /* 0x000e620008000a00 */
[----:B------:R-:W4:Y:S05]  /*0050*/  LDCU.64 UR14, c[0x0][0x358] ;  /* 0x00006b00ff0e77ac */ /* 0x000f2a0008000a00 */
[----:B------:R-:W3:Y:S01]  /*0060*/  LDC R0, c[0x0][0x51c] ;  /* 0x00014700ff007b82 */ /* 0x000ee20000000800 */
[----:B------:R-:W3:Y:S01]  /*0070*/  S2R R16, SR_CTAID.Y ;  /* 0x0000000000107919 */ /* 0x000ee20000002600 */
[----:B------:R-:W3:Y:S01]  /*0080*/  LDCU.64 UR6, c[0x0][0x470] ;  /* 0x00008e00ff0677ac */ /* 0x000ee20008000a00 */
[----:B------:R-:W3:Y:S01]  /*0090*/  S2R R15, SR_CTAID.Z ;  /* 0x00000000000f7919 */ /* 0x000ee20000002700 */
[----:B------:R-:W3:Y:S01]  /*00a0*/  S2R R4, SR_TID.X ;  /* 0x0000000000047919 */ /* 0x000ee20000002100 */
[----:B--2---:R-:W-:-:S03]  /*00b0*/  ISETP.NE.AND P3, PT, RZ, UR4, PT ;  /* 0x00000004ff007c0c */ /* 0x004fc6000bf65270 */
[----:B------:R-:W2:Y:S01]  /*00c0*/  S2UR UR8, SR_CTAID.X ;  /* 0x00000000000879c3 */ /* 0x000ea20000002500 */
[----:B------:R-:W2:Y:S01]  /*00d0*/  LDCU.64 UR4, c[0x0][0x478] ;  /* 0x00008f00ff0477ac */ /* 0x000ea20008000a00 */
[----:B-1----:R-:W-:Y:S02]  /*00e0*/  IMAD.U32 R12, RZ, RZ, UR18 ;  /* 0x00000012ff0c7e24 */ /* 0x002fe4000f8e00ff */
[----:B------:R-:W-:-:S04]  /*00f0*/  IMAD.U32 R13, RZ, RZ, UR19 ;  /* 0x00000013ff0d7e24 */ /* 0x000fc8000f8e00ff */
[----:B------:R-:W1:Y:S02]  /*0100*/  LDC.64 R6, c[0x0][0x460] ;  /* 0x00011800ff067b82 */ /* 0x000e640000000a00 */
[----:B----4-:R-:W4:Y:S01]  /*0110*/  @P3 LDG.E.64 R12, desc[UR14][R12.64] ;  /* 0x0000000e0c0c3981 */ /* 0x010f22000c1e1b00 */
[----:B---3--:R-:W-:Y:S02]  /*0120*/  @P3 IMAD.MOV.U32 R2, RZ, RZ, R14 ;  /* 0x000000ffff023224 */ /* 0x008fe400078e000e */
[----:B------:R-:W-:-:S05]  /*0130*/  @P3 IMAD.MOV.U32 R3, RZ, RZ, R0 ;  /* 0x000000ffff033224 */ /* 0x000fca00078e0000 */
[----:B------:R3:W4:Y:S01]  /*0140*/  @P3 LDG.E.64 R10, desc[UR14][R2.64] ;  /* 0x0000000e020a3981 */ /* 0x000722000c1e1b00 */
[----:B------:R-:W-:Y:S01]  /*0150*/  IMAD.MOV.U32 R220, RZ, RZ, -0x1 ;  /* 0xffffffffffdc7424 */ /* 0x000fe200078e00ff */
[----:B--2---:R-:W-:-:S04]  /*0160*/  LOP3.LUT R5, R15, UR8, R16, 0xfe, !PT ;  /* 0x000000080f057c12 */ /* 0x004fc8000f8efe10 */
[----:B------:R-:W-:Y:S02]  /*0170*/  LOP3.LUT P4, RZ, R5, R4, RZ, 0xfc, !PT ;  /* 0x0000000405ff7212 */ /* 0x000fe4000788fcff */
[----:B------:R-:W2:Y:S01]  /*0180*/  @P3 LDC R5, c[0x0][0x520] ;  /* 0x00014800ff053b82 */ /* 0x000ea20000000800 */
[----:B-1----:R-:W-:-:S10]  /*0190*/  IMAD.WIDE.U32 R6, R16, 0x4, R6 ;  /* 0x0000000410067825 */ /* 0x002fd400078e0006 */
[----:B------:R-:W1:Y:S08]  /*01a0*/  @!P4 LDC.64 R8, c[0x0][0x528] ;  /* 0x00014a00ff08cb82 */ /* 0x000e700000000a00 */
[----:B---3--:R-:W3:Y:S02]  /*01b0*/  LDC.64 R2, c[0x0][0x460] ;  /* 0x00011800ff027b82 */ /* 0x008ee40000000a00 */
[----:B---3--:R-:W-:-:S02]  /*01c0*/  ISETP.NE.U32.AND P0, PT, R2, RZ, PT ;  /* 0x000000ff0200720c */ /* 0x008fc40003f05070 */
[----:B------:R-:W-:Y:S02]  /*01d0*/  ISETP.NE.U32.AND P1, PT, R2, RZ, PT ;  /* 0x000000ff0200720c */ /* 0x000fe40003f25070 */
[C---:B------:R-:W-:Y:S02]  /*01e0*/  ISETP.NE.AND.EX P0, PT, R3.reuse, RZ, PT, P0 ;  /* 0x000000ff0300720c */ /* 0x040fe40003f05300 */
[----:B------:R-:W-:-:S11]  /*01f0*/  ISETP.NE.AND.EX P1, PT, R3, RZ, PT, P1 ;  /* 0x000000ff0300720c */ /* 0x000fd60003f25310 */
[----:B------:R-:W-:Y:S01]  /*0200*/  VOTEU.ANY UP0, P0 ;  /* 0x0000000000ff7886 */ /* 0x000fe20000000100 */
[----:B------:R-:W-:Y:S02]  /*0210*/  PLOP3.LUT P0, PT, PT, PT, UP0, 0x80, 0x8 ;  /* 0x000000000008781c */ /* 0x000fe40003f0f008 */
[----:B----4-:R-:W-:Y:S02]  /*0220*/  @P3 R2UR UR18, R12 ;  /* 0x000000000c1232ca */ /* 0x010fe400000e0000 */
[----:B------:R-:W-:Y:S02]  /*0230*/  @P3 R2UR UR19, R13 ;  /* 0x000000000d1332ca */ /* 0x000fe400000e0000 */
[----:B--2---:R-:W-:-:S09]  /*0240*/  @P3 IADD3 R14, P2, PT, R10, R5, RZ ;  /* 0x000000050a0e3210 */ /* 0x004fd20007f5e0ff */
[----:B------:R-:W-:Y:S02]  /*0250*/  IMAD.U32 R2, RZ, RZ, UR18 ;  /* 0x00000012ff027e24 */ /* 0x000fe4000f8e00ff */
[----:B------:R-:W-:Y:S02]  /*0260*/  IMAD.U32 R3, RZ, RZ, UR19 ;  /* 0x00000013ff037e24 */ /* 0x000fe4000f8e00ff */
[----:B------:R-:W-:-:S03]  /*0270*/  @P3 IMAD.X R0, RZ, RZ, R11, P2 ;  /* 0x000000ffff003224 */ /* 0x000fc600010e060b */
[----:B-1----:R1:W-:Y:S01]  /*0280*/  @!P4 STG.E.64 desc[UR14][R8.64], R2 ;  /* 0x000000020800c986 */ /* 0x0023e2000c101b0e */
[----:B------:R-:W-:Y:S01]  /*0290*/  IMAD.SHL.U32 R10, R16, 0x4, RZ ;  /* 0x00000004100a7824 */ /* 0x000fe200078e00ff */
[----:B------:R-:W-:Y:S01]  /*02a0*/  ISETP.NE.U32.AND P3, PT, RZ, UR4, PT ;  /* 0x00000004ff007c0c */ /* 0x000fe2000bf65070 */
[----:B------:R-:W-:Y:S02]  /*02b0*/  IMAD.MOV.U32 R5, RZ, RZ, RZ ;  /* 0x000000ffff057224 */ /* 0x000fe400078e00ff */
[----:B-1----:R-:W-:Y:S02]  /*02c0*/  @!P4 IMAD.MOV.U32 R2, RZ, RZ, R14 ;  /* 0x000000ffff02c224 */ /* 0x002fe400078e000e */
[----:B------:R-:W-:-:S05]  /*02d0*/  @!P4 IMAD.MOV.U32 R3, RZ, RZ, R0 ;  /* 0x000000ffff03c224 */ /* 0x000fca00078e0000 */
[----:B------:R1:W-:Y:S01]  /*02e0*/  @!P4 STG.E.64 desc[UR14][R8.64+0x8], R2 ;  /* 0x000008020800c986 */ /* 0x0003e2000c101b0e */
[----:B------:R-:W-:-:S03]  /*02f0*/  ISETP.NE.U32.AND P4, PT, RZ, UR6, PT ;  /* 0x00000006ff007c0c */ /* 0x000fc6000bf85070 */
[----:B------:R-:W2:Y:S01]  /*0300*/  @P1 LDG.E R220, desc[UR14][R6.64] ;  /* 0x0000000e06dc1981 */ /* 0x000ea2000c1e1900 */
[----:B------:R-:W-:Y:S02]  /*0310*/  ISETP.NE.AND.EX P4, PT, RZ, UR7, PT, P4 ;  /* 0x00000007ff007c0c */ /* 0x000fe4000bf85340 */
[----:B------:R-:W-:Y:S01]  /*0320*/  ISETP.NE.AND.EX P3, PT, RZ, UR5, PT, P3 ;  /* 0x00000005ff007c0c */ /* 0x000fe2000bf65330 */
[----:B-1----:R1:W2:Y:S01]  /*0330*/  @P0 LDG.E R2, desc[UR14][R6.64+0x4] ;  /* 0x0000040e06020981 */ /* 0x0022a2000c1e1900 */
[----:B------:R-:W-:-:S11]  /*0340*/  SHF.R.U32.HI R3, RZ, 0x1e, R16 ;  /* 0x0000001eff037819 */ /* 0x000fd60000011610 */
[----:B------:R-:W-:Y:S01]  /*0350*/  @P3 IADD3 R186, P1, PT, R10, UR4, RZ ;  /* 0x000000040aba3c10 */ /* 0x000fe2000ff3e0ff */
[----:B------:R-:W3:Y:S03]  /*0360*/  LDCU.U8 UR4, c[0x0][0x532] ;  /* 0x0000a640ff0477ac */ /* 0x000ee60008000000 */
[----:B------:R-:W-:Y:S01]  /*0370*/  @P3 IADD3.X R187, PT, PT, R3, UR5, RZ, P1, !PT ;  /* 0x0000000503bb3c10 */ /* 0x000fe20008ffe4ff */
[----:B------:R-:W-:-:S04]  /*0380*/  IMAD.MOV.U32 R8, RZ, RZ, -0x1 ;  /* 0xffffffffff087424 */ /* 0x000fc800078e00ff */
[----:B------:R-:W5:Y:S01]  /*0390*/  @P3 LDG.E R186, desc[UR14][R186.64] ;  /* 0x0000000ebaba3981 */ /* 0x000f62000c1e1900 */
[----:B-1----:R-:W-:-:S04]  /*03a0*/  @P4 IADD3 R6, P2, PT, R10, UR6, RZ ;  /* 0x000000060a064c10 */ /* 0x002fc8000ff5e0ff */
[----:B------:R-:W-:-:S05]  /*03b0*/  @P4 IADD3.X R7, PT, PT, R3, UR7, RZ, P2, !PT ;  /* 0x0000000703074c10 */ /* 0x000fca00097fe4ff */
[----:B------:R1:W5:Y:S01]  /*03c0*/  @P4 LDG.E R5, desc[UR14][R6.64] ;  /* 0x0000000e06054981 */ /* 0x000362000c1e1900 */
[----:B---3--:R-:W-:Y:S01]  /*03d0*/  ISETP.NE.AND P2, PT, RZ, UR4, PT ;  /* 0x00000004ff007c0c */ /* 0x008fe2000bf45270 */
[----:B-1----:R-:W1:Y:S02]  /*03e0*/  LDC.64 R6, c[0x0][0x468] ;  /* 0x00011a00ff067b82 */ /* 0x002e640000000a00 */
[----:B-1----:R-:W-:-:S04]  /*03f0*/  ISETP.EQ.U32.AND P4, PT, R6, RZ, PT ;  /* 0x000000ff0600720c */ /* 0x002fc80003f82070 */
[----:B------:R-:W-:Y:S02]  /*0400*/  ISETP.EQ.OR.EX P4, PT, R7, RZ, !P2, P4 ;  /* 0x000000ff0700720c */ /* 0x000fe40005782740 */
[----:B------:R-:W-:-:S05]  /*0410*/  IADD3 R10, P1, PT, R10, R6, RZ ;  /* 0x000000060a0a7210 */ /* 0x000fca0007f3e0ff */
[----:B------:R-:W-:-:S06]  /*0420*/  IMAD.X R11, R3, 0x1, R7, P1 ;  /* 0x00000001030b7824 */ /* 0x000fcc00008e0607 */
[----:B------:R1:W5:Y:S01]  /*0430*/  @!P4 LDG.E R8, desc[UR14][R10.64] ;  /* 0x0000000e0a08c981 */ /* 0x000362000c1e1900 */
[----:B------:R-:W-:Y:S01]  /*0440*/  ISETP.NE.U32.AND P1, PT, R6, RZ, PT ;  /* 0x000000ff0600720c */ /* 0x000fe20003f25070 */
[----:B------:R-:W3:Y:S01]  /*0450*/  @!UP0 LDCU UR17, c[0x0][0x434] ;  /* 0x00008680ff1187ac */ /* 0x000ee20008000800 */
[----:B------:R-:W4:Y:S02]  /*0460*/  @!P3 LDC R6, c[0x0][0x43c] ;  /* 0x00010f00ff06bb82 */ /* 0x000f240000000800 */
[----:B------:R-:W-:Y:S01]  /*0470*/  ISETP.NE.AND.EX P1, PT, R7, RZ, PT, P1 ;  /* 0x000000ff0700720c */ /* 0x000fe20003f25310 */
[----:B------:R-:W-:-:S12]  /*0480*/  USHF.L.U32 UR16, UR8, 0x7, URZ ;  /* 0x0000000708107899 */ /* 0x000fd800080006ff */
[----:B------:R-:W1:Y:S01]  /*0490*/  @!P1 LDC R7, c[0x0][0x438] ;  /* 0x00010e00ff079b82 */ /* 0x000e620000000800 */
[----:B--2---:R-:W-:-:S05]  /*04a0*/  @P0 IMAD.IADD R2, R2, 0x1, -R220 ;  /* 0x0000000102020824 */ /* 0x004fca00078e0adc */
[----:B------:R-:W-:Y:S02]  /*04b0*/  @P0 R2UR UR4, R2 ;  /* 0x00000000020402ca */ /* 0x000fe400000e0000 */
[----:B------:R-:W2:Y:S11]  /*04c0*/  @!P3 LDC.64 R2, c[0x0][0x488] ;  /* 0x00012200ff02bb82 */ /* 0x000eb60000000a00 */
[----:B---3--:R-:W-:-:S02]  /*04d0*/  @UP0 UMOV UR17, UR4 ;  /* 0x0000000400110c82 */ /* 0x008fc40008000000 */
[----:B------:R-:W-:-:S06]  /*04e0*/  UISETP.GT.AND UP0, UPT, UR17, UR16, UPT ;  /* 0x000000101100728c */ /* 0x000fcc000bf04270 */
[----:B------:R-:W-:Y:S01]  /*04f0*/  PLOP3.LUT P0, PT, PT, PT, UP0, 0x80, 0x8 ;  /* 0x000000000008781c */ /* 0x000fe20003f0f008 */
[----:B-1--4-:R-:W-:-:S12]  /*0500*/  @!P1 BRA `(.L_x_195) ;  /* 0x00000000000c9947 */ /* 0x012fd80003800000 */
[----:B------:R-:W3:Y:S02]  /*0510*/  @P2 LDG.E R7, desc[UR14][R10.64+0x4] ;  /* 0x0000040e0a072981 */ /* 0x000ee4000c1e1900 */
[----:B---3-5:R-:W-:-:S06]  /*0520*/  @P2 IADD3 R7, PT, PT, R7, -R8, RZ ;  /* 0x8000000807072210 */ /* 0x028fcc0007ffe0ff */
[----:B------:R1:W5:Y:S02]  /*0530*/  @!P2 LDG.E R7, desc[UR14][R10.64] ;  /* 0x0000000e0a07a981 */ /* 0x000364000c1e1900 */
.L_x_195:
[----:B------:R-:W-:Y:S05]  /*0540*/  @!P0 EXIT ;  /* 0x000000000000894d */ /* 0x000fea0003800000 */
[----:B------:R-:W3:Y:S01]  /*0550*/  LDC R185, c[0x0][0x508] ;  /* 0x00014200ffb97b82 */ /* 0x000ee20000000800 */
[----:B--2---:R-:W-:Y:S01]  /*0560*/  @!P3 ISETP.NE.U32.AND P0, PT, R2, RZ, PT ;  /* 0x000000ff0200b20c */ /* 0x004fe20003f05070 */
[----:B------:R-:W-:Y:S01]  /*0570*/  UIADD3 UR4, UPT, UPT, UR8, 0x1, URZ ;  /* 0x0000000108047890 */ /* 0x000fe2000fffe0ff */
[----:B-----5:R-:W-:Y:S02]  /*0580*/  @P3 IMAD.IADD R186, R186, 0x1, -R5 ;  /* 0x00000001baba3824 */ /* 0x020fe400078e0a05 */
[----:B------:R-:W-:-:S03]  /*0590*/  @!P3 ISETP.NE.AND.EX P0, PT, R3, RZ, PT, P0 ;  /* 0x000000ff0300b20c */ /* 0x000fc60003f05300 */
[----:B------:R-:W-:Y:S01]  /*05a0*/  IMAD.U32 R2, RZ, RZ, UR4 ;  /* 0x00000004ff027e24 */ /* 0x000fe2000f8e00ff */
[----:B------:R-:W-:-:S04]  /*05b0*/  @!P3 SEL R6, R6, RZ, P0 ;  /* 0x000000ff0606b207 */ /* 0x000fc80000000000 */
[----:B------:R-:W-:Y:S02]  /*05c0*/  @!P3 IADD3 R186, PT, PT, R6, R7, -R5 ;  /* 0x0000000706bab210 */ /* 0x000fe40007ffe805 */
[----:B------:R-:W-:-:S03]  /*05d0*/  LEA R2, R2, -UR17, 0x7 ;  /* 0x8000001102027c11 */ /* 0x000fc6000f8e38ff */
[----:B------:R-:W-:-:S05]  /*05e0*/  VIADD R7, R186, 0x7f ;  /* 0x0000007fba077836 */ /* 0x000fca0000000000 */
[----:B------:R-:W-:Y:S02]  /*05f0*/  SHF.R.S32.HI R6, RZ, 0x1f, R7 ;  /* 0x0000001fff067819 */ /* 0x000fe40000011407 */
[----:B---3--:R-:W-:Y:S02]  /*0600*/  IADD3 R3, PT, PT, R7, R185, R2 ;  /* 0x000000b907037210 */ /* 0x008fe40007ffe002 */
[----:B------:R-:W-:Y:S02]  /*0610*/  LEA.HI R6, R6, R7, RZ, 0x7 ;  /* 0x0000000706067211 */ /* 0x000fe400078f38ff */
[----:B------:R-:W-:Y:S02]  /*0620*/  SHF.R.S32.HI R2, RZ, 0x1f, R3 ;  /* 0x0000001fff027819 */ /* 0x000fe40000011403 */
[----:B------:R-:W-:Y:S02]  /*0630*/  SHF.R.S32.HI R6, RZ, 0x7, R6 ;  /* 0x00000007ff067819 */ /* 0x000fe40000011406 */
[----:B------:R-:W-:-:S04]  /*0640*/  LEA.HI R2, R2, R3, RZ, 0x7 ;  /* 0x0000000302027211 */ /* 0x000fc800078f38ff */
[----:B------:R-:W-:-:S04]  /*0650*/  SHF.R.S32.HI R2, RZ, 0x7, R2 ;  /* 0x00000007ff027819 */ /* 0x000fc80000011402 */
[----:B------:R-:W-:-:S04]  /*0660*/  VIMNMX R196, PT, PT, R6, R2, PT ;  /* 0x0000000206c47248 */ /* 0x000fc80003fe0100 */
[----:B------:R-:W-:-:S13]  /*0670*/  ISETP.GT.AND P0, PT, R196, RZ, PT ;  /* 0x000000ffc400720c */ /* 0x000fda0003f04270 */
[----:B------:R-:W-:Y:S05]  /*0680*/  @P0 BRA `(.L_x_196) ;  /* 0x0000000800a80947 */ /* 0x000fea0003800000 */
[----:B------:R-:W2:Y:S01]  /*0690*/  LDC.U8 R0, c[0x0][0x549] ;  /* 0x00015240ff007b82 */ /* 0x000ea20000000000 */
[----:B------:R-:W-:-:S07]  /*06a0*/  ISETP.NE.AND P1, PT, R220, -0x1, PT ;  /* 0xffffffffdc00780c */ /* 0x000fce0003f25270 */
[----:B-1----:R-:W1:Y:S08]  /*06b0*/  LDC.U8 R10, c[0x0][0x548] ;  /* 0x00015200ff0a7b82 */ /* 0x002e700000000000 */
[----:B------:R-:W3:Y:S01]  /*06c0*/  @!P1 LDC.64 R8, c[0x0][0x400] ;  /* 0x00010000ff089b82 */ /* 0x000ee20000000a00 */
[----:B--2---:R-:W-:-:S07]  /*06d0*/  ISETP.NE.AND P0, PT, R0, RZ, PT ;  /* 0x000000ff0000720c */ /* 0x004fce0003f05270 */
[----:B------:R-:W2:Y:S01]  /*06e0*/  LDC R5, c[0x0][0x434] ;  /* 0x00010d00ff057b82 */ /* 0x000ea20000000800 */
[----:B-1----:R-:W-:-:S07]  /*06f0*/  ISETP.NE.AND P2, PT, R10, RZ, !P0 ;  /* 0x000000ff0a00720c */ /* 0x002fce0004745270 */
[----:B------:R-:W1:Y:S01]  /*0700*/  @P1 LDC.64 R6, c[0x0][0x408] ;  /* 0x00010200ff061b82 */ /* 0x000e620000000a00 */
[----:B---3--:R-:W-:-:S07]  /*0710*/  @!P1 IMAD.WIDE.U32 R12, R16, R8, RZ ;  /* 0x00000008100c9225 */ /* 0x008fce00078e00ff */
[----:B------:R-:W3:Y:S08]  /*0720*/  @P0 LDC.64 R2, c[0x0][0x430] ;  /* 0x00010c00ff020b82 */ /* 0x000ef00000000a00 */
[----:B------:R-:W4:Y:S01]  /*0730*/  @P0 LDC R0, c[0x0][0x430] ;  /* 0x00010c00ff000b82 */ /* 0x000f220000000800 */
[----:B---3--:R-:W-:Y:S01]  /*0740*/  @P0 IMAD R2, R2, R3, RZ ;  /* 0x0000000302020224 */ /* 0x008fe200078e02ff */
[----:B------:R-:W-:Y:S01]  /*0750*/  @P0 MOV R3, 0x1 ;  /* 0x0000000100030802 */ /* 0x000fe20000000f00 */
[----:B-12---:R-:W-:Y:S06]  /*0760*/  @P0 BRA `(.L_x_197) ;  /* 0x0000000000280947 */ /* 0x006fec0003800000 */
[----:B------:R-:W-:Y:S02]  /*0770*/  ISETP.NE.AND P0, PT, R10, RZ, PT ;  /* 0x000000ff0a00720c */ /* 0x000fe40003f05270 */
[----:B------:R-:W1:Y:S11]  /*0780*/  LDC R10, c[0x0][0x3e0] ;  /* 0x0000f800ff0a7b82 */ /* 0x000e760000000800 */
[----:B------:R-:W2:Y:S01]  /*0790*/  @P0 LDC R2, c[0x0][0x454] ;  /* 0x00011500ff020b82 */ /* 0x000ea20000000800 */
[----:B----4-:R-:W-:-:S02]  /*07a0*/  @P0 MOV R0, 0x1 ;  /* 0x0000000100000802 */ /* 0x010fc40000000f00 */
[----:B------:R-:W-:-:S05]  /*07b0*/  @!P0 MOV R0, 0x1 ;  /* 0x0000000100008802 */ /* 0x000fca0000000f00 */
[----:B------:R-:W1:Y:S08]  /*07c0*/  @P0 LDC R3, c[0x0][0x454] ;  /* 0x00011500ff030b82 */ /* 0x000e700000000800 */
[----:B------:R-:W3:Y:S08]  /*07d0*/  @!P0 LDC R8, c[0x0][0x434] ;  /* 0x00010d00ff088b82 */ /* 0x000ef00000000800 */
[----:B------:R-:W4:Y:S01]  /*07e0*/  @!P0 LDC R2, c[0x0][0x434] ;  /* 0x00010d00ff028b82 */ /* 0x000f220000000800 */
[----:B-1----:R-:W-:-:S02]  /*07f0*/  @P0 IMAD R3, R3, R10, RZ ;  /* 0x0000000a03030224 */ /* 0x002fc400078e02ff */
[----:B--23--:R-:W-:-:S07]  /*0800*/  @!P0 IMAD R3, R8, R10, RZ ;  /* 0x0000000a08038224 */ /* 0x00cfce00078e02ff */
.L_x_197:
[----:B------:R-:W1:Y:S01]  /*0810*/  LDCU UR6, c[0x0][0x440] ;  /* 0x00008800ff0677ac */ /* 0x000e620008000800 */
[----:B------:R-:W2:Y:S01]  /*0820*/  S2R R18, SR_CTAID.X ;  /* 0x0000000000127919 */ /* 0x000ea20000002500 */
[C---:B------:R-:W-:Y:S01]  /*0830*/  @P1 IMAD.WIDE.U32 R10, R220.reuse, R6, RZ ;  /* 0x00000006dc0a1225 */ /* 0x040fe200078e00ff */
[----:B------:R-:W-:Y:S01]  /*0840*/  ISETP.NE.AND P4, PT, R220, -0x1, PT ;  /* 0xffffffffdc00780c */ /* 0x000fe20003f85270 */
[----:B------:R-:W3:Y:S01]  /*0850*/  LDCU.64 UR4, c[0x0][0x410] ;  /* 0x00008200ff0477ac */ /* 0x000ee20008000a00 */
[----:B------:R-:W-:Y:S01]  /*0860*/  SHF.R.U32.HI R8, RZ, 0x2, R4 ;  /* 0x00000002ff087819 */ /* 0x000fe20000011604 */
[----:B------:R-:W-:Y:S01]  /*0870*/  IMAD R5, R16, R5, RZ ;  /* 0x0000000510057224 */ /* 0x000fe200078e02ff */
[----:B------:R-:W-:Y:S01]  /*0880*/  BSSY.RECONVERGENT B0, `(.L_x_198) ;  /* 0x000002a000007945 */ /* 0x000fe20003800200 */
[----:B------:R-:W-:Y:S01]  /*0890*/  IMAD.SHL.U32 R6, R4, 0x8, RZ ;  /* 0x0000000804067824 */ /* 0x000fe200078e00ff */
[----:B------:R-:W-:Y:S01]  /*08a0*/  UIADD3 UR17, UPT, UPT, -UR16, UR17, URZ ;  /* 0x0000001110117290 */ /* 0x000fe2000fffe1ff */
[----:B----4-:R-:W-:Y:S01]  /*08b0*/  IMAD R2, R15, R2, RZ ;  /* 0x000000020f027224 */ /* 0x010fe200078e02ff */
[----:B------:R-:W-:Y:S01]  /*08c0*/  SEL R4, R5, R220, !P4 ;  /* 0x000000dc05047207 */ /* 0x000fe20006000000 */
[----:B------:R-:W-:Y:S01]  /*08d0*/  @P1 IMAD.MOV.U32 R12, RZ, RZ, R10 ;  /* 0x000000ffff0c1224 */ /* 0x000fe200078e000a */
[----:B------:R-:W-:Y:S01]  /*08e0*/  LOP3.LUT R6, R6, 0x18, RZ, 0xc0, !PT ;  /* 0x0000001806067812 */ /* 0x000fe200078ec0ff */
[C---:B------:R-:W-:Y:S01]  /*08f0*/  @!P2 IMAD R2, R16.reuse, R3, R2 ;  /* 0x000000031002a224 */ /* 0x040fe200078e0202 */
[----:B------:R-:W-:Y:S01]  /*0900*/  SHF.R.S32.HI R3, RZ, 0x1f, R4 ;  /* 0x0000001fff037819 */ /* 0x000fe20000011404 */
[----:B------:R-:W-:Y:S01]  /*0910*/  @!P1 IMAD R9, R16, R9, R13 ;  /* 0x0000000910099224 */ /* 0x000fe200078e020d */
[----:B------:R-:W-:Y:S01]  /*0920*/  SEL R4, R4, RZ, P2 ;  /* 0x000000ff04047207 */ /* 0x000fe20001000000 */
[----:B------:R-:W-:Y:S01]  /*0930*/  @P1 IMAD R9, R220, R7, R11 ;  /* 0x00000007dc091224 */ /* 0x000fe200078e020b */
[----:B-1----:R-:W-:Y:S01]  /*0940*/  ISETP.GE.AND P0, PT, R6, UR6, PT ;  /* 0x0000000606007c0c */ /* 0x002fe2000bf06270 */
[----:B------:R-:W-:Y:S01]  /*0950*/  VIADD R7, R8, 0x20 ;  /* 0x0000002008077836 */ /* 0x000fe20000000000 */
[----:B------:R-:W-:Y:S01]  /*0960*/  IADD3 R16, P1, PT, R6, R12, RZ ;  /* 0x0000000c06107210 */ /* 0x000fe20007f3e0ff */
[----:B------:R-:W-:Y:S01]  /*0970*/  VIADD R5, R8, 0x60 ;  /* 0x0000006008057836 */ /* 0x000fe20000000000 */
[----:B------:R-:W-:Y:S01]  /*0980*/  SEL R3, R3, RZ, P2 ;  /* 0x000000ff03037207 */ /* 0x000fe20001000000 */
[----:B------:R-:W-:Y:S01]  /*0990*/  IMAD R12, R0, UR16, RZ ;  /* 0x00000010000c7c24 */ /* 0x000fe2000f8e02ff */
[----:B------:R-:W-:Y:S01]  /*09a0*/  ISETP.GE.OR P2, PT, R8, UR17, P0 ;  /* 0x0000001108007c0c */ /* 0x000fe20008746670 */
[----:B------:R-:W-:Y:S01]  /*09b0*/  IMAD.X R17, RZ, RZ, R9, P1 ;  /* 0x000000ffff117224 */ /* 0x000fe200008e0609 */
[----:B------:R-:W-:-:S02]  /*09c0*/  ISETP.NE.AND P3, PT, R6, RZ, PT ;  /* 0x000000ff0600720c */ /* 0x000fc40003f65270 */
[C---:B------:R-:W-:Y:S01]  /*09d0*/  IADD3 R6, PT, PT, R8.reuse, 0x40, RZ ;  /* 0x0000004008067810 */ /* 0x040fe20007ffe0ff */
[C---:B---3--:R-:W-:Y:S01]  /*09e0*/  IMAD.WIDE.U32 R16, R15.reuse, UR4, R16 ;  /* 0x000000040f107c25 */ /* 0x048fe2000f8e0010 */
[----:B------:R-:W-:Y:S02]  /*09f0*/  MOV R9, RZ ;  /* 0x000000ff00097202 */ /* 0x000fe40000000f00 */
[----:B------:R-:W-:Y:S01]  /*0a00*/  ISETP.GE.OR P6, PT, R8, UR17, P3 ;  /* 0x0000001108007c0c */ /* 0x000fe20009fc6670 */
[----:B------:R-:W-:Y:S01]  /*0a10*/  IMAD R15, R15, UR5, R17 ;  /* 0x000000050f0f7c24 */ /* 0x000fe2000f8e0211 */
[----:B------:R-:W-:Y:S01]  /*0a20*/  ISETP.GE.OR P5, PT, R7, UR17, P3 ;  /* 0x0000001107007c0c */ /* 0x000fe20009fa6670 */
[----:B--2---:R-:W-:Y:S01]  /*0a30*/  IMAD.WIDE.U32 R18, R18, 0x80, R8 ;  /* 0x0000008012127825 */ /* 0x004fe200078e0008 */
[----:B------:R-:W-:Y:S02]  /*0a40*/  ISETP.GE.OR P4, PT, R6, UR17, P3 ;  /* 0x0000001106007c0c */ /* 0x000fe40009f86670 */
[----:B------:R-:W-:-:S02]  /*0a50*/  ISETP.GE.OR P3, PT, R5, UR17, P3 ;  /* 0x0000001105007c0c */ /* 0x000fc40009f66670 */
[----:B------:R-:W-:Y:S01]  /*0a60*/  ISETP.GE.OR P1, PT, R7, UR17, P0 ;  /* 0x0000001107007c0c */ /* 0x000fe20008726670 */
        /* <DEDUP_REMOVED lines=11> */
.L_x_199:
[----:B------:R-:W-:Y:S05]  /*0b20*/  BSYNC.RECONVERGENT B0 ;  /* 0x0000000000007941 */ /* 0x000fea0003800200 */
.L_x_198:
[----:B------:R-:W-:Y:S01]  /*0b30*/  BSSY.RECONVERGENT B0, `(.L_x_200) ;  /* 0x0000011000007945 */ /* 0x000fe20003800200 */
[----:B------:R-:W-:Y:S02]  /*0b40*/  ISETP.GE.OR P2, PT, R6, UR17, P0 ;  /* 0x0000001106007c0c */ /* 0x000fe40008746670 */
[----:B------:R-:W-:Y:S01]  /*0b50*/  ISETP.GE.OR P0, PT, R5, UR17, P0 ;  /* 0x0000001105007c0c */ /* 0x000fe20008706670 */
        /* <DEDUP_REMOVED lines=14> */
.L_x_201:
[----:B------:R-:W-:Y:S05]  /*0c40*/  BSYNC.RECONVERGENT B0 ;  /* 0x0000000000007941 */ /* 0x000fea0003800200 */
.L_x_200:
        /* <DEDUP_REMOVED lines=15> */
.L_x_203:
[----:B------:R-:W-:Y:S05]  /*0d40*/  BSYNC.RECONVERGENT B0 ;  /* 0x0000000000007941 */ /* 0x000fea0003800200 */
.L_x_202:
[----:B------:R-:W-:Y:S01]  /*0d50*/  BSSY.RECONVERGENT B0, `(.L_x_204) ;  /* 0x0000011000007945 */ /* 0x000fe20003800200 */
[----:B------:R-:W-:Y:S02]  /*0d60*/  IADD3 R4, P2, P1, R12, R4, R2 ;  /* 0x000000040c047210 */ /* 0x000fe4000795e002 */
        /* <DEDUP_REMOVED lines=15> */
.L_x_205:
[----:B------:R-:W-:Y:S05]  /*0e60*/  BSYNC.RECONVERGENT B0 ;  /* 0x0000000000007941 */ /* 0x000fea0003800200 */
.L_x_204:
        /* <DEDUP_REMOVED lines=11> */
.L_x_207:
[----:B------:R-:W-:Y:S05]  /*0f20*/  BSYNC.RECONVERGENT B0 ;  /* 0x0000000000007941 */ /* 0x000fea0003800200 */
.L_x_206:
        /* <DEDUP_REMOVED lines=10> */
.L_x_209:
[----:B------:R-:W-:Y:S05]  /*0fd0*/  BSYNC.RECONVERGENT B0 ;  /* 0x0000000000007941 */ /* 0x000fea0003800200 */
.L_x_208:
        /* <DEDUP_REMOVED lines=10> */
.L_x_211:
[----:B------:R-:W-:Y:S05]  /*1080*/  BSYNC.RECONVERGENT B0 ;  /* 0x0000000000007941 */ /* 0x000fea0003800200 */
.L_x_210:
        /* <DEDUP_REMOVED lines=10> */
.L_x_196:
        /* <DEDUP_REMOVED lines=22> */
.L_x_212:
[----:B------:R-:W1:Y:S01]  /*1290*/  LDC.64 R6, c[0x0][0x3b8] ;  /* 0x0000ee00ff067b82 */ /* 0x000e620000000a00 */
[----:B------:R-:W-:-:S05]  /*12a0*/  IADD3 R20, PT, PT, R5, R8, RZ ;  /* 0x0000000805147210 */ /* 0x000fca0007ffe0ff */
[C---:B-1----:R-:W-:Y:S02]  /*12b0*/  IMAD R10, R20.reuse, R7, RZ ;  /* 0x00000007140a7224 */ /* 0x042fe400078e02ff */
[----:B------:R-:W-:-:S05]  /*12c0*/  IMAD.WIDE.U32 R20, R20, R6, RZ ;  /* 0x0000000614147225 */ /* 0x000fca00078e00ff */
[----:B------:R-:W-:Y:S02]  /*12d0*/  IADD3 R10, PT, PT, R21, R10, RZ ;  /* 0x0000000a150a7210 */ /* 0x000fe40007ffe0ff */
.L_x_213:
        /* <DEDUP_REMOVED lines=40> */
.L_x_214:
[----:B------:R-:W1:Y:S01]  /*1560*/  LDC.64 R168, c[0x0][0x3c0] ;  /* 0x0000f000ffa87b82 */ /* 0x000e620000000a00 */
[----:B------:R-:W-:-:S05]  /*1570*/  IADD3 R8, PT, PT, R5, R8, RZ ;  /* 0x0000000805087210 */ /* 0x000fca0007ffe0ff */
[C---:B-1----:R-:W-:Y:S02]  /*1580*/  IMAD R5, R8.reuse, R169, RZ ;  /* 0x000000a908057224 */ /* 0x042fe400078e02ff */
[----:B------:R-:W-:-:S05]  /*1590*/  IMAD.WIDE.U32 R8, R8, R168, RZ ;  /* 0x000000a808087225 */ /* 0x000fca00078e00ff */
[----:B------:R-:W-:-:S07]  /*15a0*/  IADD3 R5, PT, PT, R9, R5, RZ ;  /* 0x0000000509057210 */ /* 0x000fce0007ffe0ff */
.L_x_215:
[C---:B------:R-:W-:Y:S01]  /*15b0*/  IMAD.SHL.U32 R221, R4.reuse, 0x8, RZ ;  /* 0x0000000804dd7824 */ /* 0x040fe200078e00ff */
[----:B------:R-:W1:Y:S01]  /*15c0*/  LDCU.128 UR4, c[0x0][0x3d0] ;  /* 0x00007a00ff0477ac */ /* 0x000e620008000c00 */
[----:B------:R-:W-:Y:S01]  /*15d0*/  SHF.R.U32.HI R18, RZ, 0x2, R4 ;  /* 0x00000002ff127819 */ /* 0x000fe20000011604 */
[----:B------:R-:W2:Y:S01]  /*15e0*/  S2R R222, SR_CTAID.X ;  /* 0x0000000000de7919 */ /* 0x000ea20000002500 */
[----:B------:R-:W-:Y:S01]  /*15f0*/  SHF.R.S32.HI R216, RZ, 0x1f, R2 ;  /* 0x0000001fffd87819 */ /* 0x000fe20000011402 */
[----:B------:R-:W3:Y:S01]  /*1600*/  LDCU.64 UR12, c[0x0][0x388] ;  /* 0x00007100ff0c77ac */ /* 0x000ee20008000a00 */
[C---:B------:R-:W-:Y:S01]  /*1610*/  LOP3.LUT R215, R221.reuse, 0x18, RZ, 0xc0, !PT ;  /* 0x00000018ddd77812 */ /* 0x040fe200078ec0ff */
[----:B------:R-:W4:Y:S01]  /*1620*/  S2UR UR20, SR_CgaCtaId ;  /* 0x00000000001479c3 */ /* 0x000f220000008800 */
[----:B------:R-:W-:Y:S01]  /*1630*/  LOP3.LUT R9, R221, 0xd8, RZ, 0xc0, !PT ;  /* 0x000000d8dd097812 */ /* 0x000fe200078ec0ff */
[----:B------:R-:W5:Y:S01]  /*1640*/  LDCU.64 UR10, c[0x0][0x390] ;  /* 0x00007200ff0a77ac */ /* 0x000f620008000a00 */
[----:B------:R-:W-:Y:S01]  /*1650*/  IADD3 R20, P0, PT, R215, R20, RZ ;  /* 0x00000014d7147210 */ /* 0x000fe20007f1e0ff */
[C---:B------:R-:W-:Y:S01]  /*1660*/  IMAD.SHL.U32 R12, R4.reuse, 0x20, RZ ;  /* 0x00000020040c7824 */ /* 0x040fe200078e00ff */
[----:B------:R-:W-:Y:S01]  /*1670*/  LOP3.LUT R9, R9, 0x18, R4, 0x78, !PT ;  /* 0x0000001809097812 */ /* 0x000fe200078e7804 */
[----:B------:R-:W5:Y:S01]  /*1680*/  LDCU.64 UR8, c[0x0][0x3c8] ;  /* 0x00007900ff0877ac */ /* 0x000f620008000a00 */
[----:B------:R-:W-:Y:S01]  /*1690*/  IMAD.SHL.U32 R11, R4, 0x4, RZ ;  /* 0x00000004040b7824 */ /* 0x000fe200078e00ff */
[----:B------:R-:W-:Y:S01]  /*16a0*/  MOV R19, RZ ;  /* 0x000000ff00137202 */ /* 0x000fe20000000f00 */
[----:B------:R-:W-:Y:S01]  /*16b0*/  IMAD.X R21, RZ, RZ, R10, P0 ;  /* 0x000000ffff157224 */ /* 0x000fe200000e060a */
[----:B------:R-:W-:Y:S01]  /*16c0*/  IADD3 R8, P0, PT, R215, R8, RZ ;  /* 0x00000008d7087210 */ /* 0x000fe20007f1e0ff */
[----:B------:R-:W-:Y:S01]  /*16d0*/  BSSY.RECONVERGENT B0, `(.L_x_216) ;  /* 0x0000035000007945 */ /* 0x000fe20003800200 */
[----:B------:R-:W-:Y:S01]  /*16e0*/  LOP3.LUT R221, R9, 0x1f20, R221, 0xf8, !PT ;  /* 0x00001f2009dd7812 */ /* 0x000fe200078ef8dd */
[----:B------:R-:W-:Y:S01]  /*16f0*/  IMAD.WIDE.U32 R24, R18, R6, R20 ;  /* 0x0000000612187225 */ /* 0x000fe200078e0014 */
[----:B------:R-:W-:-:S02]  /*1700*/  LOP3.LUT R13, R12, 0xc0, RZ, 0xc0, !PT ;  /* 0x000000c00c0d7812 */ /* 0x000fc400078ec0ff */
[----:B------:R-:W-:Y:S01]  /*1710*/  SHF.R.U32.HI R17, RZ, 0x1, R4 ;  /* 0x00000001ff117819 */ /* 0x000fe20000011604 */
[----:B------:R-:W-:Y:S01]  /*1720*/  IMAD.X R9, RZ, RZ, R5, P0 ;  /* 0x000000ffff097224 */ /* 0x000fe200000e0605 */
[----:B------:R-:W-:Y:S01]  /*1730*/  IADD3 R22, P0, PT, R215, R22, RZ ;  /* 0x00000016d7167210 */ /* 0x000fe20007f1e0ff */
[----:B------:R-:W-:Y:S01]  /*1740*/  IMAD R25, R18, R7, R25 ;  /* 0x0000000712197224 */ /* 0x000fe200078e0219 */
[----:B------:R-:W-:Y:S01]  /*1750*/  LOP3.LUT R11, R13, 0x18, R11, 0xf8, !PT ;  /* 0x000000180d0b7812 */ /* 0x000fe200078ef80b */
[----:B-1----:R-:W-:Y:S01]  /*1760*/  IMAD R218, R216, UR4, RZ ;  /* 0x00000004d8da7c24 */ /* 0x002fe2000f8e02ff */
[----:B------:R-:W-:Y:S01]  /*1770*/  IADD3.X R23, PT, PT, RZ, R3, RZ, P0, !PT ;  /* 0x00000003ff177210 */ /* 0x000fe200007fe4ff */
[----:B------:R-:W-:Y:S01]  /*1780*/  IMAD.WIDE.U32 R20, R18, R168, R8 ;  /* 0x000000a812147225 */ /* 0x000fe200078e0008 */
[----:B------:R-:W-:Y:S02]  /*1790*/  LOP3.LUT R184, R12, 0x120, RZ, 0xc0, !PT ;  /* 0x000001200cb87812 */ /* 0x000fe400078ec0ff */
[----:B------:R-:W-:Y:S01]  /*17a0*/  LOP3.LUT R5, R11, 0x8, R17, 0x78, !PT ;  /* 0x000000080b057812 */ /* 0x000fe200078e7811 */
[C---:B------:R-:W-:Y:S01]  /*17b0*/  IMAD R218, R2.reuse, UR5, R218 ;  /* 0x0000000502da7c24 */ /* 0x040fe2000f8e02da */
[----:B------:R-:W-:Y:S01]  /*17c0*/  UIADD3 UR5, UPT, UPT, -UR16, UR17, URZ ;  /* 0x0000001110057290 */ /* 0x000fe2000fffe1ff */
[----:B------:R-:W-:Y:S01]  /*17d0*/  IMAD.WIDE.U32 R8, R2, UR4, R24 ;  /* 0x0000000402087c25 */ /* 0x000fe2000f8e0018 */
[----:B------:R-:W-:-:S02]  /*17e0*/  UMOV UR4, 0x400 ;  /* 0x0000040000047882 */ /* 0x000fc40000000000 */
[----:B----4-:R-:W-:Y:S01]  /*17f0*/  ULEA UR4, UR20, UR4, 0x18 ;  /* 0x0000000414047291 */ /* 0x010fe2000f8ec0ff */
[----:B------:R-:W-:Y:S01]  /*1800*/  IMAD.IADD R218, R9, 0x1, R218 ;  /* 0x0000000109da7824 */ /* 0x000fe200078e02da */
[----:B---3--:R-:W-:Y:S01]  /*1810*/  LEA R219, P1, R8, UR12, 0x1 ;  /* 0x0000000c08db7c11 */ /* 0x008fe2000f8208ff */
[----:B------:R-:W-:Y:S02]  /*1820*/  IMAD R216, R216, UR6, RZ ;  /* 0x00000006d8d87c24 */ /* 0x000fe4000f8e02ff */
[----:B------:R-:W-:Y:S01]  /*1830*/  IMAD R21, R18, R169, R21 ;  /* 0x000000a912157224 */ /* 0x000fe200078e0215 */
[----:B------:R-:W-:Y:S01]  /*1840*/  LEA.HI.X R218, R8, UR13, R218, 0x1, P1 ;  /* 0x0000000d08da7c11 */ /* 0x000fe200088f0cda */
[----:B------:R-:W-:Y:S01]  /*1850*/  IMAD R216, R2, UR7, R216 ;  /* 0x0000000702d87c24 */ /* 0x000fe2000f8e02d8 */
[----:B------:R-:W-:Y:S01]  /*1860*/  ISETP.GE.AND P1, PT, R18, UR5, PT ;  /* 0x0000000512007c0c */ /* 0x000fe2000bf26270 */
[----:B------:R-:W-:Y:S01]  /*1870*/  IMAD.WIDE.U32 R2, R2, UR6, R20 ;  /* 0x0000000602027c25 */ /* 0x000fe2000f8e0014 */
[----:B------:R-:W-:-:S03]  /*1880*/  LEA R221, R221, UR4, 0x1 ;  /* 0x00000004dddd7c11 */ /* 0x000fc6000f8e08ff */
[----:B------:R-:W-:Y:S01]  /*1890*/  IMAD.IADD R216, R3, 0x1, R216 ;  /* 0x0000000103d87824 */ /* 0x000fe200078e02d8 */
[----:B-----5:R-:W-:Y:S01]  /*18a0*/  LEA R217, P0, R2, UR10, 0x1 ;  /* 0x0000000a02d97c11 */ /* 0x020fe2000f8008ff */
[----:B------:R-:W-:-:S03]  /*18b0*/  IMAD.WIDE.U32 R22, R15, UR8, R22 ;  /* 0x000000080f167c25 */ /* 0x000fc6000f8e0016 */
[----:B------:R-:W-:Y:S01]  /*18c0*/  LEA.HI.X R216, R2, UR11, R216, 0x1, P0 ;  /* 0x0000000b02d87c11 */ /* 0x000fe200080f0cd8 */
[----:B------:R-:W-:Y:S02]  /*18d0*/  IMAD R25, R15, UR9, R23 ;  /* 0x000000090f197c24 */ /* 0x000fe4000f8e0217 */
[----:B--2---:R-:W-:Y:S01]  /*18e0*/  IMAD.WIDE.U32 R222, R222, 0x80, R18 ;  /* 0x00000080dede7825 */ /* 0x004fe200078e0012 */
        /* <DEDUP_REMOVED lines=18> */
.L_x_218:
[----:B------:R1:W-:Y:S02]  /*1a10*/  STS.128 [R221], RZ ;  /* 0x000000ffdd007388 */ /* 0x0003e40000000c00 */
.L_x_217:
[----:B------:R-:W-:Y:S05]  /*1a20*/  BSYNC.RECONVERGENT B0 ;  /* 0x0000000000007941 */ /* 0x000fea0003800200 */
.L_x_216:
[----:B------:R-:W-:Y:S01]  /*1a30*/  IADD3 R9, PT, PT, R18, 0x20, RZ ;  /* 0x0000002012097810 */ /* 0x000fe20007ffe0ff */
[----:B------:R-:W-:Y:S01]  /*1a40*/  VIADD R170, R196, 0xffffffff ;  /* 0xffffffffc4aa7836 */ /* 0x000fe20000000000 */
[----:B------:R-:W-:Y:S01]  /*1a50*/  SHF.L.U64.HI R13, R6, 0x7, R7 ;  /* 0x00000007060d7819 */ /* 0x000fe20000010207 */
[----:B------:R-:W-:Y:S01]  /*1a60*/  VIADD R214, R18, 0x40 ;  /* 0x0000004012d67836 */ /* 0x000fe20000000000 */
[----:B------:R-:W-:Y:S01]  /*1a70*/  ISETP.GE.AND P0, PT, R9, UR5, PT ;  /* 0x0000000509007c0c */ /* 0x000fe2000bf06270 */
[----:B------:R-:W-:Y:S01]  /*1a80*/  IMAD R10, R170, -0x80, R186 ;  /* 0xffffff80aa0a7824 */ /* 0x000fe200078e02ba */
[----:B------:R-:W-:Y:S01]  /*1a90*/  IADD3 R8, PT, PT, R18, 0x60, RZ ;  /* 0x0000006012087810 */ /* 0x000fe20007ffe0ff */
[----:B--2---:R-:W-:Y:S01]  /*1aa0*/  IMAD.SHL.U32 R20, R6, 0x80, RZ ;  /* 0x0000008006147824 */ /* 0x004fe200078e00ff */
[----:B------:R-:W-:Y:S01]  /*1ab0*/  BSSY.RECONVERGENT B0, `(.L_x_219) ;  /* 0x000001b000007945 */ /* 0x000fe20003800200 */
[----:B------:R-:W-:Y:S01]  /*1ac0*/  ISETP.GE.AND P2, PT, R214, UR5, PT ;  /* 0x00000005d6007c0c */ /* 0x000fe2000bf46270 */
[-C--:B------:R-:W-:Y:S01]  /*1ad0*/  IMAD R13, R13, R170.reuse, RZ ;  /* 0x000000aa0d0d7224 */ /* 0x080fe200078e02ff */
[----:B------:R-:W-:Y:S01]  /*1ae0*/  ISETP.GE.AND P1, PT, R8, UR5, PT ;  /* 0x0000000508007c0c */ /* 0x000fe2000bf26270 */
        /* <DEDUP_REMOVED lines=23> */
.L_x_220:
[----:B------:R-:W-:Y:S05]  /*1c60*/  BSYNC.RECONVERGENT B0 ;  /* 0x0000000000007941 */ /* 0x000fea0003800200 */
.L_x_219:
        /* <DEDUP_REMOVED lines=22> */
.L_x_222:
[----:B------:R-:W-:Y:S05]  /*1dd0*/  BSYNC.RECONVERGENT B0 ;  /* 0x0000000000007941 */ /* 0x000fea0003800200 */
.L_x_221:
        /* <DEDUP_REMOVED lines=21> */
.L_x_224:
[----:B------:R-:W-:Y:S05]  /*1f30*/  BSYNC.RECONVERGENT B0 ;  /* 0x0000000000007941 */ /* 0x000fea0003800200 */
.L_x_223:
        /* <DEDUP_REMOVED lines=13> */
.L_x_227:
[----:B------:R1:W-:Y:S02]  /*2010*/  STS.128 [R221+0x2000], RZ ;  /* 0x002000ffdd007388 */ /* 0x0003e40000000c00 */
.L_x_226:
[----:B------:R-:W-:Y:S05]  /*2020*/  BSYNC.RECONVERGENT B0 ;  /* 0x0000000000007941 */ /* 0x000fea0003800200 */
.L_x_225:
[----:B-1----:R-:W1:Y:S01]  /*2030*/  LDC R2, c[0x0][0x3e0] ;  /* 0x0000f800ff027b82 */ /* 0x002e620000000800 */
        /* <DEDUP_REMOVED lines=9> */
[----:B--2---:R-:W-:-:S04]  /*20d0*/  IMAD.WIDE.U32 R24, R6, 0x20, RZ ;  /* 0x0000002006187825 */ /* 0x004fc800078e00ff */
        /* <DEDUP_REMOVED lines=9> */
.L_x_229:
[----:B------:R-:W-:Y:S05]  /*2170*/  BSYNC.RECONVERGENT B0 ;  /* 0x0000000000007941 */ /* 0x000fea0003800200 */
.L_x_228:
[----:B------:R-:W-:Y:S04]  /*2180*/  BSSY.RECONVERGENT B0, `(.L_x_230) ;  /* 0x000000e000007945 */ /* 0x000fe80003800200 */
[----:B------:R-:W-:Y:S05]  /*2190*/  @P2 BRA `(.L_x_231) ;  /* 0x0000000000302947 */ /* 0x000fea0003800000 */
[----:B------:R-:W5:Y:S02]  /*21a0*/  LDCU UR6, c[0x0][0x440] ;  /* 0x00008800ff0677ac */ /* 0x000f640008000800 */
[----:B-----5:R-:W-:-:S13]  /*21b0*/  ISETP.GE.AND P0, PT, R215, UR6, PT ;  /* 0x00000006d7007c0c */ /* 0x020fda000bf06270 */
[----:B------:R1:W-:Y:S01]  /*21c0*/  @P0 STS.128 [R221+0x3000], RZ ;  /* 0x003000ffdd000388 */ /* 0x0003e20000000c00 */
[----:B------:R-:W-:Y:S05]  /*21d0*/  @P0 BRA `(.L_x_231) ;  /* 0x0000000000200947 */ /* 0x000fea0003800000 */
[----:B------:R-:W-:-:S04]  /*21e0*/  LEA R13, P0, R6, R20, 0x6 ;  /* 0x00000014060d7211 */ /* 0x000fc800078030ff */
[----:B------:R-:W-:Y:S02]  /*21f0*/  LEA.HI.X R3, R6, R23, R7, 0x6, P0 ;  /* 0x0000001706037211 */ /* 0x000fe400000f3407 */
[----:B--2---:R-:W-:-:S04]  /*2200*/  LEA R24, P0, R13, R219, 0x1 ;  /* 0x000000db0d187211 */ /* 0x004fc800078008ff */
[----:B------:R-:W-:-:S05]  /*2210*/  LEA.HI.X R25, R13, R218, R3, 0x1, P0 ;  /* 0x000000da0d197211 */ /* 0x000fca00000f0c03 */
[----:B------:R-:W-:Y:S01]  /*2220*/  @!PT LDS RZ, [RZ] ;  /* 0x00000000fffff984 */ /* 0x000fe20000000800 */
[----:B------:R-:W-:Y:S01]  /*2230*/  @!PT LDS RZ, [RZ] ;  /* 0x00000000fffff984 */ /* 0x000fe20000000800 */
[----:B------:R-:W-:Y:S01]  /*2240*/  @!PT LDS RZ, [RZ] ;  /* 0x00000000fffff984 */ /* 0x000fe20000000800 */
[----:B------:R2:W-:Y:S04]  /*2250*/  LDGSTS.E.BYPASS.LTC128B.128 [R221+0x3000], desc[UR14][R24.64] ;  /* 0x0300000018dd7fae */ /* 0x0005e8000b981a0e */
.L_x_231:
[----:B------:R-:W-:Y:S05]  /*2260*/  BSYNC.RECONVERGENT B0 ;  /* 0x0000000000007941 */ /* 0x000fea0003800200 */
.L_x_230:
        /* <DEDUP_REMOVED lines=16> */
.L_x_233:
[----:B------:R-:W-:Y:S05]  /*2370*/  BSYNC.RECONVERGENT B0 ;  /* 0x0000000000007941 */ /* 0x000fea0003800200 */
.L_x_232:
[----:B------:R-:W5:Y:S01]  /*2380*/  S2R R13, SR_CTAID.X ;  /* 0x00000000000d7919 */ /* 0x000f620000002500 */
[----:B------:R-:W-:Y:S01]  /*2390*/  IMAD.U32 R3, RZ, RZ, UR16 ;  /* 0x00000010ff037e24 */ /* 0x000fe2000f8e00ff */
[----:B------:R-:W-:Y:S01]  /*23a0*/  LOP3.LUT R17, R17, 0x1f0, RZ, 0xc0, !PT ;  /* 0x000001f011117812 */ /* 0x000fe200078ec0ff */
[----:B------:R-:W-:Y:S01]  /*23b0*/  IMAD.SHL.U32 R197, R4, 0x2, RZ ;  /* 0x0000000204c57824 */ /* 0x000fe200078e00ff */
[----:B------:R-:W0:Y:S01]  /*23c0*/  LDGDEPBAR ;  /* 0x00000000000079af */ /* 0x000e220000000000 */
[----:B------:R-:W-:Y:S01]  /*23d0*/  LOP3.LUT R18, R18, 0x7, RZ, 0xc0, !PT ;  /* 0x0000000712127812 */ /* 0x000fe200078ec0ff */
[----:B------:R-:W-:Y:S01]  /*23e0*/  BSSY.RECONVERGENT B0, `(.L_x_234) ;  /* 0x0000022000007945 */ /* 0x000fe20003800200 */
[----:B------:R-:W-:Y:S01]  /*23f0*/  IADD3 R3, PT, PT, R17, 0x1, R3 ;  /* 0x0000000111037810 */ /* 0x000fe20007ffe003 */
[----:B-1----:R-:W-:Y:S01]  /*2400*/  IMAD R17, R16, R2, R15 ;  /* 0x0000000210117224 */ /* 0x002fe200078e020f */
[----:B------:R-:W-:Y:S02]  /*2410*/  LOP3.LUT R2, R4, 0x1f, RZ, 0xc0, !PT ;  /* 0x0000001f04027812 */ /* 0x000fe400078ec0ff */
[----:B------:R-:W-:Y:S01]  /*2420*/  IADD3 R18, PT, PT, R3, -UR17, R18 ;  /* 0x8000001103127c10 */ /* 0x000fe2000fffe012 */
[----:B------:R-:W-:Y:S01]  /*2430*/  IMAD.SHL.U32 R17, R17, 0x20, RZ ;  /* 0x0000002011117824 */ /* 0x000fe200078e00ff */
[----:B------:R-:W-:-:S02]  /*2440*/  SHF.L.U64.HI R16, R168, 0x7, R169 ;  /* 0x00000007a8107819 */ /* 0x000fc400000102a9 */
[----:B------:R-:W-:Y:S02]  /*2450*/  IADD3 R185, PT, PT, R18, R185, R186 ;  /* 0x000000b912b97210 */ /* 0x000fe40007ffe0ba */
[----:B------:R-:W-:Y:S01]  /*2460*/  IADD3 R3, P1, P0, R17, R14, R2 ;  /* 0x0000000e11037210 */ /* 0x000fe2000783e002 */
[----:B------:R-:W-:Y:S01]  /*2470*/  IMAD.SHL.U32 R14, R168, 0x80, RZ ;  /* 0x00000080a80e7824 */ /* 0x000fe200078e00ff */
[----:B------:R-:W-:Y:S01]  /*2480*/  SHF.R.U32.HI R2, RZ, 0x5, R4 ;  /* 0x00000005ff027819 */ /* 0x000fe20000011604 */
[-C--:B------:R-:W-:Y:S01]  /*2490*/  IMAD R16, R16, R170.reuse, RZ ;  /* 0x000000aa10107224 */ /* 0x080fe200078e02ff */
[----:B------:R-:W-:Y:S01]  /*24a0*/  SHF.R.S32.HI R17, RZ, 0x1f, R17 ;  /* 0x0000001fff117819 */ /* 0x000fe20000011411 */
[----:B------:R-:W-:Y:S01]  /*24b0*/  IMAD.WIDE.U32 R14, R14, R170, RZ ;  /* 0x000000aa0e0e7225 */ /* 0x000fe200078e00ff */
[----:B------:R-:W-:Y:S02]  /*24c0*/  LOP3.LUT R197, R197, 0x6, RZ, 0xc0, !PT ;  /* 0x00000006c5c57812 */ /* 0x000fe400078ec0ff */
[----:B------:R-:W-:Y:S01]  /*24d0*/  IADD3.X R0, PT, PT, R17, R0, RZ, P1, P0 ;  /* 0x0000000011007210 */ /* 0x000fe20000fe04ff */
[----:B------:R-:W-:Y:S01]  /*24e0*/  IMAD.IADD R17, R15, 0x1, R16 ;  /* 0x000000010f117824 */ /* 0x000fe200078e0210 */
[----:B------:R-:W-:-:S04]  /*24f0*/  DEPBAR.LE SB0, 0x0 ;  /* 0x000080000000791a */ /* 0x000fc80000000000 */
[----:B-----5:R-:W-:Y:S01]  /*2500*/  IMAD R2, R13, 0x8, R2 ;  /* 0x000000080d027824 */ /* 0x020fe200078e0202 */
        /* <DEDUP_REMOVED lines=12> */
.L_x_236:
[----:B------:R1:W-:Y:S01]  /*25d0*/  STS.128 [R221+0x4000], RZ ;  /* 0x004000ffdd007388 */ /* 0x0003e20000000c00 */
[----:B------:R-:W-:Y:S05]  /*25e0*/  BRA `(.L_x_237) ;  /* 0x0000000000047947 */ /* 0x000fea0003800000 */
.L_x_235:
[----:B------:R1:W-:Y:S02]  /*25f0*/  STS.128 [R221+0x4000], RZ ;  /* 0x004000ffdd007388 */ /* 0x0003e40000000c00 */
.L_x_237:
[----:B------:R-:W-:Y:S05]  /*2600*/  BSYNC.RECONVERGENT B0 ;  /* 0x0000000000007941 */ /* 0x000fea0003800200 */
.L_x_234:
[-C--:B------:R-:W-:Y:S01]  /*2610*/  ISETP.GE.AND P0, PT, R9, R10.reuse, PT ;  /* 0x0000000a0900720c */ /* 0x080fe20003f06270 */
[----:B------:R-:W-:Y:S01]  /*2620*/  IMAD.SHL.U32 R13, R4, 0x10, RZ ;  /* 0x00000010040d7824 */ /* 0x000fe200078e00ff */
[----:B------:R-:W-:Y:S01]  /*2630*/  LOP3.LUT R210, R11, 0x8, R4, 0x78, !PT ;  /* 0x000000080bd27812 */ /* 0x000fe200078e7804 */
[----:B------:R-:W-:Y:S01]  /*2640*/  BSSY.RECONVERGENT B0, `(.L_x_238) ;  /* 0x0000018000007945 */ /* 0x000fe20003800200 */
[----:B------:R-:W-:Y:S02]  /*2650*/  ISETP.GE.AND P1, PT, R8, R10, PT ;  /* 0x0000000a0800720c */ /* 0x000fe40003f26270 */
[----:B------:R-:W-:Y:S02]  /*2660*/  LOP3.LUT R9, R13, 0x100, RZ, 0xc0, !PT ;  /* 0x000001000d097812 */ /* 0x000fe400078ec0ff */
[----:B------:R-:W-:Y:S02]  /*2670*/  LOP3.LUT R211, R184, 0x3e00, R13, 0xf8, !PT ;  /* 0x00003e00b8d37812 */ /* 0x000fe400078ef80d */
[----:B------:R-:W-:-:S02]  /*2680*/  LOP3.LUT R9, R9, 0x20, R12, 0xf8, !PT ;  /* 0x0000002009097812 */ /* 0x000fc400078ef80c */
[----:B------:R-:W-:Y:S01]  /*2690*/  ISETP.GE.AND P2, PT, R214, R10, PT ;  /* 0x0000000ad600720c */ /* 0x000fe20003f46270 */
[----:B------:R1:W-:Y:S01]  /*26a0*/  @P0 STS.128 [R221+0x4800], RZ ;  /* 0x004800ffdd000388 */ /* 0x0003e20000000c00 */
[----:B------:R-:W-:Y:S02]  /*26b0*/  IMAD.IADD R211, R5, 0x1, R211 ;  /* 0x0000000105d37824 */ /* 0x000fe400078e02d3 */
[----:B------:R-:W-:Y:S01]  /*26c0*/  IMAD.IADD R210, R210, 0x1, R9 ;  /* 0x00000001d2d27824 */ /* 0x000fe200078e0209 */
[----:B------:R-:W-:Y:S08]  /*26d0*/  @P0 BRA `(.L_x_239) ;  /* 0x0000000000380947 */ /* 0x000ff00003800000 */
        /* <DEDUP_REMOVED lines=14> */
.L_x_239:
[----:B------:R-:W-:Y:S05]  /*27c0*/  BSYNC.RECONVERGENT B0 ;  /* 0x0000000000007941 */ /* 0x000fea0003800200 */
.L_x_238:
        /* <DEDUP_REMOVED lines=17> */
.L_x_241:
[----:B------:R-:W-:Y:S05]  /*28e0*/  BSYNC.RECONVERGENT B0 ;  /* 0x0000000000007941 */ /* 0x000fea0003800200 */
.L_x_240:
        /* <DEDUP_REMOVED lines=17> */
.L_x_243:
[----:B------:R-:W-:Y:S05]  /*2a00*/  BSYNC.RECONVERGENT B0 ;  /* 0x0000000000007941 */ /* 0x000fea0003800200 */
.L_x_242:
[----:B------:R-:W-:Y:S01]  /*2a10*/  LDSM.16.M88.4 R72, [R211] ;  /* 0x00000000d348783b */ /* 0x000fe20000000200 */
[----:B------:R-:W-:Y:S01]  /*2a20*/  LOP3.LUT P0, RZ, R4, 0x4, RZ, 0xc0, !PT ;  /* 0x0000000404ff7812 */ /* 0x000fe2000780c0ff */
[----:B------:R-:W-:Y:S01]  /*2a30*/  IMAD.MOV.U32 R4, RZ, RZ, 0x20 ;  /* 0x00000020ff047424 */ /* 0x000fe200078e00ff */
[----:B------:R-:W-:Y:S01]  /*2a40*/  ISETP.NE.AND P6, PT, R196, 0x1, PT ;  /* 0x00000001c400780c */ /* 0x000fe20003fc5270 */
[----:B------:R-:W5:Y:S01]  /*2a50*/  LDSM.16.M88.4 R128, [R210+0x2000] ;  /* 0x00200000d280783b */ /* 0x000f620000000200 */
[----:B------:R-:W-:Y:S02]  /*2a60*/  VIMNMX R198, PT, PT, R185, R186, PT ;  /* 0x000000bab9c67248 */ /* 0x000fe40003fe0100 */
[----:B------:R-:W-:Y:S01]  /*2a70*/  SEL R4, R4, 0xffffffe0, !P0 ;  /* 0xffffffe004047807 */ /* 0x000fe20004000000 */
[----:B-1----:R-:W1:Y:S04]  /*2a80*/  LDSM.16.M88.4 R8, [R211+0x1000] ;  /* 0x00100000d308783b */ /* 0x002e680000000200 */
[----:B------:R-:W2:Y:S01]  /*2a90*/  LDSM.16.M88.4 R120, [R210+0x2400] ;  /* 0x00240000d278783b */ /* 0x000ea20000000200 */
[----:B------:R-:W-:-:S02]  /*2aa0*/  IMAD.IADD R171, R210, 0x1, R4 ;  /* 0x00000001d2ab7824 */ /* 0x000fc400078e0204 */
[----:B------:R-:W-:Y:S01]  /*2ab0*/  IMAD.IADD R209, R211, 0x1, R4 ;  /* 0x00000001d3d17824 */ /* 0x000fe200078e0204 */
[----:B------:R-:W3:Y:S04]  /*2ac0*/  LDSM.16.M88.4 R112, [R210+0x2800] ;  /* 0x00280000d270783b */ /* 0x000ee80000000200 */
[----:B------:R-:W4:Y:S04]  /*2ad0*/  LDSM.16.M88.4 R104, [R210+0x2c00] ;  /* 0x002c0000d268783b */ /* 0x000f280000000200 */
[----:B------:R-:W4:Y:S04]  /*2ae0*/  LDSM.16.M88.4 R96, [R210+0x3000] ;  /* 0x00300000d260783b */ /* 0x000f280000000200 */
[----:B------:R-:W4:Y:S04]  /*2af0*/  LDSM.16.M88.4 R88, [R210+0x3400] ;  /* 0x00340000d258783b */ /* 0x000f280000000200 */
[----:B------:R-:W4:Y:S04]  /*2b00*/  LDSM.16.M88.4 R80, [R210+0x3800] ;  /* 0x00380000d250783b */ /* 0x000f280000000200 */
[----:B------:R-:W4:Y:S04]  /*2b10*/  LDSM.16.M88.4 R180, [R210+0x3c00] ;  /* 0x003c0000d2b4783b */ /* 0x000f280000000200 */
[----:B------:R-:W-:Y:S04]  /*2b20*/  LDSM.16.M88.4 R164, [R171+0x2000] ;  /* 0x00200000aba4783b */ /* 0x000fe80000000200 */
[----:B------:R-:W4:Y:S01]  /*2b30*/  LDSM.16.M88.4 R176, [R209+0x1000] ;  /* 0x00100000d1b0783b */ /* 0x000f220000000200 */
        /* <DEDUP_REMOVED lines=12> */
[C---:B---3--:R-:W-:Y:S03]  /*2c00*/  HMMA.16816.F32 R56, R8.reuse, R112, RZ ;  /* 0x000000700838723c */ /* 0x048fe600000018ff */
[----:B------:R-:W0:Y:S05]  /*2c10*/  LDGDEPBAR ;  /* 0x00000000000079af */ /* 0x000e2a0000000000 */
[C---:B----4-:R-:W-:Y:S08]  /*2c20*/  HMMA.16816.F32 R48, R8.reuse, R104, RZ ;  /* 0x000000680830723c */ /* 0x050ff000000018ff */
[C---:B------:R-:W-:Y:S08]  /*2c30*/  HMMA.16816.F32 R40, R8.reuse, R96, RZ ;  /* 0x000000600828723c */ /* 0x040ff000000018ff */
[----:B------:R-:W-:Y:S01]  /*2c40*/  HMMA.16816.F32 R32, R8, R88, RZ ;  /* 0x000000580820723c */ /* 0x000fe200000018ff */
[----:B------:R-:W-:-:S07]  /*2c50*/  DEPBAR.LE SB0, 0x0 ;  /* 0x000080000000791a */ /* 0x000fce0000000000 */
        /* <DEDUP_REMOVED lines=40> */
[----:B------:R-:W-:Y:S01]  /*2ee0*/  HMMA.16816.F32 R132, R172, R164, R132 ;  /* 0x000000a4ac84723c */ /* 0x000fe20000001884 */
[----:B------:R-:W-:-:S07]  /*2ef0*/  VIADDMNMX R165, R185, 0x48, R186, PT ;  /* 0x00000048b9a57846 */ /* 0x000fce00038001ba */
[C---:B------:R-:W-:Y:S08]  /*2f00*/  HMMA.16816.F32 R124, R172.reuse, R160, R124 ;  /* 0x000000a0ac7c723c */ /* 0x040ff0000000187c */
[C---:B------:R-:W-:Y:S08]  /*2f10*/  HMMA.16816.F32 R116, R172.reuse, R156, R116 ;  /* 0x0000009cac74723c */ /* 0x040ff00000001874 */
[C---:B------:R-:W-:Y:S08]  /*2f20*/  HMMA.16816.F32 R108, R172.reuse, R152, R108 ;  /* 0x00000098ac6c723c */ /* 0x040ff0000000186c */
[----:B------:R-:W-:Y:S01]  /*2f30*/  HMMA.16816.F32 R100, R172, R148, R100 ;  /* 0x00000094ac64723c */ /* 0x000fe20000001864 */
[----:B------:R-:W-:-:S07]  /*2f40*/  IMAD R148, R170, 0x80, R197 ;  /* 0x00000080aa947824 */ /* 0x000fce00078e02c5 */
[C---:B------:R-:W-:Y:S08]  /*2f50*/  HMMA.16816.F32 R92, R172.reuse, R144, R92 ;  /* 0x00000090ac5c723c */ /* 0x040ff0000000185c */
[C---:B------:R-:W-:Y:S08]  /*2f60*/  HMMA.16816.F32 R84, R172.reuse, R140, R84 ;  /* 0x0000008cac54723c */ /* 0x040ff00000001854 */
[C---:B------:R-:W-:Y:S08]  /*2f70*/  HMMA.16816.F32 R76, R172.reuse, R136, R76 ;  /* 0x00000088ac4c723c */ /* 0x040ff0000000184c */
[----:B------:R-:W-:Y:S01]  /*2f80*/  HMMA.16816.F32 R128, R172, R166, R128 ;  /* 0x000000a6ac80723c */ /* 0x000fe20000001880 */
[----:B------:R-:W-:-:S02]  /*2f90*/  VIADDMNMX R167, R185, 0x8, R186, PT ;  /* 0x00000008b9a77846 */ /* 0x000fc400038001ba */
[----:B------:R-:W-:-:S05]  /*2fa0*/  VIADDMNMX R166, R185, 0x40, R186, PT ;  /* 0x00000040b9a67846 */ /* 0x000fca00038001ba */
[C---:B------:R-:W-:Y:S08]  /*2fb0*/  HMMA.16816.F32 R120, R172.reuse, R162, R120 ;  /* 0x000000a2ac78723c */ /* 0x040ff00000001878 */
[C---:B------:R-:W-:Y:S08]  /*2fc0*/  HMMA.16816.F32 R112, R172.reuse, R158, R112 ;  /* 0x0000009eac70723c */ /* 0x040ff00000001870 */
[C---:B------:R-:W-:Y:S08]  /*2fd0*/  HMMA.16816.F32 R104, R172.reuse, R154, R104 ;  /* 0x0000009aac68723c */ /* 0x040ff00000001868 */
[C---:B------:R-:W-:Y:S08]  /*2fe0*/  HMMA.16816.F32 R96, R172.reuse, R150, R96 ;  /* 0x00000096ac60723c */ /* 0x040ff00000001860 */
[C---:B------:R-:W-:Y:S08]  /*2ff0*/  HMMA.16816.F32 R88, R172.reuse, R146, R88 ;  /* 0x00000092ac58723c */ /* 0x040ff00000001858 */
[C---:B------:R-:W-:Y:S08]  /*3000*/  HMMA.16816.F32 R80, R172.reuse, R142, R80 ;  /* 0x0000008eac50723c */ /* 0x040ff00000001850 */
[----:B------:R-:W-:Y:S01]  /*3010*/  HMMA.16816.F32 R72, R172, R138, R72 ;  /* 0x0000008aac48723c */ /* 0x000fe20000001848 */
[----:B------:R-:W-:Y:S06]  /*3020*/  BAR.SYNC.DEFER_BLOCKING 0x0 ;  /* 0x0000000000007b1d */ /* 0x000fec0000010000 */
[----:B------:R-:W-:-:S13]  /*3030*/  @!P6 BRA `(.L_x_244) ;  /* 0x0000000000bce947 */ /* 0x000fda0003800000 */
        /* <DEDUP_REMOVED lines=45> */
.L_x_246:
[----:B------:R-:W-:Y:S05]  /*3310*/  BSYNC.RECONVERGENT B0 ;  /* 0x0000000000007941 */ /* 0x000fea0003800200 */
.L_x_245:
[----:B------:R-:W0:Y:S02]  /*3320*/  LDGDEPBAR ;  /* 0x00000000000079af */ /* 0x000e240000000000 */
.L_x_244:
[C---:B------:R-:W-:Y:S01]  /*3330*/  VIADD R137, R148.reuse, 0x8 ;  /* 0x0000000894897836 */ /* 0x040fe20000000000 */
[----:B------:R-:W-:Y:S01]  /*3340*/  UIADD3 UR6, UPT, UPT, UR19, -0x4498517b, URZ ;  /* 0xbb67ae8513067890 */ /* 0x000fe2000fffe0ff */
[----:B------:R-:W-:Y:S01]  /*3350*/  VIADD R136, R148, 0x9 ;  /* 0x0000000994887836 */ /* 0x000fe20000000000 */
[----:B------:R-:W-:Y:S01]  /*3360*/  UIADD3 UR8, UPT, UPT, UR18, -0x61c88647, URZ ;  /* 0x9e3779b912087890 */ /* 0x000fe2000fffe0ff */
[----:B------:R-:W-:Y:S01]  /*3370*/  IMAD.IADD R5, R184, 0x1, R5 ;  /* 0x00000001b8057824 */ /* 0x000fe200078e0205 */
[C---:B------:R-:W-:Y:S01]  /*3380*/  ISETP.GE.AND P5, PT, R137.reuse, R198, PT ;  /* 0x000000c68900720c */ /* 0x040fe20003fa6270 */
[C---:B------:R-:W-:Y:S01]  /*3390*/  VIADD R200, R2.reuse, 0x4 ;  /* 0x0000000402c87836 */ /* 0x040fe20000000000 */
[C---:B------:R-:W-:Y:S01]  /*33a0*/  ISETP.GE.AND P3, PT, R137.reuse, R167, PT ;  /* 0x000000a78900720c */ /* 0x040fe20003f66270 */
[----:B------:R-:W-:Y:S01]  /*33b0*/  IMAD.WIDE.U32 R202, R2, -0x326172a9, RZ ;  /* 0xcd9e8d5702ca7825 */ /* 0x000fe200078e00ff */
[C---:B------:R-:W-:Y:S01]  /*33c0*/  ISETP.GE.AND P1, PT, R137.reuse, R166, PT ;  /* 0x000000a68900720c */ /* 0x040fe20003f26270 */
[----:B------:R-:W-:Y:S01]  /*33d0*/  UIADD3 UR7, UPT, UPT, UR18, 0x3c6ef372, URZ ;  /* 0x3c6ef37212077890 */ /* 0x000fe2000fffe0ff */
[----:B------:R-:W-:Y:S01]  /*33e0*/  ISETP.GE.AND P0, PT, R137, R165, PT ;  /* 0x000000a58900720c */ /* 0x000fe20003f06270 */
[----:B------:R-:W-:Y:S01]  /*33f0*/  VIADD R137, R148, 0x10 ;  /* 0x0000001094897836 */ /* 0x000fe20000000000 */
[----:B------:R-:W-:Y:S01]  /*3400*/  ISETP.GE.AND P4, PT, R136, R198, PT ;  /* 0x000000c68800720c */ /* 0x000fe20003f86270 */
[----:B------:R-:W-:Y:S01]  /*3410*/  IMAD.WIDE.U32 R200, R200, -0x326172a9, RZ ;  /* 0xcd9e8d57c8c87825 */ /* 0x000fe200078e00ff */
[----:B------:R-:W-:Y:S01]  /*3420*/  ISETP.GE.AND P2, PT, R136, R167, PT ;  /* 0x000000a78800720c */ /* 0x000fe20003f46270 */
[----:B------:R-:W-:Y:S01]  /*3430*/  UIADD3 UR9, UPT, UPT, UR18, -0x255992d5, URZ ;  /* 0xdaa66d2b12097890 */ /* 0x000fe2000fffe0ff */
[----:B-1----:R-:W-:Y:S01]  /*3440*/  FSEL R144, R128, -INF , !P5 ;  /* 0xff80000080907808 */ /* 0x002fe20006800000 */
[----:B------:R-:W-:Y:S01]  /*3450*/  VIADD R128, R148, 0x11 ;  /* 0x0000001194807836 */ /* 0x000fe20000000000 */
[----:B------:R-:W-:Y:S01]  /*3460*/  FSEL R142, R130, -INF , !P3 ;  /* 0xff800000828e7808 */ /* 0x000fe20005800000 */
[----:B------:R-:W-:Y:S01]  /*3470*/  IMAD.WIDE.U32 R234, R3, -0x2daee0ad, RZ ;  /* 0xd2511f5303ea7825 */ /* 0x000fe200078e00ff */
[C---:B------:R-:W-:Y:S01]  /*3480*/  ISETP.GE.AND P5, PT, R136.reuse, R166, PT ;  /* 0x000000a68800720c */ /* 0x040fe20003fa6270 */
[----:B------:R-:W-:Y:S01]  /*3490*/  UIADD3 UR12, UPT, UPT, UR19, -0x126145ec, URZ ;  /* 0xed9eba14130c7890 */ /* 0x000fe2000fffe0ff */
[----:B------:R-:W-:Y:S01]  /*34a0*/  ISETP.GE.AND P3, PT, R136, R165, PT ;  /* 0x000000a58800720c */ /* 0x000fe20003f66270 */
[----:B------:R-:W-:Y:S01]  /*34b0*/  UIADD3 UR11, UPT, UPT, UR19, -0x56f99767, URZ ;  /* 0xa9066899130b7890 */ /* 0x000fe2000fffe0ff */
[----:B------:R-:W-:Y:S01]  /*34c0*/  FSEL R145, R129, -INF , !P4 ;  /* 0xff80000081917808 */ /* 0x000fe20006000000 */
[----:B------:R-:W-:Y:S01]  /*34d0*/  UIADD3 UR10, UPT, UPT, UR19, 0x646e171e, URZ ;  /* 0x646e171e130a7890 */ /* 0x000fe2000fffe0ff */
[----:B------:R-:W-:-:S02]  /*34e0*/  FSEL R143, R131, -INF , !P2 ;  /* 0xff800000838f7808 */ /* 0x000fc40005000000 */
[C---:B------:R-:W-:Y:S02]  /*34f0*/  ISETP.GE.AND P4, PT, R137.reuse, R198, PT ;  /* 0x000000c68900720c */ /* 0x040fe40003f86270 */
[C---:B------:R-:W-:Y:S02]  /*3500*/  ISETP.GE.AND P2, PT, R137.reuse, R167, PT ;  /* 0x000000a78900720c */ /* 0x040fe40003f46270 */
[----:B------:R-:W-:Y:S01]  /*3510*/  FSEL R136, R68, -INF , !P1 ;  /* 0xff80000044887808 */ /* 0x000fe20004800000 */
[----:B------:R-:W-:Y:S01]  /*3520*/  VIADD R68, R148, 0x18 ;  /* 0x0000001894447836 */ /* 0x000fe20000000000 */
[----:B------:R-:W-:Y:S02]  /*3530*/  FSEL R70, R70, -INF , !P0 ;  /* 0xff80000046467808 */ /* 0x000fe40004000000 */
[C---:B------:R-:W-:Y:S02]  /*3540*/  ISETP.GE.AND P1, PT, R137.reuse, R166, PT ;  /* 0x000000a68900720c */ /* 0x040fe40003f26270 */
[----:B------:R-:W-:-:S02]  /*3550*/  ISETP.GE.AND P0, PT, R137, R165, PT ;  /* 0x000000a58900720c */ /* 0x000fc40003f06270 */
[----:B------:R-:W-:Y:S01]  /*3560*/  FSEL R137, R69, -INF , !P5 ;  /* 0xff80000045897808 */ /* 0x000fe20006800000 */
[----:B------:R-:W-:Y:S01]  /*3570*/  VIADD R69, R148, 0x19 ;  /* 0x0000001994457836 */ /* 0x000fe20000000000 */
[----:B------:R-:W-:Y:S02]  /*3580*/  FSEL R71, R71, -INF , !P3 ;  /* 0xff80000047477808 */ /* 0x000fe40005800000 */
[C---:B------:R-:W-:Y:S02]  /*3590*/  ISETP.GE.AND P5, PT, R128.reuse, R198, PT ;  /* 0x000000c68000720c */ /* 0x040fe40003fa6270 */
[----:B------:R-:W-:Y:S02]  /*35a0*/  ISETP.GE.AND P3, PT, R128, R167, PT ;  /* 0x000000a78000720c */ /* 0x000fe40003f66270 */
[----:B------:R-:W-:Y:S02]  /*35b0*/  FSEL R140, R124, -INF , !P4 ;  /* 0xff8000007c8c7808 */ /* 0x000fe40006000000 */
[----:B--2---:R-:W-:-:S02]  /*35c0*/  FSEL R138, R126, -INF , !P2 ;  /* 0xff8000007e8a7808 */ /* 0x004fc40005000000 */
[C---:B------:R-:W-:Y:S02]  /*35d0*/  ISETP.GE.AND P4, PT, R128.reuse, R166, PT ;  /* 0x000000a68000720c */ /* 0x040fe40003f86270 */
[----:B------:R-:W-:Y:S02]  /*35e0*/  ISETP.GE.AND P2, PT, R128, R165, PT ;  /* 0x000000a58000720c */ /* 0x000fe40003f46270 */
[----:B------:R-:W-:Y:S02]  /*35f0*/  FSEL R141, R125, -INF , !P5 ;  /* 0xff8000007d8d7808 */ /* 0x000fe40006800000 */
[----:B------:R-:W-:Y:S02]  /*3600*/  FSEL R139, R127, -INF , !P3 ;  /* 0xff8000007f8b7808 */ /* 0x000fe40005800000 */
[----:B------:R-:W-:Y:S02]  /*3610*/  FSEL R64, R64, -INF , !P1 ;  /* 0xff80000040407808 */ /* 0x000fe40004800000 */
[----:B------:R-:W-:-:S02]  /*3620*/  FSEL R66, R66, -INF , !P0 ;  /* 0xff80000042427808 */ /* 0x000fc40004000000 */
[C---:B------:R-:W-:Y:S02]  /*3630*/  ISETP.GE.AND P5, PT, R68.reuse, R198, PT ;  /* 0x000000c64400720c */ /* 0x040fe40003fa6270 */
[C---:B------:R-:W-:Y:S02]  /*3640*/  ISETP.GE.AND P3, PT, R68.reuse, R167, PT ;  /* 0x000000a74400720c */ /* 0x040fe40003f66270 */
[C---:B------:R-:W-:Y:S02]  /*3650*/  ISETP.GE.AND P1, PT, R68.reuse, R166, PT ;  /* 0x000000a64400720c */ /* 0x040fe40003f26270 */
[----:B------:R-:W-:Y:S01]  /*3660*/  ISETP.GE.AND P0, PT, R68, R165, PT ;  /* 0x000000a54400720c */ /* 0x000fe20003f06270 */
[----:B------:R-:W-:Y:S01]  /*3670*/  VIADD R68, R148, 0x20 ;  /* 0x0000002094447836 */ /* 0x000fe20000000000 */
[----:B------:R-:W-:Y:S02]  /*3680*/  FSEL R65, R65, -INF , !P4 ;  /* 0xff80000041417808 */ /* 0x000fe40006000000 */
[----:B------:R-:W-:-:S02]  /*3690*/  FSEL R67, R67, -INF , !P2 ;  /* 0xff80000043437808 */ /* 0x000fc40005000000 */
[C---:B------:R-:W-:Y:S02]  /*36a0*/  ISETP.GE.AND P4, PT, R69.reuse, R198, PT ;  /* 0x000000c64500720c */ /* 0x040fe40003f86270 */
[----:B------:R-:W-:Y:S02]  /*36b0*/  ISETP.GE.AND P2, PT, R69, R167, PT ;  /* 0x000000a74500720c */ /* 0x000fe40003f46270 */
[----:B------:R-:W-:Y:S02]  /*36c0*/  FSEL R147, R120, -INF , !P5 ;  /* 0xff80000078937808 */ /* 0x000fe40006800000 */
[----:B------:R-:W-:Y:S02]  /*36d0*/  FSEL R156, R121, -INF , !P4 ;  /* 0xff800000799c7808 */ /* 0x000fe40006000000 */
[----:B------:R-:W-:Y:S02]  /*36e0*/  FSEL R146, R123, -INF , !P2 ;  /* 0xff8000007b927808 */ /* 0x000fe40005000000 */
[----:B------:R-:W-:-:S02]  /*36f0*/  FSEL R60, R60, -INF , !P1 ;  /* 0xff8000003c3c7808 */ /* 0x000fc40004800000 */
[----:B------:R-:W-:Y:S02]  /*3700*/  FSEL R62, R62, -INF , !P0 ;  /* 0xff8000003e3e7808 */ /* 0x000fe40004000000 */
[----:B------:R-:W-:Y:S02]  /*3710*/  FSEL R120, R122, -INF , !P3 ;  /* 0xff8000007a787808 */ /* 0x000fe40005800000 */
[C---:B------:R-:W-:Y:S02]  /*3720*/  ISETP.GE.AND P4, PT, R68.reuse, R198, PT ;  /* 0x000000c64400720c */ /* 0x040fe40003f86270 */
[C---:B------:R-:W-:Y:S02]  /*3730*/  ISETP.GE.AND P2, PT, R68.reuse, R167, PT ;  /* 0x000000a74400720c */ /* 0x040fe40003f46270 */
[CC--:B------:R-:W-:Y:S02]  /*3740*/  ISETP.GE.AND P1, PT, R68.reuse, R166.reuse, PT ;  /* 0x000000a64400720c */ /* 0x0c0fe40003f26270 */
[----:B------:R-:W-:Y:S01]  /*3750*/  ISETP.GE.AND P0, PT, R68, R165, PT ;  /* 0x000000a54400720c */ /* 0x000fe20003f06270 */
[----:B------:R-:W-:Y:S01]  /*3760*/  VIADD R68, R148, 0x21 ;  /* 0x0000002194447836 */ /* 0x000fe20000000000 */
[----:B------:R-:W-:-:S02]  /*3770*/  ISETP.GE.AND P5, PT, R69, R166, PT ;  /* 0x000000a64500720c */ /* 0x000fc40003fa6270 */
[----:B------:R-:W-:Y:S01]  /*3780*/  ISETP.GE.AND P3, PT, R69, R165, PT ;  /* 0x000000a54500720c */ /* 0x000fe20003f66270 */
[----:B------:R-:W-:Y:S01]  /*3790*/  VIADD R69, R148, 0x28 ;  /* 0x0000002894457836 */ /* 0x000fe20000000000 */
[----:B------:R-:W-:Y:S02]  /*37a0*/  FSEL R61, R61, -INF , !P5 ;  /* 0xff8000003d3d7808 */ /* 0x000fe40006800000 */
[----:B------:R-:W-:Y:S02]  /*37b0*/  FSEL R63, R63, -INF , !P3 ;  /* 0xff8000003f3f7808 */ /* 0x000fe40005800000 */
[C---:B------:R-:W-:Y:S02]  /*37c0*/  ISETP.GE.AND P5, PT, R68.reuse, R198, PT ;  /* 0x000000c64400720c */ /* 0x040fe40003fa6270 */
[----:B------:R-:W-:Y:S02]  /*37d0*/  ISETP.GE.AND P3, PT, R68, R167, PT ;  /* 0x000000a74400720c */ /* 0x000fe40003f66270 */
[----:B------:R-:W-:-:S02]  /*37e0*/  FSEL R155, R116, -INF , !P4 ;  /* 0xff800000749b7808 */ /* 0x000fc40006000000 */
[----:B------:R-:W-:Y:S02]  /*37f0*/  FSEL R149, R118, -INF , !P2 ;  /* 0xff80000076957808 */ /* 0x000fe40005000000 */
[C---:B------:R-:W-:Y:S02]  /*3800*/  ISETP.GE.AND P4, PT, R68.reuse, R166, PT ;  /* 0x000000a64400720c */ /* 0x040fe40003f86270 */
[----:B------:R-:W-:Y:S02]  /*3810*/  ISETP.GE.AND P2, PT, R68, R165, PT ;  /* 0x000000a54400720c */ /* 0x000fe40003f46270 */
[----:B------:R-:W-:Y:S01]  /*3820*/  FSEL R68, R58, -INF , !P0 ;  /* 0xff8000003a447808 */ /* 0x000fe20004000000 */
[----:B------:R-:W-:Y:S01]  /*3830*/  VIADD R58, R148, 0x29 ;  /* 0x00000029943a7836 */ /* 0x000fe20000000000 */
[----:B------:R-:W-:Y:S02]  /*3840*/  FSEL R154, R117, -INF , !P5 ;  /* 0xff800000759a7808 */ /* 0x000fe40006800000 */
[----:B------:R-:W-:-:S02]  /*3850*/  FSEL R119, R119, -INF , !P3 ;  /* 0xff80000077777808 */ /* 0x000fc40005800000 */
[C---:B------:R-:W-:Y:S02]  /*3860*/  ISETP.GE.AND P5, PT, R69.reuse, R198, PT ;  /* 0x000000c64500720c */ /* 0x040fe40003fa6270 */
[C---:B------:R-:W-:Y:S02]  /*3870*/  ISETP.GE.AND P3, PT, R69.reuse, R167, PT ;  /* 0x000000a74500720c */ /* 0x040fe40003f66270 */
[----:B------:R-:W-:Y:S01]  /*3880*/  FSEL R116, R56, -INF , !P1 ;  /* 0xff80000038747808 */ /* 0x000fe20004800000 */
[C---:B------:R-:W-:Y:S01]  /*3890*/  VIADD R56, R148.reuse, 0x30 ;  /* 0x0000003094387836 */ /* 0x040fe20000000000 */
[C---:B------:R-:W-:Y:S02]  /*38a0*/  ISETP.GE.AND P1, PT, R69.reuse, R166, PT ;  /* 0x000000a64500720c */ /* 0x040fe40003f26270 */
[----:B------:R-:W-:Y:S02]  /*38b0*/  ISETP.GE.AND P0, PT, R69, R165, PT ;  /* 0x000000a54500720c */ /* 0x000fe40003f06270 */
[----:B------:R-:W-:Y:S01]  /*38c0*/  FSEL R117, R57, -INF , !P4 ;  /* 0xff80000039757808 */ /* 0x000fe20006000000 */
[----:B------:R-:W-:Y:S01]  /*38d0*/  VIADD R57, R148, 0x31 ;  /* 0x0000003194397836 */ /* 0x000fe20000000000 */
[----:B------:R-:W-:-:S02]  /*38e0*/  FSEL R69, R59, -INF , !P2 ;  /* 0xff8000003b457808 */ /* 0x000fc40005000000 */
[C---:B------:R-:W-:Y:S02]  /*38f0*/  ISETP.GE.AND P4, PT, R58.reuse, R198, PT ;  /* 0x000000c63a00720c */ /* 0x040fe40003f86270 */
[----:B------:R-:W-:Y:S02]  /*3900*/  ISETP.GE.AND P2, PT, R58, R167, PT ;  /* 0x000000a73a00720c */ /* 0x000fe40003f46270 */
[----:B------:R-:W-:Y:S02]  /*3910*/  FSEL R153, R112, -INF , !P5 ;  /* 0xff80000070997808 */ /* 0x000fe40006800000 */
[----:B------:R-:W-:Y:S02]  /*3920*/  FSEL R114, R114, -INF , !P3 ;  /* 0xff80000072727808 */ /* 0x000fe40005800000 */
[C---:B------:R-:W-:Y:S02]  /*3930*/  ISETP.GE.AND P5, PT, R58.reuse, R166, PT ;  /* 0x000000a63a00720c */ /* 0x040fe40003fa6270 */
[----:B------:R-:W-:-:S02]  /*3940*/  ISETP.GE.AND P3, PT, R58, R165, PT ;  /* 0x000000a53a00720c */ /* 0x000fc40003f66270 */
[----:B------:R-:W-:Y:S02]  /*3950*/  FSEL R113, R113, -INF , !P4 ;  /* 0xff80000071717808 */ /* 0x000fe40006000000 */
[----:B------:R-:W-:Y:S02]  /*3960*/  FSEL R52, R52, -INF , !P1 ;  /* 0xff80000034347808 */ /* 0x000fe40004800000 */
[----:B------:R-:W-:Y:S02]  /*3970*/  FSEL R212, R115, -INF , !P2 ;  /* 0xff80000073d47808 */ /* 0x000fe40005000000 */
[----:B------:R-:W-:Y:S02]  /*3980*/  ISETP.GE.AND P4, PT, R56, R198, PT ;  /* 0x000000c63800720c */ /* 0x000fe40003f86270 */
[----:B------:R-:W-:Y:S02]  /*3990*/  FSEL R54, R54, -INF , !P0 ;  /* 0xff80000036367808 */ /* 0x000fe40004000000 */
[----:B------:R-:W-:-:S02]  /*39a0*/  ISETP.GE.AND P1, PT, R56, R166, PT ;  /* 0x000000a63800720c */ /* 0x000fc40003f26270 */
[C---:B------:R-:W-:Y:S02]  /*39b0*/  ISETP.GE.AND P2, PT, R56.reuse, R167, PT ;  /* 0x000000a73800720c */ /* 0x040fe40003f46270 */
[----:B------:R-:W-:Y:S01]  /*39c0*/  ISETP.GE.AND P0, PT, R56, R165, PT ;  /* 0x000000a53800720c */ /* 0x000fe20003f06270 */
[----:B------:R-:W-:Y:S01]  /*39d0*/  VIADD R56, R148, 0x38 ;  /* 0x0000003894387836 */ /* 0x000fe20000000000 */
[----:B------:R-:W-:Y:S02]  /*39e0*/  FSEL R53, R53, -INF , !P5 ;  /* 0xff80000035357808 */ /* 0x000fe40006800000 */
[----:B------:R-:W-:Y:S02]  /*39f0*/  FSEL R55, R55, -INF , !P3 ;  /* 0xff80000037377808 */ /* 0x000fe40005800000 */
[C---:B------:R-:W-:Y:S02]  /*3a00*/  ISETP.GE.AND P5, PT, R57.reuse, R198, PT ;  /* 0x000000c63900720c */ /* 0x040fe40003fa6270 */
[----:B------:R-:W-:-:S02]  /*3a10*/  ISETP.GE.AND P3, PT, R57, R167, PT ;  /* 0x000000a73900720c */ /* 0x000fc40003f66270 */
[----:B------:R-:W-:Y:S02]  /*3a20*/  FSEL R252, R108, -INF , !P4 ;  /* 0xff8000006cfc7808 */ /* 0x000fe40006000000 */
[----:B------:R-:W-:Y:S01]  /*3a30*/  FSEL R179, R48, -INF , !P1 ;  /* 0xff80000030b37808 */ /* 0x000fe20004800000 */
[----:B------:R-:W-:Y:S01]  /*3a40*/  VIADD R48, R148, 0x39 ;  /* 0x0000003994307836 */ /* 0x000fe20000000000 */
[----:B------:R-:W-:Y:S02]  /*3a50*/  ISETP.GE.AND P4, PT, R57, R166, PT ;  /* 0x000000a63900720c */ /* 0x000fe40003f86270 */
[----:B------:R-:W-:Y:S02]  /*3a60*/  FSEL R207, R110, -INF , !P2 ;  /* 0xff8000006ecf7808 */ /* 0x000fe40005000000 */
[----:B------:R-:W-:Y:S02]  /*3a70*/  FSEL R251, R109, -INF , !P5 ;  /* 0xff8000006dfb7808 */ /* 0x000fe40006800000 */
[----:B------:R-:W-:-:S02]  /*3a80*/  FSEL R206, R111, -INF , !P3 ;  /* 0xff8000006fce7808 */ /* 0x000fc40005800000 */
[----:B------:R-:W-:Y:S02]  /*3a90*/  ISETP.GE.AND P2, PT, R57, R165, PT ;  /* 0x000000a53900720c */ /* 0x000fe40003f46270 */
[CC--:B------:R-:W-:Y:S02]  /*3aa0*/  ISETP.GE.AND P5, PT, R56.reuse, R198.reuse, PT ;  /* 0x000000c63800720c */ /* 0x0c0fe40003fa6270 */
[----:B------:R-:W-:Y:S02]  /*3ab0*/  ISETP.GE.AND P3, PT, R56, R167, PT ;  /* 0x000000a73800720c */ /* 0x000fe40003f66270 */
[----:B------:R-:W-:Y:S02]  /*3ac0*/  FSEL R50, R50, -INF , !P0 ;  /* 0xff80000032327808 */ /* 0x000fe40004000000 */
[----:B------:R-:W-:Y:S02]  /*3ad0*/  ISETP.GE.AND P0, PT, R56, R165, PT ;  /* 0x000000a53800720c */ /* 0x000fe40003f06270 */
[----:B------:R-:W-:Y:S01]  /*3ae0*/  FSEL R178, R49, -INF , !P4 ;  /* 0xff80000031b27808 */ /* 0x000fe20006000000 */
[----:B------:R-:W-:Y:S01]  /*3af0*/  VIADD R49, R148, 0x40 ;  /* 0x0000004094317836 */ /* 0x000fe20000000000 */
[----:B------:R-:W-:-:S02]  /*3b00*/  ISETP.GE.AND P4, PT, R48, R198, PT ;  /* 0x000000c63000720c */ /* 0x000fc40003f86270 */
[----:B------:R-:W-:Y:S02]  /*3b10*/  FSEL R51, R51, -INF , !P2 ;  /* 0xff80000033337808 */ /* 0x000fe40005000000 */
[----:B------:R-:W-:Y:S02]  /*3b20*/  FSEL R250, R104, -INF , !P5 ;  /* 0xff80000068fa7808 */ /* 0x000fe40006800000 */
[----:B------:R-:W-:Y:S02]  /*3b30*/  FSEL R205, R106, -INF , !P3 ;  /* 0xff8000006acd7808 */ /* 0x000fe40005800000 */
[-C--:B------:R-:W-:Y:S02]  /*3b40*/  ISETP.GE.AND P1, PT, R56, R166.reuse, PT ;  /* 0x000000a63800720c */ /* 0x080fe40003f26270 */
[C---:B------:R-:W-:Y:S02]  /*3b50*/  ISETP.GE.AND P2, PT, R48.reuse, R167, PT ;  /* 0x000000a73000720c */ /* 0x040fe40003f46270 */
[----:B------:R-:W-:-:S02]  /*3b60*/  ISETP.GE.AND P5, PT, R48, R166, PT ;  /* 0x000000a63000720c */ /* 0x000fc40003fa6270 */
[----:B------:R-:W-:Y:S02]  /*3b70*/  ISETP.GE.AND P3, PT, R48, R165, PT ;  /* 0x000000a53000720c */ /* 0x000fe40003f66270 */
[----:B------:R-:W-:Y:S01]  /*3b80*/  FSEL R48, R46, -INF , !P0 ;  /* 0xff8000002e307808 */ /* 0x000fe20004000000 */
[----:B------:R-:W-:Y:S01]  /*3b90*/  VIADD R46, R148, 0x41 ;  /* 0x00000041942e7836 */ /* 0x000fe20000000000 */
[----:B------:R-:W-:Y:S02]  /*3ba0*/  FSEL R249, R105, -INF , !P4 ;  /* 0xff80000069f97808 */ /* 0x000fe40006000000 */
[----:B------:R-:W-:Y:S02]  /*3bb0*/  ISETP.GE.AND P4, PT, R49, R198, PT ;  /* 0x000000c63100720c */ /* 0x000fe40003f86270 */
[----:B------:R-:W-:Y:S02]  /*3bc0*/  FSEL R204, R107, -INF , !P2 ;  /* 0xff8000006bcc7808 */ /* 0x000fe40005000000 */
[----:B------:R-:W-:Y:S01]  /*3bd0*/  FSEL R177, R44, -INF , !P1 ;  /* 0xff8000002cb17808 */ /* 0x000fe20004800000 */
[----:B------:R-:W-:Y:S01]  /*3be0*/  VIADD R44, R148, 0x48 ;  /* 0x00000048942c7836 */ /* 0x000fe20000000000 */
[----:B------:R-:W-:-:S02]  /*3bf0*/  ISETP.GE.AND P2, PT, R49, R167, PT ;  /* 0x000000a73100720c */ /* 0x000fc40003f46270 */
[C---:B------:R-:W-:Y:S02]  /*3c00*/  ISETP.GE.AND P1, PT, R49.reuse, R166, PT ;  /* 0x000000a63100720c */ /* 0x040fe40003f26270 */
[----:B------:R-:W-:Y:S02]  /*3c10*/  ISETP.GE.AND P0, PT, R49, R165, PT ;  /* 0x000000a53100720c */ /* 0x000fe40003f06270 */
[----:B------:R-:W-:Y:S01]  /*3c20*/  FSEL R176, R45, -INF , !P5 ;  /* 0xff8000002db07808 */ /* 0x000fe20006800000 */
[----:B------:R-:W-:Y:S01]  /*3c30*/  VIADD R45, R148, 0x49 ;  /* 0x00000049942d7836 */ /* 0x000fe20000000000 */
[----:B------:R-:W-:Y:S02]  /*3c40*/  FSEL R49, R47, -INF , !P3 ;  /* 0xff8000002f317808 */ /* 0x000fe40005800000 */
[C---:B------:R-:W-:Y:S02]  /*3c50*/  ISETP.GE.AND P5, PT, R46.reuse, R198, PT ;  /* 0x000000c62e00720c */ /* 0x040fe40003fa6270 */
[----:B------:R-:W-:-:S02]  /*3c60*/  ISETP.GE.AND P3, PT, R46, R167, PT ;  /* 0x000000a72e00720c */ /* 0x000fc40003f66270 */
[----:B------:R-:W-:Y:S02]  /*3c70*/  FSEL R248, R100, -INF , !P4 ;  /* 0xff80000064f87808 */ /* 0x000fe40006000000 */
[----:B------:R-:W-:Y:S02]  /*3c80*/  ISETP.GE.AND P4, PT, R46, R166, PT ;  /* 0x000000a62e00720c */ /* 0x000fe40003f86270 */
[----:B------:R-:W-:Y:S02]  /*3c90*/  FSEL R247, R101, -INF , !P5 ;  /* 0xff80000065f77808 */ /* 0x000fe40006800000 */
[----:B------:R-:W-:Y:S02]  /*3ca0*/  FSEL R195, R103, -INF , !P3 ;  /* 0xff80000067c37808 */ /* 0x000fe40005800000 */
[----:B------:R-:W-:Y:S02]  /*3cb0*/  FSEL R40, R40, -INF , !P1 ;  /* 0xff80000028287808 */ /* 0x000fe40004800000 */
[----:B------:R-:W-:-:S02]  /*3cc0*/  FSEL R42, R42, -INF , !P0 ;  /* 0xff8000002a2a7808 */ /* 0x000fc40004000000 */
[----:B------:R-:W-:Y:S02]  /*3cd0*/  FSEL R199, R102, -INF , !P2 ;  /* 0xff80000066c77808 */ /* 0x000fe40005000000 */
[C---:B------:R-:W-:Y:S02]  /*3ce0*/  ISETP.GE.AND P5, PT, R44.reuse, R198, PT ;  /* 0x000000c62c00720c */ /* 0x040fe40003fa6270 */
[C---:B------:R-:W-:Y:S02]  /*3cf0*/  ISETP.GE.AND P3, PT, R44.reuse, R167, PT ;  /* 0x000000a72c00720c */ /* 0x040fe40003f66270 */
[C---:B------:R-:W-:Y:S02]  /*3d00*/  ISETP.GE.AND P1, PT, R44.reuse, R166, PT ;  /* 0x000000a62c00720c */ /* 0x040fe40003f26270 */
[----:B------:R-:W-:Y:S01]  /*3d10*/  ISETP.GE.AND P0, PT, R44, R165, PT ;  /* 0x000000a52c00720c */ /* 0x000fe20003f06270 */
[----:B------:R-:W-:Y:S01]  /*3d20*/  VIADD R44, R148, 0x50 ;  /* 0x00000050942c7836 */ /* 0x000fe20000000000 */
[----:B------:R-:W-:-:S02]  /*3d30*/  FSEL R41, R41, -INF , !P4 ;  /* 0xff80000029297808 */ /* 0x000fc40006000000 */
[----:B------:R-:W-:Y:S02]  /*3d40*/  ISETP.GE.AND P2, PT, R46, R165, PT ;  /* 0x000000a52e00720c */ /* 0x000fe40003f46270 */
[----:B------:R-:W-:Y:S02]  /*3d50*/  ISETP.GE.AND P4, PT, R45, R198, PT ;  /* 0x000000c62d00720c */ /* 0x000fe40003f86270 */
[----:B------:R-:W-:Y:S02]  /*3d60*/  FSEL R43, R43, -INF , !P2 ;  /* 0xff8000002b2b7808 */ /* 0x000fe40005000000 */
[----:B------:R-:W-:Y:S02]  /*3d70*/  FSEL R245, R97, -INF , !P4 ;  /* 0xff80000061f57808 */ /* 0x000fe40006000000 */
[----:B------:R-:W-:Y:S01]  /*3d80*/  FSEL R112, R38, -INF , !P0 ;  /* 0xff80000026707808 */ /* 0x000fe20004000000 */
[----:B------:R-:W-:Y:S01]  /*3d90*/  VIADD R38, R148, 0x51 ;  /* 0x0000005194267836 */ /* 0x000fe20000000000 */
[----:B------:R-:W-:-:S02]  /*3da0*/  ISETP.GE.AND P2, PT, R45, R167, PT ;  /* 0x000000a72d00720c */ /* 0x000fc40003f46270 */
[C---:B------:R-:W-:Y:S02]  /*3db0*/  ISETP.GE.AND P4, PT, R44.reuse, R198, PT ;  /* 0x000000c62c00720c */ /* 0x040fe40003f86270 */
[-C--:B------:R-:W-:Y:S02]  /*3dc0*/  ISETP.GE.AND P0, PT, R44, R165.reuse, PT ;  /* 0x000000a52c00720c */ /* 0x080fe40003f06270 */
[----:B------:R-:W-:Y:S01]  /*3dd0*/  FSEL R246, R96, -INF , !P5 ;  /* 0xff80000060f67808 */ /* 0x000fe20006800000 */
[----:B------:R-:W-:Y:S01]  /*3de0*/  IMAD.SHL.U32 R96, R170, 0x4, RZ ;  /* 0x00000004aa607824 */ /* 0x000fe200078e00ff */
[----:B------:R-:W-:Y:S02]  /*3df0*/  FSEL R194, R98, -INF , !P3 ;  /* 0xff80000062c27808 */ /* 0x000fe40005800000 */
[C---:B------:R-:W-:Y:S02]  /*3e00*/  ISETP.GE.AND P5, PT, R45.reuse, R166, PT ;  /* 0x000000a62d00720c */ /* 0x040fe40003fa6270 */
[----:B------:R-:W-:-:S02]  /*3e10*/  ISETP.GE.AND P3, PT, R45, R165, PT ;  /* 0x000000a52d00720c */ /* 0x000fc40003f66270 */
[----:B------:R-:W-:Y:S02]  /*3e20*/  FSEL R193, R99, -INF , !P2 ;  /* 0xff80000063c17808 */ /* 0x000fe40005000000 */
[----:B------:R-:W-:Y:S01]  /*3e30*/  FSEL R173, R36, -INF , !P1 ;  /* 0xff80000024ad7808 */ /* 0x000fe20004800000 */
[----:B------:R-:W-:Y:S01]  /*3e40*/  VIADD R36, R148, 0x58 ;  /* 0x0000005894247836 */ /* 0x000fe20000000000 */
[----:B------:R-:W-:Y:S02]  /*3e50*/  FSEL R244, R92, -INF , !P4 ;  /* 0xff8000005cf47808 */ /* 0x000fe40006000000 */
[----:B------:R-:W-:Y:S01]  /*3e60*/  FSEL R110, R34, -INF , !P0 ;  /* 0xff800000226e7808 */ /* 0x000fe20004000000 */
[----:B------:R-:W-:Y:S01]  /*3e70*/  VIADD R34, R148, 0x59 ;  /* 0x0000005994227836 */ /* 0x000fe20000000000 */
[C---:B------:R-:W-:Y:S02]  /*3e80*/  ISETP.GE.AND P2, PT, R44.reuse, R167, PT ;  /* 0x000000a72c00720c */ /* 0x040fe40003f46270 */
[----:B------:R-:W-:-:S02]  /*3e90*/  ISETP.GE.AND P1, PT, R44, R166, PT ;  /* 0x000000a62c00720c */ /* 0x000fc40003f26270 */
[C---:B------:R-:W-:Y:S02]  /*3ea0*/  ISETP.GE.AND P4, PT, R38.reuse, R166, PT ;  /* 0x000000a62600720c */ /* 0x040fe40003f86270 */
[----:B------:R-:W-:Y:S02]  /*3eb0*/  FSEL R172, R37, -INF , !P5 ;  /* 0xff80000025ac7808 */ /* 0x000fe40006800000 */
[----:B------:R-:W-:Y:S02]  /*3ec0*/  FSEL R111, R39, -INF , !P3 ;  /* 0xff800000276f7808 */ /* 0x000fe40005800000 */
[C---:B------:R-:W-:Y:S02]  /*3ed0*/  ISETP.GE.AND P5, PT, R38.reuse, R198, PT ;  /* 0x000000c62600720c */ /* 0x040fe40003fa6270 */
[----:B------:R-:W-:Y:S02]  /*3ee0*/  ISETP.GE.AND P3, PT, R38, R167, PT ;  /* 0x000000a72600720c */ /* 0x000fe40003f66270 */
[----:B------:R-:W-:-:S02]  /*3ef0*/  FSEL R192, R94, -INF , !P2 ;  /* 0xff8000005ec07808 */ /* 0x000fc40005000000 */
[----:B------:R-:W-:Y:S01]  /*3f00*/  FSEL R131, R32, -INF , !P1 ;  /* 0xff80000020837808 */ /* 0x000fe20004800000 */
[----:B------:R-:W-:Y:S01]  /*3f10*/  VIADD R32, R148, 0x60 ;  /* 0x0000006094207836 */ /* 0x000fe20000000000 */
[----:B------:R-:W-:Y:S02]  /*3f20*/  FSEL R130, R33, -INF , !P4 ;  /* 0xff80000021827808 */ /* 0x000fe40006000000 */
[-C--:B------:R-:W-:Y:S02]  /*3f30*/  ISETP.GE.AND P2, PT, R38, R165.reuse, PT ;  /* 0x000000a52600720c */ /* 0x080fe40003f46270 */
[----:B------:R-:W-:Y:S02]  /*3f40*/  ISETP.GE.AND P0, PT, R36, R165, PT ;  /* 0x000000a52400720c */ /* 0x000fe40003f06270 */
[----:B------:R-:W-:Y:S02]  /*3f50*/  ISETP.GE.AND P4, PT, R34, R198, PT ;  /* 0x000000c62200720c */ /* 0x000fe40003f86270 */
[----:B------:R-:W-:-:S02]  /*3f60*/  FSEL R243, R93, -INF , !P5 ;  /* 0xff8000005df37808 */ /* 0x000fc40006800000 */
[----:B------:R-:W-:Y:S02]  /*3f70*/  FSEL R191, R95, -INF , !P3 ;  /* 0xff8000005fbf7808 */ /* 0x000fe40005800000 */
[C---:B------:R-:W-:Y:S02]  /*3f80*/  ISETP.GE.AND P5, PT, R36.reuse, R198, PT ;  /* 0x000000c62400720c */ /* 0x040fe40003fa6270 */
[----:B------:R-:W-:Y:S02]  /*3f90*/  ISETP.GE.AND P3, PT, R36, R167, PT ;  /* 0x000000a72400720c */ /* 0x000fe40003f66270 */
[----:B------:R-:W-:Y:S02]  /*3fa0*/  FSEL R109, R35, -INF , !P2 ;  /* 0xff800000236d7808 */ /* 0x000fe40005000000 */
[----:B------:R-:W-:Y:S02]  /*3fb0*/  FSEL R238, R89, -INF , !P4 ;  /* 0xff80000059ee7808 */ /* 0x000fe40006000000 */
        /* <DEDUP_REMOVED lines=8> */
[----:B------:R-:W-:-:S02]  /*4040*/  ISETP.GE.AND P5, PT, R34, R166, PT ;  /* 0x000000a62200720c */ /* 0x000fc40003fa6270 */
[----:B------:R-:W-:Y:S02]  /*4050*/  ISETP.GE.AND P3, PT, R34, R165, PT ;  /* 0x000000a52200720c */ /* 0x000fe40003f66270 */
[----:B------:R-:W-:Y:S02]  /*4060*/  FSEL R189, R91, -INF , !P2 ;  /* 0xff8000005bbd7808 */ /* 0x000fe40005000000 */
[----:B------:R-:W-:Y:S01]  /*4070*/  FSEL R129, R28, -INF , !P1 ;  /* 0xff8000001c817808 */ /* 0x000fe20004800000 */
[----:B------:R-:W-:Y:S01]  /*4080*/  VIADD R28, R148, 0x68 ;  /* 0x00000068941c7836 */ /* 0x000fe20000000000 */
[----:B------:R-:W-:Y:S02]  /*4090*/  FSEL R237, R84, -INF , !P4 ;  /* 0xff80000054ed7808 */ /* 0x000fe40006000000 */
[----:B------:R-:W-:Y:S01]  /*40a0*/  FSEL R106, R26, -INF , !P0 ;  /* 0xff8000001a6a7808 */ /* 0x000fe20004000000 */
[----:B------:R-:W-:Y:S01]  /*40b0*/  VIADD R26, R148, 0x69 ;  /* 0x00000069941a7836 */ /* 0x000fe20000000000 */
[----:B------:R-:W-:-:S02]  /*40c0*/  ISETP.GE.AND P2, PT, R32, R167, PT ;  /* 0x000000a72000720c */ /* 0x000fc40003f46270 */
[-C--:B------:R-:W-:Y:S02]  /*40d0*/  ISETP.GE.AND P1, PT, R32, R166.reuse, PT ;  /* 0x000000a62000720c */ /* 0x080fe40003f26270 */
[C---:B------:R-:W-:Y:S02]  /*40e0*/  ISETP.GE.AND P4, PT, R30.reuse, R166, PT ;  /* 0x000000a61e00720c */ /* 0x040fe40003f86270 */
[----:B------:R-:W-:Y:S02]  /*40f0*/  FSEL R128, R29, -INF , !P5 ;  /* 0xff8000001d807808 */ /* 0x000fe40006800000 */
[----:B------:R-:W-:Y:S02]  /*4100*/  FSEL R107, R31, -INF , !P3 ;  /* 0xff8000001f6b7808 */ /* 0x000fe40005800000 */
[C---:B------:R-:W-:Y:S02]  /*4110*/  ISETP.GE.AND P5, PT, R30.reuse, R198, PT ;  /* 0x000000c61e00720c */ /* 0x040fe40003fa6270 */
[----:B------:R-:W-:-:S02]  /*4120*/  ISETP.GE.AND P3, PT, R30, R167, PT ;  /* 0x000000a71e00720c */ /* 0x000fc40003f66270 */
[----:B------:R-:W-:Y:S02]  /*4130*/  FSEL R188, R86, -INF , !P2 ;  /* 0xff80000056bc7808 */ /* 0x000fe40005000000 */
[----:B------:R-:W-:Y:S01]  /*4140*/  FSEL R127, R24, -INF , !P1 ;  /* 0xff800000187f7808 */ /* 0x000fe20004800000 */
[----:B------:R-:W-:Y:S01]  /*4150*/  VIADD R24, R148, 0x70 ;  /* 0x0000007094187836 */ /* 0x000fe20000000000 */
[----:B------:R-:W-:Y:S02]  /*4160*/  FSEL R126, R25, -INF , !P4 ;  /* 0xff800000197e7808 */ /* 0x000fe40006000000 */
[-C--:B------:R-:W-:Y:S02]  /*4170*/  ISETP.GE.AND P2, PT, R30, R165.reuse, PT ;  /* 0x000000a51e00720c */ /* 0x080fe40003f46270 */
[C---:B------:R-:W-:Y:S02]  /*4180*/  ISETP.GE.AND P0, PT, R28.reuse, R166, PT ;  /* 0x000000a61c00720c */ /* 0x040fe40003f06270 */
[----:B------:R-:W-:-:S02]  /*4190*/  ISETP.GE.AND P1, PT, R28, R165, PT ;  /* 0x000000a51c00720c */ /* 0x000fc40003f26270 */
[-C--:B------:R-:W-:Y:S02]  /*41a0*/  ISETP.GE.AND P4, PT, R26, R198.reuse, PT ;  /* 0x000000c61a00720c */ /* 0x080fe40003f86270 */
[----:B------:R-:W-:Y:S02]  /*41b0*/  FSEL R236, R85, -INF , !P5 ;  /* 0xff80000055ec7808 */ /* 0x000fe40006800000 */
[----:B------:R-:W-:Y:S02]  /*41c0*/  FSEL R187, R87, -INF , !P3 ;  /* 0xff80000057bb7808 */ /* 0x000fe40005800000 */
[C---:B------:R-:W-:Y:S02]  /*41d0*/  ISETP.GE.AND P5, PT, R28.reuse, R198, PT ;  /* 0x000000c61c00720c */ /* 0x040fe40003fa6270 */
[----:B------:R-:W-:Y:S02]  /*41e0*/  ISETP.GE.AND P3, PT, R28, R167, PT ;  /* 0x000000a71c00720c */ /* 0x000fe40003f66270 */
[----:B------:R-:W-:-:S02]  /*41f0*/  FSEL R105, R27, -INF , !P2 ;  /* 0xff8000001b697808 */ /* 0x000fc40005000000 */
[----:B------:R-:W-:Y:S02]  /*4200*/  FSEL R227, R81, -INF , !P4 ;  /* 0xff80000051e37808 */ /* 0x000fe40006000000 */
[----:B------:R-:W-:Y:S01]  /*4210*/  FSEL R125, R20, -INF , !P0 ;  /* 0xff800000147d7808 */ /* 0x000fe20004000000 */
[----:B------:R-:W-:Y:S01]  /*4220*/  VIADD R20, R148, 0x1 ;  /* 0x0000000194147836 */ /* 0x000fe20000000000 */
[----:B------:R-:W-:Y:S01]  /*4230*/  FSEL R150, R22, -INF , !P1 ;  /* 0xff80000016967808 */ /* 0x000fe20004800000 */
[----:B------:R-:W-:Y:S01]  /*4240*/  VIADD R22, R148, 0x71 ;  /* 0x0000007194167836 */ /* 0x000fe20000000000 */
[-C--:B------:R-:W-:Y:S02]  /*4250*/  ISETP.GE.AND P2, PT, R26, R167.reuse, PT ;  /* 0x000000a71a00720c */ /* 0x080fe40003f46270 */
[C---:B------:R-:W-:Y:S02]  /*4260*/  ISETP.GE.AND P4, PT, R24.reuse, R198, PT ;  /* 0x000000c61800720c */ /* 0x040fe40003f86270 */
[----:B------:R-:W-:-:S02]  /*4270*/  ISETP.GE.AND P0, PT, R24, R167, PT ;  /* 0x000000a71800720c */ /* 0x000fc40003f06270 */
[----:B------:R-:W-:Y:S02]  /*4280*/  FSEL R230, R80, -INF , !P5 ;  /* 0xff80000050e67808 */ /* 0x000fe40006800000 */
[----:B------:R-:W-:Y:S02]  /*4290*/  FSEL R186, R82, -INF , !P3 ;  /* 0xff80000052ba7808 */ /* 0x000fe40005800000 */
[C---:B------:R-:W-:Y:S02]  /*42a0*/  ISETP.GE.AND P5, PT, R26.reuse, R166, PT ;  /* 0x000000a61a00720c */ /* 0x040fe40003fa6270 */
[----:B------:R-:W-:Y:S02]  /*42b0*/  ISETP.GE.AND P3, PT, R26, R165, PT ;  /* 0x000000a51a00720c */ /* 0x000fe40003f66270 */
[----:B------:R-:W-:Y:S02]  /*42c0*/  FSEL R185, R83, -INF , !P2 ;  /* 0xff80000053b97808 */ /* 0x000fe40005000000 */
[----:B------:R-:W-:-:S02]  /*42d0*/  FSEL R226, R76, -INF , !P4 ;  /* 0xff8000004ce27808 */ /* 0x000fc40006000000 */
[----:B------:R-:W-:Y:S02]  /*42e0*/  FSEL R184, R78, -INF , !P0 ;  /* 0xff8000004eb87808 */ /* 0x000fe40004000000 */
[-C--:B------:R-:W-:Y:S02]  /*42f0*/  ISETP.GE.AND P2, PT, R24, R166.reuse, PT ;  /* 0x000000a61800720c */ /* 0x080fe40003f46270 */
[C---:B------:R-:W-:Y:S02]  /*4300*/  ISETP.GE.AND P4, PT, R22.reuse, R166, PT ;  /* 0x000000a61600720c */ /* 0x040fe40003f86270 */
[-C--:B------:R-:W-:Y:S02]  /*4310*/  ISETP.GE.AND P0, PT, R22, R165.reuse, PT ;  /* 0x000000a51600720c */ /* 0x080fe40003f06270 */
        /* <DEDUP_REMOVED lines=8> */
[----:B------:R-:W-:Y:S02]  /*43a0*/  FSEL R19, R19, -INF , !P0 ;  /* 0xff80000013137808 */ /* 0x000fe40004000000 */
[----:B------:R-:W-:-:S02]  /*43b0*/  FSEL R18, R18, -INF , !P1 ;  /* 0xff80000012127808 */ /* 0x000fc40004800000 */
[-C--:B------:R-:W-:Y:S02]  /*43c0*/  ISETP.GE.AND P2, PT, R20, R166.reuse, PT ;  /* 0x000000a61400720c */ /* 0x080fe40003f46270 */
[C---:B------:R-:W-:Y:S02]  /*43d0*/  ISETP.GE.AND P4, PT, R148.reuse, R167, PT ;  /* 0x000000a79400720c */ /* 0x040fe40003f86270 */
[----:B------:R-:W-:Y:S02]  /*43e0*/  ISETP.GE.AND P0, PT, R148, R166, PT ;  /* 0x000000a69400720c */ /* 0x000fe40003f06270 */
[----:B------:R-:W-:Y:S02]  /*43f0*/  LOP3.LUT R232, R0, UR18, R203, 0x96, !PT ;  /* 0x0000001200e87c12 */ /* 0x000fe4000f8e96cb */
[----:B------:R-:W-:Y:S02]  /*4400*/  ISETP.GE.AND P1, PT, R20, R165, PT ;  /* 0x000000a51400720c */ /* 0x000fe40003f26270 */
[----:B------:R-:W-:Y:S01]  /*4410*/  FSEL R225, R77, -INF , !P5 ;  /* 0xff8000004de17808 */ /* 0x000fe20006800000 */
[----:B------:R-:W-:Y:S01]  /*4420*/  IMAD.WIDE.U32 R232, R232, -0x2daee0ad, RZ ;  /* 0xd2511f53e8e87825 */ /* 0x000fe200078e00ff */
[----:B------:R-:W-:-:S02]  /*4430*/  FSEL R183, R79, -INF , !P3 ;  /* 0xff8000004fb77808 */ /* 0x000fc40005800000 */
[CC--:B------:R-:W-:Y:S02]  /*4440*/  ISETP.GE.AND P5, PT, R20.reuse, R198.reuse, PT ;  /* 0x000000c61400720c */ /* 0x0c0fe40003fa6270 */
[----:B------:R-:W-:Y:S02]  /*4450*/  ISETP.GE.AND P3, PT, R20, R167, PT ;  /* 0x000000a71400720c */ /* 0x000fe40003f66270 */
[----:B------:R-:W-:Y:S01]  /*4460*/  LOP3.LUT R228, R0, UR18, R201, 0x96, !PT ;  /* 0x0000001200e47c12 */ /* 0x000fe2000f8e96c9 */
[----:B------:R-:W-:Y:S01]  /*4470*/  VIADD R0, R96, 0x2 ;  /* 0x0000000260007836 */ /* 0x000fe20000000000 */
[----:B------:R-:W-:Y:S02]  /*4480*/  FSEL R20, R134, -INF , !P4 ;  /* 0xff80000086147808 */ /* 0x000fe40006000000 */
[----:B------:R-:W-:Y:S01]  /*4490*/  FSEL R16, R12, -INF , !P0 ;  /* 0xff8000000c107808 */ /* 0x000fe20004000000 */
[----:B------:R-:W-:Y:S01]  /*44a0*/  VIADD R12, R96, 0x1 ;  /* 0x00000001600c7836 */ /* 0x000fe20000000000 */
[----:B------:R-:W-:Y:S01]  /*44b0*/  FSEL R17, R13, -INF , !P2 ;  /* 0xff8000000d117808 */ /* 0x000fe20005000000 */
[----:B------:R-:W-:Y:S01]  /*44c0*/  IMAD.WIDE.U32 R228, R228, -0x2daee0ad, RZ ;  /* 0xd2511f53e4e47825 */ /* 0x000fe200078e00ff */
[----:B------:R-:W-:-:S02]  /*44d0*/  ISETP.GE.AND P4, PT, R148, R198, PT ;  /* 0x000000c69400720c */ /* 0x000fc40003f86270 */
[----:B------:R-:W-:Y:S02]  /*44e0*/  FSEL R13, R15, -INF , !P1 ;  /* 0xff8000000f0d7808 */ /* 0x000fe40004800000 */
[C---:B------:R-:W-:Y:S01]  /*44f0*/  ISETP.GE.AND P1, PT, R148.reuse, R165, PT ;  /* 0x000000a59400720c */ /* 0x040fe20003f26270 */
[----:B------:R-:W-:Y:S01]  /*4500*/  VIADD R148, R148, 0x79 ;  /* 0x0000007994947836 */ /* 0x000fe20000000000 */
[C---:B------:R-:W-:Y:S01]  /*4510*/  LOP3.LUT R46, R96.reuse, UR19, R235, 0x96, !PT ;  /* 0x00000013602e7c12 */ /* 0x040fe2000f8e96eb */
[----:B------:R-:W-:Y:S01]  /*4520*/  VIADD R96, R96, 0x3 ;  /* 0x0000000360607836 */ /* 0x000fe20000000000 */
[----:B------:R-:W-:Y:S02]  /*4530*/  ISETP.GE.AND P0, PT, R21, R198, PT ;  /* 0x000000c61500720c */ /* 0x000fe40003f06270 */
[----:B------:R-:W-:Y:S01]  /*4540*/  FSEL R22, R132, -INF , !P4 ;  /* 0xff80000084167808 */ /* 0x000fe20006000000 */
[----:B------:R-:W-:Y:S01]  /*4550*/  IMAD.WIDE.U32 R46, R46, -0x326172a9, RZ ;  /* 0xcd9e8d572e2e7825 */ /* 0x000fe200078e00ff */
[----:B------:R-:W-:-:S02]  /*4560*/  LOP3.LUT R132, R234, UR6, R233, 0x96, !PT ;  /* 0x00000006ea847c12 */ /* 0x000fc4000f8e96e9 */
[--C-:B------:R-:W-:Y:S02]  /*4570*/  LOP3.LUT R12, R12, UR19, R235.reuse, 0x96, !PT ;  /* 0x000000130c0c7c12 */ /* 0x100fe4000f8e96eb */
[----:B------:R-:W-:Y:S02]  /*4580*/  FSEL R224, R72, -INF , !P0 ;  /* 0xff80000048e07808 */ /* 0x000fe40004000000 */
[----:B------:R-:W-:Y:S01]  /*4590*/  ISETP.GE.AND P0, PT, R148, R198, PT ;  /* 0x000000c69400720c */ /* 0x000fe20003f06270 */
[----:B------:R-:W-:Y:S01]  /*45a0*/  IMAD.WIDE.U32 R80, R12, -0x326172a9, RZ ;  /* 0xcd9e8d570c507825 */ /* 0x000fe200078e00ff */
[--C-:B------:R-:W-:Y:S02]  /*45b0*/  LOP3.LUT R0, R0, UR19, R235.reuse, 0x96, !PT ;  /* 0x0000001300007c12 */ /* 0x100fe4000f8e96eb */
[----:B------:R-:W-:Y:S02]  /*45c0*/  LOP3.LUT R96, R96, UR19, R235, 0x96, !PT ;  /* 0x0000001360607c12 */ /* 0x000fe4000f8e96eb */
[----:B------:R-:W-:Y:S01]  /*45d0*/  LOP3.LUT R2, R234, UR6, R229, 0x96, !PT ;  /* 0x00000006ea027c12 */ /* 0x000fe2000f8e96e5 */
[----:B------:R-:W-:Y:S01]  /*45e0*/  UIADD3 UR6, UPT, UPT, UR19, 0x76cf5d0a, URZ ;  /* 0x76cf5d0a13067890 */ /* 0x000fe2000fffe0ff */
[----:B------:R-:W-:Y:S01]  /*45f0*/  FSEL R29, R133, -INF , !P5 ;  /* 0xff800000851d7808 */ /* 0x000fe20006800000 */
[----:B------:R-:W-:Y:S01]  /*4600*/  IMAD.WIDE.U32 R132, R132, -0x326172a9, RZ ;  /* 0xcd9e8d5784847825 */ /* 0x000fe200078e00ff */
[----:B------:R-:W-:-:S02]  /*4610*/  FSEL R242, R73, -INF , !P0 ;  /* 0xff80000049f27808 */ /* 0x000fc40004000000 */
[----:B------:R-:W-:Y:S01]  /*4620*/  LOP3.LUT R24, R202, UR8, R81, 0x96, !PT ;  /* 0x00000008ca187c12 */ /* 0x000fe2000f8e9651 */
[----:B------:R-:W-:Y:S01]  /*4630*/  IMAD.WIDE.U32 R72, R0, -0x326172a9, RZ ;  /* 0xcd9e8d5700487825 */ /* 0x000fe200078e00ff */
[--C-:B------:R-:W-:Y:S02]  /*4640*/  LOP3.LUT R84, R80, UR7, R133.reuse, 0x96, !PT ;  /* 0x0000000750547c12 */ /* 0x100fe4000f8e9685 */
[--C-:B------:R-:W-:Y:S01]  /*4650*/  LOP3.LUT R32, R46, UR7, R133.reuse, 0x96, !PT ;  /* 0x000000072e207c12 */ /* 0x100fe2000f8e9685 */
[----:B------:R-:W-:Y:S01]  /*4660*/  IMAD.WIDE.U32 R96, R96, -0x326172a9, RZ ;  /* 0xcd9e8d5760607825 */ /* 0x000fe200078e00ff */
[----:B------:R-:W-:Y:S02]  /*4670*/  LOP3.LUT R88, R72, UR7, R133, 0x96, !PT ;  /* 0x0000000748587c12 */ /* 0x000fe4000f8e9685 */
[----:B------:R-:W-:Y:S01]  /*4680*/  LOP3.LUT R160, R202, UR8, R47, 0x96, !PT ;  /* 0x00000008caa07c12 */ /* 0x000fe2000f8e962f */
[----:B------:R-:W-:Y:S01]  /*4690*/  IMAD.WIDE.U32 R2, R2, -0x326172a9, RZ ;  /* 0xcd9e8d5702027825 */ /* 0x000fe200078e00ff */
[----:B------:R-:W-:-:S02]  /*46a0*/  LOP3.LUT R82, R96, UR7, R133, 0x96, !PT ;  /* 0x0000000760527c12 */ /* 0x000fc4000f8e9685 */
[----:B------:R-:W-:Y:S01]  /*46b0*/  LOP3.LUT R15, R200, UR8, R47, 0x96, !PT ;  /* 0x00000008c80f7c12 */ /* 0x000fe2000f8e962f */
[----:B------:R-:W-:Y:S01]  /*46c0*/  IMAD.WIDE.U32 R24, R24, -0x2daee0ad, RZ ;  /* 0xd2511f5318187825 */ /* 0x000fe200078e00ff */
[--C-:B------:R-:W-:Y:S02]  /*46d0*/  LOP3.LUT R46, R46, UR7, R3.reuse, 0x96, !PT ;  /* 0x000000072e2e7c12 */ /* 0x100fe4000f8e9603 */
[--C-:B------:R-:W-:Y:S01]  /*46e0*/  LOP3.LUT R80, R80, UR7, R3.reuse, 0x96, !PT ;  /* 0x0000000750507c12 */ /* 0x100fe2000f8e9603 */
[----:B------:R-:W-:Y:S01]  /*46f0*/  IMAD.WIDE.U32 R84, R84, -0x2daee0ad, RZ ;  /* 0xd2511f5354547825 */ /* 0x000fe200078e00ff */
[--C-:B------:R-:W-:Y:S02]  /*4700*/  LOP3.LUT R72, R72, UR7, R3.reuse, 0x96, !PT ;  /* 0x0000000748487c12 */ /* 0x100fe4000f8e9603 */
[----:B------:R-:W-:Y:S01]  /*4710*/  LOP3.LUT R96, R96, UR7, R3, 0x96, !PT ;  /* 0x0000000760607c12 */ /* 0x000fe2000f8e9603 */
[----:B------:R-:W-:Y:S01]  /*4720*/  UIADD3 UR7, UPT, UPT, UR19, 0x32370b8f, URZ ;  /* 0x32370b8f13077890 */ /* 0x000fe2000fffe0ff */
[----:B------:R-:W-:Y:S01]  /*4730*/  LOP3.LUT R23, R202, UR8, R73, 0x96, !PT ;  /* 0x00000008ca177c12 */ /* 0x000fe2000f8e9649 */
[----:B------:R-:W-:Y:S01]  /*4740*/  IMAD.WIDE.U32 R160, R160, -0x2daee0ad, RZ ;  /* 0xd2511f53a0a07825 */ /* 0x000fe200078e00ff */
[----:B------:R-:W-:-:S02]  /*4750*/  LOP3.LUT R56, R232, UR6, R25, 0x96, !PT ;  /* 0x00000006e8387c12 */ /* 0x000fc4000f8e9619 */
[----:B------:R-:W-:Y:S01]  /*4760*/  FSEL R26, R135, -INF , !P3 ;  /* 0xff800000871a7808 */ /* 0x000fe20005800000 */
[----:B------:R-:W-:Y:S01]  /*4770*/  IMAD.WIDE.U32 R90, R23, -0x2daee0ad, RZ ;  /* 0xd2511f53175a7825 */ /* 0x000fe200078e00ff */
[----:B------:R-:W-:Y:S02]  /*4780*/  LOP3.LUT R92, R24, UR7, R85, 0x96, !PT ;  /* 0x00000007185c7c12 */ /* 0x000fe4000f8e9655 */
[----:B------:R-:W-:Y:S01]  /*4790*/  LOP3.LUT R36, R232, UR6, R161, 0x96, !PT ;  /* 0x00000006e8247c12 */ /* 0x000fe2000f8e96a1 */
[----:B------:R-:W-:Y:S01]  /*47a0*/  IMAD.WIDE.U32 R24, R15, -0x2daee0ad, RZ ;  /* 0xd2511f530f187825 */ /* 0x000fe200078e00ff */
[C---:B------:R-:W-:Y:S02]  /*47b0*/  ISETP.GE.AND P3, PT, R21.reuse, R167, PT ;  /* 0x000000a71500720c */ /* 0x040fe40003f66270 */
[C---:B------:R-:W-:Y:S01]  /*47c0*/  ISETP.GE.AND P5, PT, R21.reuse, R166, PT ;  /* 0x000000a61500720c */ /* 0x040fe20003fa6270 */
[----:B------:R-:W-:Y:S01]  /*47d0*/  IMAD.WIDE.U32 R32, R32, -0x2daee0ad, RZ ;  /* 0xd2511f5320207825 */ /* 0x000fe200078e00ff */
[----:B------:R-:W-:-:S02]  /*47e0*/  ISETP.GE.AND P2, PT, R21, R165, PT ;  /* 0x000000a51500720c */ /* 0x000fc40003f46270 */
[----:B------:R-:W-:Y:S01]  /*47f0*/  LOP3.LUT R30, R228, UR6, R25, 0x96, !PT ;  /* 0x00000006e41e7c12 */ /* 0x000fe2000f8e9619 */
[----:B------:R-:W-:Y:S01]  /*4800*/  IMAD.WIDE.U32 R36, R36, -0x326172a9, RZ ;  /* 0xcd9e8d5724247825 */ /* 0x000fe200078e00ff */
[----:B------:R-:W-:Y:S02]  /*4810*/  LOP3.LUT R21, R202, UR8, R97, 0x96, !PT ;  /* 0x00000008ca157c12 */ /* 0x000fe4000f8e9661 */
[----:B------:R-:W-:Y:S01]  /*4820*/  LOP3.LUT R76, R232, UR6, R91, 0x96, !PT ;  /* 0x00000006e84c7c12 */ /* 0x000fe2000f8e965b */
[----:B------:R-:W-:Y:S01]  /*4830*/  IMAD.WIDE.U32 R30, R30, -0x326172a9, RZ ;  /* 0xcd9e8d571e1e7825 */ /* 0x000fe200078e00ff */
[C---:B------:R-:W-:Y:S02]  /*4840*/  LOP3.LUT R0, R200.reuse, UR8, R73, 0x96, !PT ;  /* 0x00000008c8007c12 */ /* 0x040fe4000f8e9649 */
[----:B------:R-:W-:Y:S01]  /*4850*/  LOP3.LUT R12, R200, UR8, R81, 0x96, !PT ;  /* 0x00000008c80c7c12 */ /* 0x000fe2000f8e9651 */
[----:B------:R-:W-:Y:S01]  /*4860*/  IMAD.WIDE.U32 R94, R21, -0x2daee0ad, RZ ;  /* 0xd2511f53155e7825 */ /* 0x000fe200078e00ff */
[----:B------:R-:W-:-:S02]  /*4870*/  LOP3.LUT R160, R160, UR7, R33, 0x96, !PT ;  /* 0x00000007a0a07c12 */ /* 0x000fc4000f8e9621 */
[----:B------:R-:W-:Y:S01]  /*4880*/  LOP3.LUT R174, R132, UR9, R37, 0x96, !PT ;  /* 0x0000000984ae7c12 */ /* 0x000fe2000f8e9625 */
[----:B------:R-:W-:Y:S01]  /*4890*/  IMAD.WIDE.U32 R82, R82, -0x2daee0ad, RZ ;  /* 0xd2511f5352527825 */ /* 0x000fe200078e00ff */
[----:B------:R-:W-:Y:S02]  /*48a0*/  LOP3.LUT R102, R2, UR9, R31, 0x96, !PT ;  /* 0x0000000902667c12 */ /* 0x000fe4000f8e961f */
[----:B------:R-:W-:Y:S01]  /*48b0*/  LOP3.LUT R44, R200, UR8, R97, 0x96, !PT ;  /* 0x00000008c82c7c12 */ /* 0x000fe2000f8e9661 */
[----:B------:R-:W-:Y:S01]  /*48c0*/  IMAD.WIDE.U32 R46, R46, -0x2daee0ad, RZ ;  /* 0xd2511f532e2e7825 */ /* 0x000fe200078e00ff */
        /* <DEDUP_REMOVED lines=8> */
[----:B------:R-:W-:Y:S01]  /*4950*/  ISETP.GE.AND P4, PT, R148, R167, PT ;  /* 0x000000a79400720c */ /* 0x000fe20003f86270 */
[----:B------:R-:W-:Y:S01]  /*4960*/  IMAD.WIDE.U32 R34, R0, -0x2daee0ad, RZ ;  /* 0xd2511f5300227825 */ /* 0x000fe200078e00ff */
[----:B------:R-:W-:Y:S02]  /*4970*/  LOP3.LUT R134, R132, UR9, R77, 0x96, !PT ;  /* 0x0000000984867c12 */ /* 0x000fe4000f8e964d */
[----:B------:R-:W-:Y:S01]  /*4980*/  ISETP.GE.AND P3, PT, R148, R166, PT ;  /* 0x000000a69400720c */ /* 0x000fe20003f66270 */
[----:B------:R-:W-:Y:S01]  /*4990*/  IMAD.WIDE.U32 R72, R72, -0x2daee0ad, RZ ;  /* 0xd2511f5348487825 */ /* 0x000fe200078e00ff */
[----:B------:R-:W-:-:S02]  /*49a0*/  LOP3.LUT R58, R228, UR6, R35, 0x96, !PT ;  /* 0x00000006e43a7c12 */ /* 0x000fc4000f8e9623 */
[----:B------:R-:W-:Y:S01]  /*49b0*/  ISETP.GE.AND P0, PT, R148, R165, PT ;  /* 0x000000a59400720c */ /* 0x000fe20003f06270 */
[----:B------:R-:W-:Y:S01]  /*49c0*/  IMAD.WIDE.U32 R100, R12, -0x2daee0ad, RZ ;  /* 0xd2511f530c647825 */ /* 0x000fe200078e00ff */
[----:B------:R-:W-:Y:S02]  /*49d0*/  LOP3.LUT R34, R34, UR7, R73, 0x96, !PT ;  /* 0x0000000722227c12 */ /* 0x000fe4000f8e9649 */
[----:B------:R-:W-:Y:S01]  /*49e0*/  FSEL R240, R9, -INF , !P3 ;  /* 0xff80000009f07808 */ /* 0x000fe20005800000 */
[----:B------:R-:W-:Y:S01]  /*49f0*/  IMAD.WIDE.U32 R88, R88, -0x2daee0ad, RZ ;  /* 0xd2511f5358587825 */ /* 0x000fe200078e00ff */
[----:B------:R-:W-:Y:S02]  /*4a00*/  LOP3.LUT R78, R228, UR6, R101, 0x96, !PT ;  /* 0x00000006e44e7c12 */ /* 0x000fe4000f8e9665 */
[----:B------:R-:W-:Y:S01]  /*4a10*/  FSEL R11, R11, -INF , !P0 ;  /* 0xff8000000b0b7808 */ /* 0x000fe20004000000 */
[----:B------:R-:W-:Y:S01]  /*4a20*/  IMAD.WIDE.U32 R80, R80, -0x2daee0ad, RZ ;  /* 0xd2511f5350507825 */ /* 0x000fe200078e00ff */
[----:B------:R-:W-:-:S02]  /*4a30*/  LOP3.LUT R90, R90, UR7, R89, 0x96, !PT ;  /* 0x000000075a5a7c12 */ /* 0x000fc4000f8e9659 */
[----:B------:R-:W-:Y:S01]  /*4a40*/  FSEL R231, R10, -INF , !P2 ;  /* 0xff8000000ae77808 */ /* 0x000fe20005000000 */
[----:B------:R-:W-:Y:S01]  /*4a50*/  IMAD.WIDE.U32 R160, R160, -0x326172a9, RZ ;  /* 0xcd9e8d57a0a07825 */ /* 0x000fe200078e00ff */
[----:B------:R-:W-:Y:S02]  /*4a60*/  LOP3.LUT R100, R100, UR7, R81, 0x96, !PT ;  /* 0x0000000764647c12 */ /* 0x000fe4000f8e9651 */
[----:B------:R-:W-:Y:S01]  /*4a70*/  FSEL R241, R75, -INF , !P4 ;  /* 0xff8000004bf17808 */ /* 0x000fe20006000000 */
[----:B------:R-:W-:Y:S01]  /*4a80*/  IMAD.WIDE.U32 R174, R174, -0x2daee0ad, RZ ;  /* 0xd2511f53aeae7825 */ /* 0x000fe200078e00ff */
[----:B------:R-:W-:Y:S02]  /*4a90*/  LOP3.LUT R36, R36, UR8, R161, 0x96, !PT ;  /* 0x0000000824247c12 */ /* 0x000fe4000f8e96a1 */
[----:B------:R-:W-:Y:S01]  /*4aa0*/  FSEL R14, R14, -INF , !P1 ;  /* 0xff8000000e0e7808 */ /* 0x000fe20004800000 */
[----:B------:R-:W-:Y:S01]  /*4ab0*/  IMAD.WIDE.U32 R102, R102, -0x2daee0ad, RZ ;  /* 0xd2511f5366667825 */ /* 0x000fe200078e00ff */
[----:B------:R-:W-:-:S03]  /*4ac0*/  LOP3.LUT R32, R32, UR12, R175, 0x96, !PT ;  /* 0x0000000c20207c12 */ /* 0x000fc6000f8e96af */
[----:B------:R-:W-:Y:S01]  /*4ad0*/  IMAD.WIDE.U32 R38, R38, -0x326172a9, RZ ;  /* 0xcd9e8d5726267825 */ /* 0x000fe200078e00ff */
[----:B------:R-:W-:-:S03]  /*4ae0*/  LOP3.LUT R46, R46, UR12, R103, 0x96, !PT ;  /* 0x0000000c2e2e7c12 */ /* 0x000fc6000f8e9667 */
[----:B------:R-:W-:Y:S01]  /*4af0*/  IMAD.WIDE.U32 R94, R94, -0x326172a9, RZ ;  /* 0xcd9e8d575e5e7825 */ /* 0x000fe200078e00ff */
[----:B------:R-:W-:-:S03]  /*4b00*/  LOP3.LUT R132, R132, UR9, R39, 0x96, !PT ;  /* 0x0000000984847c12 */ /* 0x000fc6000f8e9627 */
[----:B------:R-:W-:Y:S01]  /*4b10*/  IMAD.WIDE.U32 R44, R44, -0x2daee0ad, RZ ;  /* 0xd2511f532c2c7825 */ /* 0x000fe200078e00ff */
[----:B------:R-:W-:-:S03]  /*4b20*/  LOP3.LUT R38, R38, UR8, R95, 0x96, !PT ;  /* 0x0000000826267c12 */ /* 0x000fc6000f8e965f */
[----:B------:R-:W-:Y:S01]  /*4b30*/  IMAD.WIDE.U32 R96, R96, -0x2daee0ad, RZ ;  /* 0xd2511f5360607825 */ /* 0x000fe200078e00ff */
[----:B------:R-:W-:Y:S01]  /*4b40*/  LOP3.LUT R162, R228, UR6, R45, 0x96, !PT ;  /* 0x00000006e4a27c12 */ /* 0x000fe2000f8e962d */
[----:B------:R-:W-:Y:S02]  /*4b50*/  UIADD3 UR6, UPT, UPT, UR18, -0x4ab325aa, URZ ;  /* 0xb54cda5612067890 */ /* 0x000fe4000fffe0ff */
[----:B------:R-:W-:Y:S01]  /*4b60*/  IMAD.WIDE.U32 R24, R24, -0x326172a9, RZ ;  /* 0xcd9e8d5718187825 */ /* 0x000fe200078e00ff */
[----:B------:R-:W-:Y:S01]  /*4b70*/  LOP3.LUT R44, R44, UR7, R97, 0x96, !PT ;  /* 0x000000072c2c7c12 */ /* 0x000fe2000f8e9661 */
[----:B------:R-:W-:Y:S02]  /*4b80*/  UIADD3 UR7, UPT, UPT, UR18, 0x1715609d, URZ ;  /* 0x1715609d12077890 */ /* 0x000fe4000fffe0ff */
        /* <DEDUP_REMOVED lines=47> */
[----:B------:R-:W-:Y:S02]  /*4e80*/  LOP3.LUT R37, R32, UR6, R93, 0x96, !PT ;  /* 0x0000000620257c12 */ /* 0x000fe4000f8e965d */
[----:B------:R-:W-:Y:S01]  /*4e90*/  PRMT R35, R92, 0x7772, RZ ;  /* 0x000077725c237816 */ /* 0x000fe200000000ff */
[----:B------:R-:W-:Y:S01]  /*4ea0*/  IMAD.WIDE.U32 R86, R24, -0x2daee0ad, RZ ;  /* 0xd2511f5318567825 */ /* 0x000fe200078e00ff */
[----:B------:R-:W-:Y:S02]  /*4eb0*/  LOP3.LUT R36, R36, UR10, R91, 0x96, !PT ;  /* 0x0000000a24247c12 */ /* 0x000fe4000f8e965b */
[----:B------:R-:W-:Y:S01]  /*4ec0*/  PRMT R32, R90, 0x7771, RZ ;  /* 0x000077715a207816 */ /* 0x000fe200000000ff */
[----:B------:R-:W-:Y:S01]  /*4ed0*/  IMAD.WIDE.U32 R162, R162, -0x326172a9, RZ ;  /* 0xcd9e8d57a2a27825 */ /* 0x000fe200078e00ff */
[C---:B------:R-:W-:Y:S02]  /*4ee0*/  PRMT R27, R90.reuse, 0x7773, RZ ;  /* 0x000077735a1b7816 */ /* 0x040fe400000000ff */
[----:B------:R-:W-:Y:S01]  /*4ef0*/  PRMT R33, R90, 0x7772, RZ ;  /* 0x000077725a217816 */ /* 0x000fe200000000ff */
[----:B------:R-:W-:Y:S01]  /*4f00*/  IMAD.WIDE.U32 R44, R44, -0x326172a9, RZ ;  /* 0xcd9e8d572c2c7825 */ /* 0x000fe200078e00ff */
[----:B------:R-:W-:-:S02]  /*4f10*/  LOP3.LUT R89, R30, UR10, R87, 0x96, !PT ;  /* 0x0000000a1e597c12 */ /* 0x000fc4000f8e9657 */
[C---:B------:R-:W-:Y:S01]  /*4f20*/  PRMT R30, R86.reuse, 0x7773, RZ ;  /* 0x00007773561e7816 */ /* 0x040fe200000000ff */
[----:B------:R-:W-:Y:S01]  /*4f30*/  IMAD.MOV.U32 R158, RZ, RZ, R90 ;  /* 0x000000ffff9e7224 */ /* 0x000fe200078e005a */
[C---:B------:R-:W-:Y:S01]  /*4f40*/  PRMT R24, R86.reuse, 0x7772, RZ ;  /* 0x0000777256187816 */ /* 0x040fe200000000ff */
[----:B------:R-:W-:Y:S01]  /*4f50*/  IMAD.WIDE.U32 R90, R15, -0x326172a9, RZ ;  /* 0xcd9e8d570f5a7825 */ /* 0x000fe200078e00ff */
[----:B------:R-:W-:Y:S02]  /*4f60*/  PRMT R15, R86, 0x7771, RZ ;  /* 0x00007771560f7816 */ /* 0x000fe400000000ff */
[----:B------:R-:W-:Y:S01]  /*4f70*/  LOP3.LUT R162, R162, UR8, R45, 0x96, !PT ;  /* 0x00000008a2a27c12 */ /* 0x000fe2000f8e962d */
[----:B------:R-:W-:Y:S01]  /*4f80*/  IMAD.WIDE.U32 R80, R80, -0x326172a9, RZ ;  /* 0xcd9e8d5750507825 */ /* 0x000fe200078e00ff */
[----:B------:R-:W-:Y:S02]  /*4f90*/  PRMT R45, R92, 0x7773, RZ ;  /* 0x000077735c2d7816 */ /* 0x000fe400000000ff */
[----:B------:R-:W-:Y:S01]  /*4fa0*/  LOP3.LUT R84, R84, UR6, R91, 0x96, !PT ;  /* 0x0000000654547c12 */ /* 0x000fe2000f8e965b */
[----:B------:R-:W-:Y:S01]  /*4fb0*/  IMAD.WIDE.U32 R72, R72, -0x326172a9, RZ ;  /* 0xcd9e8d5748487825 */ /* 0x000fe200078e00ff */
[----:B------:R-:W-:-:S02]  /*4fc0*/  LOP3.LUT R21, R100, UR7, R81, 0x96, !PT ;  /* 0x0000000764157c12 */ /* 0x000fc4000f8e9651 */
[----:B------:R-:W-:Y:S01]  /*4fd0*/  PRMT R35, R35, 0x5410, R45 ;  /* 0x0000541023237816 */ /* 0x000fe2000000002d */
[----:B------:R-:W-:Y:S01]  /*4fe0*/  IMAD.MOV.U32 R152, RZ, RZ, R86 ;  /* 0x000000ffff987224 */ /* 0x000fe200078e0056 */
[----:B------:R-:W-:Y:S01]  /*4ff0*/  LOP3.LUT R0, R34, UR7, R73, 0x96, !PT ;  /* 0x0000000722007c12 */ /* 0x000fe2000f8e9649 */
[----:B------:R-:W-:Y:S01]  /*5000*/  IMAD.WIDE.U32 R86, R23, -0x326172a9, RZ ;  /* 0xcd9e8d5717567825 */ /* 0x000fe200078e00ff */
[----:B------:R-:W-:Y:S02]  /*5010*/  PRMT R34, R92, 0x7771, RZ ;  /* 0x000077715c227816 */ /* 0x000fe400000000ff */
[----:B------:R-:W-:Y:S01]  /*5020*/  PRMT R24, R24, 0x5410, R30 ;  /* 0x0000541018187816 */ /* 0x000fe2000000001e */
[----:B------:R-:W-:Y:S01]  /*5030*/  IMAD.WIDE.U32 R82, R82, -0x326172a9, RZ ;  /* 0xcd9e8d5752527825 */ /* 0x000fe200078e00ff */
[----:B------:R-:W-:Y:S02]  /*5040*/  LOP3.LUT R81, R88, UR6, R87, 0x96, !PT ;  /* 0x0000000658517c12 */ /* 0x000fe4000f8e9657 */
[----:B------:R-:W-:Y:S01]  /*5050*/  PRMT R91, R90, 0x7771, RZ ;  /* 0x000077715a5b7816 */ /* 0x000fe200000000ff */
[----:B------:R-:W-:Y:S01]  /*5060*/  IMAD.WIDE.U32 R98, R12, -0x326172a9, RZ ;  /* 0xcd9e8d570c627825 */ /* 0x000fe200078e00ff */
[----:B------:R-:W-:-:S02]  /*5070*/  LOP3.LUT R94, R94, UR7, R83, 0x96, !PT ;  /* 0x000000075e5e7c12 */ /* 0x000fc4000f8e9653 */
[----:B------:R-:W-:Y:S01]  /*5080*/  PRMT R23, R90, 0x7773, RZ ;  /* 0x000077735a177816 */ /* 0x000fe200000000ff */
[----:B------:R-:W-:Y:S01]  /*5090*/  IMAD.MOV.U32 R159, RZ, RZ, R92 ;  /* 0x000000ffff9f7224 */ /* 0x000fe200078e005c */
[----:B------:R-:W-:Y:S01]  /*50a0*/  LOP3.LUT R45, R80, UR6, R99, 0x96, !PT ;  /* 0x00000006502d7c12 */ /* 0x000fe2000f8e9663 */
[----:B------:R-:W-:Y:S01]  /*50b0*/  IMAD.MOV.U32 R148, RZ, RZ, R90 ;  /* 0x000000ffff947224 */ /* 0x000fe200078e005a */
[----:B------:R-:W-:Y:S01]  /*50c0*/  PRMT R30, R98, 0x7771, RZ ;  /* 0x00007771621e7816 */ /* 0x000fe200000000ff */
[----:B------:R-:W-:Y:S01]  /*50d0*/  IMAD.WIDE.U32 R92, R28, -0x326172a9, RZ ;  /* 0xcd9e8d571c5c7825 */ /* 0x000fe200078e00ff */
[C---:B------:R-:W-:Y:S02]  /*50e0*/  PRMT R121, R98.reuse, 0x7773, RZ ;  /* 0x0000777362797816 */ /* 0x040fe400000000ff */
[----:B------:R-:W-:Y:S01]  /*50f0*/  PRMT R74, R98, 0x7772, RZ ;  /* 0x00007772624a7816 */ /* 0x000fe200000000ff */
[----:B------:R-:W-:Y:S01]  /*5100*/  IMAD.MOV.U32 R88, RZ, RZ, R98 ;  /* 0x000000ffff587224 */ /* 0x000fe200078e0062 */
[----:B------:R-:W-:Y:S01]  /*5110*/  PRMT R90, R90, 0x7772, RZ ;  /* 0x000077725a5a7816 */ /* 0x000fe200000000ff */
[----:B------:R-:W-:Y:S01]  /*5120*/  IMAD.MOV.U32 R135, RZ, RZ, R86 ;  /* 0x000000ffff877224 */ /* 0x000fe200078e0056 */
[C---:B------:R-:W-:Y:S01]  /*5130*/  PRMT R104, R86.reuse, 0x7771, RZ ;  /* 0x0000777156687816 */ /* 0x040fe200000000ff */
[----:B------:R-:W-:Y:S01]  /*5140*/  IMAD.WIDE.U32 R98, R39, -0x2daee0ad, RZ ;  /* 0xd2511f5327627825 */ /* 0x000fe200078e00ff */
[----:B------:R-:W-:-:S02]  /*5150*/  PRMT R28, R86, 0x7773, RZ ;  /* 0x00007773561c7816 */ /* 0x000fc400000000ff */
[----:B------:R-:W-:Y:S01]  /*5160*/  PRMT R83, R86, 0x7772, RZ ;  /* 0x0000777256537816 */ /* 0x000fe200000000ff */
[----:B------:R-:W-:Y:S01]  /*5170*/  IMAD.WIDE.U32 R86, R25, -0x326172a9, RZ ;  /* 0xcd9e8d5719567825 */ /* 0x000fe200078e00ff */
[----:B------:R-:W-:Y:S02]  /*5180*/  PRMT R90, R90, 0x5410, R23 ;  /* 0x000054105a5a7816 */ /* 0x000fe40000000017 */
[----:B------:R-:W-:Y:S01]  /*5190*/  LOP3.LUT R73, R82, UR6, R93, 0x96, !PT ;  /* 0x0000000652497c12 */ /* 0x000fe2000f8e965d */
[----:B------:R-:W-:Y:S01]  /*51a0*/  IMAD.WIDE.U32 R94, R94, -0x2daee0ad, RZ ;  /* 0xd2511f535e5e7825 */ /* 0x000fe200078e00ff */
[----:B------:R-:W-:Y:S02]  /*51b0*/  PRMT R33, R33, 0x5410, R27 ;  /* 0x0000541021217816 */ /* 0x000fe4000000001b */
[----:B------:R-:W-:Y:S01]  /*51c0*/  LOP3.LUT R23, R56, UR10, R99, 0x96, !PT ;  /* 0x0000000a38177c12 */ /* 0x000fe2000f8e9663 */
[----:B------:R-:W-:Y:S01]  /*51d0*/  IMAD.MOV.U32 R27, RZ, RZ, R86 ;  /* 0x000000ffff1b7224 */ /* 0x000fe200078e0056 */
[----:B------:R-:W-:Y:S01]  /*51e0*/  LOP3.LUT R46, R46, UR6, R87, 0x96, !PT ;  /* 0x000000062e2e7c12 */ /* 0x000fe2000f8e9657 */
[----:B------:R-:W-:Y:S01]  /*51f0*/  IMAD.WIDE.U32 R56, R31, -0x2daee0ad, RZ ;  /* 0xd2511f531f387825 */ /* 0x000fe200078e00ff */
[----:B------:R-:W-:-:S02]  /*5200*/  PRMT R93, R86, 0x7771, RZ ;  /* 0x00007771565d7816 */ /* 0x000fc400000000ff */
[C---:B------:R-:W-:Y:S01]  /*5210*/  PRMT R157, R86.reuse, 0x7773, RZ ;  /* 0x00007773569d7816 */ /* 0x040fe200000000ff */
[----:B------:R-:W-:Y:S01]  /*5220*/  IMAD.MOV.U32 R77, RZ, RZ, R94 ;  /* 0x000000ffff4d7224 */ /* 0x000fe200078e005e */
[----:B------:R-:W-:Y:S01]  /*5230*/  PRMT R12, R86, 0x7772, RZ ;  /* 0x00007772560c7816 */ /* 0x000fe200000000ff */
[----:B------:R-:W-:Y:S01]  /*5240*/  IMAD.WIDE.U32 R86, R21, -0x2daee0ad, RZ ;  /* 0xd2511f5315567825 */ /* 0x000fe200078e00ff */
[----:B------:R-:W-:Y:S02]  /*5250*/  LOP3.LUT R2, R2, UR9, R163, 0x96, !PT ;  /* 0x0000000902027c12 */ /* 0x000fe4000f8e96a3 */
[----:B------:R-:W-:Y:S01]  /*5260*/  LOP3.LUT R39, R76, UR10, R57, 0x96, !PT ;  /* 0x0000000a4c277c12 */ /* 0x000fe2000f8e9639 */
[----:B------:R-:W-:Y:S01]  /*5270*/  IMAD.MOV.U32 R80, RZ, RZ, R56 ;  /* 0x000000ffff507224 */ /* 0x000fe200078e0038 */
[----:B------:R-:W-:Y:S01]  /*5280*/  LOP3.LUT R21, R78, UR10, R87, 0x96, !PT ;  /* 0x0000000a4e157c12 */ /* 0x000fe2000f8e9657 */
[----:B------:R-:W-:Y:S01]  /*5290*/  IMAD.WIDE.U32 R162, R162, -0x2daee0ad, RZ ;  /* 0xd2511f53a2a27825 */ /* 0x000fe200078e00ff */
[----:B------:R-:W-:-:S02]  /*52a0*/  LOP3.LUT R38, R38, UR10, R95, 0x96, !PT ;  /* 0x0000000a26267c12 */ /* 0x000fc4000f8e965f */
[C---:B------:R-:W-:Y:S01]  /*52b0*/  PRMT R76, R94.reuse, 0x7771, RZ ;  /* 0x000077715e4c7816 */ /* 0x040fe200000000ff */
[----:B------:R-:W-:Y:S01]  /*52c0*/  IMAD.MOV.U32 R115, RZ, RZ, R92 ;  /* 0x000000ffff737224 */ /* 0x000fe200078e005c */
[C---:B------:R-:W-:Y:S01]  /*52d0*/  PRMT R100, R94.reuse, 0x7773, RZ ;  /* 0x000077735e647816 */ /* 0x040fe200000000ff */
[----:B------:R-:W-:Y:S01]  /*52e0*/  IMAD.MOV.U32 R85, RZ, RZ, R86 ;  /* 0x000000ffff557224 */ /* 0x000fe200078e0056 */
[----:B------:R-:W-:Y:S01]  /*52f0*/  PRMT R99, R94, 0x7772, RZ ;  /* 0x000077725e637816 */ /* 0x000fe200000000ff */
[----:B------:R-:W-:Y:S01]  /*5300*/  IMAD.WIDE.U32 R94, R2, -0x2daee0ad, RZ ;  /* 0xd2511f53025e7825 */ /* 0x000fe200078e00ff */
[C---:B------:R-:W-:Y:S02]  /*5310*/  PRMT R78, R56.reuse, 0x7771, RZ ;  /* 0x00007771384e7816 */ /* 0x040fe400000000ff */
[C---:B------:R-:W-:Y:S02]  /*5320*/  PRMT R103, R56.reuse, 0x7773, RZ ;  /* 0x0000777338677816 */ /* 0x040fe400000000ff */
[----:B------:R-:W-:Y:S01]  /*5330*/  PRMT R102, R56, 0x7772, RZ ;  /* 0x0000777238667816 */ /* 0x000fe200000000ff */
[----:B------:R-:W-:Y:S01]  /*5340*/  IMAD.WIDE.U32 R56, R3, -0x326172a9, RZ ;  /* 0xcd9e8d5703387825 */ /* 0x000fe200078e00ff */
[----:B------:R-:W-:-:S02]  /*5350*/  PRMT R101, R92, 0x7771, RZ ;  /* 0x000077715c657816 */ /* 0x000fc400000000ff */
[C---:B------:R-:W-:Y:S02]  /*5360*/  PRMT R25, R92.reuse, 0x7773, RZ ;  /* 0x000077735c197816 */ /* 0x040fe400000000ff */
[----:B------:R-:W-:Y:S01]  /*5370*/  PRMT R82, R92, 0x7772, RZ ;  /* 0x000077725c527816 */ /* 0x000fe200000000ff */
[----:B------:R-:W-:Y:S01]  /*5380*/  IMAD.MOV.U32 R92, RZ, RZ, R98 ;  /* 0x000000ffff5c7224 */ /* 0x000fe200078e0062 */
[C---:B------:R-:W-:Y:S02]  /*5390*/  PRMT R79, R86.reuse, 0x7771, RZ ;  /* 0x00007771564f7816 */ /* 0x040fe400000000ff */
[C---:B------:R-:W-:Y:S02]  /*53a0*/  PRMT R134, R86.reuse, 0x7773, RZ ;  /* 0x0000777356867816 */ /* 0x040fe400000000ff */
[----:B------:R-:W-:Y:S02]  /*53b0*/  PRMT R133, R86, 0x7772, RZ ;  /* 0x0000777256857816 */ /* 0x000fe400000000ff */
[----:B------:R-:W-:-:S02]  /*53c0*/  PRMT R83, R83, 0x5410, R28 ;  /* 0x0000541053537816 */ /* 0x000fc4000000001c */
[----:B------:R-:W-:Y:S02]  /*53d0*/  LOP3.LUT R2, R96, UR12, R95, 0x96, !PT ;  /* 0x0000000c60027c12 */ /* 0x000fe4000f8e965f */
[C---:B------:R-:W-:Y:S02]  /*53e0*/  PRMT R86, R98.reuse, 0x7771, RZ ;  /* 0x0000777162567816 */ /* 0x040fe400000000ff */
[----:B------:R-:W-:Y:S01]  /*53f0*/  PRMT R132, R98, 0x7773, RZ ;  /* 0x0000777362847816 */ /* 0x000fe200000000ff */
[----:B------:R-:W-:Y:S01]  /*5400*/  IMAD.WIDE.U32 R174, R2, -0x326172a9, RZ ;  /* 0xcd9e8d5702ae7825 */ /* 0x000fe200078e00ff */
[----:B------:R-:W-:Y:S02]  /*5410*/  PRMT R118, R98, 0x7772, RZ ;  /* 0x0000777262767816 */ /* 0x000fe400000000ff */
[----:B------:R-:W-:Y:S01]  /*5420*/  LOP3.LUT R28, R72, UR6, R57, 0x96, !PT ;  /* 0x00000006481c7c12 */ /* 0x000fe2000f8e9639 */
[----:B------:R-:W-:Y:S01]  /*5430*/  IMAD.MOV.U32 R72, RZ, RZ, R56 ;  /* 0x000000ffff487224 */ /* 0x000fe200078e0038 */
[----:B------:R-:W-:-:S02]  /*5440*/  PRMT R47, R56, 0x7771, RZ ;  /* 0x00007771382f7816 */ /* 0x000fc400000000ff */
[C---:B------:R-:W-:Y:S02]  /*5450*/  PRMT R98, R56.reuse, 0x7773, RZ ;  /* 0x0000777338627816 */ /* 0x040fe400000000ff */
[----:B------:R-:W-:Y:S01]  /*5460*/  PRMT R97, R56, 0x7772, RZ ;  /* 0x0000777238617816 */ /* 0x000fe200000000ff */
[----:B------:R-:W-:Y:S01]  /*5470*/  IMAD.WIDE.U32 R56, R0, -0x2daee0ad, RZ ;  /* 0xd2511f5300387825 */ /* 0x000fe200078e00ff */
[----:B------:R-:W-:Y:S01]  /*5480*/  LOP3.LUT R0, R94, UR11, R163, 0x96, !PT ;  /* 0x0000000b5e007c12 */ /* 0x000fe2000f8e96a3 */
[----:B------:R-:W1:Y:S01]  /*5490*/  LDCU UR11, c[0x0][0x45c] ;  /* 0x00008b80ff0b77ac */ /* 0x000e620008000800 */
[----:B------:R-:W-:Y:S02]  /*54a0*/  PRMT R74, R74, 0x5410, R121 ;  /* 0x000054104a4a7816 */ /* 0x000fe40000000079 */
[----:B------:R-:W-:Y:S01]  /*54b0*/  LOP3.LUT R3, R58, UR10, R57, 0x96, !PT ;  /* 0x0000000a3a037c12 */ /* 0x000fe2000f8e9639 */
[----:B------:R-:W-:Y:S01]  /*54c0*/  IMAD.WIDE.U32 R160, R0, -0x326172a9, RZ ;  /* 0xcd9e8d5700a07825 */ /* 0x000fe200078e00ff */
[----:B------:R-:W-:-:S02]  /*54d0*/  LOP3.LUT R0, R44, UR7, R175, 0x96, !PT ;  /* 0x000000072c007c12 */ /* 0x000fc4000f8e96af */
[C---:B------:R-:W-:Y:S01]  /*54e0*/  PRMT R59, R56.reuse, 0x7771, RZ ;  /* 0x00007771383b7816 */ /* 0x040fe200000000ff */
[----:B------:R-:W-:Y:S01]  /*54f0*/  IMAD.MOV.U32 R57, RZ, RZ, R56 ;  /* 0x000000ffff397224 */ /* 0x000fe200078e0038 */
[C---:B------:R-:W-:Y:S02]  /*5500*/  PRMT R96, R56.reuse, 0x7773, RZ ;  /* 0x0000777338607816 */ /* 0x040fe400000000ff */
[----:B------:R-:W-:Y:S01]  /*5510*/  PRMT R95, R56, 0x7772, RZ ;  /* 0x00007772385f7816 */ /* 0x000fe200000000ff */
[----:B------:R-:W-:Y:S01]  /*5520*/  IMAD.MOV.U32 R56, RZ, RZ, R160 ;  /* 0x000000ffff387224 */ /* 0x000fe200078e00a0 */
[----:B------:R-:W-:Y:S02]  /*5530*/  LOP3.LUT R2, R174, UR6, R161, 0x96, !PT ;  /* 0x00000006ae027c12 */ /* 0x000fe4000f8e96a1 */
[C---:B------:R-:W-:Y:S02]  /*5540*/  PRMT R58, R160.reuse, 0x7771, RZ ;  /* 0x00007771a03a7816 */ /* 0x040fe400000000ff */
[----:B------:R-:W-:-:S02]  /*5550*/  PRMT R94, R160, 0x7773, RZ ;  /* 0x00007773a05e7816 */ /* 0x000fc400000000ff */
[----:B------:R-:W-:Y:S01]  /*5560*/  PRMT R87, R160, 0x7772, RZ ;  /* 0x00007772a0577816 */ /* 0x000fe200000000ff */
[----:B------:R-:W-:Y:S01]  /*5570*/  IMAD.WIDE.U32 R160, R0, -0x2daee0ad, RZ ;  /* 0xd2511f5300a07825 */ /* 0x000fe200078e00ff */
[----:B------:R-:W-:Y:S02]  /*5580*/  FSEL R121, R8, -INF , !P5 ;  /* 0xff80000008797808 */ /* 0x000fe40006800000 */
[C---:B------:R-:W-:Y:S02]  /*5590*/  LOP3.LUT R8, R37.reuse, 0xffff, RZ, 0xc0, !PT ;  /* 0x0000ffff25087812 */ /* 0x040fe400078ec0ff */
[C---:B------:R-:W-:Y:S02]  /*55a0*/  PRMT R44, R160.reuse, 0x7773, RZ ;  /* 0x00007773a02c7816 */ /* 0x040fe400000000ff */
[----:B------:R-:W-:Y:S02]  /*55b0*/  PRMT R31, R160, 0x7772, RZ ;  /* 0x00007772a01f7816 */ /* 0x000fe400000000ff */
[----:B------:R-:W-:-:S02]  /*55c0*/  LOP3.LUT R9, R37, 0xff, RZ, 0xc0, !PT ;  /* 0x000000ff25097812 */ /* 0x000fc400078ec0ff */
[----:B------:R-:W-:Y:S02]  /*55d0*/  SHF.R.U32.HI R8, RZ, 0x8, R8 ;  /* 0x00000008ff087819 */ /* 0x000fe40000011608 */
[----:B------:R-:W-:Y:S02]  /*55e0*/  PRMT R31, R31, 0x5410, R44 ;  /* 0x000054101f1f7816 */ /* 0x000fe4000000002c */
[----:B------:R-:W-:Y:S02]  /*55f0*/  PRMT R44, R9, 0x5410, R8 ;  /* 0x00005410092c7816 */ /* 0x000fe40000000008 */
[----:B------:R-:W-:Y:S02]  /*5600*/  LOP3.LUT R10, R36, 0xffff, RZ, 0xc0, !PT ;  /* 0x0000ffff240a7812 */ /* 0x000fe400078ec0ff */
[----:B------:R-:W-:Y:S01]  /*5610*/  LOP3.LUT R0, R162, UR10, R161, 0x96, !PT ;  /* 0x0000000aa2007c12 */ /* 0x000fe2000f8e96a1 */
[----:B------:R-:W2:Y:S01]  /*5620*/  LDCU UR10, c[0x0][0x4f8] ;  /* 0x00009f00ff0a77ac */ /* 0x000ea20008000800 */
[----:B------:R-:W-:Y:S01]  /*5630*/  PRMT R163, R102, 0x5410, R103 ;  /* 0x0000541066a37816 */ /* 0x000fe20000000067 */
[----:B------:R-:W-:Y:S01]  /*5640*/  IMAD.MOV.U32 R102, RZ, RZ, R11 ;  /* 0x000000ffff667224 */ /* 0x000fe200078e000b */
[----:B------:R-:W-:-:S02]  /*5650*/  PRMT R87, R87, 0x5410, R94 ;  /* 0x0000541057577816 */ /* 0x000fc4000000005e */
[----:B------:R-:W-:Y:S02]  /*5660*/  LOP3.LUT R8, R89, 0xffff, RZ, 0xc0, !PT ;  /* 0x0000ffff59087812 */ /* 0x000fe400078ec0ff */
[----:B------:R-:W-:Y:S02]  /*5670*/  PRMT R161, R95, 0x5410, R96 ;  /* 0x000054105fa17816 */ /* 0x000fe40000000060 */
[C---:B------:R-:W-:Y:S02]  /*5680*/  PRMT R94, R36.reuse, 0x7632, R94 ;  /* 0x00007632245e7816 */ /* 0x040fe4000000005e */
[----:B------:R-:W-:Y:S02]  /*5690*/  LOP3.LUT R95, R36, 0xff, RZ, 0xc0, !PT ;  /* 0x000000ff245f7812 */ /* 0x000fe400078ec0ff */
[----:B------:R-:W-:Y:S02]  /*56a0*/  SHF.R.U32.HI R11, RZ, 0x18, R36 ;  /* 0x00000018ff0b7819 */ /* 0x000fe40000011624 */
[----:B------:R-:W-:-:S02]  /*56b0*/  SHF.R.U32.HI R36, RZ, 0x8, R10 ;  /* 0x00000008ff247819 */ /* 0x000fc4000001160a */
[----:B------:R-:W-:Y:S01]  /*56c0*/  LOP3.LUT R9, R89, 0xff, RZ, 0xc0, !PT ;  /* 0x000000ff59097812 */ /* 0x000fe200078ec0ff */
[----:B--2---:R-:W-:Y:S01]  /*56d0*/  ULOP3.LUT UR10, UR10, 0xff, URZ, 0xc0, !UPT ;  /* 0x000000ff0a0a7892 */ /* 0x004fe2000f8ec0ff */
[----:B------:R-:W-:Y:S02]  /*56e0*/  LOP3.LUT R10, R27, 0xff, RZ, 0xc0, !PT ;  /* 0x000000ff1b0a7812 */ /* 0x000fe400078ec0ff */
[----:B------:R-:W-:Y:S02]  /*56f0*/  SHF.R.U32.HI R8, RZ, 0x8, R8 ;  /* 0x00000008ff087819 */ /* 0x000fe40000011608 */
[----:B------:R-:W-:Y:S02]  /*5700*/  LOP3.LUT R94, R94, 0xff, RZ, 0xc0, !PT ;  /* 0x000000ff5e5e7812 */ /* 0x000fe400078ec0ff */
[----:B------:R-:W-:Y:S02]  /*5710*/  PRMT R10, R10, 0x5410, R93 ;  /* 0x000054100a0a7816 */ /* 0x000fe4000000005d */
[----:B------:R-:W-:-:S02]  /*5720*/  PRMT R9, R9, 0x5410, R8 ;  /* 0x0000541009097816 */ /* 0x000fc40000000008 */
[----:B------:R-:W-:Y:S02]  /*5730*/  PRMT R27, R94, 0x5410, R11 ;  /* 0x000054105e1b7816 */ /* 0x000fe4000000000b */
[----:B------:R-:W-:Y:S02]  /*5740*/  PRMT R93, R89, 0x7632, R93 ;  /* 0x00007632595d7816 */ /* 0x000fe4000000005d */
[----:B------:R-:W-:Y:S02]  /*5750*/  SHF.R.U32.HI R8, RZ, 0x18, R89 ;  /* 0x00000018ff087819 */ /* 0x000fe40000011659 */
[----:B------:R-:W-:Y:S02]  /*5760*/  LOP3.LUT R94, R84, 0xffff, RZ, 0xc0, !PT ;  /* 0x0000ffff545e7812 */ /* 0x000fe400078ec0ff */
[----:B------:R-:W-:Y:S02]  /*5770*/  LOP3.LUT R89, R88, 0xff, RZ, 0xc0, !PT ;  /* 0x000000ff58597812 */ /* 0x000fe400078ec0ff */
[----:B------:R-:W-:-:S02]  /*5780*/  LOP3.LUT R92, R92, 0xff, RZ, 0xc0, !PT ;  /* 0x000000ff5c5c7812 */ /* 0x000fc400078ec0ff */
[----:B------:R-:W-:Y:S02]  /*5790*/  LOP3.LUT R11, R84, 0xff, RZ, 0xc0, !PT ;  /* 0x000000ff540b7812 */ /* 0x000fe400078ec0ff */
[----:B------:R-:W-:Y:S02]  /*57a0*/  LOP3.LUT R93, R93, 0xff, RZ, 0xc0, !PT ;  /* 0x000000ff5d5d7812 */ /* 0x000fe400078ec0ff */
[----:B------:R-:W-:Y:S02]  /*57b0*/  SHF.R.U32.HI R88, RZ, 0x8, R94 ;  /* 0x00000008ff587819 */ /* 0x000fe4000001165e */
[----:B------:R-:W-:Y:S02]  /*57c0*/  PRMT R30, R89, 0x5410, R30 ;  /* 0x00005410591e7816 */ /* 0x000fe4000000001e */
[----:B------:R-:W-:Y:S02]  /*57d0*/  PRMT R86, R92, 0x5410, R86 ;  /* 0x000054105c567816 */ /* 0x000fe40000000056 */
[----:B------:R-:W-:-:S02]  /*57e0*/  PRMT R92, R84, 0x7632, R92 ;  /* 0x00007632545c7816 */ /* 0x000fc4000000005c */
[--C-:B------:R-:W-:Y:S02]  /*57f0*/  SHF.R.U32.HI R89, RZ, 0x18, R84.reuse ;  /* 0x00000018ff597819 */ /* 0x100fe40000011654 */
[----:B------:R-:W-:Y:S02]  /*5800*/  PRMT R84, R81, 0x7632, R84 ;  /* 0x0000763251547816 */ /* 0x000fe40000000054 */
[----:B------:R-:W-:Y:S02]  /*5810*/  LOP3.LUT R85, R85, 0xff, RZ, 0xc0, !PT ;  /* 0x000000ff55557812 */ /* 0x000fe400078ec0ff */
[----:B------:R-:W-:Y:S02]  /*5820*/  PRMT R8, R93, 0x5410, R8 ;  /* 0x000054105d087816 */ /* 0x000fe40000000008 */
[----:B------:R-:W-:Y:S02]  /*5830*/  PRMT R88, R11, 0x5410, R88 ;  /* 0x000054100b587816 */ /* 0x000fe40000000058 */
[----:B------:R-:W-:-:S02]  /*5840*/  LOP3.LUT R93, R81, 0xffff, RZ, 0xc0, !PT ;  /* 0x0000ffff515d7812 */ /* 0x000fc400078ec0ff */
[----:B------:R-:W-:Y:S02]  /*5850*/  LOP3.LUT R11, R81, 0xff, RZ, 0xc0, !PT ;  /* 0x000000ff510b7812 */ /* 0x000fe400078ec0ff */
[----:B------:R-:W-:Y:S02]  /*5860*/  SHF.R.U32.HI R81, RZ, 0x18, R81 ;  /* 0x00000018ff517819 */ /* 0x000fe40000011651 */
[----:B------:R-:W-:Y:S02]  /*5870*/  LOP3.LUT R84, R84, 0xff, RZ, 0xc0, !PT ;  /* 0x000000ff54547812 */ /* 0x000fe400078ec0ff */
[----:B------:R-:W-:Y:S02]  /*5880*/  PRMT R79, R85, 0x5410, R79 ;  /* 0x00005410554f7816 */ /* 0x000fe4000000004f */
[----:B------:R-:W-:Y:S02]  /*5890*/  LOP3.LUT R135, R135, 0xff, RZ, 0xc0, !PT ;  /* 0x000000ff87877812 */ /* 0x000fe400078ec0ff */
[----:B------:R-:W-:-:S02]  /*58a0*/  LOP3.LUT R85, R80, 0xff, RZ, 0xc0, !PT ;  /* 0x000000ff50557812 */ /* 0x000fc400078ec0ff */
[----:B------:R-:W-:Y:S02]  /*58b0*/  SHF.R.U32.HI R80, RZ, 0x8, R93 ;  /* 0x00000008ff507819 */ /* 0x000fe4000001165d */
[----:B------:R-:W-:Y:S02]  /*58c0*/  LOP3.LUT R77, R77, 0xff, RZ, 0xc0, !PT ;  /* 0x000000ff4d4d7812 */ /* 0x000fe400078ec0ff */
[----:B------:R-:W-:Y:S02]  /*58d0*/  PRMT R81, R84, 0x5410, R81 ;  /* 0x0000541054517816 */ /* 0x000fe40000000051 */
[----:B------:R-:W-:Y:S02]  /*58e0*/  LOP3.LUT R84, R73, 0xffff, RZ, 0xc0, !PT ;  /* 0x0000ffff49547812 */ /* 0x000fe400078ec0ff */
[----:B------:R-:W-:Y:S02]  /*58f0*/  PRMT R215, R135, 0x5410, R104 ;  /* 0x0000541087d77816 */ /* 0x000fe40000000068 */
[----:B------:R-:W-:-:S02]  /*5900*/  PRMT R80, R11, 0x5410, R80 ;  /* 0x000054100b507816 */ /* 0x000fc40000000050 */
[----:B------:R-:W-:Y:S01]  /*5910*/  PRMT R104, R77, 0x5410, R76 ;  /* 0x000054104d687816 */ /* 0x000fe2000000004c */
[----:B------:R-:W-:Y:S01]  /*5920*/  IMAD.MOV.U32 R93, RZ, RZ, R215 ;  /* 0x000000ffff5d7224 */ /* 0x000fe200078e00d7 */
[----:B------:R-:W-:Y:S02]  /*5930*/  LOP3.LUT R77, R73, 0xff, RZ, 0xc0, !PT ;  /* 0x000000ff494d7812 */ /* 0x000fe400078ec0ff */
[----:B------:R-:W-:Y:S02]  /*5940*/  SHF.R.U32.HI R84, RZ, 0x8, R84 ;  /* 0x00000008ff547819 */ /* 0x000fe40000011654 */
[----:B------:R-:W-:Y:S02]  /*5950*/  LOP3.LUT R11, R72, 0xff, RZ, 0xc0, !PT ;  /* 0x000000ff480b7812 */ /* 0x000fe400078ec0ff */
[----:B------:R-:W-:Y:S02]  /*5960*/  LOP3.LUT R57, R57, 0xff, RZ, 0xc0, !PT ;  /* 0x000000ff39397812 */ /* 0x000fe400078ec0ff */
[----:B------:R-:W-:-:S02]  /*5970*/  LOP3.LUT R56, R56, 0xff, RZ, 0xc0, !PT ;  /* 0x000000ff38387812 */ /* 0x000fc400078ec0ff */
[----:B------:R-:W-:Y:S01]  /*5980*/  PRMT R82, R82, 0x5410, R25 ;  /* 0x0000541052527816 */ /* 0x000fe20000000019 */
[----:B------:R-:W-:Y:S01]  /*5990*/  IMAD.MOV.U32 R25, RZ, RZ, R160 ;  /* 0x000000ffff197224 */ /* 0x000fe200078e00a0 */
[----:B------:R-:W-:Y:S02]  /*59a0*/  PRMT R76, R73, 0x7632, R76 ;  /* 0x00007632494c7816 */ /* 0x000fe4000000004c */
[----:B------:R-:W-:Y:S02]  /*59b0*/  PRMT R213, R160, 0x7771, RZ ;  /* 0x00007771a0d57816 */ /* 0x000fe400000000ff */
[----:B------:R-:W-:Y:S01]  /*59c0*/  PRMT R160, R97, 0x5410, R98 ;  /* 0x0000541061a07816 */ /* 0x000fe20000000062 */
[----:B------:R-:W-:Y:S01]  /*59d0*/  IMAD.MOV.U32 R97, RZ, RZ, R163 ;  /* 0x000000ffff617224 */ /* 0x000fe200078e00a3 */
[----:B------:R-:W-:Y:S02]  /*59e0*/  PRMT R72, R77, 0x5410, R84 ;  /* 0x000054104d487816 */ /* 0x000fe40000000054 */
[----:B------:R-:W-:Y:S01]  /*59f0*/  PRMT R98, R11, 0x5410, R47 ;  /* 0x000054100b627816 */ /* 0x000fe2000000002f */
[----:B------:R-:W-:Y:S01]  /*5a00*/  IMAD.MOV.U32 R94, RZ, RZ, R160 ;  /* 0x000000ffff5e7224 */ /* 0x000fe200078e00a0 */
[----:B------:R-:W-:-:S02]  /*5a10*/  PRMT R59, R57, 0x5410, R59 ;  /* 0x00005410393b7816 */ /* 0x000fc4000000003b */
[----:B------:R-:W-:Y:S02]  /*5a20*/  PRMT R58, R56, 0x5410, R58 ;  /* 0x00005410383a7816 */ /* 0x000fe4000000003a */
[----:B------:R-:W-:Y:S02]  /*5a30*/  SHF.R.U32.HI R73, RZ, 0x18, R73 ;  /* 0x00000018ff497819 */ /* 0x000fe40000011649 */
[----:B------:R-:W-:Y:S02]  /*5a40*/  LOP3.LUT R76, R76, 0xff, RZ, 0xc0, !PT ;  /* 0x000000ff4c4c7812 */ /* 0x000fe400078ec0ff */
[C---:B------:R-:W-:Y:S02]  /*5a50*/  LOP3.LUT R77, R46.reuse, 0xffff, RZ, 0xc0, !PT ;  /* 0x0000ffff2e4d7812 */ /* 0x040fe400078ec0ff */
[C---:B------:R-:W-:Y:S02]  /*5a60*/  LOP3.LUT R47, R46.reuse, 0xff, RZ, 0xc0, !PT ;  /* 0x000000ff2e2f7812 */ /* 0x040fe400078ec0ff */
[----:B------:R-:W-:-:S02]  /*5a70*/  PRMT R56, R46, 0x7632, R56 ;  /* 0x000076322e387816 */ /* 0x000fc40000000038 */
[----:B------:R-:W-:Y:S02]  /*5a80*/  SHF.R.U32.HI R11, RZ, 0x18, R46 ;  /* 0x00000018ff0b7819 */ /* 0x000fe4000001162e */
[C---:B------:R-:W-:Y:S02]  /*5a90*/  PRMT R57, R45.reuse, 0x7632, R57 ;  /* 0x000076322d397816 */ /* 0x040fe40000000039 */
[----:B------:R-:W-:Y:S02]  /*5aa0*/  LOP3.LUT R46, R45, 0xffff, RZ, 0xc0, !PT ;  /* 0x0000ffff2d2e7812 */ /* 0x000fe400078ec0ff */
[----:B------:R-:W-:Y:S02]  /*5ab0*/  LOP3.LUT R75, R115, 0xff, RZ, 0xc0, !PT ;  /* 0x000000ff734b7812 */ /* 0x000fe400078ec0ff */
[----:B------:R-:W-:Y:S02]  /*5ac0*/  PRMT R162, R118, 0x5410, R132 ;  /* 0x0000541076a27816 */ /* 0x000fe40000000084 */
[----:B------:R-:W-:-:S02]  /*5ad0*/  LOP3.LUT R118, R45, 0xff, RZ, 0xc0, !PT ;  /* 0x000000ff2d767812 */ /* 0x000fc400078ec0ff */
[----:B------:R-:W-:Y:S02]  /*5ae0*/  SHF.R.U32.HI R115, RZ, 0x18, R45 ;  /* 0x00000018ff737819 */ /* 0x000fe4000001162d */
[----:B------:R-:W-:Y:S02]  /*5af0*/  PRMT R73, R76, 0x5410, R73 ;  /* 0x000054104c497816 */ /* 0x000fe40000000049 */
[----:B------:R-:W-:Y:S02]  /*5b00*/  LOP3.LUT R45, R57, 0xff, RZ, 0xc0, !PT ;  /* 0x000000ff392d7812 */ /* 0x000fe400078ec0ff */
[----:B------:R-:W-:Y:S02]  /*5b10*/  LOP3.LUT R76, R25, 0xff, RZ, 0xc0, !PT ;  /* 0x000000ff194c7812 */ /* 0x000fe400078ec0ff */
[----:B------:R-:W-:Y:S02]  /*5b20*/  SHF.R.U32.HI R46, RZ, 0x8, R46 ;  /* 0x00000008ff2e7819 */ /* 0x000fe4000001162e */
[----:B------:R-:W-:-:S02]  /*5b30*/  PRMT R115, R45, 0x5410, R115 ;  /* 0x000054102d737816 */ /* 0x000fc40000000073 */
[----:B------:R-:W-:Y:S02]  /*5b40*/  SHF.R.U32.HI R25, RZ, 0x8, R77 ;  /* 0x00000008ff197819 */ /* 0x000fe4000001164d */
[----:B------:R-:W-:Y:S02]  /*5b50*/  PRMT R213, R76, 0x5410, R213 ;  /* 0x000054104cd57816 */ /* 0x000fe400000000d5 */
[----:B------:R-:W-:Y:S02]  /*5b60*/  PRMT R118, R118, 0x5410, R46 ;  /* 0x0000541076767816 */ /* 0x000fe4000000002e */
[----:B------:R-:W-:Y:S02]  /*5b70*/  PRMT R45, R23, 0x7632, R45 ;  /* 0x00007632172d7816 */ /* 0x000fe4000000002d */
[----:B------:R-:W-:Y:S02]  /*5b80*/  FMNMX3.FTZ R46, R22, R29, R144, !PT ;  /* 0x0000001d162e7276 */ /* 0x000fe40007810090 */
[----:B------:R-:W-:-:S02]  /*5b90*/  LOP3.LUT R76, R21, 0xffff, RZ, 0xc0, !PT ;  /* 0x0000ffff154c7812 */ /* 0x000fc400078ec0ff */
[----:B------:R-:W-:Y:S02]  /*5ba0*/  PRMT R78, R85, 0x5410, R78 ;  /* 0x00005410554e7816 */ /* 0x000fe4000000004e */
[----:B------:R-:W-:Y:S02]  /*5bb0*/  LOP3.LUT R56, R56, 0xff, RZ, 0xc0, !PT ;  /* 0x000000ff38387812 */ /* 0x000fe400078ec0ff */
[----:B------:R-:W-:Y:S02]  /*5bc0*/  PRMT R25, R47, 0x5410, R25 ;  /* 0x000054102f197816 */ /* 0x000fe40000000019 */
[----:B------:R-:W-:Y:S02]  /*5bd0*/  SHF.R.U32.HI R85, RZ, 0x18, R23 ;  /* 0x00000018ff557819 */ /* 0x000fe40000011617 */
[----:B------:R-:W-:Y:S02]  /*5be0*/  LOP3.LUT R45, R45, 0xff, RZ, 0xc0, !PT ;  /* 0x000000ff2d2d7812 */ /* 0x000fe400078ec0ff */
[----:B------:R-:W-:-:S02]  /*5bf0*/  LOP3.LUT R47, R21, 0xff, RZ, 0xc0, !PT ;  /* 0x000000ff152f7812 */ /* 0x000fc400078ec0ff */
[----:B------:R-:W-:Y:S02]  /*5c00*/  SHF.R.U32.HI R76, RZ, 0x8, R76 ;  /* 0x00000008ff4c7819 */ /* 0x000fe4000001164c */
[----:B------:R-:W-:Y:S02]  /*5c10*/  FMNMX3.FTZ R46, R46, R145, R140, !PT ;  /* 0x000000912e2e7276 */ /* 0x000fe4000781008c */
[----:B------:R-:W-:Y:S02]  /*5c20*/  PRMT R11, R56, 0x5410, R11 ;  /* 0x00005410380b7816 */ /* 0x000fe4000000000b */
[C---:B------:R-:W-:Y:S02]  /*5c30*/  LOP3.LUT R56, R23.reuse, 0xffff, RZ, 0xc0, !PT ;  /* 0x0000ffff17387812 */ /* 0x040fe400078ec0ff */
[----:B------:R-:W-:Y:S02]  /*5c40*/  LOP3.LUT R84, R23, 0xff, RZ, 0xc0, !PT ;  /* 0x000000ff17547812 */ /* 0x000fe400078ec0ff */
[----:B------:R-:W-:-:S02]  /*5c50*/  PRMT R85, R45, 0x5410, R85 ;  /* 0x000054102d557816 */ /* 0x000fc40000000055 */
[----:B------:R-:W-:Y:S02]  /*5c60*/  PRMT R23, R47, 0x5410, R76 ;  /* 0x000054102f177816 */ /* 0x000fe4000000004c */
[----:B------:R-:W-:Y:S02]  /*5c70*/  FMNMX3.FTZ R45, R46, R141, R147, !PT ;  /* 0x0000008d2e2d7276 */ /* 0x000fe40007810093 */
[C---:B------:R-:W-:Y:S02]  /*5c80*/  LOP3.LUT R47, R39.reuse, 0xffff, RZ, 0xc0, !PT ;  /* 0x0000ffff272f7812 */ /* 0x040fe400078ec0ff */
[C---:B------:R-:W-:Y:S02]  /*5c90*/  LOP3.LUT R76, R39.reuse, 0xff, RZ, 0xc0, !PT ;  /* 0x000000ff274c7812 */ /* 0x040fe400078ec0ff */
[----:B------:R-:W-:Y:S02]  /*5ca0*/  PRMT R46, R39, 0x7632, R46 ;  /* 0x00007632272e7816 */ /* 0x000fe4000000002e */
[----:B------:R-:W-:-:S02]  /*5cb0*/  SHF.R.U32.HI R77, RZ, 0x18, R39 ;  /* 0x00000018ff4d7819 */ /* 0x000fc40000011627 */
[C---:B------:R-:W-:Y:S02]  /*5cc0*/  LOP3.LUT R39, R38.reuse, 0xffff, RZ, 0xc0, !PT ;  /* 0x0000ffff26277812 */ /* 0x040fe400078ec0ff */
[----:B------:R-:W-:Y:S02]  /*5cd0*/  LOP3.LUT R181, R38, 0xff, RZ, 0xc0, !PT ;  /* 0x000000ff26b57812 */ /* 0x000fe400078ec0ff */
[----:B------:R-:W-:Y:S02]  /*5ce0*/  SHF.R.U32.HI R39, RZ, 0x8, R39 ;  /* 0x00000008ff277819 */ /* 0x000fe40000011627 */
[----:B------:R-:W-:Y:S02]  /*5cf0*/  SHF.R.U32.HI R56, RZ, 0x8, R56 ;  /* 0x00000008ff387819 */ /* 0x000fe40000011638 */
[----:B------:R-:W-:Y:S02]  /*5d00*/  PRMT R181, R181, 0x5410, R39 ;  /* 0x00005410b5b57816 */ /* 0x000fe40000000027 */
[----:B------:R-:W-:-:S02]  /*5d10*/  FMNMX3.FTZ R39, R20, R26, R142, !PT ;  /* 0x0000001a14277276 */ /* 0x000fc4000781008e */
[----:B------:R-:W-:Y:S02]  /*5d20*/  FMNMX3.FTZ R45, R45, R156, R155, !PT ;  /* 0x0000009c2d2d7276 */ /* 0x000fe4000781009b */
[----:B------:R-:W-:Y:S02]  /*5d30*/  FMNMX3.FTZ R39, R39, R143, R138, !PT ;  /* 0x0000008f27277276 */ /* 0x000fe4000781008a */
[--C-:B------:R-:W-:Y:S02]  /*5d40*/  PRMT R84, R84, 0x5410, R56.reuse ;  /* 0x0000541054547816 */ /* 0x100fe40000000038 */
[----:B------:R-:W-:Y:S02]  /*5d50*/  PRMT R56, R38, 0x7632, R56 ;  /* 0x0000763226387816 */ /* 0x000fe40000000038 */
[----:B------:R-:W-:Y:S02]  /*5d60*/  FMNMX3.FTZ R164, R45, R154, R153, !PT ;  /* 0x0000009a2da47276 */ /* 0x000fe40007810099 */
[----:B------:R-:W-:-:S02]  /*5d70*/  FMNMX3.FTZ R39, R39, R139, R120, !PT ;  /* 0x0000008b27277276 */ /* 0x000fc40007810078 */
[----:B------:R-:W-:Y:S02]  /*5d80*/  SHF.R.U32.HI R180, RZ, 0x18, R38 ;  /* 0x00000018ffb47819 */ /* 0x000fe40000011626 */
[----:B------:R-:W-:Y:S02]  /*5d90*/  LOP3.LUT R38, R56, 0xff, RZ, 0xc0, !PT ;  /* 0x000000ff38267812 */ /* 0x000fe400078ec0ff */
[----:B------:R-:W-:Y:S02]  /*5da0*/  FMNMX3.FTZ R164, R164, R113, R252, !PT ;  /* 0x00000071a4a47276 */ /* 0x000fe400078100fc */
[----:B------:R-:W-:Y:S02]  /*5db0*/  FMNMX3.FTZ R39, R39, R146, R149, !PT ;  /* 0x0000009227277276 */ /* 0x000fe40007810095 */
[----:B------:R-:W-:Y:S02]  /*5dc0*/  PRMT R180, R38, 0x5410, R180 ;  /* 0x0000541026b47816 */ /* 0x000fe400000000b4 */
        /* <DEDUP_REMOVED lines=28> */
[----:B------:R-:W-:Y:S02]  /*5f90*/  SHF.R.U32.HI R47, RZ, 0x8, R47 ;  /* 0x00000008ff2f7819 */ /* 0x000fe4000001162f */
[----:B------:R-:W-:Y:S02]  /*5fa0*/  FMNMX3.FTZ R45, R45, R176, R40, !PT ;  /* 0x000000b02d2d7276 */ /* 0x000fe40007810028 */
[----:B------:R-:W-:-:S02]  /*5fb0*/  FMNMX3.FTZ R164, R164, R227, R226, !PT ;  /* 0x000000e3a4a47276 */ /* 0x000fc400078100e2 */
[----:B------:R-:W-:Y:S02]  /*5fc0*/  FMNMX3.FTZ R38, R38, R49, R42, !PT ;  /* 0x0000003126267276 */ /* 0x000fe4000781002a */
[----:B------:R-:W-:Y:S02]  /*5fd0*/  LOP3.LUT R175, R28, 0xffff, RZ, 0xc0, !PT ;  /* 0x0000ffff1caf7812 */ /* 0x000fe400078ec0ff */
[----:B------:R-:W-:Y:S02]  /*5fe0*/  FMNMX3.FTZ R39, R39, R189, R188, !PT ;  /* 0x000000bd27277276 */ /* 0x000fe400078100bc */
[----:B------:R-:W-:Y:S02]  /*5ff0*/  LOP3.LUT R46, R46, 0xff, RZ, 0xc0, !PT ;  /* 0x000000ff2e2e7812 */ /* 0x000fe400078ec0ff */
[----:B------:R-:W-:Y:S02]  /*6000*/  PRMT R76, R76, 0x5410, R47 ;  /* 0x000054104c4c7816 */ /* 0x000fe4000000002f */
[----:B------:R-:W-:-:S02]  /*6010*/  FMNMX3.FTZ R45, R45, R41, R173, !PT ;  /* 0x000000292d2d7276 */ /* 0x000fc400078100ad */
[----:B------:R-:W-:Y:S02]  /*6020*/  FMNMX3.FTZ R164, R164, R225, R224, !PT ;  /* 0x000000e1a4a47276 */ /* 0x000fe400078100e0 */
[----:B------:R-:W-:Y:S02]  /*6030*/  FMNMX3.FTZ R38, R38, R43, R112, !PT ;  /* 0x0000002b26267276 */ /* 0x000fe40007810070 */
[----:B------:R-:W-:Y:S02]  /*6040*/  LOP3.LUT R47, R28, 0xff, RZ, 0xc0, !PT ;  /* 0x000000ff1c2f7812 */ /* 0x000fe400078ec0ff */
[----:B------:R-:W-:Y:S02]  /*6050*/  SHF.R.U32.HI R175, RZ, 0x8, R175 ;  /* 0x00000008ffaf7819 */ /* 0x000fe400000116af */
[----:B------:R-:W-:Y:S02]  /*6060*/  FMNMX3.FTZ R39, R39, R187, R186, !PT ;  /* 0x000000bb27277276 */ /* 0x000fe400078100ba */
[----:B------:R-:W-:-:S02]  /*6070*/  PRMT R77, R46, 0x5410, R77 ;  /* 0x000054102e4d7816 */ /* 0x000fc4000000004d */
[----:B------:R-:W-:Y:S02]  /*6080*/  FMNMX3.FTZ R45, R45, R172, R131, !PT ;  /* 0x000000ac2d2d7276 */ /* 0x000fe40007810083 */
[----:B------:R-:W-:Y:S02]  /*6090*/  FMNMX.FTZ R164, R242, R164, !PT ;  /* 0x000000a4f2a47209 */ /* 0x000fe40007810000 */
[----:B------:R-:W-:Y:S02]  /*60a0*/  PRMT R46, R28, 0x7632, R46 ;  /* 0x000076321c2e7816 */ /* 0x000fe4000000002e */
[----:B------:R-:W-:Y:S02]  /*60b0*/  FMNMX3.FTZ R38, R38, R111, R110, !PT ;  /* 0x0000006f26267276 */ /* 0x000fe4000781006e */
[----:B------:R-:W-:Y:S02]  /*60c0*/  PRMT R175, R47, 0x5410, R175 ;  /* 0x000054102faf7816 */ /* 0x000fe400000000af */
[----:B------:R-:W-:-:S02]  /*60d0*/  FMNMX3.FTZ R47, R39, R185, R184, !PT ;  /* 0x000000b9272f7276 */ /* 0x000fc400078100b8 */
[----:B------:R-:W-:Y:S02]  /*60e0*/  LOP3.LUT R148, R148, 0xff, RZ, 0xc0, !PT ;  /* 0x000000ff94947812 */ /* 0x000fe400078ec0ff */
[----:B------:R-:W-:Y:S02]  /*60f0*/  SHF.R.U32.HI R174, RZ, 0x18, R28 ;  /* 0x00000018ffae7819 */ /* 0x000fe4000001161c */
[----:B------:R-:W-:Y:S01]  /*6100*/  LOP3.LUT R46, R46, 0xff, RZ, 0xc0, !PT ;  /* 0x000000ff2e2e7812 */ /* 0x000fe200078ec0ff */
[----:B------:R-:W2:Y:S01]  /*6110*/  SHFL.BFLY PT, R28, R164, 0x2, 0x1f ;  /* 0x0c401f00a41c7f89 */ /* 0x000ea200000e0000 */
[----:B------:R-:W-:Y:S02]  /*6120*/  FMNMX3.FTZ R45, R45, R130, R129, !PT ;  /* 0x000000822d2d7276 */ /* 0x000fe40007810081 */
[----:B------:R-:W-:Y:S02]  /*6130*/  FMNMX3.FTZ R38, R38, R109, R108, !PT ;  /* 0x0000006d26267276 */ /* 0x000fe4000781006c */
[----:B------:R-:W-:-:S02]  /*6140*/  LOP3.LUT R170, R3, 0xffff, RZ, 0xc0, !PT ;  /* 0x0000ffff03aa7812 */ /* 0x000fc400078ec0ff */
[----:B------:R-:W-:Y:S02]  /*6150*/  FMNMX3.FTZ R47, R47, R183, R182, !PT ;  /* 0x000000b72f2f7276 */ /* 0x000fe400078100b6 */
[----:B------:R-:W-:Y:S02]  /*6160*/  PRMT R91, R148, 0x5410, R91 ;  /* 0x00005410945b7816 */ /* 0x000fe4000000005b */
[----:B------:R-:W-:Y:S02]  /*6170*/  PRMT R174, R46, 0x5410, R174 ;  /* 0x000054102eae7816 */ /* 0x000fe400000000ae */
[----:B------:R-:W-:Y:S02]  /*6180*/  FMNMX3.FTZ R45, R45, R128, R127, !PT ;  /* 0x000000802d2d7276 */ /* 0x000fe4000781007f */
[----:B------:R-:W-:Y:S02]  /*6190*/  FMNMX3.FTZ R38, R38, R107, R106, !PT ;  /* 0x0000006b26267276 */ /* 0x000fe4000781006a */
[----:B------:R-:W-:-:S02]  /*61a0*/  LOP3.LUT R39, R3, 0xff, RZ, 0xc0, !PT ;  /* 0x000000ff03277812 */ /* 0x000fc400078ec0ff */
[----:B------:R-:W-:Y:S02]  /*61b0*/  PRMT R46, R3, 0x7632, R46 ;  /* 0x00007632032e7816 */ /* 0x000fe4000000002e */
[----:B------:R-:W-:Y:S02]  /*61c0*/  SHF.R.U32.HI R148, RZ, 0x18, R3 ;  /* 0x00000018ff947819 */ /* 0x000fe40000011603 */
[----:B------:R-:W-:Y:S02]  /*61d0*/  SHF.R.U32.HI R170, RZ, 0x8, R170 ;  /* 0x00000008ffaa7819 */ /* 0x000fe400000116aa */
[----:B------:R-:W-:Y:S02]  /*61e0*/  FMNMX.FTZ R3, R241, R47, !PT ;  /* 0x0000002ff1037209 */ /* 0x000fe40007810000 */
[----:B------:R-:W-:Y:S02]  /*61f0*/  FMNMX3.FTZ R45, R45, R126, R125, !PT ;  /* 0x0000007e2d2d7276 */ /* 0x000fe4000781007d */
[----:B------:R-:W-:-:S02]  /*6200*/  FMNMX3.FTZ R38, R38, R105, R150, !PT ;  /* 0x0000006926267276 */ /* 0x000fc40007810096 */
[----:B------:R-:W-:Y:S02]  /*6210*/  PRMT R170, R39, 0x5410, R170 ;  /* 0x0000541027aa7816 */ /* 0x000fe400000000aa */
[----:B------:R-:W-:Y:S01]  /*6220*/  LOP3.LUT R46, R46, 0xff, RZ, 0xc0, !PT ;  /* 0x000000ff2e2e7812 */ /* 0x000fe200078ec0ff */
[----:B------:R-:W3:Y:S01]  /*6230*/  SHFL.BFLY PT, R39, R3, 0x2, 0x1f ;  /* 0x0c401f0003277f89 */ /* 0x000ee200000e0000 */
[----:B------:R-:W-:Y:S02]  /*6240*/  FMNMX3.FTZ R45, R45, R124, R123, !PT ;  /* 0x0000007c2d2d7276 */ /* 0x000fe4000781007b */
[----:B------:R-:W-:Y:S02]  /*6250*/  FMNMX3.FTZ R38, R38, R151, R18, !PT ;  /* 0x0000009726267276 */ /* 0x000fe40007810012 */
[----:B------:R-:W-:Y:S02]  /*6260*/  PRMT R148, R46, 0x5410, R148 ;  /* 0x000054102e947816 */ /* 0x000fe40000000094 */
[----:B------:R-:W-:-:S02]  /*6270*/  FMNMX3.FTZ R46, R45, R122, R121, !PT ;  /* 0x0000007a2d2e7276 */ /* 0x000fc40007810079 */
[----:B------:R-:W-:Y:S02]  /*6280*/  FMNMX3.FTZ R45, R38, R19, R231, !PT ;  /* 0x00000013262d7276 */ /* 0x000fe400078100e7 */
[----:B------:R-:W-:Y:S02]  /*6290*/  PRMT R57, R21, 0x7632, R57 ;  /* 0x0000763215397816 */ /* 0x000fe40000000039 */
[----:B------:R-:W-:Y:S02]  /*62a0*/  FMNMX.FTZ R45, R102, R45, !PT ;  /* 0x0000002d662d7209 */ /* 0x000fe40007810000 */
[----:B------:R-:W-:Y:S02]  /*62b0*/  LOP3.LUT R92, R92, 0xff, RZ, 0xc0, !PT ;  /* 0x000000ff5c5c7812 */ /* 0x000fe400078ec0ff */
[----:B------:R-:W-:Y:S02]  /*62c0*/  SHF.R.U32.HI R21, RZ, 0x18, R21 ;  /* 0x00000018ff157819 */ /* 0x000fe40000011615 */
[----:B------:R-:W-:-:S02]  /*62d0*/  LOP3.LUT R57, R57, 0xff, RZ, 0xc0, !PT ;  /* 0x000000ff39397812 */ /* 0x000fc400078ec0ff */
[----:B--2---:R-:W-:Y:S02]  /*62e0*/  FMNMX.FTZ R164, R164, R28, !PT ;  /* 0x0000001ca4a47209 */ /* 0x004fe40007810000 */
[----:B------:R-:W-:Y:S01]  /*62f0*/  FMNMX.FTZ R46, R240, R46, !PT ;  /* 0x0000002ef02e7209 */ /* 0x000fe20007810000 */
[----:B------:R-:W2:Y:S01]  /*6300*/  SHFL.BFLY PT, R28, R45, 0x2, 0x1f ;  /* 0x0c401f002d1c7f89 */ /* 0x000ea200000e0000 */
[----:B------:R-:W-:Y:S02]  /*6310*/  PRMT R89, R92, 0x5410, R89 ;  /* 0x000054105c597816 */ /* 0x000fe40000000059 */
[----:B------:R-:W-:Y:S01]  /*6320*/  PRMT R21, R57, 0x5410, R21 ;  /* 0x0000541039157816 */ /* 0x000fe20000000015 */
[----:B------:R-:W4:Y:S01]  /*6330*/  SHFL.BFLY PT, R38, R164, 0x1, 0x1f ;  /* 0x0c201f00a4267f89 */ /* 0x000f2200000e0000 */
[C---:B------:R-:W-:Y:S02]  /*6340*/  LOP3.LUT R92, R2.reuse, 0xffff, RZ, 0xc0, !PT ;  /* 0x0000ffff025c7812 */ /* 0x040fe400078ec0ff */
[----:B------:R-:W-:-:S02]  /*6350*/  LOP3.LUT R56, R2, 0xff, RZ, 0xc0, !PT ;  /* 0x000000ff02387812 */ /* 0x000fc400078ec0ff */
[----:B------:R-:W-:Y:S02]  /*6360*/  PRMT R47, R2, 0x7632, R47 ;  /* 0x00007632022f7816 */ /* 0x000fe4000000002f */
[----:B------:R-:W-:Y:S02]  /*6370*/  SHF.R.U32.HI R57, RZ, 0x18, R2 ;  /* 0x00000018ff397819 */ /* 0x000fe40000011602 */
[----:B------:R-:W5:Y:S01]  /*6380*/  SHFL.BFLY PT, R2, R46, 0x2, 0x1f ;  /* 0x0c401f002e027f89 */ /* 0x000f6200000e0000 */
[----:B---3--:R-:W-:Y:S02]  /*6390*/  FMNMX.FTZ R39, R3, R39, !PT ;  /* 0x0000002703277209 */ /* 0x008fe40007810000 */
[----:B------:R-:W-:Y:S02]  /*63a0*/  LOP3.LUT R47, R47, 0xff, RZ, 0xc0, !PT ;  /* 0x000000ff2f2f7812 */ /* 0x000fe400078ec0ff */
[----:B------:R-:W-:Y:S01]  /*63b0*/  PRMT R208, R133, 0x5410, R134 ;  /* 0x0000541085d07816 */ /* 0x000fe20000000086 */
[----:B------:R-:W3:Y:S01]  /*63c0*/  SHFL.BFLY PT, R3, R39, 0x1, 0x1f ;  /* 0x0c201f0027037f89 */ /* 0x000ee200000e0000 */
[----:B------:R-:W-:-:S02]  /*63d0*/  PRMT R57, R47, 0x5410, R57 ;  /* 0x000054102f397816 */ /* 0x000fc40000000039 */
[C---:B------:R-:W-:Y:S02]  /*63e0*/  LOP3.LUT R135, R0.reuse, 0xffff, RZ, 0xc0, !PT ;  /* 0x0000ffff00877812 */ /* 0x040fe400078ec0ff */
[----:B--2---:R-:W-:Y:S02]  /*63f0*/  FMNMX.FTZ R28, R45, R28, !PT ;  /* 0x0000001c2d1c7209 */ /* 0x004fe40007810000 */
[C---:B------:R-:W-:Y:S02]  /*6400*/  LOP3.LUT R47, R0.reuse, 0xff, RZ, 0xc0, !PT ;  /* 0x000000ff002f7812 */ /* 0x040fe400078ec0ff */
[----:B------:R-:W-:Y:S02]  /*6410*/  PRMT R45, R0, 0x7632, R45 ;  /* 0x00007632002d7816 */ /* 0x000fe4000000002d */
[----:B------:R-:W-:Y:S02]  /*6420*/  SHF.R.U32.HI R134, RZ, 0x18, R0 ;  /* 0x00000018ff867819 */ /* 0x000fe40000011600 */
[----:B------:R-:W2:Y:S01]  /*6430*/  SHFL.BFLY PT, R0, R28, 0x1, 0x1f ;  /* 0x0c201f001c007f89 */ /* 0x000ea200000e0000 */
[----:B----4-:R-:W-:-:S02]  /*6440*/  FMNMX.FTZ R164, R164, R38, !PT ;  /* 0x00000026a4a47209 */ /* 0x010fc40007810000 */
[----:B------:R-:W-:Y:S02]  /*6450*/  LOP3.LUT R158, R158, 0xff, RZ, 0xc0, !PT ;  /* 0x000000ff9e9e7812 */ /* 0x000fe400078ec0ff */
[----:B-----5:R-:W-:Y:S01]  /*6460*/  FMNMX.FTZ R2, R46, R2, !PT ;  /* 0x000000022e027209 */ /* 0x020fe20007810000 */
[C---:B-1----:R-:W-:Y:S01]  /*6470*/  FMUL.FTZ R133, R164.reuse, UR11 ;  /* 0x0000000ba4857c20 */ /* 0x042fe20008410000 */
[----:B------:R-:W-:Y:S02]  /*6480*/  FSETP.NEU.FTZ.AND P0, PT, R164, -INF , PT ;  /* 0xff800000a400780b */ /* 0x000fe40003f1d000 */
[----:B------:R-:W-:Y:S01]  /*6490*/  PRMT R32, R158, 0x5410, R32 ;  /* 0x000054109e207816 */ /* 0x000fe20000000020 */
[----:B------:R-:W1:Y:S01]  /*64a0*/  SHFL.BFLY PT, R38, R2, 0x1, 0x1f ;  /* 0x0c201f0002267f89 */ /* 0x000e6200000e0000 */
[----:B---3--:R-:W-:Y:S02]  /*64b0*/  FMNMX.FTZ R3, R39, R3, !PT ;  /* 0x0000000327037209 */ /* 0x008fe40007810000 */
[----:B------:R-:W-:-:S02]  /*64c0*/  FSEL R133, R133, RZ, P0 ;  /* 0x000000ff85857208 */ /* 0x000fc40000000000 */
[C---:B------:R-:W-:Y:S01]  /*64d0*/  FSETP.NEU.FTZ.AND P0, PT, R3.reuse, -INF , PT ;  /* 0xff8000000300780b */ /* 0x040fe20003f1d000 */
[----:B------:R-:W-:Y:S01]  /*64e0*/  FMUL.FTZ R132, R3, UR11 ;  /* 0x0000000b03847c20 */ /* 0x000fe20008410000 */
[----:B------:R-:W-:Y:S01]  /*64f0*/  LOP3.LUT R159, R159, 0xff, RZ, 0xc0, !PT ;  /* 0x000000ff9f9f7812 */ /* 0x000fe200078ec0ff */
[--C-:B------:R-:W-:Y:S01]  /*6500*/  FFMA.FTZ R158, R144, UR11, -R133.reuse ;  /* 0x0000000b909e7c23 */ /* 0x100fe20008010885 */
[--C-:B------:R-:W-:Y:S01]  /*6510*/  FFMA.FTZ R145, R145, UR11, -R133.reuse ;  /* 0x0000000b91917c23 */ /* 0x100fe20008010885 */
[----:B------:R-:W-:Y:S01]  /*6520*/  LOP3.LUT R152, R152, 0xff, RZ, 0xc0, !PT ;  /* 0x000000ff98987812 */ /* 0x000fe200078ec0ff */
[--C-:B------:R-:W-:Y:S01]  /*6530*/  FFMA.FTZ R147, R147, UR11, -R133.reuse ;  /* 0x0000000b93937c23 */ /* 0x100fe20008010885 */
[----:B------:R-:W-:Y:S01]  /*6540*/  FSEL R132, R132, RZ, P0 ;  /* 0x000000ff84847208 */ /* 0x000fe20000000000 */
[----:B------:R-:W-:Y:S01]  /*6550*/  FFMA.FTZ R29, R29, UR11, -R133 ;  /* 0x0000000b1d1d7c23 */ /* 0x000fe20008010885 */
[----:B------:R-:W-:Y:S01]  /*6560*/  PRMT R12, R12, 0x5410, R157 ;  /* 0x000054100c0c7816 */ /* 0x000fe2000000009d */
[----:B------:R-:W-:Y:S01]  /*6570*/  MUFU.EX2 R158, R158 ;  /* 0x0000009e009e7308 */ /* 0x000fe20000000800 */
[----:B--2---:R-:W-:Y:S01]  /*6580*/  FMNMX.FTZ R0, R28, R0, !PT ;  /* 0x000000001c007209 */ /* 0x004fe20007810000 */
[--C-:B------:R-:W-:Y:S01]  /*6590*/  FFMA.FTZ R157, R142, UR11, -R132.reuse ;  /* 0x0000000b8e9d7c23 */ /* 0x100fe20008010884 */
[----:B------:R-:W-:Y:S01]  /*65a0*/  FFMA.FTZ R20, R20, UR11, -R132 ;  /* 0x0000000b14147c23 */ /* 0x000fe20008010884 */
[----:B------:R2:W3:Y:S01]  /*65b0*/  MUFU.EX2 R28, R145 ;  /* 0x00000091001c7308 */ /* 0x0004e20000000800 */
[----:B------:R-:W-:Y:S01]  /*65c0*/  PRMT R34, R159, 0x5410, R34 ;  /* 0x000054109f227816 */ /* 0x000fe20000000022 */
[----:B------:R-:W-:Y:S01]  /*65d0*/  FFMA.FTZ R143, R143, UR11, -R132 ;  /* 0x0000000b8f8f7c23 */ /* 0x000fe20008010884 */
[----:B------:R-:W-:Y:S01]  /*65e0*/  PRMT R15, R152, 0x5410, R15 ;  /* 0x00005410980f7816 */ /* 0x000fe2000000000f */
[----:B------:R-:W-:Y:S01]  /*65f0*/  IMAD.U32 R152, RZ, RZ, UR10 ;  /* 0x0000000aff987e24 */ /* 0x000fe2000f8e00ff */
[----:B------:R-:W-:Y:S01]  /*6600*/  PRMT R159, R99, 0x5410, R100 ;  /* 0x00005410639f7816 */ /* 0x000fe20000000064 */
[----:B------:R-:W-:Y:S01]  /*6610*/  MUFU.EX2 R157, R157 ;  /* 0x0000009d009d7308 */ /* 0x000fe20000000800 */
[----:B------:R-:W-:Y:S01]  /*6620*/  PRMT R75, R75, 0x5410, R101 ;  /* 0x000054104b4b7816 */ /* 0x000fe20000000065 */
[--C-:B------:R-:W-:Y:S01]  /*6630*/  FFMA.FTZ R101, R156, UR11, -R133.reuse ;  /* 0x0000000b9c657c23 */ /* 0x100fe20008010885 */
[----:B-1----:R-:W-:Y:S01]  /*6640*/  FMNMX.FTZ R2, R2, R38, !PT ;  /* 0x0000002602027209 */ /* 0x002fe20007810000 */
[----:B------:R-:W-:Y:S01]  /*6650*/  MUFU.EX2 R99, R20 ;  /* 0x0000001400637308 */ /* 0x000fe20000000800 */
[--C-:B------:R-:W-:Y:S01]  /*6660*/  FFMA.FTZ R38, R22, UR11, -R133.reuse ;  /* 0x0000000b16267c23 */ /* 0x100fe20008010885 */
[----:B------:R-:W-:Y:S01]  /*6670*/  LEA R152, R152, UR10, 0x10 ;  /* 0x0000000a98987c11 */ /* 0x000fe2000f8e80ff */
[--C-:B------:R-:W-:Y:S01]  /*6680*/  FFMA.FTZ R100, R146, UR11, -R132.reuse ;  /* 0x0000000b92647c23 */ /* 0x100fe20008010884 */
[----:B------:R-:W1:Y:S01]  /*6690*/  MUFU.EX2 R22, R143 ;  /* 0x0000008f00167308 */ /* 0x000e620000000800 */
[--C-:B--2---:R-:W-:Y:S01]  /*66a0*/  FFMA.FTZ R145, R120, UR11, -R132.reuse ;  /* 0x0000000b78917c23 */ /* 0x104fe20008010884 */
[--C-:B------:R-:W-:Y:S01]  /*66b0*/  FFMA.FTZ R26, R26, UR11, -R132.reuse ;  /* 0x0000000b1a1a7c23 */ /* 0x100fe20008010884 */
[----:B------:R-:W-:Y:S01]  /*66c0*/  LOP3.LUT R35, R35, 0xff00ff, RZ, 0xc0, !PT ;  /* 0x00ff00ff23237812 */ /* 0x000fe200078ec0ff */
[----:B------:R-:W-:Y:S01]  /*66d0*/  MUFU.EX2 R147, R147 ;  /* 0x0000009300937308 */ /* 0x000fe20000000800 */
[--C-:B------:R-:W-:Y:S01]  /*66e0*/  HSET2.LE.AND R34, R34, R152.reuse, PT ;  /* 0x0000009822227233 */ /* 0x100fe20003803000 */
[C---:B------:R-:W-:Y:S01]  /*66f0*/  FMUL.FTZ R120, R2.reuse, UR11 ;  /* 0x0000000b02787c20 */ /* 0x040fe20008410000 */
[----:B------:R-:W-:Y:S01]  /*6700*/  FSETP.NEU.FTZ.AND P1, PT, R2, -INF , PT ;  /* 0xff8000000200780b */ /* 0x000fe20003f3d000 */
[----:B------:R-:W2:Y:S01]  /*6710*/  MUFU.EX2 R101, R101 ;  /* 0x0000006500657308 */ /* 0x000ea20000000800 */
[--C-:B------:R-:W-:Y:S01]  /*6720*/  HSET2.LE.AND R35, R35, R152.reuse, PT ;  /* 0x0000009823237233 */ /* 0x100fe20003803000 */
[----:B------:R-:W-:Y:S01]  /*6730*/  FFMA.FTZ R146, R139, UR11, -R132 ;  /* 0x0000000b8b927c23 */ /* 0x000fe20008010884 */
[----:B------:R-:W-:Y:S01]  /*6740*/  PRMT R96, R37, 0x7632, R96 ;  /* 0x0000763225607816 */ /* 0x000fe20000000060 */
[----:B------:R3:W-:Y:S01]  /*6750*/  MUFU.EX2 R197, R38 ;  /* 0x0000002600c57308 */ /* 0x0007e20000000800 */
[----:B------:R-:W-:Y:S01]  /*6760*/  FSEL R120, R120, RZ, P1 ;  /* 0x000000ff78787208 */ /* 0x000fe20000800000 */
[----:B------:R-:W-:Y:S01]  /*6770*/  FFMA.FTZ R163, R140, UR11, -R133 ;  /* 0x0000000b8ca37c23 */ /* 0x000fe20008010885 */
[----:B------:R-:W-:Y:S01]  /*6780*/  LOP3.LUT R33, R33, 0xff00ff, RZ, 0xc0, !PT ;  /* 0x00ff00ff21217812 */ /* 0x000fe200078ec0ff */
[----:B------:R-:W-:Y:S01]  /*6790*/  MUFU.EX2 R145, R145 ;  /* 0x0000009100917308 */ /* 0x000fe20000000800 */
[--C-:B------:R-:W-:Y:S01]  /*67a0*/  HSET2.LE.AND R32, R32, R152.reuse, PT ;  /* 0x0000009820207233 */ /* 0x100fe20003803000 */
[----:B------:R-:W-:Y:S01]  /*67b0*/  FFMA.FTZ R16, R16, UR11, -R120 ;  /* 0x0000000b10107c23 */ /* 0x000fe20008010878 */
[----:B------:R-:W-:Y:S01]  /*67c0*/  SHF.R.U32.HI R37, RZ, 0x18, R37 ;  /* 0x00000018ff257819 */ /* 0x000fe20000011625 */
[----:B------:R-:W4:Y:S01]  /*67d0*/  MUFU.EX2 R100, R100 ;  /* 0x0000006400647308 */ /* 0x000f220000000800 */
[----:B------:R-:W-:Y:S01]  /*67e0*/  LOP3.LUT R96, R96, 0xff, RZ, 0xc0, !PT ;  /* 0x000000ff60607812 */ /* 0x000fe200078ec0ff */
[----:B------:R-:W-:Y:S01]  /*67f0*/  FFMA.FTZ R141, R141, UR11, -R133 ;  /* 0x0000000b8d8d7c23 */ /* 0x000fe20008010885 */
[----:B------:R-:W-:Y:S01]  /*6800*/  PRMT R36, R95, 0x5410, R36 ;  /* 0x000054105f247816 */ /* 0x000fe20000000024 */
[----:B------:R-:W5:Y:S01]  /*6810*/  MUFU.EX2 R103, R29 ;  /* 0x0000001d00677308 */ /* 0x000f620000000800 */
[----:B------:R-:W-:Y:S01]  /*6820*/  IMAD.MOV.U32 R95, RZ, RZ, R159 ;  /* 0x000000ffff5f7224 */ /* 0x000fe200078e009f */
[----:B---3--:R-:W-:Y:S01]  /*6830*/  F2FP.F16.F32.PACK_AB R38, R28, R158 ;  /* 0x0000009e1c26723e */ /* 0x008fe200000000ff */
[----:B------:R-:W-:Y:S01]  /*6840*/  FFMA.FTZ R159, R17, UR11, -R120 ;  /* 0x0000000b119f7c23 */ /* 0x000fe20008010878 */
[----:B------:R3:W5:Y:S01]  /*6850*/  MUFU.EX2 R143, R26 ;  /* 0x0000001a008f7308 */ /* 0x0007620000000800 */
[----:B------:R-:W-:Y:S01]  /*6860*/  HSET2.LE.AND R33, R33, R152, PT ;  /* 0x0000009821217233 */ /* 0x000fe20003803000 */
[----:B------:R-:W-:Y:S01]  /*6870*/  IMAD.MOV.U32 R142, RZ, RZ, R98 ;  /* 0x000000ffff8e7224 */ /* 0x000fe200078e0062 */
[----:B------:R-:W-:Y:S01]  /*6880*/  LOP3.LUT R34, R38, R34, RZ, 0xc0, !PT ;  /* 0x0000002226227212 */ /* 0x000fe200078ec0ff */
[----:B------:R-:W-:Y:S01]  /*6890*/  MUFU.EX2 R146, R146 ;  /* 0x0000009200927308 */ /* 0x000fe20000000800 */
[----:B-1----:R-:W-:Y:S01]  /*68a0*/  F2FP.F16.F32.PACK_AB R38, R22, R157 ;  /* 0x0000009d1626723e */ /* 0x002fe200000000ff */
[----:B------:R-:W-:Y:S01]  /*68b0*/  FFMA.FTZ R156, R136, UR11, -R120 ;  /* 0x0000000b889c7c23 */ /* 0x000fe20008010878 */
[----:B------:R-:W-:Y:S01]  /*68c0*/  PRMT R37, R96, 0x5410, R37 ;  /* 0x0000541060257816 */ /* 0x000fe20000000025 */
[----:B------:R-:W-:Y:S01]  /*68d0*/  MUFU.EX2 R29, R16 ;  /* 0x00000010001d7308 */ /* 0x000fe20000000800 */
[----:B------:R-:W-:Y:S01]  /*68e0*/  LOP3.LUT R35, R38, R35, RZ, 0xc0, !PT ;  /* 0x0000002326237212 */ /* 0x000fe200078ec0ff */
[----:B------:R-:W-:Y:S01]  /*68f0*/  IMAD.MOV.U32 R96, RZ, RZ, R161 ;  /* 0x000000ffff607224 */ /* 0x000fe200078e00a1 */
[----:B--2---:R-:W-:Y:S01]  /*6900*/  F2FP.F16.F32.PACK_AB R38, R101, R147 ;  /* 0x000000936526723e */ /* 0x004fe200000000ff */
[----:B------:R-:W-:Y:S01]  /*6910*/  MUFU.EX2 R159, R159 ;  /* 0x0000009f009f7308 */ /* 0x000fe20000000800 */
[----:B----4-:R-:W-:Y:S01]  /*6920*/  F2FP.F16.F32.PACK_AB R39, R100, R145 ;  /* 0x000000916427723e */ /* 0x010fe200000000ff */
[----:B---3--:R-:W-:Y:S01]  /*6930*/  IMAD.MOV.U32 R26, RZ, RZ, R99 ;  /* 0x000000ffff1a7224 */ /* 0x008fe200078e0063 */
[----:B------:R-:W-:Y:S01]  /*6940*/  LOP3.LUT R38, R38, R32, RZ, 0xc0, !PT ;  /* 0x0000002026267212 */ /* 0x000fe200078ec0ff */
[----:B------:R-:W-:-:S02]  /*6950*/  IMAD.MOV.U32 R99, RZ, RZ, R162 ;  /* 0x000000ffff637224 */ /* 0x000fc400078e00a2 */
[----:B------:R-:W-:Y:S01]  /*6960*/  FFMA.FTZ R162, R138, UR11, -R132 ;  /* 0x0000000b8aa27c23 */ /* 0x000fe20008010884 */
[--C-:B------:R-:W-:Y:S01]  /*6970*/  HSET2.LE.AND R32, R44, R152.reuse, PT ;  /* 0x000000982c207233 */ /* 0x100fe20003803000 */
[----:B------:R-:W-:Y:S01]  /*6980*/  MUFU.EX2 R163, R163 ;  /* 0x000000a300a37308 */ /* 0x000fe20000000800 */
[----:B-----5:R-:W-:Y:S01]  /*6990*/  F2FP.F16.F32.PACK_AB R20, R103, R197 ;  /* 0x000000c56714723e */ /* 0x020fe200000000ff */
[----:B------:R-:W-:Y:S01]  /*69a0*/  FFMA.FTZ R161, R64, UR11, -R120 ;  /* 0x0000000b40a17c23 */ /* 0x000fe20008010878 */
[----:B------:R-:W-:Y:S01]  /*69b0*/  LOP3.LUT R39, R39, R33, RZ, 0xc0, !PT ;  /* 0x0000002127277212 */ /* 0x000fe200078ec0ff */
[----:B------:R-:W1:Y:S01]  /*69c0*/  MUFU.EX2 R162, R162 ;  /* 0x000000a200a27308 */ /* 0x000e620000000800 */
[----:B------:R-:W-:Y:S01]  /*69d0*/  LOP3.LUT R32, R20, R32, RZ, 0xc0, !PT ;  /* 0x0000002014207212 */ /* 0x000fe200078ec0ff */
[----:B------:R-:W-:Y:S01]  /*69e0*/  IMAD.MOV.U32 R64, RZ, RZ, R93 ;  /* 0x000000ffff407224 */ /* 0x000fe200078e005d */
[--C-:B------:R-:W-:Y:S01]  /*69f0*/  HSET2.LE.AND R33, R37, R152.reuse, PT ;  /* 0x0000009825217233 */ /* 0x100fe20003803000 */
[----:B------:R2:W3:Y:S01]  /*6a00*/  MUFU.EX2 R215, R141 ;  /* 0x0000008d00d77308 */ /* 0x0004e20000000800 */
[----:B------:R-:W-:Y:S01]  /*6a10*/  F2FP.F16.F32.PACK_AB R20, R143, R26 ;  /* 0x0000001a8f14723e */ /* 0x000fe200000000ff */
[----:B------:R-:W-:Y:S01]  /*6a20*/  IMAD.MOV.U32 R93, RZ, RZ, R96 ;  /* 0x000000ffff5d7224 */ /* 0x000fe200078e0060 */
[--C-:B------:R-:W-:Y:S01]  /*6a30*/  HSET2.LE.AND R27, R27, R152.reuse, PT ;  /* 0x000000981b1b7233 */ /* 0x100fe20003803000 */
[----:B------:R-:W-:Y:S01]  /*6a40*/  IMAD.MOV.U32 R140, RZ, RZ, R99 ;  /* 0x000000ffff8c7224 */ /* 0x000fe200078e0063 */
[----:B------:R-:W-:Y:S01]  /*6a50*/  LOP3.LUT R33, R20, R33, RZ, 0xc0, !PT ;  /* 0x0000002114217212 */ /* 0x000fe200078ec0ff */
[C---:B------:R-:W-:Y:S01]  /*6a60*/  FMUL.FTZ R20, R0.reuse, UR11 ;  /* 0x0000000b00147c20 */ /* 0x040fe20008410000 */
[----:B------:R-:W-:Y:S01]  /*6a70*/  LOP3.LUT R45, R45, 0xff, RZ, 0xc0, !PT ;  /* 0x000000ff2d2d7812 */ /* 0x000fe200078ec0ff */
[----:B------:R-:W-:Y:S01]  /*6a80*/  IMAD.MOV.U32 R139, RZ, RZ, R103 ;  /* 0x000000ffff8b7224 */ /* 0x000fe200078e0067 */
[----:B------:R-:W-:Y:S01]  /*6a90*/  FSETP.NEU.FTZ.AND P0, PT, R0, -INF , PT ;  /* 0xff8000000000780b */ /* 0x000fe20003f1d000 */
[----:B------:R-:W-:Y:S01]  /*6aa0*/  IMAD.MOV.U32 R138, RZ, RZ, R104 ;  /* 0x000000ffff8a7224 */ /* 0x000fe200078e0068 */
[----:B-1----:R-:W-:Y:S01]  /*6ab0*/  F2FP.F16.F32.PACK_AB R37, R146, R162 ;  /* 0x000000a29225723e */ /* 0x002fe200000000ff */
[----:B------:R-:W-:Y:S01]  /*6ac0*/  IMAD.MOV.U32 R136, RZ, RZ, R197 ;  /* 0x000000ffff887224 */ /* 0x000fe200078e00c5 */
[----:B------:R-:W-:Y:S01]  /*6ad0*/  PRMT R134, R45, 0x5410, R134 ;  /* 0x000054102d867816 */ /* 0x000fe20000000086 */
[--C-:B------:R-:W-:Y:S01]  /*6ae0*/  FFMA.FTZ R104, R60, UR11, -R120.reuse ;  /* 0x0000000b3c687c23 */ /* 0x100fe20008010878 */
[----:B------:R-:W-:Y:S01]  /*6af0*/  LOP3.LUT R37, R37, R27, RZ, 0xc0, !PT ;  /* 0x0000001b25257212 */ /* 0x000fe200078ec0ff */
[----:B------:R-:W-:Y:S01]  /*6b00*/  IMAD.MOV.U32 R27, RZ, RZ, R29 ;  /* 0x000000ffff1b7224 */ /* 0x000fe200078e001d */
[----:B------:R-:W-:Y:S01]  /*6b10*/  FSEL R45, R20, RZ, P0 ;  /* 0x000000ff142d7208 */ /* 0x000fe20000000000 */
[--C-:B------:R-:W-:Y:S01]  /*6b20*/  FFMA.FTZ R20, R137, UR11, -R120.reuse ;  /* 0x0000000b89147c23 */ /* 0x100fe20008010878 */
[--C-:B------:R-:W-:Y:S01]  /*6b30*/  HSET2.LE.AND R25, R25, R152.reuse, PT ;  /* 0x0000009819197233 */ /* 0x100fe20003803000 */
[----:B------:R-:W-:Y:S01]  /*6b40*/  FFMA.FTZ R103, R61, UR11, -R120 ;  /* 0x0000000b3d677c23 */ /* 0x000fe20008010878 */
[----:B------:R-:W-:Y:S01]  /*6b50*/  F2FP.F16.F32.PACK_AB R44, R159, R27 ;  /* 0x0000001b9f2c723e */ /* 0x000fe200000000ff */
[----:B------:R-:W-:Y:S01]  /*6b60*/  FFMA.FTZ R17, R14, UR11, -R45 ;  /* 0x0000000b0e117c23 */ /* 0x000fe2000801082d */
[----:B------:R-:W-:Y:S01]  /*6b70*/  SHF.R.U32.HI R92, RZ, 0x8, R92 ;  /* 0x00000008ff5c7819 */ /* 0x000fe2000001165c */
[----:B------:R-:W-:Y:S01]  /*6b80*/  IMAD.MOV.U32 R14, RZ, RZ, R208 ;  /* 0x000000ffff0e7224 */ /* 0x000fe200078e00d0 */
[----:B------:R-:W-:Y:S01]  /*6b90*/  LEA R208, R5, UR4, 0x1 ;  /* 0x0000000405d07c11 */ /* 0x000fe2000f8e08ff */
[----:B--2---:R-:W-:Y:S01]  /*6ba0*/  IMAD.MOV.U32 R141, RZ, RZ, R102 ;  /* 0x000000ffff8d7224 */ /* 0x004fe200078e0066 */
[----:B------:R-:W-:Y:S01]  /*6bb0*/  LOP3.LUT R44, R44, R25, RZ, 0xc0, !PT ;  /* 0x000000192c2c7212 */ /* 0x000fe200078ec0ff */
[----:B------:R-:W-:Y:S01]  /*6bc0*/  FMUL.FTZ R25, R0, UR11 ;  /* 0x0000000b00197c20 */ /* 0x000fe20008410000 */
[----:B------:R-:W-:Y:S01]  /*6bd0*/  PRMT R56, R56, 0x5410, R92 ;  /* 0x0000541038387816 */ /* 0x000fe2000000005c */
[----:B------:R-:W-:Y:S01]  /*6be0*/  IMAD.MOV.U32 R92, RZ, RZ, R97 ;  /* 0x000000ffff5c7224 */ /* 0x000fe200078e0061 */
[----:B------:R-:W-:Y:S01]  /*6bf0*/  FSETP.NEU.FTZ.AND P0, PT, R0, -INF , PT ;  /* 0xff8000000000780b */ /* 0x000fe20003f1d000 */
[----:B------:R-:W1:Y:S01]  /*6c00*/  LDSM.16.MT88.4 R96, [R208+0x4000] ;  /* 0x00400000d060783b */ /* 0x000e620000004200 */
[----:B------:R-:W-:Y:S01]  /*6c10*/  HSET2.LE.AND R36, R36, R152, PT ;  /* 0x0000009824247233 */ /* 0x000fe20003803000 */
[----:B------:R-:W-:Y:S01]  /*6c20*/  MUFU.EX2 R17, R17 ;  /* 0x0000001100117308 */ /* 0x000fe20000000800 */
[----:B------:R-:W-:Y:S01]  /*6c30*/  FSEL R25, R25, RZ, P0 ;  /* 0x000000ff19197208 */ /* 0x000fe20000000000 */
[----:B------:R-:W-:Y:S01]  /*6c40*/  FFMA.FTZ R144, R65, UR11, -R120 ;  /* 0x0000000b41907c23 */ /* 0x000fe20008010878 */
[----:B---3--:R-:W-:Y:S01]  /*6c50*/  F2FP.F16.F32.PACK_AB R16, R215, R163 ;  /* 0x000000a3d710723e */ /* 0x008fe200000000ff */
[----:B------:R-:W-:Y:S01]  /*6c60*/  MUFU.EX2 R156, R156 ;  /* 0x0000009c009c7308 */ /* 0x000fe20000000800 */
[----:B------:R-:W-:-:S02]  /*6c70*/  IMAD.MOV.U32 R65, RZ, RZ, R139 ;  /* 0x000000ffff417224 */ /* 0x000fc400078e008b */
[--C-:B------:R-:W-:Y:S01]  /*6c80*/  FFMA.FTZ R66, R66, UR11, -R25.reuse ;  /* 0x0000000b42427c23 */ /* 0x100fe20008010819 */
[----:B------:R-:W-:Y:S01]  /*6c90*/  FFMA.FTZ R67, R67, UR11, -R25 ;  /* 0x0000000b43437c23 */ /* 0x000fe20008010819 */
[----:B------:R-:W-:Y:S01]  /*6ca0*/  LOP3.LUT R36, R16, R36, RZ, 0xc0, !PT ;  /* 0x0000002410247212 */ /* 0x000fe200078ec0ff */
[----:B------:R-:W-:Y:S01]  /*6cb0*/  FFMA.FTZ R16, R13, UR11, -R45 ;  /* 0x0000000b0d107c23 */ /* 0x000fe2000801082d */
[--C-:B------:R-:W-:Y:S01]  /*6cc0*/  FFMA.FTZ R29, R70, UR11, -R25.reuse ;  /* 0x0000000b461d7c23 */ /* 0x100fe20008010819 */
[--C-:B------:R-:W-:Y:S01]  /*6cd0*/  FFMA.FTZ R160, R71, UR11, -R25.reuse ;  /* 0x0000000b47a07c23 */ /* 0x100fe20008010819 */
[----:B------:R2:W-:Y:S01]  /*6ce0*/  MUFU.EX2 R137, R66 ;  /* 0x0000004200897308 */ /* 0x0005e20000000800 */
[--C-:B------:R-:W-:Y:S01]  /*6cf0*/  FFMA.FTZ R102, R62, UR11, -R25.reuse ;  /* 0x0000000b3e667c23 */ /* 0x100fe20008010819 */
[----:B------:R-:W-:Y:S01]  /*6d00*/  FFMA.FTZ R5, R63, UR11, -R25 ;  /* 0x0000000b3f057c23 */ /* 0x000fe20008010819 */
[----:B------:R-:W-:Y:S01]  /*6d10*/  IMAD.MOV.U32 R63, RZ, RZ, R92 ;  /* 0x000000ffff3f7224 */ /* 0x000fe200078e005c */
[----:B------:R3:W4:Y:S01]  /*6d20*/  MUFU.EX2 R197, R67 ;  /* 0x0000004300c57308 */ /* 0x0007220000000800 */
[----:B------:R-:W-:Y:S01]  /*6d30*/  IMAD.MOV.U32 R139, RZ, RZ, R95 ;  /* 0x000000ffff8b7224 */ /* 0x000fe200078e005f */
[----:B------:R-:W-:Y:S01]  /*6d40*/  LOP3.LUT R12, R12, 0xff00ff, RZ, 0xc0, !PT ;  /* 0x00ff00ff0c0c7812 */ /* 0x000fe200078ec0ff */
[----:B------:R-:W-:Y:S01]  /*6d50*/  IMAD.MOV.U32 R71, RZ, RZ, R14 ;  /* 0x000000ffff477224 */ /* 0x000fe200078e000e */
[----:B------:R-:W5:Y:S01]  /*6d60*/  MUFU.EX2 R16, R16 ;  /* 0x0000001000107308 */ /* 0x000f620000000800 */
[----:B------:R-:W-:Y:S01]  /*6d70*/  SHF.R.U32.HI R135, RZ, 0x8, R135 ;  /* 0x00000008ff877819 */ /* 0x000fe20000011687 */
[----:B------:R-:W-:Y:S01]  /*6d80*/  IMAD.MOV.U32 R62, RZ, RZ, R140 ;  /* 0x000000ffff3e7224 */ /* 0x000fe200078e008c */
[--C-:B------:R-:W-:Y:S01]  /*6d90*/  HSET2.LE.AND R8, R8, R152.reuse, PT ;  /* 0x0000009808087233 */ /* 0x100fe20003803000 */
[----:B------:R-:W1:Y:S01]  /*6da0*/  MUFU.EX2 R20, R20 ;  /* 0x0000001400147308 */ /* 0x000e620000000800 */
[----:B------:R-:W-:Y:S01]  /*6db0*/  PRMT R135, R47, 0x5410, R135 ;  /* 0x000054102f877816 */ /* 0x000fe20000000087 */
[----:B--2---:R-:W-:Y:S01]  /*6dc0*/  IMAD.MOV.U32 R66, RZ, RZ, R93 ;  /* 0x000000ffff427224 */ /* 0x004fe200078e005d */
[--C-:B------:R-:W-:Y:S01]  /*6dd0*/  HSET2.LE.AND R11, R11, R152.reuse, PT ;  /* 0x000000980b0b7233 */ /* 0x100fe20003803000 */
[----:B------:R-:W-:Y:S01]  /*6de0*/  MUFU.EX2 R29, R29 ;  /* 0x0000001d001d7308 */ /* 0x000fe20000000800 */
[--C-:B------:R-:W-:Y:S01]  /*6df0*/  HSET2.LE.AND R10, R10, R152.reuse, PT ;  /* 0x000000980a0a7233 */ /* 0x100fe20003803000 */
[----:B---3--:R-:W-:Y:S01]  /*6e00*/  IMAD.MOV.U32 R67, RZ, RZ, R94 ;  /* 0x000000ffff437224 */ /* 0x008fe200078e005e */
[----:B----4-:R-:W-:Y:S01]  /*6e10*/  F2FP.F16.F32.PACK_AB R13, R197, R137 ;  /* 0x00000089c50d723e */ /* 0x010fe200000000ff */
[----:B------:R-:W2:Y:S01]  /*6e20*/  MUFU.EX2 R160, R160 ;  /* 0x000000a000a07308 */ /* 0x000ea20000000800 */
[----:B------:R-:W3:Y:S01]  /*6e30*/  LDSM.16.MT88.4 R92, [R208+0x4400] ;  /* 0x00440000d05c783b */ /* 0x000ee20000004200 */
[--C-:B------:R-:W-:Y:S01]  /*6e40*/  HSET2.LE.AND R12, R12, R152.reuse, PT ;  /* 0x000000980c0c7233 */ /* 0x100fe20003803000 */
[----:B------:R-:W-:Y:S01]  /*6e50*/  IMAD.MOV.U32 R70, RZ, RZ, R27 ;  /* 0x000000ffff467224 */ /* 0x000fe200078e001b */
[----:B------:R-:W-:Y:S01]  /*6e60*/  MUFU.EX2 R104, R104 ;  /* 0x0000006800687308 */ /* 0x000fe20000000800 */
[----:B-----5:R-:W-:Y:S01]  /*6e70*/  F2FP.F16.F32.PACK_AB R45, R16, R17 ;  /* 0x00000011102d723e */ /* 0x020fe200000000ff */
[----:B------:R-:W-:Y:S01]  /*6e80*/  IMAD.MOV.U32 R140, RZ, RZ, R26 ;  /* 0x000000ffff8c7224 */ /* 0x000fe200078e001a */
[----:B-1----:R-:W-:Y:S01]  /*6e90*/  F2FP.F16.F32.PACK_AB R46, R20, R156 ;  /* 0x0000009c142e723e */ /* 0x002fe200000000ff */
[----:B------:R-:W1:Y:S01]  /*6ea0*/  MUFU.EX2 R103, R103 ;  /* 0x0000006700677308 */ /* 0x000e620000000800 */
[----:B------:R-:W-:Y:S01]  /*6eb0*/  LOP3.LUT R13, R13, R8, RZ, 0xc0, !PT ;  /* 0x000000080d0d7212 */ /* 0x000fe200078ec0ff */
[--C-:B------:R-:W-:Y:S01]  /*6ec0*/  FFMA.FTZ R179, R179, UR11, -R120.reuse ;  /* 0x0000000bb3b37c23 */ /* 0x100fe20008010878 */
[----:B------:R-:W-:Y:S01]  /*6ed0*/  LOP3.LUT R24, R24, 0xff00ff, RZ, 0xc0, !PT ;  /* 0x00ff00ff18187812 */ /* 0x000fe200078ec0ff */
[----:B------:R-:W-:Y:S01]  /*6ee0*/  MUFU.EX2 R161, R161 ;  /* 0x000000a100a17308 */ /* 0x000fe20000000800 */
[--C-:B------:R-:W-:Y:S01]  /*6ef0*/  HSET2.LE.AND R14, R15, R152.reuse, PT ;  /* 0x000000980f0e7233 */ /* 0x100fe20003803000 */
[--C-:B------:R-:W-:Y:S01]  /*6f00*/  FFMA.FTZ R178, R178, UR11, -R120.reuse ;  /* 0x0000000bb2b27c23 */ /* 0x100fe20008010878 */
[----:B--2---:R-:W-:Y:S01]  /*6f10*/  F2FP.F16.F32.PACK_AB R47, R160, R29 ;  /* 0x0000001da02f723e */ /* 0x004fe200000000ff */
[----:B------:R-:W2:Y:S01]  /*6f20*/  MUFU.EX2 R144, R144 ;  /* 0x0000009000907308 */ /* 0x000ea20000000800 */
[----:B------:R-:W-:Y:S01]  /*6f30*/  LOP3.LUT R45, R45, R11, RZ, 0xc0, !PT ;  /* 0x0000000b2d2d7212 */ /* 0x000fe200078ec0ff */
[--C-:B------:R-:W-:Y:S01]  /*6f40*/  FFMA.FTZ R177, R177, UR11, -R120.reuse ;  /* 0x0000000bb1b17c23 */ /* 0x100fe20008010878 */
[----:B------:R-:W-:Y:S01]  /*6f50*/  LOP3.LUT R46, R46, R10, RZ, 0xc0, !PT ;  /* 0x0000000a2e2e7212 */ /* 0x000fe200078ec0ff */
[----:B------:R-:W-:Y:S01]  /*6f60*/  MUFU.EX2 R102, R102 ;  /* 0x0000006600667308 */ /* 0x000fe20000000800 */
[----:B------:R-:W-:Y:S01]  /*6f70*/  LOP3.LUT R47, R47, R12, RZ, 0xc0, !PT ;  /* 0x0000000c2f2f7212 */ /* 0x000fe200078ec0ff */
[--C-:B------:R-:W-:Y:S01]  /*6f80*/  FFMA.FTZ R176, R176, UR11, -R120.reuse ;  /* 0x0000000bb0b07c23 */ /* 0x100fe20008010878 */
[----:B-1----:R-:W-:Y:S01]  /*6f90*/  F2FP.F16.F32.PACK_AB R8, R103, R104 ;  /* 0x000000686708723e */ /* 0x002fe200000000ff */
[----:B------:R-:W1:Y:S01]  /*6fa0*/  MUFU.EX2 R5, R5 ;  /* 0x0000000500057308 */ /* 0x000e620000000800 */
[--C-:B------:R-:W-:Y:S01]  /*6fb0*/  HSET2.LE.AND R9, R9, R152.reuse, PT ;  /* 0x0000009809097233 */ /* 0x100fe20003803000 */
[--C-:B------:R-:W-:Y:S01]  /*6fc0*/  FFMA.FTZ R173, R173, UR11, -R120.reuse ;  /* 0x0000000badad7c23 */ /* 0x100fe20008010878 */
[----:B------:R-:W-:Y:S01]  /*6fd0*/  LOP3.LUT R14, R8, R14, RZ, 0xc0, !PT ;  /* 0x0000000e080e7212 */ /* 0x000fe200078ec0ff */
[--C-:B------:R-:W-:Y:S01]  /*6fe0*/  FFMA.FTZ R172, R172, UR11, -R120.reuse ;  /* 0x0000000bacac7c23 */ /* 0x100fe20008010878 */
[--C-:B------:R-:W-:Y:S01]  /*6ff0*/  HSET2.LE.AND R15, R24, R152.reuse, PT ;  /* 0x00000098180f7233 */ /* 0x100fe20003803000 */
[--C-:B------:R-:W-:Y:S01]  /*7000*/  FFMA.FTZ R131, R131, UR11, -R120.reuse ;  /* 0x0000000b83837c23 */ /* 0x100fe20008010878 */
[----:B--2---:R-:W-:Y:S01]  /*7010*/  F2FP.F16.F32.PACK_AB R12, R144, R161 ;  /* 0x000000a1900c723e */ /* 0x004fe200000000ff */
[-C--:B------:R-:W-:Y:S01]  /*7020*/  HMMA.16816.F32 R24, R44, R96.reuse, RZ ;  /* 0x000000602c18723c */ /* 0x080fe200000018ff */
[----:B------:R-:W-:Y:S01]  /*7030*/  LOP3.LUT R61, R90, 0xff00ff, RZ, 0xc0, !PT ;  /* 0x00ff00ff5a3d7812 */ /* 0x000fe200078ec0ff */
[--C-:B------:R-:W-:Y:S01]  /*7040*/  FFMA.FTZ R130, R130, UR11, -R120.reuse ;  /* 0x0000000b82827c23 */ /* 0x100fe20008010878 */
[----:B------:R-:W-:Y:S01]  /*7050*/  LOP3.LUT R12, R12, R9, RZ, 0xc0, !PT ;  /* 0x000000090c0c7212 */ /* 0x000fe200078ec0ff */
[--C-:B------:R-:W-:Y:S01]  /*7060*/  FFMA.FTZ R129, R129, UR11, -R120.reuse ;  /* 0x0000000b81817c23 */ /* 0x100fe20008010878 */
[----:B------:R-:W-:Y:S01]  /*7070*/  LOP3.LUT R60, R82, 0xff00ff, RZ, 0xc0, !PT ;  /* 0x00ff00ff523c7812 */ /* 0x000fe200078ec0ff */
[--C-:B------:R-:W-:Y:S01]  /*7080*/  FFMA.FTZ R128, R128, UR11, -R120.reuse ;  /* 0x0000000b80807c23 */ /* 0x100fe20008010878 */
[----:B-1----:R-:W-:Y:S01]  /*7090*/  F2FP.F16.F32.PACK_AB R8, R5, R102 ;  /* 0x000000660508723e */ /* 0x002fe200000000ff */
[--C-:B------:R-:W-:Y:S01]  /*70a0*/  FFMA.FTZ R127, R127, UR11, -R120.reuse ;  /* 0x0000000b7f7f7c23 */ /* 0x100fe20008010878 */
[--C-:B------:R-:W-:Y:S01]  /*70b0*/  HSET2.LE.AND R90, R91, R152.reuse, PT ;  /* 0x000000985b5a7233 */ /* 0x100fe20003803000 */
[--C-:B------:R-:W-:Y:S01]  /*70c0*/  FFMA.FTZ R126, R126, UR11, -R120.reuse ;  /* 0x0000000b7e7e7c23 */ /* 0x100fe20008010878 */
[----:B------:R-:W-:Y:S01]  /*70d0*/  LOP3.LUT R15, R8, R15, RZ, 0xc0, !PT ;  /* 0x0000000f080f7212 */ /* 0x000fe200078ec0ff */
[----:B------:R-:W-:Y:S01]  /*70e0*/  FFMA.FTZ R125, R125, UR11, -R120 ;  /* 0x0000000b7d7d7c23 */ /* 0x000fe20008010878 */
[----:B------:R-:W-:Y:S01]  /*70f0*/  HMMA.16816.F32 R8, R32, R96, RZ ;  /* 0x000000602008723c */ /* 0x000fe200000018ff */
[----:B------:R-:W-:Y:S01]  /*7100*/  IMAD.MOV.U32 R97, RZ, RZ, R64 ;  /* 0x000000ffff617224 */ /* 0x000fe200078e0040 */
[----:B------:R-:W-:Y:S01]  /*7110*/  LOP3.LUT R64, R74, 0xff00ff, RZ, 0xc0, !PT ;  /* 0x00ff00ff4a407812 */ /* 0x000fe200078ec0ff */
[----:B------:R-:W-:Y:S01]  /*7120*/  IMAD.MOV.U32 R96, RZ, RZ, R136 ;  /* 0x000000ffff607224 */ /* 0x000fe200078e0088 */
[--C-:B------:R-:W-:Y:S01]  /*7130*/  HSET2.LE.AND R136, R181, R152.reuse, PT ;  /* 0x00000098b5887233 */ /* 0x100fe20003803000 */
[----:B------:R-:W-:Y:S01]  /*7140*/  IMAD.MOV.U32 R181, RZ, RZ, R137 ;  /* 0x000000ffffb57224 */ /* 0x000fe200078e0089 */
[----:B------:R-:W-:Y:S01]  /*7150*/  LOP3.LUT R62, R62, 0xff00ff, RZ, 0xc0, !PT ;  /* 0x00ff00ff3e3e7812 */ /* 0x000fe200078ec0ff */
[--C-:B------:R-:W-:Y:S01]  /*7160*/  FFMA.FTZ R124, R124, UR11, -R120.reuse ;  /* 0x0000000b7c7c7c23 */ /* 0x100fe20008010878 */
[-C--:B---3--:R-:W-:Y:S01]  /*7170*/  HMMA.16816.F32 R24, R12, R92.reuse, R24 ;  /* 0x0000005c0c18723c */ /* 0x088fe20000001818 */
[--C-:B------:R-:W-:Y:S01]  /*7180*/  HSET2.LE.AND R74, R75, R152.reuse, PT ;  /* 0x000000984b4a7233 */ /* 0x100fe20003803000 */
[--C-:B------:R-:W-:Y:S01]  /*7190*/  FFMA.FTZ R123, R123, UR11, -R120.reuse ;  /* 0x0000000b7b7b7c23 */ /* 0x100fe20008010878 */
[--C-:B------:R-:W-:Y:S01]  /*71a0*/  HSET2.LE.AND R91, R61, R152.reuse, PT ;  /* 0x000000983d5b7233 */ /* 0x100fe20003803000 */
[----:B------:R-:W-:Y:S01]  /*71b0*/  FFMA.FTZ R122, R122, UR11, -R120 ;  /* 0x0000000b7a7a7c23 */ /* 0x000fe20008010878 */
[--C-:B------:R-:W-:Y:S01]  /*71c0*/  HSET2.LE.AND R82, R97, R152.reuse, PT ;  /* 0x0000009861527233 */ /* 0x100fe20003803000 */
[----:B------:R-:W-:Y:S01]  /*71d0*/  IMAD.MOV.U32 R97, RZ, RZ, R70 ;  /* 0x000000ffff617224 */ /* 0x000fe200078e0046 */
[--C-:B------:R-:W-:Y:S01]  /*71e0*/  HSET2.LE.AND R75, R60, R152.reuse, PT ;  /* 0x000000983c4b7233 */ /* 0x100fe20003803000 */
[--C-:B------:R-:W-:Y:S01]  /*71f0*/  FFMA.FTZ R121, R121, UR11, -R120.reuse ;  /* 0x0000000b79797c23 */ /* 0x100fe20008010878 */
[--C-:B------:R-:W-:Y:S01]  /*7200*/  HSET2.LE.AND R137, R180, R152.reuse, PT ;  /* 0x00000098b4897233 */ /* 0x100fe20003803000 */
[----:B------:R-:W-:Y:S01]  /*7210*/  FFMA.FTZ R240, R240, UR11, -R120 ;  /* 0x0000000bf0f07c23 */ /* 0x000fe20008010878 */
[----:B------:R-:W-:Y:S01]  /*7220*/  LOP3.LUT R61, R63, 0xff00ff, RZ, 0xc0, !PT ;  /* 0x00ff00ff3f3d7812 */ /* 0x000fe200078ec0ff */
[----:B------:R-:W-:Y:S01]  /*7230*/  HMMA.16816.F32 R8, R36, R92, R8 ;  /* 0x0000005c2408723c */ /* 0x000fe20000001808 */
[----:B------:R-:W-:Y:S01]  /*7240*/  IMAD.MOV.U32 R93, RZ, RZ, R143 ;  /* 0x000000ffff5d7224 */ /* 0x000fe200078e008f */
[----:B------:R-:W-:Y:S01]  /*7250*/  LOP3.LUT R60, R87, 0xff00ff, RZ, 0xc0, !PT ;  /* 0x00ff00ff573c7812 */ /* 0x000fe200078ec0ff */
        /* <DEDUP_REMOVED lines=10> */
[--C-:B------:R-:W-:Y:S01]  /*7300*/  FFMA.FTZ R155, R155, UR11, -R133.reuse ;  /* 0x0000000b9b9b7c23 */ /* 0x100fe20008010885 */
[----:B------:R-:W-:Y:S01]  /*7310*/  LOP3.LUT R143, R31, 0xff00ff, RZ, 0xc0, !PT ;  /* 0x00ff00ff1f8f7812 */ /* 0x000fe200078ec0ff */
[--C-:B------:R-:W-:Y:S01]  /*7320*/  FFMA.FTZ R154, R154, UR11, -R133.reuse ;  /* 0x0000000b9a9a7c23 */ /* 0x100fe20008010885 */
[--C-:B------:R-:W-:Y:S01]  /*7330*/  HSET2.LE.AND R31, R64, R152.reuse, PT ;  /* 0x00000098401f7233 */ /* 0x100fe20003803000 */
[--C-:B------:R-:W-:Y:S01]  /*7340*/  FFMA.FTZ R153, R153, UR11, -R133.reuse ;  /* 0x0000000b99997c23 */ /* 0x100fe20008010885 */
[--C-:B------:R-:W-:Y:S01]  /*7350*/  HSET2.LE.AND R87, R62, R152.reuse, PT ;  /* 0x000000983e577233 */ /* 0x100fe20003803000 */
[--C-:B------:R-:W-:Y:S01]  /*7360*/  FFMA.FTZ R252, R252, UR11, -R133.reuse ;  /* 0x0000000bfcfc7c23 */ /* 0x100fe20008010885 */
[--C-:B------:R-:W-:Y:S01]  /*7370*/  HSET2.LE.AND R65, R174, R152.reuse, PT ;  /* 0x00000098ae417233 */ /* 0x100fe20003803000 */
[----:B------:R-:W-:Y:S01]  /*7380*/  IMAD.MOV.U32 R174, RZ, RZ, R180 ;  /* 0x000000ffffae7224 */ /* 0x000fe200078e00b4 */
[--C-:B------:R-:W-:Y:S01]  /*7390*/  HSET2.LE.AND R70, R79, R152.reuse, PT ;  /* 0x000000984f467233 */ /* 0x100fe20003803000 */
[----:B------:R-:W-:Y:S01]  /*73a0*/  FFMA.FTZ R180, R53, UR11, -R120 ;  /* 0x0000000b35b47c23 */ /* 0x000fe20008010878 */
[--C-:B------:R-:W-:Y:S01]  /*73b0*/  HSET2.LE.AND R62, R59, R152.reuse, PT ;  /* 0x000000983b3e7233 */ /* 0x100fe20003803000 */
[--C-:B------:R-:W-:Y:S01]  /*73c0*/  FFMA.FTZ R251, R251, UR11, -R133.reuse ;  /* 0x0000000bfbfb7c23 */ /* 0x100fe20008010885 */
[--C-:B------:R-:W-:Y:S01]  /*73d0*/  HSET2.LE.AND R64, R175, R152.reuse, PT ;  /* 0x00000098af407233 */ /* 0x100fe20003803000 */
[----:B------:R-:W-:Y:S01]  /*73e0*/  IMAD.MOV.U32 R175, RZ, RZ, R140 ;  /* 0x000000ffffaf7224 */ /* 0x000fe200078e008c */
[--C-:B------:R-:W-:Y:S01]  /*73f0*/  HSET2.LE.AND R79, R61, R152.reuse, PT ;  /* 0x000000983d4f7233 */ /* 0x100fe20003803000 */
[--C-:B------:R-:W-:Y:S01]  /*7400*/  FFMA.FTZ R250, R250, UR11, -R133.reuse ;  /* 0x0000000bfafa7c23 */ /* 0x100fe20008010885 */
        /* <DEDUP_REMOVED lines=33> */
[----:B------:R-:W-:Y:S01]  /*7620*/  FFMA.FTZ R242, R242, UR11, -R133 ;  /* 0x0000000bf2f27c23 */ /* 0x000fe20008010885 */
[--C-:B------:R-:W-:Y:S01]  /*7630*/  HSET2.LE.AND R58, R58, R152.reuse, PT ;  /* 0x000000983a3a7233 */ /* 0x100fe20003803000 */
[--C-:B------:R-:W-:Y:S01]  /*7640*/  FFMA.FTZ R149, R149, UR11, -R132.reuse ;  /* 0x0000000b95957c23 */ /* 0x100fe20008010884 */
[--C-:B------:R-:W-:Y:S01]  /*7650*/  HSET2.LE.AND R142, R213, R152.reuse, PT ;  /* 0x00000098d58e7233 */ /* 0x100fe20003803000 */
[----:B------:R-:W-:Y:S01]  /*7660*/  FFMA.FTZ R213, R114, UR11, -R132 ;  /* 0x0000000b72d57c23 */ /* 0x000fe20008010884 */
[--C-:B------:R-:W-:Y:S01]  /*7670*/  HSET2.LE.AND R143, R143, R152.reuse, PT ;  /* 0x000000988f8f7233 */ /* 0x100fe20003803000 */
[----:B------:R-:W-:Y:S01]  /*7680*/  IMAD.MOV.U32 R114, RZ, RZ, R175 ;  /* 0x000000ffff727224 */ /* 0x000fe200078e00af */
[--C-:B------:R-:W-:Y:S01]  /*7690*/  HSET2.LE.AND R118, R118, R152.reuse, PT ;  /* 0x0000009876767233 */ /* 0x100fe20003803000 */
[----:B------:R-:W-:Y:S01]  /*76a0*/  FFMA.FTZ R175, R40, UR11, -R120 ;  /* 0x0000000b28af7c23 */ /* 0x000fe20008010878 */
        /* <DEDUP_REMOVED lines=19> */
[----:B------:R-:W-:Y:S01]  /*77e0*/  IMAD.MOV.U32 R40, RZ, RZ, R170 ;  /* 0x000000ffff287224 */ /* 0x000fe200078e00aa */
[--C-:B------:R-:W-:Y:S01]  /*77f0*/  HSET2.LE.AND R57, R57, R152.reuse, PT ;  /* 0x0000009839397233 */ /* 0x100fe20003803000 */
[----:B------:R-:W-:Y:S01]  /*7800*/  IMAD.IADD R170, R4, 0x1, R208 ;  /* 0x0000000104aa7824 */ /* 0x000fe200078e02d0 */
[--C-:B------:R-:W-:Y:S01]  /*7810*/  HSET2.LE.AND R140, R135, R152.reuse, PT ;  /* 0x00000098878c7233 */ /* 0x100fe20003803000 */
[----:B------:R-:W-:Y:S01]  /*7820*/  FFMA.FTZ R135, R116, UR11, -R120 ;  /* 0x0000000b74877c23 */ /* 0x000fe20008010878 */
[----:B------:R-:W-:Y:S01]  /*7830*/  HSET2.LE.AND R141, R134, R152, PT ;  /* 0x00000098868d7233 */ /* 0x000fe20003803000 */
[----:B------:R-:W-:Y:S01]  /*7840*/  FFMA.FTZ R152, R113, UR11, -R133 ;  /* 0x0000000b71987c23 */ /* 0x000fe20008010885 */
[----:B------:R-:W-:-:S02]  /*7850*/  IMAD.MOV.U32 R113, RZ, RZ, R174 ;  /* 0x000000ffff717224 */ /* 0x000fc400078e00ae */
[----:B------:R-:W-:Y:S01]  /*7860*/  FFMA.FTZ R174, R41, UR11, -R120 ;  /* 0x0000000b29ae7c23 */ /* 0x000fe20008010878 */
[----:B------:R-:W-:Y:S01]  /*7870*/  IMAD.MOV.U32 R41, RZ, RZ, R93 ;  /* 0x000000ffff297224 */ /* 0x000fe200078e005d */
[C---:B------:R-:W-:Y:S01]  /*7880*/  FSETP.NEU.FTZ.AND P0, PT, R0.reuse, -INF , PT ;  /* 0xff8000000000780b */ /* 0x040fe20003f1d000 */
[----:B------:R-:W-:Y:S02]  /*7890*/  IMAD.MOV.U32 R93, RZ, RZ, R96 ;  /* 0x000000ffff5d7224 */ /* 0x000fe400078e0060 */
[--C-:B------:R-:W-:Y:S01]  /*78a0*/  FFMA.FTZ R134, R117, UR11, -R120.reuse ;  /* 0x0000000b75867c23 */ /* 0x100fe20008010878 */
[----:B------:R-:W-:Y:S02]  /*78b0*/  IMAD.MOV.U32 R96, RZ, RZ, R97 ;  /* 0x000000ffff607224 */ /* 0x000fe400078e0061 */
[----:B------:R-:W-:Y:S01]  /*78c0*/  FMUL.FTZ R97, R0, UR11 ;  /* 0x0000000b00617c20 */ /* 0x000fe20008410000 */
[----:B------:R-:W-:Y:S01]  /*78d0*/  FFMA.FTZ R181, R52, UR11, -R120 ;  /* 0x0000000b34b57c23 */ /* 0x000fe20008010878 */
[--C-:B------:R-:W-:Y:S01]  /*78e0*/  FFMA.FTZ R194, R194, UR11, -R132.reuse ;  /* 0x0000000bc2c27c23 */ /* 0x100fe20008010884 */
[--C-:B------:R-:W-:Y:S01]  /*78f0*/  FFMA.FTZ R193, R193, UR11, -R132.reuse ;  /* 0x0000000bc1c17c23 */ /* 0x100fe20008010884 */
[--C-:B------:R-:W-:Y:S01]  /*7900*/  FFMA.FTZ R192, R192, UR11, -R132.reuse ;  /* 0x0000000bc0c07c23 */ /* 0x100fe20008010884 */
[----:B------:R-:W-:Y:S01]  /*7910*/  FSEL R97, R97, RZ, P0 ;  /* 0x000000ff61617208 */ /* 0x000fe20000000000 */
[--C-:B------:R-:W-:Y:S01]  /*7920*/  FFMA.FTZ R191, R191, UR11, -R132.reuse ;  /* 0x0000000bbfbf7c23 */ /* 0x100fe20008010884 */
[----:B------:R-:W-:Y:S01]  /*7930*/  FSETP.NEU.FTZ.AND P0, PT, R0, -INF , PT ;  /* 0xff8000000000780b */ /* 0x000fe20003f1d000 */
[--C-:B------:R-:W-:Y:S01]  /*7940*/  FFMA.FTZ R190, R190, UR11, -R132.reuse ;  /* 0x0000000bbebe7c23 */ /* 0x100fe20008010884 */
[----:B------:R-:W-:Y:S01]  /*7950*/  FFMA.FTZ R189, R189, UR11, -R132 ;  /* 0x0000000bbdbd7c23 */ /* 0x000fe20008010884 */
[--C-:B------:R-:W-:Y:S01]  /*7960*/  FFMA.FTZ R120, R54, UR11, -R97.reuse ;  /* 0x0000000b36787c23 */ /* 0x100fe20008010861 */
[--C-:B------:R-:W-:Y:S01]  /*7970*/  FFMA.FTZ R119, R55, UR11, -R97.reuse ;  /* 0x0000000b37777c23 */ /* 0x100fe20008010861 */
[----:B------:R-:W-:Y:S01]  /*7980*/  FFMA.FTZ R117, R51, UR11, -R97 ;  /* 0x0000000b33757c23 */ /* 0x000fe20008010861 */
[----:B------:R-:W1:Y:S01]  /*7990*/  LDSM.16.MT88.4 R52, [R170+0x4000] ;  /* 0x00400000aa34783b */ /* 0x000e620000004200 */
[----:B------:R-:W-:-:S02]  /*79a0*/  IMAD.MOV.U32 R51, RZ, RZ, R113 ;  /* 0x000000ffff337224 */ /* 0x000fc400078e0071 */
[--C-:B------:R-:W-:Y:S01]  /*79b0*/  FFMA.FTZ R113, R43, UR11, -R97.reuse ;  /* 0x0000000b2b717c23 */ /* 0x100fe20008010861 */
[----:B------:R-:W-:Y:S01]  /*79c0*/  FMUL.FTZ R43, R0, UR11 ;  /* 0x0000000b002b7c20 */ /* 0x000fe20008410000 */
[--C-:B------:R-:W-:Y:S01]  /*79d0*/  FFMA.FTZ R188, R188, UR11, -R132.reuse ;  /* 0x0000000bbcbc7c23 */ /* 0x100fe20008010884 */
[--C-:B------:R-:W-:Y:S01]  /*79e0*/  FFMA.FTZ R187, R187, UR11, -R132.reuse ;  /* 0x0000000bbbbb7c23 */ /* 0x100fe20008010884 */
[--C-:B------:R-:W-:Y:S01]  /*79f0*/  FFMA.FTZ R186, R186, UR11, -R132.reuse ;  /* 0x0000000bbaba7c23 */ /* 0x100fe20008010884 */
[--C-:B------:R-:W-:Y:S01]  /*7a00*/  FFMA.FTZ R185, R185, UR11, -R132.reuse ;  /* 0x0000000bb9b97c23 */ /* 0x100fe20008010884 */
[--C-:B------:R-:W-:Y:S01]  /*7a10*/  FFMA.FTZ R184, R184, UR11, -R132.reuse ;  /* 0x0000000bb8b87c23 */ /* 0x100fe20008010884 */
[--C-:B------:R-:W-:Y:S01]  /*7a20*/  FFMA.FTZ R183, R183, UR11, -R132.reuse ;  /* 0x0000000bb7b77c23 */ /* 0x100fe20008010884 */
[--C-:B------:R-:W-:Y:S01]  /*7a30*/  FFMA.FTZ R182, R182, UR11, -R132.reuse ;  /* 0x0000000bb6b67c23 */ /* 0x100fe20008010884 */
[----:B------:R-:W-:Y:S01]  /*7a40*/  FFMA.FTZ R241, R241, UR11, -R132 ;  /* 0x0000000bf1f17c23 */ /* 0x000fe20008010884 */
[--C-:B------:R-:W-:Y:S01]  /*7a50*/  FFMA.FTZ R133, R68, UR11, -R97.reuse ;  /* 0x0000000b44857c23 */ /* 0x100fe20008010861 */
[--C-:B------:R-:W-:Y:S01]  /*7a60*/  FFMA.FTZ R132, R69, UR11, -R97.reuse ;  /* 0x0000000b45847c23 */ /* 0x100fe20008010861 */
[--C-:B------:R-:W-:Y:S01]  /*7a70*/  FFMA.FTZ R69, R50, UR11, -R97.reuse ;  /* 0x0000000b32457c23 */ /* 0x100fe20008010861 */
[--C-:B------:R-:W-:Y:S01]  /*7a80*/  FFMA.FTZ R116, R48, UR11, -R97.reuse ;  /* 0x0000000b30747c23 */ /* 0x100fe20008010861 */
[----:B------:R-:W-:Y:S01]  /*7a90*/  FFMA.FTZ R68, R49, UR11, -R97 ;  /* 0x0000000b31447c23 */ /* 0x000fe20008010861 */
[----:B------:R-:W-:Y:S01]  /*7aa0*/  FSEL R43, R43, RZ, P0 ;  /* 0x000000ff2b2b7208 */ /* 0x000fe20000000000 */
[----:B------:R-:W-:-:S02]  /*7ab0*/  IMAD.MOV.U32 R50, RZ, RZ, R114 ;  /* 0x000000ffff327224 */ /* 0x000fc400078e0072 */
[----:B------:R-:W-:Y:S01]  /*7ac0*/  FFMA.FTZ R114, R42, UR11, -R97 ;  /* 0x0000000b2a727c23 */ /* 0x000fe20008010861 */
[----:B------:R-:W-:Y:S02]  /*7ad0*/  IMAD.MOV.U32 R48, RZ, RZ, R92 ;  /* 0x000000ffff307224 */ /* 0x000fe400078e005c */
[----:B------:R-:W-:Y:S01]  /*7ae0*/  FADD.FTZ R159, R41, R159 ;  /* 0x0000009f299f7221 */ /* 0x000fe20000010000 */
[----:B------:R-:W-:Y:S02]  /*7af0*/  IMAD.MOV.U32 R49, RZ, RZ, R93 ;  /* 0x000000ffff317224 */ /* 0x000fe400078e005d */
[--C-:B------:R-:W-:Y:S01]  /*7b00*/  FFMA.FTZ R93, R18, UR11, -R43.reuse ;  /* 0x0000000b125d7c23 */ /* 0x100fe2000801082b */
[----:B------:R-:W-:Y:S01]  /*7b10*/  FFMA.FTZ R92, R19, UR11, -R43 ;  /* 0x0000000b135c7c23 */ /* 0x000fe2000801082b */
[----:B------:R-:W-:Y:S01]  /*7b20*/  FADD.FTZ R19, R50, R51 ;  /* 0x0000003332137221 */ /* 0x000fe20000010000 */
[----:B------:R-:W-:Y:S01]  /*7b30*/  FADD.FTZ R18, R48, R49 ;  /* 0x0000003130127221 */ /* 0x000fe20000010000 */
[----:B------:R-:W-:Y:S01]  /*7b40*/  IMAD.MOV.U32 R42, RZ, RZ, R96 ;  /* 0x000000ffff2a7224 */ /* 0x000fe200078e0060 */
[----:B------:R-:W2:Y:S01]  /*7b50*/  LDSM.16.MT88.4 R48, [R170+0x4400] ;  /* 0x00440000aa30783b */ /* 0x000ea20000004200 */
[--C-:B------:R-:W-:Y:S01]  /*7b60*/  FFMA.FTZ R97, R150, UR11, -R43.reuse ;  /* 0x0000000b96617c23 */ /* 0x100fe2000801082b */
[----:B------:R-:W-:Y:S01]  /*7b70*/  FFMA.FTZ R4, R231, UR11, -R43 ;  /* 0x0000000be7047c23 */ /* 0x000fe2000801082b */
[----:B------:R-:W-:Y:S01]  /*7b80*/  FADD.FTZ R156, R156, R159 ;  /* 0x0000009f9c9c7221 */ /* 0x000fe20000010000 */
[--C-:B------:R-:W-:Y:S01]  /*7b90*/  FFMA.FTZ R112, R112, UR11, -R43.reuse ;  /* 0x0000000b70707c23 */ /* 0x100fe2000801082b */
        /* <DEDUP_REMOVED lines=9> */
[----:B------:R-:W-:Y:S01]  /*7c30*/  FADD.FTZ R150, R17, R16 ;  /* 0x0000001011967221 */ /* 0x000fe20000010000 */
[----:B------:R-:W-:Y:S01]  /*7c40*/  FADD.FTZ R158, R158, R18 ;  /* 0x000000129e9e7221 */ /* 0x000fe20000010000 */
[----:B------:R-:W-:Y:S01]  /*7c50*/  FADD.FTZ R157, R157, R19 ;  /* 0x000000139d9d7221 */ /* 0x000fe20000010000 */
[----:B------:R-:W-:Y:S01]  /*7c60*/  IMAD.MOV.U32 R159, RZ, RZ, R40 ;  /* 0x000000ffff9f7224 */ /* 0x000fe200078e0028 */
[----:B-1----:R-:W-:Y:S01]  /*7c70*/  HMMA.16816.F32 R16, R44, R52, RZ ;  /* 0x000000342c10723c */ /* 0x002fe200000018ff */
[----:B------:R-:W-:Y:S01]  /*7c80*/  MUFU.EX2 R133, R133 ;  /* 0x0000008500857308 */ /* 0x000fe20000000800 */
[----:B------:R-:W-:Y:S01]  /*7c90*/  FADD.FTZ R150, R29, R150 ;  /* 0x000000961d967221 */ /* 0x000fe20000010000 */
[----:B------:R-:W-:-:S02]  /*7ca0*/  FADD.FTZ R158, R28, R158 ;  /* 0x0000009e1c9e7221 */ /* 0x000fc40000010000 */
[----:B------:R-:W-:Y:S03]  /*7cb0*/  MUFU.EX2 R181, R181 ;  /* 0x000000b500b57308 */ /* 0x000fe60000000800 */
[----:B------:R-:W-:Y:S01]  /*7cc0*/  HMMA.16816.F32 R40, R32, R52, RZ ;  /* 0x000000342028723c */ /* 0x000fe200000018ff */
[----:B------:R-:W1:Y:S04]  /*7cd0*/  MUFU.EX2 R180, R180 ;  /* 0x000000b400b47308 */ /* 0x000e680000000800 */
[----:B------:R-:W-:Y:S04]  /*7ce0*/  MUFU.EX2 R120, R120 ;  /* 0x0000007800787308 */ /* 0x000fe80000000800 */
[----:B------:R-:W-:Y:S04]  /*7cf0*/  MUFU.EX2 R119, R119 ;  /* 0x0000007700777308 */ /* 0x000fe80000000800 */
[----:B------:R-:W-:Y:S01]  /*7d00*/  MUFU.EX2 R177, R177 ;  /* 0x000000b100b17308 */ /* 0x000fe20000000800 */
[-C--:B--2---:R-:W-:Y:S03]  /*7d10*/  HMMA.16816.F32 R16, R12, R48.reuse, R16 ;  /* 0x000000300c10723c */ /* 0x084fe60000001810 */
[----:B------:R-:W-:Y:S04]  /*7d20*/  MUFU.EX2 R176, R176 ;  /* 0x000000b000b07308 */ /* 0x000fe80000000800 */
[----:B------:R2:W-:Y:S01]  /*7d30*/  MUFU.EX2 R151, R155 ;  /* 0x0000009b00977308 */ /* 0x0005e20000000800 */
[----:B------:R-:W-:Y:S03]  /*7d40*/  HMMA.16816.F32 R40, R36, R48, R40 ;  /* 0x000000302428723c */ /* 0x000fe60000001828 */
[----:B------:R-:W3:Y:S04]  /*7d50*/  MUFU.EX2 R49, R132 ;  /* 0x0000008400317308 */ /* 0x000ee80000000800 */
[----:B------:R-:W-:Y:S04]  /*7d60*/  MUFU.EX2 R116, R116 ;  /* 0x0000007400747308 */ /* 0x000fe80000000800 */
[----:B------:R-:W-:Y:S01]  /*7d70*/  MUFU.EX2 R52, R153 ;  /* 0x0000009900347308 */ /* 0x000fe20000000800 */
[----:B--2---:R-:W-:-:S02]  /*7d80*/  IMAD.MOV.U32 R155, RZ, RZ, R159 ;  /* 0x000000ffff9b7224 */ /* 0x004fc400078e009f */
[----:B------:R-:W-:Y:S01]  /*7d90*/  FADD.FTZ R159, R20, R156 ;  /* 0x0000009c149f7221 */ /* 0x000fe20000010000 */
[----:B-1----:R-:W-:Y:S01]  /*7da0*/  F2FP.F16.F32.PACK_AB R20, R180, R181 ;  /* 0x000000b5b414723e */ /* 0x002fe200000000ff */
[----:B------:R-:W-:Y:S01]  /*7db0*/  MUFU.EX2 R152, R152 ;  /* 0x0000009800987308 */ /* 0x000fe20000000800 */
[----:B---3--:R-:W-:Y:S02]  /*7dc0*/  F2FP.F16.F32.PACK_AB R29, R49, R133 ;  /* 0x00000085311d723e */ /* 0x008fe400000000ff */
[----:B------:R-:W-:Y:S01]  /*7dd0*/  LOP3.LUT R30, R20, R30, RZ, 0xc0, !PT ;  /* 0x0000001e141e7212 */ /* 0x000fe200078ec0ff */
[----:B------:R-:W-:Y:S01]  /*7de0*/  MUFU.EX2 R213, R213 ;  /* 0x000000d500d57308 */ /* 0x000fe20000000800 */
[----:B------:R-:W-:Y:S02]  /*7df0*/  LOP3.LUT R29, R29, R115, RZ, 0xc0, !PT ;  /* 0x000000731d1d7212 */ /* 0x000fe400078ec0ff */
[----:B------:R-:W-:Y:S01]  /*7e00*/  F2FP.F16.F32.PACK_AB R20, R119, R120 ;  /* 0x000000787714723e */ /* 0x000fe200000000ff */
[----:B------:R-:W1:Y:S03]  /*7e10*/  MUFU.EX2 R115, R68 ;  /* 0x0000004400737308 */ /* 0x000e660000000800 */
[----:B------:R-:W-:Y:S01]  /*7e20*/  LOP3.LUT R31, R20, R31, RZ, 0xc0, !PT ;  /* 0x0000001f141f7212 */ /* 0x000fe200078ec0ff */
[----:B------:R-:W2:Y:S01]  /*7e30*/  MUFU.EX2 R212, R212 ;  /* 0x000000d400d47308 */ /* 0x000ea20000000800 */
[----:B------:R-:W-:-:S03]  /*7e40*/  F2FP.F16.F32.PACK_AB R20, R176, R177 ;  /* 0x000000b1b014723e */ /* 0x000fc600000000ff */
[----:B------:R-:W-:Y:S01]  /*7e50*/  MUFU.EX2 R250, R250 ;  /* 0x000000fa00fa7308 */ /* 0x000fe20000000800 */
[----:B------:R-:W-:-:S03]  /*7e60*/  LOP3.LUT R70, R20, R70, RZ, 0xc0, !PT ;  /* 0x0000004614467212 */ /* 0x000fc600078ec0ff */
[----:B------:R-:W3:Y:S01]  /*7e70*/  MUFU.EX2 R249, R249 ;  /* 0x000000f900f97308 */ /* 0x000ee20000000800 */
[----:B-1----:R-:W-:-:S03]  /*7e80*/  F2FP.F16.F32.PACK_AB R20, R115, R116 ;  /* 0x000000747314723e */ /* 0x002fc600000000ff */
[----:B------:R1:W4:Y:S01]  /*7e90*/  MUFU.EX2 R48, R154 ;  /* 0x0000009a00307308 */ /* 0x0003220000000800 */
[----:B------:R-:W-:Y:S02]  /*7ea0*/  LOP3.LUT R71, R20, R71, RZ, 0xc0, !PT ;  /* 0x0000004714477212 */ /* 0x000fe400078ec0ff */
[----:B------:R-:W-:Y:S01]  /*7eb0*/  F2FP.F16.F32.PACK_AB R20, R152, R52 ;  /* 0x000000349814723e */ /* 0x000fe200000000ff */
[----:B------:R-:W-:Y:S03]  /*7ec0*/  MUFU.EX2 R205, R205 ;  /* 0x000000cd00cd7308 */ /* 0x000fe60000000800 */
[----:B------:R-:W-:Y:S01]  /*7ed0*/  LOP3.LUT R90, R20, R90, RZ, 0xc0, !PT ;  /* 0x0000005a145a7212 */ /* 0x000fe200078ec0ff */
[----:B------:R-:W5:Y:S01]  /*7ee0*/  MUFU.EX2 R204, R204 ;  /* 0x000000cc00cc7308 */ /* 0x000f620000000800 */
[----:B--2---:R-:W-:-:S03]  /*7ef0*/  F2FP.F16.F32.PACK_AB R20, R212, R213 ;  /* 0x000000d5d414723e */ /* 0x004fc600000000ff */
[----:B------:R-:W-:Y:S01]  /*7f00*/  MUFU.EX2 R149, R149 ;  /* 0x0000009500957308 */ /* 0x000fe20000000800 */
[----:B------:R-:W-:Y:S01]  /*7f10*/  LOP3.LUT R91, R20, R91, RZ, 0xc0, !PT ;  /* 0x0000005b145b7212 */ /* 0x000fe200078ec0ff */
[----:B-1----:R-:W-:Y:S01]  /*7f20*/  IMAD.MOV.U32 R154, RZ, RZ, R151 ;  /* 0x000000ffff9a7224 */ /* 0x002fe200078e0097 */
[----:B---3--:R-:W-:Y:S01]  /*7f30*/  F2FP.F16.F32.PACK_AB R20, R249, R250 ;  /* 0x000000faf914723e */ /* 0x008fe200000000ff */
[----:B------:R-:W1:Y:S01]  /*7f40*/  MUFU.EX2 R148, R148 ;  /* 0x0000009400947308 */ /* 0x000e620000000800 */
[----:B----4-:R-:W-:Y:S02]  /*7f50*/  IMAD.MOV.U32 R153, RZ, RZ, R48 ;  /* 0x000000ffff997224 */ /* 0x010fe400078e0030 */
[----:B------:R-:W-:Y:S01]  /*7f60*/  FADD.FTZ R151, R22, R157 ;  /* 0x0000009d16977221 */ /* 0x000fe20000010000 */
[----:B------:R-:W-:Y:S01]  /*7f70*/  LOP3.LUT R86, R20, R86, RZ, 0xc0, !PT ;  /* 0x0000005614567212 */ /* 0x000fe200078ec0ff */
[----:B------:R-:W-:Y:S01]  /*7f80*/  MUFU.EX2 R252, R252 ;  /* 0x000000fc00fc7308 */ /* 0x000fe20000000800 */
[----:B-----5:R-:W-:-:S03]  /*7f90*/  F2FP.F16.F32.PACK_AB R20, R204, R205 ;  /* 0x000000cdcc14723e */ /* 0x020fc600000000ff */
[----:B------:R-:W2:Y:S01]  /*7fa0*/  MUFU.EX2 R251, R251 ;  /* 0x000000fb00fb7308 */ /* 0x000ea20000000800 */
[----:B------:R-:W-:Y:S02]  /*7fb0*/  LOP3.LUT R87, R20, R87, RZ, 0xc0, !PT ;  /* 0x0000005714577212 */ /* 0x000fe400078ec0ff */
[----:B------:R-:W-:Y:S01]  /*7fc0*/  F2FP.F16.F32.PACK_AB R20, R153, R154 ;  /* 0x0000009a9914723e */ /* 0x000fe200000000ff */
[----:B------:R-:W-:Y:S03]  /*7fd0*/  MUFU.EX2 R207, R207 ;  /* 0x000000cf00cf7308 */ /* 0x000fe60000000800 */
[----:B------:R-:W-:Y:S01]  /*7fe0*/  LOP3.LUT R88, R20, R88, RZ, 0xc0, !PT ;  /* 0x0000005814587212 */ /* 0x000fe200078ec0ff */
[----:B------:R-:W3:Y:S01]  /*7ff0*/  MUFU.EX2 R206, R206 ;  /* 0x000000ce00ce7308 */ /* 0x000ee20000000800 */
[----:B-1----:R-:W-:-:S03]  /*8000*/  F2FP.F16.F32.PACK_AB R20, R148, R149 ;  /* 0x000000959414723e */ /* 0x002fc600000000ff */
[----:B------:R-:W-:Y:S01]  /*8010*/  MUFU.EX2 R246, R246 ;  /* 0x000000f600f67308 */ /* 0x000fe20000000800 */
[----:B------:R-:W-:Y:S02]  /*8020*/  LOP3.LUT R89, R20, R89, RZ, 0xc0, !PT ;  /* 0x0000005914597212 */ /* 0x000fe400078ec0ff */
[----:B--2---:R-:W-:Y:S01]  /*8030*/  F2FP.F16.F32.PACK_AB R20, R251, R252 ;  /* 0x000000fcfb14723e */ /* 0x004fe200000000ff */
[----:B------:R-:W1:Y:S03]  /*8040*/  MUFU.EX2 R245, R245 ;  /* 0x000000f500f57308 */ /* 0x000e660000000800 */
[----:B------:R-:W-:Y:S01]  /*8050*/  LOP3.LUT R84, R20, R84, RZ, 0xc0, !PT ;  /* 0x0000005414547212 */ /* 0x000fe200078ec0ff */
[----:B------:R-:W-:Y:S01]  /*8060*/  MUFU.EX2 R194, R194 ;  /* 0x000000c200c27308 */ /* 0x000fe20000000800 */
[----:B---3--:R-:W-:-:S03]  /*8070*/  F2FP.F16.F32.PACK_AB R20, R206, R207 ;  /* 0x000000cfce14723e */ /* 0x008fc600000000ff */
[----:B------:R-:W2:Y:S01]  /*8080*/  MUFU.EX2 R193, R193 ;  /* 0x000000c100c17308 */ /* 0x000ea20000000800 */
[----:B------:R-:W-:-:S03]  /*8090*/  LOP3.LUT R85, R20, R85, RZ, 0xc0, !PT ;  /* 0x0000005514557212 */ /* 0x000fc600078ec0ff */
[----:B------:R-:W-:Y:S01]  /*80a0*/  MUFU.EX2 R239, R239 ;  /* 0x000000ef00ef7308 */ /* 0x000fe20000000800 */
[----:B-1----:R-:W-:-:S03]  /*80b0*/  F2FP.F16.F32.PACK_AB R20, R245, R246 ;  /* 0x000000f6f514723e */ /* 0x002fc600000000ff */
[----:B------:R-:W1:Y:S01]  /*80c0*/  MUFU.EX2 R238, R238 ;  /* 0x000000ee00ee7308 */ /* 0x000e620000000800 */
[----:B------:R-:W-:-:S03]  /*80d0*/  LOP3.LUT R82, R20, R82, RZ, 0xc0, !PT ;  /* 0x0000005214527212 */ /* 0x000fc600078ec0ff */
[----:B------:R-:W-:Y:S01]  /*80e0*/  MUFU.EX2 R190, R190 ;  /* 0x000000be00be7308 */ /* 0x000fe20000000800 */
[----:B--2---:R-:W-:-:S03]  /*80f0*/  F2FP.F16.F32.PACK_AB R20, R193, R194 ;  /* 0x000000c2c114723e */ /* 0x004fc600000000ff */
        /* <DEDUP_REMOVED lines=125> */
[----:B------:R-:W-:Y:S02]  /*88d0*/  LOP3.LUT R68, R68, R23, RZ, 0xc0, !PT ;  /* 0x0000001744447212 */ /* 0x000fe400078ec0ff */
[----:B--2---:R-:W-:-:S04]  /*88e0*/  F2FP.F16.F32.PACK_AB R69, R117, R118 ;  /* 0x000000767545723e */ /* 0x004fc800000000ff */
[----:B------:R-:W-:Y:S02]  /*88f0*/  LOP3.LUT R69, R69, R21, RZ, 0xc0, !PT ;  /* 0x0000001545457212 */ /* 0x000fe400078ec0ff */
[----:B-1----:R-:W-:-:S04]  /*8900*/  F2FP.F16.F32.PACK_AB R20, R231, R4 ;  /* 0x00000004e714723e */ /* 0x002fc800000000ff */
[----:B------:R-:W-:Y:S02]  /*8910*/  LOP3.LUT R143, R20, R143, RZ, 0xc0, !PT ;  /* 0x0000008f148f7212 */ /* 0x000fe400078ec0ff */
[C---:B------:R-:W-:Y:S08]  /*8920*/  HMMA.16816.F32 R20, R44.reuse, R98, RZ ;  /* 0x000000622c14723c */ /* 0x040ff000000018ff */
[----:B------:R-:W-:-:S12]  /*8930*/  HMMA.16816.F32 R44, R44, R54, RZ ;  /* 0x000000362c2c723c */ /* 0x000fd800000018ff */
[C---:B------:R-:W-:Y:S08]  /*8940*/  HMMA.16816.F32 R20, R12.reuse, R94, R20 ;  /* 0x0000005e0c14723c */ /* 0x040ff00000001814 */
[----:B------:R-:W-:Y:S08]  /*8950*/  HMMA.16816.F32 R12, R12, R50, R44 ;  /* 0x000000320c0c723c */ /* 0x000ff0000000182c */
[----:B------:R-:W-:Y:S01]  /*8960*/  HMMA.16816.F32 R44, R32, R98, RZ ;  /* 0x00000062202c723c */ /* 0x000fe200000018ff */
[----:B------:R-:W-:-:S02]  /*8970*/  IMAD.MOV.U32 R98, RZ, RZ, R52 ;  /* 0x000000ffff627224 */ /* 0x000fc400078e0034 */
[----:B------:R-:W-:-:S05]  /*8980*/  IMAD.MOV.U32 R99, RZ, RZ, R152 ;  /* 0x000000ffff637224 */ /* 0x000fca00078e0098 */
[----:B------:R-:W-:Y:S01]  /*8990*/  HMMA.16816.F32 R32, R32, R54, RZ ;  /* 0x000000362020723c */ /* 0x000fe200000018ff */
[----:B------:R-:W1:Y:S11]  /*89a0*/  LDSM.16.MT88.4 R52, [R208+0x4800] ;  /* 0x00480000d034783b */ /* 0x000e760000004200 */
[----:B------:R-:W-:Y:S01]  /*89b0*/  HMMA.16816.F32 R44, R36, R94, R44 ;  /* 0x0000005e242c723c */ /* 0x000fe2000000182c */
[----:B------:R-:W-:-:S02]  /*89c0*/  IMAD.MOV.U32 R95, RZ, RZ, R49 ;  /* 0x000000ffff5f7224 */ /* 0x000fc400078e0031 */
[----:B------:R-:W-:-:S05]  /*89d0*/  IMAD.MOV.U32 R94, RZ, RZ, R48 ;  /* 0x000000ffff5e7224 */ /* 0x000fca00078e0030 */
[----:B------:R-:W-:Y:S01]  /*89e0*/  HMMA.16816.F32 R36, R36, R50, R32 ;  /* 0x000000322424723c */ /* 0x000fe20000001820 */
[----:B------:R-:W2:Y:S04]  /*89f0*/  LDSM.16.MT88.4 R48, [R170+0x4800] ;  /* 0x00480000aa30783b */ /* 0x000ea80000004200 */
[----:B------:R-:W3:Y:S03]  /*8a00*/  LDSM.16.MT88.4 R32, [R208+0x4c00] ;  /* 0x004c0000d020783b */ /* 0x000ee60000004200 */
[C---:B-1----:R-:W-:Y:S08]  /*8a10*/  HMMA.16816.F32 R24, R28.reuse, R52, R24 ;  /* 0x000000341c18723c */ /* 0x042ff00000001818 */
[----:B------:R-:W-:Y:S08]  /*8a20*/  HMMA.16816.F32 R20, R28, R54, R20 ;  /* 0x000000361c14723c */ /* 0x000ff00000001814 */
[----:B------:R-:W-:Y:S08]  /*8a30*/  HMMA.16816.F32 R8, R88, R52, R8 ;  /* 0x000000345808723c */ /* 0x000ff00000001808 */
[C---:B--2---:R-:W-:Y:S08]  /*8a40*/  HMMA.16816.F32 R16, R28.reuse, R48, R16 ;  /* 0x000000301c10723c */ /* 0x044ff00000001810 */
[----:B------:R-:W-:Y:S01]  /*8a50*/  HMMA.16816.F32 R12, R28, R50, R12 ;  /* 0x000000321c0c723c */ /* 0x000fe2000000180c */
[----:B------:R-:W1:Y:S07]  /*8a60*/  LDSM.16.MT88.4 R28, [R170+0x4c00] ;  /* 0x004c0000aa1c783b */ /* 0x000e6e0000004200 */
[C---:B------:R-:W-:Y:S08]  /*8a70*/  HMMA.16816.F32 R44, R88.reuse, R54, R44 ;  /* 0x00000036582c723c */ /* 0x040ff0000000182c */
[C---:B------:R-:W-:Y:S08]  /*8a80*/  HMMA.16816.F32 R40, R88.reuse, R48, R40 ;  /* 0x000000305828723c */ /* 0x040ff00000001828 */
[----:B------:R-:W-:Y:S01]  /*8a90*/  HMMA.16816.F32 R36, R88, R50, R36 ;  /* 0x000000325824723c */ /* 0x000fe20000001824 */
[----:B------:R-:W2:Y:S01]  /*8aa0*/  LDSM.16.MT88.4 R48, [R208+0x5000] ;  /* 0x00500000d030783b */ /* 0x000ea20000004200 */
[----:B------:R-:W-:-:S02]  /*8ab0*/  IMAD.MOV.U32 R89, RZ, RZ, R133 ;  /* 0x000000ffff597224 */ /* 0x000fc400078e0085 */
[----:B------:R-:W-:Y:S02]  /*8ac0*/  IMAD.MOV.U32 R88, RZ, RZ, R135 ;  /* 0x000000ffff587224 */ /* 0x000fe400078e0087 */
[----:B------:R-:W-:Y:S02]  /*8ad0*/  IMAD.MOV.U32 R91, RZ, RZ, R148 ;  /* 0x000000ffff5b7224 */ /* 0x000fe400078e0094 */
[----:B---3--:R-:W-:Y:S01]  /*8ae0*/  HMMA.16816.F32 R24, R68, R32, R24 ;  /* 0x000000204418723c */ /* 0x008fe20000001818 */
[----:B------:R-:W-:-:S07]  /*8af0*/  IMAD.MOV.U32 R90, RZ, RZ, R153 ;  /* 0x000000ffff5a7224 */ /* 0x000fce00078e0099 */
[----:B------:R-:W-:Y:S08]  /*8b00*/  HMMA.16816.F32 R20, R68, R34, R20 ;  /* 0x000000224414723c */ /* 0x000ff00000001814 */
[C---:B------:R-:W-:Y:S08]  /*8b10*/  HMMA.16816.F32 R8, R84.reuse, R32, R8 ;  /* 0x000000205408723c */ /* 0x040ff00000001808 */
[C---:B------:R-:W-:Y:S01]  /*8b20*/  HMMA.16816.F32 R44, R84.reuse, R34, R44 ;  /* 0x00000022542c723c */ /* 0x040fe2000000182c */
[----:B------:R-:W3:Y:S07]  /*8b30*/  LDSM.16.MT88.4 R32, [R170+0x5000] ;  /* 0x00500000aa20783b */ /* 0x000eee0000004200 */
[-C--:B-1----:R-:W-:Y:S08]  /*8b40*/  HMMA.16816.F32 R40, R84, R28.reuse, R40 ;  /* 0x0000001c5428723c */ /* 0x082ff00000001828 */
[C---:B------:R-:W-:Y:S08]  /*8b50*/  HMMA.16816.F32 R16, R68.reuse, R28, R16 ;  /* 0x0000001c4410723c */ /* 0x040ff00000001810 */
[----:B------:R-:W-:Y:S01]  /*8b60*/  HMMA.16816.F32 R12, R68, R30, R12 ;  /* 0x0000001e440c723c */ /* 0x000fe2000000180c */
[----:B------:R-:W-:-:S02]  /*8b70*/  IMAD.MOV.U32 R69, RZ, RZ, R155 ;  /* 0x000000ffff457224 */ /* 0x000fc400078e009b */
[----:B------:R-:W-:Y:S02]  /*8b80*/  IMAD.MOV.U32 R68, RZ, RZ, R159 ;  /* 0x000000ffff447224 */ /* 0x000fe400078e009f */
[----:B------:R-:W-:Y:S02]  /*8b90*/  IMAD.MOV.U32 R71, RZ, RZ, R149 ;  /* 0x000000ffff477224 */ /* 0x000fe400078e0095 */
[----:B------:R-:W-:Y:S01]  /*8ba0*/  IMAD.MOV.U32 R70, RZ, RZ, R154 ;  /* 0x000000ffff467224 */ /* 0x000fe200078e009a */
[----:B------:R-:W-:Y:S01]  /*8bb0*/  HMMA.16816.F32 R84, R84, R30, R36 ;  /* 0x0000001e5454723c */ /* 0x000fe20000001824 */
[----:B------:R-:W1:Y:S04]  /*8bc0*/  LDSM.16.MT88.4 R36, [R208+0x5400] ;  /* 0x00540000d024783b */ /* 0x000e680000004200 */
[----:B------:R-:W4:Y:S03]  /*8bd0*/  LDSM.16.MT88.4 R28, [R170+0x5400] ;  /* 0x00540000aa1c783b */ /* 0x000f260000004200 */
[C---:B--2---:R-:W-:Y:S08]  /*8be0*/  HMMA.16816.F32 R24, R64.reuse, R48, R24 ;  /* 0x000000304018723c */ /* 0x044ff00000001818 */
[C---:B------:R-:W-:Y:S08]  /*8bf0*/  HMMA.16816.F32 R20, R64.reuse, R50, R20 ;  /* 0x000000324014723c */ /* 0x040ff00000001814 */
[C---:B---3--:R-:W-:Y:S08]  /*8c00*/  HMMA.16816.F32 R16, R64.reuse, R32, R16 ;  /* 0x000000204010723c */ /* 0x048ff00000001810 */
[----:B------:R-:W-:Y:S01]  /*8c10*/  HMMA.16816.F32 R12, R64, R34, R12 ;  /* 0x00000022400c723c */ /* 0x000fe2000000180c */
[----:B------:R-:W-:-:S02]  /*8c20*/  IMAD.MOV.U32 R65, RZ, RZ, R150 ;  /* 0x000000ffff417224 */ /* 0x000fc400078e0096 */
[----:B------:R-:W-:Y:S02]  /*8c30*/  IMAD.MOV.U32 R66, RZ, RZ, R158 ;  /* 0x000000ffff427224 */ /* 0x000fe400078e009e */
[----:B------:R-:W-:Y:S02]  /*8c40*/  IMAD.MOV.U32 R67, RZ, RZ, R151 ;  /* 0x000000ffff437224 */ /* 0x000fe400078e0097 */
[----:B------:R-:W-:Y:S01]  /*8c50*/  LDSM.16.MT88.4 R148, [R208+0x5c00] ;  /* 0x005c0000d094783b */ /* 0x000fe20000004200 */
[----:B------:R-:W-:Y:S03]  /*8c60*/  HMMA.16816.F32 R52, R80, R32, R40 ;  /* 0x000000205034723c */ /* 0x000fe60000001828 */
[----:B------:R-:W2:Y:S05]  /*8c70*/  LDSM.16.MT88.4 R40, [R170+0x5800] ;  /* 0x00580000aa28783b */ /* 0x000eaa0000004200 */
[C---:B-1----:R-:W-:Y:S08]  /*8c80*/  HMMA.16816.F32 R24, R60.reuse, R36, R24 ;  /* 0x000000243c18723c */ /* 0x042ff00000001818 */
[C---:B------:R-:W-:Y:S08]  /*8c90*/  HMMA.16816.F32 R20, R60.reuse, R38, R20 ;  /* 0x000000263c14723c */ /* 0x040ff00000001814 */
[C---:B----4-:R-:W-:Y:S08]  /*8ca0*/  HMMA.16816.F32 R16, R60.reuse, R28, R16 ;  /* 0x0000001c3c10723c */ /* 0x050ff00000001810 */
[----:B------:R-:W-:Y:S01]  /*8cb0*/  HMMA.16816.F32 R60, R60, R30, R12 ;  /* 0x0000001e3c3c723c */ /* 0x000fe2000000180c */
[----:B------:R-:W1:Y:S07]  /*8cc0*/  LDSM.16.MT88.4 R12, [R170+0x5c00] ;  /* 0x005c0000aa0c783b */ /* 0x000e6e0000004200 */
[----:B------:R-:W-:Y:S08]  /*8cd0*/  HMMA.16816.F32 R8, R80, R48, R8 ;  /* 0x000000305008723c */ /* 0x000ff00000001808 */
[----:B--2---:R-:W-:Y:S08]  /*8ce0*/  HMMA.16816.F32 R16, R56, R40, R16 ;  /* 0x000000283810723c */ /* 0x004ff00000001810 */
[C---:B------:R-:W-:Y:S01]  /*8cf0*/  HMMA.16816.F32 R48, R80.reuse, R50, R44 ;  /* 0x000000325030723c */ /* 0x040fe2000000182c */
[----:B------:R-:W2:Y:S07]  /*8d00*/  LDSM.16.MT88.4 R44, [R208+0x5800] ;  /* 0x00580000d02c783b */ /* 0x000eae0000004200 */
[----:B------:R-:W-:Y:S08]  /*8d10*/  HMMA.16816.F32 R84, R80, R34, R84 ;  /* 0x000000225054723c */ /* 0x000ff00000001854 */
[----:B------:R-:W-:Y:S08]  /*8d20*/  HMMA.16816.F32 R8, R76, R36, R8 ;  /* 0x000000244c08723c */ /* 0x000ff00000001808 */
[----:B-1----:R-:W-:Y:S01]  /*8d30*/  HMMA.16816.F32 R132, R140, R12, R16 ;  /* 0x0000000c8c84723c */ /* 0x002fe20000001810 */
[----:B------:R-:W-:Y:S01]  /*8d40*/  FADD.FTZ R16, R160, R65 ;  /* 0x00000041a0107221 */ /* 0x000fe20000010000 */
        /* <DEDUP_REMOVED lines=64> */
[C---:B------:R-:W-:Y:S01]  /*9150*/  HMMA.16816.F32 R48, R76.reuse, R38, R48 ;  /* 0x000000264c30723c */ /* 0x040fe20000001830 */
        /* <DEDUP_REMOVED lines=9> */
[----:B------:R-:W1:Y:S01]  /*91f0*/  S2R R215, SR_TID.X ;  /* 0x0000000000d77919 */ /* 0x000e620000002100 */
[----:B------:R-:W-:Y:S01]  /*9200*/  FADD.FTZ R17, R239, R17 ;  /* 0x00000011ef117221 */ /* 0x000fe20000010000 */
[----:B------:R-:W-:Y:S01]  /*9210*/  FADD.FTZ R18, R190, R18 ;  /* 0x00000012be127221 */ /* 0x000fe20000010000 */
[----:B------:R-:W-:Y:S01]  /*9220*/  FADD.FTZ R19, R129, R19 ;  /* 0x0000001381137221 */ /* 0x000fe20000010000 */
[----:B------:R-:W3:Y:S01]  /*9230*/  S2R R197, SR_TID.X ;  /* 0x0000000000c57919 */ /* 0x000ee20000002100 */
[----:B------:R-:W-:Y:S01]  /*9240*/  FADD.FTZ R16, R108, R16 ;  /* 0x000000106c107221 */ /* 0x000fe20000010000 */
[----:B------:R-:W-:Y:S01]  /*9250*/  HMMA.16816.F32 R84, R76, R30, R84 ;  /* 0x0000001e4c54723c */ /* 0x000fe20000001854 */
        /* <DEDUP_REMOVED lines=8> */
[C---:B--2---:R-:W-:Y:S01]  /*92e0*/  HMMA.16816.F32 R24, R56.reuse, R44, R24 ;  /* 0x0000002c3818723c */ /* 0x044fe20000001818 */
[----:B------:R-:W-:Y:S01]  /*92f0*/  FADD.FTZ R17, R236, R17 ;  /* 0x00000011ec117221 */ /* 0x000fe20000010000 */
[----:B------:R-:W-:Y:S01]  /*9300*/  FADD.FTZ R18, R187, R18 ;  /* 0x00000012bb127221 */ /* 0x000fe20000010000 */
[----:B------:R-:W-:Y:S01]  /*9310*/  FADD.FTZ R19, R126, R19 ;  /* 0x000000137e137221 */ /* 0x000fe20000010000 */
[----:B------:R-:W-:Y:S01]  /*9320*/  FADD.FTZ R16, R105, R16 ;  /* 0x0000001069107221 */ /* 0x000fe20000010000 */
[----:B------:R-:W-:Y:S01]  /*9330*/  FADD.FTZ R17, R230, R17 ;  /* 0x00000011e6117221 */ /* 0x000fe20000010000 */
[----:B------:R-:W-:Y:S01]  /*9340*/  FADD.FTZ R18, R186, R18 ;  /* 0x00000012ba127221 */ /* 0x000fe20000010000 */
        /* <DEDUP_REMOVED lines=16> */
[----:B-1----:R-:W-:Y:S01]  /*9450*/  IMAD.SHL.U32 R215, R215, 0x8, RZ ;  /* 0x00000008d7d77824 */ /* 0x002fe200078e00ff */
[----:B------:R-:W-:Y:S01]  /*9460*/  HMMA.16816.F32 R48, R72, R46, R48 ;  /* 0x0000002e4830723c */ /* 0x000fe20000001830 */
[----:B---3--:R-:W-:-:S02]  /*9470*/  IMAD.SHL.U32 R197, R197, 0x2, RZ ;  /* 0x00000002c5c57824 */ /* 0x008fc400078e00ff */
[----:B------:R-:W-:Y:S01]  /*9480*/  FADD.FTZ R17, R224, R17 ;  /* 0x00000011e0117221 */ /* 0x000fe20000010000 */
[----:B------:R-:W-:Y:S01]  /*9490*/  FADD.FTZ R18, R182, R18 ;  /* 0x00000012b6127221 */ /* 0x000fe20000010000 */
[----:B------:R-:W-:Y:S01]  /*94a0*/  FADD.FTZ R19, R121, R19 ;  /* 0x0000001379137221 */ /* 0x000fe20000010000 */
[----:B------:R-:W-:Y:S01]  /*94b0*/  FADD.FTZ R16, R4, R16 ;  /* 0x0000001004107221 */ /* 0x000fe20000010000 */
[----:B------:R-:W-:Y:S01]  /*94c0*/  LOP3.LUT R215, R215, 0x18, RZ, 0xc0, !PT ;  /* 0x00000018d7d77812 */ /* 0x000fe200078ec0ff */
[----:B------:R-:W-:Y:S01]  /*94d0*/  FADD.FTZ R242, R242, R17 ;  /* 0x00000011f2f27221 */ /* 0x000fe20000010000 */
[----:B------:R-:W-:Y:S01]  /*94e0*/  HMMA.16816.F32 R52, R72, R40, R52 ;  /* 0x000000284834723c */ /* 0x000fe20000001834 */
[----:B------:R-:W-:Y:S01]  /*94f0*/  LOP3.LUT R197, R197, 0x6, RZ, 0xc0, !PT ;  /* 0x00000006c5c57812 */ /* 0x000fe200078ec0ff */
[----:B------:R-:W-:Y:S01]  /*9500*/  FADD.FTZ R241, R241, R18 ;  /* 0x00000012f1f17221 */ /* 0x000fe20000010000 */
[----:B------:R-:W-:Y:S01]  /*9510*/  FADD.FTZ R240, R240, R19 ;  /* 0x00000013f0f07221 */ /* 0x000fe20000010000 */
[----:B------:R-:W-:Y:S01]  /*9520*/  FADD.FTZ R231, R231, R16 ;  /* 0x00000010e7e77221 */ /* 0x000fe20000010000 */
[----:B------:R-:W-:-:S03]  /*9530*/  IMAD.MOV.U32 R230, RZ, RZ, -0x1 ;  /* 0xffffffffffe67424 */ /* 0x000fc600078e00ff */
[-C--:B------:R-:W-:Y:S08]  /*9540*/  HMMA.16816.F32 R60, R56, R42.reuse, R60 ;  /* 0x0000002a383c723c */ /* 0x080ff0000000183c */
[----:B------:R-:W-:Y:S08]  /*9550*/  HMMA.16816.F32 R84, R72, R42, R84 ;  /* 0x0000002a4854723c */ /* 0x000ff00000001854 */
[C---:B------:R-:W-:Y:S08]  /*9560*/  HMMA.16816.F32 R156, R140.reuse, R148, R24 ;  /* 0x000000948c9c723c */ /* 0x040ff00000001818 */
[----:B------:R-:W-:Y:S08]  /*9570*/  HMMA.16816.F32 R152, R140, R150, R20 ;  /* 0x000000968c98723c */ /* 0x000ff00000001814 */
[C---:B------:R-:W-:Y:S08]  /*9580*/  HMMA.16816.F32 R160, R136.reuse, R148, R8 ;  /* 0x0000009488a0723c */ /* 0x040ff00000001808 */
[C---:B------:R-:W-:Y:S08]  /*9590*/  HMMA.16816.F32 R148, R136.reuse, R150, R48 ;  /* 0x000000968894723c */ /* 0x040ff00000001830 */
[----:B------:R-:W-:Y:S08]  /*95a0*/  HMMA.16816.F32 R144, R136, R12, R52 ;  /* 0x0000000c8890723c */ /* 0x000ff00000001834 */
[-C--:B------:R-:W-:Y:S08]  /*95b0*/  HMMA.16816.F32 R140, R140, R14.reuse, R60 ;  /* 0x0000000e8c8c723c */ /* 0x080ff0000000183c */
        /* <DEDUP_REMOVED lines=14> */
[--C-:B------:R-:W-:Y:S02]  /*96a0*/  @!P0 LEA.HI.X R4, R168, R15, R169.reuse, 0x5, P2 ;  /* 0x0000000fa8048211 */ /* 0x100fe400010f2ca9 */
        /* <DEDUP_REMOVED lines=33> */
[----:B------:R-:W3:Y:S04]  /*98c0*/  LDSM.16.M88.4 R188, [R210+0x2000] ;  /* 0x00200000d2bc783b */ /* 0x000ee80000000200 */
[----:B------:R-:W4:Y:S04]  /*98d0*/  LDSM.16.M88.4 R100, [R211+0x1000] ;  /* 0x00100000d364783b */ /* 0x000f280000000200 */
[----:B------:R-:W-:Y:S04]  /*98e0*/  LDSM.16.M88.4 R96, [R209] ;  /* 0x00000000d160783b */ /* 0x000fe80000000200 */
[----:B------:R-:W5:Y:S04]  /*98f0*/  LDSM.16.M88.4 R192, [R171+0x2000] ;  /* 0x00200000abc0783b */ /* 0x000f680000000200 */
[----:B------:R-:W1:Y:S04]  /*9900*/  LDSM.16.M88.4 R92, [R209+0x1000] ;  /* 0x00100000d15c783b */ /* 0x000e680000000200 */
[----:B------:R-:W2:Y:S04]  /*9910*/  LDSM.16.M88.4 R184, [R210+0x2400] ;  /* 0x00240000d2b8783b */ /* 0x000ea80000000200 */
[----:B------:R-:W2:Y:S04]  /*9920*/  LDSM.16.M88.4 R108, [R210+0x3c00] ;  /* 0x003c0000d26c783b */ /* 0x000ea80000000200 */
[----:B------:R-:W2:Y:S04]  /*9930*/  LDSM.16.M88.4 R172, [R171+0x2400] ;  /* 0x00240000abac783b */ /* 0x000ea80000000200 */
[----:B------:R-:W2:Y:S04]  /*9940*/  LDSM.16.M88.4 R72, [R171+0x3c00] ;  /* 0x003c0000ab48783b */ /* 0x000ea80000000200 */
[----:B------:R-:W2:Y:S01]  /*9950*/  LDSM.16.M88.4 R180, [R210+0x2800] ;  /* 0x00280000d2b4783b */ /* 0x000ea20000000200 */
[-C--:B---3--:R-:W-:Y:S03]  /*9960*/  HMMA.16816.F32 R28, R104, R188.reuse, RZ ;  /* 0x000000bc681c723c */ /* 0x088fe600000018ff */
[----:B------:R-:W3:Y:S04]  /*9970*/  LDSM.16.M88.4 R112, [R210+0x3800] ;  /* 0x00380000d270783b */ /* 0x000ee80000000200 */
[----:B------:R-:W3:Y:S01]  /*9980*/  LDSM.16.M88.4 R128, [R171+0x2800] ;  /* 0x00280000ab80783b */ /* 0x000ee20000000200 */
[C---:B----4-:R-:W-:Y:S03]  /*9990*/  HMMA.16816.F32 R24, R100.reuse, R188, RZ ;  /* 0x000000bc6418723c */ /* 0x050fe600000018ff */
[----:B------:R-:W4:Y:S04]  /*99a0*/  LDSM.16.M88.4 R76, [R171+0x3800] ;  /* 0x00380000ab4c783b */ /* 0x000f280000000200 */
[----:B------:R-:W4:Y:S01]  /*99b0*/  LDSM.16.M88.4 R124, [R210+0x2c00] ;  /* 0x002c0000d27c783b */ /* 0x000f220000000200 */
[----:B------:R-:W-:Y:S03]  /*99c0*/  HMMA.16816.F32 R176, R100, R190, RZ ;  /* 0x000000be64b0723c */ /* 0x000fe600000018ff */
[----:B------:R-:W4:Y:S04]  /*99d0*/  LDSM.16.M88.4 R116, [R210+0x3400] ;  /* 0x00340000d274783b */ /* 0x000f280000000200 */
[----:B------:R-:W4:Y:S01]  /*99e0*/  LDSM.16.M88.4 R120, [R210+0x3000] ;  /* 0x00300000d278783b */ /* 0x000f220000000200 */
[-C--:B-----5:R-:W-:Y:S03]  /*99f0*/  HMMA.16816.F32 R28, R96, R192.reuse, R28 ;  /* 0x000000c0601c723c */ /* 0x0a0fe6000000181c */
[----:B------:R-:W5:Y:S04]  /*9a00*/  LDSM.16.M88.4 R88, [R171+0x2c00] ;  /* 0x002c0000ab58783b */ /* 0x000f680000000200 */
[----:B------:R-:W5:Y:S01]  /*9a10*/  LDSM.16.M88.4 R80, [R171+0x3400] ;  /* 0x00340000ab50783b */ /* 0x000f620000000200 */
[----:B-1----:R-:W-:Y:S01]  /*9a20*/  HMMA.16816.F32 R24, R92, R192, R24 ;  /* 0x000000c05c18723c */ /* 0x002fe20000001818 */
[----:B------:R-:W-:-:S02]  /*9a30*/  IMAD R192, R196, 0x80, R197 ;  /* 0x00000080c4c07824 */ /* 0x000fc400078e02c5 */
[----:B------:R-:W1:Y:S02]  /*9a40*/  LDSM.16.M88.4 R84, [R171+0x3000] ;  /* 0x00300000ab54783b */ /* 0x000e640000000200 */
[C---:B------:R-:W-:Y:S02]  /*9a50*/  VIADD R5, R192.reuse, 0xffffff00 ;  /* 0xffffff00c0057836 */ /* 0x040fe40000000000 */
[----:B------:R-:W0:Y:S01]  /*9a60*/  LDGDEPBAR ;  /* 0x00000000000079af */ /* 0x000e220000000000 */
[----:B------:R-:W-:Y:S01]  /*9a70*/  VIADD R4, R192, 0xffffff01 ;  /* 0xffffff01c0047836 */ /* 0x000fe20000000000 */
[----:B--2---:R-:W-:Y:S01]  /*9a80*/  HMMA.16816.F32 R20, R104, R184, RZ ;  /* 0x000000b86814723c */ /* 0x004fe200000018ff */
[CC--:B------:R-:W-:Y:S02]  /*9a90*/  ISETP.GE.AND P2, PT, R5.reuse, R198.reuse, PT ;  /* 0x000000c60500720c */ /* 0x0c0fe40003f46270 */
[----:B------:R-:W-:Y:S02]  /*9aa0*/  ISETP.GE.AND P1, PT, R5, R167, PT ;  /* 0x000000a70500720c */ /* 0x000fe40003f26270 */
[----:B------:R-:W-:-:S03]  /*9ab0*/  ISETP.GE.AND P6, PT, R4, R198, PT ;  /* 0x000000c60400720c */ /* 0x000fc60003fc6270 */
[----:B------:R-:W-:Y:S01]  /*9ac0*/  HMMA.16816.F32 R16, R100, R184, RZ ;  /* 0x000000b86410723c */ /* 0x000fe200000018ff */
[----:B------:R-:W-:Y:S02]  /*9ad0*/  ISETP.GE.AND P3, PT, R4, R167, PT ;  /* 0x000000a70400720c */ /* 0x000fe40003f66270 */
[----:B------:R-:W-:Y:S02]  /*9ae0*/  FSEL R207, R28, -INF , !P2 ;  /* 0xff8000001ccf7808 */ /* 0x000fe40005000000 */
[----:B------:R-:W-:Y:S02]  /*9af0*/  FSEL R205, R30, -INF , !P1 ;  /* 0xff8000001ecd7808 */ /* 0x000fe40004800000 */
[C---:B------:R-:W-:Y:S01]  /*9b00*/  ISETP.GE.AND P2, PT, R4.reuse, R166, PT ;  /* 0x000000a60400720c */ /* 0x040fe20003f46270 */
[----:B------:R-:W-:Y:S01]  /*9b10*/  HMMA.16816.F32 R36, R104, R108, RZ ;  /* 0x0000006c6824723c */ /* 0x000fe200000018ff */
[----:B------:R-:W-:Y:S02]  /*9b20*/  ISETP.GE.AND P1, PT, R4, R165, PT ;  /* 0x000000a50400720c */ /* 0x000fe40003f26270 */
[----:B------:R-:W-:-:S02]  /*9b30*/  FSEL R4, R29, -INF , !P6 ;  /* 0xff8000001d047808 */ /* 0x000fc40007000000 */
[----:B------:R-:W-:Y:S01]  /*9b40*/  FSEL R206, R31, -INF , !P3 ;  /* 0xff8000001fce7808 */ /* 0x000fe20005800000 */
[----:B------:R-:W-:-:S04]  /*9b50*/  DEPBAR.LE SB0, 0x0 ;  /* 0x000080000000791a */ /* 0x000fc80000000000 */
[----:B------:R-:W-:Y:S01]  /*9b60*/  HMMA.16816.F32 R32, R100, R108, RZ ;  /* 0x0000006c6420723c */ /* 0x000fe200000018ff */
[C---:B------:R-:W-:Y:S02]  /*9b70*/  ISETP.GE.AND P5, PT, R5.reuse, R166, PT ;  /* 0x000000a60500720c */ /* 0x040fe40003fa6270 */
[----:B------:R-:W-:Y:S02]  /*9b80*/  ISETP.GE.AND P4, PT, R5, R165, PT ;  /* 0x000000a50500720c */ /* 0x000fe40003f86270 */
[----:B------:R-:W-:Y:S01]  /*9b90*/  FSEL R213, R24, -INF , !P5 ;  /* 0xff80000018d57808 */ /* 0x000fe20006800000 */
[----:B------:R-:W-:Y:S01]  /*9ba0*/  VIADD R24, R192, 0xffffff10 ;  /* 0xffffff10c0187836 */ /* 0x000fe20000000000 */
[----:B------:R-:W-:Y:S01]  /*9bb0*/  FSEL R5, R26, -INF , !P4 ;  /* 0xff8000001a057808 */ /* 0x000fe20006000000 */
[----:B------:R-:W-:Y:S01]  /*9bc0*/  HMMA.16816.F32 R188, R104, R190, RZ ;  /* 0x000000be68bc723c */ /* 0x000fe200000018ff */
[----:B------:R-:W-:Y:S01]  /*9bd0*/  FSEL R224, R25, -INF , !P2 ;  /* 0xff80000019e07808 */ /* 0x000fe20005000000 */
[----:B------:R-:W-:Y:S01]  /*9be0*/  VIADD R25, R192, 0xffffff11 ;  /* 0xffffff11c0197836 */ /* 0x000fe20000000000 */
[----:B------:R-:W-:-:S02]  /*9bf0*/  FSEL R212, R27, -INF , !P1 ;  /* 0xff8000001bd47808 */ /* 0x000fc40004800000 */
[C---:B------:R-:W-:Y:S02]  /*9c00*/  ISETP.GE.AND P1, PT, R24.reuse, R198, PT ;  /* 0x000000c61800720c */ /* 0x040fe40003f26270 */
[----:B------:R-:W-:Y:S01]  /*9c10*/  ISETP.GE.AND P2, PT, R24, R167, PT ;  /* 0x000000a71800720c */ /* 0x000fe20003f46270 */
[----:B------:R-:W-:Y:S08]  /*9c20*/  HMMA.16816.F32 R176, R92, R194, R176 ;  /* 0x000000c25cb0723c */ /* 0x000ff000000018b0 */
[----:B------:R-:W-:Y:S08]  /*9c30*/  HMMA.16816.F32 R28, R100, R186, RZ ;  /* 0x000000ba641c723c */ /* 0x000ff000000018ff */
[-C--:B------:R-:W-:Y:S08]  /*9c40*/  HMMA.16816.F32 R20, R96, R172.reuse, R20 ;  /* 0x000000ac6014723c */ /* 0x080ff00000001814 */
[----:B------:R-:W-:Y:S08]  /*9c50*/  HMMA.16816.F32 R16, R92, R172, R16 ;  /* 0x000000ac5c10723c */ /* 0x000ff00000001810 */
[----:B------:R-:W-:Y:S03]  /*9c60*/  HMMA.16816.F32 R36, R96, R72, R36 ;  /* 0x000000486024723c */ /* 0x000fe60000001824 */
[----:B------:R-:W-:-:S02]  /*9c70*/  FSEL R20, R20, -INF , !P1 ;  /* 0xff80000014147808 */ /* 0x000fc40004800000 */
[----:B------:R-:W-:Y:S02]  /*9c80*/  FSEL R22, R22, -INF , !P2 ;  /* 0xff80000016167808 */ /* 0x000fe40005000000 */
[----:B------:R-:W-:Y:S01]  /*9c90*/  ISETP.GE.AND P2, PT, R25, R198, PT ;  /* 0x000000c61900720c */ /* 0x000fe20003f46270 */
[----:B------:R-:W-:Y:S01]  /*9ca0*/  HMMA.16816.F32 R32, R92, R72, R32 ;  /* 0x000000485c20723c */ /* 0x000fe20000001820 */
[----:B------:R-:W-:Y:S02]  /*9cb0*/  VIADD R72, R192, 0xffffff08 ;  /* 0xffffff08c0487836 */ /* 0x000fe40000000000 */
[----:B------:R-:W-:Y:S02]  /*9cc0*/  FSEL R21, R21, -INF , !P2 ;  /* 0xff80000015157808 */ /* 0x000fe40005000000 */
[-C--:B------:R-:W-:Y:S02]  /*9cd0*/  ISETP.GE.AND P2, PT, R25, R165.reuse, PT ;  /* 0x000000a51900720c */ /* 0x080fe40003f46270 */
[C---:B------:R-:W-:Y:S01]  /*9ce0*/  ISETP.GE.AND P5, PT, R72.reuse, R166, PT ;  /* 0x000000a64800720c */ /* 0x040fe20003fa6270 */
[----:B------:R-:W-:Y:S01]  /*9cf0*/  HMMA.16816.F32 R12, R104, R180, RZ ;  /* 0x000000b4680c723c */ /* 0x000fe200000018ff */
[----:B------:R-:W-:-:S02]  /*9d00*/  ISETP.GE.AND P4, PT, R72, R165, PT ;  /* 0x000000a54800720c */ /* 0x000fc40003f86270 */
[----:B------:R-:W-:Y:S02]  /*9d10*/  FSEL R176, R176, -INF , !P5 ;  /* 0xff800000b0b07808 */ /* 0x000fe40006800000 */
[----:B------:R-:W-:Y:S02]  /*9d20*/  FSEL R178, R178, -INF , !P4 ;  /* 0xff800000b2b27808 */ /* 0x000fe40006000000 */
[C---:B------:R-:W-:Y:S01]  /*9d30*/  ISETP.GE.AND P5, PT, R24.reuse, R166, PT ;  /* 0x000000a61800720c */ /* 0x040fe20003fa6270 */
[----:B------:R-:W-:Y:S01]  /*9d40*/  HMMA.16816.F32 R8, R100, R180, RZ ;  /* 0x000000b46408723c */ /* 0x000fe200000018ff */
[----:B------:R-:W-:Y:S01]  /*9d50*/  ISETP.GE.AND P4, PT, R24, R165, PT ;  /* 0x000000a51800720c */ /* 0x000fe20003f86270 */
[----:B------:R-:W-:Y:S01]  /*9d60*/  VIADD R24, R192, 0xffffff09 ;  /* 0xffffff09c0187836 */ /* 0x000fe20000000000 */
[----:B------:R-:W-:Y:S02]  /*9d70*/  FSEL R169, R16, -INF , !P5 ;  /* 0xff80000010a97808 */ /* 0x000fe40006800000 */
[----:B------:R-:W-:-:S02]  /*9d80*/  FSEL R168, R18, -INF , !P4 ;  /* 0xff80000012a87808 */ /* 0x000fc40006000000 */
[-C--:B------:R-:W-:Y:S01]  /*9d90*/  ISETP.GE.AND P1, PT, R24, R166.reuse, PT ;  /* 0x000000a61800720c */ /* 0x080fe20003f26270 */
[-C--:B---3--:R-:W-:Y:S01]  /*9da0*/  HMMA.16816.F32 R44, R104, R112.reuse, RZ ;  /* 0x00000070682c723c */ /* 0x088fe200000018ff */
[C---:B------:R-:W-:Y:S02]  /*9db0*/  ISETP.GE.AND P5, PT, R25.reuse, R167, PT ;  /* 0x000000a71900720c */ /* 0x040fe40003fa6270 */
[----:B------:R-:W-:Y:S01]  /*9dc0*/  ISETP.GE.AND P4, PT, R25, R166, PT ;  /* 0x000000a61900720c */ /* 0x000fe20003f86270 */
[----:B------:R-:W-:Y:S01]  /*9dd0*/  VIADD R25, R192, 0xffffff20 ;  /* 0xffffff20c0197836 */ /* 0x000fe20000000000 */
[----:B------:R-:W-:Y:S02]  /*9de0*/  FSEL R23, R23, -INF , !P5 ;  /* 0xff80000017177808 */ /* 0x000fe40006800000 */
[----:B------:R-:W-:Y:S01]  /*9df0*/  FSEL R177, R177, -INF , !P1 ;  /* 0xff800000b1b17808 */ /* 0x000fe20004800000 */
[----:B------:R-:W-:Y:S01]  /*9e00*/  HMMA.16816.F32 R40, R100, R112, RZ ;  /* 0x000000706428723c */ /* 0x000fe200000018ff */
[----:B------:R-:W-:-:S02]  /*9e10*/  FSEL R197, R17, -INF , !P4 ;  /* 0xff80000011c57808 */ /* 0x000fc40006000000 */
[CC--:B------:R-:W-:Y:S02]  /*9e20*/  ISETP.GE.AND P1, PT, R24.reuse, R198.reuse, PT ;  /* 0x000000c61800720c */ /* 0x0c0fe40003f26270 */
[C---:B------:R-:W-:Y:S02]  /*9e30*/  ISETP.GE.AND P5, PT, R24.reuse, R167, PT ;  /* 0x000000a71800720c */ /* 0x040fe40003fa6270 */
[----:B------:R-:W-:Y:S01]  /*9e40*/  ISETP.GE.AND P4, PT, R24, R165, PT ;  /* 0x000000a51800720c */ /* 0x000fe20003f86270 */
[----:B------:R-:W-:Y:S01]  /*9e50*/  HMMA.16816.F32 R188, R96, R194, R188 ;  /* 0x000000c260bc723c */ /* 0x000fe200000018bc */
[----:B------:R-:W-:Y:S01]  /*9e60*/  VIADD R24, R192, 0xffffff18 ;  /* 0xffffff18c0187836 */ /* 0x000fe20000000000 */
[----:B------:R-:W-:Y:S02]  /*9e70*/  ISETP.GE.AND P3, PT, R72, R198, PT ;  /* 0x000000c64800720c */ /* 0x000fe40003f66270 */
[----:B------:R-:W-:Y:S02]  /*9e80*/  FSEL R172, R19, -INF , !P2 ;  /* 0xff80000013ac7808 */ /* 0x000fe40005000000 */
[----:B------:R-:W-:-:S02]  /*9e90*/  ISETP.GE.AND P2, PT, R24, R166, PT ;  /* 0x000000a61800720c */ /* 0x000fc40003f46270 */
[----:B------:R-:W-:Y:S01]  /*9ea0*/  HMMA.16816.F32 R184, R104, R186, RZ ;  /* 0x000000ba68b8723c */ /* 0x000fe200000018ff */
[----:B------:R-:W-:Y:S02]  /*9eb0*/  ISETP.GE.AND P6, PT, R72, R167, PT ;  /* 0x000000a74800720c */ /* 0x000fe40003fc6270 */
[----:B------:R-:W-:-:S05]  /*9ec0*/  FSEL R179, R179, -INF , !P4 ;  /* 0xff800000b3b37808 */ /* 0x000fca0006000000 */
[----:B------:R-:W-:Y:S03]  /*9ed0*/  HMMA.16816.F32 R28, R92, R174, R28 ;  /* 0x000000ae5c1c723c */ /* 0x000fe6000000181c */
[----:B------:R-:W-:Y:S02]  /*9ee0*/  FSEL R188, R188, -INF , !P3 ;  /* 0xff800000bcbc7808 */ /* 0x000fe40005800000 */
[----:B------:R-:W-:Y:S02]  /*9ef0*/  ISETP.GE.AND P3, PT, R24, R165, PT ;  /* 0x000000a51800720c */ /* 0x000fe40003f66270 */
[----:B------:R-:W-:Y:S01]  /*9f00*/  FSEL R189, R189, -INF , !P1 ;  /* 0xff800000bdbd7808 */ /* 0x000fe20004800000 */
[----:B------:R-:W-:Y:S01]  /*9f10*/  HMMA.16816.F32 R12, R96, R128, R12 ;  /* 0x00000080600c723c */ /* 0x000fe2000000180c */
[----:B------:R-:W-:-:S07]  /*9f20*/  ISETP.GE.AND P1, PT, R25, R166, PT ;  /* 0x000000a61900720c */ /* 0x000fce0003f26270 */
[----:B------:R-:W-:Y:S03]  /*9f30*/  HMMA.16816.F32 R8, R92, R128, R8 ;  /* 0x000000805c08723c */ /* 0x000fe60000001808 */
[----:B------:R-:W-:-:S05]  /*9f40*/  FSEL R28, R28, -INF , !P2 ;  /* 0xff8000001c1c7808 */ /* 0x000fca0005000000 */
[-C--:B----4-:R-:W-:Y:S08]  /*9f50*/  HMMA.16816.F32 R44, R96, R76.reuse, R44 ;  /* 0x0000004c602c723c */ /* 0x090ff0000000182c */
[----:B------:R-:W-:Y:S01]  /*9f60*/  HMMA.16816.F32 R40, R92, R76, R40 ;  /* 0x0000004c5c28723c */ /* 0x000fe20000001828 */
[----:B------:R-:W-:Y:S02]  /*9f70*/  VIADD R77, R192, 0xffffff19 ;  /* 0xffffff19c04d7836 */ /* 0x000fe40000000000 */
[----:B------:R-:W-:-:S03]  /*9f80*/  FSEL R26, R8, -INF , !P1 ;  /* 0xff800000081a7808 */ /* 0x000fc60004800000 */
[C---:B------:R-:W-:Y:S02]  /*9f90*/  ISETP.GE.AND P2, PT, R77.reuse, R165, PT ;  /* 0x000000a54d00720c */ /* 0x040fe40003f46270 */
[----:B------:R-:W-:Y:S01]  /*9fa0*/  HMMA.16816.F32 R16, R100, R182, RZ ;  /* 0x000000b66410723c */ /* 0x000fe200000018ff */
[----:B------:R-:W-:-:S04]  /*9fb0*/  ISETP.GE.AND P4, PT, R77, R166, PT ;  /* 0x000000a64d00720c */ /* 0x000fc80003f86270 */
[----:B------:R-:W-:Y:S02]  /*9fc0*/  FSEL R29, R29, -INF , !P4 ;  /* 0xff8000001d1d7808 */ /* 0x000fe40006000000 */
[----:B------:R-:W-:Y:S01]  /*9fd0*/  ISETP.GE.AND P4, PT, R24, R167, PT ;  /* 0x000000a71800720c */ /* 0x000fe20003f86270 */
[----:B------:R-:W-:Y:S08]  /*9fe0*/  HMMA.16816.F32 R68, R104, R124, RZ ;  /* 0x0000007c6844723c */ /* 0x000ff000000018ff */
[----:B------:R-:W-:Y:S01]  /*9ff0*/  HMMA.16816.F32 R184, R96, R174, R184 ;  /* 0x000000ae60b8723c */ /* 0x000fe200000018b8 */
[----:B------:R-:W-:-:S02]  /*a000*/  FSEL R175, R30, -INF , !P3 ;  /* 0xff8000001eaf7808 */ /* 0x000fc40005800000 */
[----:B------:R-:W-:Y:S02]  /*a010*/  FSEL R30, R190, -INF , !P6 ;  /* 0xff800000be1e7808 */ /* 0x000fe40007000000 */
[-C--:B------:R-:W-:Y:S02]  /*a020*/  ISETP.GE.AND P6, PT, R25, R198.reuse, PT ;  /* 0x000000c61900720c */ /* 0x080fe40003fc6270 */
[----:B------:R-:W-:Y:S01]  /*a030*/  FSEL R174, R31, -INF , !P2 ;  /* 0xff8000001fae7808 */ /* 0x000fe20005000000 */
[----:B------:R-:W-:Y:S01]  /*a040*/  HMMA.16816.F32 R64, R100, R124, RZ ;  /* 0x0000007c6440723c */ /* 0x000fe200000018ff */
[----:B------:R-:W-:Y:S01]  /*a050*/  VIADD R31, R192, 0xffffff21 ;  /* 0xffffff21c01f7836 */ /* 0x000fe20000000000 */
[C---:B------:R-:W-:Y:S02]  /*a060*/  ISETP.GE.AND P2, PT, R25.reuse, R167, PT ;  /* 0x000000a71900720c */ /* 0x040fe40003f46270 */
[-C--:B------:R-:W-:Y:S02]  /*a070*/  ISETP.GE.AND P3, PT, R24, R198.reuse, PT ;  /* 0x000000c61800720c */ /* 0x080fe40003f66270 */
[----:B------:R-:W-:Y:S01]  /*a080*/  FSEL R24, R12, -INF , !P6 ;  /* 0xff8000000c187808 */ /* 0x000fe20007000000 */
[----:B------:R-:W-:Y:S01]  /*a090*/  VIADD R12, R192, 0xffffff29 ;  /* 0xffffff29c00c7836 */ /* 0x000fe20000000000 */
[----:B------:R-:W-:Y:S01]  /*a0a0*/  ISETP.GE.AND P6, PT, R25, R165, PT ;  /* 0x000000a51900720c */ /* 0x000fe20003fc6270 */
[----:B------:R-:W-:Y:S01]  /*a0b0*/  HMMA.16816.F32 R52, R104, R116, RZ ;  /* 0x000000746834723c */ /* 0x000fe200000018ff */
[----:B------:R-:W-:Y:S01]  /*a0c0*/  FSEL R25, R14, -INF , !P2 ;  /* 0xff8000000e197808 */ /* 0x000fe20005000000 */
[----:B------:R-:W-:Y:S01]  /*a0d0*/  VIADD R14, R192, 0xffffff30 ;  /* 0xffffff30c00e7836 */ /* 0x000fe20000000000 */
[----:B------:R-:W-:-:S02]  /*a0e0*/  ISETP.GE.AND P2, PT, R31, R198, PT ;  /* 0x000000c61f00720c */ /* 0x000fc40003f46270 */
[----:B------:R-:W-:Y:S02]  /*a0f0*/  FSEL R27, R10, -INF , !P6 ;  /* 0xff8000000a1b7808 */ /* 0x000fe40007000000 */
[C---:B------:R-:W-:Y:S01]  /*a100*/  ISETP.GE.AND P1, PT, R31.reuse, R167, PT ;  /* 0x000000a71f00720c */ /* 0x040fe20003f26270 */
[----:B------:R-:W-:Y:S01]  /*a110*/  HMMA.16816.F32 R48, R100, R116, RZ ;  /* 0x000000746430723c */ /* 0x000fe200000018ff */
[----:B------:R-:W-:Y:S02]  /*a120*/  ISETP.GE.AND P6, PT, R31, R166, PT ;  /* 0x000000a61f00720c */ /* 0x000fe40003fc6270 */
[----:B------:R-:W-:Y:S01]  /*a130*/  FSEL R72, R13, -INF , !P2 ;  /* 0xff8000000d487808 */ /* 0x000fe20005000000 */
[----:B------:R-:W-:Y:S01]  /*a140*/  VIADD R13, R192, 0xffffff28 ;  /* 0xffffff28c00d7836 */ /* 0x000fe20000000000 */
[----:B------:R-:W-:Y:S02]  /*a150*/  ISETP.GE.AND P2, PT, R31, R165, PT ;  /* 0x000000a51f00720c */ /* 0x000fe40003f46270 */
[----:B------:R-:W-:Y:S01]  /*a160*/  FSEL R73, R15, -INF , !P1 ;  /* 0xff8000000f497808 */ /* 0x000fe20004800000 */
[----:B------:R-:W-:Y:S01]  /*a170*/  HMMA.16816.F32 R16, R92, R130, R16 ;  /* 0x000000825c10723c */ /* 0x000fe20000001810 */
[----:B------:R-:W-:-:S02]  /*a180*/  FSEL R76, R9, -INF , !P6 ;  /* 0xff800000094c7808 */ /* 0x000fc40007000000 */
[C---:B------:R-:W-:Y:S02]  /*a190*/  ISETP.GE.AND P1, PT, R77.reuse, R198, PT ;  /* 0x000000c64d00720c */ /* 0x040fe40003f26270 */
[----:B------:R-:W-:Y:S02]  /*a1a0*/  ISETP.GE.AND P6, PT, R77, R167, PT ;  /* 0x000000a74d00720c */ /* 0x000fe40003fc6270 */
[----:B------:R-:W-:Y:S01]  /*a1b0*/  FSEL R77, R11, -INF , !P2 ;  /* 0xff8000000b4d7808 */ /* 0x000fe20005000000 */
[----:B------:R-:W-:Y:S01]  /*a1c0*/  HMMA.16816.F32 R60, R104, R120, RZ ;  /* 0x00000078683c723c */ /* 0x000fe200000018ff */
[----:B------:R-:W-:Y:S02]  /*a1d0*/  ISETP.GE.AND P2, PT, R13, R166, PT ;  /* 0x000000a60d00720c */ /* 0x000fe40003f46270 */
[----:B------:R-:W-:Y:S02]  /*a1e0*/  FSEL R31, R191, -INF , !P5 ;  /* 0xff800000bf1f7808 */ /* 0x000fe40006800000 */
[----:B------:R-:W-:-:S02]  /*a1f0*/  FSEL R190, R184, -INF , !P3 ;  /* 0xff800000b8be7808 */ /* 0x000fc40005800000 */
[----:B------:R-:W-:Y:S01]  /*a200*/  ISETP.GE.AND P3, PT, R13, R165, PT ;  /* 0x000000a50d00720c */ /* 0x000fe20003f66270 */
[----:B------:R-:W-:Y:S01]  /*a210*/  HMMA.16816.F32 R56, R100, R120, RZ ;  /* 0x000000786438723c */ /* 0x000fe200000018ff */
[----:B------:R-:W-:Y:S02]  /*a220*/  ISETP.GE.AND P5, PT, R12, R166, PT ;  /* 0x000000a60c00720c */ /* 0x000fe40003fa6270 */
[----:B------:R-:W-:Y:S02]  /*a230*/  FSEL R191, R186, -INF , !P4 ;  /* 0xff800000babf7808 */ /* 0x000fe40006000000 */
[C---:B------:R-:W-:Y:S02]  /*a240*/  ISETP.GE.AND P4, PT, R14.reuse, R198, PT ;  /* 0x000000c60e00720c */ /* 0x040fe40003f86270 */
[----:B------:R-:W-:Y:S01]  /*a250*/  FSEL R199, R185, -INF , !P1 ;  /* 0xff800000b9c77808 */ /* 0x000fe20004800000 */
[----:B-----5:R-:W-:Y:S01]  /*a260*/  HMMA.16816.F32 R68, R96, R88, R68 ;  /* 0x000000586044723c */ /* 0x020fe20000001844 */
[----:B------:R-:W-:-:S02]  /*a270*/  ISETP.GE.AND P1, PT, R14, R166, PT ;  /* 0x000000a60e00720c */ /* 0x000fc40003f26270 */
[----:B------:R-:W-:-:S05]  /*a280*/  FSEL R204, R187, -INF , !P6 ;  /* 0xff800000bbcc7808 */ /* 0x000fca0007000000 */
[----:B------:R-:W-:Y:S08]  /*a290*/  HMMA.16816.F32 R8, R100, R126, RZ ;  /* 0x0000007e6408723c */ /* 0x000ff000000018ff */
[----:B------:R-:W-:Y:S03]  /*a2a0*/  HMMA.16816.F32 R64, R92, R88, R64 ;  /* 0x000000585c40723c */ /* 0x000fe60000001840 */
[----:B------:R-:W-:-:S02]  /*a2b0*/  FSEL R68, R68, -INF , !P4 ;  /* 0xff80000044447808 */ /* 0x000fc40006000000 */
[----:B------:R-:W-:-:S03]  /*a2c0*/  ISETP.GE.AND P4, PT, R14, R165, PT ;  /* 0x000000a50e00720c */ /* 0x000fc60003f86270 */
[----:B------:R-:W-:Y:S08]  /*a2d0*/  HMMA.16816.F32 R180, R104, R182, RZ ;  /* 0x000000b668b4723c */ /* 0x000ff000000018ff */
[----:B------:R-:W-:Y:S03]  /*a2e0*/  HMMA.16816.F32 R52, R96, R80, R52 ;  /* 0x000000506034723c */ /* 0x000fe60000001834 */
[----:B------:R-:W-:-:S02]  /*a2f0*/  FSEL R64, R64, -INF , !P1 ;  /* 0xff80000040407808 */ /* 0x000fc40004800000 */
[----:B------:R-:W-:-:S03]  /*a300*/  FSEL R66, R66, -INF , !P4 ;  /* 0xff80000042427808 */ /* 0x000fc60006000000 */
[----:B------:R-:W-:Y:S01]  /*a310*/  HMMA.16816.F32 R48, R92, R80, R48 ;  /* 0x000000505c30723c */ /* 0x000fe20000001830 */
[----:B------:R-:W-:Y:S01]  /*a320*/  FSEL R80, R16, -INF , !P2 ;  /* 0xff80000010507808 */ /* 0x000fe20005000000 */
[----:B------:R-:W-:Y:S01]  /*a330*/  VIADD R16, R192, 0xffffff39 ;  /* 0xffffff39c0107836 */ /* 0x000fe20000000000 */
[----:B------:R-:W-:Y:S02]  /*a340*/  ISETP.GE.AND P2, PT, R12, R165, PT ;  /* 0x000000a50c00720c */ /* 0x000fe40003f46270 */
[----:B------:R-:W-:Y:S01]  /*a350*/  FSEL R81, R18, -INF , !P3 ;  /* 0xff80000012517808 */ /* 0x000fe20005800000 */
[----:B------:R-:W-:Y:S01]  /*a360*/  BAR.SYNC.DEFER_BLOCKING 0x0 ;  /* 0x0000000000007b1d */ /* 0x000fe20000010000 */
[----:B------:R-:W-:Y:S01]  /*a370*/  ISETP.GE.AND P3, PT, R13, R198, PT ;  /* 0x000000c60d00720c */ /* 0x000fe20003f66270 */
[----:B-1----:R-:W-:Y:S01]  /*a380*/  HMMA.16816.F32 R60, R96, R84, R60 ;  /* 0x00000054603c723c */ /* 0x002fe2000000183c */
[----:B------:R-:W-:-:S07]  /*a390*/  ISETP.GE.AND P6, PT, R16, R166, PT ;  /* 0x000000a61000720c */ /* 0x000fce0003fc6270 */
[----:B------:R-:W-:Y:S01]  /*a3a0*/  HMMA.16816.F32 R56, R92, R84, R56 ;  /* 0x000000545c38723c */ /* 0x000fe20000001838 */
[----:B------:R-:W-:Y:S01]  /*a3b0*/  FSEL R84, R17, -INF , !P5 ;  /* 0xff80000011547808 */ /* 0x000fe20006800000 */
[C---:B------:R-:W-:Y:S01]  /*a3c0*/  VIADD R17, R192.reuse, 0xffffff38 ;  /* 0xffffff38c0117836 */ /* 0x040fe20000000000 */
[-C--:B------:R-:W-:Y:S01]  /*a3d0*/  ISETP.GE.AND P5, PT, R13, R167.reuse, PT ;  /* 0x000000a70d00720c */ /* 0x080fe20003fa6270 */
[----:B------:R-:W-:Y:S01]  /*a3e0*/  VIADD R13, R192, 0xffffff31 ;  /* 0xffffff31c00d7836 */ /* 0x000fe20000000000 */
[----:B------:R-:W-:Y:S02]  /*a3f0*/  FSEL R85, R19, -INF , !P2 ;  /* 0xff80000013557808 */ /* 0x000fe40005000000 */
[-C--:B------:R-:W-:Y:S01]  /*a400*/  ISETP.GE.AND P2, PT, R14, R167.reuse, PT ;  /* 0x000000a70e00720c */ /* 0x080fe20003f46270 */
[----:B------:R-:W-:Y:S01]  /*a410*/  HMMA.16816.F32 R124, R104, R126, RZ ;  /* 0x0000007e687c723c */ /* 0x000fe200000018ff */
[----:B------:R-:W-:Y:S02]  /*a420*/  ISETP.GE.AND P1, PT, R13, R167, PT ;  /* 0x000000a70d00720c */ /* 0x000fe40003f26270 */
[----:B------:R-:W-:-:S02]  /*a430*/  FSEL R70, R70, -INF , !P2 ;  /* 0xff80000046467808 */ /* 0x000fc40005000000 */
[C---:B------:R-:W-:Y:S02]  /*a440*/  ISETP.GE.AND P2, PT, R13.reuse, R198, PT ;  /* 0x000000c60d00720c */ /* 0x040fe40003f46270 */
[----:B------:R-:W-:Y:S01]  /*a450*/  ISETP.GE.AND P4, PT, R13, R166, PT ;  /* 0x000000a60d00720c */ /* 0x000fe20003f86270 */
[----:B------:R-:W-:Y:S01]  /*a460*/  HMMA.16816.F32 R8, R92, R90, R8 ;  /* 0x0000005a5c08723c */ /* 0x000fe20000001808 */
[----:B------:R-:W-:Y:S02]  /*a470*/  FSEL R69, R69, -INF , !P2 ;  /* 0xff80000045457808 */ /* 0x000fe40005000000 */
[----:B------:R-:W-:Y:S02]  /*a480*/  FSEL R71, R71, -INF , !P1 ;  /* 0xff80000047477808 */ /* 0x000fe40004800000 */
[----:B------:R-:W-:Y:S02]  /*a490*/  FSEL R65, R65, -INF , !P4 ;  /* 0xff80000041417808 */ /* 0x000fe40006000000 */
[----:B------:R-:W-:Y:S01]  /*a4a0*/  ISETP.GE.AND P2, PT, R13, R165, PT ;  /* 0x000000a50d00720c */ /* 0x000fe20003f46270 */
[----:B------:R-:W-:Y:S01]  /*a4b0*/  HMMA.16816.F32 R180, R96, R130, R180 ;  /* 0x0000008260b4723c */ /* 0x000fe200000018b4 */
[----:B------:R-:W-:-:S02]  /*a4c0*/  ISETP.GE.AND P1, PT, R12, R198, PT ;  /* 0x000000c60c00720c */ /* 0x000fc40003f26270 */
[----:B------:R-:W-:Y:S02]  /*a4d0*/  ISETP.GE.AND P4, PT, R12, R167, PT ;  /* 0x000000a70c00720c */ /* 0x000fe40003f86270 */
[----:B------:R-:W-:Y:S02]  /*a4e0*/  FSEL R67, R67, -INF , !P2 ;  /* 0xff80000043437808 */ /* 0x000fe40005000000 */
[----:B------:R-:W-:Y:S01]  /*a4f0*/  ISETP.GE.AND P2, PT, R17, R166, PT ;  /* 0x000000a61100720c */ /* 0x000fe20003f46270 */
[----:B------:R-:W-:Y:S03]  /*a500*/  HMMA.16816.F32 R12, R100, R122, RZ ;  /* 0x0000007a640c723c */ /* 0x000fe600000018ff */
[----:B------:R-:W-:Y:S01]  /*a510*/  FSEL R89, R8, -INF , !P2 ;  /* 0xff80000008597808 */ /* 0x000fe20005000000 */
[----:B------:R-:W-:Y:S01]  /*a520*/  VIADD R8, R192, 0xffffff41 ;  /* 0xffffff41c0087836 */ /* 0x000fe20000000000 */
[----:B------:R-:W-:-:S03]  /*a530*/  ISETP.GE.AND P2, PT, R16, R165, PT ;  /* 0x000000a51000720c */ /* 0x000fc60003f46270 */
[----:B------:R-:W-:Y:S01]  /*a540*/  HMMA.16816.F32 R124, R96, R90, R124 ;  /* 0x0000005a607c723c */ /* 0x000fe2000000187c */
[----:B------:R-:W-:Y:S01]  /*a550*/  FSEL R91, R9, -INF , !P6 ;  /* 0xff800000095b7808 */ /* 0x000fe20007000000 */
[----:B------:R-:W-:Y:S01]  /*a560*/  VIADD R9, R192, 0xffffff40 ;  /* 0xffffff40c0097836 */ /* 0x000fe20000000000 */
[----:B------:R-:W-:Y:S02]  /*a570*/  FSEL R109, R182, -INF , !P5 ;  /* 0xff800000b66d7808 */ /* 0x000fe40006800000 */
[----:B------:R-:W-:Y:S02]  /*a580*/  FSEL R128, R181, -INF , !P1 ;  /* 0xff800000b5807808 */ /* 0x000fe40004800000 */
[----:B------:R-:W-:Y:S01]  /*a590*/  ISETP.GE.AND P5, PT, R9, R198, PT ;  /* 0x000000c60900720c */ /* 0x000fe20003fa6270 */
[----:B------:R-:W-:Y:S01]  /*a5a0*/  HMMA.16816.F32 R120, R104, R122, RZ ;  /* 0x0000007a6878723c */ /* 0x000fe200000018ff */
[----:B------:R-:W-:Y:S02]  /*a5b0*/  FSEL R108, R11, -INF , !P2 ;  /* 0xff8000000b6c7808 */ /* 0x000fe40005000000 */
[----:B------:R-:W-:-:S02]  /*a5c0*/  FSEL R60, R60, -INF , !P5 ;  /* 0xff8000003c3c7808 */ /* 0x000fc40006800000 */
[C---:B------:R-:W-:Y:S02]  /*a5d0*/  ISETP.GE.AND P1, PT, R9.reuse, R166, PT ;  /* 0x000000a60900720c */ /* 0x040fe40003f26270 */
[C---:B------:R-:W-:Y:S01]  /*a5e0*/  ISETP.GE.AND P5, PT, R9.reuse, R165, PT ;  /* 0x000000a50900720c */ /* 0x040fe20003fa6270 */
[----:B------:R-:W-:Y:S01]  /*a5f0*/  HMMA.16816.F32 R12, R92, R86, R12 ;  /* 0x000000565c0c723c */ /* 0x000fe2000000180c */
[----:B------:R-:W-:Y:S02]  /*a600*/  ISETP.GE.AND P2, PT, R9, R167, PT ;  /* 0x000000a70900720c */ /* 0x000fe40003f46270 */
[----:B------:R-:W-:Y:S02]  /*a610*/  FSEL R56, R56, -INF , !P1 ;  /* 0xff80000038387808 */ /* 0x000fe40004800000 */
[----:B------:R-:W-:Y:S02]  /*a620*/  FSEL R58, R58, -INF , !P5 ;  /* 0xff8000003a3a7808 */ /* 0x000fe40006800000 */
[----:B------:R-:W-:-:S02]  /*a630*/  FSEL R62, R62, -INF , !P2 ;  /* 0xff8000003e3e7808 */ /* 0x000fc40005000000 */
[C---:B------:R-:W-:Y:S02]  /*a640*/  ISETP.GE.AND P1, PT, R8.reuse, R167, PT ;  /* 0x000000a70800720c */ /* 0x040fe40003f26270 */
[----:B------:R-:W-:Y:S01]  /*a650*/  ISETP.GE.AND P5, PT, R8, R166, PT ;  /* 0x000000a60800720c */ /* 0x000fe20003fa6270 */
[----:B------:R-:W-:Y:S01]  /*a660*/  HMMA.16816.F32 R120, R96, R86, R120 ;  /* 0x000000566078723c */ /* 0x000fe20000001878 */
[----:B------:R-:W-:Y:S02]  /*a670*/  FSEL R88, R180, -INF , !P3 ;  /* 0xff800000b4587808 */ /* 0x000fe40005800000 */
[----:B------:R-:W-:Y:S02]  /*a680*/  ISETP.GE.AND P2, PT, R8, R198, PT ;  /* 0x000000c60800720c */ /* 0x000fe40003f46270 */
[----:B------:R-:W-:Y:S02]  /*a690*/  ISETP.GE.AND P3, PT, R17, R165, PT ;  /* 0x000000a51100720c */ /* 0x000fe40003f66270 */
[----:B------:R-:W-:-:S02]  /*a6a0*/  FSEL R63, R63, -INF , !P1 ;  /* 0xff8000003f3f7808 */ /* 0x000fc40004800000 */
[----:B------:R-:W-:Y:S02]  /*a6b0*/  FSEL R57, R57, -INF , !P5 ;  /* 0xff80000039397808 */ /* 0x000fe40006800000 */
[----:B------:R-:W-:Y:S02]  /*a6c0*/  FSEL R61, R61, -INF , !P2 ;  /* 0xff8000003d3d7808 */ /* 0x000fe40005000000 */
[C---:B------:R-:W-:Y:S02]  /*a6d0*/  ISETP.GE.AND P1, PT, R16.reuse, R198, PT ;  /* 0x000000c61000720c */ /* 0x040fe40003f26270 */
[----:B------:R-:W-:Y:S01]  /*a6e0*/  ISETP.GE.AND P5, PT, R16, R167, PT ;  /* 0x000000a71000720c */ /* 0x000fe20003fa6270 */
[----:B------:R-:W-:Y:S01]  /*a6f0*/  VIADD R16, R192, 0xffffff49 ;  /* 0xffffff49c0107836 */ /* 0x000fe20000000000 */
[----:B------:R-:W-:Y:S02]  /*a700*/  FSEL R90, R10, -INF , !P3 ;  /* 0xff8000000a5a7808 */ /* 0x000fe40005800000 */
[----:B------:R-:W-:-:S02]  /*a710*/  ISETP.GE.AND P2, PT, R8, R165, PT ;  /* 0x000000a50800720c */ /* 0x000fc40003f46270 */
[-C--:B------:R-:W-:Y:S01]  /*a720*/  HMMA.16816.F32 R8, R100, R118.reuse, RZ ;  /* 0x000000766408723c */ /* 0x080fe200000018ff */
[C---:B------:R-:W-:Y:S02]  /*a730*/  ISETP.GE.AND P3, PT, R17.reuse, R198, PT ;  /* 0x000000c61100720c */ /* 0x040fe40003f66270 */
[----:B------:R-:W-:Y:S01]  /*a740*/  ISETP.GE.AND P6, PT, R17, R167, PT ;  /* 0x000000a71100720c */ /* 0x000fe20003fc6270 */
[----:B------:R-:W-:Y:S01]  /*a750*/  VIADD R17, R192, 0xffffff48 ;  /* 0xffffff48c0117836 */ /* 0x000fe20000000000 */
[----:B------:R-:W-:Y:S02]  /*a760*/  FSEL R183, R183, -INF , !P4 ;  /* 0xff800000b7b77808 */ /* 0x000fe40006000000 */
[-C--:B------:R-:W-:Y:S01]  /*a770*/  ISETP.GE.AND P4, PT, R16, R166.reuse, PT ;  /* 0x000000a61000720c */ /* 0x080fe20003f86270 */
[----:B------:R-:W-:Y:S01]  /*a780*/  HMMA.16816.F32 R116, R104, R118, RZ ;  /* 0x000000766874723c */ /* 0x000fe200000018ff */
[----:B------:R-:W-:Y:S02]  /*a790*/  FSEL R59, R59, -INF , !P2 ;  /* 0xff8000003b3b7808 */ /* 0x000fe40005000000 */
[----:B------:R-:W-:Y:S01]  /*a7a0*/  FSEL R129, R13, -INF , !P4 ;  /* 0xff8000000d817808 */ /* 0x000fe20006000000 */
[----:B------:R-:W-:Y:S01]  /*a7b0*/  VIADD R13, R192, 0xffffff50 ;  /* 0xffffff50c00d7836 */ /* 0x000fe20000000000 */
[----:B------:R-:W-:-:S02]  /*a7c0*/  ISETP.GE.AND P2, PT, R17, R166, PT ;  /* 0x000000a61100720c */ /* 0x000fc40003f46270 */
[----:B------:R-:W-:Y:S02]  /*a7d0*/  FSEL R126, R126, -INF , !P6 ;  /* 0xff8000007e7e7808 */ /* 0x000fe40007000000 */
[----:B------:R-:W-:Y:S01]  /*a7e0*/  FSEL R87, R12, -INF , !P2 ;  /* 0xff8000000c577808 */ /* 0x000fe20005000000 */
[----:B------:R-:W-:Y:S01]  /*a7f0*/  VIADD R12, R192, 0xffffff51 ;  /* 0xffffff51c00c7836 */ /* 0x000fe20000000000 */
[----:B------:R-:W-:Y:S01]  /*a800*/  ISETP.GE.AND P2, PT, R16, R165, PT ;  /* 0x000000a51000720c */ /* 0x000fe20003f46270 */
[----:B------:R-:W-:Y:S01]  /*a810*/  HMMA.16816.F32 R8, R92, R82, R8 ;  /* 0x000000525c08723c */ /* 0x000fe20000001808 */
[----:B------:R-:W-:Y:S02]  /*a820*/  ISETP.GE.AND P6, PT, R13, R198, PT ;  /* 0x000000c60d00720c */ /* 0x000fe40003fc6270 */
[----:B------:R-:W-:Y:S02]  /*a830*/  FSEL R130, R15, -INF , !P2 ;  /* 0xff8000000f827808 */ /* 0x000fe40005000000 */
[----:B------:R-:W-:-:S02]  /*a840*/  FSEL R125, R125, -INF , !P1 ;  /* 0xff8000007d7d7808 */ /* 0x000fc40004800000 */
[----:B------:R-:W-:Y:S01]  /*a850*/  FSEL R52, R52, -INF , !P6 ;  /* 0xff80000034347808 */ /* 0x000fe20007000000 */
[----:B------:R-:W-:Y:S01]  /*a860*/  HMMA.16816.F32 R116, R96, R82, R116 ;  /* 0x000000526074723c */ /* 0x000fe20000001874 */
[C---:B------:R-:W-:Y:S02]  /*a870*/  ISETP.GE.AND P2, PT, R13.reuse, R167, PT ;  /* 0x000000a70d00720c */ /* 0x040fe40003f46270 */
[C---:B------:R-:W-:Y:S02]  /*a880*/  ISETP.GE.AND P1, PT, R13.reuse, R166, PT ;  /* 0x000000a60d00720c */ /* 0x040fe40003f26270 */
[----:B------:R-:W-:Y:S02]  /*a890*/  ISETP.GE.AND P6, PT, R13, R165, PT ;  /* 0x000000a50d00720c */ /* 0x000fe40003fc6270 */
[----:B------:R-:W-:Y:S02]  /*a8a0*/  FSEL R54, R54, -INF , !P2 ;  /* 0xff80000036367808 */ /* 0x000fe40005000000 */
[----:B------:R-:W-:-:S02]  /*a8b0*/  FSEL R48, R48, -INF , !P1 ;  /* 0xff80000030307808 */ /* 0x000fc40004800000 */
[----:B------:R-:W-:Y:S02]  /*a8c0*/  FSEL R50, R50, -INF , !P6 ;  /* 0xff80000032327808 */ /* 0x000fe40007000000 */
[C---:B------:R-:W-:Y:S02]  /*a8d0*/  ISETP.GE.AND P2, PT, R12.reuse, R198, PT ;  /* 0x000000c60c00720c */ /* 0x040fe40003f46270 */
[C---:B------:R-:W-:Y:S02]  /*a8e0*/  ISETP.GE.AND P1, PT, R12.reuse, R167, PT ;  /* 0x000000a70c00720c */ /* 0x040fe40003f26270 */
[----:B------:R-:W-:Y:S02]  /*a8f0*/  ISETP.GE.AND P6, PT, R12, R166, PT ;  /* 0x000000a60c00720c */ /* 0x000fe40003fc6270 */
[----:B------:R-:W-:Y:S02]  /*a900*/  FSEL R53, R53, -INF , !P2 ;  /* 0xff80000035357808 */ /* 0x000fe40005000000 */
[----:B------:R-:W-:-:S02]  /*a910*/  FSEL R55, R55, -INF , !P1 ;  /* 0xff80000037377808 */ /* 0x000fc40004800000 */
[----:B------:R-:W-:Y:S02]  /*a920*/  FSEL R49, R49, -INF , !P6 ;  /* 0xff80000031317808 */ /* 0x000fe40007000000 */
[----:B------:R-:W-:Y:S02]  /*a930*/  FSEL R86, R124, -INF , !P3 ;  /* 0xff8000007c567808 */ /* 0x000fe40005800000 */
[----:B------:R-:W-:Y:S01]  /*a940*/  ISETP.GE.AND P2, PT, R12, R165, PT ;  /* 0x000000a50c00720c */ /* 0x000fe20003f46270 */
[----:B------:R-:W-:Y:S01]  /*a950*/  VIADD R12, R192, 0xffffff58 ;  /* 0xffffff58c00c7836 */ /* 0x000fe20000000000 */
[C---:B------:R-:W-:Y:S02]  /*a960*/  ISETP.GE.AND P1, PT, R16.reuse, R198, PT ;  /* 0x000000c61000720c */ /* 0x040fe40003f26270 */
[----:B------:R-:W-:Y:S01]  /*a970*/  ISETP.GE.AND P6, PT, R16, R167, PT ;  /* 0x000000a71000720c */ /* 0x000fe20003fc6270 */
[----:B------:R-:W-:Y:S01]  /*a980*/  VIADD R16, R192, 0xffffff59 ;  /* 0xffffff59c0107836 */ /* 0x000fe20000000000 */
[----:B------:R-:W-:-:S02]  /*a990*/  ISETP.GE.AND P3, PT, R17, R165, PT ;  /* 0x000000a51100720c */ /* 0x000fc40003f66270 */
[----:B------:R-:W-:Y:S02]  /*a9a0*/  FSEL R51, R51, -INF , !P2 ;  /* 0xff80000033337808 */ /* 0x000fe40005000000 */
[----:B------:R-:W-:Y:S02]  /*a9b0*/  FSEL R124, R14, -INF , !P3 ;  /* 0xff8000000e7c7808 */ /* 0x000fe40005800000 */
[----:B------:R-:W-:Y:S02]  /*a9c0*/  FSEL R173, R127, -INF , !P5 ;  /* 0xff8000007fad7808 */ /* 0x000fe40006800000 */
[----:B------:R-:W-:Y:S02]  /*a9d0*/  ISETP.GE.AND P3, PT, R17, R198, PT ;  /* 0x000000c61100720c */ /* 0x000fe40003f66270 */
[-C--:B------:R-:W-:Y:S02]  /*a9e0*/  ISETP.GE.AND P2, PT, R12, R166.reuse, PT ;  /* 0x000000a60c00720c */ /* 0x080fe40003f46270 */
[----:B------:R-:W-:-:S02]  /*a9f0*/  ISETP.GE.AND P5, PT, R16, R166, PT ;  /* 0x000000a61000720c */ /* 0x000fc40003fa6270 */
[----:B------:R-:W-:Y:S02]  /*aa00*/  FSEL R82, R120, -INF , !P3 ;  /* 0xff80000078527808 */ /* 0x000fe40005800000 */
[----:B------:R-:W-:Y:S01]  /*aa10*/  FSEL R83, R8, -INF , !P2 ;  /* 0xff80000008537808 */ /* 0x000fe20005000000 */
[C---:B------:R-:W-:Y:S01]  /*aa20*/  VIADD R8, R192.reuse, 0xffffff61 ;  /* 0xffffff61c0087836 */ /* 0x040fe20000000000 */
[----:B------:R-:W-:Y:S01]  /*aa30*/  FSEL R127, R9, -INF , !P5 ;  /* 0xff800000097f7808 */ /* 0x000fe20006800000 */
[----:B------:R-:W-:Y:S01]  /*aa40*/  VIADD R9, R192, 0xffffff60 ;  /* 0xffffff60c0097836 */ /* 0x000fe20000000000 */
[C---:B------:R-:W-:Y:S02]  /*aa50*/  ISETP.GE.AND P3, PT, R12.reuse, R165, PT ;  /* 0x000000a50c00720c */ /* 0x040fe40003f66270 */
[C---:B------:R-:W-:Y:S02]  /*aa60*/  ISETP.GE.AND P2, PT, R12.reuse, R198, PT ;  /* 0x000000c60c00720c */ /* 0x040fe40003f46270 */
[----:B------:R-:W-:-:S02]  /*aa70*/  ISETP.GE.AND P5, PT, R12, R167, PT ;  /* 0x000000a70c00720c */ /* 0x000fc40003fa6270 */
[-C--:B------:R-:W-:Y:S01]  /*aa80*/  HMMA.16816.F32 R12, R100, R114.reuse, RZ ;  /* 0x00000072640c723c */ /* 0x080fe200000018ff */
[----:B------:R-:W-:Y:S02]  /*aa90*/  ISETP.GE.AND P4, PT, R17, R167, PT ;  /* 0x000000a71100720c */ /* 0x000fe40003f86270 */
[----:B------:R-:W-:Y:S01]  /*aaa0*/  FSEL R120, R10, -INF , !P3 ;  /* 0xff8000000a787808 */ /* 0x000fe20005800000 */
[----:B------:R-:W-:Y:S01]  /*aab0*/  VIADD R10, R192, 0xffffff68 ;  /* 0xffffff68c00a7836 */ /* 0x000fe20000000000 */
[----:B------:R-:W-:Y:S02]  /*aac0*/  ISETP.GE.AND P3, PT, R16, R165, PT ;  /* 0x000000a51000720c */ /* 0x000fe40003f66270 */
[----:B------:R-:W-:Y:S01]  /*aad0*/  FSEL R122, R122, -INF , !P4 ;  /* 0xff8000007a7a7808 */ /* 0x000fe20006000000 */
[----:B------:R-:W-:Y:S01]  /*aae0*/  HMMA.16816.F32 R112, R104, R114, RZ ;  /* 0x000000726870723c */ /* 0x000fe200000018ff */
[----:B------:R-:W-:Y:S02]  /*aaf0*/  FSEL R131, R11, -INF , !P3 ;  /* 0xff8000000b837808 */ /* 0x000fe40005800000 */
[----:B------:R-:W-:-:S02]  /*ab00*/  ISETP.GE.AND P4, PT, R9, R198, PT ;  /* 0x000000c60900720c */ /* 0x000fc40003f86270 */
[----:B------:R-:W-:Y:S02]  /*ab10*/  ISETP.GE.AND P3, PT, R9, R167, PT ;  /* 0x000000a70900720c */ /* 0x000fe40003f66270 */
[----:B------:R-:W-:Y:S01]  /*ab20*/  FSEL R121, R121, -INF , !P1 ;  /* 0xff80000079797808 */ /* 0x000fe20004800000 */
[----:B------:R-:W-:Y:S01]  /*ab30*/  HMMA.16816.F32 R100, R100, R110, RZ ;  /* 0x0000006e6464723c */ /* 0x000fe200000018ff */
[----:B------:R-:W-:Y:S02]  /*ab40*/  FSEL R44, R44, -INF , !P4 ;  /* 0xff8000002c2c7808 */ /* 0x000fe40006000000 */
[C---:B------:R-:W-:Y:S02]  /*ab50*/  ISETP.GE.AND P1, PT, R9.reuse, R166, PT ;  /* 0x000000a60900720c */ /* 0x040fe40003f26270 */
[----:B------:R-:W-:Y:S01]  /*ab60*/  ISETP.GE.AND P4, PT, R9, R165, PT ;  /* 0x000000a50900720c */ /* 0x000fe20003f86270 */
[----:B------:R-:W-:Y:S01]  /*ab70*/  VIADD R9, R192, 0xffffff70 ;  /* 0xffffff70c0097836 */ /* 0x000fe20000000000 */
[----:B------:R-:W-:Y:S01]  /*ab80*/  FSEL R46, R46, -INF , !P3 ;  /* 0xff8000002e2e7808 */ /* 0x000fe20005800000 */
[----:B------:R-:W-:Y:S01]  /*ab90*/  HMMA.16816.F32 R12, R92, R78, R12 ;  /* 0x0000004e5c0c723c */ /* 0x000fe2000000180c */
[----:B------:R-:W-:-:S02]  /*aba0*/  ISETP.GE.AND P3, PT, R8, R198, PT ;  /* 0x000000c60800720c */ /* 0x000fc40003f66270 */
[----:B------:R-:W-:Y:S02]  /*abb0*/  FSEL R40, R40, -INF , !P1 ;  /* 0xff80000028287808 */ /* 0x000fe40004800000 */
[----:B------:R-:W-:Y:S02]  /*abc0*/  FSEL R45, R45, -INF , !P3 ;  /* 0xff8000002d2d7808 */ /* 0x000fe40005800000 */
[C---:B------:R-:W-:Y:S01]  /*abd0*/  ISETP.GE.AND P3, PT, R8.reuse, R165, PT ;  /* 0x000000a50800720c */ /* 0x040fe20003f66270 */
[----:B------:R-:W-:Y:S01]  /*abe0*/  HMMA.16816.F32 R104, R104, R110, RZ ;  /* 0x0000006e6868723c */ /* 0x000fe200000018ff */
[----:B------:R-:W-:Y:S02]  /*abf0*/  FSEL R110, R123, -INF , !P6 ;  /* 0xff8000007b6e7808 */ /* 0x000fe40007000000 */
[----:B------:R-:W-:Y:S02]  /*ac00*/  ISETP.GE.AND P6, PT, R9, R198, PT ;  /* 0x000000c60900720c */ /* 0x000fe40003fc6270 */
[----:B------:R-:W-:-:S02]  /*ac10*/  ISETP.GE.AND P1, PT, R8, R167, PT ;  /* 0x000000a70800720c */ /* 0x000fc40003f26270 */
[----:B------:R-:W-:Y:S01]  /*ac20*/  FSEL R42, R42, -INF , !P4 ;  /* 0xff8000002a2a7808 */ /* 0x000fe20006000000 */
[----:B------:R-:W-:Y:S01]  /*ac30*/  HMMA.16816.F32 R112, R96, R78, R112 ;  /* 0x0000004e6070723c */ /* 0x000fe20000001870 */
[----:B------:R-:W-:Y:S01]  /*ac40*/  ISETP.GE.AND P4, PT, R8, R166, PT ;  /* 0x000000a60800720c */ /* 0x000fe20003f86270 */
[----:B------:R-:W-:Y:S01]  /*ac50*/  VIADD R8, R192, 0xffffff71 ;  /* 0xffffff71c0087836 */ /* 0x000fe20000000000 */
[----:B------:R-:W-:Y:S02]  /*ac60*/  FSEL R43, R43, -INF , !P3 ;  /* 0xff8000002b2b7808 */ /* 0x000fe40005800000 */
[----:B------:R-:W-:Y:S02]  /*ac70*/  FSEL R111, R116, -INF , !P2 ;  /* 0xff800000746f7808 */ /* 0x000fe40005000000 */
[----:B------:R-:W-:Y:S01]  /*ac80*/  FSEL R36, R36, -INF , !P6 ;  /* 0xff80000024247808 */ /* 0x000fe20007000000 */
[----:B------:R-:W-:Y:S01]  /*ac90*/  HMMA.16816.F32 R100, R92, R74, R100 ;  /* 0x0000004a5c64723c */ /* 0x000fe20000001864 */
[----:B------:R-:W-:-:S02]  /*aca0*/  FSEL R47, R47, -INF , !P1 ;  /* 0xff8000002f2f7808 */ /* 0x000fc40004800000 */
[C---:B------:R-:W-:Y:S02]  /*acb0*/  ISETP.GE.AND P3, PT, R9.reuse, R167, PT ;  /* 0x000000a70900720c */ /* 0x040fe40003f66270 */
[C---:B------:R-:W-:Y:S02]  /*acc0*/  ISETP.GE.AND P2, PT, R9.reuse, R166, PT ;  /* 0x000000a60900720c */ /* 0x040fe40003f46270 */
[----:B------:R-:W-:Y:S01]  /*acd0*/  ISETP.GE.AND P6, PT, R9, R165, PT ;  /* 0x000000a50900720c */ /* 0x000fe20003fc6270 */
[----:B------:R-:W-:Y:S01]  /*ace0*/  VIADD R9, R192, 0xffffff69 ;  /* 0xffffff69c0097836 */ /* 0x000fe20000000000 */
[-C--:B------:R-:W-:Y:S01]  /*acf0*/  ISETP.GE.AND P1, PT, R16, R198.reuse, PT ;  /* 0x000000c61000720c */ /* 0x080fe20003f26270 */
[----:B------:R-:W-:Y:S01]  /*ad00*/  HMMA.16816.F32 R104, R96, R74, R104 ;  /* 0x0000004a6068723c */ /* 0x000fe20000001868 */
        /* <DEDUP_REMOVED lines=8> */
[C---:B------:R-:W-:Y:S02]  /*ad90*/  ISETP.GE.AND P6, PT, R8.reuse, R166, PT ;  /* 0x000000a60800720c */ /* 0x040fe40003fc6270 */
[----:B------:R-:W-:Y:S01]  /*ada0*/  ISETP.GE.AND P3, PT, R8, R165, PT ;  /* 0x000000a50800720c */ /* 0x000fe20003f66270 */
[C---:B------:R-:W-:Y:S01]  /*adb0*/  VIADD R8, R192.reuse, 0xffffff78 ;  /* 0xffffff78c0087836 */ /* 0x040fe20000000000 */
[----:B------:R-:W-:Y:S01]  /*adc0*/  FSEL R94, R13, -INF , !P1 ;  /* 0xff8000000d5e7808 */ /* 0x000fe20004800000 */
[----:B------:R-:W-:Y:S01]  /*add0*/  VIADD R192, R192, 0xffffff79 ;  /* 0xffffff79c0c07836 */ /* 0x000fe20000000000 */
[----:B------:R-:W-:Y:S02]  /*ade0*/  ISETP.GE.AND P1, PT, R9, R198, PT ;  /* 0x000000c60900720c */ /* 0x000fe40003f26270 */
[----:B------:R-:W-:Y:S02]  /*adf0*/  FSEL R39, R39, -INF , !P2 ;  /* 0xff80000027277808 */ /* 0x000fe40005000000 */
[----:B------:R-:W-:-:S02]  /*ae00*/  FSEL R97, R113, -INF , !P1 ;  /* 0xff80000071617808 */ /* 0x000fc40004800000 */
[----:B------:R-:W-:Y:S02]  /*ae10*/  ISETP.GE.AND P1, PT, R8, R165, PT ;  /* 0x000000a50800720c */ /* 0x000fe40003f26270 */
[-C--:B------:R-:W-:Y:S02]  /*ae20*/  ISETP.GE.AND P2, PT, R10, R166.reuse, PT ;  /* 0x000000a60a00720c */ /* 0x080fe40003f46270 */
[----:B------:R-:W-:Y:S02]  /*ae30*/  FSEL R92, R118, -INF , !P5 ;  /* 0xff800000765c7808 */ /* 0x000fe40006800000 */
[----:B------:R-:W-:Y:S02]  /*ae40*/  FSEL R99, R102, -INF , !P1 ;  /* 0xff80000066637808 */ /* 0x000fe40004800000 */
[----:B------:R-:W-:Y:S02]  /*ae50*/  FSEL R41, R41, -INF , !P4 ;  /* 0xff80000029297808 */ /* 0x000fe40006000000 */
[----:B------:R-:W-:-:S02]  /*ae60*/  ISETP.GE.AND P5, PT, R8, R166, PT ;  /* 0x000000a60800720c */ /* 0x000fc40003fa6270 */
[----:B------:R-:W-:Y:S02]  /*ae70*/  FSEL R79, R12, -INF , !P2 ;  /* 0xff8000000c4f7808 */ /* 0x000fe40005000000 */
[----:B------:R-:W-:Y:S02]  /*ae80*/  ISETP.GE.AND P1, PT, R196, 0x3, PT ;  /* 0x00000003c400780c */ /* 0x000fe40003f26270 */
[----:B------:R-:W-:Y:S02]  /*ae90*/  ISETP.GE.AND P4, PT, R16, R167, PT ;  /* 0x000000a71000720c */ /* 0x000fe40003f86270 */
[----:B------:R-:W-:Y:S02]  /*aea0*/  ISETP.GE.AND P2, PT, R10, R165, PT ;  /* 0x000000a50a00720c */ /* 0x000fe40003f46270 */
[----:B------:R-:W-:Y:S02]  /*aeb0*/  FSEL R95, R100, -INF , !P5 ;  /* 0xff800000645f7808 */ /* 0x000fe40006800000 */
[----:B------:R-:W-:-:S02]  /*aec0*/  FSEL R33, R33, -INF , !P6 ;  /* 0xff80000021217808 */ /* 0x000fc40007000000 */
[----:B------:R-:W-:Y:S02]  /*aed0*/  FSEL R35, R35, -INF , !P3 ;  /* 0xff80000023237808 */ /* 0x000fe40005800000 */
[----:B------:R-:W-:Y:S02]  /*aee0*/  FSEL R78, R119, -INF , !P4 ;  /* 0xff800000774e7808 */ /* 0x000fe40006000000 */
[----:B------:R-:W-:Y:S02]  /*aef0*/  FSEL R100, R14, -INF , !P2 ;  /* 0xff8000000e647808 */ /* 0x000fe40005000000 */
[----:B------:R-:W-:Y:S02]  /*af00*/  ISETP.GE.AND P6, PT, R192, R166, PT ;  /* 0x000000a6c000720c */ /* 0x000fe40003fc6270 */
[C---:B------:R-:W-:Y:S02]  /*af10*/  ISETP.GE.AND P4, PT, R10.reuse, R198, PT ;  /* 0x000000c60a00720c */ /* 0x040fe40003f86270 */
[----:B------:R-:W-:-:S02]  /*af20*/  ISETP.GE.AND P3, PT, R10, R167, PT ;  /* 0x000000a70a00720c */ /* 0x000fc40003f66270 */
[C---:B------:R-:W-:Y:S02]  /*af30*/  ISETP.GE.AND P5, PT, R9.reuse, R165, PT ;  /* 0x000000a50900720c */ /* 0x040fe40003fa6270 */
[----:B------:R-:W-:Y:S02]  /*af40*/  ISETP.GE.AND P2, PT, R9, R167, PT ;  /* 0x000000a70900720c */ /* 0x000fe40003f46270 */
[----:B------:R-:W-:Y:S02]  /*af50*/  FSEL R74, R15, -INF , !P5 ;  /* 0xff8000000f4a7808 */ /* 0x000fe40006800000 */
[----:B------:R-:W-:Y:S02]  /*af60*/  FSEL R75, R101, -INF , !P6 ;  /* 0xff800000654b7808 */ /* 0x000fe40007000000 */
[----:B------:R-:W-:Y:S02]  /*af70*/  FSEL R96, R112, -INF , !P4 ;  /* 0xff80000070607808 */ /* 0x000fe40006000000 */
[----:B------:R-:W-:-:S02]  /*af80*/  FSEL R98, R114, -INF , !P3 ;  /* 0xff80000072627808 */ /* 0x000fc40005800000 */
[----:B------:R-:W-:Y:S02]  /*af90*/  FSEL R115, R115, -INF , !P2 ;  /* 0xff80000073737808 */ /* 0x000fe40005000000 */
[-C--:B------:R-:W-:Y:S02]  /*afa0*/  ISETP.GE.AND P6, PT, R8, R198.reuse, PT ;  /* 0x000000c60800720c */ /* 0x080fe40003fc6270 */
[----:B------:R-:W-:Y:S02]  /*afb0*/  ISETP.GE.AND P5, PT, R192, R198, PT ;  /* 0x000000c6c000720c */ /* 0x000fe40003fa6270 */
[-C--:B------:R-:W-:Y:S02]  /*afc0*/  ISETP.GE.AND P4, PT, R8, R167.reuse, PT ;  /* 0x000000a70800720c */ /* 0x080fe40003f86270 */
[C---:B------:R-:W-:Y:S02]  /*afd0*/  ISETP.GE.AND P3, PT, R192.reuse, R167, PT ;  /* 0x000000a7c000720c */ /* 0x040fe40003f66270 */
[----:B------:R-:W-:-:S02]  /*afe0*/  ISETP.GE.AND P2, PT, R192, R165, PT ;  /* 0x000000a5c000720c */ /* 0x000fc40003f46270 */
[----:B------:R-:W-:Y:S02]  /*aff0*/  FSEL R104, R104, -INF , !P6 ;  /* 0xff80000068687808 */ /* 0x000fe40007000000 */
[----:B------:R-:W-:Y:S02]  /*b000*/  FSEL R103, R103, -INF , !P2 ;  /* 0xff80000067677808 */ /* 0x000fe40005000000 */
[----:B------:R-:W-:Y:S02]  /*b010*/  FSEL R105, R105, -INF , !P5 ;  /* 0xff80000069697808 */ /* 0x000fe40006800000 */
[----:B------:R-:W-:Y:S02]  /*b020*/  FSEL R106, R106, -INF , !P4 ;  /* 0xff8000006a6a7808 */ /* 0x000fe40006000000 */
        /* <DEDUP_REMOVED lines=21> */
[----:B------:R-:W-:Y:S02]  /*b180*/  @!P0 LEA R112, P2, R11, R219, 0x1 ;  /* 0x000000db0b708211 */ /* 0x000fe400078408ff */
        /* <DEDUP_REMOVED lines=35> */
.L_x_250:
[----:B------:R-:W-:Y:S05]  /*b3c0*/  BSYNC.RECONVERGENT B0 ;  /* 0x0000000000007941 */ /* 0x000fea0003800200 */
.L_x_249:
[----:B------:R-:W0:Y:S02]  /*b3d0*/  LDGDEPBAR ;  /* 0x00000000000079af */ /* 0x000e240000000000 */
.L_x_248:
[----:B------:R-:W-:Y:S01]  /*b3e0*/  IMAD.SHL.U32 R198, R196, 0x4, RZ ;  /* 0x00000004c4c67824 */ /* 0x000fe200078e00ff */
[----:B------:R-:W-:Y:S01]  /*b3f0*/  UIADD3 UR12, UPT, UPT, UR18, -0x61c88647, URZ ;  /* 0x9e3779b9120c7890 */ /* 0x000fe2000fffe0ff */
[----:B-1----:R-:W-:Y:S01]  /*b400*/  FMNMX3.FTZ R17, R164, R207, R4, !PT ;  /* 0x000000cfa4117276 */ /* 0x002fe20007810004 */
[----:B------:R-:W-:Y:S01]  /*b410*/  UIADD3 UR13, UPT, UPT, UR19, -0x4498517b, URZ ;  /* 0xbb67ae85130d7890 */ /* 0x000fe2000fffe0ff */
[----:B------:R-:W-:Y:S01]  /*b420*/  VIADD R10, R198, 0xfffffff8 ;  /* 0xfffffff8c60a7836 */ /* 0x000fe20000000000 */
[----:B------:R-:W-:Y:S01]  /*b430*/  UIADD3 UR21, UPT, UPT, UR19, 0x76cf5d0a, URZ ;  /* 0x76cf5d0a13157890 */ /* 0x000fe2000fffe0ff */
[----:B------:R-:W-:Y:S01]  /*b440*/  FMNMX3.FTZ R15, R2, R213, R224, !PT ;  /* 0x000000d5020f7276 */ /* 0x000fe200078100e0 */
[----:B------:R-:W-:Y:S01]  /*b450*/  UIADD3 UR4, UPT, UPT, UR18, 0x3c6ef372, URZ ;  /* 0x3c6ef37212047890 */ /* 0x000fe2000fffe0ff */
[----:B------:R-:W-:Y:S01]  /*b460*/  FMNMX3.FTZ R17, R17, R188, R189, !PT ;  /* 0x000000bc11117276 */ /* 0x000fe200078100bd */
[----:B------:R-:W-:Y:S01]  /*b470*/  UIADD3 UR20, UPT, UPT, UR19, 0x32370b8f, URZ ;  /* 0x32370b8f13147890 */ /* 0x000fe2000fffe0ff */
[----:B------:R-:W-:Y:S01]  /*b480*/  LOP3.LUT R10, R10, UR19, R235, 0x96, !PT ;  /* 0x000000130a0a7c12 */ /* 0x000fe2000f8e96eb */
[----:B------:R-:W-:Y:S01]  /*b490*/  UIADD3 UR17, UPT, UPT, UR19, -0x126145ec, URZ ;  /* 0xed9eba1413117890 */ /* 0x000fe2000fffe0ff */
[----:B------:R-:W-:Y:S01]  /*b4a0*/  LOP3.LUT R192, R234, UR13, R229, 0x96, !PT ;  /* 0x0000000deac07c12 */ /* 0x000fe2000f8e96e5 */
[----:B------:R-:W-:Y:S01]  /*b4b0*/  UIADD3 UR16, UPT, UPT, UR19, -0x56f99767, URZ ;  /* 0xa906689913107890 */ /* 0x000fe2000fffe0ff */
[----:B------:R-:W-:Y:S01]  /*b4c0*/  FMNMX3.FTZ R15, R15, R176, R177, !PT ;  /* 0x000000b00f0f7276 */ /* 0x000fe200078100b1 */
[----:B------:R-:W-:Y:S01]  /*b4d0*/  IMAD.WIDE.U32 R10, R10, -0x326172a9, RZ ;  /* 0xcd9e8d570a0a7825 */ /* 0x000fe200078e00ff */
[----:B------:R-:W-:-:S02]  /*b4e0*/  FMNMX3.FTZ R16, R3, R205, R206, !PT ;  /* 0x000000cd03107276 */ /* 0x000fc400078100ce */
[----:B------:R-:W-:Y:S01]  /*b4f0*/  FMNMX3.FTZ R17, R17, R20, R21, !PT ;  /* 0x0000001411117276 */ /* 0x000fe20007810015 */
[----:B------:R-:W-:Y:S01]  /*b500*/  IMAD.WIDE.U32 R192, R192, -0x326172a9, RZ ;  /* 0xcd9e8d57c0c07825 */ /* 0x000fe200078e00ff */
[----:B--2---:R-:W-:Y:S02]  /*b510*/  LOP3.LUT R6, R200, UR12, R11, 0x96, !PT ;  /* 0x0000000cc8067c12 */ /* 0x004fe4000f8e960b */
[----:B------:R-:W-:Y:S02]  /*b520*/  FMNMX3.FTZ R15, R15, R169, R197, !PT ;  /* 0x000000a90f0f7276 */ /* 0x000fe400078100c5 */
[----:B------:R-:W-:Y:S01]  /*b530*/  LOP3.LUT R8, R10, UR4, R193, 0x96, !PT ;  /* 0x000000040a087c12 */ /* 0x000fe2000f8e96c1 */
[----:B------:R-:W-:Y:S01]  /*b540*/  IMAD.WIDE.U32 R236, R6, -0x2daee0ad, RZ ;  /* 0xd2511f5306ec7825 */ /* 0x000fe200078e00ff */
[----:B------:R-:W-:Y:S02]  /*b550*/  FMNMX3.FTZ R16, R16, R30, R31, !PT ;  /* 0x0000001e10107276 */ /* 0x000fe4000781001f */
[----:B------:R-:W-:Y:S01]  /*b560*/  FMNMX3.FTZ R17, R17, R190, R199, !PT ;  /* 0x000000be11117276 */ /* 0x000fe200078100c7 */
[----:B------:R-:W-:Y:S01]  /*b570*/  IMAD.WIDE.U32 R8, R8, -0x2daee0ad, RZ ;  /* 0xd2511f5308087825 */ /* 0x000fe200078e00ff */
[----:B------:R-:W-:-:S02]  /*b580*/  LOP3.LUT R6, R228, UR21, R237, 0x96, !PT ;  /* 0x00000015e4067c12 */ /* 0x000fc4000f8e96ed */
[----:B------:R-:W-:Y:S02]  /*b590*/  FMNMX3.FTZ R15, R15, R28, R29, !PT ;  /* 0x0000001c0f0f7276 */ /* 0x000fe4000781001d */
[----:B------:R-:W-:Y:S01]  /*b5a0*/  LOP3.LUT R236, R236, UR20, R9, 0x96, !PT ;  /* 0x00000014ecec7c12 */ /* 0x000fe2000f8e9609 */
[----:B------:R-:W-:Y:S01]  /*b5b0*/  IMAD.WIDE.U32 R112, R6, -0x326172a9, RZ ;  /* 0xcd9e8d5706707825 */ /* 0x000fe200078e00ff */
[----:B------:R-:W-:Y:S02]  /*b5c0*/  FMNMX3.FTZ R16, R16, R22, R23, !PT ;  /* 0x0000001610107276 */ /* 0x000fe40007810017 */
[----:B------:R-:W-:Y:S01]  /*b5d0*/  FMNMX3.FTZ R17, R17, R24, R72, !PT ;  /* 0x0000001811117276 */ /* 0x000fe20007810048 */
[----:B------:R-:W-:Y:S01]  /*b5e0*/  IMAD.WIDE.U32 R236, R236, -0x326172a9, RZ ;  /* 0xcd9e8d57ecec7825 */ /* 0x000fe200078e00ff */
[----:B------:R-:W-:Y:S02]  /*b5f0*/  LOP3.LUT R18, R192, UR9, R113, 0x96, !PT ;  /* 0x00000009c0127c12 */ /* 0x000fe4000f8e9671 */
[----:B------:R-:W-:-:S02]  /*b600*/  FMNMX3.FTZ R15, R15, R26, R76, !PT ;  /* 0x0000001a0f0f7276 */ /* 0x000fc4000781004c */
[----:B------:R-:W-:Y:S01]  /*b610*/  FMNMX3.FTZ R16, R16, R191, R204, !PT ;  /* 0x000000bf10107276 */ /* 0x000fe200078100cc */
[----:B------:R-:W-:Y:S01]  /*b620*/  IMAD.WIDE.U32 R18, R18, -0x2daee0ad, RZ ;  /* 0xd2511f5312127825 */ /* 0x000fe200078e00ff */
[----:B------:R-:W-:Y:S02]  /*b630*/  FMNMX3.FTZ R17, R17, R88, R128, !PT ;  /* 0x0000005811117276 */ /* 0x000fe40007810080 */
[----:B------:R-:W-:Y:S02]  /*b640*/  FMNMX3.FTZ R15, R15, R80, R84, !PT ;  /* 0x000000500f0f7276 */ /* 0x000fe40007810054 */
[----:B------:R-:W-:Y:S02]  /*b650*/  LOP3.LUT R9, R8, UR17, R19, 0x96, !PT ;  /* 0x0000001108097c12 */ /* 0x000fe4000f8e9613 */
[----:B------:R-:W-:Y:S02]  /*b660*/  FMNMX3.FTZ R8, R0, R5, R212, !PT ;  /* 0x0000000500087276 */ /* 0x000fe400078100d4 */
[----:B------:R-:W-:Y:S01]  /*b670*/  FMNMX3.FTZ R16, R16, R25, R73, !PT ;  /* 0x0000001910107276 */ /* 0x000fe20007810049 */
[----:B------:R-:W-:Y:S01]  /*b680*/  IMAD.WIDE.U32 R118, R9, -0x326172a9, RZ ;  /* 0xcd9e8d5709767825 */ /* 0x000fe200078e00ff */
        /* <DEDUP_REMOVED lines=20> */
[----:B------:R-:W-:Y:S02]  /*b7d0*/  LOP3.LUT R7, R202, UR12, R11, 0x96, !PT ;  /* 0x0000000cca077c12 */ /* 0x000fe4000f8e960b */
[----:B------:R-:W-:Y:S02]  /*b7e0*/  FMNMX3.FTZ R17, R17, R52, R53, !PT ;  /* 0x0000003411117276 */ /* 0x000fe40007810035 */
[----:B------:R-:W-:Y:S01]  /*b7f0*/  FMNMX3.FTZ R8, R8, R124, R130, !PT ;  /* 0x0000007c08087276 */ /* 0x000fe20007810082 */
[----:B------:R-:W-:Y:S01]  /*b800*/  IMAD.WIDE.U32 R226, R7, -0x2daee0ad, RZ ;  /* 0xd2511f5307e27825 */ /* 0x000fe200078e00ff */
[----:B------:R-:W-:Y:S02]  /*b810*/  FMNMX3.FTZ R15, R15, R48, R49, !PT ;  /* 0x000000300f0f7276 */ /* 0x000fe40007810031 */
[----:B------:R-:W-:-:S02]  /*b820*/  FMNMX3.FTZ R16, R16, R122, R110, !PT ;  /* 0x0000007a10107276 */ /* 0x000fc4000781006e */
[----:B------:R-:W-:Y:S02]  /*b830*/  FMNMX3.FTZ R17, R17, R111, R93, !PT ;  /* 0x0000006f11117276 */ /* 0x000fe4000781005d */
[----:B------:R-:W-:Y:S02]  /*b840*/  FMNMX3.FTZ R8, R8, R50, R51, !PT ;  /* 0x0000003208087276 */ /* 0x000fe40007810033 */
[----:B------:R-:W-:Y:S02]  /*b850*/  FMNMX3.FTZ R15, R15, R83, R127, !PT ;  /* 0x000000530f0f7276 */ /* 0x000fe4000781007f */
[----:B------:R-:W-:Y:S02]  /*b860*/  FMNMX3.FTZ R16, R16, R54, R55, !PT ;  /* 0x0000003610107276 */ /* 0x000fe40007810037 */
[----:B------:R-:W-:Y:S02]  /*b870*/  FMNMX3.FTZ R17, R17, R44, R45, !PT ;  /* 0x0000002c11117276 */ /* 0x000fe4000781002d */
[----:B------:R-:W-:Y:S01]  /*b880*/  LOP3.LUT R194, R234, UR13, R233, 0x96, !PT ;  /* 0x0000000deac27c12 */ /* 0x000fe2000f8e96e9 */
[----:B------:R-:W-:Y:S01]  /*b890*/  UIADD3 UR13, UPT, UPT, UR19, 0x646e171e, URZ ;  /* 0x646e171e130d7890 */ /* 0x000fe2000fffe0ff */
[----:B------:R-:W-:-:S02]  /*b8a0*/  LOP3.LUT R6, R232, UR21, R227, 0x96, !PT ;  /* 0x00000015e8067c12 */ /* 0x000fc4000f8e96e3 */
[----:B------:R-:W-:Y:S01]  /*b8b0*/  FMNMX3.FTZ R8, R8, R120, R131, !PT ;  /* 0x0000007808087276 */ /* 0x000fe20007810083 */
[----:B------:R-:W-:Y:S01]  /*b8c0*/  IMAD.WIDE.U32 R194, R194, -0x326172a9, RZ ;  /* 0xcd9e8d57c2c27825 */ /* 0x000fe200078e00ff */
[----:B------:R-:W-:Y:S02]  /*b8d0*/  FMNMX3.FTZ R15, R15, R40, R41, !PT ;  /* 0x000000280f0f7276 */ /* 0x000fe40007810029 */
[----:B------:R-:W-:Y:S01]  /*b8e0*/  FMNMX3.FTZ R16, R16, R92, R78, !PT ;  /* 0x0000005c10107276 */ /* 0x000fe2000781004e */
[----:B------:R-:W-:Y:S01]  /*b8f0*/  IMAD.WIDE.U32 R238, R6, -0x326172a9, RZ ;  /* 0xcd9e8d5706ee7825 */ /* 0x000fe200078e00ff */
        /* <DEDUP_REMOVED lines=8> */
[----:B------:R-:W-:-:S02]  /*b980*/  LOP3.LUT R10, R10, UR4, R195, 0x96, !PT ;  /* 0x000000040a0a7c12 */ /* 0x000fc4000f8e96c3 */
[----:B------:R-:W-:Y:S02]  /*b990*/  LOP3.LUT R6, R194, UR9, R239, 0x96, !PT ;  /* 0x00000009c2067c12 */ /* 0x000fe4000f8e96ef */
[----:B------:R-:W-:Y:S01]  /*b9a0*/  FMNMX3.FTZ R17, R17, R104, R105, !PT ;  /* 0x0000006811117276 */ /* 0x000fe20007810069 */
[----:B------:R-:W-:Y:S01]  /*b9b0*/  IMAD.WIDE.U32 R10, R10, -0x2daee0ad, RZ ;  /* 0xd2511f530a0a7825 */ /* 0x000fe200078e00ff */
[----:B------:R-:W-:Y:S02]  /*b9c0*/  FMNMX3.FTZ R8, R8, R34, R35, !PT ;  /* 0x0000002208087276 */ /* 0x000fe40007810023 */
[----:B------:R-:W-:Y:S01]  /*b9d0*/  FMNMX3.FTZ R15, R15, R95, R75, !PT ;  /* 0x0000005f0f0f7276 */ /* 0x000fe2000781004b */
[----:B------:R-:W-:Y:S01]  /*b9e0*/  IMAD.WIDE.U32 R116, R6, -0x2daee0ad, RZ ;  /* 0xd2511f5306747825 */ /* 0x000fe200078e00ff */
[----:B------:R-:W-:Y:S01]  /*b9f0*/  FMNMX3.FTZ R16, R16, R38, R39, !PT ;  /* 0x0000002610107276 */ /* 0x000fe20007810027 */
[----:B------:R-:W1:Y:S01]  /*ba00*/  SHFL.BFLY PT, R14, R17, 0x2, 0x1f ;  /* 0x0c401f00110e7f89 */ /* 0x000e6200000e0000 */
[----:B------:R-:W-:-:S02]  /*ba10*/  FMNMX3.FTZ R8, R8, R99, R103, !PT ;  /* 0x0000006308087276 */ /* 0x000fc40007810067 */
[----:B------:R-:W-:Y:S01]  /*ba20*/  FMNMX3.FTZ R16, R16, R106, R107, !PT ;  /* 0x0000006a10107276 */ /* 0x000fe2000781006b */
[----:B------:R-:W2:Y:S01]  /*ba30*/  SHFL.BFLY PT, R12, R15, 0x2, 0x1f ;  /* 0x0c401f000f0c7f89 */ /* 0x000ea200000e0000 */
[----:B------:R-:W-:Y:S02]  /*ba40*/  LOP3.LUT R6, R10, UR17, R117, 0x96, !PT ;  /* 0x000000110a067c12 */ /* 0x000fe4000f8e9675 */
[----:B------:R-:W-:Y:S01]  /*ba50*/  LOP3.LUT R112, R112, UR8, R237, 0x96, !PT ;  /* 0x0000000870707c12 */ /* 0x000fe2000f8e96ed */
[----:B------:R-:W3:Y:S01]  /*ba60*/  SHFL.BFLY PT, R10, R8, 0x2, 0x1f ;  /* 0x0c401f00080a7f89 */ /* 0x000ee200000e0000 */
[----:B------:R-:W-:Y:S02]  /*ba70*/  LOP3.LUT R236, R236, UR7, R119, 0x96, !PT ;  /* 0x00000007ecec7c12 */ /* 0x000fe4000f8e9677 */
[----:B------:R-:W-:Y:S01]  /*ba80*/  LOP3.LUT R226, R226, UR20, R11, 0x96, !PT ;  /* 0x00000014e2e27c12 */ /* 0x000fe2000f8e960b */
[----:B------:R-:W4:Y:S01]  /*ba90*/  SHFL.BFLY PT, R9, R16, 0x2, 0x1f ;  /* 0x0c401f0010097f89 */ /* 0x000f2200000e0000 */
[----:B------:R-:W-:Y:S01]  /*baa0*/  IMAD.WIDE.U32 R112, R112, -0x2daee0ad, RZ ;  /* 0xd2511f5370707825 */ /* 0x000fe200078e00ff */
[----:B------:R-:W-:-:S03]  /*bab0*/  VIMNMX R196, PT, PT, R196, 0x2, !PT ;  /* 0x00000002c4c47848 */ /* 0x000fc60007fe0100 */
[----:B------:R-:W-:Y:S01]  /*bac0*/  IMAD.WIDE.U32 R236, R236, -0x2daee0ad, RZ ;  /* 0xd2511f53ecec7825 */ /* 0x000fe200078e00ff */
[----:B------:R-:W-:-:S03]  /*bad0*/  LOP3.LUT R7, R18, UR16, R113, 0x96, !PT ;  /* 0x0000001012077c12 */ /* 0x000fc6000f8e9671 */
[----:B------:R-:W-:Y:S01]  /*bae0*/  IMAD.WIDE.U32 R226, R226, -0x326172a9, RZ ;  /* 0xcd9e8d57e2e27825 */ /* 0x000fe200078e00ff */
[----:B------:R-:W-:Y:S02]  /*baf0*/  LOP3.LUT R225, R112, UR13, R237, 0x96, !PT ;  /* 0x0000000d70e17c12 */ /* 0x000fe4000f8e96ed */
[----:B-1----:R-:W-:Y:S01]  /*bb00*/  FMNMX.FTZ R14, R17, R14, !PT ;  /* 0x0000000e110e7209 */ /* 0x002fe20007810000 */
[----:B------:R-:W-:Y:S01]  /*bb10*/  IMAD.WIDE.U32 R18, R7, -0x326172a9, RZ ;  /* 0xcd9e8d5707127825 */ /* 0x000fe200078e00ff */
[----:B------:R-:W-:Y:S02]  /*bb20*/  LOP3.LUT R238, R238, UR8, R227, 0x96, !PT ;  /* 0x00000008eeee7c12 */ /* 0x000fe4000f8e96e3 */
[----:B--2---:R-:W-:Y:S01]  /*bb30*/  FMNMX.FTZ R12, R15, R12, !PT ;  /* 0x0000000c0f0c7209 */ /* 0x004fe20007810000 */
[----:B------:R-:W1:Y:S01]  /*bb40*/  SHFL.BFLY PT, R113, R14, 0x1, 0x1f ;  /* 0x0c201f000e717f89 */ /* 0x000e6200000e0000 */
[----:B------:R-:W-:Y:S01]  /*bb50*/  LOP3.LUT R13, R118, UR6, R19, 0x96, !PT ;  /* 0x00000006760d7c12 */ /* 0x000fe2000f8e9613 */
[----:B------:R-:W-:Y:S01]  /*bb60*/  IMAD.WIDE.U32 R118, R6, -0x326172a9, RZ ;  /* 0xcd9e8d5706767825 */ /* 0x000fe200078e00ff */
[C---:B------:R-:W-:Y:S01]  /*bb70*/  PRMT R101, R18.reuse, 0x7773, RZ ;  /* 0x0000777312657816 */ /* 0x040fe200000000ff */
[----:B------:R-:W2:Y:S01]  /*bb80*/  SHFL.BFLY PT, R102, R12, 0x1, 0x1f ;  /* 0x0c201f000c667f89 */ /* 0x000ea200000e0000 */
[----:B------:R-:W-:Y:S01]  /*bb90*/  PRMT R6, R18, 0x7772, RZ ;  /* 0x0000777212067816 */ /* 0x000fe200000000ff */
[----:B------:R-:W-:Y:S01]  /*bba0*/  IMAD.WIDE.U32 R238, R238, -0x2daee0ad, RZ ;  /* 0xd2511f53eeee7825 */ /* 0x000fe200078e00ff */
[----:B---3--:R-:W-:-:S02]  /*bbb0*/  FMNMX.FTZ R10, R8, R10, !PT ;  /* 0x0000000a080a7209 */ /* 0x008fc40007810000 */
[----:B----4-:R-:W-:Y:S01]  /*bbc0*/  FMNMX.FTZ R9, R16, R9, !PT ;  /* 0x0000000910097209 */ /* 0x010fe20007810000 */
[----:B------:R-:W-:Y:S01]  /*bbd0*/  IMAD.MOV.U32 R114, RZ, RZ, R18 ;  /* 0x000000ffff727224 */ /* 0x000fe200078e0012 */
[----:B------:R-:W-:Y:S02]  /*bbe0*/  PRMT R6, R6, 0x5410, R101 ;  /* 0x0000541006067816 */ /* 0x000fe40000000065 */
[----:B------:R-:W3:Y:S01]  /*bbf0*/  SHFL.BFLY PT, R101, R10, 0x1, 0x1f ;  /* 0x0c201f000a657f89 */ /* 0x000ee200000e0000 */
[----:B------:R-:W-:Y:S02]  /*bc00*/  LOP3.LUT R116, R116, UR16, R239, 0x96, !PT ;  /* 0x0000001074747c12 */ /* 0x000fe4000f8e96ef */
[----:B------:R-:W-:Y:S01]  /*bc10*/  PRMT R7, R18, 0x7771, RZ ;  /* 0x0000777112077816 */ /* 0x000fe200000000ff */
[----:B------:R-:W4:Y:S01]  /*bc20*/  SHFL.BFLY PT, R112, R9, 0x1, 0x1f ;  /* 0x0c201f0009707f89 */ /* 0x000f2200000e0000 */
[----:B------:R-:W-:Y:S01]  /*bc30*/  LOP3.LUT R114, R114, 0xff, RZ, 0xc0, !PT ;  /* 0x000000ff72727812 */ /* 0x000fe200078ec0ff */
[----:B------:R-:W-:Y:S01]  /*bc40*/  IMAD.WIDE.U32 R116, R116, -0x326172a9, RZ ;  /* 0xcd9e8d5774747825 */ /* 0x000fe200078e00ff */
[----:B------:R-:W-:-:S02]  /*bc50*/  LOP3.LUT R226, R226, UR7, R119, 0x96, !PT ;  /* 0x00000007e2e27c12 */ /* 0x000fc4000f8e9677 */
[----:B------:R-:W-:Y:S01]  /*bc60*/  PRMT R7, R114, 0x5410, R7 ;  /* 0x0000541072077816 */ /* 0x000fe20000000007 */
[----:B------:R-:W-:Y:S01]  /*bc70*/  IMAD.MOV.U32 R18, RZ, RZ, R116 ;  /* 0x000000ffff127224 */ /* 0x000fe200078e0074 */
[----:B-1----:R-:W-:Y:S02]  /*bc80*/  FMNMX.FTZ R113, R14, R113, !PT ;  /* 0x000000710e717209 */ /* 0x002fe40007810000 */
[----:B------:R-:W-:Y:S02]  /*bc90*/  PRMT R17, R116, 0x7773, RZ ;  /* 0x0000777374117816 */ /* 0x000fe400000000ff */
[----:B--2---:R-:W-:Y:S02]  /*bca0*/  FMNMX.FTZ R102, R12, R102, !PT ;  /* 0x000000660c667209 */ /* 0x004fe40007810000 */
[C---:B------:R-:W-:Y:S02]  /*bcb0*/  PRMT R19, R116.reuse, 0x7772, RZ ;  /* 0x0000777274137816 */ /* 0x040fe400000000ff */
[----:B------:R-:W-:Y:S01]  /*bcc0*/  PRMT R15, R116, 0x7771, RZ ;  /* 0x00007771740f7816 */ /* 0x000fe200000000ff */
[C---:B------:R-:W-:Y:S01]  /*bcd0*/  FMUL.FTZ R116, R113.reuse, UR11 ;  /* 0x0000000b71747c20 */ /* 0x040fe20008410000 */
[----:B------:R-:W-:Y:S01]  /*bce0*/  FSETP.NEU.FTZ.AND P0, PT, R113, -INF , PT ;  /* 0xff8000007100780b */ /* 0x000fe20003f1d000 */
[C---:B------:R-:W-:Y:S01]  /*bcf0*/  FMUL.FTZ R114, R102.reuse, UR11 ;  /* 0x0000000b66727c20 */ /* 0x040fe20008410000 */
[----:B------:R-:W-:-:S02]  /*bd00*/  FSETP.NEU.FTZ.AND P1, PT, R102, -INF , PT ;  /* 0xff8000006600780b */ /* 0x000fc40003f3d000 */
[----:B---3--:R-:W-:Y:S02]  /*bd10*/  FMNMX.FTZ R101, R10, R101, !PT ;  /* 0x000000650a657209 */ /* 0x008fe40007810000 */
[----:B------:R-:W-:Y:S02]  /*bd20*/  LOP3.LUT R11, R118, UR6, R117, 0x96, !PT ;  /* 0x00000006760b7c12 */ /* 0x000fe4000f8e9675 */
[----:B----4-:R-:W-:Y:S01]  /*bd30*/  FMNMX.FTZ R112, R9, R112, !PT ;  /* 0x0000007009707209 */ /* 0x010fe20007810000 */
[----:B------:R-:W-:Y:S01]  /*bd40*/  FMUL.FTZ R117, R101, UR11 ;  /* 0x0000000b65757c20 */ /* 0x000fe20008410000 */
[----:B------:R-:W-:Y:S01]  /*bd50*/  FSEL R116, R116, RZ, P0 ;  /* 0x000000ff74747208 */ /* 0x000fe20000000000 */
[----:B------:R-:W-:Y:S01]  /*bd60*/  IMAD.U32 R9, RZ, RZ, UR10 ;  /* 0x0000000aff097e24 */ /* 0x000fe2000f8e00ff */
[----:B------:R-:W-:Y:S02]  /*bd70*/  FSEL R186, R113, RZ, P0 ;  /* 0x000000ff71ba7208 */ /* 0x000fe40000000000 */
[----:B------:R-:W-:Y:S01]  /*bd80*/  FSETP.NEU.FTZ.AND P2, PT, R112, -INF , PT ;  /* 0xff8000007000780b */ /* 0x000fe20003f5d000 */
[--C-:B------:R-:W-:Y:S01]  /*bd90*/  FFMA.FTZ R182, R4, UR11, -R116.reuse ;  /* 0x0000000b04b67c23 */ /* 0x100fe20008010874 */
[----:B------:R-:W-:Y:S01]  /*bda0*/  FSETP.NEU.FTZ.AND P0, PT, R101, -INF , PT ;  /* 0xff8000006500780b */ /* 0x000fe20003f1d000 */
[--C-:B------:R-:W-:Y:S01]  /*bdb0*/  FFMA.FTZ R181, R188, UR11, -R116.reuse ;  /* 0x0000000bbcb57c23 */ /* 0x100fe20008010874 */
[----:B------:R-:W-:Y:S01]  /*bdc0*/  FSEL R114, R114, RZ, P1 ;  /* 0x000000ff72727208 */ /* 0x000fe20000800000 */
[----:B------:R-:W-:Y:S01]  /*bdd0*/  FFMA.FTZ R180, R189, UR11, -R116 ;  /* 0x0000000bbdb47c23 */ /* 0x000fe20008010874 */
[----:B------:R-:W-:Y:S01]  /*bde0*/  FSEL R187, R112, RZ, P2 ;  /* 0x000000ff70bb7208 */ /* 0x000fe20001000000 */
[----:B------:R-:W-:Y:S01]  /*bdf0*/  FADD.FTZ R186, R164, -R186 ;  /* 0x800000baa4ba7221 */ /* 0x000fe20000010000 */
[----:B------:R-:W-:Y:S01]  /*be00*/  FSEL R117, R117, RZ, P0 ;  /* 0x000000ff75757208 */ /* 0x000fe20000000000 */
[--C-:B------:R-:W-:Y:S01]  /*be10*/  FFMA.FTZ R123, R213, UR11, -R114.reuse ;  /* 0x0000000bd57b7c23 */ /* 0x100fe20008010872 */
[--C-:B------:R-:W-:Y:S01]  /*be20*/  FFMA.FTZ R119, R224, UR11, -R114.reuse ;  /* 0x0000000be0777c23 */ /* 0x100fe20008010872 */
[--C-:B------:R-:W-:Y:S01]  /*be30*/  FFMA.FTZ R118, R176, UR11, -R114.reuse ;  /* 0x0000000bb0767c23 */ /* 0x100fe20008010872 */
[----:B------:R-:W-:Y:S01]  /*be40*/  FFMA.FTZ R166, R177, UR11, -R114 ;  /* 0x0000000bb1a67c23 */ /* 0x000fe20008010872 */
[----:B------:R-:W-:Y:S01]  /*be50*/  LOP3.LUT R8, R13, 0xffff, RZ, 0xc0, !PT ;  /* 0x0000ffff0d087812 */ /* 0x000fe200078ec0ff */
[----:B------:R-:W-:Y:S01]  /*be60*/  FADD.FTZ R187, R3, -R187 ;  /* 0x800000bb03bb7221 */ /* 0x000fe20000010000 */
[--C-:B------:R-:W-:Y:S01]  /*be70*/  FFMA.FTZ R165, R5, UR11, -R117.reuse ;  /* 0x0000000b05a57c23 */ /* 0x100fe20008010875 */
[----:B------:R-:W-:Y:S01]  /*be80*/  LEA R3, R9, UR10, 0x10 ;  /* 0x0000000a09037c11 */ /* 0x000fe2000f8e80ff */
[----:B------:R-:W-:Y:S01]  /*be90*/  MUFU.EX2 R123, R123 ;  /* 0x0000007b007b7308 */ /* 0x000fe20000000800 */
[----:B------:R-:W-:Y:S01]  /*bea0*/  FSEL R5, R102, RZ, P1 ;  /* 0x000000ff66057208 */ /* 0x000fe20000800000 */
[----:B------:R-:W-:Y:S01]  /*beb0*/  FFMA.FTZ R212, R212, UR11, -R117 ;  /* 0x0000000bd4d47c23 */ /* 0x000fe20008010875 */
[----:B------:R-:W-:Y:S01]  /*bec0*/  FSEL R9, R101, RZ, P0 ;  /* 0x000000ff65097208 */ /* 0x000fe20000000000 */
[----:B------:R-:W1:Y:S01]  /*bed0*/  MUFU.EX2 R119, R119 ;  /* 0x0000007700777308 */ /* 0x000e620000000800 */
[----:B------:R-:W-:Y:S01]  /*bee0*/  PRMT R19, R19, 0x5410, R17 ;  /* 0x0000541013137816 */ /* 0x000fe20000000011 */
[----:B------:R-:W-:Y:S01]  /*bef0*/  FADD.FTZ R5, R2, -R5 ;  /* 0x8000000502057221 */ /* 0x000fe20000010000 */
[C---:B------:R-:W-:Y:S01]  /*bf00*/  LOP3.LUT R17, R13.reuse, 0xff, RZ, 0xc0, !PT ;  /* 0x000000ff0d117812 */ /* 0x040fe200078ec0ff */
[----:B------:R-:W-:Y:S01]  /*bf10*/  MUFU.EX2 R118, R118 ;  /* 0x0000007600767308 */ /* 0x000fe20000000800 */
[----:B------:R-:W-:Y:S01]  /*bf20*/  SHF.R.U32.HI R8, RZ, 0x8, R8 ;  /* 0x00000008ff087819 */ /* 0x000fe20000011608 */
[----:B------:R-:W-:Y:S01]  /*bf30*/  FADD.FTZ R4, R0, -R9 ;  /* 0x8000000900047221 */ /* 0x000fe20000010000 */
[----:B------:R-:W-:Y:S01]  /*bf40*/  PRMT R16, R13, 0x7632, R16 ;  /* 0x000076320d107816 */ /* 0x000fe20000000010 */
[----:B------:R-:W2:Y:S01]  /*bf50*/  MUFU.EX2 R166, R166 ;  /* 0x000000a600a67308 */ /* 0x000ea20000000800 */
[----:B------:R-:W-:Y:S01]  /*bf60*/  PRMT R8, R17, 0x5410, R8 ;  /* 0x0000541011087816 */ /* 0x000fe20000000008 */
[--C-:B------:R-:W-:Y:S01]  /*bf70*/  FFMA.FTZ R167, R178, UR11, -R117.reuse ;  /* 0x0000000bb2a77c23 */ /* 0x100fe20008010875 */
[----:B------:R-:W-:Y:S01]  /*bf80*/  FFMA.FTZ R0, R179, UR11, -R117 ;  /* 0x0000000bb3007c23 */ /* 0x000fe20008010875 */
[----:B------:R-:W-:Y:S01]  /*bf90*/  MUFU.EX2 R165, R165 ;  /* 0x000000a500a57308 */ /* 0x000fe20000000800 */
[----:B------:R-:W-:Y:S01]  /*bfa0*/  LOP3.LUT R17, R11, 0xffff, RZ, 0xc0, !PT ;  /* 0x0000ffff0b117812 */ /* 0x000fe200078ec0ff */
[----:B------:R-:W-:Y:S01]  /*bfb0*/  FMUL.FTZ R5, R5, UR11 ;  /* 0x0000000b05057c20 */ /* 0x000fe20008410000 */
[----:B------:R-:W-:Y:S01]  /*bfc0*/  SHF.R.U32.HI R13, RZ, 0x18, R13 ;  /* 0x00000018ff0d7819 */ /* 0x000fe2000001160d */
[----:B------:R-:W-:Y:S01]  /*bfd0*/  MUFU.EX2 R2, R212 ;  /* 0x000000d400027308 */ /* 0x000fe20000000800 */
[----:B------:R-:W-:Y:S01]  /*bfe0*/  LOP3.LUT R16, R16, 0xff, RZ, 0xc0, !PT ;  /* 0x000000ff10107812 */ /* 0x000fe200078ec0ff */
[----:B------:R-:W-:Y:S01]  /*bff0*/  FMUL.FTZ R184, R4, UR11 ;  /* 0x0000000b04b87c20 */ /* 0x000fe20008410000 */
[C---:B------:R-:W-:Y:S01]  /*c000*/  PRMT R14, R11.reuse, 0x7632, R14 ;  /* 0x000076320b0e7816 */ /* 0x040fe2000000000e */
[----:B------:R-:W-:Y:S01]  /*c010*/  MUFU.EX2 R167, R167 ;  /* 0x000000a700a77308 */ /* 0x000fe20000000800 */
[----:B------:R-:W-:Y:S01]  /*c020*/  LOP3.LUT R12, R11, 0xff, RZ, 0xc0, !PT ;  /* 0x000000ff0b0c7812 */ /* 0x000fe200078ec0ff */
[----:B------:R-:W-:Y:S01]  /*c030*/  FMUL.FTZ R179, R112, UR11 ;  /* 0x0000000b70b37c20 */ /* 0x000fe20008410000 */
[----:B------:R-:W-:Y:S01]  /*c040*/  SHF.R.U32.HI R17, RZ, 0x8, R17 ;  /* 0x00000008ff117819 */ /* 0x000fe20000011611 */
[----:B------:R-:W-:Y:S01]  /*c050*/  MUFU.EX2 R0, R0 ;  /* 0x0000000000007308 */ /* 0x000fe20000000800 */
[----:B------:R-:W-:Y:S01]  /*c060*/  PRMT R13, R16, 0x5410, R13 ;  /* 0x00005410100d7816 */ /* 0x000fe2000000000d */
[----:B------:R-:W-:Y:S01]  /*c070*/  FFMA.FTZ R207, R207, UR11, -R116 ;  /* 0x0000000bcfcf7c23 */ /* 0x000fe20008010874 */
[----:B------:R-:W-:Y:S01]  /*c080*/  SHF.R.U32.HI R16, RZ, 0x18, R11 ;  /* 0x00000018ff107819 */ /* 0x000fe2000001160b */
[----:B------:R-:W-:Y:S01]  /*c090*/  MUFU.EX2 R181, R181 ;  /* 0x000000b500b57308 */ /* 0x000fe20000000800 */
[----:B------:R-:W-:Y:S01]  /*c0a0*/  LOP3.LUT R18, R18, 0xff, RZ, 0xc0, !PT ;  /* 0x000000ff12127812 */ /* 0x000fe200078ec0ff */
[--C-:B------:R-:W-:Y:S01]  /*c0b0*/  FFMA.FTZ R169, R169, UR11, -R114.reuse ;  /* 0x0000000ba9a97c23 */ /* 0x100fe20008010872 */
[----:B------:R-:W-:Y:S01]  /*c0c0*/  LOP3.LUT R11, R14, 0xff, RZ, 0xc0, !PT ;  /* 0x000000ff0e0b7812 */ /* 0x000fe200078ec0ff */
[----:B------:R-:W-:Y:S01]  /*c0d0*/  MUFU.EX2 R180, R180 ;  /* 0x000000b400b47308 */ /* 0x000fe20000000800 */
[----:B------:R-:W-:Y:S01]  /*c0e0*/  PRMT R17, R12, 0x5410, R17 ;  /* 0x000054100c117816 */ /* 0x000fe20000000011 */
[--C-:B------:R-:W-:Y:S01]  /*c0f0*/  FFMA.FTZ R197, R197, UR11, -R114.reuse ;  /* 0x0000000bc5c57c23 */ /* 0x100fe20008010872 */
[--C-:B------:R-:W-:Y:S01]  /*c100*/  HSET2.LE.AND R8, R8, R3.reuse, PT ;  /* 0x0000000308087233 */ /* 0x100fe20003803000 */
[----:B------:R-:W3:Y:S01]  /*c110*/  MUFU.EX2 R185, R5 ;  /* 0x0000000500b97308 */ /* 0x000ee20000000800 */
[--C-:B------:R-:W-:Y:S01]  /*c120*/  HSET2.LE.AND R7, R7, R3.reuse, PT ;  /* 0x0000000307077233 */ /* 0x100fe20003803000 */
[----:B------:R-:W-:Y:S01]  /*c130*/  FFMA.FTZ R29, R29, UR11, -R114 ;  /* 0x0000000b1d1d7c23 */ /* 0x000fe20008010872 */
[----:B-1----:R-:W-:Y:S01]  /*c140*/  F2FP.F16.F32.PACK_AB R12, R119, R123 ;  /* 0x0000007b770c723e */ /* 0x002fe200000000ff */
[----:B------:R-:W-:Y:S01]  /*c150*/  MUFU.EX2 R164, R207 ;  /* 0x000000cf00a47308 */ /* 0x000fe20000000800 */
[----:B--2---:R-:W-:Y:S01]  /*c160*/  F2FP.F16.F32.PACK_AB R14, R166, R118 ;  /* 0x00000076a60e723e */ /* 0x004fe200000000ff */
[----:B------:R-:W-:Y:S01]  /*c170*/  FFMA.FTZ R172, R172, UR11, -R117 ;  /* 0x0000000bacac7c23 */ /* 0x000fe20008010875 */
[----:B------:R-:W-:Y:S01]  /*c180*/  PRMT R15, R18, 0x5410, R15 ;  /* 0x00005410120f7816 */ /* 0x000fe2000000000f */
[----:B------:R-:W-:Y:S01]  /*c190*/  MUFU.EX2 R182, R182 ;  /* 0x000000b600b67308 */ /* 0x000fe20000000800 */
[--C-:B------:R-:W-:Y:S01]  /*c1a0*/  HSET2.LE.AND R13, R13, R3.reuse, PT ;  /* 0x000000030d0d7233 */ /* 0x100fe20003803000 */
[----:B------:R-:W-:Y:S01]  /*c1b0*/  FFMA.FTZ R20, R20, UR11, -R116 ;  /* 0x0000000b14147c23 */ /* 0x000fe20008010874 */
[----:B------:R-:W-:Y:S01]  /*c1c0*/  PRMT R16, R11, 0x5410, R16 ;  /* 0x000054100b107816 */ /* 0x000fe20000000010 */
[----:B------:R-:W1:Y:S01]  /*c1d0*/  MUFU.EX2 R184, R184 ;  /* 0x000000b800b87308 */ /* 0x000e620000000800 */
[----:B------:R-:W-:Y:S01]  /*c1e0*/  LOP3.LUT R12, R12, R8, RZ, 0xc0, !PT ;  /* 0x000000080c0c7212 */ /* 0x000fe200078ec0ff */
[----:B---3--:R-:W-:Y:S01]  /*c1f0*/  FMUL.FTZ R156, R156, R185 ;  /* 0x000000b99c9c7220 */ /* 0x008fe20000410000 */
[----:B------:R-:W-:Y:S01]  /*c200*/  F2FP.F16.F32.PACK_AB R18, R2, R165 ;  /* 0x000000a50212723e */ /* 0x000fe200000000ff */
[----:B------:R-:W2:Y:S01]  /*c210*/  LDSM.16.MT88.4 R8, [R208+0x4000] ;  /* 0x00400000d008783b */ /* 0x000ea20000004200 */
[----:B------:R-:W-:Y:S01]  /*c220*/  LOP3.LUT R14, R14, R7, RZ, 0xc0, !PT ;  /* 0x000000070e0e7212 */ /* 0x000fe200078ec0ff */
[-C--:B------:R-:W-:Y:S01]  /*c230*/  FMUL.FTZ R157, R157, R185.reuse ;  /* 0x000000b99d9d7220 */ /* 0x080fe20000410000 */
[----:B------:R-:W-:Y:S01]  /*c240*/  LOP3.LUT R176, R6, 0xff00ff, RZ, 0xc0, !PT ;  /* 0x00ff00ff06b07812 */ /* 0x000fe200078ec0ff */
[----:B------:R-:W-:Y:S01]  /*c250*/  FMUL.FTZ R152, R152, R185 ;  /* 0x000000b998987220 */ /* 0x000fe20000410000 */
[----:B------:R-:W3:Y:S01]  /*c260*/  LDSM.16.MT88.4 R4, [R170+0x4000] ;  /* 0x00400000aa04783b */ /* 0x000ee20000004200 */
[----:B------:R-:W-:Y:S01]  /*c270*/  LOP3.LUT R13, R18, R13, RZ, 0xc0, !PT ;  /* 0x0000000d120d7212 */ /* 0x000fe200078ec0ff */
[-C--:B------:R-:W-:Y:S01]  /*c280*/  FMUL.FTZ R153, R153, R185.reuse ;  /* 0x000000b999997220 */ /* 0x080fe20000410000 */
[--C-:B------:R-:W-:Y:S01]  /*c290*/  HSET2.LE.AND R176, R176, R3.reuse, PT ;  /* 0x00000003b0b07233 */ /* 0x100fe20003803000 */
[----:B------:R-:W-:Y:S01]  /*c2a0*/  FMUL.FTZ R132, R132, R185 ;  /* 0x000000b984847220 */ /* 0x000fe20000410000 */
[--C-:B------:R-:W-:Y:S01]  /*c2b0*/  HSET2.LE.AND R18, R15, R3.reuse, PT ;  /* 0x000000030f127233 */ /* 0x100fe20003803000 */
[-C--:B-1----:R-:W-:Y:S01]  /*c2c0*/  FMUL.FTZ R158, R158, R184.reuse ;  /* 0x000000b89e9e7220 */ /* 0x082fe20000410000 */
[----:B------:R-:W-:Y:S01]  /*c2d0*/  FSEL R179, R179, RZ, P2 ;  /* 0x000000ffb3b37208 */ /* 0x000fe20001000000 */
[-C--:B------:R-:W-:Y:S01]  /*c2e0*/  FMUL.FTZ R159, R159, R184.reuse ;  /* 0x000000b89f9f7220 */ /* 0x080fe20000410000 */
[----:B------:R-:W-:Y:S01]  /*c2f0*/  F2FP.F16.F32.PACK_AB R15, R0, R167 ;  /* 0x000000a7000f723e */ /* 0x000fe200000000ff */
[----:B------:R-:W-:Y:S01]  /*c300*/  FMUL.FTZ R154, R154, R184 ;  /* 0x000000b89a9a7220 */ /* 0x000fe20000410000 */
[----:B------:R-:W-:Y:S01]  /*c310*/  F2FP.F16.F32.PACK_AB R188, R180, R181 ;  /* 0x000000b5b4bc723e */ /* 0x000fe200000000ff */
[--C-:B------:R-:W-:Y:S01]  /*c320*/  FFMA.FTZ R178, R205, UR11, -R179.reuse ;  /* 0x0000000bcdb27c23 */ /* 0x100fe200080108b3 */
[----:B------:R-:W-:Y:S01]  /*c330*/  LOP3.LUT R15, R15, R176, RZ, 0xc0, !PT ;  /* 0x000000b00f0f7212 */ /* 0x000fe200078ec0ff */
[--C-:B------:R-:W-:Y:S01]  /*c340*/  FFMA.FTZ R176, R30, UR11, -R179.reuse ;  /* 0x0000000b1eb07c23 */ /* 0x100fe200080108b3 */
[--C-:B------:R-:W-:Y:S01]  /*c350*/  FFMA.FTZ R177, R206, UR11, -R179.reuse ;  /* 0x0000000bceb17c23 */ /* 0x100fe200080108b3 */
[--C-:B------:R-:W-:Y:S01]  /*c360*/  FFMA.FTZ R31, R31, UR11, -R179.reuse ;  /* 0x0000000b1f1f7c23 */ /* 0x100fe200080108b3 */
[----:B------:R-:W-:Y:S01]  /*c370*/  FMUL.FTZ R30, R186, UR11 ;  /* 0x0000000bba1e7c20 */ /* 0x000fe20008410000 */
[----:B------:R-:W-:Y:S01]  /*c380*/  LOP3.LUT R18, R188, R18, RZ, 0xc0, !PT ;  /* 0x00000012bc127212 */ /* 0x000fe200078ec0ff */
[----:B------:R-:W-:Y:S01]  /*c390*/  FMUL.FTZ R188, R187, UR11 ;  /* 0x0000000bbbbc7c20 */ /* 0x000fe20008410000 */
[----:B------:R-:W-:Y:S01]  /*c3a0*/  MUFU.EX2 R176, R176 ;  /* 0x000000b000b07308 */ /* 0x000fe20000000800 */
[----:B------:R-:W-:Y:S01]  /*c3b0*/  LOP3.LUT R19, R19, 0xff00ff, RZ, 0xc0, !PT ;  /* 0x00ff00ff13137812 */ /* 0x000fe200078ec0ff */
[----:B------:R-:W-:Y:S01]  /*c3c0*/  FMUL.FTZ R155, R155, R184 ;  /* 0x000000b89b9b7220 */ /* 0x000fe20000410000 */
[--C-:B------:R-:W-:Y:S01]  /*c3d0*/  HSET2.LE.AND R17, R17, R3.reuse, PT ;  /* 0x0000000311117233 */ /* 0x100fe20003803000 */
[----:B------:R-:W-:Y:S01]  /*c3e0*/  MUFU.EX2 R186, R31 ;  /* 0x0000001f00ba7308 */ /* 0x000fe20000000800 */
[----:B------:R-:W-:Y:S01]  /*c3f0*/  F2FP.F16.F32.PACK_AB R189, R182, R164 ;  /* 0x000000a4b6bd723e */ /* 0x000fe200000000ff */
[-C--:B------:R-:W-:Y:S01]  /*c400*/  FMUL.FTZ R133, R133, R185.reuse ;  /* 0x000000b985857220 */ /* 0x080fe20000410000 */
[--C-:B------:R-:W-:Y:S01]  /*c410*/  HSET2.LE.AND R19, R19, R3.reuse, PT ;  /* 0x0000000313137233 */ /* 0x100fe20003803000 */
[----:B------:R-:W-:Y:S01]  /*c420*/  MUFU.EX2 R178, R178 ;  /* 0x000000b200b27308 */ /* 0x000fe20000000800 */
[-C--:B------:R-:W-:Y:S01]  /*c430*/  FMUL.FTZ R134, R134, R184.reuse ;  /* 0x000000b886867220 */ /* 0x080fe20000410000 */
[-C--:B------:R-:W-:Y:S01]  /*c440*/  FMUL.FTZ R135, R135, R184.reuse ;  /* 0x000000b887877220 */ /* 0x080fe20000410000 */
[-C--:B------:R-:W-:Y:S01]  /*c450*/  FMUL.FTZ R140, R140, R185.reuse ;  /* 0x000000b98c8c7220 */ /* 0x080fe20000410000 */
[----:B------:R-:W1:Y:S01]  /*c460*/  MUFU.EX2 R177, R177 ;  /* 0x000000b100b17308 */ /* 0x000e620000000800 */
[----:B------:R-:W-:Y:S01]  /*c470*/  FMUL.FTZ R141, R141, R185 ;  /* 0x000000b98d8d7220 */ /* 0x000fe20000410000 */
[-C--:B------:R-:W-:Y:S01]  /*c480*/  FMUL.FTZ R142, R142, R184.reuse ;  /* 0x000000b88e8e7220 */ /* 0x080fe20000410000 */
[----:B------:R-:W-:Y:S01]  /*c490*/  FMUL.FTZ R143, R143, R184 ;  /* 0x000000b88f8f7220 */ /* 0x000fe20000410000 */
[----:B------:R4:W5:Y:S01]  /*c4a0*/  MUFU.EX2 R187, R30 ;  /* 0x0000001e00bb7308 */ /* 0x0009620000000800 */
[C---:B--2---:R-:W-:Y:S01]  /*c4b0*/  HMMA.16816.F32 R156, R12.reuse, R8, R156 ;  /* 0x000000080c9c723c */ /* 0x044fe2000000189c */
[----:B------:R-:W-:Y:S01]  /*c4c0*/  PRMT R227, R236, 0x7773, RZ ;  /* 0x00007773ece37816 */ /* 0x000fe200000000ff */
[----:B------:R-:W-:Y:S01]  /*c4d0*/  VIADD R206, R198, 0xfffffff9 ;  /* 0xfffffff9c6ce7836 */ /* 0x000fe20000000000 */
[----:B------:R-:W2:Y:S01]  /*c4e0*/  MUFU.EX2 R188, R188 ;  /* 0x000000bc00bc7308 */ /* 0x000ea20000000800 */
[----:B------:R-:W-:Y:S01]  /*c4f0*/  FFMA.FTZ R23, R23, UR11, -R179 ;  /* 0x0000000b17177c23 */ /* 0x000fe200080108b3 */
[--C-:B------:R-:W-:Y:S01]  /*c500*/  FFMA.FTZ R77, R77, UR11, -R117.reuse ;  /* 0x0000000b4d4d7c23 */ /* 0x100fe20008010875 */
[----:B------:R-:W-:Y:S01]  /*c510*/  FFMA.FTZ R81, R81, UR11, -R117 ;  /* 0x0000000b51517c23 */ /* 0x000fe20008010875 */
[----:B------:R-:W-:Y:S01]  /*c520*/  LOP3.LUT R206, R206, UR19, R235, 0x96, !PT ;  /* 0x00000013cece7c12 */ /* 0x000fe2000f8e96eb */
[----:B------:R-:W-:Y:S01]  /*c530*/  HMMA.16816.F32 R152, R12, R10, R152 ;  /* 0x0000000a0c98723c */ /* 0x000fe20000001898 */
[----:B-1----:R-:W-:Y:S01]  /*c540*/  F2FP.F16.F32.PACK_AB R31, R177, R178 ;  /* 0x000000b2b11f723e */ /* 0x002fe200000000ff */
[----:B------:R-:W-:Y:S01]  /*c550*/  FFMA.FTZ R183, R183, UR11, -R179 ;  /* 0x0000000bb7b77c23 */ /* 0x000fe200080108b3 */
[----:B------:R-:W-:Y:S01]  /*c560*/  MUFU.EX2 R77, R77 ;  /* 0x0000004d004d7308 */ /* 0x000fe20000000800 */
[----:B------:R-:W-:Y:S01]  /*c570*/  IMAD.WIDE.U32 R206, R206, -0x326172a9, RZ ;  /* 0xcd9e8d57cece7825 */ /* 0x000fe200078e00ff */
[----:B----4-:R-:W-:-:S03]  /*c580*/  HSET2.LE.AND R30, R16, R3, PT ;  /* 0x00000003101e7233 */ /* 0x010fc60003803000 */
[-C--:B-----5:R-:W-:Y:S01]  /*c590*/  FMUL.FTZ R160, R160, R187.reuse ;  /* 0x000000bba0a07220 */ /* 0x0a0fe20000410000 */
[----:B------:R-:W-:Y:S01]  /*c5a0*/  F2FP.F16.F32.PACK_AB R16, R186, R176 ;  /* 0x000000b0ba10723e */ /* 0x000fe200000000ff */
[----:B------:R-:W-:Y:S01]  /*c5b0*/  FMUL.FTZ R161, R161, R187 ;  /* 0x000000bba1a17220 */ /* 0x000fe20000410000 */
[-C--:B--2---:R-:W-:Y:S01]  /*c5c0*/  FMUL.FTZ R162, R162, R188.reuse ;  /* 0x000000bca2a27220 */ /* 0x084fe20000410000 */
[----:B------:R-:W-:Y:S01]  /*c5d0*/  FMUL.FTZ R163, R163, R188 ;  /* 0x000000bca3a37220 */ /* 0x000fe20000410000 */
[----:B------:R-:W-:Y:S01]  /*c5e0*/  LOP3.LUT R19, R16, R19, RZ, 0xc0, !PT ;  /* 0x0000001310137212 */ /* 0x000fe200078ec0ff */
[----:B------:R-:W-:Y:S01]  /*c5f0*/  FMUL.FTZ R148, R148, R187 ;  /* 0x000000bb94947220 */ /* 0x000fe20000410000 */
[----:B------:R-:W-:Y:S01]  /*c600*/  LOP3.LUT R16, R189, R17, RZ, 0xc0, !PT ;  /* 0x00000011bd107212 */ /* 0x000fe200078ec0ff */
[----:B------:R-:W-:Y:S01]  /*c610*/  FMUL.FTZ R149, R149, R187 ;  /* 0x000000bb95957220 */ /* 0x000fe20000410000 */
[----:B------:R-:W-:Y:S01]  /*c620*/  LOP3.LUT R17, R31, R30, RZ, 0xc0, !PT ;  /* 0x0000001e1f117212 */ /* 0x000fe200078ec0ff */
[----:B------:R-:W-:-:S04]  /*c630*/  IMAD.WIDE.U32 R30, R226, -0x2daee0ad, RZ ;  /* 0xd2511f53e21e7825 */ /* 0x000fc800078e00ff */
[-C--:B------:R-:W-:Y:S01]  /*c640*/  FMUL.FTZ R150, R150, R188.reuse ;  /* 0x000000bc96967220 */ /* 0x080fe20000410000 */
[-C--:B------:R-:W-:Y:S01]  /*c650*/  FMUL.FTZ R151, R151, R188.reuse ;  /* 0x000000bc97977220 */ /* 0x080fe20000410000 */
[C---:B---3--:R-:W-:Y:S01]  /*c660*/  HMMA.16816.F32 R132, R12.reuse, R4, R132 ;  /* 0x000000040c84723c */ /* 0x048fe20000001884 */
[----:B------:R-:W-:Y:S01]  /*c670*/  PRMT R189, R236, 0x7771, RZ ;  /* 0x00007771ecbd7816 */ /* 0x000fe200000000ff */
[-C--:B------:R-:W-:Y:S01]  /*c680*/  FMUL.FTZ R136, R136, R187.reuse ;  /* 0x000000bb88887220 */ /* 0x080fe20000410000 */
[C---:B------:R-:W-:Y:S01]  /*c690*/  PRMT R212, R30.reuse, 0x7771, RZ ;  /* 0x000077711ed47816 */ /* 0x040fe200000000ff */
[-C--:B------:R-:W-:Y:S01]  /*c6a0*/  FMUL.FTZ R137, R137, R187.reuse ;  /* 0x000000bb89897220 */ /* 0x080fe20000410000 */
[----:B------:R-:W-:Y:S01]  /*c6b0*/  PRMT R213, R30, 0x7772, RZ ;  /* 0x000077721ed57816 */ /* 0x000fe200000000ff */
[-C--:B------:R-:W-:Y:S01]  /*c6c0*/  FMUL.FTZ R138, R138, R188.reuse ;  /* 0x000000bc8a8a7220 */ /* 0x080fe20000410000 */
[----:B------:R-:W-:Y:S01]  /*c6d0*/  LOP3.LUT R205, R238, UR13, R31, 0x96, !PT ;  /* 0x0000000deecd7c12 */ /* 0x000fe2000f8e961f */
[----:B------:R-:W-:Y:S01]  /*c6e0*/  HMMA.16816.F32 R140, R12, R6, R140 ;  /* 0x000000060c8c723c */ /* 0x000fe2000000188c */
[----:B------:R-:W-:Y:S01]  /*c6f0*/  IMAD.MOV.U32 R12, RZ, RZ, R236 ;  /* 0x000000ffff0c7224 */ /* 0x000fe200078e00ec */
[----:B------:R-:W-:Y:S01]  /*c700*/  PRMT R13, R236, 0x7772, RZ ;  /* 0x00007772ec0d7816 */ /* 0x000fe200000000ff */
[----:B------:R-:W-:Y:S01]  /*c710*/  IMAD.MOV.U32 R15, RZ, RZ, R30 ;  /* 0x000000ffff0f7224 */ /* 0x000fe200078e001e */
[----:B------:R-:W-:Y:S01]  /*c720*/  PRMT R14, R30, 0x7773, RZ ;  /* 0x000077731e0e7816 */ /* 0x000fe200000000ff */
[-C--:B------:R-:W-:Y:S01]  /*c730*/  FMUL.FTZ R139, R139, R188.reuse ;  /* 0x000000bc8b8b7220 */ /* 0x080fe20000410000 */
[----:B------:R-:W-:Y:S01]  /*c740*/  LOP3.LUT R12, R12, 0xff, RZ, 0xc0, !PT ;  /* 0x000000ff0c0c7812 */ /* 0x000fe200078ec0ff */
[----:B------:R-:W-:Y:S01]  /*c750*/  MUFU.EX2 R81, R81 ;  /* 0x0000005100517308 */ /* 0x000fe20000000800 */
[C---:B------:R-:W-:Y:S01]  /*c760*/  HMMA.16816.F32 R160, R16.reuse, R8, R160 ;  /* 0x0000000810a0723c */ /* 0x040fe200000018a0 */
[----:B------:R-:W-:Y:S01]  /*c770*/  LOP3.LUT R15, R15, 0xff, RZ, 0xc0, !PT ;  /* 0x000000ff0f0f7812 */ /* 0x000fe200078ec0ff */
[----:B------:R-:W-:Y:S01]  /*c780*/  FFMA.FTZ R64, R64, UR11, -R114 ;  /* 0x0000000b40407c23 */ /* 0x000fe20008010872 */
[----:B------:R-:W-:Y:S01]  /*c790*/  PRMT R30, R225, 0x7632, R30 ;  /* 0x00007632e11e7816 */ /* 0x000fe2000000001e */
[----:B------:R-:W-:Y:S01]  /*c7a0*/  FFMA.FTZ R65, R65, UR11, -R114 ;  /* 0x0000000b41417c23 */ /* 0x000fe20008010872 */
[----:B------:R-:W-:Y:S01]  /*c7b0*/  PRMT R227, R13, 0x5410, R227 ;  /* 0x000054100de37816 */ /* 0x000fe200000000e3 */
[-C--:B------:R-:W-:Y:S01]  /*c7c0*/  FMUL.FTZ R13, R145, R187.reuse ;  /* 0x000000bb910d7220 */ /* 0x080fe20000410000 */
[----:B------:R-:W-:Y:S01]  /*c7d0*/  PRMT R213, R213, 0x5410, R14 ;  /* 0x00005410d5d57816 */ /* 0x000fe2000000000e */
[C---:B------:R-:W-:Y:S01]  /*c7e0*/  HMMA.16816.F32 R8, R16.reuse, R10, R148 ;  /* 0x0000000a1008723c */ /* 0x040fe20000001894 */
[----:B------:R-:W-:Y:S01]  /*c7f0*/  LOP3.LUT R148, R225, 0xffff, RZ, 0xc0, !PT ;  /* 0x0000ffffe1947812 */ /* 0x000fe200078ec0ff */
[-C--:B------:R-:W-:Y:S01]  /*c800*/  FMUL.FTZ R14, R146, R188.reuse ;  /* 0x000000bc920e7220 */ /* 0x080fe20000410000 */
[----:B------:R-:W-:Y:S01]  /*c810*/  PRMT R189, R12, 0x5410, R189 ;  /* 0x000054100cbd7816 */ /* 0x000fe200000000bd */
[----:B------:R-:W-:Y:S01]  /*c820*/  FMUL.FTZ R12, R144, R187 ;  /* 0x000000bb900c7220 */ /* 0x000fe20000410000 */
[----:B------:R-:W-:Y:S01]  /*c830*/  PRMT R212, R15, 0x5410, R212 ;  /* 0x000054100fd47816 */ /* 0x000fe200000000d4 */
[----:B------:R-:W-:Y:S01]  /*c840*/  FMUL.FTZ R15, R147, R188 ;  /* 0x000000bc930f7220 */ /* 0x000fe20000410000 */
[----:B------:R-:W-:Y:S01]  /*c850*/  LOP3.LUT R31, R225, 0xff, RZ, 0xc0, !PT ;  /* 0x000000ffe11f7812 */ /* 0x000fe200078ec0ff */
[----:B------:R1:W-:Y:S01]  /*c860*/  MUFU.EX2 R146, R169 ;  /* 0x000000a900927308 */ /* 0x0003e20000000800 */
[----:B------:R-:W-:Y:S01]  /*c870*/  SHF.R.U32.HI R148, RZ, 0x8, R148 ;  /* 0x00000008ff947819 */ /* 0x000fe20000011694 */
[----:B------:R-:W-:Y:S01]  /*c880*/  FFMA.FTZ R149, R168, UR11, -R117 ;  /* 0x0000000ba8957c23 */ /* 0x000fe20008010875 */
[----:B------:R-:W-:Y:S01]  /*c890*/  LOP3.LUT R30, R30, 0xff, RZ, 0xc0, !PT ;  /* 0x000000ff1e1e7812 */ /* 0x000fe200078ec0ff */
[----:B------:R-:W2:Y:S01]  /*c8a0*/  MUFU.EX2 R144, R197 ;  /* 0x000000c500907308 */ /* 0x000ea20000000800 */
[----:B------:R-:W-:Y:S01]  /*c8b0*/  SHF.R.U32.HI R150, RZ, 0x18, R225 ;  /* 0x00000018ff967819 */ /* 0x000fe200000116e1 */
[----:B------:R-:W-:Y:S01]  /*c8c0*/  FFMA.FTZ R145, R28, UR11, -R114 ;  /* 0x0000000b1c917c23 */ /* 0x000fe20008010872 */
[----:B------:R-:W-:Y:S01]  /*c8d0*/  PRMT R147, R31, 0x5410, R148 ;  /* 0x000054101f937816 */ /* 0x000fe20000000094 */
[C---:B------:R-:W-:Y:S01]  /*c8e0*/  HMMA.16816.F32 R12, R16.reuse, R4, R12 ;  /* 0x00000004100c723c */ /* 0x040fe2000000180c */
[----:B------:R-:W-:Y:S01]  /*c8f0*/  PRMT R150, R30, 0x5410, R150 ;  /* 0x000054101e967816 */ /* 0x000fe20000000096 */
[----:B------:R3:W-:Y:S01]  /*c900*/  MUFU.EX2 R168, R29 ;  /* 0x0000001d00a87308 */ /* 0x0007e20000000800 */
[--C-:B------:R-:W-:Y:S01]  /*c910*/  FFMA.FTZ R148, R175, UR11, -R117.reuse ;  /* 0x0000000baf947c23 */ /* 0x100fe20008010875 */
[--C-:B------:R-:W-:Y:S01]  /*c920*/  HSET2.LE.AND R4, R147, R3.reuse, PT ;  /* 0x0000000393047233 */ /* 0x100fe20003803000 */
[--C-:B------:R-:W-:Y:S01]  /*c930*/  FFMA.FTZ R151, R190, UR11, -R116.reuse ;  /* 0x0000000bbe977c23 */ /* 0x100fe20008010874 */
[----:B------:R-:W-:Y:S01]  /*c940*/  MUFU.EX2 R149, R149 ;  /* 0x0000009500957308 */ /* 0x000fe20000000800 */
[----:B-1----:R-:W-:Y:S01]  /*c950*/  FFMA.FTZ R169, R174, UR11, -R117 ;  /* 0x0000000baea97c23 */ /* 0x002fe20008010875 */
[----:B------:R-:W-:Y:S01]  /*c960*/  HMMA.16816.F32 R136, R16, R6, R136 ;  /* 0x000000061088723c */ /* 0x000fe20000001888 */
[----:B------:R-:W-:Y:S01]  /*c970*/  LDSM.16.MT88.4 R16, [R170+0x4400] ;  /* 0x00440000aa10783b */ /* 0x000fe20000004200 */
[----:B------:R1:W4:Y:S01]  /*c980*/  MUFU.EX2 R147, R172 ;  /* 0x000000ac00937308 */ /* 0x0003220000000800 */
[----:B--2---:R-:W-:Y:S01]  /*c990*/  F2FP.F16.F32.PACK_AB R5, R144, R146 ;  /* 0x000000929005723e */ /* 0x004fe200000000ff */
[--C-:B------:R-:W-:Y:S01]  /*c9a0*/  FFMA.FTZ R175, R21, UR11, -R116.reuse ;  /* 0x0000000b15af7c23 */ /* 0x100fe20008010874 */
[----:B------:R-:W-:Y:S01]  /*c9b0*/  LOP3.LUT R7, R227, 0xff00ff, RZ, 0xc0, !PT ;  /* 0x00ff00ffe3077812 */ /* 0x000fe200078ec0ff */
[----:B------:R-:W-:Y:S01]  /*c9c0*/  MUFU.EX2 R148, R148 ;  /* 0x0000009400947308 */ /* 0x000fe20000000800 */
[----:B------:R-:W-:Y:S01]  /*c9d0*/  LOP3.LUT R4, R5, R4, RZ, 0xc0, !PT ;  /* 0x0000000405047212 */ /* 0x000fe200078ec0ff */
[----:B---3--:R-:W2:Y:S01]  /*c9e0*/  LDSM.16.MT88.4 R28, [R208+0x4400] ;  /* 0x00440000d01c783b */ /* 0x008ea20000004200 */
[--C-:B------:R-:W-:Y:S01]  /*c9f0*/  HSET2.LE.AND R5, R150, R3.reuse, PT ;  /* 0x0000000396057233 */ /* 0x100fe20003803000 */
[----:B------:R-:W-:Y:S01]  /*ca00*/  MUFU.EX2 R169, R169 ;  /* 0x000000a900a97308 */ /* 0x000fe20000000800 */
[----:B------:R-:W-:Y:S01]  /*ca10*/  LOP3.LUT R236, R200, UR12, R207, 0x96, !PT ;  /* 0x0000000cc8ec7c12 */ /* 0x000fe2000f8e96cf */
[----:B------:R-:W-:Y:S01]  /*ca20*/  FFMA.FTZ R150, R191, UR11, -R179 ;  /* 0x0000000bbf967c23 */ /* 0x000fe200080108b3 */
[----:B------:R-:W-:Y:S01]  /*ca30*/  LOP3.LUT R224, R206, UR4, R193, 0x96, !PT ;  /* 0x00000004cee07c12 */ /* 0x000fe2000f8e96c1 */
[----:B------:R-:W3:Y:S01]  /*ca40*/  MUFU.EX2 R145, R145 ;  /* 0x0000009100917308 */ /* 0x000ee20000000800 */
[--C-:B------:R-:W-:Y:S01]  /*ca50*/  HSET2.LE.AND R7, R7, R3.reuse, PT ;  /* 0x0000000307077233 */ /* 0x100fe20003803000 */
[----:B-1----:R-:W-:Y:S01]  /*ca60*/  FFMA.FTZ R172, R199, UR11, -R116 ;  /* 0x0000000bc7ac7c23 */ /* 0x002fe20008010874 */
[----:B----4-:R-:W-:Y:S01]  /*ca70*/  F2FP.F16.F32.PACK_AB R6, R147, R149 ;  /* 0x000000959306723e */ /* 0x010fe200000000ff */
[--C-:B------:R-:W-:Y:S01]  /*ca80*/  FFMA.FTZ R174, R204, UR11, -R179.reuse ;  /* 0x0000000bccae7c23 */ /* 0x100fe200080108b3 */
[----:B------:R-:W-:Y:S01]  /*ca90*/  MUFU.EX2 R151, R151 ;  /* 0x0000009700977308 */ /* 0x000fe20000000800 */
[----:B------:R-:W-:Y:S01]  /*caa0*/  LOP3.LUT R190, R205, 0xffff, RZ, 0xc0, !PT ;  /* 0x0000ffffcdbe7812 */ /* 0x000fe200078ec0ff */
[----:B------:R-:W-:Y:S01]  /*cab0*/  IMAD.WIDE.U32 R236, R236, -0x2daee0ad, RZ ;  /* 0xd2511f53ecec7825 */ /* 0x000fe200078e00ff */
[----:B------:R-:W-:Y:S01]  /*cac0*/  LOP3.LUT R5, R6, R5, RZ, 0xc0, !PT ;  /* 0x0000000506057212 */ /* 0x000fe200078ec0ff */
[----:B------:R-:W1:Y:S01]  /*cad0*/  MUFU.EX2 R172, R172 ;  /* 0x000000ac00ac7308 */ /* 0x000e620000000800 */
[--C-:B------:R-:W-:Y:S01]  /*cae0*/  HSET2.LE.AND R6, R189, R3.reuse, PT ;  /* 0x00000003bd067233 */ /* 0x100fe20003803000 */
[----:B------:R-:W-:Y:S01]  /*caf0*/  IMAD.WIDE.U32 R224, R224, -0x2daee0ad, RZ ;  /* 0xd2511f53e0e07825 */ /* 0x000fe200078e00ff */
[----:B------:R-:W-:Y:S01]  /*cb00*/  SHF.R.U32.HI R190, RZ, 0x8, R190 ;  /* 0x00000008ffbe7819 */ /* 0x000fe200000116be */
[----:B------:R4:W-:Y:S02]  /*cb10*/  MUFU.EX2 R189, R20 ;  /* 0x0000001400bd7308 */ /* 0x0009e40000000800 */
[----:B------:R-:W-:Y:S01]  /*cb20*/  FFMA.FTZ R191, R22, UR11, -R179 ;  /* 0x0000000b16bf7c23 */ /* 0x000fe200080108b3 */
[----:B---3--:R-:W-:Y:S01]  /*cb30*/  F2FP.F16.F32.PACK_AB R21, R168, R145 ;  /* 0x00000091a815723e */ /* 0x008fe200000000ff */
[----:B------:R-:W-:Y:S01]  /*cb40*/  FFMA.FTZ R108, R108, UR11, -R117 ;  /* 0x0000000b6c6c7c23 */ /* 0x000fe20008010875 */
[----:B------:R-:W-:Y:S01]  /*cb50*/  MUFU.EX2 R175, R175 ;  /* 0x000000af00af7308 */ /* 0x000fe20000000800 */
[----:B------:R-:W-:Y:S01]  /*cb60*/  LOP3.LUT R213, R213, 0xff00ff, RZ, 0xc0, !PT ;  /* 0x00ff00ffd5d57812 */ /* 0x000fe200078ec0ff */
[----:B------:R-:W-:Y:S01]  /*cb70*/  FFMA.FTZ R89, R89, UR11, -R114 ;  /* 0x0000000b59597c23 */ /* 0x000fe20008010872 */
[----:B------:R-:W-:Y:S01]  /*cb80*/  LOP3.LUT R226, R228, UR21, R237, 0x96, !PT ;  /* 0x00000015e4e27c12 */ /* 0x000fe2000f8e96ed */
[----:B------:R-:W-:Y:S01]  /*cb90*/  MUFU.EX2 R150, R150 ;  /* 0x0000009600967308 */ /* 0x000fe20000000800 */
[----:B------:R-:W-:Y:S01]  /*cba0*/  LOP3.LUT R197, R236, UR20, R225, 0x96, !PT ;  /* 0x00000014ecc57c12 */ /* 0x000fe2000f8e96e1 */
[--C-:B------:R-:W-:Y:S01]  /*cbb0*/  FFMA.FTZ R86, R86, UR11, -R116.reuse ;  /* 0x0000000b56567c23 */ /* 0x100fe20008010874 */
[----:B------:R-:W-:Y:S01]  /*cbc0*/  LOP3.LUT R6, R21, R6, RZ, 0xc0, !PT ;  /* 0x0000000615067212 */ /* 0x000fe200078ec0ff */
[----:B------:R-:W3:Y:S01]  /*cbd0*/  MUFU.EX2 R174, R174 ;  /* 0x000000ae00ae7308 */ /* 0x000ee20000000800 */
[----:B------:R-:W-:Y:S01]  /*cbe0*/  PRMT R21, R205, 0x7632, R21 ;  /* 0x00007632cd157816 */ /* 0x000fe20000000015 */
[----:B------:R-:W-:Y:S01]  /*cbf0*/  IMAD.WIDE.U32 R226, R226, -0x326172a9, RZ ;  /* 0xcd9e8d57e2e27825 */ /* 0x000fe200078e00ff */
[----:B----4-:R-:W-:Y:S01]  /*cc00*/  F2FP.F16.F32.PACK_AB R20, R169, R148 ;  /* 0x00000094a914723e */ /* 0x010fe200000000ff */
[----:B------:R-:W-:Y:S01]  /*cc10*/  MUFU.EX2 R191, R191 ;  /* 0x000000bf00bf7308 */ /* 0x000fe20000000800 */
[--C-:B------:R-:W-:Y:S01]  /*cc20*/  HSET2.LE.AND R22, R212, R3.reuse, PT ;  /* 0x00000003d4167233 */ /* 0x100fe20003803000 */
[----:B------:R-:W-:Y:S01]  /*cc30*/  FFMA.FTZ R125, R125, UR11, -R116 ;  /* 0x0000000b7d7d7c23 */ /* 0x000fe20008010874 */
[----:B------:R-:W-:Y:S01]  /*cc40*/  LOP3.LUT R7, R20, R7, RZ, 0xc0, !PT ;  /* 0x0000000714077212 */ /* 0x000fe200078ec0ff */
[----:B------:R-:W-:Y:S01]  /*cc50*/  MUFU.EX2 R64, R64 ;  /* 0x0000004000407308 */ /* 0x000fe20000000800 */
[----:B------:R-:W-:Y:S01]  /*cc60*/  LOP3.LUT R20, R205, 0xff, RZ, 0xc0, !PT ;  /* 0x000000ffcd147812 */ /* 0x000fe200078ec0ff */
[----:B------:R-:W-:Y:S01]  /*cc70*/  FFMA.FTZ R173, R173, UR11, -R179 ;  /* 0x0000000badad7c23 */ /* 0x000fe200080108b3 */
[----:B------:R-:W-:Y:S01]  /*cc80*/  SHF.R.U32.HI R205, RZ, 0x18, R205 ;  /* 0x00000018ffcd7819 */ /* 0x000fe200000116cd */
[----:B------:R-:W-:Y:S01]  /*cc90*/  MUFU.EX2 R65, R65 ;  /* 0x0000004100417308 */ /* 0x000fe20000000800 */
[----:B------:R-:W-:Y:S01]  /*cca0*/  PRMT R20, R20, 0x5410, R190 ;  /* 0x0000541014147816 */ /* 0x000fe200000000be */
[C---:B--2---:R-:W-:Y:S01]  /*ccb0*/  HMMA.16816.F32 R156, R4.reuse, R28, R156 ;  /* 0x0000001c049c723c */ /* 0x044fe2000000189c */
[----:B------:R-:W-:Y:S01]  /*ccc0*/  LOP3.LUT R21, R21, 0xff, RZ, 0xc0, !PT ;  /* 0x000000ff15157812 */ /* 0x000fe200078ec0ff */
[----:B------:R2:W4:Y:S01]  /*ccd0*/  MUFU.EX2 R190, R23 ;  /* 0x0000001700be7308 */ /* 0x0005220000000800 */
[----:B-1----:R-:W-:Y:S01]  /*cce0*/  F2FP.F16.F32.PACK_AB R204, R172, R151 ;  /* 0x00000097accc723e */ /* 0x002fe200000000ff */
[--C-:B------:R-:W-:Y:S01]  /*ccf0*/  FFMA.FTZ R68, R68, UR11, -R116.reuse ;  /* 0x0000000b44447c23 */ /* 0x100fe20008010874 */
[----:B------:R-:W-:Y:S01]  /*cd00*/  PRMT R21, R21, 0x5410, R205 ;  /* 0x0000541015157816 */ /* 0x000fe200000000cd */
[----:B------:R-:W-:Y:S01]  /*cd10*/  MUFU.EX2 R108, R108 ;  /* 0x0000006c006c7308 */ /* 0x000fe20000000800 */
[--C-:B------:R-:W-:Y:S01]  /*cd20*/  HSET2.LE.AND R20, R20, R3.reuse, PT ;  /* 0x0000000314147233 */ /* 0x100fe20003803000 */
[C---:B------:R-:W-:Y:S01]  /*cd30*/  HMMA.16816.F32 R152, R4.reuse, R30, R152 ;  /* 0x0000001e0498723c */ /* 0x040fe20000001898 */
[----:B------:R-:W-:Y:S01]  /*cd40*/  LOP3.LUT R22, R204, R22, RZ, 0xc0, !PT ;  /* 0x00000016cc167212 */ /* 0x000fe200078ec0ff */
[----:B------:R-:W-:Y:S01]  /*cd50*/  MUFU.EX2 R89, R89 ;  /* 0x0000005900597308 */ /* 0x000fe20000000800 */
[----:B---3--:R-:W-:Y:S01]  /*cd60*/  F2FP.F16.F32.PACK_AB R199, R174, R150 ;  /* 0x00000096aec7723e */ /* 0x008fe200000000ff */
[----:B------:R-:W-:Y:S01]  /*cd70*/  FFMA.FTZ R69, R69, UR11, -R116 ;  /* 0x0000000b45457c23 */ /* 0x000fe20008010874 */
[----:B------:R-:W-:Y:S01]  /*cd80*/  F2FP.F16.F32.PACK_AB R205, R175, R189 ;  /* 0x000000bdafcd723e */ /* 0x000fe200000000ff */
[----:B------:R-:W-:Y:S01]  /*cd90*/  MUFU.EX2 R86, R86 ;  /* 0x0000005600567308 */ /* 0x000fe20000000800 */
[--C-:B------:R-:W-:Y:S01]  /*cda0*/  HSET2.LE.AND R21, R21, R3.reuse, PT ;  /* 0x0000000315157233 */ /* 0x100fe20003803000 */
[----:B------:R-:W-:Y:S01]  /*cdb0*/  HMMA.16816.F32 R132, R4, R16, R132 ;  /* 0x000000100484723c */ /* 0x000fe20000001884 */
[----:B--2---:R-:W-:Y:S01]  /*cdc0*/  HSET2.LE.AND R23, R213, R3, PT ;  /* 0x00000003d5177233 */ /* 0x004fe20003803000 */
[----:B------:R-:W-:Y:S01]  /*cdd0*/  IMAD.WIDE.U32 R212, R197, -0x326172a9, RZ ;  /* 0xcd9e8d57c5d47825 */ /* 0x000fe200078e00ff */
[----:B------:R-:W-:-:S03]  /*cde0*/  LOP3.LUT R20, R205, R20, RZ, 0xc0, !PT ;  /* 0x00000014cd147212 */ /* 0x000fc600078ec0ff */
[----:B------:R-:W-:Y:S01]  /*cdf0*/  FFMA.FTZ R126, R126, UR11, -R179 ;  /* 0x0000000b7e7e7c23 */ /* 0x000fe200080108b3 */
[----:B------:R-:W-:Y:S01]  /*ce00*/  MUFU.EX2 R125, R125 ;  /* 0x0000007d007d7308 */ /* 0x000fe20000000800 */
[----:B------:R-:W-:Y:S01]  /*ce10*/  LOP3.LUT R23, R199, R23, RZ, 0xc0, !PT ;  /* 0x00000017c7177212 */ /* 0x000fe200078ec0ff */
[----:B------:R-:W-:Y:S01]  /*ce20*/  FFMA.FTZ R130, R130, UR11, -R117 ;  /* 0x0000000b82827c23 */ /* 0x000fe20008010875 */
[----:B------:R-:W-:Y:S01]  /*ce30*/  HMMA.16816.F32 R140, R4, R18, R140 ;  /* 0x00000012048c723c */ /* 0x000fe2000000188c */
[----:B------:R-:W-:Y:S01]  /*ce40*/  LOP3.LUT R4, R192, UR9, R227, 0x96, !PT ;  /* 0x00000009c0047c12 */ /* 0x000fe2000f8e96e3 */
[----:B------:R-:W-:Y:S01]  /*ce50*/  MUFU.EX2 R68, R68 ;  /* 0x0000004400447308 */ /* 0x000fe20000000800 */
[----:B------:R-:W-:Y:S01]  /*ce60*/  LOP3.LUT R204, R226, UR8, R213, 0x96, !PT ;  /* 0x00000008e2cc7c12 */ /* 0x000fe2000f8e96d5 */
[--C-:B------:R-:W-:Y:S01]  /*ce70*/  FFMA.FTZ R87, R87, UR11, -R114.reuse ;  /* 0x0000000b57577c23 */ /* 0x100fe20008010872 */
[----:B----4-:R-:W-:Y:S01]  /*ce80*/  F2FP.F16.F32.PACK_AB R199, R190, R191 ;  /* 0x000000bfbec7723e */ /* 0x010fe200000000ff */
[----:B------:R-:W-:Y:S01]  /*ce90*/  IMAD.WIDE.U32 R4, R4, -0x2daee0ad, RZ ;  /* 0xd2511f5304047825 */ /* 0x000fe200078e00ff */
[----:B------:R-:W-:Y:S01]  /*cea0*/  LOP3.LUT R226, R206, UR4, R195, 0x96, !PT ;  /* 0x00000004cee27c12 */ /* 0x000fe2000f8e96c3 */
[----:B------:R-:W-:Y:S01]  /*ceb0*/  MUFU.EX2 R69, R69 ;  /* 0x0000004500457308 */ /* 0x000fe20000000800 */
[----:B------:R-:W-:Y:S01]  /*cec0*/  LOP3.LUT R21, R199, R21, RZ, 0xc0, !PT ;  /* 0x00000015c7157212 */ /* 0x000fe200078ec0ff */
[----:B------:R-:W-:Y:S01]  /*ced0*/  IMAD.WIDE.U32 R204, R204, -0x2daee0ad, RZ ;  /* 0xd2511f53cccc7825 */ /* 0x000fe200078e00ff */
[----:B------:R-:W-:Y:S01]  /*cee0*/  LOP3.LUT R224, R224, UR17, R5, 0x96, !PT ;  /* 0x00000011e0e07c12 */ /* 0x000fe2000f8e9605 */
[----:B------:R-:W-:Y:S02]  /*cef0*/  MUFU.EX2 R126, R126 ;  /* 0x0000007e007e7308 */ /* 0x000fe40000000800 */
[--C-:B------:R-:W-:Y:S01]  /*cf00*/  FFMA.FTZ R56, R56, UR11, -R114.reuse ;  /* 0x0000000b38387c23 */ /* 0x100fe20008010872 */
[----:B------:R-:W-:Y:S01]  /*cf10*/  IMAD.WIDE.U32 R226, R226, -0x2daee0ad, RZ ;  /* 0xd2511f53e2e27825 */ /* 0x000fe200078e00ff */
[----:B------:R-:W-:Y:S01]  /*cf20*/  LOP3.LUT R4, R4, UR16, R205, 0x96, !PT ;  /* 0x0000001004047c12 */ /* 0x000fe2000f8e96cd */
[----:B------:R-:W-:Y:S02]  /*cf30*/  HMMA.16816.F32 R160, R20, R28, R160 ;  /* 0x0000001c14a0723c */ /* 0x000fe400000018a0 */
[----:B------:R-:W-:Y:S01]  /*cf40*/  FFMA.FTZ R29, R76, UR11, -R114 ;  /* 0x0000000b4c1d7c23 */ /* 0x000fe20008010872 */
[----:B------:R-:W-:-:S04]  /*cf50*/  IMAD.WIDE.U32 R224, R224, -0x326172a9, RZ ;  /* 0xcd9e8d57e0e07825 */ /* 0x000fc800078e00ff */
[----:B------:R-:W-:Y:S01]  /*cf60*/  FFMA.FTZ R76, R27, UR11, -R117 ;  /* 0x0000000b1b4c7c23 */ /* 0x000fe20008010875 */
[--C-:B------:R-:W-:Y:S01]  /*cf70*/  FFMA.FTZ R28, R26, UR11, -R114.reuse ;  /* 0x0000000b1a1c7c23 */ /* 0x100fe20008010872 */
[----:B------:R-:W-:Y:S01]  /*cf80*/  LOP3.LUT R27, R202, UR12, R207, 0x96, !PT ;  /* 0x0000000cca1b7c12 */ /* 0x000fe2000f8e96cf */
[----:B------:R-:W-:Y:S01]  /*cf90*/  IMAD.WIDE.U32 R6, R4, -0x326172a9, RZ ;  /* 0xcd9e8d5704067825 */ /* 0x000fe200078e00ff */
[----:B------:R-:W-:Y:S01]  /*cfa0*/  MUFU.EX2 R29, R29 ;  /* 0x0000001d001d7308 */ /* 0x000fe20000000800 */
[----:B------:R-:W-:Y:S02]  /*cfb0*/  HMMA.16816.F32 R8, R20, R30, R8 ;  /* 0x0000001e1408723c */ /* 0x000fe40000001808 */
[--C-:B------:R-:W-:Y:S01]  /*cfc0*/  FFMA.FTZ R30, R80, UR11, -R114.reuse ;  /* 0x0000000b501e7c23 */ /* 0x100fe20008010872 */
[----:B------:R-:W-:Y:S01]  /*cfd0*/  FFMA.FTZ R31, R84, UR11, -R114 ;  /* 0x0000000b541f7c23 */ /* 0x000fe20008010872 */
[----:B------:R-:W-:Y:S01]  /*cfe0*/  LOP3.LUT R26, R224, UR6, R7, 0x96, !PT ;  /* 0x00000006e01a7c12 */ /* 0x000fe2000f8e9607 */
[----:B------:R-:W-:-:S02]  /*cff0*/  IMAD.MOV.U32 R199, RZ, RZ, R6 ;  /* 0x000000ffffc77224 */ /* 0x000fc400078e0006 */
[----:B------:R-:W-:Y:S01]  /*d000*/  FFMA.FTZ R80, R85, UR11, -R117 ;  /* 0x0000000b55507c23 */ /* 0x000fe20008010875 */
[C---:B------:R-:W-:Y:S01]  /*d010*/  PRMT R4, R6.reuse, 0x7773, RZ ;  /* 0x0000777306047816 */ /* 0x040fe200000000ff */
[----:B------:R-:W-:Y:S01]  /*d020*/  MUFU.EX2 R30, R30 ;  /* 0x0000001e001e7308 */ /* 0x000fe20000000800 */
[C---:B------:R-:W-:Y:S01]  /*d030*/  HMMA.16816.F32 R12, R20.reuse, R16, R12 ;  /* 0x00000010140c723c */ /* 0x040fe2000000180c */
[C---:B------:R-:W-:Y:S01]  /*d040*/  PRMT R5, R6.reuse, 0x7772, RZ ;  /* 0x0000777206057816 */ /* 0x040fe200000000ff */
[----:B------:R-:W-:Y:S01]  /*d050*/  FFMA.FTZ R205, R25, UR11, -R179 ;  /* 0x0000000b19cd7c23 */ /* 0x000fe200080108b3 */
[----:B------:R-:W-:Y:S01]  /*d060*/  MUFU.EX2 R31, R31 ;  /* 0x0000001f001f7308 */ /* 0x000fe20000000800 */
[----:B------:R-:W-:Y:S01]  /*d070*/  PRMT R197, R6, 0x7771, RZ ;  /* 0x0000777106c57816 */ /* 0x000fe200000000ff */
[----:B------:R-:W-:Y:S01]  /*d080*/  FFMA.FTZ R57, R57, UR11, -R114 ;  /* 0x0000000b39397c23 */ /* 0x000fe20008010872 */
[----:B------:R-:W-:Y:S01]  /*d090*/  PRMT R84, R5, 0x5410, R4 ;  /* 0x0000541005547816 */ /* 0x000fe20000000004 */
[----:B------:R-:W1:Y:S01]  /*d0a0*/  MUFU.EX2 R76, R76 ;  /* 0x0000004c004c7308 */ /* 0x000e620000000800 */
[----:B------:R-:W-:Y:S01]  /*d0b0*/  HMMA.16816.F32 R136, R20, R18, R136 ;  /* 0x000000121488723c */ /* 0x000fe20000001888 */
[C---:B------:R-:W-:Y:S01]  /*d0c0*/  PRMT R21, R26.reuse, 0x7632, R21 ;  /* 0x000076321a157816 */ /* 0x040fe20000000015 */
[----:B------:R-:W2:Y:S01]  /*d0d0*/  LDSM.16.MT88.4 R16, [R208+0x4800] ;  /* 0x00480000d010783b */ /* 0x000ea20000004200 */
[C---:B------:R-:W-:Y:S01]  /*d0e0*/  LOP3.LUT R20, R26.reuse, 0xffff, RZ, 0xc0, !PT ;  /* 0x0000ffff1a147812 */ /* 0x040fe200078ec0ff */
[----:B------:R-:W3:Y:S01]  /*d0f0*/  MUFU.EX2 R80, R80 ;  /* 0x0000005000507308 */ /* 0x000ee20000000800 */
[----:B------:R-:W-:Y:S01]  /*d100*/  LOP3.LUT R22, R26, 0xff, RZ, 0xc0, !PT ;  /* 0x000000ff1a167812 */ /* 0x000fe200078ec0ff */
[----:B------:R-:W4:Y:S01]  /*d110*/  LDSM.16.MT88.4 R4, [R170+0x4800] ;  /* 0x00480000aa04783b */ /* 0x000f220000004200 */
[----:B------:R-:W-:Y:S01]  /*d120*/  SHF.R.U32.HI R26, RZ, 0x18, R26 ;  /* 0x00000018ff1a7819 */ /* 0x000fe2000001161a */
[----:B------:R-:W5:Y:S01]  /*d130*/  MUFU.EX2 R28, R28 ;  /* 0x0000001c001c7308 */ /* 0x000f620000000800 */
[----:B------:R-:W-:Y:S01]  /*d140*/  LOP3.LUT R199, R199, 0xff, RZ, 0xc0, !PT ;  /* 0x000000ffc7c77812 */ /* 0x000fe200078ec0ff */
[----:B------:R-:W-:Y:S01]  /*d150*/  FFMA.FTZ R59, R59, UR11, -R117 ;  /* 0x0000000b3b3b7c23 */ /* 0x000fe20008010875 */
[----:B------:R-:W-:Y:S01]  /*d160*/  LOP3.LUT R21, R21, 0xff, RZ, 0xc0, !PT ;  /* 0x000000ff15157812 */ /* 0x000fe200078ec0ff */
[----:B------:R-:W-:Y:S01]  /*d170*/  MUFU.EX2 R87, R87 ;  /* 0x0000005700577308 */ /* 0x000fe20000000800 */
[----:B------:R-:W-:Y:S01]  /*d180*/  SHF.R.U32.HI R20, RZ, 0x8, R20 ;  /* 0x00000008ff147819 */ /* 0x000fe20000011614 */
[--C-:B------:R-:W-:Y:S01]  /*d190*/  FFMA.FTZ R82, R82, UR11, -R116.reuse ;  /* 0x0000000b52527c23 */ /* 0x100fe20008010874 */
[----:B------:R-:W-:Y:S01]  /*d1a0*/  LOP3.LUT R84, R84, 0xff00ff, RZ, 0xc0, !PT ;  /* 0x00ff00ff54547812 */ /* 0x000fe200078ec0ff */
[----:B------:R-:W-:Y:S01]  /*d1b0*/  MUFU.EX2 R56, R56 ;  /* 0x0000003800387308 */ /* 0x000fe20000000800 */
[----:B------:R-:W-:Y:S01]  /*d1c0*/  PRMT R197, R199, 0x5410, R197 ;  /* 0x00005410c7c57816 */ /* 0x000fe200000000c5 */
[----:B------:R-:W-:Y:S01]  /*d1d0*/  FFMA.FTZ R121, R121, UR11, -R116 ;  /* 0x0000000b79797c23 */ /* 0x000fe20008010874 */
[----:B------:R-:W-:Y:S01]  /*d1e0*/  PRMT R21, R21, 0x5410, R26 ;  /* 0x0000541015157816 */ /* 0x000fe2000000001a */
[----:B------:R-:W-:Y:S01]  /*d1f0*/  MUFU.EX2 R57, R57 ;  /* 0x0000003900397308 */ /* 0x000fe20000000800 */
[----:B------:R-:W-:Y:S01]  /*d200*/  PRMT R20, R22, 0x5410, R20 ;  /* 0x0000541016147816 */ /* 0x000fe20000000014 */
[--C-:B------:R-:W-:Y:S01]  /*d210*/  FFMA.FTZ R122, R122, UR11, -R179.reuse ;  /* 0x0000000b7a7a7c23 */ /* 0x100fe200080108b3 */
[--C-:B------:R-:W-:Y:S01]  /*d220*/  HSET2.LE.AND R22, R197, R3.reuse, PT ;  /* 0x00000003c5167233 */ /* 0x100fe20003803000 */
[----:B------:R-:W-:Y:S01]  /*d230*/  MUFU.EX2 R59, R59 ;  /* 0x0000003b003b7308 */ /* 0x000fe20000000800 */
[--C-:B------:R-:W-:Y:S01]  /*d240*/  HSET2.LE.AND R23, R84, R3.reuse, PT ;  /* 0x0000000354177233 */ /* 0x100fe20003803000 */
[--C-:B------:R-:W-:Y:S01]  /*d250*/  FFMA.FTZ R60, R60, UR11, -R116.reuse ;  /* 0x0000000b3c3c7c23 */ /* 0x100fe20008010874 */
[--C-:B------:R-:W-:Y:S01]  /*d260*/  HSET2.LE.AND R21, R21, R3.reuse, PT ;  /* 0x0000000315157233 */ /* 0x100fe20003803000 */
[--C-:B------:R-:W-:Y:S01]  /*d270*/  FFMA.FTZ R61, R61, UR11, -R116.reuse ;  /* 0x0000000b3d3d7c23 */ /* 0x100fe20008010874 */
[----:B-1----:R-:W-:Y:S01]  /*d280*/  F2FP.F16.F32.PACK_AB R85, R77, R76 ;  /* 0x0000004c4d55723e */ /* 0x002fe200000000ff */
[----:B------:R-:W-:Y:S01]  /*d290*/  MUFU.EX2 R82, R82 ;  /* 0x0000005200527308 */ /* 0x000fe20000000800 */
[----:B------:R-:W-:Y:S01]  /*d2a0*/  F2FP.F16.F32.PACK_AB R84, R31, R30 ;  /* 0x0000001e1f54723e */ /* 0x000fe200000000ff */
[----:B------:R-:W-:Y:S01]  /*d2b0*/  FFMA.FTZ R239, R93, UR11, -R116 ;  /* 0x0000000b5def7c23 */ /* 0x000fe20008010874 */
[----:B------:R-:W-:Y:S01]  /*d2c0*/  LOP3.LUT R21, R85, R21, RZ, 0xc0, !PT ;  /* 0x0000001555157212 */ /* 0x000fe200078ec0ff */
[----:B------:R-:W-:Y:S01]  /*d2d0*/  MUFU.EX2 R60, R60 ;  /* 0x0000003c003c7308 */ /* 0x000fe20000000800 */
[----:B------:R-:W-:Y:S01]  /*d2e0*/  LOP3.LUT R22, R84, R22, RZ, 0xc0, !PT ;  /* 0x0000001654167212 */ /* 0x000fe200078ec0ff */
[----:B------:R-:W-:Y:S01]  /*d2f0*/  IMAD.WIDE.U32 R84, R27, -0x2daee0ad, RZ ;  /* 0xd2511f531b547825 */ /* 0x000fe200078e00ff */
[----:B---3--:R-:W-:Y:S01]  /*d300*/  F2FP.F16.F32.PACK_AB R26, R80, R81 ;  /* 0x00000051501a723e */ /* 0x008fe200000000ff */
[----:B------:R-:W-:Y:S01]  /*d310*/  MUFU.EX2 R61, R61 ;  /* 0x0000003d003d7308 */ /* 0x000fe20000000800 */
[----:B------:R-:W-:Y:S01]  /*d320*/  HSET2.LE.AND R20, R20, R3, PT ;  /* 0x0000000314147233 */ /* 0x000fe20003803000 */
[--C-:B------:R-:W-:Y:S01]  /*d330*/  FFMA.FTZ R93, R55, UR11, -R179.reuse ;  /* 0x0000000b375d7c23 */ /* 0x100fe200080108b3 */
[----:B------:R-:W-:Y:S01]  /*d340*/  LOP3.LUT R23, R26, R23, RZ, 0xc0, !PT ;  /* 0x000000171a177212 */ /* 0x000fe200078ec0ff */
[----:B------:R-:W-:Y:S01]  /*d350*/  FFMA.FTZ R55, R38, UR11, -R179 ;  /* 0x0000000b26377c23 */ /* 0x000fe200080108b3 */
[----:B------:R-:W-:Y:S01]  /*d360*/  LOP3.LUT R26, R232, UR21, R85, 0x96, !PT ;  /* 0x00000015e81a7c12 */ /* 0x000fe2000f8e9655 */
[----:B------:R-:W-:Y:S01]  /*d370*/  FFMA.FTZ R38, R83, UR11, -R114 ;  /* 0x0000000b53267c23 */ /* 0x000fe20008010872 */
[----:B------:R-:W-:Y:S01]  /*d380*/  LOP3.LUT R84, R84, UR20, R227, 0x96, !PT ;  /* 0x0000001454547c12 */ /* 0x000fe2000f8e96e3 */
[----:B------:R-:W-:Y:S01]  /*d390*/  FFMA.FTZ R238, R44, UR11, -R116 ;  /* 0x0000000b2cee7c23 */ /* 0x000fe20008010874 */
[----:B-----5:R-:W-:Y:S01]  /*d3a0*/  F2FP.F16.F32.PACK_AB R197, R29, R28 ;  /* 0x0000001c1dc5723e */ /* 0x020fe200000000ff */
[----:B------:R-:W-:Y:S01]  /*d3b0*/  IMAD.WIDE.U32 R206, R26, -0x326172a9, RZ ;  /* 0xcd9e8d571ace7825 */ /* 0x000fe200078e00ff */
[----:B------:R-:W-:-:S03]  /*d3c0*/  LOP3.LUT R213, R212, UR7, R225, 0x96, !PT ;  /* 0x00000007d4d57c12 */ /* 0x000fc6000f8e96e1 */
[----:B------:R-:W-:Y:S01]  /*d3d0*/  FFMA.FTZ R44, R120, UR11, -R117 ;  /* 0x0000000b782c7c23 */ /* 0x000fe20008010875 */
[----:B------:R-:W-:Y:S01]  /*d3e0*/  LOP3.LUT R20, R197, R20, RZ, 0xc0, !PT ;  /* 0x00000014c5147212 */ /* 0x000fe200078ec0ff */
[----:B------:R-:W-:Y:S01]  /*d3f0*/  IMAD.WIDE.U32 R84, R84, -0x326172a9, RZ ;  /* 0xcd9e8d5754547825 */ /* 0x000fe200078e00ff */
[----:B------:R-:W-:-:S03]  /*d400*/  LOP3.LUT R27, R194, UR9, R207, 0x96, !PT ;  /* 0x00000009c21b7c12 */ /* 0x000fc6000f8e96cf */
[----:B------:R-:W-:Y:S01]  /*d410*/  FFMA.FTZ R131, R131, UR11, -R117 ;  /* 0x0000000b83837c23 */ /* 0x000fe20008010875 */
[----:B------:R-:W-:Y:S01]  /*d420*/  MUFU.EX2 R38, R38 ;  /* 0x0000002600267308 */ /* 0x000fe20000000800 */
[----:B------:R-:W-:Y:S01]  /*d430*/  VIADD R26, R198, 0xfffffffa ;  /* 0xfffffffac61a7836 */ /* 0x000fe20000000000 */
[----:B------:R-:W-:Y:S01]  /*d440*/  LOP3.LUT R206, R206, UR8, R85, 0x96, !PT ;  /* 0x00000008cece7c12 */ /* 0x000fe2000f8e9655 */
[----:B------:R-:W-:Y:S01]  /*d450*/  IMAD.WIDE.U32 R236, R27, -0x2daee0ad, RZ ;  /* 0xd2511f531bec7825 */ /* 0x000fe200078e00ff */
[----:B--2---:R-:W-:Y:S03]  /*d460*/  HMMA.16816.F32 R156, R20, R16, R156 ;  /* 0x00000010149c723c */ /* 0x004fe6000000189c */
[----:B------:R-:W-:Y:S01]  /*d470*/  FFMA.FTZ R85, R88, UR11, -R116 ;  /* 0x0000000b58557c23 */ /* 0x000fe20008010874 */
[----:B------:R-:W-:Y:S01]  /*d480*/  LOP3.LUT R26, R26, UR19, R235, 0x96, !PT ;  /* 0x000000131a1a7c12 */ /* 0x000fe2000f8e96eb */
[----:B------:R-:W-:Y:S01]  /*d490*/  IMAD.WIDE.U32 R206, R206, -0x2daee0ad, RZ ;  /* 0xd2511f53cece7825 */ /* 0x000fe200078e00ff */
[----:B------:R-:W-:-:S03]  /*d4a0*/  LOP3.LUT R27, R226, UR17, R237, 0x96, !PT ;  /* 0x00000011e21b7c12 */ /* 0x000fc6000f8e96ed */
[----:B------:R-:W-:Y:S01]  /*d4b0*/  FFMA.FTZ R88, R128, UR11, -R116 ;  /* 0x0000000b80587c23 */ /* 0x000fe20008010874 */
[----:B------:R-:W-:Y:S01]  /*d4c0*/  FFMA.FTZ R128, R109, UR11, -R179 ;  /* 0x0000000b6d807c23 */ /* 0x000fe200080108b3 */
[----:B------:R-:W-:Y:S01]  /*d4d0*/  IMAD.WIDE.U32 R224, R26, -0x326172a9, RZ ;  /* 0xcd9e8d571ae07825 */ /* 0x000fe200078e00ff */
[----:B------:R-:W-:Y:S01]  /*d4e0*/  LOP3.LUT R26, R236, UR16, R207, 0x96, !PT ;  /* 0x00000010ec1a7c12 */ /* 0x000fe2000f8e96cf */
[----:B------:R-:W-:Y:S01]  /*d4f0*/  HMMA.16816.F32 R152, R20, R18, R152 ;  /* 0x000000121498723c */ /* 0x000fe20000001898 */
[----:B------:R-:W-:Y:S01]  /*d500*/  MUFU.EX2 R85, R85 ;  /* 0x0000005500557308 */ /* 0x000fe20000000800 */
[----:B------:R-:W-:Y:S01]  /*d510*/  IMAD.WIDE.U32 R226, R27, -0x326172a9, RZ ;  /* 0xcd9e8d571be27825 */ /* 0x000fe200078e00ff */
[----:B------:R-:W-:-:S03]  /*d520*/  LOP3.LUT R197, R202, UR12, R225, 0x96, !PT ;  /* 0x0000000ccac57c12 */ /* 0x000fc6000f8e96e1 */
[--C-:B------:R-:W-:Y:S01]  /*d530*/  FFMA.FTZ R245, R40, UR11, -R114.reuse ;  /* 0x0000000b28f57c23 */ /* 0x100fe20008010872 */
[----:B------:R-:W1:Y:S01]  /*d540*/  MUFU.EX2 R88, R88 ;  /* 0x0000005800587308 */ /* 0x000e620000000800 */
[----:B------:R-:W-:Y:S01]  /*d550*/  LOP3.LUT R212, R224, UR4, R195, 0x96, !PT ;  /* 0x00000004e0d47c12 */ /* 0x000fe2000f8e96c3 */
[----:B------:R-:W-:Y:S01]  /*d560*/  VIADD R198, R198, 0xfffffffb ;  /* 0xfffffffbc6c67836 */ /* 0x000fe20000000000 */
[C---:B----4-:R-:W-:Y:S01]  /*d570*/  HMMA.16816.F32 R132, R20.reuse, R4, R132 ;  /* 0x000000041484723c */ /* 0x050fe20000001884 */
[----:B------:R-:W-:Y:S01]  /*d580*/  MUFU.EX2 R128, R128 ;  /* 0x0000008000807308 */ /* 0x000fe20000000800 */
[----:B------:R-:W-:Y:S01]  /*d590*/  LOP3.LUT R27, R200, UR12, R225, 0x96, !PT ;  /* 0x0000000cc81b7c12 */ /* 0x000fe2000f8e96e1 */
[----:B------:R-:W-:Y:S01]  /*d5a0*/  FFMA.FTZ R49, R49, UR11, -R114 ;  /* 0x0000000b31317c23 */ /* 0x000fe20008010872 */
[----:B------:R-:W-:Y:S01]  /*d5b0*/  LOP3.LUT R198, R198, UR19, R235, 0x96, !PT ;  /* 0x00000013c6c67c12 */ /* 0x000fe2000f8e96eb */
[----:B------:R1:W-:Y:S01]  /*d5c0*/  MUFU.EX2 R109, R205 ;  /* 0x000000cd006d7308 */ /* 0x0003e20000000800 */
[--C-:B------:R-:W-:Y:S01]  /*d5d0*/  FFMA.FTZ R243, R111, UR11, -R116.reuse ;  /* 0x0000000b6ff37c23 */ /* 0x100fe20008010874 */
[----:B------:R-:W-:Y:S01]  /*d5e0*/  FFMA.FTZ R53, R53, UR11, -R116 ;  /* 0x0000000b35357c23 */ /* 0x000fe20008010874 */
[----:B------:R-:W-:Y:S01]  /*d5f0*/  HMMA.16816.F32 R140, R20, R6, R140 ;  /* 0x00000006148c723c */ /* 0x000fe2000000188c */
[----:B------:R-:W-:-:S04]  /*d600*/  IMAD.WIDE.U32 R22, R26, -0x326172a9, RZ ;  /* 0xcd9e8d571a167825 */ /* 0x000fc800078e00ff */
[--C-:B------:R-:W-:Y:S01]  /*d610*/  FFMA.FTZ R21, R24, UR11, -R116.reuse ;  /* 0x0000000b18157c23 */ /* 0x100fe20008010874 */
[----:B------:R-:W-:Y:S01]  /*d620*/  LOP3.LUT R24, R84, UR7, R227, 0x96, !PT ;  /* 0x0000000754187c12 */ /* 0x000fe2000f8e96e3 */
[----:B------:R-:W-:Y:S01]  /*d630*/  FFMA.FTZ R84, R72, UR11, -R116 ;  /* 0x0000000b48547c23 */ /* 0x000fe20008010874 */
[----:B------:R-:W-:Y:S01]  /*d640*/  LOP3.LUT R26, R224, UR4, R193, 0x96, !PT ;  /* 0x00000004e01a7c12 */ /* 0x000fe2000f8e96c1 */
[----:B------:R2:W-:Y:S01]  /*d650*/  MUFU.EX2 R72, R21 ;  /* 0x0000001500487308 */ /* 0x0005e20000000800 */
[----:B------:R-:W-:Y:S01]  /*d660*/  PRMT R199, R22, 0x7772, RZ ;  /* 0x0000777216c77816 */ /* 0x000fe200000000ff */
[----:B------:R-:W-:Y:S01]  /*d670*/  IMAD.WIDE.U32 R224, R213, -0x2daee0ad, RZ ;  /* 0xd2511f53d5e07825 */ /* 0x000fe200078e00ff */
[----:B------:R-:W-:Y:S01]  /*d680*/  LOP3.LUT R20, R226, UR6, R23, 0x96, !PT ;  /* 0x00000006e2147c12 */ /* 0x000fe2000f8e9617 */
[----:B------:R-:W-:Y:S01]  /*d690*/  MUFU.EX2 R84, R84 ;  /* 0x0000005400547308 */ /* 0x000fe20000000800 */
[----:B-1----:R-:W-:Y:S01]  /*d6a0*/  F2FP.F16.F32.PACK_AB R205, R88, R85 ;  /* 0x0000005558cd723e */ /* 0x002fe200000000ff */
[----:B------:R-:W-:Y:S01]  /*d6b0*/  IMAD.MOV.U32 R23, RZ, RZ, R22 ;  /* 0x000000ffff177224 */ /* 0x000fe200078e0016 */
[----:B------:R-:W-:Y:S01]  /*d6c0*/  LOP3.LUT R25, R20, 0xff, RZ, 0xc0, !PT ;  /* 0x000000ff14197812 */ /* 0x000fe200078ec0ff */
[----:B------:R-:W-:Y:S01]  /*d6d0*/  IMAD.WIDE.U32 R226, R24, -0x2daee0ad, RZ ;  /* 0xd2511f5318e27825 */ /* 0x000fe200078e00ff */
[----:B------:R-:W-:Y:S01]  /*d6e0*/  PRMT R24, R224, 0x7771, RZ ;  /* 0x00007771e0187816 */ /* 0x000fe200000000ff */
[----:B------:R-:W-:Y:S01]  /*d6f0*/  MUFU.EX2 R44, R44 ;  /* 0x0000002c002c7308 */ /* 0x000fe20000000800 */
[----:B------:R-:W-:Y:S01]  /*d700*/  LOP3.LUT R23, R23, 0xff, RZ, 0xc0, !PT ;  /* 0x000000ff17177812 */ /* 0x000fe200078ec0ff */
[--C-:B------:R-:W-:Y:S01]  /*d710*/  FFMA.FTZ R96, R96, UR11, -R116.reuse ;  /* 0x0000000b60607c23 */ /* 0x100fe20008010874 */
[----:B------:R-:W-:Y:S01]  /*d720*/  PRMT R207, R224, 0x7772, RZ ;  /* 0x00007772e0cf7816 */ /* 0x000fe200000000ff */
[----:B------:R1:W-:Y:S01]  /*d730*/  MUFU.EX2 R40, R131 ;  /* 0x0000008300287308 */ /* 0x0003e20000000800 */
[C---:B--2---:R-:W-:Y:S01]  /*d740*/  PRMT R21, R22.reuse, 0x7773, RZ ;  /* 0x0000777316157816 */ /* 0x044fe200000000ff */
[--C-:B------:R-:W-:Y:S01]  /*d750*/  FFMA.FTZ R111, R97, UR11, -R116.reuse ;  /* 0x0000000b616f7c23 */ /* 0x100fe20008010874 */
[----:B------:R-:W-:Y:S01]  /*d760*/  PRMT R22, R22, 0x7771, RZ ;  /* 0x0000777116167816 */ /* 0x000fe200000000ff */
[--C-:B------:R-:W-:Y:S01]  /*d770*/  FFMA.FTZ R104, R104, UR11, -R116.reuse ;  /* 0x0000000b68687c23 */ /* 0x100fe20008010874 */
[----:B------:R-:W-:Y:S01]  /*d780*/  PRMT R21, R199, 0x5410, R21 ;  /* 0x00005410c7157816 */ /* 0x000fe20000000015 */
[----:B------:R-:W-:Y:S01]  /*d790*/  FFMA.FTZ R105, R105, UR11, -R116 ;  /* 0x0000000b69697c23 */ /* 0x000fe20008010874 */
[C---:B------:R-:W-:Y:S01]  /*d7a0*/  LOP3.LUT R199, R20.reuse, 0xffff, RZ, 0xc0, !PT ;  /* 0x0000ffff14c77812 */ /* 0x040fe200078ec0ff */
[----:B------:R-:W-:Y:S01]  /*d7b0*/  FFMA.FTZ R97, R47, UR11, -R179 ;  /* 0x0000000b2f617c23 */ /* 0x000fe200080108b3 */
[----:B------:R-:W-:Y:S01]  /*d7c0*/  PRMT R22, R23, 0x5410, R22 ;  /* 0x0000541017167816 */ /* 0x000fe20000000016 */
[----:B------:R-:W-:Y:S01]  /*d7d0*/  FFMA.FTZ R244, R41, UR11, -R114 ;  /* 0x0000000b29f47c23 */ /* 0x000fe20008010872 */
[----:B------:R-:W-:Y:S01]  /*d7e0*/  SHF.R.U32.HI R199, RZ, 0x8, R199 ;  /* 0x00000008ffc77819 */ /* 0x000fe200000116c7 */
[----:B------:R-:W-:Y:S01]  /*d7f0*/  MUFU.EX2 R41, R49 ;  /* 0x0000003100297308 */ /* 0x000fe20000000800 */
[----:B------:R-:W-:Y:S01]  /*d800*/  LOP3.LUT R21, R21, 0xff00ff, RZ, 0xc0, !PT ;  /* 0x00ff00ff15157812 */ /* 0x000fe200078ec0ff */
[----:B------:R-:W-:Y:S01]  /*d810*/  FFMA.FTZ R47, R51, UR11, -R117 ;  /* 0x0000000b332f7c23 */ /* 0x000fe20008010875 */
[----:B------:R-:W-:Y:S01]  /*d820*/  PRMT R23, R25, 0x5410, R199 ;  /* 0x0000541019177816 */ /* 0x000fe200000000c7 */
[----:B------:R-:W-:Y:S01]  /*d830*/  FFMA.FTZ R199, R73, UR11, -R179 ;  /* 0x0000000b49c77c23 */ /* 0x000fe200080108b3 */
[----:B------:R-:W-:Y:S01]  /*d840*/  PRMT R25, R20, 0x7632, R25 ;  /* 0x0000763214197816 */ /* 0x000fe20000000019 */
[----:B------:R-:W2:Y:S01]  /*d850*/  MUFU.EX2 R73, R183 ;  /* 0x000000b700497308 */ /* 0x000ea20000000800 */
[----:B------:R-:W-:Y:S01]  /*d860*/  SHF.R.U32.HI R20, RZ, 0x18, R20 ;  /* 0x00000018ff147819 */ /* 0x000fe20000011614 */
[--C-:B------:R-:W-:Y:S01]  /*d870*/  FFMA.FTZ R92, R92, UR11, -R179.reuse ;  /* 0x0000000b5c5c7c23 */ /* 0x100fe200080108b3 */
[--C-:B------:R-:W-:Y:S01]  /*d880*/  HSET2.LE.AND R22, R22, R3.reuse, PT ;  /* 0x0000000316167233 */ /* 0x100fe20003803000 */
[----:B------:R3:W4:Y:S01]  /*d890*/  MUFU.EX2 R183, R199 ;  /* 0x000000c700b77308 */ /* 0x0007220000000800 */
[--C-:B------:R-:W-:Y:S01]  /*d8a0*/  HSET2.LE.AND R21, R21, R3.reuse, PT ;  /* 0x0000000315157233 */ /* 0x100fe20003803000 */
[--C-:B------:R-:W-:Y:S01]  /*d8b0*/  FFMA.FTZ R78, R78, UR11, -R179.reuse ;  /* 0x0000000b4e4e7c23 */ /* 0x100fe200080108b3 */
[----:B------:R-:W-:Y:S01]  /*d8c0*/  PRMT R213, R226, 0x7773, RZ ;  /* 0x00007773e2d57816 */ /* 0x000fe200000000ff */
[----:B------:R-:W-:Y:S01]  /*d8d0*/  MUFU.EX2 R47, R47 ;  /* 0x0000002f002f7308 */ /* 0x000fe20000000800 */
[----:B------:R-:W-:Y:S01]  /*d8e0*/  LOP3.LUT R22, R205, R22, RZ, 0xc0, !PT ;  /* 0x00000016cd167212 */ /* 0x000fe200078ec0ff */
[--C-:B-1----:R-:W-:Y:S01]  /*d8f0*/  FFMA.FTZ R131, R32, UR11, -R114.reuse ;  /* 0x0000000b20837c23 */ /* 0x102fe20008010872 */
[--C-:B------:R-:W-:Y:S01]  /*d900*/  FFMA.FTZ R83, R79, UR11, -R114.reuse ;  /* 0x0000000b4f537c23 */ /* 0x100fe20008010872 */
[----:B------:R-:W-:Y:S01]  /*d910*/  MUFU.EX2 R51, R243 ;  /* 0x000000f300337308 */ /* 0x000fe20000000800 */
[--C-:B------:R-:W-:Y:S01]  /*d920*/  FFMA.FTZ R94, R94, UR11, -R114.reuse ;  /* 0x0000000b5e5e7c23 */ /* 0x100fe20008010872 */
[----:B------:R-:W-:Y:S01]  /*d930*/  FFMA.FTZ R120, R33, UR11, -R114 ;  /* 0x0000000b21787c23 */ /* 0x000fe20008010872 */
[--C-:B------:R-:W-:Y:S01]  /*d940*/  FFMA.FTZ R98, R98, UR11, -R179.reuse ;  /* 0x0000000b62627c23 */ /* 0x100fe200080108b3 */
[----:B------:R-:W-:Y:S01]  /*d950*/  MUFU.EX2 R53, R53 ;  /* 0x0000003500357308 */ /* 0x000fe20000000800 */
[--C-:B------:R-:W-:Y:S01]  /*d960*/  FFMA.FTZ R115, R115, UR11, -R179.reuse ;  /* 0x0000000b73737c23 */ /* 0x100fe200080108b3 */
[----:B---3--:R-:W-:Y:S01]  /*d970*/  LOP3.LUT R199, R25, 0xff, RZ, 0xc0, !PT ;  /* 0x000000ff19c77812 */ /* 0x008fe200078ec0ff */
[----:B------:R-:W-:Y:S01]  /*d980*/  FFMA.FTZ R106, R106, UR11, -R179 ;  /* 0x0000000b6a6a7c23 */ /* 0x000fe200080108b3 */
[----:B------:R-:W-:Y:S01]  /*d990*/  LOP3.LUT R25, R204, UR13, R225, 0x96, !PT ;  /* 0x0000000dcc197c12 */ /* 0x000fe2000f8e96e1 */
[----:B------:R-:W-:Y:S01]  /*d9a0*/  FFMA.FTZ R107, R107, UR11, -R179 ;  /* 0x0000000b6b6b7c23 */ /* 0x000fe200080108b3 */
[----:B------:R-:W-:Y:S01]  /*d9b0*/  PRMT R20, R199, 0x5410, R20 ;  /* 0x00005410c7147816 */ /* 0x000fe20000000014 */
[--C-:B------:R-:W-:Y:S01]  /*d9c0*/  FFMA.FTZ R33, R100, UR11, -R117.reuse ;  /* 0x0000000b64217c23 */ /* 0x100fe20008010875 */
[--C-:B------:R-:W-:Y:S01]  /*d9d0*/  HSET2.LE.AND R204, R23, R3.reuse, PT ;  /* 0x0000000317cc7233 */ /* 0x100fe20003803000 */
[--C-:B------:R-:W-:Y:S01]  /*d9e0*/  FFMA.FTZ R100, R34, UR11, -R117.reuse ;  /* 0x0000000b22647c23 */ /* 0x100fe20008010875 */
[----:B--2---:R-:W-:Y:S01]  /*d9f0*/  F2FP.F16.F32.PACK_AB R23, R73, R128 ;  /* 0x000000804917723e */ /* 0x004fe200000000ff */
[--C-:B------:R-:W-:Y:S01]  /*da00*/  FFMA.FTZ R99, R99, UR11, -R117.reuse ;  /* 0x0000000b63637c23 */ /* 0x100fe20008010875 */
[----:B------:R-:W-:Y:S01]  /*da10*/  HSET2.LE.AND R199, R20, R3, PT ;  /* 0x0000000314c77233 */ /* 0x000fe20003803000 */
[----:B------:R-:W-:Y:S01]  /*da20*/  FFMA.FTZ R103, R103, UR11, -R117 ;  /* 0x0000000b67677c23 */ /* 0x000fe20008010875 */
[----:B------:R-:W-:Y:S01]  /*da30*/  F2FP.F16.F32.PACK_AB R20, R84, R72 ;  /* 0x000000485414723e */ /* 0x000fe200000000ff */
[----:B------:R-:W-:Y:S01]  /*da40*/  MUFU.EX2 R79, R96 ;  /* 0x00000060004f7308 */ /* 0x000fe20000000800 */
[----:B----4-:R-:W-:Y:S01]  /*da50*/  F2FP.F16.F32.PACK_AB R205, R183, R109 ;  /* 0x0000006db7cd723e */ /* 0x010fe200000000ff */
[----:B------:R-:W-:Y:S01]  /*da60*/  FFMA.FTZ R123, R240, R185, R123 ;  /* 0x000000b9f07b7223 */ /* 0x000fe2000001007b */
[----:B------:R-:W-:Y:S01]  /*da70*/  LOP3.LUT R23, R23, R21, RZ, 0xc0, !PT ;  /* 0x0000001517177212 */ /* 0x000fe200078ec0ff */
[----:B------:R-:W-:Y:S01]  /*da80*/  MUFU.EX2 R96, R33 ;  /* 0x0000002100607308 */ /* 0x000fe20000000800 */
[----:B------:R-:W-:Y:S01]  /*da90*/  LOP3.LUT R20, R20, R204, RZ, 0xc0, !PT ;  /* 0x000000cc14147212 */ /* 0x000fe200078ec0ff */
[----:B------:R-:W-:Y:S01]  /*daa0*/  FADD.FTZ R119, R119, R123 ;  /* 0x0000007b77777221 */ /* 0x000fe20000010000 */
[----:B------:R-:W-:Y:S01]  /*dab0*/  LOP3.LUT R21, R205, R199, RZ, 0xc0, !PT ;  /* 0x000000c7cd157212 */ /* 0x000fe200078ec0ff */
[----:B------:R-:W-:Y:S01]  /*dac0*/  IMAD.MOV.U32 R199, RZ, RZ, R224 ;  /* 0x000000ffffc77224 */ /* 0x000fe200078e00e0 */
[----:B------:R-:W-:Y:S01]  /*dad0*/  PRMT R204, R224, 0x7773, RZ ;  /* 0x00007773e0cc7816 */ /* 0x000fe200000000ff */
[----:B------:R-:W-:Y:S01]  /*dae0*/  MUFU.EX2 R83, R83 ;  /* 0x0000005300537308 */ /* 0x000fe20000000800 */
[----:B------:R-:W-:Y:S01]  /*daf0*/  LOP3.LUT R224, R25, 0xffff, RZ, 0xc0, !PT ;  /* 0x0000ffff19e07812 */ /* 0x000fe200078ec0ff */
[----:B------:R-:W-:Y:S01]  /*db00*/  FFMA.FTZ R164, R242, R187, R164 ;  /* 0x000000bbf2a47223 */ /* 0x000fe200000100a4 */
[----:B------:R-:W-:Y:S01]  /*db10*/  LOP3.LUT R225, R199, 0xff, RZ, 0xc0, !PT ;  /* 0x000000ffc7e17812 */ /* 0x000fe200078ec0ff */
[C---:B------:R-:W-:Y:S01]  /*db20*/  HMMA.16816.F32 R160, R20.reuse, R16, R160 ;  /* 0x0000001014a0723c */ /* 0x040fe200000018a0 */
[----:B------:R-:W-:Y:S01]  /*db30*/  IMAD.MOV.U32 R17, RZ, RZ, R226 ;  /* 0x000000ffff117224 */ /* 0x000fe200078e00e2 */
[----:B------:R-:W-:Y:S01]  /*db40*/  SHF.R.U32.HI R224, RZ, 0x8, R224 ;  /* 0x00000008ffe07819 */ /* 0x000fe200000116e0 */
[----:B------:R-:W-:Y:S01]  /*db50*/  MUFU.EX2 R49, R238 ;  /* 0x000000ee00317308 */ /* 0x000fe20000000800 */
[----:B------:R-:W-:Y:S01]  /*db60*/  LOP3.LUT R205, R206, UR13, R227, 0x96, !PT ;  /* 0x0000000dcecd7c12 */ /* 0x000fe2000f8e96e3 */
[----:B------:R-:W-:Y:S01]  /*db70*/  FFMA.FTZ R178, R241, R188, R178 ;  /* 0x000000bcf1b27223 */ /* 0x000fe200000100b2 */
[----:B------:R-:W-:Y:S01]  /*db80*/  LOP3.LUT R199, R17, 0xff, RZ, 0xc0, !PT ;  /* 0x000000ff11c77812 */ /* 0x000fe200078ec0ff */
[----:B------:R-:W-:Y:S01]  /*db90*/  MUFU.EX2 R111, R111 ;  /* 0x0000006f006f7308 */ /* 0x000fe20000000800 */
[----:B------:R-:W-:Y:S01]  /*dba0*/  LOP3.LUT R17, R25, 0xff, RZ, 0xc0, !PT ;  /* 0x000000ff19117812 */ /* 0x000fe200078ec0ff */
[----:B------:R-:W-:Y:S01]  /*dbb0*/  HMMA.16816.F32 R8, R20, R18, R8 ;  /* 0x000000121408723c */ /* 0x000fe20000001808 */
[----:B------:R-:W-:Y:S01]  /*dbc0*/  PRMT R206, R226, 0x7772, RZ ;  /* 0x00007772e2ce7816 */ /* 0x000fe200000000ff */
[----:B------:R-:W-:Y:S01]  /*dbd0*/  FFMA.FTZ R19, R66, UR11, -R117 ;  /* 0x0000000b42137c23 */ /* 0x000fe20008010875 */
[----:B------:R-:W-:Y:S01]  /*dbe0*/  PRMT R16, R226, 0x7771, RZ ;  /* 0x00007771e2107816 */ /* 0x000fe200000000ff */
[----:B------:R-:W-:Y:S01]  /*dbf0*/  IMAD.WIDE.U32 R226, R197, -0x2daee0ad, RZ ;  /* 0xd2511f53c5e27825 */ /* 0x000fe200078e00ff */
[----:B------:R-:W-:-:S03]  /*dc00*/  PRMT R224, R17, 0x5410, R224 ;  /* 0x0000541011e07816 */ /* 0x000fc600000000e0 */
[----:B------:R-:W-:Y:S01]  /*dc10*/  FFMA.FTZ R66, R67, UR11, -R117 ;  /* 0x0000000b43427c23 */ /* 0x000fe20008010875 */
[----:B------:R-:W-:Y:S01]  /*dc20*/  PRMT R207, R207, 0x5410, R204 ;  /* 0x00005410cfcf7816 */ /* 0x000fe200000000cc */
[----:B------:R1:W-:Y:S01]  /*dc30*/  MUFU.EX2 R67, R19 ;  /* 0x0000001300437308 */ /* 0x0003e20000000800 */
[----:B------:R-:W-:Y:S01]  /*dc40*/  PRMT R18, R25, 0x7632, R18 ;  /* 0x0000763219127816 */ /* 0x000fe20000000012 */
[C---:B------:R-:W-:Y:S01]  /*dc50*/  HMMA.16816.F32 R12, R20.reuse, R4, R12 ;  /* 0x00000004140c723c */ /* 0x040fe2000000180c */
[----:B------:R-:W-:Y:S01]  /*dc60*/  LOP3.LUT R17, R205, 0xffff, RZ, 0xc0, !PT ;  /* 0x0000ffffcd117812 */ /* 0x000fe200078ec0ff */
[----:B------:R-:W2:Y:S01]  /*dc70*/  MUFU.EX2 R66, R66 ;  /* 0x0000004200427308 */ /* 0x000ea20000000800 */
[----:B------:R-:W-:Y:S01]  /*dc80*/  PRMT R204, R206, 0x5410, R213 ;  /* 0x00005410cecc7816 */ /* 0x000fe200000000d5 */
[----:B------:R-:W-:Y:S01]  /*dc90*/  IMAD.WIDE.U32 R212, R212, -0x2daee0ad, RZ ;  /* 0xd2511f53d4d47825 */ /* 0x000fe200078e00ff */
[----:B------:R-:W-:Y:S01]  /*dca0*/  PRMT R206, R225, 0x5410, R24 ;  /* 0x00005410e1ce7816 */ /* 0x000fe20000000018 */
[----:B------:R-:W-:Y:S01]  /*dcb0*/  MUFU.EX2 R98, R98 ;  /* 0x0000006200627308 */ /* 0x000fe20000000800 */
[----:B------:R-:W-:Y:S01]  /*dcc0*/  PRMT R24, R199, 0x5410, R16 ;  /* 0x00005410c7187816 */ /* 0x000fe20000000010 */
[----:B------:R-:W-:Y:S01]  /*dcd0*/  HMMA.16816.F32 R136, R20, R6, R136 ;  /* 0x000000061488723c */ /* 0x000fe20000001888 */
[----:B------:R-:W-:Y:S01]  /*dce0*/  SHF.R.U32.HI R16, RZ, 0x18, R25 ;  /* 0x00000018ff107819 */ /* 0x000fe20000011619 */
[----:B------:R-:W-:Y:S01]  /*dcf0*/  LDSM.16.MT88.4 R20, [R170+0x4c00] ;  /* 0x004c0000aa14783b */ /* 0x000fe20000004200 */
[----:B------:R-:W-:Y:S01]  /*dd00*/  LOP3.LUT R18, R18, 0xff, RZ, 0xc0, !PT ;  /* 0x000000ff12127812 */ /* 0x000fe200078ec0ff */
[----:B------:R-:W-:Y:S01]  /*dd10*/  MUFU.EX2 R115, R115 ;  /* 0x0000007300737308 */ /* 0x000fe20000000800 */
[----:B------:R-:W-:Y:S01]  /*dd20*/  SHF.R.U32.HI R17, RZ, 0x8, R17 ;  /* 0x00000008ff117819 */ /* 0x000fe20000011611 */
[----:B------:R-:W-:Y:S01]  /*dd30*/  FADD.FTZ R182, R182, R164 ;  /* 0x000000a4b6b67221 */ /* 0x000fe20000010000 */
[----:B------:R-:W-:Y:S01]  /*dd40*/  LOP3.LUT R199, R205, 0xff, RZ, 0xc0, !PT ;  /* 0x000000ffcdc77812 */ /* 0x000fe200078ec0ff */
[----:B------:R-:W-:Y:S01]  /*dd50*/  MUFU.EX2 R97, R97 ;  /* 0x0000006100617308 */ /* 0x000fe20000000800 */
[----:B------:R-:W-:Y:S01]  /*dd60*/  LOP3.LUT R197, R226, UR20, R213, 0x96, !PT ;  /* 0x00000014e2c57c12 */ /* 0x000fe2000f8e96d5 */
[----:B------:R-:W-:Y:S01]  /*dd70*/  FADD.FTZ R177, R177, R178 ;  /* 0x000000b2b1b17221 */ /* 0x000fe20000010000 */
[----:B------:R-:W-:Y:S01]  /*dd80*/  PRMT R213, R18, 0x5410, R16 ;  /* 0x0000541012d57816 */ /* 0x000fe20000000010 */
[----:B------:R-:W-:Y:S01]  /*dd90*/  MUFU.EX2 R131, R131 ;  /* 0x0000008300837308 */ /* 0x000fe20000000800 */
[----:B------:R-:W-:Y:S01]  /*dda0*/  PRMT R199, R199, 0x5410, R17 ;  /* 0x00005410c7c77816 */ /* 0x000fe20000000011 */
[----:B------:R-:W-:Y:S01]  /*ddb0*/  FADD.FTZ R182, R181, R182 ;  /* 0x000000b6b5b67221 */ /* 0x000fe20000010000 */
[----:B-1----:R-:W1:Y:S01]  /*ddc0*/  LDSM.16.MT88.4 R16, [R208+0x4c00] ;  /* 0x004c0000d010783b */ /* 0x002e620000004200 */
[--C-:B------:R-:W-:Y:S01]  /*ddd0*/  HSET2.LE.AND R4, R224, R3.reuse, PT ;  /* 0x00000003e0047233 */ /* 0x100fe20003803000 */
[----:B------:R-:W-:Y:S01]  /*dde0*/  FFMA.FTZ R224, R91, UR11, -R114 ;  /* 0x0000000b5be07c23 */ /* 0x000fe20008010872 */
[----:B------:R-:W-:Y:S01]  /*ddf0*/  FFMA.FTZ R91, R90, UR11, -R117 ;  /* 0x0000000b5a5b7c23 */ /* 0x000fe20008010875 */
[----:B------:R-:W-:Y:S01]  /*de00*/  F2FP.F16.F32.PACK_AB R5, R65, R64 ;  /* 0x000000404105723e */ /* 0x000fe200000000ff */
[----:B------:R-:W-:Y:S01]  /*de10*/  MUFU.EX2 R120, R120 ;  /* 0x0000007800787308 */ /* 0x000fe20000000800 */
[----:B------:R-:W-:Y:S01]  /*de20*/  PRMT R6, R205, 0x7632, R6 ;  /* 0x00007632cd067816 */ /* 0x000fe20000000006 */
[----:B------:R-:W-:Y:S01]  /*de30*/  FADD.FTZ R177, R176, R177 ;  /* 0x000000b1b0b17221 */ /* 0x000fe20000010000 */
[----:B------:R-:W-:Y:S01]  /*de40*/  LOP3.LUT R4, R5, R4, RZ, 0xc0, !PT ;  /* 0x0000000405047212 */ /* 0x000fe200078ec0ff */
[----:B------:R-:W3:Y:S01]  /*de50*/  MUFU.EX2 R91, R91 ;  /* 0x0000005b005b7308 */ /* 0x000ee20000000800 */
[----:B------:R-:W-:Y:S01]  /*de60*/  LOP3.LUT R7, R207, 0xff00ff, RZ, 0xc0, !PT ;  /* 0x00ff00ffcf077812 */ /* 0x000fe200078ec0ff */
[----:B------:R-:W-:Y:S01]  /*de70*/  FADD.FTZ R119, R118, R119 ;  /* 0x0000007776777221 */ /* 0x000fe20000010000 */
[--C-:B------:R-:W-:Y:S01]  /*de80*/  HSET2.LE.AND R5, R213, R3.reuse, PT ;  /* 0x00000003d5057233 */ /* 0x100fe20003803000 */
[----:B------:R4:W5:Y:S01]  /*de90*/  MUFU.EX2 R90, R224 ;  /* 0x000000e0005a7308 */ /* 0x0009620000000800 */
[----:B--2---:R-:W-:Y:S01]  /*dea0*/  F2FP.F16.F32.PACK_AB R213, R66, R67 ;  /* 0x0000004342d5723e */ /* 0x004fe200000000ff */
[----:B------:R-:W-:Y:S01]  /*deb0*/  FADD.FTZ R182, R180, R182 ;  /* 0x000000b6b4b67221 */ /* 0x000fe20000010000 */
[----:B------:R-:W-:Y:S01]  /*dec0*/  LOP3.LUT R207, R6, 0xff, RZ, 0xc0, !PT ;  /* 0x000000ff06cf7812 */ /* 0x000fe200078ec0ff */
[----:B------:R-:W-:Y:S01]  /*ded0*/  MUFU.EX2 R100, R100 ;  /* 0x0000006400647308 */ /* 0x000fe20000000800 */
[--C-:B------:R-:W-:Y:S01]  /*dee0*/  HSET2.LE.AND R6, R206, R3.reuse, PT ;  /* 0x00000003ce067233 */ /* 0x100fe20003803000 */
[----:B------:R-:W-:Y:S01]  /*def0*/  FADD.FTZ R177, R186, R177 ;  /* 0x000000b1bab17221 */ /* 0x000fe20000010000 */
[----:B------:R-:W-:Y:S01]  /*df00*/  HSET2.LE.AND R7, R7, R3, PT ;  /* 0x0000000307077233 */ /* 0x000fe20003803000 */
[----:B------:R-:W-:Y:S01]  /*df10*/  MUFU.EX2 R99, R99 ;  /* 0x0000006300637308 */ /* 0x000fe20000000800 */
[----:B------:R-:W-:Y:S01]  /*df20*/  LOP3.LUT R5, R213, R5, RZ, 0xc0, !PT ;  /* 0x00000005d5057212 */ /* 0x000fe200078ec0ff */
[----:B------:R-:W-:Y:S01]  /*df30*/  FADD.FTZ R119, R166, R119 ;  /* 0x00000077a6777221 */ /* 0x000fe20000010000 */
[----:B------:R-:W-:Y:S01]  /*df40*/  SHF.R.U32.HI R205, RZ, 0x18, R205 ;  /* 0x00000018ffcd7819 */ /* 0x000fe200000116cd */
[----:B------:R-:W-:Y:S01]  /*df50*/  MUFU.EX2 R103, R103 ;  /* 0x0000006700677308 */ /* 0x000fe20000000800 */
[----:B---3--:R-:W-:Y:S01]  /*df60*/  F2FP.F16.F32.PACK_AB R206, R108, R91 ;  /* 0x0000005b6cce723e */ /* 0x008fe200000000ff */
[----:B----4-:R-:W-:-:S04]  /*df70*/  IMAD.WIDE.U32 R224, R26, -0x2daee0ad, RZ ;  /* 0xd2511f531ae07825 */ /* 0x010fc800078e00ff */
[----:B------:R-:W-:Y:S01]  /*df80*/  FFMA.FTZ R26, R70, UR11, -R179 ;  /* 0x0000000b461a7c23 */ /* 0x000fe200080108b3 */
[----:B-----5:R-:W-:Y:S01]  /*df90*/  F2FP.F16.F32.PACK_AB R213, R90, R89 ;  /* 0x000000595ad5723e */ /* 0x020fe200000000ff */
[----:B------:R2:W3:Y:S01]  /*dfa0*/  MUFU.EX2 R70, R173 ;  /* 0x000000ad00467308 */ /* 0x0004e20000000800 */
[----:B------:R-:W-:Y:S01]  /*dfb0*/  LOP3.LUT R7, R206, R7, RZ, 0xc0, !PT ;  /* 0x00000007ce077212 */ /* 0x000fe200078ec0ff */
[----:B------:R-:W-:Y:S01]  /*dfc0*/  FADD.FTZ R189, R189, R182 ;  /* 0x000000b6bdbd7221 */ /* 0x000fe20000010000 */
[----:B------:R-:W-:Y:S01]  /*dfd0*/  PRMT R205, R207, 0x5410, R205 ;  /* 0x00005410cfcd7816 */ /* 0x000fe200000000cd */
[----:B------:R-:W-:Y:S01]  /*dfe0*/  IMAD.WIDE.U32 R206, R27, -0x2daee0ad, RZ ;  /* 0xd2511f531bce7825 */ /* 0x000fe200078e00ff */
[----:B------:R-:W-:-:S03]  /*dff0*/  LOP3.LUT R6, R213, R6, RZ, 0xc0, !PT ;  /* 0x00000006d5067212 */ /* 0x000fc600078ec0ff */
[----:B------:R-:W-:Y:S01]  /*e000*/  FADD.FTZ R191, R191, R177 ;  /* 0x000000b1bfbf7221 */ /* 0x000fe20000010000 */
[--C-:B------:R-:W-:Y:S01]  /*e010*/  HSET2.LE.AND R24, R24, R3.reuse, PT ;  /* 0x0000000318187233 */ /* 0x100fe20003803000 */
[----:B------:R-:W-:Y:S01]  /*e020*/  FADD.FTZ R146, R146, R119 ;  /* 0x0000007792927221 */ /* 0x000fe20000010000 */
[----:B------:R-:W-:Y:S01]  /*e030*/  LOP3.LUT R204, R204, 0xff00ff, RZ, 0xc0, !PT ;  /* 0x00ff00ffcccc7812 */ /* 0x000fe200078ec0ff */
[----:B------:R-:W-:Y:S01]  /*e040*/  MUFU.EX2 R104, R104 ;  /* 0x0000006800687308 */ /* 0x000fe20000000800 */
[----:B------:R-:W-:Y:S01]  /*e050*/  LOP3.LUT R25, R232, UR21, R227, 0x96, !PT ;  /* 0x00000015e8197c12 */ /* 0x000fe2000f8e96e3 */
[C---:B-1----:R-:W-:Y:S01]  /*e060*/  HMMA.16816.F32 R156, R4.reuse, R16, R156 ;  /* 0x00000010049c723c */ /* 0x042fe2000000189c */
[----:B------:R-:W-:Y:S01]  /*e070*/  LOP3.LUT R207, R228, UR21, R207, 0x96, !PT ;  /* 0x00000015e4cf7c12 */ /* 0x000fe2000f8e96cf */
[----:B--2---:R-:W-:Y:S01]  /*e080*/  FFMA.FTZ R173, R71, UR11, -R179 ;  /* 0x0000000b47ad7c23 */ /* 0x004fe200080108b3 */
[----:B------:R-:W-:Y:S01]  /*e090*/  LOP3.LUT R206, R206, UR20, R225, 0x96, !PT ;  /* 0x00000014cece7c12 */ /* 0x000fe2000f8e96e1 */
[----:B------:R1:W-:Y:S01]  /*e0a0*/  MUFU.EX2 R71, R26 ;  /* 0x0000001a00477308 */ /* 0x0003e20000000800 */
[--C-:B------:R-:W-:Y:S01]  /*e0b0*/  HSET2.LE.AND R27, R204, R3.reuse, PT ;  /* 0x00000003cc1b7233 */ /* 0x100fe20003803000 */
[----:B------:R-:W-:Y:S01]  /*e0c0*/  IMAD.WIDE.U32 R226, R207, -0x326172a9, RZ ;  /* 0xcd9e8d57cfe27825 */ /* 0x000fe200078e00ff */
[----:B------:R-:W-:Y:S01]  /*e0d0*/  HSET2.LE.AND R205, R205, R3, PT ;  /* 0x00000003cdcd7233 */ /* 0x000fe20003803000 */
[----:B------:R-:W2:Y:S01]  /*e0e0*/  MUFU.EX2 R173, R173 ;  /* 0x000000ad00ad7308 */ /* 0x000ea20000000800 */
[C---:B------:R-:W-:Y:S01]  /*e0f0*/  HMMA.16816.F32 R152, R4.reuse, R18, R152 ;  /* 0x000000120498723c */ /* 0x040fe20000001898 */
[----:B---3--:R-:W-:Y:S01]  /*e100*/  F2FP.F16.F32.PACK_AB R204, R70, R126 ;  /* 0x0000007e46cc723e */ /* 0x008fe200000000ff */
[----:B------:R-:W-:Y:S01]  /*e110*/  IMAD.WIDE.U32 R236, R25, -0x326172a9, RZ ;  /* 0xcd9e8d5719ec7825 */ /* 0x000fe200078e00ff */
[----:B------:R-:W-:Y:S02]  /*e120*/  MUFU.EX2 R105, R105 ;  /* 0x0000006900697308 */ /* 0x000fe40000000800 */
[----:B------:R-:W-:Y:S01]  /*e130*/  LOP3.LUT R27, R204, R27, RZ, 0xc0, !PT ;  /* 0x0000001bcc1b7212 */ /* 0x000fe200078ec0ff */
[----:B------:R-:W-:Y:S01]  /*e140*/  IMAD.WIDE.U32 R206, R206, -0x326172a9, RZ ;  /* 0xcd9e8d57cece7825 */ /* 0x000fe200078e00ff */
[----:B------:R-:W-:Y:S01]  /*e150*/  MUFU.EX2 R55, R55 ;  /* 0x0000003700377308 */ /* 0x000fe20000000800 */
[----:B------:R-:W-:Y:S01]  /*e160*/  HMMA.16816.F32 R132, R4, R20, R132 ;  /* 0x000000140484723c */ /* 0x000fe20000001884 */
[----:B-1----:R-:W-:Y:S01]  /*e170*/  F2FP.F16.F32.PACK_AB R26, R125, R86 ;  /* 0x000000567d1a723e */ /* 0x002fe200000000ff */
[----:B------:R-:W-:Y:S01]  /*e180*/  IMAD.MOV.U32 R164, RZ, RZ, R113 ;  /* 0x000000ffffa47224 */ /* 0x000fe200078e0071 */
[----:B------:R-:W-:Y:S01]  /*e190*/  LOP3.LUT R204, R226, UR8, R207, 0x96, !PT ;  /* 0x00000008e2cc7c12 */ /* 0x000fe2000f8e96cf */
[----:B------:R-:W-:Y:S01]  /*e1a0*/  MUFU.EX2 R106, R106 ;  /* 0x0000006a006a7308 */ /* 0x000fe20000000800 */
[----:B------:R-:W-:-:S02]  /*e1b0*/  LOP3.LUT R26, R26, R24, RZ, 0xc0, !PT ;  /* 0x000000181a1a7212 */ /* 0x000fc400078ec0ff */
[----:B------:R-:W-:Y:S01]  /*e1c0*/  HSET2.LE.AND R24, R199, R3, PT ;  /* 0x00000003c7187233 */ /* 0x000fe20003803000 */
[----:B------:R-:W-:Y:S01]  /*e1d0*/  HMMA.16816.F32 R140, R4, R22, R140 ;  /* 0x00000016048c723c */ /* 0x000fe2000000188c */
[----:B------:R-:W-:Y:S01]  /*e1e0*/  F2FP.F16.F32.PACK_AB R199, R69, R68 ;  /* 0x0000004445c7723e */ /* 0x000fe200000000ff */
[----:B------:R-:W-:Y:S01]  /*e1f0*/  IMAD.WIDE.U32 R6, R197, -0x326172a9, RZ ;  /* 0xcd9e8d57c5067825 */ /* 0x000fe200078e00ff */
[----:B--2---:R-:W-:Y:S01]  /*e200*/  F2FP.F16.F32.PACK_AB R4, R173, R71 ;  /* 0x00000047ad04723e */ /* 0x004fe200000000ff */
[----:B------:R-:W-:Y:S01]  /*e210*/  MUFU.EX2 R107, R107 ;  /* 0x0000006b006b7308 */ /* 0x000fe20000000800 */
[----:B------:R-:W-:Y:S02]  /*e220*/  LOP3.LUT R24, R199, R24, RZ, 0xc0, !PT ;  /* 0x00000018c7187212 */ /* 0x000fe400078ec0ff */
[----:B------:R-:W-:Y:S01]  /*e230*/  LOP3.LUT R25, R4, R205, RZ, 0xc0, !PT ;  /* 0x000000cd04197212 */ /* 0x000fe200078ec0ff */
[----:B------:R-:W-:Y:S01]  /*e240*/  IMAD.WIDE.U32 R204, R204, -0x2daee0ad, RZ ;  /* 0xd2511f53cccc7825 */ /* 0x000fe200078e00ff */
[----:B------:R-:W-:-:S02]  /*e250*/  LOP3.LUT R5, R194, UR9, R237, 0x96, !PT ;  /* 0x00000009c2057c12 */ /* 0x000fc4000f8e96ed */
[----:B------:R-:W-:Y:S02]  /*e260*/  LOP3.LUT R4, R192, UR9, R227, 0x96, !PT ;  /* 0x00000009c0047c12 */ /* 0x000fe4000f8e96e3 */
[----:B------:R-:W-:Y:S01]  /*e270*/  LOP3.LUT R213, R236, UR8, R7, 0x96, !PT ;  /* 0x00000008ecd57c12 */ /* 0x000fe2000f8e9607 */
[----:B------:R-:W-:Y:S01]  /*e280*/  HMMA.16816.F32 R160, R24, R16, R160 ;  /* 0x0000001018a0723c */ /* 0x000fe200000018a0 */
[----:B------:R-:W-:-:S04]  /*e290*/  IMAD.WIDE.U32 R16, R5, -0x2daee0ad, RZ ;  /* 0xd2511f5305107825 */ /* 0x000fc800078e00ff */
[----:B------:R-:W-:Y:S01]  /*e2a0*/  IMAD.WIDE.U32 R4, R4, -0x2daee0ad, RZ ;  /* 0xd2511f5304047825 */ /* 0x000fe200078e00ff */
[----:B------:R-:W-:Y:S02]  /*e2b0*/  LOP3.LUT R226, R212, UR17, R17, 0x96, !PT ;  /* 0x00000011d4e27c12 */ /* 0x000fe4000f8e9611 */
[C---:B------:R-:W-:Y:S01]  /*e2c0*/  HMMA.16816.F32 R8, R24.reuse, R18, R8 ;  /* 0x000000121808723c */ /* 0x040fe20000001808 */
[----:B------:R-:W-:Y:S01]  /*e2d0*/  IMAD.WIDE.U32 R212, R213, -0x2daee0ad, RZ ;  /* 0xd2511f53d5d47825 */ /* 0x000fe200078e00ff */
[----:B------:R-:W-:Y:S02]  /*e2e0*/  LOP3.LUT R224, R224, UR17, R5, 0x96, !PT ;  /* 0x00000011e0e07c12 */ /* 0x000fe4000f8e9605 */
[----:B------:R-:W-:Y:S01]  /*e2f0*/  LOP3.LUT R4, R4, UR16, R205, 0x96, !PT ;  /* 0x0000001004047c12 */ /* 0x000fe2000f8e96cd */
[----:B------:R-:W-:Y:S01]  /*e300*/  IMAD.WIDE.U32 R226, R226, -0x326172a9, RZ ;  /* 0xcd9e8d57e2e27825 */ /* 0x000fe200078e00ff */
[----:B------:R-:W-:Y:S02]  /*e310*/  LOP3.LUT R16, R16, UR16, R213, 0x96, !PT ;  /* 0x0000001010107c12 */ /* 0x000fe4000f8e96d5 */
[----:B------:R-:W-:Y:S01]  /*e320*/  HMMA.16816.F32 R12, R24, R20, R12 ;  /* 0x00000014180c723c */ /* 0x000fe2000000180c */
[----:B------:R-:W-:-:S04]  /*e330*/  IMAD.WIDE.U32 R224, R224, -0x326172a9, RZ ;  /* 0xcd9e8d57e0e07825 */ /* 0x000fc800078e00ff */
[----:B------:R-:W-:Y:S01]  /*e340*/  FFMA.FTZ R21, R129, UR11, -R114 ;  /* 0x0000000b81157c23 */ /* 0x000fe20008010872 */
[----:B------:R-:W-:Y:S01]  /*e350*/  FFMA.FTZ R129, R124, UR11, -R117 ;  /* 0x0000000b7c817c23 */ /* 0x000fe20008010875 */
[----:B------:R-:W-:Y:S01]  /*e360*/  LOP3.LUT R197, R6, UR7, R227, 0x96, !PT ;  /* 0x0000000706c57c12 */ /* 0x000fe2000f8e96e3 */
[----:B------:R-:W-:Y:S01]  /*e370*/  IMAD.WIDE.U32 R236, R4, -0x326172a9, RZ ;  /* 0xcd9e8d5704ec7825 */ /* 0x000fe200078e00ff */
[----:B------:R1:W-:Y:S01]  /*e380*/  MUFU.EX2 R124, R21 ;  /* 0x00000015007c7308 */ /* 0x0003e20000000800 */
[----:B------:R-:W-:Y:S01]  /*e390*/  LOP3.LUT R207, R206, UR7, R225, 0x96, !PT ;  /* 0x00000007cecf7c12 */ /* 0x000fe2000f8e96e1 */
[----:B------:R-:W-:Y:S01]  /*e3a0*/  HMMA.16816.F32 R136, R24, R22, R136 ;  /* 0x000000161888723c */ /* 0x000fe20000001888 */
[----:B------:R-:W-:Y:S01]  /*e3b0*/  IMAD.MOV.U32 R19, RZ, RZ, R236 ;  /* 0x000000ffff137224 */ /* 0x000fe200078e00ec */
[----:B------:R-:W-:Y:S01]  /*e3c0*/  LOP3.LUT R18, R224, UR6, R237, 0x96, !PT ;  /* 0x00000006e0127c12 */ /* 0x000fe2000f8e96ed */
[----:B------:R-:W-:Y:S01]  /*e3d0*/  MUFU.EX2 R129, R129 ;  /* 0x0000008100817308 */ /* 0x000fe20000000800 */
[----:B------:R-:W-:-:S02]  /*e3e0*/  PRMT R17, R236, 0x7771, RZ ;  /* 0x00007771ec117816 */ /* 0x000fc400000000ff */
[C---:B------:R-:W-:Y:S02]  /*e3f0*/  LOP3.LUT R22, R18.reuse, 0xffff, RZ, 0xc0, !PT ;  /* 0x0000ffff12167812 */ /* 0x040fe400078ec0ff */
[----:B------:R-:W-:Y:S02]  /*e400*/  LOP3.LUT R19, R19, 0xff, RZ, 0xc0, !PT ;  /* 0x000000ff13137812 */ /* 0x000fe400078ec0ff */
[C---:B------:R-:W-:Y:S02]  /*e410*/  LOP3.LUT R24, R18.reuse, 0xff, RZ, 0xc0, !PT ;  /* 0x000000ff12187812 */ /* 0x040fe400078ec0ff */
[----:B------:R-:W-:Y:S02]  /*e420*/  PRMT R23, R18, 0x7632, R23 ;  /* 0x0000763212177816 */ /* 0x000fe40000000017 */
[----:B-1----:R-:W-:Y:S02]  /*e430*/  SHF.R.U32.HI R21, RZ, 0x18, R18 ;  /* 0x00000018ff157819 */ /* 0x002fe40000011612 */
[----:B------:R-:W-:-:S02]  /*e440*/  SHF.R.U32.HI R18, RZ, 0x8, R22 ;  /* 0x00000008ff127819 */ /* 0x000fc40000011616 */
[----:B------:R-:W-:Y:S01]  /*e450*/  PRMT R22, R19, 0x5410, R17 ;  /* 0x0000541013167816 */ /* 0x000fe20000000011 */
[----:B------:R-:W-:Y:S01]  /*e460*/  FFMA.FTZ R17, R58, UR11, -R117 ;  /* 0x0000000b3a117c23 */ /* 0x000fe20008010875 */
[C---:B------:R-:W-:Y:S01]  /*e470*/  PRMT R4, R236.reuse, 0x7773, RZ ;  /* 0x00007773ec047816 */ /* 0x040fe200000000ff */
[----:B------:R-:W1:Y:S01]  /*e480*/  MUFU.EX2 R58, R130 ;  /* 0x00000082003a7308 */ /* 0x000e620000000800 */
[----:B------:R-:W-:Y:S01]  /*e490*/  PRMT R20, R236, 0x7772, RZ ;  /* 0x00007772ec147816 */ /* 0x000fe200000000ff */
[----:B------:R-:W-:Y:S01]  /*e4a0*/  IMAD.WIDE.U32 R236, R16, -0x326172a9, RZ ;  /* 0xcd9e8d5710ec7825 */ /* 0x000fe200078e00ff */
[----:B------:R-:W-:Y:S01]  /*e4b0*/  PRMT R24, R24, 0x5410, R18 ;  /* 0x0000541018187816 */ /* 0x000fe20000000012 */
[----:B------:R2:W3:Y:S01]  /*e4c0*/  MUFU.EX2 R130, R17 ;  /* 0x0000001100827308 */ /* 0x0004e20000000800 */
[----:B------:R-:W-:Y:S01]  /*e4d0*/  PRMT R20, R20, 0x5410, R4 ;  /* 0x0000541014147816 */ /* 0x000fe20000000004 */
[----:B------:R-:W-:Y:S01]  /*e4e0*/  IMAD.MOV.U32 R27, RZ, RZ, R236 ;  /* 0x000000ffff1b7224 */ /* 0x000fe200078e00ec */
[----:B------:R-:W4:Y:S01]  /*e4f0*/  LDSM.16.MT88.4 R4, [R208+0x5000] ;  /* 0x00500000d004783b */ /* 0x000f220000004200 */
[----:B------:R-:W-:-:S02]  /*e500*/  LOP3.LUT R23, R23, 0xff, RZ, 0xc0, !PT ;  /* 0x000000ff17177812 */ /* 0x000fc400078ec0ff */
[----:B------:R-:W-:Y:S02]  /*e510*/  LOP3.LUT R20, R20, 0xff00ff, RZ, 0xc0, !PT ;  /* 0x00ff00ff14147812 */ /* 0x000fe400078ec0ff */
[----:B------:R-:W-:Y:S02]  /*e520*/  PRMT R21, R23, 0x5410, R21 ;  /* 0x0000541017157816 */ /* 0x000fe40000000015 */
[--C-:B------:R-:W-:Y:S02]  /*e530*/  HSET2.LE.AND R22, R22, R3.reuse, PT ;  /* 0x0000000316167233 */ /* 0x100fe40003803000 */
[----:B------:R-:W-:Y:S01]  /*e540*/  HSET2.LE.AND R20, R20, R3, PT ;  /* 0x0000000314147233 */ /* 0x000fe20003803000 */
[----:B--2---:R-:W2:Y:S01]  /*e550*/  LDSM.16.MT88.4 R16, [R170+0x5000] ;  /* 0x00500000aa10783b */ /* 0x004ea20000004200 */
[----:B-1----:R-:W-:Y:S02]  /*e560*/  F2FP.F16.F32.PACK_AB R23, R58, R129 ;  /* 0x000000813a17723e */ /* 0x002fe400000000ff */
[----:B------:R-:W-:-:S02]  /*e570*/  F2FP.F16.F32.PACK_AB R26, R124, R87 ;  /* 0x000000577c1a723e */ /* 0x000fc400000000ff */
[----:B------:R-:W-:Y:S02]  /*e580*/  LOP3.LUT R23, R23, R20, RZ, 0xc0, !PT ;  /* 0x0000001417177212 */ /* 0x000fe400078ec0ff */
[----:B------:R-:W-:Y:S02]  /*e590*/  LOP3.LUT R22, R26, R22, RZ, 0xc0, !PT ;  /* 0x000000161a167212 */ /* 0x000fe400078ec0ff */
[--C-:B------:R-:W-:Y:S02]  /*e5a0*/  HSET2.LE.AND R20, R24, R3.reuse, PT ;  /* 0x0000000318147233 */ /* 0x100fe40003803000 */
[----:B------:R-:W-:Y:S02]  /*e5b0*/  HSET2.LE.AND R21, R21, R3, PT ;  /* 0x0000000315157233 */ /* 0x000fe40003803000 */
[----:B------:R-:W-:Y:S02]  /*e5c0*/  F2FP.F16.F32.PACK_AB R26, R57, R56 ;  /* 0x00000038391a723e */ /* 0x000fe400000000ff */
[----:B---3--:R-:W-:-:S02]  /*e5d0*/  F2FP.F16.F32.PACK_AB R24, R59, R130 ;  /* 0x000000823b18723e */ /* 0x008fc400000000ff */
[----:B------:R-:W-:Y:S02]  /*e5e0*/  LOP3.LUT R20, R26, R20, RZ, 0xc0, !PT ;  /* 0x000000141a147212 */ /* 0x000fe400078ec0ff */
[----:B------:R-:W-:Y:S02]  /*e5f0*/  LOP3.LUT R21, R24, R21, RZ, 0xc0, !PT ;  /* 0x0000001518157212 */ /* 0x000fe400078ec0ff */
[----:B------:R-:W-:Y:S02]  /*e600*/  PRMT R26, R236, 0x7771, RZ ;  /* 0x00007771ec1a7816 */ /* 0x000fe400000000ff */
[----:B------:R-:W-:Y:S02]  /*e610*/  LOP3.LUT R27, R27, 0xff, RZ, 0xc0, !PT ;  /* 0x000000ff1b1b7812 */ /* 0x000fe400078ec0ff */
[----:B------:R-:W-:Y:S02]  /*e620*/  LOP3.LUT R25, R226, UR6, R237, 0x96, !PT ;  /* 0x00000006e2197c12 */ /* 0x000fe4000f8e96ed */
[----:B------:R-:W-:Y:S01]  /*e630*/  PRMT R26, R27, 0x5410, R26 ;  /* 0x000054101b1a7816 */ /* 0x000fe2000000001a */
[----:B------:R-:W-:Y:S01]  /*e640*/  FFMA.FTZ R27, R62, UR11, -R179 ;  /* 0x0000000b3e1b7c23 */ /* 0x000fe200080108b3 */
[----:B----4-:R-:W-:Y:S01]  /*e650*/  HMMA.16816.F32 R156, R20, R4, R156 ;  /* 0x00000004149c723c */ /* 0x010fe2000000189c */
[----:B------:R-:W1:Y:S01]  /*e660*/  MUFU.EX2 R62, R121 ;  /* 0x00000079003e7308 */ /* 0x000e620000000800 */
[----:B------:R-:W-:-:S02]  /*e670*/  PRMT R199, R236, 0x7773, RZ ;  /* 0x00007773ecc77816 */ /* 0x000fc400000000ff */
[----:B------:R-:W-:Y:S01]  /*e680*/  PRMT R24, R236, 0x7772, RZ ;  /* 0x00007772ec187816 */ /* 0x000fe200000000ff */
[----:B------:R-:W-:Y:S01]  /*e690*/  MUFU.EX2 R121, R27 ;  /* 0x0000001b00797308 */ /* 0x000fe20000000800 */
[----:B------:R-:W-:Y:S02]  /*e6a0*/  HSET2.LE.AND R26, R26, R3, PT ;  /* 0x000000031a1a7233 */ /* 0x000fe40003803000 */
[----:B------:R-:W-:Y:S01]  /*e6b0*/  HMMA.16816.F32 R152, R20, R6, R152 ;  /* 0x000000061498723c */ /* 0x000fe20000001898 */
[----:B------:R-:W-:Y:S01]  /*e6c0*/  PRMT R24, R24, 0x5410, R199 ;  /* 0x0000541018187816 */ /* 0x000fe200000000c7 */
[----:B------:R-:W-:-:S03]  /*e6d0*/  IMAD.WIDE.U32 R198, R198, -0x326172a9, RZ ;  /* 0xcd9e8d57c6c67825 */ /* 0x000fc600078e00ff */
[----:B------:R-:W-:-:S03]  /*e6e0*/  LOP3.LUT R24, R24, 0xff00ff, RZ, 0xc0, !PT ;  /* 0x00ff00ff18187812 */ /* 0x000fc600078ec0ff */
[C---:B--2---:R-:W-:Y:S08]  /*e6f0*/  HMMA.16816.F32 R132, R20.reuse, R16, R132 ;  /* 0x000000101484723c */ /* 0x044ff00000001884 */
[----:B------:R-:W-:Y:S01]  /*e700*/  HMMA.16816.F32 R140, R20, R18, R140 ;  /* 0x00000012148c723c */ /* 0x000fe2000000188c */
[----:B------:R-:W-:Y:S01]  /*e710*/  FFMA.FTZ R21, R110, UR11, -R179 ;  /* 0x0000000b6e157c23 */ /* 0x000fe200080108b3 */
[C---:B------:R-:W-:Y:S01]  /*e720*/  LOP3.LUT R22, R25.reuse, 0xffff, RZ, 0xc0, !PT ;  /* 0x0000ffff19167812 */ /* 0x040fe200078ec0ff */
[----:B------:R2:W-:Y:S01]  /*e730*/  MUFU.EX2 R110, R122 ;  /* 0x0000007a006e7308 */ /* 0x0005e20000000800 */
[----:B------:R-:W-:-:S02]  /*e740*/  LOP3.LUT R20, R25, 0xff, RZ, 0xc0, !PT ;  /* 0x000000ff19147812 */ /* 0x000fc400078ec0ff */
[----:B------:R-:W-:Y:S02]  /*e750*/  SHF.R.U32.HI R22, RZ, 0x8, R22 ;  /* 0x00000008ff167819 */ /* 0x000fe40000011616 */
[----:B-1----:R-:W-:Y:S02]  /*e760*/  F2FP.F16.F32.PACK_AB R23, R62, R82 ;  /* 0x000000523e17723e */ /* 0x002fe400000000ff */
[----:B------:R-:W-:Y:S02]  /*e770*/  PRMT R20, R20, 0x5410, R22 ;  /* 0x0000541014147816 */ /* 0x000fe40000000016 */
[----:B------:R-:W-:Y:S02]  /*e780*/  LOP3.LUT R22, R23, R26, RZ, 0xc0, !PT ;  /* 0x0000001a17167212 */ /* 0x000fe400078ec0ff */
[--C-:B------:R-:W-:Y:S02]  /*e790*/  HSET2.LE.AND R23, R24, R3.reuse, PT ;  /* 0x0000000318177233 */ /* 0x100fe40003803000 */
[----:B------:R-:W-:Y:S01]  /*e7a0*/  HSET2.LE.AND R20, R20, R3, PT ;  /* 0x0000000314147233 */ /* 0x000fe20003803000 */
[----:B--2---:R-:W-:Y:S01]  /*e7b0*/  FFMA.FTZ R122, R63, UR11, -R179 ;  /* 0x0000000b3f7a7c23 */ /* 0x004fe200080108b3 */
[----:B------:R-:W-:Y:S01]  /*e7c0*/  F2FP.F16.F32.PACK_AB R24, R61, R60 ;  /* 0x0000003c3d18723e */ /* 0x000fe200000000ff */
[----:B------:R1:W2:Y:S03]  /*e7d0*/  MUFU.EX2 R63, R21 ;  /* 0x00000015003f7308 */ /* 0x0002a60000000800 */
[----:B------:R-:W-:Y:S01]  /*e7e0*/  LOP3.LUT R20, R24, R20, RZ, 0xc0, !PT ;  /* 0x0000001418147212 */ /* 0x000fe200078ec0ff */
[----:B------:R-:W3:Y:S01]  /*e7f0*/  MUFU.EX2 R122, R122 ;  /* 0x0000007a007a7308 */ /* 0x000ee20000000800 */
[----:B------:R-:W-:-:S05]  /*e800*/  LOP3.LUT R24, R202, UR12, R199, 0x96, !PT ;  /* 0x0000000cca187c12 */ /* 0x000fca000f8e96c7 */
[----:B------:R-:W-:Y:S01]  /*e810*/  IMAD.WIDE.U32 R236, R24, -0x2daee0ad, RZ ;  /* 0xd2511f5318ec7825 */ /* 0x000fe200078e00ff */
[----:B------:R-:W-:Y:S02]  /*e820*/  LOP3.LUT R24, R198, UR4, R193, 0x96, !PT ;  /* 0x00000004c6187c12 */ /* 0x000fe4000f8e96c1 */
[----:B-1----:R-:W-:Y:S02]  /*e830*/  PRMT R21, R25, 0x7632, R21 ;  /* 0x0000763219157816 */ /* 0x002fe40000000015 */
[----:B------:R-:W-:Y:S01]  /*e840*/  SHF.R.U32.HI R25, RZ, 0x18, R25 ;  /* 0x00000018ff197819 */ /* 0x000fe20000011619 */
[----:B------:R-:W-:Y:S01]  /*e850*/  IMAD.WIDE.U32 R224, R24, -0x2daee0ad, RZ ;  /* 0xd2511f5318e07825 */ /* 0x000fe200078e00ff */
[----:B------:R-:W-:Y:S02]  /*e860*/  LOP3.LUT R21, R21, 0xff, RZ, 0xc0, !PT ;  /* 0x000000ff15157812 */ /* 0x000fe400078ec0ff */
[----:B--2---:R-:W-:Y:S02]  /*e870*/  F2FP.F16.F32.PACK_AB R26, R63, R110 ;  /* 0x0000006e3f1a723e */ /* 0x004fe400000000ff */
[----:B------:R-:W-:-:S02]  /*e880*/  PRMT R21, R21, 0x5410, R25 ;  /* 0x0000541015157816 */ /* 0x000fc40000000019 */
[----:B---3--:R-:W-:Y:S02]  /*e890*/  F2FP.F16.F32.PACK_AB R25, R122, R121 ;  /* 0x000000797a19723e */ /* 0x008fe400000000ff */
[----:B------:R-:W-:Y:S02]  /*e8a0*/  LOP3.LUT R23, R26, R23, RZ, 0xc0, !PT ;  /* 0x000000171a177212 */ /* 0x000fe400078ec0ff */
[----:B------:R-:W-:Y:S02]  /*e8b0*/  HSET2.LE.AND R21, R21, R3, PT ;  /* 0x0000000315157233 */ /* 0x000fe40003803000 */
[----:B------:R-:W-:-:S03]  /*e8c0*/  LOP3.LUT R26, R198, UR4, R195, 0x96, !PT ;  /* 0x00000004c61a7c12 */ /* 0x000fc6000f8e96c3 */
[----:B------:R-:W-:Y:S02]  /*e8d0*/  LOP3.LUT R21, R25, R21, RZ, 0xc0, !PT ;  /* 0x0000001519157212 */ /* 0x000fe400078ec0ff */
[----:B------:R-:W-:Y:S01]  /*e8e0*/  LOP3.LUT R25, R200, UR12, R199, 0x96, !PT ;  /* 0x0000000cc8197c12 */ /* 0x000fe2000f8e96c7 */
[----:B------:R-:W-:-:S04]  /*e8f0*/  IMAD.WIDE.U32 R226, R26, -0x2daee0ad, RZ ;  /* 0xd2511f531ae27825 */ /* 0x000fc800078e00ff */
[----:B------:R-:W-:Y:S01]  /*e900*/  HMMA.16816.F32 R160, R20, R4, R160 ;  /* 0x0000000414a0723c */ /* 0x000fe200000018a0 */
[----:B------:R-:W-:Y:S01]  /*e910*/  LOP3.LUT R4, R232, UR21, R237, 0x96, !PT ;  /* 0x00000015e8047c12 */ /* 0x000fe2000f8e96ed */
[----:B------:R-:W-:Y:S01]  /*e920*/  IMAD.WIDE.U32 R26, R25, -0x2daee0ad, RZ ;  /* 0xd2511f53191a7825 */ /* 0x000fe200078e00ff */
[----:B------:R-:W-:-:S03]  /*e930*/  LOP3.LUT R24, R236, UR20, R227, 0x96, !PT ;  /* 0x00000014ec187c12 */ /* 0x000fc6000f8e96e3 */
[----:B------:R-:W-:Y:S01]  /*e940*/  IMAD.WIDE.U32 R236, R4, -0x326172a9, RZ ;  /* 0xcd9e8d5704ec7825 */ /* 0x000fe200078e00ff */
[----:B------:R-:W-:Y:S01]  /*e950*/  LOP3.LUT R4, R228, UR21, R27, 0x96, !PT ;  /* 0x00000015e4047c12 */ /* 0x000fe2000f8e961b */
[----:B------:R-:W-:Y:S01]  /*e960*/  HMMA.16816.F32 R8, R20, R6, R8 ;  /* 0x000000061408723c */ /* 0x000fe20000001808 */
[----:B------:R-:W-:Y:S01]  /*e970*/  LOP3.LUT R26, R26, UR20, R225, 0x96, !PT ;  /* 0x000000141a1a7c12 */ /* 0x000fe2000f8e96e1 */
[----:B------:R-:W-:Y:S01]  /*e980*/  IMAD.WIDE.U32 R24, R24, -0x326172a9, RZ ;  /* 0xcd9e8d5718187825 */ /* 0x000fe200078e00ff */
[----:B------:R-:W-:-:S03]  /*e990*/  LOP3.LUT R195, R194, UR9, R237, 0x96, !PT ;  /* 0x00000009c2c37c12 */ /* 0x000fc6000f8e96ed */
[----:B------:R-:W-:Y:S01]  /*e9a0*/  IMAD.WIDE.U32 R198, R4, -0x326172a9, RZ ;  /* 0xcd9e8d5704c67825 */ /* 0x000fe200078e00ff */
[----:B------:R-:W-:Y:S01]  /*e9b0*/  LOP3.LUT R194, R236, UR8, R25, 0x96, !PT ;  /* 0x00000008ecc27c12 */ /* 0x000fe2000f8e9619 */
[----:B------:R-:W-:Y:S02]  /*e9c0*/  HMMA.16816.F32 R12, R20, R16, R12 ;  /* 0x00000010140c723c */ /* 0x000fe4000000180c */
[----:B------:R-:W-:Y:S01]  /*e9d0*/  IMAD.WIDE.U32 R26, R26, -0x326172a9, RZ ;  /* 0xcd9e8d571a1a7825 */ /* 0x000fe200078e00ff */
[----:B------:R-:W-:-:S03]  /*e9e0*/  LOP3.LUT R192, R192, UR9, R199, 0x96, !PT ;  /* 0x00000009c0c07c12 */ /* 0x000fc6000f8e96c7 */
[----:B------:R-:W-:Y:S01]  /*e9f0*/  IMAD.WIDE.U32 R4, R195, -0x2daee0ad, RZ ;  /* 0xd2511f53c3047825 */ /* 0x000fe200078e00ff */
[----:B------:R-:W-:Y:S01]  /*ea00*/  LOP3.LUT R198, R198, UR8, R27, 0x96, !PT ;  /* 0x00000008c6c67c12 */ /* 0x000fe2000f8e961b */
[----:B------:R-:W-:Y:S01]  /*ea10*/  HMMA.16816.F32 R136, R20, R18, R136 ;  /* 0x000000121488723c */ /* 0x000fe20000001888 */
[----:B------:R-:W-:Y:S01]  /*ea20*/  F2FP.F16.F32.PACK_AB R20, R40, R44 ;  /* 0x0000002c2814723e */ /* 0x000fe200000000ff */
[----:B------:R-:W-:Y:S01]  /*ea30*/  IMAD.WIDE.U32 R194, R194, -0x2daee0ad, RZ ;  /* 0xd2511f53c2c27825 */ /* 0x000fe200078e00ff */
[----:B------:R-:W-:-:S03]  /*ea40*/  LOP3.LUT R5, R226, UR17, R5, 0x96, !PT ;  /* 0x00000011e2057c12 */ /* 0x000fc6000f8e9605 */
[----:B------:R-:W-:Y:S01]  /*ea50*/  IMAD.WIDE.U32 R192, R192, -0x2daee0ad, RZ ;  /* 0xd2511f53c0c07825 */ /* 0x000fe200078e00ff */
[----:B------:R-:W-:-:S03]  /*ea60*/  LOP3.LUT R4, R4, UR16, R195, 0x96, !PT ;  /* 0x0000001004047c12 */ /* 0x000fc6000f8e96c3 */
[----:B------:R-:W-:Y:S01]  /*ea70*/  IMAD.WIDE.U32 R198, R198, -0x2daee0ad, RZ ;  /* 0xd2511f53c6c67825 */ /* 0x000fe200078e00ff */
[----:B------:R-:W-:-:S03]  /*ea80*/  LOP3.LUT R25, R224, UR17, R193, 0x96, !PT ;  /* 0x00000011e0197c12 */ /* 0x000fc6000f8e96c1 */
[----:B------:R-:W-:-:S04]  /*ea90*/  IMAD.WIDE.U32 R226, R5, -0x326172a9, RZ ;  /* 0xcd9e8d5705e27825 */ /* 0x000fc800078e00ff */
[----:B------:R-:W-:Y:S01]  /*eaa0*/  IMAD.WIDE.U32 R224, R4, -0x326172a9, RZ ;  /* 0xcd9e8d5704e07825 */ /* 0x000fe200078e00ff */
[----:B------:R-:W-:Y:S02]  /*eab0*/  LOP3.LUT R4, R192, UR16, R199, 0x96, !PT ;  /* 0x00000010c0047c12 */ /* 0x000fe4000f8e96c7 */
[----:B------:R-:W-:Y:S01]  /*eac0*/  LOP3.LUT R24, R24, UR7, R227, 0x96, !PT ;  /* 0x0000000718187c12 */ /* 0x000fe2000f8e96e3 */
[----:B------:R-:W-:Y:S01]  /*ead0*/  IMAD.MOV.U32 R192, RZ, RZ, R224 ;  /* 0x000000ffffc07224 */ /* 0x000fe200078e00e0 */
[----:B------:R-:W-:Y:S01]  /*eae0*/  LOP3.LUT R5, R226, UR6, R225, 0x96, !PT ;  /* 0x00000006e2057c12 */ /* 0x000fe2000f8e96e1 */
[----:B------:R-:W-:Y:S01]  /*eaf0*/  IMAD.WIDE.U32 R226, R4, -0x326172a9, RZ ;  /* 0xcd9e8d5704e27825 */ /* 0x000fe200078e00ff */
[C---:B------:R-:W-:Y:S02]  /*eb00*/  PRMT R205, R224.reuse, 0x7771, RZ ;  /* 0x00007771e0cd7816 */ /* 0x040fe400000000ff */
[C---:B------:R-:W-:Y:S01]  /*eb10*/  PRMT R7, R224.reuse, 0x7773, RZ ;  /* 0x00007773e0077816 */ /* 0x040fe200000000ff */
[----:B------:R-:W-:Y:S01]  /*eb20*/  IMAD.MOV.U32 R199, RZ, RZ, R226 ;  /* 0x000000ffffc77224 */ /* 0x000fe200078e00e2 */
[----:B------:R-:W-:Y:S01]  /*eb30*/  PRMT R206, R224, 0x7772, RZ ;  /* 0x00007772e0ce7816 */ /* 0x000fe200000000ff */
[----:B------:R-:W-:Y:S01]  /*eb40*/  IMAD.WIDE.U32 R224, R25, -0x326172a9, RZ ;  /* 0xcd9e8d5719e07825 */ /* 0x000fe200078e00ff */
[----:B------:R-:W-:-:S02]  /*eb50*/  PRMT R4, R226, 0x7773, RZ ;  /* 0x00007773e2047816 */ /* 0x000fc400000000ff */
[----:B------:R-:W-:Y:S01]  /*eb60*/  PRMT R213, R226, 0x7772, RZ ;  /* 0x00007772e2d57816 */ /* 0x000fe200000000ff */
[----:B------:R-:W-:Y:S01]  /*eb70*/  IMAD.WIDE.U32 R236, R207, -0x2daee0ad, RZ ;  /* 0xd2511f53cfec7825 */ /* 0x000fe200078e00ff */
[----:B------:R-:W-:Y:S02]  /*eb80*/  LOP3.LUT R6, R224, UR6, R227, 0x96, !PT ;  /* 0x00000006e0067c12 */ /* 0x000fe4000f8e96e3 */
[----:B------:R-:W-:Y:S01]  /*eb90*/  PRMT R224, R226, 0x7771, RZ ;  /* 0x00007771e2e07816 */ /* 0x000fe200000000ff */
[----:B------:R-:W-:Y:S01]  /*eba0*/  IMAD.WIDE.U32 R226, R197, -0x2daee0ad, RZ ;  /* 0xd2511f53c5e27825 */ /* 0x000fe200078e00ff */
[----:B------:R-:W-:Y:S02]  /*ebb0*/  LOP3.LUT R25, R26, UR7, R225, 0x96, !PT ;  /* 0x000000071a197c12 */ /* 0x000fe4000f8e96e1 */
[----:B------:R-:W-:Y:S01]  /*ebc0*/  PRMT R206, R206, 0x5410, R7 ;  /* 0x00005410cece7816 */ /* 0x000fe20000000007 */
[----:B------:R-:W-:Y:S01]  /*ebd0*/  IMAD.MOV.U32 R7, RZ, RZ, R226 ;  /* 0x000000ffff077224 */ /* 0x000fe200078e00e2 */
[----:B------:R-:W-:-:S02]  /*ebe0*/  PRMT R213, R213, 0x5410, R4 ;  /* 0x00005410d5d57816 */ /* 0x000fc40000000004 */
[----:B------:R-:W-:Y:S02]  /*ebf0*/  LOP3.LUT R4, R212, UR13, R227, 0x96, !PT ;  /* 0x0000000dd4047c12 */ /* 0x000fe4000f8e96e3 */
[C---:B------:R-:W-:Y:S02]  /*ec00*/  PRMT R26, R226.reuse, 0x7771, RZ ;  /* 0x00007771e21a7816 */ /* 0x040fe400000000ff */
[C---:B------:R-:W-:Y:S02]  /*ec10*/  PRMT R193, R226.reuse, 0x7773, RZ ;  /* 0x00007773e2c17816 */ /* 0x040fe400000000ff */
[----:B------:R-:W-:Y:S01]  /*ec20*/  PRMT R27, R226, 0x7772, RZ ;  /* 0x00007772e21b7816 */ /* 0x000fe200000000ff */
[----:B------:R-:W-:Y:S01]  /*ec30*/  IMAD.WIDE.U32 R226, R24, -0x2daee0ad, RZ ;  /* 0xd2511f5318e27825 */ /* 0x000fe200078e00ff */
[----:B------:R-:W-:Y:S02]  /*ec40*/  LOP3.LUT R192, R192, 0xff, RZ, 0xc0, !PT ;  /* 0x000000ffc0c07812 */ /* 0x000fe400078ec0ff */
[----:B------:R-:W-:Y:S01]  /*ec50*/  LOP3.LUT R24, R204, UR13, R237, 0x96, !PT ;  /* 0x0000000dcc187c12 */ /* 0x000fe2000f8e96ed */
[----:B------:R-:W-:Y:S01]  /*ec60*/  IMAD.MOV.U32 R195, RZ, RZ, R226 ;  /* 0x000000ffffc37224 */ /* 0x000fe200078e00e2 */
[----:B------:R-:W-:-:S02]  /*ec70*/  PRMT R205, R192, 0x5410, R205 ;  /* 0x00005410c0cd7816 */ /* 0x000fc400000000cd */
[----:B------:R-:W-:Y:S01]  /*ec80*/  LOP3.LUT R192, R194, UR13, R227, 0x96, !PT ;  /* 0x0000000dc2c07c12 */ /* 0x000fe2000f8e96e3 */
[----:B------:R-:W-:Y:S01]  /*ec90*/  IMAD.MOV.U32 R227, RZ, RZ, R236 ;  /* 0x000000ffffe37224 */ /* 0x000fe200078e00ec */
[C---:B------:R-:W-:Y:S02]  /*eca0*/  PRMT R16, R236.reuse, 0x7771, RZ ;  /* 0x00007771ec107816 */ /* 0x040fe400000000ff */
[C---:B------:R-:W-:Y:S02]  /*ecb0*/  PRMT R197, R236.reuse, 0x7773, RZ ;  /* 0x00007773ecc57816 */ /* 0x040fe400000000ff */
[----:B------:R-:W-:Y:S01]  /*ecc0*/  PRMT R17, R236, 0x7772, RZ ;  /* 0x00007772ec117816 */ /* 0x000fe200000000ff */
[----:B------:R-:W-:Y:S01]  /*ecd0*/  IMAD.WIDE.U32 R236, R25, -0x2daee0ad, RZ ;  /* 0xd2511f5319ec7825 */ /* 0x000fe200078e00ff */
[----:B------:R-:W-:Y:S02]  /*ece0*/  LOP3.LUT R199, R199, 0xff, RZ, 0xc0, !PT ;  /* 0x000000ffc7c77812 */ /* 0x000fe400078ec0ff */
[----:B------:R-:W-:-:S02]  /*ecf0*/  PRMT R194, R226, 0x7771, RZ ;  /* 0x00007771e2c27816 */ /* 0x000fc400000000ff */
[----:B------:R-:W-:Y:S01]  /*ed00*/  PRMT R224, R199, 0x5410, R224 ;  /* 0x00005410c7e07816 */ /* 0x000fe200000000e0 */
[----:B------:R-:W-:Y:S01]  /*ed10*/  IMAD.MOV.U32 R199, RZ, RZ, R236 ;  /* 0x000000ffffc77224 */ /* 0x000fe200078e00ec */
[----:B------:R-:W-:Y:S01]  /*ed20*/  LOP3.LUT R204, R198, UR13, R237, 0x96, !PT ;  /* 0x0000000dc6cc7c12 */ /* 0x000fe2000f8e96ed */
[--C-:B------:R-:W-:Y:S01]  /*ed30*/  FFMA.FTZ R237, R54, UR11, -R179.reuse ;  /* 0x0000000b36ed7c23 */ /* 0x100fe200080108b3 */
[C---:B------:R-:W-:Y:S01]  /*ed40*/  PRMT R198, R236.reuse, 0x7771, RZ ;  /* 0x00007771ecc67816 */ /* 0x040fe200000000ff */
[----:B------:R-:W-:Y:S01]  /*ed50*/  FFMA.FTZ R54, R39, UR11, -R179 ;  /* 0x0000000b27367c23 */ /* 0x000fe200080108b3 */
[C---:B------:R-:W-:Y:S01]  /*ed60*/  PRMT R230, R236.reuse, 0x7773, RZ ;  /* 0x00007773ece67816 */ /* 0x040fe200000000ff */
[--C-:B------:R-:W-:Y:S01]  /*ed70*/  FFMA.FTZ R39, R127, UR11, -R114.reuse ;  /* 0x0000000b7f277c23 */ /* 0x100fe20008010872 */
[----:B------:R-:W-:Y:S01]  /*ed80*/  PRMT R25, R236, 0x7772, RZ ;  /* 0x00007772ec197816 */ /* 0x000fe200000000ff */
[----:B------:R-:W-:Y:S01]  /*ed90*/  FFMA.FTZ R127, R95, UR11, -R114 ;  /* 0x0000000b5f7f7c23 */ /* 0x000fe20008010872 */
[----:B------:R-:W-:Y:S01]  /*eda0*/  LOP3.LUT R236, R5, 0xffff, RZ, 0xc0, !PT ;  /* 0x0000ffff05ec7812 */ /* 0x000fe200078ec0ff */
[----:B------:R-:W-:Y:S01]  /*edb0*/  FFMA.FTZ R95, R43, UR11, -R117 ;  /* 0x0000000b2b5f7c23 */ /* 0x000fe20008010875 */
[C---:B------:R-:W-:Y:S01]  /*edc0*/  PRMT R212, R226.reuse, 0x7773, RZ ;  /* 0x00007773e2d47816 */ /* 0x040fe200000000ff */
[----:B------:R-:W1:Y:S01]  /*edd0*/  MUFU.EX2 R39, R39 ;  /* 0x0000002700277308 */ /* 0x000e620000000800 */
[----:B------:R-:W-:-:S02]  /*ede0*/  PRMT R207, R226, 0x7772, RZ ;  /* 0x00007772e2cf7816 */ /* 0x000fc400000000ff */
[C---:B------:R-:W-:Y:S01]  /*edf0*/  PRMT R225, R5.reuse, 0x7632, R225 ;  /* 0x0000763205e17816 */ /* 0x040fe200000000e1 */
[----:B------:R-:W-:Y:S01]  /*ee00*/  MUFU.EX2 R95, R95 ;  /* 0x0000005f005f7308 */ /* 0x000fe20000000800 */
[----:B------:R-:W-:Y:S02]  /*ee10*/  LOP3.LUT R226, R5, 0xff, RZ, 0xc0, !PT ;  /* 0x000000ff05e27812 */ /* 0x000fe400078ec0ff */
[----:B------:R-:W-:Y:S01]  /*ee20*/  SHF.R.U32.HI R236, RZ, 0x8, R236 ;  /* 0x00000008ffec7819 */ /* 0x000fe200000116ec */
[----:B------:R-:W-:Y:S01]  /*ee30*/  MUFU.EX2 R127, R127 ;  /* 0x0000007f007f7308 */ /* 0x000fe20000000800 */
[----:B------:R-:W-:Y:S02]  /*ee40*/  PRMT R27, R27, 0x5410, R193 ;  /* 0x000054101b1b7816 */ /* 0x000fe400000000c1 */
[----:B------:R-:W-:Y:S01]  /*ee50*/  PRMT R193, R207, 0x5410, R212 ;  /* 0x00005410cfc17816 */ /* 0x000fe200000000d4 */
[----:B------:R-:W-:Y:S01]  /*ee60*/  MUFU.EX2 R54, R54 ;  /* 0x0000003600367308 */ /* 0x000fe20000000800 */
[----:B------:R-:W-:-:S02]  /*ee70*/  SHF.R.U32.HI R5, RZ, 0x18, R5 ;  /* 0x00000018ff057819 */ /* 0x000fc40000011605 */
[----:B------:R-:W-:Y:S02]  /*ee80*/  LOP3.LUT R225, R225, 0xff, RZ, 0xc0, !PT ;  /* 0x000000ffe1e17812 */ /* 0x000fe400078ec0ff */
[----:B------:R-:W-:Y:S02]  /*ee90*/  PRMT R212, R226, 0x5410, R236 ;  /* 0x00005410e2d47816 */ /* 0x000fe400000000ec */
[C---:B------:R-:W-:Y:S02]  /*eea0*/  LOP3.LUT R226, R6.reuse, 0xffff, RZ, 0xc0, !PT ;  /* 0x0000ffff06e27812 */ /* 0x040fe400078ec0ff */
[----:B------:R-:W-:Y:S02]  /*eeb0*/  PRMT R207, R225, 0x5410, R5 ;  /* 0x00005410e1cf7816 */ /* 0x000fe40000000005 */
[----:B------:R-:W-:Y:S02]  /*eec0*/  SHF.R.U32.HI R226, RZ, 0x8, R226 ;  /* 0x00000008ffe27819 */ /* 0x000fe400000116e2 */
[----:B------:R-:W-:-:S02]  /*eed0*/  LOP3.LUT R5, R6, 0xff, RZ, 0xc0, !PT ;  /* 0x000000ff06057812 */ /* 0x000fc400078ec0ff */
[----:B------:R-:W-:Y:S02]  /*eee0*/  SHF.R.U32.HI R225, RZ, 0x18, R6 ;  /* 0x00000018ffe17819 */ /* 0x000fe40000011606 */
[----:B------:R-:W-:Y:S02]  /*eef0*/  PRMT R226, R5, 0x5410, R226 ;  /* 0x0000541005e27816 */ /* 0x000fe400000000e2 */
[----:B------:R-:W-:Y:S02]  /*ef00*/  PRMT R5, R6, 0x7632, R5 ;  /* 0x0000763206057816 */ /* 0x000fe40000000005 */
[----:B------:R-:W-:Y:S02]  /*ef10*/  LOP3.LUT R7, R7, 0xff, RZ, 0xc0, !PT ;  /* 0x000000ff07077812 */ /* 0x000fe400078ec0ff */
[----:B------:R-:W-:Y:S02]  /*ef20*/  LOP3.LUT R5, R5, 0xff, RZ, 0xc0, !PT ;  /* 0x000000ff05057812 */ /* 0x000fe400078ec0ff */
[----:B------:R-:W-:-:S02]  /*ef30*/  PRMT R17, R17, 0x5410, R197 ;  /* 0x0000541011117816 */ /* 0x000fc400000000c5 */
[----:B------:R-:W-:Y:S02]  /*ef40*/  PRMT R225, R5, 0x5410, R225 ;  /* 0x0000541005e17816 */ /* 0x000fe400000000e1 */
[----:B------:R-:W-:Y:S01]  /*ef50*/  PRMT R197, R25, 0x5410, R230 ;  /* 0x0000541019c57816 */ /* 0x000fe200000000e6 */
[----:B------:R-:W-:Y:S01]  /*ef60*/  FFMA.FTZ R230, R45, UR11, -R116 ;  /* 0x0000000b2de67c23 */ /* 0x000fe20008010874 */
[----:B------:R-:W-:Y:S01]  /*ef70*/  PRMT R26, R7, 0x5410, R26 ;  /* 0x00005410071a7816 */ /* 0x000fe2000000001a */
[----:B------:R-:W-:Y:S01]  /*ef80*/  FFMA.FTZ R45, R37, UR11, -R116 ;  /* 0x0000000b252d7c23 */ /* 0x000fe20008010874 */
[----:B------:R-:W-:Y:S01]  /*ef90*/  LOP3.LUT R25, R4, 0xffff, RZ, 0xc0, !PT ;  /* 0x0000ffff04197812 */ /* 0x000fe200078ec0ff */
[--C-:B------:R-:W-:Y:S01]  /*efa0*/  FFMA.FTZ R37, R48, UR11, -R114.reuse ;  /* 0x0000000b30257c23 */ /* 0x100fe20008010872 */
[----:B------:R-:W-:Y:S01]  /*efb0*/  LOP3.LUT R227, R227, 0xff, RZ, 0xc0, !PT ;  /* 0x000000ffe3e37812 */ /* 0x000fe200078ec0ff */
[----:B------:R-:W-:Y:S01]  /*efc0*/  MUFU.EX2 R48, R92 ;  /* 0x0000005c00307308 */ /* 0x000fe20000000800 */
[C---:B------:R-:W-:Y:S01]  /*efd0*/  LOP3.LUT R5, R4.reuse, 0xff, RZ, 0xc0, !PT ;  /* 0x000000ff04057812 */ /* 0x040fe200078ec0ff */
[----:B------:R-:W-:Y:S01]  /*efe0*/  FFMA.FTZ R114, R75, UR11, -R114 ;  /* 0x0000000b4b727c23 */ /* 0x000fe20008010872 */
[----:B------:R-:W-:Y:S01]  /*eff0*/  PRMT R7, R4, 0x7632, R7 ;  /* 0x0000763204077816 */ /* 0x000fe20000000007 */
[----:B------:R-:W2:Y:S01]  /*f000*/  MUFU.EX2 R37, R37 ;  /* 0x0000002500257308 */ /* 0x000ea20000000800 */
[----:B------:R-:W-:-:S02]  /*f010*/  SHF.R.U32.HI R6, RZ, 0x18, R4 ;  /* 0x00000018ff067819 */ /* 0x000fc40000011604 */
[----:B------:R-:W-:Y:S01]  /*f020*/  PRMT R4, R24, 0x7632, R4 ;  /* 0x0000763218047816 */ /* 0x000fe20000000004 */
[----:B------:R-:W-:Y:S01]  /*f030*/  MUFU.EX2 R75, R93 ;  /* 0x0000005d004b7308 */ /* 0x000fe20000000800 */
[----:B------:R-:W-:Y:S02]  /*f040*/  PRMT R16, R227, 0x5410, R16 ;  /* 0x00005410e3107816 */ /* 0x000fe40000000010 */
[----:B------:R-:W-:Y:S01]  /*f050*/  SHF.R.U32.HI R227, RZ, 0x18, R24 ;  /* 0x00000018ffe37819 */ /* 0x000fe20000011618 */
[----:B------:R3:W-:Y:S01]  /*f060*/  MUFU.EX2 R43, R230 ;  /* 0x000000e6002b7308 */ /* 0x0007e20000000800 */
[----:B------:R-:W-:Y:S02]  /*f070*/  LOP3.LUT R4, R4, 0xff, RZ, 0xc0, !PT ;  /* 0x000000ff04047812 */ /* 0x000fe400078ec0ff */
[----:B------:R-:W-:Y:S01]  /*f080*/  SHF.R.U32.HI R25, RZ, 0x8, R25 ;  /* 0x00000008ff197819 */ /* 0x000fe20000011619 */
[----:B------:R-:W-:Y:S01]  /*f090*/  MUFU.EX2 R92, R244 ;  /* 0x000000f4005c7308 */ /* 0x000fe20000000800 */
[----:B------:R-:W-:Y:S01]  /*f0a0*/  PRMT R227, R4, 0x5410, R227 ;  /* 0x0000541004e37816 */ /* 0x000fe200000000e3 */
[--C-:B------:R-:W-:Y:S01]  /*f0b0*/  FFMA.FTZ R4, R52, UR11, -R116.reuse ;  /* 0x0000000b34047c23 */ /* 0x100fe20008010874 */
[----:B------:R-:W-:Y:S01]  /*f0c0*/  FFMA.FTZ R52, R36, UR11, -R116 ;  /* 0x0000000b24347c23 */ /* 0x000fe20008010874 */
[----:B------:R-:W-:Y:S01]  /*f0d0*/  PRMT R25, R5, 0x5410, R25 ;  /* 0x0000541005197816 */ /* 0x000fe20000000019 */
[----:B------:R-:W-:Y:S01]  /*f0e0*/  FFMA.FTZ R116, R46, UR11, -R179 ;  /* 0x0000000b2e747c23 */ /* 0x000fe200080108b3 */
[----:B------:R-:W-:Y:S01]  /*f0f0*/  LOP3.LUT R5, R24, 0xffff, RZ, 0xc0, !PT ;  /* 0x0000ffff18057812 */ /* 0x000fe200078ec0ff */
[--C-:B------:R-:W-:Y:S01]  /*f100*/  FFMA.FTZ R46, R50, UR11, -R117.reuse ;  /* 0x0000000b322e7c23 */ /* 0x100fe20008010875 */
[----:B------:R-:W-:Y:S01]  /*f110*/  LOP3.LUT R17, R17, 0xff00ff, RZ, 0xc0, !PT ;  /* 0x00ff00ff11117812 */ /* 0x000fe200078ec0ff */
[----:B------:R4:W-:Y:S01]  /*f120*/  MUFU.EX2 R36, R4 ;  /* 0x0000000400247308 */ /* 0x0009e20000000800 */
[----:B------:R-:W-:Y:S01]  /*f130*/  LOP3.LUT R236, R24, 0xff, RZ, 0xc0, !PT ;  /* 0x000000ff18ec7812 */ /* 0x000fe200078ec0ff */
[----:B------:R-:W-:Y:S01]  /*f140*/  FFMA.FTZ R179, R35, UR11, -R117 ;  /* 0x0000000b23b37c23 */ /* 0x000fe20008010875 */
[----:B------:R-:W-:Y:S01]  /*f150*/  SHF.R.U32.HI R5, RZ, 0x8, R5 ;  /* 0x00000008ff057819 */ /* 0x000fe20000011605 */
[----:B------:R-:W5:Y:S01]  /*f160*/  MUFU.EX2 R46, R46 ;  /* 0x0000002e002e7308 */ /* 0x000f620000000800 */
[----:B------:R-:W-:Y:S01]  /*f170*/  HSET2.LE.AND R16, R16, R3, PT ;  /* 0x0000000310107233 */ /* 0x000fe20003803000 */
[----:B---3--:R-:W-:Y:S01]  /*f180*/  VIADD R230, R196, 0xfffffffd ;  /* 0xfffffffdc4e67836 */ /* 0x008fe20000000000 */
[----:B------:R-:W-:Y:S01]  /*f190*/  LOP3.LUT R24, R7, 0xff, RZ, 0xc0, !PT ;  /* 0x000000ff07187812 */ /* 0x000fe200078ec0ff */
[----:B------:R-:W3:Y:S01]  /*f1a0*/  MUFU.EX2 R50, R239 ;  /* 0x000000ef00327308 */ /* 0x000ee20000000800 */
[----:B-1----:R-:W-:-:S02]  /*f1b0*/  F2FP.F16.F32.PACK_AB R22, R39, R38 ;  /* 0x000000262716723e */ /* 0x002fc400000000ff */
[--C-:B------:R-:W-:Y:S01]  /*f1c0*/  HSET2.LE.AND R23, R17, R3.reuse, PT ;  /* 0x0000000311177233 */ /* 0x100fe20003803000 */
[----:B------:R-:W-:Y:S01]  /*f1d0*/  MUFU.EX2 R116, R116 ;  /* 0x0000007400747308 */ /* 0x000fe20000000800 */
[----:B------:R-:W-:Y:S02]  /*f1e0*/  PRMT R236, R236, 0x5410, R5 ;  /* 0x00005410ecec7816 */ /* 0x000fe40000000005 */
[----:B------:R-:W-:Y:S01]  /*f1f0*/  PRMT R24, R24, 0x5410, R6 ;  /* 0x0000541018187816 */ /* 0x000fe20000000006 */
[----:B------:R-:W-:Y:S01]  /*f200*/  MUFU.EX2 R114, R114 ;  /* 0x0000007200727308 */ /* 0x000fe20000000800 */
[----:B------:R-:W-:Y:S01]  /*f210*/  LOP3.LUT R22, R22, R16, RZ, 0xc0, !PT ;  /* 0x0000001016167212 */ /* 0x000fe200078ec0ff */
[----:B----4-:R-:W1:Y:S01]  /*f220*/  LDSM.16.MT88.4 R4, [R208+0x5400] ;  /* 0x00540000d004783b */ /* 0x010e620000004200 */
[----:B------:R-:W-:Y:S01]  /*f230*/  LOP3.LUT R23, R20, R23, RZ, 0xc0, !PT ;  /* 0x0000001714177212 */ /* 0x000fe200078ec0ff */
[----:B------:R-:W-:Y:S01]  /*f240*/  MUFU.EX2 R179, R179 ;  /* 0x000000b300b37308 */ /* 0x000fe20000000800 */
[----:B------:R-:W-:Y:S01]  /*f250*/  HSET2.LE.AND R20, R236, R3, PT ;  /* 0x00000003ec147233 */ /* 0x000fe20003803000 */
[----:B------:R-:W4:Y:S01]  /*f260*/  LDSM.16.MT88.4 R16, [R170+0x5400] ;  /* 0x00540000aa10783b */ /* 0x000f220000004200 */
[----:B--2---:R-:W-:Y:S01]  /*f270*/  F2FP.F16.F32.PACK_AB R21, R41, R37 ;  /* 0x000000252915723e */ /* 0x004fe200000000ff */
[----:B------:R-:W-:Y:S01]  /*f280*/  MUFU.EX2 R52, R52 ;  /* 0x0000003400347308 */ /* 0x000fe20000000800 */
[----:B-----5:R-:W-:-:S02]  /*f290*/  F2FP.F16.F32.PACK_AB R32, R47, R46 ;  /* 0x0000002e2f20723e */ /* 0x020fc400000000ff */
[----:B------:R-:W-:Y:S01]  /*f2a0*/  LOP3.LUT R20, R21, R20, RZ, 0xc0, !PT ;  /* 0x0000001415147212 */ /* 0x000fe200078ec0ff */
[----:B------:R-:W-:Y:S01]  /*f2b0*/  MUFU.EX2 R45, R45 ;  /* 0x0000002d002d7308 */ /* 0x000fe20000000800 */
[--C-:B------:R-:W-:Y:S01]  /*f2c0*/  HSET2.LE.AND R21, R227, R3.reuse, PT ;  /* 0x00000003e3157233 */ /* 0x100fe20003803000 */
[--C-:B------:R-:W-:Y:S01]  /*f2d0*/  FFMA.FTZ R227, R42, UR11, -R117.reuse ;  /* 0x0000000b2ae37c23 */ /* 0x100fe20008010875 */
[----:B------:R-:W-:Y:S01]  /*f2e0*/  LOP3.LUT R27, R27, 0xff00ff, RZ, 0xc0, !PT ;  /* 0x00ff00ff1b1b7812 */ /* 0x000fe200078ec0ff */
[----:B------:R-:W2:Y:S01]  /*f2f0*/  MUFU.EX2 R42, R78 ;  /* 0x0000004e002a7308 */ /* 0x000ea20000000800 */
[--C-:B------:R-:W-:Y:S02]  /*f300*/  HSET2.LE.AND R26, R26, R3.reuse, PT ;  /* 0x000000031a1a7233 */ /* 0x100fe40003803000 */
[----:B------:R-:W-:Y:S01]  /*f310*/  LOP3.LUT R21, R32, R21, RZ, 0xc0, !PT ;  /* 0x0000001520157212 */ /* 0x000fe200078ec0ff */
[----:B------:R-:W-:Y:S01]  /*f320*/  FFMA.FTZ R32, R74, UR11, -R117 ;  /* 0x0000000b4a207c23 */ /* 0x000fe20008010875 */
[----:B---3--:R-:W-:Y:S01]  /*f330*/  F2FP.F16.F32.PACK_AB R35, R50, R51 ;  /* 0x000000333223723e */ /* 0x008fe200000000ff */
[----:B------:R-:W3:Y:S01]  /*f340*/  MUFU.EX2 R74, R237 ;  /* 0x000000ed004a7308 */ /* 0x000ee20000000800 */
[--C-:B------:R-:W-:Y:S01]  /*f350*/  HSET2.LE.AND R27, R27, R3.reuse, PT ;  /* 0x000000031b1b7233 */ /* 0x100fe20003803000 */
[----:B------:R-:W-:Y:S01]  /*f360*/  FFMA.FTZ R117, R231, R184, R165 ;  /* 0x000000b8e7757223 */ /* 0x000fe200000100a5 */
[----:B------:R-:W-:Y:S01]  /*f370*/  LOP3.LUT R26, R35, R26, RZ, 0xc0, !PT ;  /* 0x0000001a231a7212 */ /* 0x000fe200078ec0ff */
[----:B------:R-:W5:Y:S01]  /*f380*/  MUFU.EX2 R78, R245 ;  /* 0x000000f5004e7308 */ /* 0x000f620000000800 */
[--C-:B------:R-:W-:Y:S01]  /*f390*/  HSET2.LE.AND R35, R25, R3.reuse, PT ;  /* 0x0000000319237233 */ /* 0x100fe20003803000 */
[----:B------:R-:W-:Y:S01]  /*f3a0*/  FADD.FTZ R117, R2, R117 ;  /* 0x0000007502757221 */ /* 0x000fe20000010000 */
[----:B------:R-:W-:Y:S01]  /*f3b0*/  HSET2.LE.AND R25, R24, R3, PT ;  /* 0x0000000318197233 */ /* 0x000fe20003803000 */
[----:B------:R5:W-:Y:S01]  /*f3c0*/  MUFU.EX2 R2, R32 ;  /* 0x0000002000027308 */ /* 0x000be20000000800 */
[----:B--2---:R-:W-:Y:S01]  /*f3d0*/  F2FP.F16.F32.PACK_AB R34, R42, R48 ;  /* 0x000000302a22723e */ /* 0x004fe200000000ff */
[----:B------:R-:W-:Y:S01]  /*f3e0*/  FADD.FTZ R117, R167, R117 ;  /* 0x00000075a7757221 */ /* 0x000fe20000010000 */
[----:B------:R-:W-:-:S02]  /*f3f0*/  F2FP.F16.F32.PACK_AB R93, R53, R36 ;  /* 0x00000024355d723e */ /* 0x000fc400000000ff */
[----:B------:R-:W-:Y:S01]  /*f400*/  LOP3.LUT R27, R34, R27, RZ, 0xc0, !PT ;  /* 0x0000001b221b7212 */ /* 0x000fe200078ec0ff */
[----:B------:R-:W-:Y:S01]  /*f410*/  FADD.FTZ R117, R0, R117 ;  /* 0x0000007500757221 */ /* 0x000fe20000010000 */
[----:B---3--:R-:W-:Y:S02]  /*f420*/  F2FP.F16.F32.PACK_AB R34, R75, R74 ;  /* 0x0000004a4b22723e */ /* 0x008fe400000000ff */
[----:B------:R-:W-:Y:S01]  /*f430*/  LOP3.LUT R24, R93, R35, RZ, 0xc0, !PT ;  /* 0x000000235d187212 */ /* 0x000fe200078ec0ff */
[----:B------:R-:W-:Y:S01]  /*f440*/  FADD.FTZ R149, R149, R117 ;  /* 0x0000007595957221 */ /* 0x000fe20000010000 */
[----:B------:R-:W-:Y:S01]  /*f450*/  LOP3.LUT R25, R34, R25, RZ, 0xc0, !PT ;  /* 0x0000001922197212 */ /* 0x000fe200078ec0ff */
[----:B-1----:R-:W-:Y:S01]  /*f460*/  HMMA.16816.F32 R156, R20, R4, R156 ;  /* 0x00000004149c723c */ /* 0x002fe2000000189c */
[----:B------:R-:W-:Y:S01]  /*f470*/  MUFU.EX2 R93, R94 ;  /* 0x0000005e005d7308 */ /* 0x000fe20000000800 */
[----:B------:R-:W-:Y:S02]  /*f480*/  LOP3.LUT R213, R213, 0xff00ff, RZ, 0xc0, !PT ;  /* 0x00ff00ffd5d57812 */ /* 0x000fe400078ec0ff */
[----:B------:R-:W-:Y:S01]  /*f490*/  HSET2.LE.AND R34, R224, R3, PT ;  /* 0x00000003e0227233 */ /* 0x000fe20003803000 */
[----:B------:R-:W1:Y:S01]  /*f4a0*/  MUFU.EX2 R94, R227 ;  /* 0x000000e3005e7308 */ /* 0x000e620000000800 */
[----:B------:R-:W-:-:S02]  /*f4b0*/  LOP3.LUT R206, R206, 0xff00ff, RZ, 0xc0, !PT ;  /* 0x00ff00ffcece7812 */ /* 0x000fc400078ec0ff */
[C---:B------:R-:W-:Y:S01]  /*f4c0*/  HMMA.16816.F32 R152, R20.reuse, R6, R152 ;  /* 0x000000061498723c */ /* 0x040fe20000001898 */
[--C-:B------:R-:W-:Y:S02]  /*f4d0*/  HSET2.LE.AND R35, R213, R3.reuse, PT ;  /* 0x00000003d5237233 */ /* 0x100fe40003803000 */
[--C-:B------:R-:W-:Y:S02]  /*f4e0*/  HSET2.LE.AND R226, R226, R3.reuse, PT ;  /* 0x00000003e2e27233 */ /* 0x100fe40003803000 */
[----:B------:R-:W-:Y:S02]  /*f4f0*/  HSET2.LE.AND R33, R225, R3, PT ;  /* 0x00000003e1217233 */ /* 0x000fe40003803000 */
[----:B-----5:R-:W-:Y:S01]  /*f500*/  F2FP.F16.F32.PACK_AB R32, R92, R78 ;  /* 0x0000004e5c20723e */ /* 0x020fe200000000ff */
[----:B----4-:R-:W-:Y:S01]  /*f510*/  HMMA.16816.F32 R132, R20, R16, R132 ;  /* 0x000000101484723c */ /* 0x010fe20000001884 */
[----:B------:R-:W-:Y:S02]  /*f520*/  LOP3.LUT R199, R199, 0xff, RZ, 0xc0, !PT ;  /* 0x000000ffc7c77812 */ /* 0x000fe400078ec0ff */
[----:B-1----:R-:W-:-:S02]  /*f530*/  F2FP.F16.F32.PACK_AB R123, R95, R94 ;  /* 0x0000005e5f7b723e */ /* 0x002fc400000000ff */
[----:B------:R-:W-:Y:S02]  /*f540*/  LOP3.LUT R32, R32, R226, RZ, 0xc0, !PT ;  /* 0x000000e220207212 */ /* 0x000fe400078ec0ff */
[----:B------:R-:W-:Y:S01]  /*f550*/  LOP3.LUT R33, R123, R33, RZ, 0xc0, !PT ;  /* 0x000000217b217212 */ /* 0x000fe200078ec0ff */
[----:B------:R-:W-:Y:S01]  /*f560*/  HMMA.16816.F32 R140, R20, R18, R140 ;  /* 0x00000012148c723c */ /* 0x000fe2000000188c */
[----:B------:R-:W1:Y:S01]  /*f570*/  LDSM.16.MT88.4 R20, [R208+0x5800] ;  /* 0x00580000d014783b */ /* 0x000e620000004200 */
[----:B------:R-:W-:Y:S02]  /*f580*/  PRMT R198, R199, 0x5410, R198 ;  /* 0x00005410c7c67816 */ /* 0x000fe400000000c6 */
[----:B------:R-:W-:Y:S02]  /*f590*/  LOP3.LUT R197, R197, 0xff00ff, RZ, 0xc0, !PT ;  /* 0x00ff00ffc5c57812 */ /* 0x000fe400078ec0ff */
[----:B------:R-:W-:Y:S02]  /*f5a0*/  F2FP.F16.F32.PACK_AB R0, R120, R131 ;  /* 0x000000837800723e */ /* 0x000fe400000000ff */
[----:B------:R-:W-:Y:S01]  /*f5b0*/  HMMA.16816.F32 R160, R24, R4, R160 ;  /* 0x0000000418a0723c */ /* 0x000fe200000018a0 */
[----:B------:R-:W-:-:S07]  /*f5c0*/  F2FP.F16.F32.PACK_AB R117, R107, R106 ;  /* 0x0000006a6b75723e */ /* 0x000fce00000000ff */
[C---:B------:R-:W-:Y:S01]  /*f5d0*/  HMMA.16816.F32 R8, R24.reuse, R6, R8 ;  /* 0x000000061808723c */ /* 0x040fe20000001808 */
[----:B------:R-:W2:Y:S07]  /*f5e0*/  LDSM.16.MT88.4 R4, [R170+0x5800] ;  /* 0x00580000aa04783b */ /* 0x000eae0000004200 */
[----:B------:R-:W-:Y:S01]  /*f5f0*/  HMMA.16816.F32 R12, R24, R16, R12 ;  /* 0x00000010180c723c */ /* 0x000fe2000000180c */
[----:B------:R-:W-:Y:S02]  /*f600*/  F2FP.F16.F32.PACK_AB R16, R2, R96 ;  /* 0x000000600210723e */ /* 0x000fe400000000ff */
[----:B------:R-:W-:-:S02]  /*f610*/  F2FP.F16.F32.PACK_AB R17, R93, R83 ;  /* 0x000000535d11723e */ /* 0x000fc400000000ff */
[----:B------:R-:W-:Y:S02]  /*f620*/  LOP3.LUT R35, R16, R35, RZ, 0xc0, !PT ;  /* 0x0000002310237212 */ /* 0x000fe400078ec0ff */
[--C-:B------:R-:W-:Y:S01]  /*f630*/  HSET2.LE.AND R16, R212, R3.reuse, PT ;  /* 0x00000003d4107233 */ /* 0x100fe20003803000 */
[----:B------:R-:W-:Y:S01]  /*f640*/  HMMA.16816.F32 R136, R24, R18, R136 ;  /* 0x000000121888723c */ /* 0x000fe20000001888 */
[----:B------:R-:W-:Y:S02]  /*f650*/  HSET2.LE.AND R18, R205, R3, PT ;  /* 0x00000003cd127233 */ /* 0x000fe40003803000 */
[----:B------:R-:W-:Y:S02]  /*f660*/  F2FP.F16.F32.PACK_AB R25, R43, R49 ;  /* 0x000000312b19723e */ /* 0x000fe400000000ff */
[----:B------:R-:W-:Y:S02]  /*f670*/  F2FP.F16.F32.PACK_AB R27, R111, R79 ;  /* 0x0000004f6f1b723e */ /* 0x000fe400000000ff */
[----:B------:R-:W-:-:S02]  /*f680*/  LOP3.LUT R34, R17, R34, RZ, 0xc0, !PT ;  /* 0x0000002211227212 */ /* 0x000fc400078ec0ff */
[--C-:B------:R-:W-:Y:S02]  /*f690*/  HSET2.LE.AND R19, R206, R3.reuse, PT ;  /* 0x00000003ce137233 */ /* 0x100fe40003803000 */
[----:B------:R-:W-:Y:S02]  /*f6a0*/  HSET2.LE.AND R17, R207, R3, PT ;  /* 0x00000003cf117233 */ /* 0x000fe40003803000 */
[----:B------:R-:W-:Y:S01]  /*f6b0*/  F2FP.F16.F32.PACK_AB R26, R115, R98 ;  /* 0x00000062731a723e */ /* 0x000fe200000000ff */
[----:B-1----:R-:W-:Y:S01]  /*f6c0*/  HMMA.16816.F32 R156, R32, R20, R156 ;  /* 0x00000014209c723c */ /* 0x002fe2000000189c */
[----:B------:R-:W-:Y:S02]  /*f6d0*/  F2FP.F16.F32.PACK_AB R24, R97, R116 ;  /* 0x000000746118723e */ /* 0x000fe400000000ff */
[----:B------:R-:W-:Y:S02]  /*f6e0*/  LOP3.LUT R16, R25, R16, RZ, 0xc0, !PT ;  /* 0x0000001019107212 */ /* 0x000fe400078ec0ff */
[----:B------:R-:W-:-:S02]  /*f6f0*/  LOP3.LUT R18, R27, R18, RZ, 0xc0, !PT ;  /* 0x000000121b127212 */ /* 0x000fc400078ec0ff */
[C---:B------:R-:W-:Y:S01]  /*f700*/  LOP3.LUT R25, R204.reuse, 0xffff, RZ, 0xc0, !PT ;  /* 0x0000ffffcc197812 */ /* 0x040fe200078ec0ff */
[C---:B------:R-:W-:Y:S01]  /*f710*/  HMMA.16816.F32 R152, R32.reuse, R22, R152 ;  /* 0x000000162098723c */ /* 0x040fe20000001898 */
[----:B------:R-:W-:Y:S02]  /*f720*/  PRMT R27, R204, 0x7632, R27 ;  /* 0x00007632cc1b7816 */ /* 0x000fe4000000001b */
[----:B------:R-:W-:Y:S02]  /*f730*/  LOP3.LUT R19, R26, R19, RZ, 0xc0, !PT ;  /* 0x000000131a137212 */ /* 0x000fe400078ec0ff */
[----:B------:R-:W-:Y:S02]  /*f740*/  LOP3.LUT R17, R24, R17, RZ, 0xc0, !PT ;  /* 0x0000001118117212 */ /* 0x000fe400078ec0ff */
[----:B------:R-:W-:Y:S01]  /*f750*/  LOP3.LUT R24, R204, 0xff, RZ, 0xc0, !PT ;  /* 0x000000ffcc187812 */ /* 0x000fe200078ec0ff */
[----:B--2---:R-:W-:Y:S01]  /*f760*/  HMMA.16816.F32 R132, R32, R4, R132 ;  /* 0x000000042084723c */ /* 0x004fe20000001884 */
[----:B------:R-:W-:-:S02]  /*f770*/  SHF.R.U32.HI R26, RZ, 0x8, R25 ;  /* 0x00000008ff1a7819 */ /* 0x000fc40000011619 */
[----:B------:R-:W-:Y:S02]  /*f780*/  SHF.R.U32.HI R204, RZ, 0x18, R204 ;  /* 0x00000018ffcc7819 */ /* 0x000fe400000116cc */
[----:B------:R-:W-:-:S03]  /*f790*/  LOP3.LUT R25, R27, 0xff, RZ, 0xc0, !PT ;  /* 0x000000ff1b197812 */ /* 0x000fc600078ec0ff */
[----:B------:R-:W-:Y:S01]  /*f7a0*/  HMMA.16816.F32 R140, R32, R6, R140 ;  /* 0x00000006208c723c */ /* 0x000fe2000000188c */
[----:B------:R-:W-:Y:S02]  /*f7b0*/  PRMT R32, R24, 0x5410, R26 ;  /* 0x0000541018207816 */ /* 0x000fe4000000001a */
[----:B------:R-:W-:Y:S02]  /*f7c0*/  PRMT R33, R25, 0x5410, R204 ;  /* 0x0000541019217816 */ /* 0x000fe400000000cc */
[--C-:B------:R-:W-:Y:S01]  /*f7d0*/  HSET2.LE.AND R34, R198, R3.reuse, PT ;  /* 0x00000003c6227233 */ /* 0x100fe20003803000 */
[----:B------:R-:W1:Y:S01]  /*f7e0*/  LDSM.16.MT88.4 R24, [R208+0x5c00] ;  /* 0x005c0000d018783b */ /* 0x000e620000004200 */
[--C-:B------:R-:W-:Y:S01]  /*f7f0*/  HSET2.LE.AND R32, R32, R3.reuse, PT ;  /* 0x0000000320207233 */ /* 0x100fe20003803000 */
[----:B------:R-:W-:Y:S01]  /*f800*/  HMMA.16816.F32 R160, R16, R20, R160 ;  /* 0x0000001410a0723c */ /* 0x000fe200000018a0 */
[--C-:B------:R-:W-:Y:S02]  /*f810*/  HSET2.LE.AND R33, R33, R3.reuse, PT ;  /* 0x0000000321217233 */ /* 0x100fe40003803000 */
[----:B------:R-:W-:-:S02]  /*f820*/  HSET2.LE.AND R35, R197, R3, PT ;  /* 0x00000003c5237233 */ /* 0x000fc40003803000 */
[----:B------:R-:W-:Y:S02]  /*f830*/  LOP3.LUT R32, R0, R32, RZ, 0xc0, !PT ;  /* 0x0000002000207212 */ /* 0x000fe400078ec0ff */
[----:B------:R-:W-:Y:S01]  /*f840*/  F2FP.F16.F32.PACK_AB R0, R103, R99 ;  /* 0x000000636700723e */ /* 0x000fe200000000ff */
[----:B------:R-:W-:Y:S03]  /*f850*/  HMMA.16816.F32 R8, R16, R22, R8 ;  /* 0x000000161008723c */ /* 0x000fe60000001808 */
[----:B------:R-:W-:Y:S02]  /*f860*/  LOP3.LUT R35, R0, R35, RZ, 0xc0, !PT ;  /* 0x0000002300237212 */ /* 0x000fe400078ec0ff */
[----:B------:R-:W-:-:S03]  /*f870*/  SHF.R.U32.HI R0, RZ, 0x18, R192 ;  /* 0x00000018ff007819 */ /* 0x000fc600000116c0 */
[C---:B------:R-:W-:Y:S01]  /*f880*/  HMMA.16816.F32 R20, R16.reuse, R4, R12 ;  /* 0x000000041014723c */ /* 0x040fe2000000180c */
[----:B------:R-:W-:Y:S01]  /*f890*/  F2FP.F16.F32.PACK_AB R4, R114, R127 ;  /* 0x0000007f7204723e */ /* 0x000fe200000000ff */
[----:B------:R-:W2:Y:S01]  /*f8a0*/  LDSM.16.MT88.4 R12, [R170+0x5c00] ;  /* 0x005c0000aa0c783b */ /* 0x000ea20000004200 */
[----:B------:R-:W-:Y:S02]  /*f8b0*/  F2FP.F16.F32.PACK_AB R5, R179, R100 ;  /* 0x00000064b305723e */ /* 0x000fe400000000ff */
[----:B------:R-:W-:Y:S02]  /*f8c0*/  LOP3.LUT R34, R4, R34, RZ, 0xc0, !PT ;  /* 0x0000002204227212 */ /* 0x000fe400078ec0ff */
[----:B------:R-:W-:Y:S01]  /*f8d0*/  LOP3.LUT R4, R192, 0xffff, RZ, 0xc0, !PT ;  /* 0x0000ffffc0047812 */ /* 0x000fe200078ec0ff */
[----:B------:R-:W-:Y:S01]  /*f8e0*/  HMMA.16816.F32 R136, R16, R6, R136 ;  /* 0x000000061088723c */ /* 0x000fe20000001888 */
[----:B------:R-:W-:Y:S01]  /*f8f0*/  LOP3.LUT R33, R5, R33, RZ, 0xc0, !PT ;  /* 0x0000002105217212 */ /* 0x000fe200078ec0ff */
[----:B------:R-:W-:Y:S01]  /*f900*/  FADD.FTZ R16, R190, R191 ;  /* 0x000000bfbe107221 */ /* 0x000fe20000010000 */
[----:B------:R-:W-:Y:S01]  /*f910*/  PRMT R5, R192, 0x7632, R5 ;  /* 0x00007632c0057816 */ /* 0x000fe20000000005 */
[----:B------:R-:W-:Y:S01]  /*f920*/  FADD.FTZ R17, R144, R146 ;  /* 0x0000009290117221 */ /* 0x000fe20000010000 */
[----:B------:R-:W-:Y:S01]  /*f930*/  LOP3.LUT R7, R192, 0xff, RZ, 0xc0, !PT ;  /* 0x000000ffc0077812 */ /* 0x000fe200078ec0ff */
[----:B------:R-:W-:Y:S01]  /*f940*/  FADD.FTZ R18, R147, R149 ;  /* 0x0000009593127221 */ /* 0x000fe20000010000 */
[----:B------:R-:W-:Y:S01]  /*f950*/  SHF.R.U32.HI R4, RZ, 0x8, R4 ;  /* 0x00000008ff047819 */ /* 0x000fe20000011604 */
[----:B------:R-:W-:Y:S01]  /*f960*/  FADD.FTZ R16, R150, R16 ;  /* 0x0000001096107221 */ /* 0x000fe20000010000 */
[----:B------:R-:W-:Y:S01]  /*f970*/  LOP3.LUT R6, R195, 0xff, RZ, 0xc0, !PT ;  /* 0x000000ffc3067812 */ /* 0x000fe200078ec0ff */
[----:B------:R-:W-:Y:S01]  /*f980*/  FADD.FTZ R17, R145, R17 ;  /* 0x0000001191117221 */ /* 0x000fe20000010000 */
[----:B------:R-:W-:Y:S01]  /*f990*/  LOP3.LUT R5, R5, 0xff, RZ, 0xc0, !PT ;  /* 0x000000ff05057812 */ /* 0x000fe200078ec0ff */
[----:B------:R-:W-:Y:S01]  /*f9a0*/  FADD.FTZ R18, R148, R18 ;  /* 0x0000001294127221 */ /* 0x000fe20000010000 */
[----:B------:R-:W-:Y:S01]  /*f9b0*/  PRMT R4, R7, 0x5410, R4 ;  /* 0x0000541007047816 */ /* 0x000fe20000000004 */
[----:B------:R-:W-:Y:S01]  /*f9c0*/  FADD.FTZ R16, R174, R16 ;  /* 0x00000010ae107221 */ /* 0x000fe20000010000 */
[----:B------:R-:W-:Y:S01]  /*f9d0*/  PRMT R6, R6, 0x5410, R194 ;  /* 0x0000541006067816 */ /* 0x000fe200000000c2 */
[----:B------:R-:W-:Y:S01]  /*f9e0*/  FADD.FTZ R17, R168, R17 ;  /* 0x00000011a8117221 */ /* 0x000fe20000010000 */
[----:B------:R-:W-:Y:S01]  /*f9f0*/  LOP3.LUT R7, R193, 0xff00ff, RZ, 0xc0, !PT ;  /* 0x00ff00ffc1077812 */ /* 0x000fe200078ec0ff */
[----:B------:R-:W-:Y:S01]  /*fa00*/  FADD.FTZ R18, R169, R18 ;  /* 0x00000012a9127221 */ /* 0x000fe20000010000 */
[----:B------:R-:W-:Y:S01]  /*fa10*/  PRMT R0, R5, 0x5410, R0 ;  /* 0x0000541005007816 */ /* 0x000fe20000000000 */
[----:B------:R-:W-:Y:S01]  /*fa20*/  FADD.FTZ R16, R109, R16 ;  /* 0x000000106d107221 */ /* 0x000fe20000010000 */
[--C-:B------:R-:W-:Y:S01]  /*fa30*/  HSET2.LE.AND R6, R6, R3.reuse, PT ;  /* 0x0000000306067233 */ /* 0x100fe20003803000 */
[----:B------:R-:W-:Y:S01]  /*fa40*/  FADD.FTZ R17, R28, R17 ;  /* 0x000000111c117221 */ /* 0x000fe20000010000 */
[--C-:B------:R-:W-:Y:S01]  /*fa50*/  HSET2.LE.AND R7, R7, R3.reuse, PT ;  /* 0x0000000307077233 */ /* 0x100fe20003803000 */
[----:B------:R-:W-:Y:S01]  /*fa60*/  FADD.FTZ R18, R76, R18 ;  /* 0x000000124c127221 */ /* 0x000fe20000010000 */
[--C-:B------:R-:W-:Y:S01]  /*fa70*/  HSET2.LE.AND R4, R4, R3.reuse, PT ;  /* 0x0000000304047233 */ /* 0x100fe20003803000 */
[----:B------:R-:W-:Y:S01]  /*fa80*/  FADD.FTZ R16, R183, R16 ;  /* 0x00000010b7107221 */ /* 0x000fe20000010000 */
[----:B------:R-:W-:Y:S01]  /*fa90*/  HSET2.LE.AND R3, R0, R3, PT ;  /* 0x0000000300037233 */ /* 0x000fe20003803000 */
        /* <DEDUP_REMOVED lines=55> */
[----:B------:R-:W-:Y:S01]  /*fe10*/  F2FP.F16.F32.PACK_AB R5, R105, R104 ;  /* 0x000000686905723e */ /* 0x000fe200000000ff */
[----:B------:R-:W-:Y:S01]  /*fe20*/  FADD.FTZ R0, R62, R0 ;  /* 0x000000003e007221 */ /* 0x000fe20000010000 */
[----:B------:R-:W-:Y:S01]  /*fe30*/  FADD.FTZ R16, R42, R16 ;  /* 0x000000102a107221 */ /* 0x000fe20000010000 */
[----:B------:R-:W-:Y:S01]  /*fe40*/  FADD.FTZ R17, R39, R17 ;  /* 0x0000001127117221 */ /* 0x000fe20000010000 */
[----:B------:R-:W-:Y:S01]  /*fe50*/  FADD.FTZ R18, R40, R18 ;  /* 0x0000001228127221 */ /* 0x000fe20000010000 */
[----:B------:R-:W-:Y:S01]  /*fe60*/  FADD.FTZ R0, R36, R0 ;  /* 0x0000000024007221 */ /* 0x000fe20000010000 */
[----:B------:R-:W-:Y:S01]  /*fe70*/  LOP3.LUT R6, R5, R6, RZ, 0xc0, !PT ;  /* 0x0000000605067212 */ /* 0x000fe200078ec0ff */
[----:B------:R-:W-:Y:S01]  /*fe80*/  FADD.FTZ R16, R116, R16 ;  /* 0x0000001074107221 */ /* 0x000fe20000010000 */
[----:B------:R-:W-:Y:S01]  /*fe90*/  F2FP.F16.F32.PACK_AB R19, R45, R52 ;  /* 0x000000342d13723e */ /* 0x000fe200000000ff */
[----:B------:R-:W-:Y:S01]  /*fea0*/  FADD.FTZ R0, R53, R0 ;  /* 0x0000000035007221 */ /* 0x000fe20000010000 */
[----:B------:R-:W-:Y:S01]  /*feb0*/  F2FP.F16.F32.PACK_AB R5, R54, R55 ;  /* 0x000000373605723e */ /* 0x000fe200000000ff */
[----:B------:R-:W-:Y:S01]  /*fec0*/  FADD.FTZ R17, R78, R17 ;  /* 0x000000114e117221 */ /* 0x000fe20000010000 */
[----:B------:R-:W-:Y:S01]  /*fed0*/  FADD.FTZ R18, R94, R18 ;  /* 0x000000125e127221 */ /* 0x000fe20000010000 */
[----:B------:R-:W-:Y:S01]  /*fee0*/  FADD.FTZ R0, R51, R0 ;  /* 0x0000000033007221 */ /* 0x000fe20000010000 */
[----:B------:R-:W-:Y:S01]  /*fef0*/  LOP3.LUT R7, R117, R7, RZ, 0xc0, !PT ;  /* 0x0000000775077212 */ /* 0x000fe200078ec0ff */
[----:B------:R-:W-:Y:S01]  /*ff00*/  FADD.FTZ R16, R97, R16 ;  /* 0x0000001061107221 */ /* 0x000fe20000010000 */
[----:B------:R-:W-:Y:S01]  /*ff10*/  LOP3.LUT R4, R19, R4, RZ, 0xc0, !PT ;  /* 0x0000000413047212 */ /* 0x000fe200078ec0ff */
[----:B------:R-:W-:Y:S01]  /*ff20*/  FADD.FTZ R0, R50, R0 ;  /* 0x0000000032007221 */ /* 0x000fe20000010000 */
[----:B------:R-:W-:Y:S01]  /*ff30*/  LOP3.LUT R5, R5, R3, RZ, 0xc0, !PT ;  /* 0x0000000305057212 */ /* 0x000fe200078ec0ff */
[----:B------:R-:W-:Y:S01]  /*ff40*/  FADD.FTZ R17, R92, R17 ;  /* 0x000000115c117221 */ /* 0x000fe20000010000 */
[----:B------:R-:W-:Y:S01]  /*ff50*/  FADD.FTZ R18, R95, R18 ;  /* 0x000000125f127221 */ /* 0x000fe20000010000 */
[----:B------:R-:W-:Y:S01]  /*ff60*/  FADD.FTZ R0, R49, R0 ;  /* 0x0000000031007221 */ /* 0x000fe20000010000 */
[----:B------:R-:W-:Y:S01]  /*ff70*/  FADD.FTZ R16, R98, R16 ;  /* 0x0000001062107221 */ /* 0x000fe20000010000 */
[----:B------:R-:W-:Y:S01]  /*ff80*/  FADD.FTZ R17, R83, R17 ;  /* 0x0000001153117221 */ /* 0x000fe20000010000 */
[----:B------:R-:W-:Y:S01]  /*ff90*/  FADD.FTZ R18, R96, R18 ;  /* 0x0000001260127221 */ /* 0x000fe20000010000 */
[----:B------:R-:W-:Y:S01]  /*ffa0*/  FADD.FTZ R0, R43, R0 ;  /* 0x000000002b007221 */ /* 0x000fe20000010000 */
[C---:B-1----:R-:W-:Y:S01]  /*ffb0*/  HMMA.16816.F32 R156, R32.reuse, R24, R156 ;  /* 0x00000018209c723c */ /* 0x042fe2000000189c */
        /* <DEDUP_REMOVED lines=24> */
[----:B------:R-:W-:-:S02]  /*10140*/  IMAD.MOV.U32 R0, RZ, RZ, R101 ;  /* 0x000000ffff007224 */ /* 0x000fc400078e0065 */
[----:B------:R-:W-:Y:S02]  /*10150*/  IMAD.MOV.U32 R2, RZ, RZ, R102 ;  /* 0x000000ffff027224 */ /* 0x000fe400078e0066 */
[----:B------:R-:W-:-:S03]  /*10160*/  IMAD.MOV.U32 R3, RZ, RZ, R112 ;  /* 0x000000ffff037224 */ /* 0x000fc600078e0070 */
[C---:B------:R-:W-:Y:S08]  /*10170*/  HMMA.16816.F32 R160, R4.reuse, R24, R160 ;  /* 0x0000001804a0723c */ /* 0x040ff000000018a0 */
[C---:B------:R-:W-:Y:S08]  /*10180*/  HMMA.16816.F32 R148, R4.reuse, R26, R8 ;  /* 0x0000001a0494723c */ /* 0x040ff00000001808 */
[C---:B------:R-:W-:Y:S08]  /*10190*/  HMMA.16816.F32 R144, R4.reuse, R12, R20 ;  /* 0x0000000c0490723c */ /* 0x040ff00000001814 */
[----:B------:R-:W-:-:S15]  /*101a0*/  HMMA.16816.F32 R136, R4, R14, R136 ;  /* 0x0000000e0488723c */ /* 0x000fde0000001888 */
[----:B------:R-:W-:-:S05]  /*101b0*/  NOP ;  /* 0x0000000000007918 */ /* 0x000fca0000000000 */
.L_x_247:
[----:B------:R-:W-:-:S13]  /*101c0*/  ISETP.GE.AND P0, PT, R230, RZ, PT ;  /* 0x000000ffe600720c */ /* 0x000fda0003f06270 */
[----:B------:R-:W-:Y:S05]  /*101d0*/  @!P0 BRA `(.L_x_251) ;  /* 0x0000005c006c8947 */ /* 0x000fea0003800000 */
[----:B------:R-:W1:Y:S01]  /*101e0*/  LDC.64 R212, c[0x0][0x3c0] ;  /* 0x0000f000ffd47b82 */ /* 0x000e620000000a00 */
[----:B------:R-:W2:Y:S01]  /*101f0*/  LDCU UR13, c[0x0][0x440] ;  /* 0x00008800ff0d77ac */ /* 0x000ea20008000800 */
[----:B------:R-:W-:Y:S02]  /*10200*/  IMAD.MOV.U32 R165, RZ, RZ, R0 ;  /* 0x000000ffffa57224 */ /* 0x000fe400078e0000 */
[----:B------:R-:W-:Y:S01]  /*10210*/  IMAD.MOV.U32 R168, RZ, RZ, R2 ;  /* 0x000000ffffa87224 */ /* 0x000fe200078e0002 */
[----:B------:R-:W-:Y:S01]  /*10220*/  UIADD3 UR12, UPT, UPT, UR19, -0x4498517b, URZ ;  /* 0xbb67ae85130c7890 */ /* 0x000fe2000fffe0ff */
[----:B------:R-:W-:Y:S01]  /*10230*/  IMAD.MOV.U32 R167, RZ, RZ, R3 ;  /* 0x000000ffffa77224 */ /* 0x000fe200078e0003 */
[----:B------:R-:W-:Y:S01]  /*10240*/  UIADD3 UR4, UPT, UPT, UR18, -0x61c88647, URZ ;  /* 0x9e3779b912047890 */ /* 0x000fe2000fffe0ff */
[----:B------:R-:W-:Y:S01]  /*10250*/  IMAD.MOV.U32 R166, RZ, RZ, R164 ;  /* 0x000000ffffa67224 */ /* 0x000fe200078e00a4 */
[----:B------:R-:W-:Y:S02]  /*10260*/  UIADD3 UR11, UPT, UPT, UR18, 0x3c6ef372, URZ ;  /* 0x3c6ef372120b7890 */ /* 0x000fe4000fffe0ff */
[C---:B------:R-:W-:Y:S01]  /*10270*/  LOP3.LUT R238, R234.reuse, UR12, R233, 0x96, !PT ;  /* 0x0000000ceaee7c12 */ /* 0x040fe2000f8e96e9 */
[----:B------:R-:W3:Y:S01]  /*10280*/  LDCU UR20, c[0x0][0x440] ;  /* 0x00008800ff1477ac */ /* 0x000ee20008000800 */
[----:B------:R-:W-:-:S02]  /*10290*/  LOP3.LUT R236, R234, UR12, R229, 0x96, !PT ;  /* 0x0000000ceaec7c12 */ /* 0x000fc4000f8e96e5 */
[----:B------:R-:W-:Y:S01]  /*102a0*/  LOP3.LUT R227, R202, UR4, RZ, 0x3c, !PT ;  /* 0x00000004cae37c12 */ /* 0x000fe2000f8e3cff */
[----:B------:R-:W-:Y:S01]  /*102b0*/  IMAD.WIDE.U32 R238, R238, -0x326172a9, RZ ;  /* 0xcd9e8d57eeee7825 */ /* 0x000fe200078e00ff */
[----:B------:R-:W-:Y:S01]  /*102c0*/  LOP3.LUT R225, R200, UR4, RZ, 0x3c, !PT ;  /* 0x00000004c8e17c12 */ /* 0x000fe2000f8e3cff */
[----:B------:R-:W4:Y:S01]  /*102d0*/  LDCU UR4, c[0x0][0x45c] ;  /* 0x00008b80ff0477ac */ /* 0x000f220008000800 */
[----:B--2---:R-:W-:Y:S01]  /*102e0*/  ISETP.GE.AND P1, PT, R215, UR13, PT ;  /* 0x0000000dd7007c0c */ /* 0x004fe2000bf26270 */
[----:B------:R-:W-:Y:S01]  /*102f0*/  IMAD.WIDE.U32 R236, R236, -0x326172a9, RZ ;  /* 0xcd9e8d57ecec7825 */ /* 0x000fe200078e00ff */
[----:B------:R-:W-:-:S04]  /*10300*/  LOP3.LUT R226, R239, UR11, RZ, 0x3c, !PT ;  /* 0x0000000befe27c12 */ /* 0x000fc8000f8e3cff */
[----:B------:R-:W-:Y:S01]  /*10310*/  LOP3.LUT R224, R237, UR11, RZ, 0x3c, !PT ;  /* 0x0000000bede07c12 */ /* 0x000fe2000f8e3cff */
[----:B------:R-:W-:Y:S06]  /*10320*/  BRA `(.L_x_252) ;  /* 0x0000000000f07947 */ /* 0x000fec0003800000 */
.L_x_254:
[C---:B------:R-:W-:Y:S01]  /*10330*/  @!P0 VIADD R182, R230.reuse, 0xffffffff ;  /* 0xffffffffe6b68836 */ /* 0x040fe20000000000 */
[----:B------:R-:W-:Y:S01]  /*10340*/  ISETP.GE.AND P1, PT, R215, UR20, PT ;  /* 0x00000014d7007c0c */ /* 0x000fe2000bf26270 */
[C---:B------:R-:W-:Y:S01]  /*10350*/  @!P0 VIADD R0, R230.reuse, 0xffffffff ;  /* 0xffffffffe6008836 */ /* 0x040fe20000000000 */
[----:B------:R-:W1:Y:S08]  /*10360*/  @!P0 LDC.64 R174, c[0x0][0x3b8] ;  /* 0x0000ee00ffae8b82 */ /* 0x000e700000000a00 */
[----:B------:R-:W2:Y:S03]  /*10370*/  @!P0 LDC.64 R2, c[0x0][0x3b8] ;  /* 0x0000ee00ff028b82 */ /* 0x000ea60000000a00 */
[----:B------:R-:W-:Y:S05]  /*10380*/  @!P1 VIADD R194, R230, 0xffffffff ;  /* 0xffffffffe6c29836 */ /* 0x000fea0000000000 */
[----:B------:R-:W3:Y:S08]  /*10390*/  @!P1 LDC.64 R176, c[0x0][0x3b8] ;  /* 0x0000ee00ffb09b82 */ /* 0x000ef00000000a00 */
[----:B------:R-:W4:Y:S01]  /*103a0*/  @!P0 LDC.64 R172, c[0x0][0x3b8] ;  /* 0x0000ee00ffac8b82 */ /* 0x000f220000000a00 */
[C---:B-1----:R-:W-:Y:S04]  /*103b0*/  @!P0 IMAD.WIDE.U32 R202, R182.reuse, R174, RZ ;  /* 0x000000aeb6ca8225 */ /* 0x042fe800078e00ff */
[----:B------:R-:W-:Y:S02]  /*103c0*/  @!P0 IMAD R182, R182, R175, R203 ;  /* 0x000000afb6b68224 */ /* 0x000fe400078e02cb */
[C---:B------:R-:W-:Y:S03]  /*103d0*/  @!P0 IMAD.SHL.U32 R183, R202.reuse, 0x80, RZ ;  /* 0x00000080cab78824 */ /* 0x040fe600078e00ff */
[----:B------:R-:W-:Y:S02]  /*103e0*/  @!P0 SHF.L.U64.HI R182, R202, 0x7, R182 ;  /* 0x00000007cab68819 */ /* 0x000fe400000102b6 */
[----:B------:R-:W-:Y:S01]  /*103f0*/  @!P0 LEA R183, P2, R174, R183, 0x5 ;  /* 0x000000b7aeb78211 */ /* 0x000fe200078428ff */
[----:B---3--:R-:W-:Y:S01]  /*10400*/  @!P1 IMAD.WIDE.U32 R200, R194, R176, RZ ;  /* 0x000000b0c2c89225 */ /* 0x008fe200078e00ff */
[----:B------:R-:W-:Y:S02]  /*10410*/  @!P0 IADD3 R176, PT, PT, R230, -0x1, RZ ;  /* 0xffffffffe6b08810 */ /* 0x000fe40007ffe0ff */
[----:B------:R-:W-:Y:S01]  /*10420*/  @!P0 LEA.HI.X R182, R174, R182, R175, 0x5, P2 ;  /* 0x000000b6aeb68211 */ /* 0x000fe200010f2caf */
[----:B------:R-:W-:Y:S01]  /*10430*/  @!P1 IMAD R177, R194, R177, R201 ;  /* 0x000000b1c2b19224 */ /* 0x000fe200078e02c9 */
[C---:B------:R-:W-:Y:S01]  /*10440*/  @!P0 LEA R202, P3, R183.reuse, R219, 0x1 ;  /* 0x000000dbb7ca8211 */ /* 0x040fe200078608ff */
[----:B--2---:R-:W-:Y:S03]  /*10450*/  @!P0 IMAD.WIDE.U32 R194, R0, R2, RZ ;  /* 0x0000000200c28225 */ /* 0x004fe600078e00ff */
[----:B------:R-:W-:Y:S01]  /*10460*/  @!P0 LEA.HI.X R203, R183, R218, R182, 0x1, P3 ;  /* 0x000000dab7cb8211 */ /* 0x000fe200018f0cb6 */
[----:B----4-:R-:W-:Y:S04]  /*10470*/  @!P0 IMAD.WIDE.U32 R174, R176, R172, RZ ;  /* 0x000000acb0ae8225 */ /* 0x010fe800078e00ff */
[----:B------:R-:W-:Y:S02]  /*10480*/  @!P0 IMAD R0, R0, R3, R195 ;  /* 0x0000000300008224 */ /* 0x000fe400078e02c3 */
[----:B------:R-:W-:Y:S02]  /*10490*/  @!P0 IMAD R176, R176, R173, R175 ;  /* 0x000000adb0b08224 */ /* 0x000fe400078e02af */
[----:B------:R-:W-:Y:S01]  /*104a0*/  @!P0 IMAD R3, R3, 0x60, RZ ;  /* 0x0000006003038824 */ /* 0x000fe200078e02ff */
[----:B------:R-:W-:Y:S01]  /*104b0*/  @!P0 SHF.L.U64.HI R195, R194, 0x7, R0 ;  /* 0x00000007c2c38819 */ /* 0x000fe20000010200 */
[C---:B------:R-:W-:Y:S01]  /*104c0*/  @!P0 IMAD.SHL.U32 R0, R174.reuse, 0x80, RZ ;  /* 0x00000080ae008824 */ /* 0x040fe200078e00ff */
[----:B------:R-:W-:Y:S01]  /*104d0*/  @!P0 SHF.L.U64.HI R176, R174, 0x7, R176 ;  /* 0x00000007aeb08819 */ /* 0x000fe200000102b0 */
[----:B------:R-:W-:Y:S01]  /*104e0*/  @!P0 IMAD.SHL.U32 R194, R194, 0x80, RZ ;  /* 0x00000080c2c28824 */ /* 0x000fe200078e00ff */
[-C--:B------:R-:W-:Y:S02]  /*104f0*/  @!P1 LEA R174, P4, R200, R219.reuse, 0x8 ;  /* 0x000000dbc8ae9211 */ /* 0x080fe400078840ff */
[----:B------:R-:W-:Y:S01]  /*10500*/  @!P0 LEA R0, P2, R172, R0, 0x6 ;  /* 0x00000000ac008211 */ /* 0x000fe200078430ff */
[----:B------:R-:W-:Y:S01]  /*10510*/  @!P0 IMAD.WIDE.U32 R194, R2, 0x60, R194 ;  /* 0x0000006002c28825 */ /* 0x000fe200078e00c2 */
[----:B------:R-:W-:Y:S02]  /*10520*/  @!P1 LEA.HI.X R175, R200, R218, R177, 0x8, P4 ;  /* 0x000000dac8af9211 */ /* 0x000fe400020f44b1 */
[----:B------:R-:W-:Y:S02]  /*10530*/  @!P0 LEA.HI.X R176, R172, R176, R173, 0x6, P2 ;  /* 0x000000b0acb08211 */ /* 0x000fe400010f34ad */
[-C--:B------:R-:W-:Y:S01]  /*10540*/  @!P0 LEA R172, P2, R0, R219.reuse, 0x1 ;  /* 0x000000db00ac8211 */ /* 0x080fe200078408ff */
[----:B------:R-:W-:Y:S01]  /*10550*/  @!PT LDS RZ, [RZ] ;  /* 0x00000000fffff984 */ /* 0x000fe20000000800 */
[----:B------:R-:W-:Y:S01]  /*10560*/  @!PT LDS RZ, [RZ] ;  /* 0x00000000fffff984 */ /* 0x000fe20000000800 */
[----:B------:R-:W-:Y:S01]  /*10570*/  @!PT LDS RZ, [RZ] ;  /* 0x00000000fffff984 */ /* 0x000fe20000000800 */
[----:B------:R1:W-:Y:S01]  /*10580*/  @!P1 LDGSTS.E.BYPASS.LTC128B.128 [R221+0x2000], desc[UR14][R174.64] ;  /* 0x02000000aedd9fae */ /* 0x0003e2000b981a0e */
[----:B------:R-:W-:Y:S02]  /*10590*/  @!P0 LEA R2, P3, R194, R219, 0x1 ;  /* 0x000000dbc2028211 */ /* 0x000fe400078608ff */
[-C--:B------:R-:W-:Y:S02]  /*105a0*/  @!P0 LEA.HI.X R173, R0, R218.reuse, R176, 0x1, P2 ;  /* 0x000000da00ad8211 */ /* 0x080fe400010f0cb0 */
[----:B------:R1:W-:Y:S01]  /*105b0*/  @P1 STS.128 [R221+0x2000], RZ ;  /* 0x002000ffdd001388 */ /* 0x0003e20000000c00 */
[----:B------:R-:W-:Y:S04]  /*105c0*/  @!P0 IADD3 R3, PT, PT, R3, R195, RZ ;  /* 0x000000c303038210 */ /* 0x000fe80007ffe0ff */
        /* <DEDUP_REMOVED lines=18> */
.L_x_252:
[----:B---3--:R-:W-:Y:S01]  /*106f0*/  ISETP.GE.AND P0, PT, R215, UR20, PT ;  /* 0x00000014d7007c0c */ /* 0x008fe2000bf06270 */
[----:B-1---5:R-:W-:Y:S01]  /*10700*/  IMAD.WIDE.U32 R2, R230, R212, RZ ;  /* 0x000000d4e6027225 */ /* 0x022fe200078e00ff */
[----:B------:R-:W-:Y:S04]  /*10710*/  DEPBAR.LE SB0, 0x0 ;  /* 0x000080000000791a */ /* 0x000fe80000000000 */
[----:B------:R-:W-:Y:S01]  /*10720*/  IMAD.SHL.U32 R10, R2, 0x80, RZ ;  /* 0x00000080020a7824 */ /* 0x000fe200078e00ff */
[----:B------:R-:W-:Y:S01]  /*10730*/  BAR.SYNC.DEFER_BLOCKING 0x0 ;  /* 0x0000000000007b1d */ /* 0x000fe20000010000 */
[C---:B------:R-:W-:Y:S01]  /*10740*/  IMAD R0, R230.reuse, R213, R3 ;  /* 0x000000d5e6007224 */ /* 0x040fe200078e0203 */
[----:B------:R-:W-:Y:S01]  /*10750*/  UIADD3 UR17, UPT, UPT, UR19, 0x76cf5d0a, URZ ;  /* 0x76cf5d0a13117890 */ /* 0x000fe2000fffe0ff */
[----:B------:R-:W-:Y:S01]  /*10760*/  IMAD.SHL.U32 R243, R230, 0x4, RZ ;  /* 0x00000004e6f37824 */ /* 0x000fe200078e00ff */
[----:B------:R-:W-:Y:S02]  /*10770*/  UIADD3 UR16, UPT, UPT, UR19, 0x32370b8f, URZ ;  /* 0x32370b8f13107890 */ /* 0x000fe4000fffe0ff */
[----:B------:R-:W-:Y:S01]  /*10780*/  SHF.L.U64.HI R11, R2, 0x7, R0 ;  /* 0x00000007020b7819 */ /* 0x000fe20000010200 */
[----:B------:R-:W-:Y:S01]  /*10790*/  UIADD3 UR13, UPT, UPT, UR19, -0x126145ec, URZ ;  /* 0xed9eba14130d7890 */ /* 0x000fe2000fffe0ff */
[CC--:B------:R-:W-:Y:S01]  /*107a0*/  @!P0 LEA R3, P3, R212.reuse, R10.reuse, 0x5 ;  /* 0x0000000ad4038211 */ /* 0x0c0fe200078628ff */
[----:B------:R-:W-:Y:S01]  /*107b0*/  UIADD3 UR12, UPT, UPT, UR19, -0x56f99767, URZ ;  /* 0xa9066899130c7890 */ /* 0x000fe2000fffe0ff */
[C---:B------:R-:W-:Y:S02]  /*107c0*/  @!P0 LEA R5, P2, R212.reuse, R10, 0x6 ;  /* 0x0000000ad4058211 */ /* 0x040fe400078430ff */
[--C-:B------:R-:W-:Y:S02]  /*107d0*/  @!P0 LEA.HI.X R2, R212, R11, R213.reuse, 0x5, P3 ;  /* 0x0000000bd4028211 */ /* 0x100fe400018f2cd5 */
[CC--:B------:R-:W-:Y:S02]  /*107e0*/  @!P0 LEA R8, P3, R3.reuse, R217.reuse, 0x1 ;  /* 0x000000d903088211 */ /* 0x0c0fe400078608ff */
[----:B------:R-:W-:Y:S02]  /*107f0*/  @!P1 LEA R0, P4, R10, R217, 0x1 ;  /* 0x000000d90a009211 */ /* 0x000fe400078808ff */
[-C--:B------:R-:W-:Y:S01]  /*10800*/  @!P0 LEA.HI.X R9, R3, R216.reuse, R2, 0x1, P3 ;  /* 0x000000d803098211 */ /* 0x080fe200018f0c02 */
        /* <DEDUP_REMOVED lines=8> */
[----:B------:R-:W-:Y:S01]  /*10890*/  @!P1 IMAD.MOV.U32 R2, RZ, RZ, R0 ;  /* 0x000000ffff029224 */ /* 0x000fe200078e0000 */
[C---:B------:R-:W-:Y:S02]  /*108a0*/  LOP3.LUT R0, R243.reuse, UR19, R235, 0x96, !PT ;  /* 0x00000013f3007c12 */ /* 0x040fe4000f8e96eb */
[----:B------:R-:W-:Y:S02]  /*108b0*/  @!P0 LEA.HI.X R13, R10, R216, R4, 0x1, P2 ;  /* 0x000000d80a0d8211 */ /* 0x000fe400010f0c04 */
[----:B------:R-:W-:Y:S01]  /*108c0*/  @!PT LDS RZ, [RZ] ;  /* 0x00000000fffff984 */ /* 0x000fe20000000800 */
[----:B------:R-:W-:Y:S01]  /*108d0*/  @!PT LDS RZ, [RZ] ;  /* 0x00000000fffff984 */ /* 0x000fe20000000800 */
[----:B------:R-:W-:Y:S01]  /*108e0*/  @!PT LDS RZ, [RZ] ;  /* 0x00000000fffff984 */ /* 0x000fe20000000800 */
[----:B------:R1:W-:Y:S01]  /*108f0*/  @!P1 LDGSTS.E.BYPASS.LTC128B.128 [R221+0x4000], desc[UR14][R2.64] ;  /* 0x0400000002dd9fae */ /* 0x0003e2000b981a0e */
[----:B------:R-:W-:Y:S07]  /*10900*/  ISETP.NE.AND P2, PT, R230, RZ, PT ;  /* 0x000000ffe600720c */ /* 0x000fee0003f45270 */
[----:B------:R-:W-:Y:S08]  /*10910*/  @P1 STS.128 [R221+0x4000], RZ ;  /* 0x004000ffdd001388 */ /* 0x000ff00000000c00 */
[----:B------:R-:W-:Y:S08]  /*10920*/  @P0 STS.128 [R221+0x4800], RZ ;  /* 0x004800ffdd000388 */ /* 0x000ff00000000c00 */
[----:B------:R-:W-:Y:S01]  /*10930*/  @!PT LDS RZ, [RZ] ;  /* 0x00000000fffff984 */ /* 0x000fe20000000800 */
[----:B------:R-:W-:Y:S01]  /*10940*/  @!PT LDS RZ, [RZ] ;  /* 0x00000000fffff984 */ /* 0x000fe20000000800 */
[----:B------:R-:W-:Y:S01]  /*10950*/  @!PT LDS RZ, [RZ] ;  /* 0x00000000fffff984 */ /* 0x000fe20000000800 */
[----:B------:R-:W-:Y:S01]  /*10960*/  @!P0 LDGSTS.E.BYPASS.LTC128B.128 [R221+0x4800], desc[UR14][R8.64] ;  /* 0x0480000008dd8fae */ /* 0x000fe2000b981a0e */
[----:B-1----:R-:W-:Y:S07]  /*10970*/  VIADD R2, R243, 0x1 ;  /* 0x00000001f3027836 */ /* 0x002fee0000000000 */
        /* <DEDUP_REMOVED lines=11> */
[----:B------:R-:W1:Y:S08]  /*10a30*/  LDSM.16.M88.4 R16, [R210+0x2000] ;  /* 0x00200000d210783b */ /* 0x000e700000000200 */
[----:B------:R-:W3:Y:S08]  /*10a40*/  LDSM.16.M88.4 R124, [R211+0x1000] ;  /* 0x00100000d37c783b */ /* 0x000ef00000000200 */
[----:B------:R-:W5:Y:S08]  /*10a50*/  LDSM.16.M88.4 R32, [R210+0x2400] ;  /* 0x00240000d220783b */ /* 0x000f700000000200 */
[----:B------:R-:W0:Y:S08]  /*10a60*/  LDGDEPBAR ;  /* 0x00000000000079af */ /* 0x000e300000000000 */
[----:B------:R-:W4:Y:S08]  /*10a70*/  LDSM.16.M88.4 R48, [R210+0x2800] ;  /* 0x00280000d230783b */ /* 0x000f300000000200 */
[----:B------:R-:W4:Y:S01]  /*10a80*/  LDSM.16.M88.4 R64, [R210+0x2c00] ;  /* 0x002c0000d240783b */ /* 0x000f220000000200 */
[-C--:B-1----:R-:W-:Y:S07]  /*10a90*/  HMMA.16816.F32 R4, R128, R16.reuse, RZ ;  /* 0x000000108004723c */ /* 0x082fee00000018ff */
[----:B------:R-:W1:Y:S01]  /*10aa0*/  LDSM.16.M88.4 R80, [R210+0x3000] ;  /* 0x00300000d250783b */ /* 0x000e620000000200 */
[C---:B---3--:R-:W-:Y:S07]  /*10ab0*/  HMMA.16816.F32 R8, R124.reuse, R16, RZ ;  /* 0x000000107c08723c */ /* 0x048fee00000018ff */
[----:B------:R-:W3:Y:S01]  /*10ac0*/  LDSM.16.M88.4 R96, [R210+0x3400] ;  /* 0x00340000d260783b */ /* 0x000ee20000000200 */
        /* <DEDUP_REMOVED lines=19> */
[----:B------:R-:W4:Y:S01]  /*10c00*/  LDSM.16.M88.4 R204, [R171+0x3400] ;  /* 0x00340000abcc783b */ /* 0x000f220000000200 */
[-C--:B------:R-:W-:Y:S08]  /*10c10*/  HMMA.16816.F32 R52, R128, R64.reuse, RZ ;  /* 0x000000408034723c */ /* 0x080ff000000018ff */
[C---:B------:R-:W-:Y:S08]  /*10c20*/  HMMA.16816.F32 R56, R124.reuse, R64, RZ ;  /* 0x000000407c38723c */ /* 0x040ff000000018ff */
[-C--:B------:R-:W-:Y:S08]  /*10c30*/  HMMA.16816.F32 R60, R124, R66.reuse, RZ ;  /* 0x000000427c3c723c */ /* 0x080ff000000018ff */
[C---:B------:R-:W-:Y:S08]  /*10c40*/  HMMA.16816.F32 R64, R128.reuse, R66, RZ ;  /* 0x000000428040723c */ /* 0x040ff000000018ff */
[-C--:B-1----:R-:W-:Y:S08]  /*10c50*/  HMMA.16816.F32 R68, R128, R80.reuse, RZ ;  /* 0x000000508044723c */ /* 0x082ff000000018ff */
        /* <DEDUP_REMOVED lines=15> */
[----:B------:R-:W1:Y:S07]  /*10d50*/  LDSM.16.M88.4 R172, [R171+0x3800] ;  /* 0x00380000abac783b */ /* 0x000e6e0000000200 */
[-C--:B-----5:R-:W-:Y:S08]  /*10d60*/  HMMA.16816.F32 R4, R176, R180.reuse, R4 ;  /* 0x000000b4b004723c */ /* 0x0a0ff00000001804 */
[C---:B------:R-:W-:Y:S04]  /*10d70*/  HMMA.16816.F32 R8, R184.reuse, R180, R8 ;  /* 0x000000b4b808723c */ /* 0x040fe80000001808 */
[----:B------:R-:W-:Y:S04]  /*10d80*/  IMAD.WIDE.U32 R180, R0, -0x326172a9, RZ ;  /* 0xcd9e8d5700b47825 */ /* 0x000fe800078e00ff */
[-C--:B------:R-:W-:Y:S03]  /*10d90*/  HMMA.16816.F32 R12, R184, R182.reuse, R12 ;  /* 0x000000b6b80c723c */ /* 0x080fe6000000180c */
[C---:B------:R-:W-:Y:S02]  /*10da0*/  LOP3.LUT R0, R181.reuse, R227, RZ, 0x3c, !PT ;  /* 0x000000e3b5007212 */ /* 0x040fe400078e3cff */
[-C--:B------:R-:W-:Y:S03]  /*10db0*/  LOP3.LUT R3, R181, R225.reuse, RZ, 0x3c, !PT ;  /* 0x000000e1b5037212 */ /* 0x080fe600078e3cff */
[C---:B------:R-:W-:Y:S08]  /*10dc0*/  HMMA.16816.F32 R16, R176.reuse, R182, R16 ;  /* 0x000000b6b010723c */ /* 0x040ff00000001810 */
[-C--:B------:R-:W-:Y:S08]  /*10dd0*/  HMMA.16816.F32 R20, R176, R188.reuse, R20 ;  /* 0x000000bcb014723c */ /* 0x080ff00000001814 */
[C---:B------:R-:W-:Y:S08]  /*10de0*/  HMMA.16816.F32 R24, R184.reuse, R188, R24 ;  /* 0x000000bcb818723c */ /* 0x040ff00000001818 */
[-C--:B------:R-:W-:Y:S08]  /*10df0*/  HMMA.16816.F32 R28, R184, R190.reuse, R28 ;  /* 0x000000beb81c723c */ /* 0x080ff0000000181c */
[C---:B------:R-:W-:Y:S04]  /*10e00*/  HMMA.16816.F32 R32, R176.reuse, R190, R32 ;  /* 0x000000beb020723c */ /* 0x040fe80000001820 */
[----:B------:R-:W-:Y:S04]  /*10e10*/  IMAD.WIDE.U32 R190, R3, -0x2daee0ad, RZ ;  /* 0xd2511f5303be7825 */ /* 0x000fe800078e00ff */
[-C--:B----4-:R-:W-:Y:S03]  /*10e20*/  HMMA.16816.F32 R36, R176, R192.reuse, R36 ;  /* 0x000000c0b024723c */ /* 0x090fe60000001824 */
[----:B------:R-:W-:Y:S05]  /*10e30*/  LOP3.LUT R189, R228, UR17, R191, 0x96, !PT ;  /* 0x00000011e4bd7c12 */ /* 0x000fea000f8e96bf */
[C---:B------:R-:W-:Y:S08]  /*10e40*/  HMMA.16816.F32 R40, R184.reuse, R192, R40 ;  /* 0x000000c0b828723c */ /* 0x040ff00000001828 */
[-C--:B------:R-:W-:Y:S08]  /*10e50*/  HMMA.16816.F32 R44, R184, R194.reuse, R44 ;  /* 0x000000c2b82c723c */ /* 0x080ff0000000182c */
[C---:B------:R-:W-:Y:S04]  /*10e60*/  HMMA.16816.F32 R48, R176.reuse, R194, R48 ;  /* 0x000000c2b030723c */ /* 0x040fe80000001830 */
[----:B------:R-:W-:Y:S02]  /*10e70*/  LOP3.LUT R194, R235, UR19, R2, 0x96, !PT ;  /* 0x00000013ebc27c12 */ /* 0x000fe4000f8e9602 */
[----:B------:R-:W-:Y:S02]  /*10e80*/  LOP3.LUT R2, R180, R224, RZ, 0x3c, !PT ;  /* 0x000000e0b4027212 */ /* 0x000fe400078e3cff */
[-C--:B------:R-:W-:Y:S03]  /*10e90*/  HMMA.16816.F32 R52, R176, R196.reuse, R52 ;  /* 0x000000c4b034723c */ /* 0x080fe60000001834 */
[----:B------:R-:W-:Y:S04]  /*10ea0*/  IMAD.WIDE.U32 R194, R194, -0x326172a9, RZ ;  /* 0xcd9e8d57c2c27825 */ /* 0x000fe800078e00ff */
[----:B------:R-:W-:Y:S01]  /*10eb0*/  IMAD.WIDE.U32 R2, R2, -0x2daee0ad, RZ ;  /* 0xd2511f5302027825 */ /* 0x000fe200078e00ff */
[-C--:B------:R-:W-:Y:S01]  /*10ec0*/  LOP3.LUT R246, R194, R226.reuse, RZ, 0x3c, !PT ;  /* 0x000000e2c2f67212 */ /* 0x080fe200078e3cff */
[C---:B------:R-:W-:Y:S04]  /*10ed0*/  HMMA.16816.F32 R56, R184.reuse, R196, R56 ;  /* 0x000000c4b838723c */ /* 0x040fe80000001838 */
[----:B------:R-:W-:Y:S01]  /*10ee0*/  LOP3.LUT R196, R180, R226, RZ, 0x3c, !PT ;  /* 0x000000e2b4c47212 */ /* 0x000fe200078e3cff */
[----:B------:R-:W-:Y:S01]  /*10ef0*/  IMAD.WIDE.U32 R180, R0, -0x2daee0ad, RZ ;  /* 0xd2511f5300b47825 */ /* 0x000fe200078e00ff */
[----:B------:R-:W-:Y:S02]  /*10f00*/  LOP3.LUT R0, R195, R225, RZ, 0x3c, !PT ;  /* 0x000000e1c3007212 */ /* 0x000fe400078e3cff */
[----:B------:R-:W-:Y:S01]  /*10f10*/  LOP3.LUT R190, R190, UR16, R3, 0x96, !PT ;  /* 0x00000010bebe7c12 */ /* 0x000fe2000f8e9603 */
[-C--:B------:R-:W-:Y:S03]  /*10f20*/  HMMA.16816.F32 R60, R184, R198.reuse, R60 ;  /* 0x000000c6b83c723c */ /* 0x080fe6000000183c */
[----:B------:R-:W-:Y:S01]  /*10f30*/  LOP3.LUT R188, R232, UR17, R181, 0x96, !PT ;  /* 0x00000011e8bc7c12 */ /* 0x000fe2000f8e96b5 */
[----:B------:R-:W-:Y:S01]  /*10f40*/  IMAD.WIDE.U32 R196, R196, -0x2daee0ad, RZ ;  /* 0xd2511f53c4c47825 */ /* 0x000fe200078e00ff */
[----:B------:R-:W-:Y:S03]  /*10f50*/  LOP3.LUT R194, R194, R224, RZ, 0x3c, !PT ;  /* 0x000000e0c2c27212 */ /* 0x000fe600078e3cff */
[C---:B------:R-:W-:Y:S04]  /*10f60*/  HMMA.16816.F32 R64, R176.reuse, R198, R64 ;  /* 0x000000c6b040723c */ /* 0x040fe80000001840 */
[----:B------:R-:W-:Y:S01]  /*10f70*/  LOP3.LUT R169, R180, UR16, R197, 0x96, !PT ;  /* 0x00000010b4a97c12 */ /* 0x000fe2000f8e96c5 */
[----:B------:R-:W-:Y:S01]  /*10f80*/  IMAD.WIDE.U32 R192, R188, -0x326172a9, RZ ;  /* 0xcd9e8d57bcc07825 */ /* 0x000fe200078e00ff */
[----:B------:R-:W2:Y:S02]  /*10f90*/  LDSM.16.M88.4 R180, [R171+0x3c00] ;  /* 0x003c0000abb4783b */ /* 0x000ea40000000200 */
[-C--:B------:R-:W-:Y:S01]  /*10fa0*/  HMMA.16816.F32 R68, R176, R200.reuse, R68 ;  /* 0x000000c8b044723c */ /* 0x080fe20000001844 */
[----:B------:R-:W-:Y:S04]  /*10fb0*/  DEPBAR.LE SB0, 0x0 ;  /* 0x000080000000791a */ /* 0x000fe80000000000 */
[----:B------:R-:W-:Y:S01]  /*10fc0*/  IMAD.WIDE.U32 R246, R246, -0x2daee0ad, RZ ;  /* 0xd2511f53f6f67825 */ /* 0x000fe200078e00ff */
[----:B------:R-:W-:Y:S02]  /*10fd0*/  BAR.SYNC.DEFER_BLOCKING 0x0 ;  /* 0x0000000000007b1d */ /* 0x000fe40000010000 */
[C---:B------:R-:W-:Y:S05]  /*10fe0*/  HMMA.16816.F32 R72, R184.reuse, R200, R72 ;  /* 0x000000c8b848723c */ /* 0x040fea0000001848 */
[----:B------:R-:W-:Y:S03]  /*10ff0*/  IMAD.WIDE.U32 R248, R0, -0x2daee0ad, RZ ;  /* 0xd2511f5300f87825 */ /* 0x000fe600078e00ff */
[-C--:B------:R-:W-:Y:S03]  /*11000*/  HMMA.16816.F32 R76, R184, R202.reuse, R76 ;  /* 0x000000cab84c723c */ /* 0x080fe6000000184c */
[----:B------:R-:W-:Y:S01]  /*11010*/  LOP3.LUT R164, R228, UR17, R249, 0x96, !PT ;  /* 0x00000011e4a47c12 */ /* 0x000fe2000f8e96f9 */
[----:B------:R-:W-:Y:S04]  /*11020*/  IMAD.WIDE.U32 R188, R189, -0x326172a9, RZ ;  /* 0xcd9e8d57bdbc7825 */ /* 0x000fe800078e00ff */
[C---:B------:R-:W-:Y:S04]  /*11030*/  HMMA.16816.F32 R80, R176.reuse, R202, R80 ;  /* 0x000000cab050723c */ /* 0x040fe80000001850 */
[----:B------:R-:W-:Y:S01]  /*11040*/  LOP3.LUT R3, R236, UR9, R189, 0x96, !PT ;  /* 0x00000009ec037c12 */ /* 0x000fe2000f8e96bd */
        /* <DEDUP_REMOVED lines=8> */
[----:B------:R-:W-:Y:S05]  /*110d0*/  IMAD.WIDE.U32 R250, R250, -0x2daee0ad, RZ ;  /* 0xd2511f53fafa7825 */ /* 0x000fea00078e00ff */
[C---:B------:R-:W-:Y:S04]  /*110e0*/  HMMA.16816.F32 R96, R176.reuse, R206, R96 ;  /* 0x000000ceb060723c */ /* 0x040fe80000001860 */
[----:B------:R-:W-:Y:S01]  /*110f0*/  LOP3.LUT R206, R195, R227, RZ, 0x3c, !PT ;  /* 0x000000e3c3ce7212 */ /* 0x000fe200078e3cff */
[----:B------:R-:W-:Y:S03]  /*11100*/  IMAD.WIDE.U32 R194, R194, -0x2daee0ad, RZ ;  /* 0xd2511f53c2c27825 */ /* 0x000fe600078e00ff */
[-C--:B-1----:R-:W-:Y:S03]  /*11110*/  HMMA.16816.F32 R100, R176, R172.reuse, R100 ;  /* 0x000000acb064723c */ /* 0x082fe60000001864 */
[----:B------:R-:W-:Y:S01]  /*11120*/  LOP3.LUT R248, R248, UR16, R195, 0x96, !PT ;  /* 0x00000010f8f87c12 */ /* 0x000fe2000f8e96c3 */
[----:B------:R-:W-:Y:S04]  /*11130*/  IMAD.WIDE.U32 R206, R206, -0x2daee0ad, RZ ;  /* 0xd2511f53cece7825 */ /* 0x000fe800078e00ff */
[C---:B------:R-:W-:Y:S04]  /*11140*/  HMMA.16816.F32 R104, R184.reuse, R172, R104 ;  /* 0x000000acb868723c */ /* 0x040fe80000001868 */
[----:B------:R-:W-:Y:S01]  /*11150*/  LOP3.LUT R0, R232, UR17, R207, 0x96, !PT ;  /* 0x00000011e8007c12 */ /* 0x000fe2000f8e96cf */
[----:B------:R-:W-:Y:S01]  /*11160*/  IMAD.WIDE.U32 R172, R169, -0x326172a9, RZ ;  /* 0xcd9e8d57a9ac7825 */ /* 0x000fe200078e00ff */
[----:B------:R-:W-:Y:S02]  /*11170*/  LOP3.LUT R169, R238, UR9, R193, 0x96, !PT ;  /* 0x00000009eea97c12 */ /* 0x000fe4000f8e96c1 */
[----:B------:R-:W-:Y:S01]  /*11180*/  LOP3.LUT R206, R206, UR16, R247, 0x96, !PT ;  /* 0x00000010cece7c12 */ /* 0x000fe2000f8e96f7 */
[-C--:B------:R-:W-:Y:S03]  /*11190*/  HMMA.16816.F32 R108, R184, R174.reuse, R108 ;  /* 0x000000aeb86c723c */ /* 0x080fe6000000186c */
[----:B------:R-:W-:Y:S01]  /*111a0*/  LOP3.LUT R192, R192, UR8, R173, 0x96, !PT ;  /* 0x00000008c0c07c12 */ /* 0x000fe2000f8e96ad */
[----:B------:R-:W-:Y:S01]  /*111b0*/  IMAD.WIDE.U32 R204, R0, -0x326172a9, RZ ;  /* 0xcd9e8d5700cc7825 */ /* 0x000fe200078e00ff */
[----:B------:R-:W-:Y:S03]  /*111c0*/  LOP3.LUT R247, R194, UR13, R251, 0x96, !PT ;  /* 0x0000000dc2f77c12 */ /* 0x000fe6000f8e96fb */
[C---:B------:R-:W-:Y:S04]  /*111d0*/  HMMA.16816.F32 R112, R176.reuse, R174, R112 ;  /* 0x000000aeb070723c */ /* 0x040fe80000001870 */
[----:B------:R-:W-:Y:S01]  /*111e0*/  LOP3.LUT R0, R238, UR9, R205, 0x96, !PT ;  /* 0x00000009ee007c12 */ /* 0x000fe2000f8e96cd */
[----:B------:R-:W-:Y:S03]  /*111f0*/  IMAD.WIDE.U32 R174, R169, -0x2daee0ad, RZ ;  /* 0xd2511f53a9ae7825 */ /* 0x000fe600078e00ff */
[-C--:B--2---:R-:W-:Y:S03]  /*11200*/  HMMA.16816.F32 R116, R176, R180.reuse, R116 ;  /* 0x000000b4b074723c */ /* 0x084fe60000001874 */
[----:B------:R-:W-:Y:S01]  /*11210*/  LOP3.LUT R164, R196, UR13, R175, 0x96, !PT ;  /* 0x0000000dc4a47c12 */ /* 0x000fe2000f8e96af */
[----:B------:R-:W-:Y:S04]  /*11220*/  IMAD.WIDE.U32 R206, R206, -0x326172a9, RZ ;  /* 0xcd9e8d57cece7825 */ /* 0x000fe800078e00ff */
[----:B------:R-:W-:Y:S01]  /*11230*/  IMAD.WIDE.U32 R192, R192, -0x2daee0ad, RZ ;  /* 0xd2511f53c0c07825 */ /* 0x000fe200078e00ff */
[----:B------:R-:W-:Y:S01]  /*11240*/  LOP3.LUT R204, R204, UR8, R207, 0x96, !PT ;  /* 0x00000008cccc7c12 */ /* 0x000fe2000f8e96cf */
[C---:B------:R-:W-:Y:S04]  /*11250*/  HMMA.16816.F32 R120, R184.reuse, R180, R120 ;  /* 0x000000b4b878723c */ /* 0x040fe80000001878 */
[----:B------:R-:W-:Y:S01]  /*11260*/  IMAD.WIDE.U32 R196, R3, -0x2daee0ad, RZ ;  /* 0xd2511f5303c47825 */ /* 0x000fe200078e00ff */
[----:B------:R-:W-:Y:S03]  /*11270*/  LOP3.LUT R3, R174, UR12, R193, 0x96, !PT ;  /* 0x0000000cae037c12 */ /* 0x000fe6000f8e96c1 */
[----:B------:R-:W-:Y:S01]  /*11280*/  IMAD.WIDE.U32 R174, R0, -0x2daee0ad, RZ ;  /* 0xd2511f5300ae7825 */ /* 0x000fe200078e00ff */
[----:B------:R-:W-:Y:S01]  /*11290*/  LOP3.LUT R2, R2, UR13, R197, 0x96, !PT ;  /* 0x0000000d02027c12 */ /* 0x000fe2000f8e96c5 */
[-C--:B------:R-:W-:Y:S03]  /*112a0*/  HMMA.16816.F32 R124, R184, R182.reuse, R124 ;  /* 0x000000b6b87c723c */ /* 0x080fe6000000187c */
[----:B------:R-:W-:Y:S01]  /*112b0*/  LOP3.LUT R0, R196, UR12, R189, 0x96, !PT ;  /* 0x0000000cc4007c12 */ /* 0x000fe2000f8e96bd */
[----:B------:R-:W-:Y:S01]  /*112c0*/  IMAD.WIDE.U32 R204, R204, -0x2daee0ad, RZ ;  /* 0xd2511f53cccc7825 */ /* 0x000fe200078e00ff */
[----:B------:R-:W-:Y:S02]  /*112d0*/  LOP3.LUT R246, R246, UR13, R175, 0x96, !PT ;  /* 0x0000000df6f67c12 */ /* 0x000fe4000f8e96af */
[----:B------:R-:W-:Y:S01]  /*112e0*/  FMNMX3.FTZ R187, R168, R8, R9, !PT ;  /* 0x00000008a8bb7276 */ /* 0x000fe20007810009 */
[----:B------:R-:W-:Y:S01]  /*112f0*/  IMAD.WIDE.U32 R196, R164, -0x326172a9, RZ ;  /* 0xcd9e8d57a4c47825 */ /* 0x000fe200078e00ff */
[----:B------:R-:W-:Y:S01]  /*11300*/  LOP3.LUT R245, R174, UR12, R205, 0x96, !PT ;  /* 0x0000000caef57c12 */ /* 0x000fe2000f8e96cd */
[----:B------:R-:W-:Y:S04]  /*11310*/  HMMA.16816.F32 R128, R176, R182, R128 ;  /* 0x000000b6b080723c */ /* 0x000fe80000001880 */
[----:B------:R-:W-:Y:S01]  /*11320*/  LOP3.LUT R169, R172, UR7, R197, 0x96, !PT ;  /* 0x00000007aca97c12 */ /* 0x000fe2000f8e96c5 */
[----:B------:R-:W-:Y:S01]  /*11330*/  IMAD.WIDE.U32 R174, R3, -0x326172a9, RZ ;  /* 0xcd9e8d5703ae7825 */ /* 0x000fe200078e00ff */
[----:B------:R-:W-:Y:S02]  /*11340*/  FMNMX3.FTZ R172, R166, R4, R5, !PT ;  /* 0x00000004a6ac7276 */ /* 0x000fe40007810005 */
[----:B------:R-:W-:Y:S01]  /*11350*/  FMNMX3.FTZ R3, R167, R6, R7, !PT ;  /* 0x00000006a7037276 */ /* 0x000fe20007810007 */
[----:B------:R-:W-:Y:S01]  /*11360*/  IMAD.WIDE.U32 R248, R248, -0x326172a9, RZ ;  /* 0xcd9e8d57f8f87825 */ /* 0x000fe200078e00ff */
[----:B------:R-:W-:Y:S02]  /*11370*/  FMNMX3.FTZ R172, R172, R16, R17, !PT ;  /* 0x00000010acac7276 */ /* 0x000fe40007810011 */
[----:B------:R-:W-:Y:S01]  /*11380*/  FMNMX3.FTZ R3, R3, R18, R19, !PT ;  /* 0x0000001203037276 */ /* 0x000fe20007810013 */
[----:B------:R-:W-:Y:S01]  /*11390*/  IMAD.MOV.U32 R185, RZ, RZ, R174 ;  /* 0x000000ffffb97224 */ /* 0x000fe200078e00ae */
[----:B------:R-:W-:Y:S01]  /*113a0*/  FMNMX3.FTZ R172, R172, R20, R21, !PT ;  /* 0x00000014acac7276 */ /* 0x000fe20007810015 */
[----:B------:R-:W-:Y:S01]  /*113b0*/  IMAD.WIDE.U32 R198, R2, -0x326172a9, RZ ;  /* 0xcd9e8d5702c67825 */ /* 0x000fe200078e00ff */
        /* <DEDUP_REMOVED lines=41> */
[----:B------:R-:W-:Y:S01]  /*11650*/  LOP3.LUT R164, R196, UR6, R175, 0x96, !PT ;  /* 0x00000006c4a47c12 */ /* 0x000fe2000f8e96af */
[----:B------:R-:W-:Y:S01]  /*11660*/  IMAD.WIDE.U32 R196, R0, -0x326172a9, RZ ;  /* 0xcd9e8d5700c47825 */ /* 0x000fe200078e00ff */
[----:B------:R-:W-:Y:S02]  /*11670*/  LOP3.LUT R244, R244, UR8, R249, 0x96, !PT ;  /* 0x00000008f4f47c12 */ /* 0x000fe4000f8e96f9 */
[C---:B------:R-:W-:Y:S02]  /*11680*/  PRMT R184, R174.reuse, 0x7773, RZ ;  /* 0x00007773aeb87816 */ /* 0x040fe400000000ff */
[C---:B------:R-:W-:Y:S02]  /*11690*/  PRMT R181, R174.reuse, 0x7772, RZ ;  /* 0x00007772aeb57816 */ /* 0x040fe400000000ff */
[----:B------:R-:W-:Y:S02]  /*116a0*/  PRMT R180, R174, 0x7771, RZ ;  /* 0x00007771aeb47816 */ /* 0x000fe400000000ff */
[----:B------:R-:W-:Y:S02]  /*116b0*/  FMNMX3.FTZ R186, R186, R74, R75, !PT ;  /* 0x0000004ababa7276 */ /* 0x000fe4000781004b */
[----:B------:R-:W-:Y:S02]  /*116c0*/  FMNMX3.FTZ R187, R187, R76, R77, !PT ;  /* 0x0000004cbbbb7276 */ /* 0x000fe4000781004d */
[----:B------:R-:W-:Y:S02]  /*116d0*/  FMNMX3.FTZ R179, R179, R128, R129, !PT ;  /* 0x00000080b3b37276 */ /* 0x000fe40007810081 */
[----:B------:R-:W-:Y:S01]  /*116e0*/  FMNMX3.FTZ R178, R178, R130, R131, !PT ;  /* 0x00000082b2b27276 */ /* 0x000fe20007810083 */
[----:B------:R-:W-:Y:S06]  /*116f0*/  @P2 BRA `(.L_x_254) ;  /* 0xffffffec000c2947 */ /* 0x000fec000383ffff */
.L_x_253:
[----:B------:R-:W-:Y:S01]  /*11700*/  FMNMX3.FTZ R187, R187, R88, R89, !PT ;  /* 0x00000058bbbb7276 */ /* 0x000fe20007810059 */
[----:B-1----:R-:W1:Y:S01]  /*11710*/  SHFL.BFLY PT, R172, R179, 0x2, 0x1f ;  /* 0x0c401f00b3ac7f89 */ /* 0x002e6200000e0000 */
[----:B------:R-:W-:Y:S01]  /*11720*/  FMNMX3.FTZ R186, R186, R78, R79, !PT ;  /* 0x0000004ebaba7276 */ /* 0x000fe2000781004f */
[----:B------:R-:W-:Y:S01]  /*11730*/  IMAD.U32 R203, RZ, RZ, UR10 ;  /* 0x0000000affcb7e24 */ /* 0x000fe2000f8e00ff */
[----:B------:R-:W-:Y:S05]  /*11740*/  FMNMX3.FTZ R176, R187, R92, R93, !PT ;  /* 0x0000005cbbb07276 */ /* 0x000fea000781005d */
[----:B------:R2:W-:Y:S01]  /*11750*/  STL.64 [R1+0x18], R218 ;  /* 0x000018da01007387 */ /* 0x0005e20000100a00 */
[----:B------:R-:W-:Y:S01]  /*11760*/  FMNMX3.FTZ R0, R186, R90, R91, !PT ;  /* 0x0000005aba007276 */ /* 0x000fe2000781005b */
[----:B------:R-:W-:Y:S01]  /*11770*/  IMAD.MOV.U32 R173, RZ, RZ, R196 ;  /* 0x000000ffffad7224 */ /* 0x000fe200078e00c4 */
[----:B------:R-:W-:Y:S01]  /*11780*/  FMNMX3.FTZ R176, R176, R104, R105, !PT ;  /* 0x00000068b0b07276 */ /* 0x000fe20007810069 */
[----:B------:R-:W-:Y:S01]  /*11790*/  UIADD3 UR11, UPT, UPT, UR19, 0x646e171e, URZ ;  /* 0x646e171e130b7890 */ /* 0x000fe2000fffe0ff */
[----:B------:R-:W-:Y:S01]  /*117a0*/  FMNMX3.FTZ R0, R0, R94, R95, !PT ;  /* 0x0000005e00007276 */ /* 0x000fe2000781005f */
[----:B------:R-:W-:Y:S01]  /*117b0*/  STL.64 [R1+0x10], R216 ;  /* 0x000010d801007387 */ /* 0x000fe20000100a00 */
[----:B------:R-:W-:Y:S02]  /*117c0*/  FMNMX3.FTZ R176, R176, R108, R109, !PT ;  /* 0x0000006cb0b07276 */ /* 0x000fe4000781006d */
[----:B------:R-:W-:Y:S02]  /*117d0*/  FMNMX3.FTZ R0, R0, R106, R107, !PT ;  /* 0x0000006a00007276 */ /* 0x000fe4000781006b */
[----:B------:R-:W-:Y:S01]  /*117e0*/  FMNMX3.FTZ R176, R176, R120, R121, !PT ;  /* 0x00000078b0b07276 */ /* 0x000fe20007810079 */
[----:B------:R-:W-:Y:S01]  /*117f0*/  STL.64 [R1+0x8], R212 ;  /* 0x000008d401007387 */ /* 0x000fe20000100a00 */
[----:B------:R-:W-:Y:S02]  /*11800*/  FMNMX3.FTZ R0, R0, R110, R111, !PT ;  /* 0x0000006e00007276 */ /* 0x000fe4000781006f */
[----:B------:R-:W-:Y:S02]  /*11810*/  FMNMX3.FTZ R177, R176, R124, R125, !PT ;  /* 0x0000007cb0b17276 */ /* 0x000fe4000781007d */
[----:B------:R-:W-:Y:S01]  /*11820*/  FMNMX3.FTZ R0, R0, R122, R123, !PT ;  /* 0x0000007a00007276 */ /* 0x000fe2000781007b */
[----:B------:R-:W3:Y:S01]  /*11830*/  SHFL.BFLY PT, R3, R178, 0x2, 0x1f ;  /* 0x0c401f00b2037f89 */ /* 0x000ee200000e0000 */
[C---:B------:R-:W-:Y:S02]  /*11840*/  PRMT R174, R196.reuse, 0x7773, RZ ;  /* 0x00007773c4ae7816 */ /* 0x040fe400000000ff */
[----:B------:R-:W-:Y:S05]  /*11850*/  PRMT R183, R196, 0x7772, RZ ;  /* 0x00007772c4b77816 */ /* 0x000fea00000000ff */
[----:B------:R-:W-:Y:S01]  /*11860*/  STL.64 [R1], R210 ;  /* 0x000000d201007387 */ /* 0x000fe20000100a00 */
[----:B-1----:R-:W-:Y:S02]  /*11870*/  FMNMX.FTZ R179, R179, R172, !PT ;  /* 0x000000acb3b37209 */ /* 0x002fe40007810000 */
[----:B------:R-:W-:Y:S02]  /*11880*/  LOP3.LUT R185, R185, 0xff, RZ, 0xc0, !PT ;  /* 0x000000ffb9b97812 */ /* 0x000fe400078ec0ff */
[----:B------:R-:W-:Y:S01]  /*11890*/  PRMT R175, R181, 0x5410, R184 ;  /* 0x00005410b5af7816 */ /* 0x000fe200000000b8 */
[----:B------:R-:W1:Y:S01]  /*118a0*/  SHFL.BFLY PT, R172, R177, 0x2, 0x1f ;  /* 0x0c401f00b1ac7f89 */ /* 0x000e6200000e0000 */
[----:B------:R-:W-:Y:S02]  /*118b0*/  FMNMX3.FTZ R0, R0, R126, R127, !PT ;  /* 0x0000007e00007276 */ /* 0x000fe4000781007f */
[----:B------:R-:W-:Y:S05]  /*118c0*/  PRMT R183, R183, 0x5410, R174 ;  /* 0x00005410b7b77816 */ /* 0x000fea00000000ae */
[----:B------:R-:W4:Y:S01]  /*118d0*/  SHFL.BFLY PT, R181, R179, 0x1, 0x1f ;  /* 0x0c201f00b3b57f89 */ /* 0x000f2200000e0000 */
[----:B------:R-:W-:Y:S01]  /*118e0*/  PRMT R174, R185, 0x5410, R180 ;  /* 0x00005410b9ae7816 */ /* 0x000fe200000000b4 */
[----:B------:R-:W-:Y:S01]  /*118f0*/  IMAD.WIDE.U32 R184, R169, -0x2daee0ad, RZ ;  /* 0xd2511f53a9b87825 */ /* 0x000fe200078e00ff */
[----:B------:R-:W-:Y:S05]  /*11900*/  PRMT R182, R196, 0x7771, RZ ;  /* 0x00007771c4b67816 */ /* 0x000fea00000000ff */
[----:B------:R-:W4:Y:S01]  /*11910*/  SHFL.BFLY PT, R169, R0, 0x2, 0x1f ;  /* 0x0c401f0000a97f89 */ /* 0x000f2200000e0000 */
[----:B------:R-:W-:Y:S01]  /*11920*/  LOP3.LUT R173, R173, 0xff, RZ, 0xc0, !PT ;  /* 0x000000ffadad7812 */ /* 0x000fe200078ec0ff */
[----:B--2---:R-:W-:Y:S01]  /*11930*/  IMAD.MOV.U32 R218, RZ, RZ, R184 ;  /* 0x000000ffffda7224 */ /* 0x004fe200078e00b8 */
[----:B------:R-:W-:Y:S02]  /*11940*/  LOP3.LUT R215, R192, UR11, R185, 0x96, !PT ;  /* 0x0000000bc0d77c12 */ /* 0x000fe4000f8e96b9 */
[----:B------:R-:W-:Y:S02]  /*11950*/  PRMT R182, R173, 0x5410, R182 ;  /* 0x00005410adb67816 */ /* 0x000fe400000000b6 */
[----:B---3--:R-:W-:Y:S02]  /*11960*/  FMNMX.FTZ R3, R178, R3, !PT ;  /* 0x00000003b2037209 */ /* 0x008fe40007810000 */
[----:B------:R-:W-:Y:S02]  /*11970*/  PRMT R178, R164, 0x7632, R178 ;  /* 0x00007632a4b27816 */ /* 0x000fe400000000b2 */
[C---:B------:R-:W-:Y:S01]  /*11980*/  PRMT R176, R184.reuse, 0x7773, RZ ;  /* 0x00007773b8b07816 */ /* 0x040fe200000000ff */
[----:B------:R-:W2:Y:S01]  /*11990*/  SHFL.BFLY PT, R180, R3, 0x1, 0x1f ;  /* 0x0c201f0003b47f89 */ /* 0x000ea200000e0000 */
[C---:B------:R-:W-:Y:S02]  /*119a0*/  PRMT R249, R184.reuse, 0x7772, RZ ;  /* 0x00007772b8f97816 */ /* 0x040fe400000000ff */
[----:B------:R-:W-:Y:S02]  /*119b0*/  PRMT R252, R184, 0x7771, RZ ;  /* 0x00007771b8fc7816 */ /* 0x000fe400000000ff */
[C---:B------:R-:W-:Y:S02]  /*119c0*/  LOP3.LUT R185, R164.reuse, 0xffff, RZ, 0xc0, !PT ;  /* 0x0000ffffa4b97812 */ /* 0x040fe400078ec0ff */
[----:B------:R-:W-:Y:S02]  /*119d0*/  LOP3.LUT R184, R164, 0xff, RZ, 0xc0, !PT ;  /* 0x000000ffa4b87812 */ /* 0x000fe400078ec0ff */
[----:B------:R-:W-:Y:S02]  /*119e0*/  SHF.R.U32.HI R173, RZ, 0x18, R164 ;  /* 0x00000018ffad7819 */ /* 0x000fe400000116a4 */
[----:B------:R-:W-:Y:S02]  /*119f0*/  LOP3.LUT R164, R178, 0xff, RZ, 0xc0, !PT ;  /* 0x000000ffb2a47812 */ /* 0x000fe400078ec0ff */
[----:B-1----:R-:W-:Y:S02]  /*11a00*/  FMNMX.FTZ R177, R177, R172, !PT ;  /* 0x000000acb1b17209 */ /* 0x002fe40007810000 */
[----:B------:R-:W-:Y:S02]  /*11a10*/  PRMT R173, R164, 0x5410, R173 ;  /* 0x00005410a4ad7816 */ /* 0x000fe400000000ad */
[----:B----4-:R-:W-:Y:S02]  /*11a20*/  FMNMX.FTZ R164, R179, R181, !PT ;  /* 0x000000b5b3a47209 */ /* 0x010fe40007810000 */
[----:B------:R-:W-:Y:S01]  /*11a30*/  FMNMX.FTZ R169, R0, R169, !PT ;  /* 0x000000a900a97209 */ /* 0x000fe20007810000 */
[----:B------:R-:W1:Y:S01]  /*11a40*/  SHFL.BFLY PT, R179, R177, 0x1, 0x1f ;  /* 0x0c201f00b1b37f89 */ /* 0x000e6200000e0000 */
[----:B------:R-:W-:Y:S01]  /*11a50*/  SHF.R.U32.HI R185, RZ, 0x8, R185 ;  /* 0x00000008ffb97819 */ /* 0x000fe200000116b9 */
[----:B------:R-:W-:Y:S01]  /*11a60*/  FMUL.FTZ R202, R164, UR4 ;  /* 0x00000004a4ca7c20 */ /* 0x000fe20008410000 */
[----:B------:R-:W-:Y:S05]  /*11a70*/  LOP3.LUT R2, R198, UR6, R197, 0x96, !PT ;  /* 0x00000006c6027c12 */ /* 0x000fea000f8e96c5 */
[----:B------:R-:W3:Y:S01]  /*11a80*/  SHFL.BFLY PT, R0, R169, 0x1, 0x1f ;  /* 0x0c201f00a9007f89 */ /* 0x000ee200000e0000 */
[--C-:B------:R-:W-:Y:S02]  /*11a90*/  PRMT R172, R184, 0x5410, R185.reuse ;  /* 0x00005410b8ac7816 */ /* 0x100fe400000000b9 */
[C---:B------:R-:W-:Y:S02]  /*11aa0*/  PRMT R185, R2.reuse, 0x7632, R185 ;  /* 0x0000763202b97816 */ /* 0x040fe400000000b9 */
[----:B--2---:R-:W-:Y:S02]  /*11ab0*/  FMNMX.FTZ R3, R3, R180, !PT ;  /* 0x000000b403037209 */ /* 0x004fe40007810000 */
[C---:B------:R-:W-:Y:S02]  /*11ac0*/  LOP3.LUT R184, R2.reuse, 0xffff, RZ, 0xc0, !PT ;  /* 0x0000ffff02b87812 */ /* 0x040fe400078ec0ff */
[----:B------:R-:W-:Y:S01]  /*11ad0*/  LOP3.LUT R180, R2, 0xff, RZ, 0xc0, !PT ;  /* 0x000000ff02b47812 */ /* 0x000fe200078ec0ff */
[----:B------:R-:W-:Y:S01]  /*11ae0*/  FMUL.FTZ R200, R3, UR4 ;  /* 0x0000000403c87c20 */ /* 0x000fe20008410000 */
[----:B------:R-:W-:Y:S02]  /*11af0*/  SHF.R.U32.HI R181, RZ, 0x18, R2 ;  /* 0x00000018ffb57819 */ /* 0x000fe40000011602 */
[----:B------:R-:W-:Y:S02]  /*11b00*/  LOP3.LUT R2, R185, 0xff, RZ, 0xc0, !PT ;  /* 0x000000ffb9027812 */ /* 0x000fe400078ec0ff */
[----:B------:R-:W-:Y:S02]  /*11b10*/  FSETP.NEU.FTZ.AND P0, PT, R164, -INF , PT ;  /* 0xff800000a400780b */ /* 0x000fe40003f1d000 */
[----:B------:R-:W-:Y:S02]  /*11b20*/  PRMT R181, R2, 0x5410, R181 ;  /* 0x0000541002b57816 */ /* 0x000fe400000000b5 */
[----:B------:R-:W-:Y:S02]  /*11b30*/  FSEL R202, R202, RZ, P0 ;  /* 0x000000ffcaca7208 */ /* 0x000fe40000000000 */
[----:B------:R-:W-:Y:S02]  /*11b40*/  SHF.R.U32.HI R184, RZ, 0x8, R184 ;  /* 0x00000008ffb87819 */ /* 0x000fe400000116b8 */
[----:B-1----:R-:W-:Y:S01]  /*11b50*/  FMNMX.FTZ R2, R177, R179, !PT ;  /* 0x000000b3b1027209 */ /* 0x002fe20007810000 */
[--C-:B------:R-:W-:Y:S01]  /*11b60*/  FFMA.FTZ R185, R16, UR4, -R202.reuse ;  /* 0x0000000410b97c23 */ /* 0x100fe200080108ca */
[----:B------:R-:W-:Y:S01]  /*11b70*/  FSETP.NEU.FTZ.AND P0, PT, R3, -INF , PT ;  /* 0xff8000000300780b */ /* 0x000fe20003f1d000 */
[----:B------:R-:W-:Y:S01]  /*11b80*/  FFMA.FTZ R196, R4, UR4, -R202 ;  /* 0x0000000404c47c23 */ /* 0x000fe200080108ca */
[----:B------:R-:W-:Y:S01]  /*11b90*/  PRMT R180, R180, 0x5410, R184 ;  /* 0x00005410b4b47816 */ /* 0x000fe200000000b8 */
[--C-:B------:R-:W-:Y:S01]  /*11ba0*/  FFMA.FTZ R184, R17, UR4, -R202.reuse ;  /* 0x0000000411b87c23 */ /* 0x100fe200080108ca */
[----:B------:R-:W-:Y:S01]  /*11bb0*/  LOP3.LUT R190, R190, UR7, R199, 0x96, !PT ;  /* 0x00000007bebe7c12 */ /* 0x000fe2000f8e96c7 */
[----:B------:R-:W-:Y:S01]  /*11bc0*/  FFMA.FTZ R97, R97, UR4, -R202 ;  /* 0x0000000461617c23 */ /* 0x000fe200080108ca */
[----:B------:R-:W-:Y:S01]  /*11bd0*/  FSEL R200, R200, RZ, P0 ;  /* 0x000000ffc8c87208 */ /* 0x000fe20000000000 */
[----:B------:R-:W-:Y:S01]  /*11be0*/  FMUL.FTZ R201, R2, UR4 ;  /* 0x0000000402c97c20 */ /* 0x000fe20008410000 */
[----:B---3--:R-:W-:Y:S01]  /*11bf0*/  FMNMX.FTZ R0, R169, R0, !PT ;  /* 0x00000000a9007209 */ /* 0x008fe20007810000 */
[----:B------:R-:W-:Y:S01]  /*11c00*/  IMAD.WIDE.U32 R190, R190, -0x2daee0ad, RZ ;  /* 0xd2511f53bebe7825 */ /* 0x000fe200078e00ff */
[----:B------:R-:W-:Y:S01]  /*11c10*/  FSETP.NEU.FTZ.AND P2, PT, R2, -INF , PT ;  /* 0xff8000000200780b */ /* 0x000fe20003f5d000 */
[----:B------:R-:W-:Y:S01]  /*11c20*/  MUFU.EX2 R185, R185 ;  /* 0x000000b900b97308 */ /* 0x000fe20000000800 */
[----:B------:R-:W-:Y:S01]  /*11c30*/  FSETP.NEU.FTZ.AND P0, PT, R0, -INF , PT ;  /* 0xff8000000000780b */ /* 0x000fe20003f1d000 */
[----:B------:R-:W-:Y:S01]  /*11c40*/  IMAD.MOV.U32 R219, RZ, RZ, R190 ;  /* 0x000000ffffdb7224 */ /* 0x000fe200078e00be */
[----:B------:R-:W-:Y:S01]  /*11c50*/  FSEL R201, R201, RZ, P2 ;  /* 0x000000ffc9c97208 */ /* 0x000fe20001000000 */
[--C-:B------:R-:W-:Y:S01]  /*11c60*/  FFMA.FTZ R197, R6, UR4, -R200.reuse ;  /* 0x0000000406c57c23 */ /* 0x100fe200080108c8 */
[----:B------:R-:W-:Y:S01]  /*11c70*/  LOP3.LUT R251, R188, UR11, R191, 0x96, !PT ;  /* 0x0000000bbcfb7c12 */ /* 0x000fe2000f8e96bf */
[----:B------:R-:W-:Y:S01]  /*11c80*/  FFMA.FTZ R192, R7, UR4, -R200 ;  /* 0x0000000407c07c23 */ /* 0x000fe200080108c8 */
[----:B------:R-:W-:Y:S01]  /*11c90*/  LEA R203, R203, UR10, 0x10 ;  /* 0x0000000acbcb7c11 */ /* 0x000fe2000f8e80ff */
[----:B------:R-:W-:Y:S01]  /*11ca0*/  FMUL.FTZ R199, R0, UR4 ;  /* 0x0000000400c77c20 */ /* 0x000fe20008410000 */
[C---:B------:R-:W-:Y:S01]  /*11cb0*/  PRMT R178, R190.reuse, 0x7773, RZ ;  /* 0x00007773beb27816 */ /* 0x040fe200000000ff */
[----:B------:R-:W1:Y:S01]  /*11cc0*/  MUFU.EX2 R184, R184 ;  /* 0x000000b800b87308 */ /* 0x000e620000000800 */
[----:B------:R-:W-:Y:S01]  /*11cd0*/  PRMT R205, R190, 0x7772, RZ ;  /* 0x00007772becd7816 */ /* 0x000fe200000000ff */
[--C-:B------:R-:W-:Y:S01]  /*11ce0*/  FFMA.FTZ R198, R8, UR4, -R201.reuse ;  /* 0x0000000408c67c23 */ /* 0x100fe200080108c9 */
[----:B------:R-:W-:Y:S01]  /*11cf0*/  FSEL R199, R199, RZ, P0 ;  /* 0x000000ffc7c77208 */ /* 0x000fe20000000000 */
[----:B------:R-:W-:Y:S01]  /*11d00*/  FFMA.FTZ R194, R9, UR4, -R201 ;  /* 0x0000000409c27c23 */ /* 0x000fe200080108c9 */
[--C-:B------:R-:W-:Y:S01]  /*11d10*/  HSET2.LE.AND R174, R174, R203.reuse, PT ;  /* 0x000000cbaeae7233 */ /* 0x100fe20003803000 */
[----:B------:R-:W-:Y:S01]  /*11d20*/  FFMA.FTZ R191, R5, UR4, -R202 ;  /* 0x0000000405bf7c23 */ /* 0x000fe200080108ca */
[--C-:B------:R-:W-:Y:S03]  /*11d30*/  HSET2.LE.AND R173, R173, R203.reuse, PT ;  /* 0x000000cbadad7233 */ /* 0x100fe60003803000 */
[----:B------:R-:W-:Y:S01]  /*11d40*/  MUFU.EX2 R197, R197 ;  /* 0x000000c500c57308 */ /* 0x000fe20000000800 */
[--C-:B------:R-:W-:Y:S01]  /*11d50*/  HSET2.LE.AND R180, R180, R203.reuse, PT ;  /* 0x000000cbb4b47233 */ /* 0x100fe20003803000 */
[--C-:B------:R-:W-:Y:S01]  /*11d60*/  FFMA.FTZ R195, R10, UR4, -R199.reuse ;  /* 0x000000040ac37c23 */ /* 0x100fe200080108c7 */
[--C-:B------:R-:W-:Y:S07]  /*11d70*/  HSET2.LE.AND R172, R172, R203.reuse, PT ;  /* 0x000000cbacac7233 */ /* 0x100fee0003803000 */
[----:B------:R-:W2:Y:S01]  /*11d80*/  MUFU.EX2 R192, R192 ;  /* 0x000000c000c07308 */ /* 0x000ea20000000800 */
[--C-:B------:R-:W-:Y:S01]  /*11d90*/  HSET2.LE.AND R181, R181, R203.reuse, PT ;  /* 0x000000cbb5b57233 */ /* 0x100fe20003803000 */
[----:B------:R-:W-:Y:S01]  /*11da0*/  FFMA.FTZ R193, R11, UR4, -R199 ;  /* 0x000000040bc17c23 */ /* 0x000fe200080108c7 */
[----:B-1----:R-:W-:Y:S07]  /*11db0*/  F2FP.F16.F32.PACK_AB R4, R184, R185 ;  /* 0x000000b9b804723e */ /* 0x002fee00000000ff */
[----:B------:R-:W-:Y:S01]  /*11dc0*/  MUFU.EX2 R198, R198 ;  /* 0x000000c600c67308 */ /* 0x000fe20000000800 */
[----:B------:R-:W-:Y:S01]  /*11dd0*/  LOP3.LUT R175, R175, 0xff00ff, RZ, 0xc0, !PT ;  /* 0x00ff00ffafaf7812 */ /* 0x000fe200078ec0ff */
[----:B------:R-:W-:Y:S01]  /*11de0*/  FFMA.FTZ R187, R13, UR4, -R201 ;  /* 0x000000040dbb7c23 */ /* 0x000fe200080108c9 */
[----:B------:R-:W-:Y:S07]  /*11df0*/  LOP3.LUT R174, R4, R174, RZ, 0xc0, !PT ;  /* 0x000000ae04ae7212 */ /* 0x000fee00078ec0ff */
[----:B------:R-:W1:Y:S01]  /*11e00*/  MUFU.EX2 R194, R194 ;  /* 0x000000c200c27308 */ /* 0x000e620000000800 */
[----:B------:R-:W-:Y:S01]  /*11e10*/  PRMT R249, R249, 0x5410, R176 ;  /* 0x00005410f9f97816 */ /* 0x000fe200000000b0 */
[----:B------:R-:W-:Y:S01]  /*11e20*/  FFMA.FTZ R189, R14, UR4, -R199 ;  /* 0x000000040ebd7c23 */ /* 0x000fe200080108c7 */
[----:B------:R-:W-:Y:S07]  /*11e30*/  PRMT R205, R205, 0x5410, R178 ;  /* 0x00005410cdcd7816 */ /* 0x000fee00000000b2 */
[----:B------:R-:W-:Y:S01]  /*11e40*/  MUFU.EX2 R196, R196 ;  /* 0x000000c400c47308 */ /* 0x000fe20000000800 */
[--C-:B------:R-:W-:Y:S01]  /*11e50*/  HSET2.LE.AND R175, R175, R203.reuse, PT ;  /* 0x000000cbafaf7233 */ /* 0x100fe20003803000 */
[----:B------:R-:W3:Y:S01]  /*11e60*/  LDSM.16.MT88.4 R176, [R208+0x4000] ;  /* 0x00400000d0b0783b */ /* 0x000ee20000004200 */
[----:B--2---:R-:W-:Y:S07]  /*11e70*/  F2FP.F16.F32.PACK_AB R4, R192, R197 ;  /* 0x000000c5c004723e */ /* 0x004fee00000000ff */
[----:B------:R-:W2:Y:S01]  /*11e80*/  MUFU.EX2 R191, R191 ;  /* 0x000000bf00bf7308 */ /* 0x000ea20000000800 */
[----:B------:R-:W-:Y:S01]  /*11e90*/  PRMT R207, R190, 0x7771, RZ ;  /* 0x00007771becf7816 */ /* 0x000fe200000000ff */
[--C-:B------:R-:W-:Y:S01]  /*11ea0*/  FFMA.FTZ R186, R18, UR4, -R200.reuse ;  /* 0x0000000412ba7c23 */ /* 0x100fe200080108c8 */
[----:B------:R-:W-:Y:S07]  /*11eb0*/  LOP3.LUT R173, R4, R173, RZ, 0xc0, !PT ;  /* 0x000000ad04ad7212 */ /* 0x000fee00078ec0ff */
[----:B------:R-:W-:Y:S01]  /*11ec0*/  MUFU.EX2 R195, R195 ;  /* 0x000000c300c37308 */ /* 0x000fe20000000800 */
[----:B------:R-:W-:Y:S01]  /*11ed0*/  LOP3.LUT R183, R183, 0xff00ff, RZ, 0xc0, !PT ;  /* 0x00ff00ffb7b77812 */ /* 0x000fe200078ec0ff */
[--C-:B------:R-:W-:Y:S01]  /*11ee0*/  FFMA.FTZ R22, R22, UR4, -R200.reuse ;  /* 0x0000000416167c23 */ /* 0x100fe200080108c8 */
[----:B-1----:R-:W-:Y:S07]  /*11ef0*/  F2FP.F16.F32.PACK_AB R4, R194, R198 ;  /* 0x000000c6c204723e */ /* 0x002fee00000000ff */
[----:B------:R-:W1:Y:S01]  /*11f00*/  MUFU.EX2 R193, R193 ;  /* 0x000000c100c17308 */ /* 0x000e620000000800 */
[--C-:B------:R-:W-:Y:S01]  /*11f10*/  HSET2.LE.AND R182, R182, R203.reuse, PT ;  /* 0x000000cbb6b67233 */ /* 0x100fe20003803000 */
[----:B------:R-:W-:Y:S01]  /*11f20*/  FFMA.FTZ R19, R19, UR4, -R200 ;  /* 0x0000000413137c23 */ /* 0x000fe200080108c8 */
[----:B------:R-:W-:Y:S01]  /*11f30*/  LOP3.LUT R180, R4, R180, RZ, 0xc0, !PT ;  /* 0x000000b404b47212 */ /* 0x000fe200078ec0ff */
[----:B------:R-:W-:Y:S01]  /*11f40*/  FADD.FTZ R4, -R164, R166 ;  /* 0x000000a6a4047221 */ /* 0x000fe20000010100 */
[--C-:B------:R-:W-:Y:S01]  /*11f50*/  HSET2.LE.AND R183, R183, R203.reuse, PT ;  /* 0x000000cbb7b77233 */ /* 0x100fe20003803000 */
[----:B------:R-:W-:Y:S01]  /*11f60*/  FFMA.FTZ R40, R40, UR4, -R201 ;  /* 0x0000000428287c23 */ /* 0x000fe200080108c9 */
[----:B--2---:R-:W-:Y:S03]  /*11f70*/  F2FP.F16.F32.PACK_AB R5, R191, R196 ;  /* 0x000000c4bf05723e */ /* 0x004fe600000000ff */
[----:B------:R-:W-:Y:S01]  /*11f80*/  MUFU.EX2 R169, R19 ;  /* 0x0000001300a97308 */ /* 0x000fe20000000800 */
[----:B------:R-:W-:Y:S01]  /*11f90*/  LOP3.LUT R16, R215, 0xffff, RZ, 0xc0, !PT ;  /* 0x0000ffffd7107812 */ /* 0x000fe200078ec0ff */
[----:B------:R-:W-:Y:S01]  /*11fa0*/  FFMA.FTZ R43, R43, UR4, -R199 ;  /* 0x000000042b2b7c23 */ /* 0x000fe200080108c7 */
[----:B------:R-:W-:Y:S07]  /*11fb0*/  LOP3.LUT R172, R5, R172, RZ, 0xc0, !PT ;  /* 0x000000ac05ac7212 */ /* 0x000fee00078ec0ff */
[----:B------:R-:W2:Y:S01]  /*11fc0*/  MUFU.EX2 R186, R186 ;  /* 0x000000ba00ba7308 */ /* 0x000ea20000000800 */
[----:B------:R-:W-:Y:S01]  /*11fd0*/  LOP3.LUT R14, R218, 0xff, RZ, 0xc0, !PT ;  /* 0x000000ffda0e7812 */ /* 0x000fe200078ec0ff */
[----:B------:R-:W-:Y:S01]  /*11fe0*/  FFMA.FTZ R56, R56, UR4, -R201 ;  /* 0x0000000438387c23 */ /* 0x000fe200080108c9 */
[----:B-1----:R-:W-:Y:S01]  /*11ff0*/  F2FP.F16.F32.PACK_AB R5, R193, R195 ;  /* 0x000000c3c105723e */ /* 0x002fe200000000ff */
[----:B------:R-:W-:Y:S01]  /*12000*/  FMUL.FTZ R4, R4, UR4 ;  /* 0x0000000404047c20 */ /* 0x000fe20008410000 */
[----:B------:R-:W-:Y:S01]  /*12010*/  LOP3.LUT R13, R219, 0xff, RZ, 0xc0, !PT ;  /* 0x000000ffdb0d7812 */ /* 0x000fe200078ec0ff */
[----:B------:R-:W-:Y:S01]  /*12020*/  FFMA.FTZ R58, R58, UR4, -R199 ;  /* 0x000000043a3a7c23 */ /* 0x000fe200080108c7 */
[----:B------:R-:W-:Y:S01]  /*12030*/  LOP3.LUT R181, R5, R181, RZ, 0xc0, !PT ;  /* 0x000000b505b57212 */ /* 0x000fe200078ec0ff */
[----:B------:R-:W-:Y:S01]  /*12040*/  FADD.FTZ R5, -R2, R168 ;  /* 0x000000a802057221 */ /* 0x000fe20000010100 */
[----:B------:R-:W-:Y:S01]  /*12050*/  SHF.R.U32.HI R16, RZ, 0x8, R16 ;  /* 0x00000008ff107819 */ /* 0x000fe20000011610 */
[----:B------:R1:W-:Y:S01]  /*12060*/  MUFU.EX2 R168, R4 ;  /* 0x0000000400a87308 */ /* 0x0003e20000000800 */
[----:B------:R-:W-:Y:S01]  /*12070*/  PRMT R207, R13, 0x5410, R207 ;  /* 0x000054100dcf7816 */ /* 0x000fe200000000cf */
[----:B------:R-:W-:Y:S01]  /*12080*/  FMUL.FTZ R5, R5, UR4 ;  /* 0x0000000405057c20 */ /* 0x000fe20008410000 */
[----:B------:R-:W-:Y:S01]  /*12090*/  LOP3.LUT R17, R251, 0xffff, RZ, 0xc0, !PT ;  /* 0x0000fffffb117812 */ /* 0x000fe200078ec0ff */
[--C-:B------:R-:W-:Y:S01]  /*120a0*/  FFMA.FTZ R112, R112, UR4, -R202.reuse ;  /* 0x0000000470707c23 */ /* 0x100fe200080108ca */
[----:B--2---:R-:W-:Y:S05]  /*120b0*/  F2FP.F16.F32.PACK_AB R6, R169, R186 ;  /* 0x000000baa906723e */ /* 0x004fea00000000ff */
[----:B------:R-:W2:Y:S01]  /*120c0*/  MUFU.EX2 R166, R5 ;  /* 0x0000000500a67308 */ /* 0x000ea20000000800 */
[----:B------:R-:W-:Y:S01]  /*120d0*/  ISETP.NE.AND P0, PT, R230, RZ, PT ;  /* 0x000000ffe600720c */ /* 0x000fe20003f05270 */
[----:B------:R-:W-:Y:S01]  /*120e0*/  FFMA.FTZ R128, R128, UR4, -R202 ;  /* 0x0000000480807c23 */ /* 0x000fe200080108ca */
[----:B------:R-:W-:Y:S01]  /*120f0*/  LOP3.LUT R175, R6, R175, RZ, 0xc0, !PT ;  /* 0x000000af06af7212 */ /* 0x000fe200078ec0ff */
[----:B------:R-:W-:Y:S01]  /*12100*/  FADD.FTZ R6, -R3, R167 ;  /* 0x000000a703067221 */ /* 0x000fe20000010100 */
[----:B------:R-:W-:Y:S01]  /*12110*/  FFMA.FTZ R188, R15, UR4, -R199 ;  /* 0x000000040fbc7c23 */ /* 0x000fe200080108c7 */
[----:B------:R-:W-:Y:S01]  /*12120*/  PRMT R15, R215, 0x7632, R15 ;  /* 0x00007632d70f7816 */ /* 0x000fe2000000000f */
[----:B------:R-:W-:Y:S01]  /*12130*/  FFMA.FTZ R190, R12, UR4, -R201 ;  /* 0x000000040cbe7c23 */ /* 0x000fe200080108c9 */
[----:B------:R-:W-:Y:S01]  /*12140*/  FMUL.FTZ R6, R6, UR4 ;  /* 0x0000000406067c20 */ /* 0x000fe20008410000 */
[----:B-1----:R-:W-:Y:S01]  /*12150*/  FADD.FTZ R4, -R0, R165 ;  /* 0x000000a500047221 */ /* 0x002fe20000010100 */
[----:B------:R-:W-:Y:S01]  /*12160*/  LOP3.LUT R15, R15, 0xff, RZ, 0xc0, !PT ;  /* 0x000000ff0f0f7812 */ /* 0x000fe200078ec0ff */
[----:B------:R-:W-:Y:S01]  /*12170*/  MUFU.EX2 R187, R187 ;  /* 0x000000bb00bb7308 */ /* 0x000fe20000000800 */
[----:B------:R-:W-:Y:S02]  /*12180*/  VIADD R12, R243, 0x2 ;  /* 0x00000002f30c7836 */ /* 0x000fe40000000000 */
[----:B------:R-:W-:Y:S01]  /*12190*/  FMUL.FTZ R4, R4, UR4 ;  /* 0x0000000404047c20 */ /* 0x000fe20008410000 */
[C---:B--2---:R-:W-:Y:S06]  /*121a0*/  FMUL.FTZ R8, R166.reuse, R156 ;  /* 0x0000009ca6087220 */ /* 0x044fec0000410000 */
[----:B------:R-:W1:Y:S01]  /*121b0*/  MUFU.EX2 R167, R6 ;  /* 0x0000000600a77308 */ /* 0x000e620000000800 */
[----:B------:R-:W-:Y:S01]  /*121c0*/  FMUL.FTZ R9, R166, R157 ;  /* 0x0000009da6097220 */ /* 0x000fe20000410000 */
[----:B------:R-:W-:Y:S01]  /*121d0*/  LOP3.LUT R12, R235, UR19, R12, 0x96, !PT ;  /* 0x00000013eb0c7c12 */ /* 0x000fe2000f8e960c */
[----:B------:R-:W-:Y:S01]  /*121e0*/  FMUL.FTZ R5, R168, R161 ;  /* 0x000000a1a8057220 */ /* 0x000fe20000410000 */
[----:B------:R-:W-:Y:S06]  /*121f0*/  LOP3.LUT R161, R215, 0xff, RZ, 0xc0, !PT ;  /* 0x000000ffd7a17812 */ /* 0x000fec00078ec0ff */
[----:B------:R-:W2:Y:S01]  /*12200*/  MUFU.EX2 R190, R190 ;  /* 0x000000be00be7308 */ /* 0x000ea20000000800 */
[----:B------:R-:W-:Y:S01]  /*12210*/  FFMA.FTZ R129, R129, UR4, -R202 ;  /* 0x0000000481817c23 */ /* 0x000fe200080108ca */
[----:B------:R-:W-:Y:S01]  /*12220*/  IMAD.WIDE.U32 R210, R12, -0x326172a9, RZ ;  /* 0xcd9e8d570cd27825 */ /* 0x000fe200078e00ff */
[--C-:B------:R-:W-:Y:S07]  /*12230*/  PRMT R161, R161, 0x5410, R16.reuse ;  /* 0x00005410a1a17816 */ /* 0x100fee0000000010 */
[----:B------:R-:W-:Y:S01]  /*12240*/  MUFU.EX2 R189, R189 ;  /* 0x000000bd00bd7308 */ /* 0x000fe20000000800 */
[----:B------:R-:W-:Y:S01]  /*12250*/  PRMT R16, R251, 0x7632, R16 ;  /* 0x00007632fb107816 */ /* 0x000fe20000000010 */
[----:B------:R-:W-:Y:S01]  /*12260*/  FFMA.FTZ R116, R116, UR4, -R202 ;  /* 0x0000000474747c23 */ /* 0x000fe200080108ca */
[----:B------:R-:W-:Y:S07]  /*12270*/  FMUL.FTZ R12, R166, R152 ;  /* 0x00000098a60c7220 */ /* 0x000fee0000410000 */
[----:B------:R-:W4:Y:S01]  /*12280*/  MUFU.EX2 R188, R188 ;  /* 0x000000bc00bc7308 */ /* 0x000f220000000800 */
[----:B------:R-:W-:Y:S01]  /*12290*/  LOP3.LUT R152, R16, 0xff, RZ, 0xc0, !PT ;  /* 0x000000ff10987812 */ /* 0x000fe200078ec0ff */
[----:B------:R-:W-:Y:S01]  /*122a0*/  FMUL.FTZ R16, R168, R148 ;  /* 0x00000094a8107220 */ /* 0x000fe20000410000 */
[----:B------:R-:W-:Y:S07]  /*122b0*/  LOP3.LUT R148, R210, R226, RZ, 0x3c, !PT ;  /* 0x000000e2d2947212 */ /* 0x000fee00078e3cff */
[----:B------:R-:W3:Y:S01]  /*122c0*/  MUFU.EX2 R165, R4 ;  /* 0x0000000400a57308 */ /* 0x000ee20000000800 */
[----:B-1----:R-:W-:Y:S01]  /*122d0*/  FMUL.FTZ R19, R167, R151 ;  /* 0x00000097a7137220 */ /* 0x002fe20000410000 */
[----:B--2---:R-:W-:Y:S01]  /*122e0*/  F2FP.F16.F32.PACK_AB R7, R187, R190 ;  /* 0x000000bebb07723e */ /* 0x004fe200000000ff */
[----:B------:R-:W-:Y:S01]  /*122f0*/  FFMA.FTZ R151, R34, UR4, -R200 ;  /* 0x0000000422977c23 */ /* 0x000fe200080108c8 */
[----:B------:R-:W-:Y:S06]  /*12300*/  FMUL.FTZ R34, R167, R146 ;  /* 0x00000092a7227220 */ /* 0x000fec0000410000 */
[----:B------:R-:W-:Y:S01]  /*12310*/  MUFU.EX2 R116, R116 ;  /* 0x0000007400747308 */ /* 0x000fe20000000800 */
[----:B------:R-:W-:Y:S01]  /*12320*/  LOP3.LUT R182, R7, R182, RZ, 0xc0, !PT ;  /* 0x000000b607b67212 */ /* 0x000fe200078ec0ff */
[----:B------:R-:W-:Y:S01]  /*12330*/  FMUL.FTZ R7, R167, R163 ;  /* 0x000000a3a7077220 */ /* 0x000fe20000410000 */
[----:B------:R-:W-:Y:S07]  /*12340*/  FFMA.FTZ R163, R20, UR4, -R202 ;  /* 0x0000000414a37c23 */ /* 0x000fee00080108ca */
[----:B------:R-:W-:Y:S01]  /*12350*/  MUFU.EX2 R151, R151 ;  /* 0x0000009700977308 */ /* 0x000fe20000000800 */
[----:B----4-:R-:W-:Y:S01]  /*12360*/  F2FP.F16.F32.PACK_AB R6, R188, R189 ;  /* 0x000000bdbc06723e */ /* 0x010fe200000000ff */
[----:B------:R-:W-:Y:S01]  /*12370*/  FMUL.FTZ R13, R166, R153 ;  /* 0x00000099a60d7220 */ /* 0x000fe20000410000 */
[----:B------:R-:W-:Y:S01]  /*12380*/  SHF.R.U32.HI R153, RZ, 0x8, R17 ;  /* 0x00000008ff997819 */ /* 0x000fe20000011611 */
[----:B------:R-:W-:Y:S01]  /*12390*/  FMUL.FTZ R17, R168, R149 ;  /* 0x00000095a8117220 */ /* 0x000fe20000410000 */
[----:B------:R-:W-:Y:S01]  /*123a0*/  LOP3.LUT R183, R6, R183, RZ, 0xc0, !PT ;  /* 0x000000b706b77212 */ /* 0x000fe200078ec0ff */
[----:B---3--:R-:W-:Y:S01]  /*123b0*/  FMUL.FTZ R10, R165, R158 ;  /* 0x0000009ea50a7220 */ /* 0x008fe20000410000 */
[----:B------:R-:W-:Y:S01]  /*123c0*/  LOP3.LUT R149, R211, R227, RZ, 0x3c, !PT ;  /* 0x000000e3d3957212 */ /* 0x000fe200078e3cff */
[----:B------:R-:W-:Y:S01]  /*123d0*/  FMUL.FTZ R11, R165, R159 ;  /* 0x0000009fa50b7220 */ /* 0x000fe20000410000 */
[----:B------:R-:W-:Y:S01]  /*123e0*/  FMUL.FTZ R6, R167, R162 ;  /* 0x000000a2a7067220 */ /* 0x000fe20000410000 */
[----:B------:R-:W-:Y:S01]  /*123f0*/  PRMT R162, R14, 0x5410, R252 ;  /* 0x000054100ea27816 */ /* 0x000fe200000000fc */
[----:B------:R-:W-:Y:S01]  /*12400*/  FMUL.FTZ R4, R168, R160 ;  /* 0x000000a0a8047220 */ /* 0x000fe20000410000 */
[----:B------:R-:W-:Y:S01]  /*12410*/  SHF.R.U32.HI R160, RZ, 0x18, R215 ;  /* 0x00000018ffa07819 */ /* 0x000fe200000116d7 */
[----:B------:R-:W1:Y:S01]  /*12420*/  LDSM.16.MT88.4 R156, [R170+0x4000] ;  /* 0x00400000aa9c783b */ /* 0x000e620000004200 */
[----:B------:R-:W-:Y:S01]  /*12430*/  LOP3.LUT R252, R251, 0xff, RZ, 0xc0, !PT ;  /* 0x000000fffbfc7812 */ /* 0x000fe200078ec0ff */
[----:B------:R-:W-:Y:S01]  /*12440*/  MUFU.EX2 R215, R58 ;  /* 0x0000003a00d77308 */ /* 0x000fe20000000800 */
[----:B------:R-:W-:Y:S01]  /*12450*/  PRMT R160, R15, 0x5410, R160 ;  /* 0x000054100fa07816 */ /* 0x000fe200000000a0 */
[C---:B------:R-:W-:Y:S01]  /*12460*/  FMUL.FTZ R14, R165.reuse, R154 ;  /* 0x0000009aa50e7220 */ /* 0x040fe20000410000 */
[----:B------:R-:W-:Y:S01]  /*12470*/  SHF.R.U32.HI R251, RZ, 0x18, R251 ;  /* 0x00000018fffb7819 */ /* 0x000fe200000116fb */
[-C--:B------:R-:W-:Y:S06]  /*12480*/  HMMA.16816.F32 R4, R172, R176.reuse, R4 ;  /* 0x000000b0ac04723c */ /* 0x080fec0000001804 */
[----:B------:R-:W-:Y:S01]  /*12490*/  MUFU.EX2 R163, R163 ;  /* 0x000000a300a37308 */ /* 0x000fe20000000800 */
[----:B------:R-:W-:Y:S01]  /*124a0*/  PRMT R251, R152, 0x5410, R251 ;  /* 0x0000541098fb7816 */ /* 0x000fe200000000fb */
[----:B------:R-:W-:Y:S01]  /*124b0*/  FMUL.FTZ R15, R165, R155 ;  /* 0x0000009ba50f7220 */ /* 0x000fe20000410000 */
[----:B------:R-:W-:Y:S01]  /*124c0*/  PRMT R252, R252, 0x5410, R153 ;  /* 0x00005410fcfc7816 */ /* 0x000fe20000000099 */
[C---:B------:R-:W-:Y:S04]  /*124d0*/  HMMA.16816.F32 R8, R180.reuse, R176, R8 ;  /* 0x000000b0b408723c */ /* 0x040fe80000001808 */
[----:B------:R-:W-:Y:S01]  /*124e0*/  FMUL.FTZ R18, R167, R150 ;  /* 0x00000096a7127220 */ /* 0x000fe20000410000 */
[----:B------:R-:W-:Y:S04]  /*124f0*/  IMAD.WIDE.U32 R176, R149, -0x2daee0ad, RZ ;  /* 0xd2511f5395b07825 */ /* 0x000fe800078e00ff */
[--C-:B------:R-:W-:Y:S01]  /*12500*/  FFMA.FTZ R149, R32, UR4, -R202.reuse ;  /* 0x0000000420957c23 */ /* 0x100fe200080108ca */
[-C--:B------:R-:W-:Y:S03]  /*12510*/  HMMA.16816.F32 R12, R180, R178.reuse, R12 ;  /* 0x000000b2b40c723c */ /* 0x080fe6000000180c */
[----:B------:R-:W-:Y:S01]  /*12520*/  LOP3.LUT R212, R232, UR17, R177, 0x96, !PT ;  /* 0x00000011e8d47c12 */ /* 0x000fe2000f8e96b1 */
[----:B------:R-:W-:Y:S01]  /*12530*/  FFMA.FTZ R150, R33, UR4, -R202 ;  /* 0x0000000421967c23 */ /* 0x000fe200080108ca */
[C---:B------:R-:W-:Y:S01]  /*12540*/  FMUL.FTZ R33, R168.reuse, R145 ;  /* 0x00000091a8217220 */ /* 0x040fe20000410000 */
[--C-:B------:R-:W-:Y:S01]  /*12550*/  HSET2.LE.AND R145, R162, R203.reuse, PT ;  /* 0x000000cba2917233 */ /* 0x100fe20003803000 */
[----:B------:R-:W-:Y:S01]  /*12560*/  FMUL.FTZ R32, R168, R144 ;  /* 0x00000090a8207220 */ /* 0x000fe20000410000 */
[----:B------:R-:W-:Y:S01]  /*12570*/  LOP3.LUT R144, R249, 0xff00ff, RZ, 0xc0, !PT ;  /* 0x00ff00fff9907812 */ /* 0x000fe200078ec0ff */
[C---:B------:R-:W-:Y:S01]  /*12580*/  HMMA.16816.F32 R16, R172.reuse, R178, R16 ;  /* 0x000000b2ac10723c */ /* 0x040fe20000001810 */
[----:B------:R-:W-:Y:S03]  /*12590*/  MUFU.EX2 R149, R149 ;  /* 0x0000009500957308 */ /* 0x000fe60000000800 */
[--C-:B------:R-:W-:Y:S01]  /*125a0*/  HSET2.LE.AND R144, R144, R203.reuse, PT ;  /* 0x000000cb90907233 */ /* 0x100fe20003803000 */
[----:B------:R-:W-:Y:S04]  /*125b0*/  IMAD.WIDE.U32 R178, R148, -0x2daee0ad, RZ ;  /* 0xd2511f5394b27825 */ /* 0x000fe800078e00ff */
[--C-:B------:R-:W-:Y:S02]  /*125c0*/  FFMA.FTZ R148, R35, UR4, -R200.reuse ;  /* 0x0000000423947c23 */ /* 0x100fe400080108c8 */
[----:B------:R-:W-:Y:S01]  /*125d0*/  MUFU.EX2 R150, R150 ;  /* 0x0000009600967308 */ /* 0x000fe20000000800 */
[----:B------:R-:W-:Y:S01]  /*125e0*/  FMUL.FTZ R35, R167, R147 ;  /* 0x00000093a7237220 */ /* 0x000fe20000410000 */
[----:B------:R-:W-:Y:S01]  /*125f0*/  FMUL.FTZ R132, R166, R132 ;  /* 0x00000084a6847220 */ /* 0x000fe20000410000 */
[----:B------:R-:W-:Y:S01]  /*12600*/  LOP3.LUT R176, R176, UR16, R179, 0x96, !PT ;  /* 0x00000010b0b07c12 */ /* 0x000fe2000f8e96b3 */
[----:B------:R-:W-:Y:S01]  /*12610*/  FMUL.FTZ R133, R166, R133 ;  /* 0x00000085a6857220 */ /* 0x000fe20000410000 */
[----:B------:R-:W-:Y:S01]  /*12620*/  LOP3.LUT R179, R210, R224, RZ, 0x3c, !PT ;  /* 0x000000e0d2b37212 */ /* 0x000fe200078e3cff */
[C---:B------:R-:W-:Y:S01]  /*12630*/  FMUL.FTZ R134, R165.reuse, R134 ;  /* 0x00000086a5867220 */ /* 0x040fe20000410000 */
[----:B------:R-:W-:Y:S01]  /*12640*/  FMUL.FTZ R135, R165, R135 ;  /* 0x00000087a5877220 */ /* 0x000fe20000410000 */
[-C--:B-1----:R-:W-:Y:S02]  /*12650*/  HMMA.16816.F32 R32, R172, R156.reuse, R32 ;  /* 0x0000009cac20723c */ /* 0x082fe40000001820 */
[----:B------:R-:W1:Y:S01]  /*12660*/  MUFU.EX2 R148, R148 ;  /* 0x0000009400947308 */ /* 0x000e620000000800 */
[----:B------:R-:W-:Y:S01]  /*12670*/  FFMA.FTZ R152, R23, UR4, -R200 ;  /* 0x0000000417987c23 */ /* 0x000fe200080108c8 */
[----:B------:R-:W-:Y:S01]  /*12680*/  FMUL.FTZ R23, R165, R143 ;  /* 0x0000008fa5177220 */ /* 0x000fe20000410000 */
[----:B------:R-:W-:Y:S01]  /*12690*/  FFMA.FTZ R155, R21, UR4, -R202 ;  /* 0x00000004159b7c23 */ /* 0x000fe200080108ca */
[C---:B------:R-:W-:Y:S01]  /*126a0*/  FMUL.FTZ R21, R166.reuse, R141 ;  /* 0x0000008da6157220 */ /* 0x040fe20000410000 */
[--C-:B------:R-:W-:Y:S01]  /*126b0*/  HSET2.LE.AND R141, R160, R203.reuse, PT ;  /* 0x000000cba08d7233 */ /* 0x100fe20003803000 */
[C---:B------:R-:W-:Y:S04]  /*126c0*/  HMMA.16816.F32 R132, R180.reuse, R156, R132 ;  /* 0x0000009cb484723c */ /* 0x040fe80000001884 */
[----:B------:R2:W-:Y:S01]  /*126d0*/  MUFU.EX2 R156, R22 ;  /* 0x00000016009c7308 */ /* 0x0005e20000000800 */
[----:B------:R-:W-:Y:S01]  /*126e0*/  FMUL.FTZ R20, R166, R140 ;  /* 0x0000008ca6147220 */ /* 0x000fe20000410000 */
[--C-:B------:R-:W-:Y:S08]  /*126f0*/  HSET2.LE.AND R140, R161, R203.reuse, PT ;  /* 0x000000cba18c7233 */ /* 0x100ff00003803000 */
[----:B------:R-:W-:Y:S01]  /*12700*/  MUFU.EX2 R155, R155 ;  /* 0x0000009b009b7308 */ /* 0x000fe20000000800 */
[----:B-1----:R-:W-:Y:S01]  /*12710*/  F2FP.F16.F32.PACK_AB R143, R148, R151 ;  /* 0x00000097948f723e */ /* 0x002fe200000000ff */
[--C-:B------:R-:W-:Y:S01]  /*12720*/  FFMA.FTZ R161, R28, UR4, -R201.reuse ;  /* 0x000000041ca17c23 */ /* 0x100fe200080108c9 */
[----:B------:R-:W-:Y:S01]  /*12730*/  FFMA.FTZ R154, R29, UR4, -R201 ;  /* 0x000000041d9a7c23 */ /* 0x000fe200080108c9 */
[----:B------:R-:W-:Y:S01]  /*12740*/  IMAD.WIDE.U32 R28, R212, -0x326172a9, RZ ;  /* 0xcd9e8d57d41c7825 */ /* 0x000fe200078e00ff */
[----:B------:R-:W-:Y:S05]  /*12750*/  LOP3.LUT R143, R143, R144, RZ, 0xc0, !PT ;  /* 0x000000908f8f7212 */ /* 0x000fea00078ec0ff */
[----:B------:R-:W1:Y:S01]  /*12760*/  MUFU.EX2 R152, R152 ;  /* 0x0000009800987308 */ /* 0x000e620000000800 */
[--C-:B------:R-:W-:Y:S01]  /*12770*/  FFMA.FTZ R27, R27, UR4, -R199.reuse ;  /* 0x000000041b1b7c23 */ /* 0x100fe200080108c7 */
[----:B------:R-:W-:Y:S01]  /*12780*/  FFMA.FTZ R157, R31, UR4, -R199 ;  /* 0x000000041f9d7c23 */ /* 0x000fe200080108c7 */
[----:B------:R-:W-:Y:S01]  /*12790*/  LOP3.LUT R31, R205, 0xff00ff, RZ, 0xc0, !PT ;  /* 0x00ff00ffcd1f7812 */ /* 0x000fe200078ec0ff */
[----:B--2---:R-:W-:Y:S01]  /*127a0*/  FMUL.FTZ R22, R165, R142 ;  /* 0x0000008ea5167220 */ /* 0x004fe20000410000 */
[----:B------:R-:W-:Y:S05]  /*127b0*/  F2FP.F16.F32.PACK_AB R142, R150, R149 ;  /* 0x00000095968e723e */ /* 0x000fea00000000ff */
[----:B------:R-:W-:Y:S01]  /*127c0*/  MUFU.EX2 R161, R161 ;  /* 0x000000a100a17308 */ /* 0x000fe20000000800 */
[----:B------:R-:W-:Y:S01]  /*127d0*/  LOP3.LUT R249, R238, UR9, R29, 0x96, !PT ;  /* 0x00000009eef97c12 */ /* 0x000fe2000f8e961d */
[----:B------:R-:W-:Y:S01]  /*127e0*/  FFMA.FTZ R30, R30, UR4, -R199 ;  /* 0x000000041e1e7c23 */ /* 0x000fe200080108c7 */
[----:B------:R-:W-:Y:S07]  /*127f0*/  LOP3.LUT R142, R142, R145, RZ, 0xc0, !PT ;  /* 0x000000918e8e7212 */ /* 0x000fee00078ec0ff */
[----:B------:R-:W-:Y:S01]  /*12800*/  MUFU.EX2 R160, R27 ;  /* 0x0000001b00a07308 */ /* 0x000fe20000000800 */
[--C-:B------:R-:W-:Y:S01]  /*12810*/  HSET2.LE.AND R31, R31, R203.reuse, PT ;  /* 0x000000cb1f1f7233 */ /* 0x100fe20003803000 */
[----:B------:R-:W2:Y:S01]  /*12820*/  LDSM.16.MT88.4 R144, [R208+0x4400] ;  /* 0x00440000d090783b */ /* 0x000ea20000004200 */
[--C-:B------:R-:W-:Y:S01]  /*12830*/  HSET2.LE.AND R29, R251, R203.reuse, PT ;  /* 0x000000cbfb1d7233 */ /* 0x100fe20003803000 */
[-C--:B------:R-:W-:Y:S06]  /*12840*/  HMMA.16816.F32 R20, R180, R158.reuse, R20 ;  /* 0x0000009eb414723c */ /* 0x080fec0000001814 */
[----:B------:R-:W3:Y:S01]  /*12850*/  MUFU.EX2 R154, R154 ;  /* 0x0000009a009a7308 */ /* 0x000ee20000000800 */
[----:B------:R-:W-:Y:S01]  /*12860*/  LOP3.LUT R180, R211, R225, RZ, 0x3c, !PT ;  /* 0x000000e1d3b47212 */ /* 0x000fe200078e3cff */
[--C-:B------:R-:W-:Y:S01]  /*12870*/  FFMA.FTZ R162, R24, UR4, -R201.reuse ;  /* 0x0000000418a27c23 */ /* 0x100fe200080108c9 */
[----:B-1----:R-:W-:Y:S01]  /*12880*/  F2FP.F16.F32.PACK_AB R24, R152, R156 ;  /* 0x0000009c9818723e */ /* 0x002fe200000000ff */
[----:B------:R-:W-:Y:S01]  /*12890*/  FFMA.FTZ R153, R25, UR4, -R201 ;  /* 0x0000000419997c23 */ /* 0x000fe200080108c9 */
[----:B------:R-:W-:Y:S01]  /*128a0*/  F2FP.F16.F32.PACK_AB R25, R155, R163 ;  /* 0x000000a39b19723e */ /* 0x000fe200000000ff */
[----:B------:R-:W-:Y:S01]  /*128b0*/  FFMA.FTZ R177, R26, UR4, -R199 ;  /* 0x000000041ab17c23 */ /* 0x000fe200080108c7 */
[----:B------:R-:W-:Y:S01]  /*128c0*/  LOP3.LUT R141, R24, R141, RZ, 0xc0, !PT ;  /* 0x0000008d188d7212 */ /* 0x000fe200078ec0ff */
[----:B------:R-:W-:Y:S01]  /*128d0*/  IMAD.WIDE.U32 R182, R176, -0x326172a9, RZ ;  /* 0xcd9e8d57b0b67825 */ /* 0x000fe200078e00ff */
[----:B------:R-:W-:Y:S01]  /*128e0*/  LOP3.LUT R140, R25, R140, RZ, 0xc0, !PT ;  /* 0x0000008c198c7212 */ /* 0x000fe200078ec0ff */
[----:B------:R1:W-:Y:S02]  /*128f0*/  MUFU.EX2 R176, R30 ;  /* 0x0000001e00b07308 */ /* 0x0003e40000000800 */
[C---:B------:R-:W-:Y:S01]  /*12900*/  FMUL.FTZ R24, R168.reuse, R136 ;  /* 0x00000088a8187220 */ /* 0x040fe20000410000 */
[----:B------:R-:W-:Y:S01]  /*12910*/  FMUL.FTZ R25, R168, R137 ;  /* 0x00000089a8197220 */ /* 0x000fe20000410000 */
[----:B------:R-:W-:Y:S06]  /*12920*/  LOP3.LUT R181, R28, UR8, R183, 0x96, !PT ;  /* 0x000000081cb57c12 */ /* 0x000fec000f8e96b7 */
[----:B------:R-:W4:Y:S01]  /*12930*/  MUFU.EX2 R157, R157 ;  /* 0x0000009d009d7308 */ /* 0x000f220000000800 */
[----:B---3--:R-:W-:Y:S01]  /*12940*/  F2FP.F16.F32.PACK_AB R137, R154, R161 ;  /* 0x000000a19a89723e */ /* 0x008fe200000000ff */
[C---:B------:R-:W-:Y:S01]  /*12950*/  FMUL.FTZ R26, R167.reuse, R138 ;  /* 0x0000008aa71a7220 */ /* 0x040fe20000410000 */
[--C-:B------:R-:W-:Y:S07]  /*12960*/  HSET2.LE.AND R28, R252, R203.reuse, PT ;  /* 0x000000cbfc1c7233 */ /* 0x100fee0003803000 */
[----:B------:R-:W-:Y:S01]  /*12970*/  MUFU.EX2 R162, R162 ;  /* 0x000000a200a27308 */ /* 0x000fe20000000800 */
[----:B------:R-:W-:Y:S01]  /*12980*/  FMUL.FTZ R27, R167, R139 ;  /* 0x0000008ba71b7220 */ /* 0x000fe20000410000 */
[----:B------:R-:W-:Y:S04]  /*12990*/  IMAD.WIDE.U32 R212, R181, -0x2daee0ad, RZ ;  /* 0xd2511f53b5d47825 */ /* 0x000fe800078e00ff */
[--C-:B------:R-:W-:Y:S04]  /*129a0*/  FFMA.FTZ R252, R59, UR4, -R199.reuse ;  /* 0x000000043bfc7c23 */ /* 0x100fe800080108c7 */
[----:B------:R-:W3:Y:S01]  /*129b0*/  MUFU.EX2 R153, R153 ;  /* 0x0000009900997308 */ /* 0x000ee20000000800 */
[----:B------:R-:W-:Y:S01]  /*129c0*/  FFMA.FTZ R99, R99, UR4, -R200 ;  /* 0x0000000463637c23 */ /* 0x000fe200080108c8 */
[--C-:B-1----:R-:W-:Y:S01]  /*129d0*/  HSET2.LE.AND R30, R207, R203.reuse, PT ;  /* 0x000000cbcf1e7233 */ /* 0x102fe20003803000 */
[----:B------:R-:W-:Y:S07]  /*129e0*/  FFMA.FTZ R91, R91, UR4, -R199 ;  /* 0x000000045b5b7c23 */ /* 0x000fee00080108c7 */
[----:B------:R-:W1:Y:S01]  /*129f0*/  MUFU.EX2 R177, R177 ;  /* 0x000000b100b17308 */ /* 0x000e620000000800 */
[----:B------:R-:W-:Y:S09]  /*12a00*/  HMMA.16816.F32 R24, R172, R158, R24 ;  /* 0x0000009eac18723c */ /* 0x000ff20000001818 */
[----:B------:R-:W-:Y:S01]  /*12a10*/  MUFU.EX2 R252, R252 ;  /* 0x000000fc00fc7308 */ /* 0x000fe20000000800 */
[----:B----4-:R-:W-:Y:S01]  /*12a20*/  F2FP.F16.F32.PACK_AB R136, R157, R176 ;  /* 0x000000b09d88723e */ /* 0x010fe200000000ff */
[----:B------:R-:W-:Y:S01]  /*12a30*/  IMAD.WIDE.U32 R158, R244, -0x2daee0ad, RZ ;  /* 0xd2511f53f49e7825 */ /* 0x000fe200078e00ff */
[----:B------:R-:W-:Y:S07]  /*12a40*/  LOP3.LUT R30, R137, R30, RZ, 0xc0, !PT ;  /* 0x0000001e891e7212 */ /* 0x000fee00078ec0ff */
[----:B------:R-:W-:Y:S01]  /*12a50*/  MUFU.EX2 R91, R91 ;  /* 0x0000005b005b7308 */ /* 0x000fe20000000800 */
[----:B------:R-:W-:Y:S01]  /*12a60*/  LOP3.LUT R31, R136, R31, RZ, 0xc0, !PT ;  /* 0x0000001f881f7212 */ /* 0x000fe200078ec0ff */
[----:B------:R-:W-:Y:S01]  /*12a70*/  IMAD.WIDE.U32 R136, R249, -0x2daee0ad, RZ ;  /* 0xd2511f53f9887825 */ /* 0x000fe200078e00ff */
[----:B---3--:R-:W-:Y:S01]  /*12a80*/  F2FP.F16.F32.PACK_AB R139, R153, R162 ;  /* 0x000000a2998b723e */ /* 0x008fe200000000ff */
[-C--:B--2---:R-:W-:Y:S05]  /*12a90*/  HMMA.16816.F32 R4, R140, R144.reuse, R4 ;  /* 0x000000908c04723c */ /* 0x084fea0000001804 */
[----:B-1----:R-:W-:Y:S01]  /*12aa0*/  F2FP.F16.F32.PACK_AB R138, R160, R177 ;  /* 0x000000b1a08a723e */ /* 0x002fe200000000ff */
[----:B------:R-:W-:Y:S01]  /*12ab0*/  IMAD.WIDE.U32 R172, R246, -0x326172a9, RZ ;  /* 0xcd9e8d57f6ac7825 */ /* 0x000fe200078e00ff */
[----:B------:R-:W-:Y:S02]  /*12ac0*/  LOP3.LUT R28, R139, R28, RZ, 0xc0, !PT ;  /* 0x0000001c8b1c7212 */ /* 0x000fe400078ec0ff */
[----:B------:R-:W-:Y:S01]  /*12ad0*/  LOP3.LUT R29, R138, R29, RZ, 0xc0, !PT ;  /* 0x0000001d8a1d7212 */ /* 0x000fe200078ec0ff */
[----:B------:R-:W-:Y:S01]  /*12ae0*/  IMAD.WIDE.U32 R138, R245, -0x326172a9, RZ ;  /* 0xcd9e8d57f58a7825 */ /* 0x000fe200078e00ff */
[----:B------:R-:W-:Y:S02]  /*12af0*/  LOP3.LUT R178, R178, UR13, R137, 0x96, !PT ;  /* 0x0000000db2b27c12 */ /* 0x000fe4000f8e9689 */
[----:B------:R-:W-:Y:S01]  /*12b00*/  LOP3.LUT R136, R136, UR12, R213, 0x96, !PT ;  /* 0x0000000c88887c12 */ /* 0x000fe2000f8e96d5 */
[----:B------:R-:W-:Y:S01]  /*12b10*/  IMAD.WIDE.U32 R244, R247, -0x326172a9, RZ ;  /* 0xcd9e8d57f7f47825 */ /* 0x000fe200078e00ff */
[----:B------:R-:W-:Y:S01]  /*12b20*/  LOP3.LUT R250, R250, UR12, R159, 0x96, !PT ;  /* 0x0000000cfafa7c12 */ /* 0x000fe2000f8e969f */
[C---:B------:R-:W-:Y:S04]  /*12b30*/  HMMA.16816.F32 R8, R28.reuse, R144, R8 ;  /* 0x000000901c08723c */ /* 0x040fe80000001808 */
[----:B------:R-:W-:Y:S01]  /*12b40*/  LOP3.LUT R206, R206, UR7, R173, 0x96, !PT ;  /* 0x00000007cece7c12 */ /* 0x000fe2000f8e96ad */
[----:B------:R-:W-:Y:S01]  /*12b50*/  IMAD.WIDE.U32 R218, R136, -0x326172a9, RZ ;  /* 0xcd9e8d5788da7825 */ /* 0x000fe200078e00ff */
[----:B------:R-:W-:Y:S02]  /*12b60*/  LOP3.LUT R159, R172, UR6, R139, 0x96, !PT ;  /* 0x00000006ac9f7c12 */ /* 0x000fe4000f8e968b */
[C---:B------:R-:W-:Y:S01]  /*12b70*/  PRMT R174, R138.reuse, 0x7773, RZ ;  /* 0x000077738aae7816 */ /* 0x040fe200000000ff */
[----:B------:R-:W-:Y:S01]  /*12b80*/  IMAD.MOV.U32 R145, RZ, RZ, R138 ;  /* 0x000000ffff917224 */ /* 0x000fe200078e008a */
[C---:B------:R-:W-:Y:S01]  /*12b90*/  PRMT R173, R138.reuse, 0x7772, RZ ;  /* 0x000077728aad7816 */ /* 0x040fe200000000ff */
[-C--:B------:R-:W-:Y:S03]  /*12ba0*/  HMMA.16816.F32 R12, R28, R146.reuse, R12 ;  /* 0x000000921c0c723c */ /* 0x080fe6000000180c */
[----:B------:R-:W-:Y:S01]  /*12bb0*/  PRMT R181, R138, 0x7771, RZ ;  /* 0x000077718ab57816 */ /* 0x000fe200000000ff */
[----:B------:R-:W-:Y:S01]  /*12bc0*/  IMAD.WIDE.U32 R138, R178, -0x326172a9, RZ ;  /* 0xcd9e8d57b28a7825 */ /* 0x000fe200078e00ff */
[----:B------:R-:W-:Y:S02]  /*12bd0*/  LOP3.LUT R248, R248, UR7, R245, 0x96, !PT ;  /* 0x00000007f8f87c12 */ /* 0x000fe4000f8e96f5 */
[----:B------:R-:W-:Y:S01]  /*12be0*/  LOP3.LUT R145, R145, 0xff, RZ, 0xc0, !PT ;  /* 0x000000ff91917812 */ /* 0x000fe200078ec0ff */
[----:B------:R-:W-:Y:S01]  /*12bf0*/  IMAD.WIDE.U32 R250, R250, -0x326172a9, RZ ;  /* 0xcd9e8d57fafa7825 */ /* 0x000fe200078e00ff */
[----:B------:R-:W-:Y:S01]  /*12c00*/  LOP3.LUT R217, R182, UR7, R139, 0x96, !PT ;  /* 0x00000007b6d97c12 */ /* 0x000fe2000f8e968b */
[C---:B------:R-:W-:Y:S04]  /*12c10*/  HMMA.16816.F32 R16, R140.reuse, R146, R16 ;  /* 0x000000928c10723c */ /* 0x040fe80000001810 */
[----:B------:R-:W-:Y:S01]  /*12c20*/  LOP3.LUT R210, R138, UR6, R219, 0x96, !PT ;  /* 0x000000068ad27c12 */ /* 0x000fe2000f8e96db */
[----:B------:R-:W-:Y:S01]  /*12c30*/  IMAD.WIDE.U32 R182, R180, -0x2daee0ad, RZ ;  /* 0xd2511f53b4b67825 */ /* 0x000fe200078e00ff */
[----:B------:R-:W-:Y:S01]  /*12c40*/  LOP3.LUT R172, R244, UR6, R251, 0x96, !PT ;  /* 0x00000006f4ac7c12 */ /* 0x000fe2000f8e96fb */
[----:B------:R-:W1:Y:S01]  /*12c50*/  LDSM.16.MT88.4 R136, [R170+0x4400] ;  /* 0x00440000aa88783b */ /* 0x000e620000004200 */
[----:B------:R-:W-:Y:S01]  /*12c60*/  PRMT R178, R250, 0x7773, RZ ;  /* 0x00007773fab27816 */ /* 0x000fe200000000ff */
[----:B------:R-:W-:Y:S01]  /*12c70*/  IMAD.WIDE.U32 R248, R248, -0x2daee0ad, RZ ;  /* 0xd2511f53f8f87825 */ /* 0x000fe200078e00ff */
[----:B------:R-:W-:Y:S02]  /*12c80*/  LOP3.LUT R146, R228, UR17, R183, 0x96, !PT ;  /* 0x00000011e4927c12 */ /* 0x000fe4000f8e96b7 */
[----:B------:R-:W-:Y:S01]  /*12c90*/  PRMT R175, R250, 0x7772, RZ ;  /* 0x00007772faaf7816 */ /* 0x000fe200000000ff */
[----:B------:R-:W-:Y:S01]  /*12ca0*/  FFMA.FTZ R183, R42, UR4, -R199 ;  /* 0x000000042ab77c23 */ /* 0x000fe200080108c7 */
[----:B------:R-:W-:Y:S01]  /*12cb0*/  PRMT R244, R250, 0x7771, RZ ;  /* 0x00007771faf47816 */ /* 0x000fe200000000ff */
[----:B------:R-:W-:Y:S01]  /*12cc0*/  IMAD.MOV.U32 R144, RZ, RZ, R250 ;  /* 0x000000ffff907224 */ /* 0x000fe200078e00fa */
[----:B------:R-:W-:Y:S01]  /*12cd0*/  PRMT R180, R175, 0x5410, R178 ;  /* 0x00005410afb47816 */ /* 0x000fe200000000b2 */
[----:B------:R-:W-:Y:S01]  /*12ce0*/  IMAD.WIDE.U32 R250, R146, -0x326172a9, RZ ;  /* 0xcd9e8d5792fa7825 */ /* 0x000fe200078e00ff */
[----:B------:R-:W-:Y:S01]  /*12cf0*/  PRMT R181, R145, 0x5410, R181 ;  /* 0x0000541091b57816 */ /* 0x000fe200000000b5 */
[----:B------:R-:W-:Y:S01]  /*12d00*/  MUFU.EX2 R183, R183 ;  /* 0x000000b700b77308 */ /* 0x000fe20000000800 */
[----:B------:R-:W-:Y:S01]  /*12d10*/  LOP3.LUT R144, R144, 0xff, RZ, 0xc0, !PT ;  /* 0x000000ff90907812 */ /* 0x000fe200078ec0ff */
[----:B------:R-:W-:Y:S01]  /*12d20*/  IMAD.MOV.U32 R175, RZ, RZ, R219 ;  /* 0x000000ffffaf7224 */ /* 0x000fe200078e00db */
[----:B------:R-:W-:Y:S01]  /*12d30*/  LOP3.LUT R146, R236, UR9, R251, 0x96, !PT ;  /* 0x00000009ec927c12 */ /* 0x000fe2000f8e96fb */
[----:B------:R-:W-:Y:S01]  /*12d40*/  IMAD.WIDE.U32 R246, R179, -0x2daee0ad, RZ ;  /* 0xd2511f53b3f67825 */ /* 0x000fe200078e00ff */
[----:B------:R-:W-:Y:S03]  /*12d50*/  PRMT R244, R144, 0x5410, R244 ;  /* 0x0000541090f47816 */ /* 0x000fe600000000f4 */
[----:B------:R-:W-:Y:S01]  /*12d60*/  FFMA.FTZ R144, R48, UR4, -R202 ;  /* 0x0000000430907c23 */ /* 0x000fe200080108ca */
[----:B------:R-:W-:Y:S01]  /*12d70*/  LOP3.LUT R48, R159, 0xffff, RZ, 0xc0, !PT ;  /* 0x0000ffff9f307812 */ /* 0x000fe200078ec0ff */
[----:B------:R-:W-:Y:S01]  /*12d80*/  IMAD.WIDE.U32 R178, R146, -0x2daee0ad, RZ ;  /* 0xd2511f5392b27825 */ /* 0x000fe200078e00ff */
[----:B------:R-:W-:Y:S02]  /*12d90*/  LOP3.LUT R147, R182, UR16, R247, 0x96, !PT ;  /* 0x00000010b6937c12 */ /* 0x000fe4000f8e96f7 */
[----:B------:R-:W-:Y:S01]  /*12da0*/  PRMT R182, R173, 0x5410, R174 ;  /* 0x00005410adb67816 */ /* 0x000fe200000000ae */
[----:B------:R-:W-:Y:S01]  /*12db0*/  IMAD.MOV.U32 R174, RZ, RZ, R218 ;  /* 0x000000ffffae7224 */ /* 0x000fe200078e00da */
[----:B------:R-:W-:Y:S01]  /*12dc0*/  LOP3.LUT R146, R246, UR13, R179, 0x96, !PT ;  /* 0x0000000df6927c12 */ /* 0x000fe2000f8e96b3 */
[----:B------:R-:W-:Y:S01]  /*12dd0*/  IMAD.MOV.U32 R247, RZ, RZ, R175 ;  /* 0x000000fffff77224 */ /* 0x000fe200078e00af */
[--C-:B------:R-:W-:Y:S01]  /*12de0*/  HSET2.LE.AND R42, R244, R203.reuse, PT ;  /* 0x000000cbf42a7233 */ /* 0x100fe20003803000 */
[----:B------:R-:W-:Y:S02]  /*12df0*/  IMAD.MOV.U32 R246, RZ, RZ, R174 ;  /* 0x000000fffff67224 */ /* 0x000fe400078e00ae */
[----:B------:R-:W-:Y:S01]  /*12e00*/  FFMA.FTZ R145, R51, UR4, -R200 ;  /* 0x0000000433917c23 */ /* 0x000fe200080108c8 */
[----:B------:R-:W-:Y:S01]  /*12e10*/  PRMT R51, R248, 0x7772, RZ ;  /* 0x00007772f8337816 */ /* 0x000fe200000000ff */
[----:B------:R-:W-:Y:S01]  /*12e20*/  IMAD.WIDE.U32 R174, R147, -0x326172a9, RZ ;  /* 0xcd9e8d5793ae7825 */ /* 0x000fe200078e00ff */
[----:B------:R2:W5:Y:S01]  /*12e30*/  LDL.LU.64 R218, [R1+0x18] ;  /* 0x0000180001da7983 */ /* 0x0005620000300a00 */
[----:B------:R-:W-:Y:S02]  /*12e40*/  MUFU.EX2 R144, R144 ;  /* 0x0000009000907308 */ /* 0x000fe40000000800 */
[----:B------:R-:W-:Y:S01]  /*12e50*/  FFMA.FTZ R173, R44, UR4, -R201 ;  /* 0x000000042cad7c23 */ /* 0x000fe200080108c9 */
[----:B------:R-:W-:Y:S01]  /*12e60*/  IMAD.MOV.U32 R251, RZ, RZ, R213 ;  /* 0x000000fffffb7224 */ /* 0x000fe200078e00d5 */
[----:B------:R-:W-:Y:S01]  /*12e70*/  LOP3.LUT R147, R250, UR8, R175, 0x96, !PT ;  /* 0x00000008fa937c12 */ /* 0x000fe2000f8e96af */
[----:B------:R-:W-:Y:S02]  /*12e80*/  IMAD.MOV.U32 R250, RZ, RZ, R212 ;  /* 0x000000fffffa7224 */ /* 0x000fe400078e00d4 */
[----:B------:R-:W-:Y:S01]  /*12e90*/  FFMA.FTZ R175, R38, UR4, -R200 ;  /* 0x0000000426af7c23 */ /* 0x000fe200080108c8 */
[-C--:B-1----:R-:W-:Y:S02]  /*12ea0*/  HMMA.16816.F32 R32, R140, R136.reuse, R32 ;  /* 0x000000888c20723c */ /* 0x082fe40000001820 */
[----:B------:R-:W-:Y:S01]  /*12eb0*/  MUFU.EX2 R173, R173 ;  /* 0x000000ad00ad7308 */ /* 0x000fe20000000800 */
[----:B------:R-:W-:Y:S04]  /*12ec0*/  IMAD.WIDE.U32 R212, R147, -0x2daee0ad, RZ ;  /* 0xd2511f5393d47825 */ /* 0x000fe800078e00ff */
[----:B------:R-:W-:Y:S05]  /*12ed0*/  FFMA.FTZ R244, R52, UR4, -R202 ;  /* 0x0000000434f47c23 */ /* 0x000fea00080108ca */
[----:B------:R-:W-:Y:S01]  /*12ee0*/  MUFU.EX2 R175, R175 ;  /* 0x000000af00af7308 */ /* 0x000fe20000000800 */
[----:B------:R-:W-:Y:S01]  /*12ef0*/  FFMA.FTZ R245, R55, UR4, -R200 ;  /* 0x0000000437f57c23 */ /* 0x000fe200080108c8 */
[----:B------:R-:W-:Y:S01]  /*12f00*/  IMAD.MOV.U32 R179, RZ, RZ, R251 ;  /* 0x000000ffffb37224 */ /* 0x000fe200078e00fb */
[----:B------:R-:W-:Y:S01]  /*12f10*/  LOP3.LUT R211, R178, UR12, R213, 0x96, !PT ;  /* 0x0000000cb2d37c12 */ /* 0x000fe2000f8e96d5 */
[C---:B------:R-:W-:Y:S06]  /*12f20*/  HMMA.16816.F32 R132, R28.reuse, R136, R132 ;  /* 0x000000881c84723c */ /* 0x040fec0000001884 */
[----:B------:R-:W-:Y:S01]  /*12f30*/  MUFU.EX2 R145, R145 ;  /* 0x0000009100917308 */ /* 0x000fe20000000800 */
[----:B------:R-:W-:Y:S01]  /*12f40*/  LOP3.LUT R136, R158, UR11, R249, 0x96, !PT ;  /* 0x0000000b9e887c12 */ /* 0x000fe2000f8e96f9 */
[----:B------:R-:W-:Y:S02]  /*12f50*/  IMAD.MOV.U32 R178, RZ, RZ, R250 ;  /* 0x000000ffffb27224 */ /* 0x000fe400078e00fa */
[----:B------:R-:W-:Y:S01]  /*12f60*/  FFMA.FTZ R158, R36, UR4, -R202 ;  /* 0x00000004249e7c23 */ /* 0x000fe200080108ca */
[----:B------:R-:W-:Y:S01]  /*12f70*/  PRMT R36, R172, 0x7632, R36 ;  /* 0x00007632ac247816 */ /* 0x000fe20000000024 */
[----:B------:R-:W-:Y:S01]  /*12f80*/  IMAD.WIDE.U32 R250, R146, -0x326172a9, RZ ;  /* 0xcd9e8d5792fa7825 */ /* 0x000fe200078e00ff */
[-C--:B------:R-:W-:Y:S03]  /*12f90*/  HMMA.16816.F32 R20, R28, R138.reuse, R20 ;  /* 0x0000008a1c14723c */ /* 0x080fe60000001814 */
[----:B------:R-:W-:Y:S01]  /*12fa0*/  MUFU.EX2 R244, R244 ;  /* 0x000000f400f47308 */ /* 0x000fe20000000800 */
[----:B------:R-:W-:Y:S01]  /*12fb0*/  SHF.R.U32.HI R28, RZ, 0x8, R48 ;  /* 0x00000008ff1c7819 */ /* 0x000fe20000011630 */
[----:B------:R-:W-:Y:S01]  /*12fc0*/  IMAD.WIDE.U32 R146, R206, -0x2daee0ad, RZ ;  /* 0xd2511f53ce927825 */ /* 0x000fe200078e00ff */
[----:B------:R-:W-:Y:S07]  /*12fd0*/  LOP3.LUT R29, R159, 0xff, RZ, 0xc0, !PT ;  /* 0x000000ff9f1d7812 */ /* 0x000fee00078ec0ff */
[----:B------:R-:W-:Y:S01]  /*12fe0*/  MUFU.EX2 R158, R158 ;  /* 0x0000009e009e7308 */ /* 0x000fe20000000800 */
[----:B------:R-:W-:Y:S01]  /*12ff0*/  LOP3.LUT R31, R172, 0xffff, RZ, 0xc0, !PT ;  /* 0x0000ffffac1f7812 */ /* 0x000fe200078ec0ff */
[----:B------:R-:W-:Y:S01]  /*13000*/  IMAD.MOV.U32 R249, RZ, RZ, R179 ;  /* 0x000000fffff97224 */ /* 0x000fe200078e00b3 */
[----:B------:R-:W-:Y:S01]  /*13010*/  LOP3.LUT R204, R204, UR11, R147, 0x96, !PT ;  /* 0x0000000bcccc7c12 */ /* 0x000fe2000f8e9693 */
[----:B------:R-:W-:Y:S01]  /*13020*/  FFMA.FTZ R179, R39, UR4, -R200 ;  /* 0x0000000427b37c23 */ /* 0x000fe200080108c8 */
[C---:B------:R-:W-:Y:S01]  /*13030*/  PRMT R206, R146.reuse, 0x7773, RZ ;  /* 0x0000777392ce7816 */ /* 0x040fe200000000ff */
[----:B------:R-:W-:Y:S01]  /*13040*/  FFMA.FTZ R147, R49, UR4, -R202 ;  /* 0x0000000431937c23 */ /* 0x000fe200080108ca */
[C---:B------:R-:W-:Y:S01]  /*13050*/  PRMT R205, R146.reuse, 0x7772, RZ ;  /* 0x0000777292cd7816 */ /* 0x040fe200000000ff */
[----:B------:R-:W-:Y:S02]  /*13060*/  HMMA.16816.F32 R24, R140, R138, R24 ;  /* 0x0000008a8c18723c */ /* 0x000fe40000001818 */
[----:B------:R-:W-:Y:S02]  /*13070*/  MUFU.EX2 R245, R245 ;  /* 0x000000f500f57308 */ /* 0x000fe40000000800 */
[----:B------:R-:W-:Y:S01]  /*13080*/  PRMT R137, R146, 0x7771, RZ ;  /* 0x0000777192897816 */ /* 0x000fe200000000ff */
[----:B------:R-:W-:Y:S01]  /*13090*/  IMAD.MOV.U32 R207, RZ, RZ, R146 ;  /* 0x000000ffffcf7224 */ /* 0x000fe200078e0092 */
[----:B------:R-:W-:Y:S01]  /*130a0*/  PRMT R49, R248, 0x7771, RZ ;  /* 0x00007771f8317816 */ /* 0x000fe200000000ff */
[----:B------:R-:W-:Y:S01]  /*130b0*/  FFMA.FTZ R146, R50, UR4, -R200 ;  /* 0x0000000432927c23 */ /* 0x000fe200080108c8 */
[----:B------:R-:W-:Y:S01]  /*130c0*/  PRMT R50, R248, 0x7773, RZ ;  /* 0x00007773f8327816 */ /* 0x000fe200000000ff */
[----:B------:R-:W-:Y:S01]  /*130d0*/  IMAD.MOV.U32 R48, RZ, RZ, R248 ;  /* 0x000000ffff307224 */ /* 0x000fe200078e00f8 */
[----:B------:R-:W-:Y:S01]  /*130e0*/  SHF.R.U32.HI R30, RZ, 0x18, R159 ;  /* 0x00000018ff1e7819 */ /* 0x000fe2000001169f */
[----:B------:R-:W-:Y:S01]  /*130f0*/  IMAD.MOV.U32 R248, RZ, RZ, R178 ;  /* 0x000000fffff87224 */ /* 0x000fe200078e00b2 */
[----:B------:R-:W-:Y:S01]  /*13100*/  PRMT R29, R29, 0x5410, R28 ;  /* 0x000054101d1d7816 */ /* 0x000fe2000000001c */
[----:B------:R-:W-:Y:S01]  /*13110*/  FFMA.FTZ R178, R37, UR4, -R202 ;  /* 0x0000000425b27c23 */ /* 0x000fe200080108ca */
[----:B------:R-:W-:Y:S01]  /*13120*/  PRMT R37, R159, 0x7632, R37 ;  /* 0x000076329f257816 */ /* 0x000fe20000000025 */
[----:B------:R-:W1:Y:S01]  /*13130*/  MUFU.EX2 R179, R179 ;  /* 0x000000b300b37308 */ /* 0x000e620000000800 */
[----:B------:R-:W-:Y:S01]  /*13140*/  LOP3.LUT R28, R172, 0xff, RZ, 0xc0, !PT ;  /* 0x000000ffac1c7812 */ /* 0x000fe200078ec0ff */
[----:B------:R-:W-:Y:S01]  /*13150*/  FFMA.FTZ R159, R45, UR4, -R201 ;  /* 0x000000042d9f7c23 */ /* 0x000fe200080108c9 */
[----:B------:R-:W-:Y:S07]  /*13160*/  LOP3.LUT R44, R37, 0xff, RZ, 0xc0, !PT ;  /* 0x000000ff252c7812 */ /* 0x000fee00078ec0ff */
[----:B------:R-:W-:Y:S01]  /*13170*/  MUFU.EX2 R178, R178 ;  /* 0x000000b200b27308 */ /* 0x000fe20000000800 */
[----:B------:R-:W-:Y:S01]  /*13180*/  SHF.R.U32.HI R45, RZ, 0x8, R31 ;  /* 0x00000008ff2d7819 */ /* 0x000fe2000001161f */
[----:B------:R-:W-:Y:S01]  /*13190*/  IMAD.MOV.U32 R143, RZ, RZ, R249 ;  /* 0x000000ffff8f7224 */ /* 0x000fe200078e00f9 */
[----:B------:R-:W-:Y:S07]  /*131a0*/  SHF.R.U32.HI R172, RZ, 0x18, R172 ;  /* 0x00000018ffac7819 */ /* 0x000fee00000116ac */
[----:B------:R-:W-:Y:S01]  /*131b0*/  MUFU.EX2 R159, R159 ;  /* 0x0000009f009f7308 */ /* 0x000fe20000000800 */
[----:B------:R-:W-:Y:S01]  /*131c0*/  LOP3.LUT R31, R36, 0xff, RZ, 0xc0, !PT ;  /* 0x000000ff241f7812 */ /* 0x000fe200078ec0ff */
[----:B------:R-:W-:Y:S01]  /*131d0*/  IMAD.MOV.U32 R249, RZ, RZ, R247 ;  /* 0x000000fffff97224 */ /* 0x000fe200078e00f7 */
[----:B------:R-:W-:Y:S01]  /*131e0*/  PRMT R44, R44, 0x5410, R30 ;  /* 0x000054102c2c7816 */ /* 0x000fe2000000001e */
[----:B------:R-:W-:Y:S01]  /*131f0*/  FFMA.FTZ R30, R47, UR4, -R199 ;  /* 0x000000042f1e7c23 */ /* 0x000fe200080108c7 */
[----:B------:R-:W-:Y:S05]  /*13200*/  PRMT R47, R31, 0x5410, R172 ;  /* 0x000054101f2f7816 */ /* 0x000fea00000000ac */
[----:B------:R-:W3:Y:S01]  /*13210*/  MUFU.EX2 R147, R147 ;  /* 0x0000009300937308 */ /* 0x000ee20000000800 */
[----:B------:R-:W-:Y:S01]  /*13220*/  LOP3.LUT R216, R174, UR7, R251, 0x96, !PT ;  /* 0x00000007aed87c12 */ /* 0x000fe2000f8e96fb */
[----:B------:R-:W4:Y:S01]  /*13230*/  LDSM.16.MT88.4 R36, [R208+0x4800] ;  /* 0x00480000d024783b */ /* 0x000f220000004200 */
[----:B------:R-:W-:Y:S07]  /*13240*/  LOP3.LUT R31, R182, 0xff00ff, RZ, 0xc0, !PT ;  /* 0x00ff00ffb61f7812 */ /* 0x000fee00078ec0ff */
[----:B------:R2:W-:Y:S01]  /*13250*/  MUFU.EX2 R172, R30 ;  /* 0x0000001e00ac7308 */ /* 0x0005e20000000800 */
[----:B------:R-:W-:Y:S01]  /*13260*/  PRMT R45, R28, 0x5410, R45 ;  /* 0x000054101c2d7816 */ /* 0x000fe2000000002d */
[----:B------:R-:W-:Y:S01]  /*13270*/  FFMA.FTZ R174, R46, UR4, -R199 ;  /* 0x000000042eae7c23 */ /* 0x000fe200080108c7 */
[----:B------:R-:W-:Y:S01]  /*13280*/  LOP3.LUT R46, R180, 0xff00ff, RZ, 0xc0, !PT ;  /* 0x00ff00ffb42e7812 */ /* 0x000fe200078ec0ff */
[----:B------:R-:W-:Y:S01]  /*13290*/  FFMA.FTZ R182, R41, UR4, -R201 ;  /* 0x0000000429b67c23 */ /* 0x000fe200080108c9 */
[--C-:B------:R-:W-:Y:S05]  /*132a0*/  HSET2.LE.AND R31, R31, R203.reuse, PT ;  /* 0x000000cb1f1f7233 */ /* 0x100fea0003803000 */
[----:B------:R4:W-:Y:S01]  /*132b0*/  MUFU.EX2 R180, R43 ;  /* 0x0000002b00b47308 */ /* 0x0009e20000000800 */
[----:B-1----:R-:W-:Y:S01]  /*132c0*/  F2FP.F16.F32.PACK_AB R41, R179, R175 ;  /* 0x000000afb329723e */ /* 0x002fe200000000ff */
[--C-:B------:R-:W-:Y:S01]  /*132d0*/  FFMA.FTZ R247, R54, UR4, -R200.reuse ;  /* 0x0000000436f77c23 */ /* 0x100fe200080108c8 */
[----:B------:R-:W-:Y:S07]  /*132e0*/  LOP3.LUT R140, R207, 0xff, RZ, 0xc0, !PT ;  /* 0x000000ffcf8c7812 */ /* 0x000fee00078ec0ff */
[----:B------:R-:W-:Y:S01]  /*132f0*/  MUFU.EX2 R174, R174 ;  /* 0x000000ae00ae7308 */ /* 0x000fe20000000800 */
[----:B---3--:R-:W-:Y:S01]  /*13300*/  F2FP.F16.F32.PACK_AB R28, R147, R144 ;  /* 0x00000090931c723e */ /* 0x008fe200000000ff */
[----:B------:R-:W-:Y:S01]  /*13310*/  FFMA.FTZ R207, R66, UR4, -R200 ;  /* 0x0000000442cf7c23 */ /* 0x000fe200080108c8 */
[----:B------:R-:W-:Y:S07]  /*13320*/  PRMT R51, R51, 0x5410, R50 ;  /* 0x0000541033337816 */ /* 0x000fee0000000032 */
[----:B------:R-:W-:Y:S01]  /*13330*/  MUFU.EX2 R182, R182 ;  /* 0x000000b600b67308 */ /* 0x000fe20000000800 */
[--C-:B--2---:R-:W-:Y:S01]  /*13340*/  HSET2.LE.AND R30, R181, R203.reuse, PT ;  /* 0x000000cbb51e7233 */ /* 0x104fe20003803000 */
[----:B------:R-:W-:Y:S01]  /*13350*/  IMAD.MOV.U32 R55, RZ, RZ, R249 ;  /* 0x000000ffff377224 */ /* 0x000fe200078e00f9 */
[----:B------:R-:W-:Y:S07]  /*13360*/  LOP3.LUT R48, R48, 0xff, RZ, 0xc0, !PT ;  /* 0x000000ff30307812 */ /* 0x000fee00078ec0ff */
[----:B------:R1:W-:Y:S01]  /*13370*/  MUFU.EX2 R181, R40 ;  /* 0x0000002800b57308 */ /* 0x0003e20000000800 */
[----:B------:R-:W-:Y:S01]  /*13380*/  PRMT R139, R205, 0x5410, R206 ;  /* 0x00005410cd8b7816 */ /* 0x000fe200000000ce */
[----:B------:R-:W-:Y:S01]  /*13390*/  FFMA.FTZ R205, R64, UR4, -R202 ;  /* 0x0000000440cd7c23 */ /* 0x000fe200080108ca */
[----:B------:R-:W-:Y:S07]  /*133a0*/  LOP3.LUT R30, R28, R30, RZ, 0xc0, !PT ;  /* 0x0000001e1c1e7212 */ /* 0x000fee00078ec0ff */
[----:B------:R-:W2:Y:S01]  /*133b0*/  MUFU.EX2 R146, R146 ;  /* 0x0000009200927308 */ /* 0x000ea20000000800 */
[--C-:B------:R-:W-:Y:S01]  /*133c0*/  HSET2.LE.AND R28, R29, R203.reuse, PT ;  /* 0x000000cb1d1c7233 */ /* 0x100fe20003803000 */
[----:B------:R-:W-:Y:S01]  /*133d0*/  FFMA.FTZ R249, R61, UR4, -R201 ;  /* 0x000000043df97c23 */ /* 0x000fe200080108c9 */
[--C-:B------:R-:W-:Y:S07]  /*133e0*/  HSET2.LE.AND R29, R44, R203.reuse, PT ;  /* 0x000000cb2c1d7233 */ /* 0x100fee0003803000 */
[----:B------:R-:W-:Y:S01]  /*133f0*/  MUFU.EX2 R205, R205 ;  /* 0x000000cd00cd7308 */ /* 0x000fe20000000800 */
[----:B----4-:R-:W-:Y:S01]  /*13400*/  F2FP.F16.F32.PACK_AB R43, R178, R158 ;  /* 0x0000009eb22b723e */ /* 0x010fe200000000ff */
[----:B------:R-:W-:Y:S01]  /*13410*/  FFMA.FTZ R206, R67, UR4, -R200 ;  /* 0x0000000443ce7c23 */ /* 0x000fe200080108c8 */
[----:B------:R-:W-:Y:S07]  /*13420*/  LOP3.LUT R142, R204, 0xffff, RZ, 0xc0, !PT ;  /* 0x0000ffffcc8e7812 */ /* 0x000fee00078ec0ff */
[----:B------:R-:W-:Y:S01]  /*13430*/  MUFU.EX2 R249, R249 ;  /* 0x000000f900f97308 */ /* 0x000fe20000000800 */
[----:B------:R-:W-:Y:S01]  /*13440*/  LOP3.LUT R28, R43, R28, RZ, 0xc0, !PT ;  /* 0x0000001c2b1c7212 */ /* 0x000fe200078ec0ff */
[----:B------:R-:W-:Y:S01]  /*13450*/  VIADD R243, R243, 0x3 ;  /* 0x00000003f3f37836 */ /* 0x000fe20000000000 */
[----:B-1----:R-:W-:Y:S07]  /*13460*/  F2FP.F16.F32.PACK_AB R40, R159, R173 ;  /* 0x000000ad9f28723e */ /* 0x002fee00000000ff */
[----:B------:R-:W-:Y:S01]  /*13470*/  MUFU.EX2 R207, R207 ;  /* 0x000000cf00cf7308 */ /* 0x000fe20000000800 */
[----:B------:R-:W-:Y:S01]  /*13480*/  LOP3.LUT R29, R41, R29, RZ, 0xc0, !PT ;  /* 0x0000001d291d7212 */ /* 0x000fe200078ec0ff */
[----:B------:R-:W-:Y:S01]  /*13490*/  FFMA.FTZ R111, R111, UR4, -R199 ;  /* 0x000000046f6f7c23 */ /* 0x000fe200080108c7 */
[----:B--2---:R-:W-:Y:S07]  /*134a0*/  F2FP.F16.F32.PACK_AB R44, R145, R146 ;  /* 0x00000092912c723e */ /* 0x004fee00000000ff */
[----:B------:R-:W-:Y:S01]  /*134b0*/  MUFU.EX2 R206, R206 ;  /* 0x000000ce00ce7308 */ /* 0x000fe20000000800 */
[----:B------:R-:W-:Y:S01]  /*134c0*/  LOP3.LUT R42, R40, R42, RZ, 0xc0, !PT ;  /* 0x0000002a282a7212 */ /* 0x000fe200078ec0ff */
[----:B------:R-:W-:Y:S01]  /*134d0*/  FFMA.FTZ R196, R168, R242, R196 ;  /* 0x000000f2a8c47223 */ /* 0x000fe200000100c4 */
[----:B------:R-:W-:Y:S07]  /*134e0*/  LOP3.LUT R31, R44, R31, RZ, 0xc0, !PT ;  /* 0x0000001f2c1f7212 */ /* 0x000fee00078ec0ff */
[----:B------:R-:W-:Y:S01]  /*134f0*/  MUFU.EX2 R247, R247 ;  /* 0x000000f700f77308 */ /* 0x000fe20000000800 */
[--C-:B------:R-:W-:Y:S01]  /*13500*/  HSET2.LE.AND R43, R46, R203.reuse, PT ;  /* 0x000000cb2e2b7233 */ /* 0x100fe20003803000 */
[----:B------:R-:W-:Y:S01]  /*13510*/  FADD.FTZ R196, R191, R196 ;  /* 0x000000c4bfc47221 */ /* 0x000fe20000010000 */
[--C-:B------:R-:W-:Y:S01]  /*13520*/  HSET2.LE.AND R40, R45, R203.reuse, PT ;  /* 0x000000cb2d287233 */ /* 0x100fe20003803000 */
[----:B------:R-:W-:Y:S01]  /*13530*/  FFMA.FTZ R197, R167, R241, R197 ;  /* 0x000000f1a7c57223 */ /* 0x000fe200000100c5 */
[--C-:B------:R-:W-:Y:S01]  /*13540*/  HSET2.LE.AND R41, R47, R203.reuse, PT ;  /* 0x000000cb2f297233 */ /* 0x100fe20003803000 */
[-C--:B------:R-:W-:Y:S04]  /*13550*/  HMMA.16816.F32 R4, R28, R36.reuse, R4 ;  /* 0x000000241c04723c */ /* 0x080fe80000001804 */
[----:B------:R-:W-:Y:S01]  /*13560*/  MUFU.EX2 R242, R129 ;  /* 0x0000008100f27308 */ /* 0x000fe20000000800 */
[----:B------:R-:W-:Y:S01]  /*13570*/  F2FP.F16.F32.PACK_AB R46, R172, R174 ;  /* 0x000000aeac2e723e */ /* 0x000fe200000000ff */
[----:B------:R-:W-:Y:S01]  /*13580*/  FADD.FTZ R196, R185, R196 ;  /* 0x000000c4b9c47221 */ /* 0x000fe20000010000 */
[----:B------:R-:W-:Y:S01]  /*13590*/  F2FP.F16.F32.PACK_AB R45, R182, R181 ;  /* 0x000000b5b62d723e */ /* 0x000fe200000000ff */
[----:B------:R-:W-:Y:S01]  /*135a0*/  FADD.FTZ R197, R192, R197 ;  /* 0x000000c5c0c57221 */ /* 0x000fe20000010000 */
[----:B------:R-:W-:Y:S01]  /*135b0*/  F2FP.F16.F32.PACK_AB R44, R180, R183 ;  /* 0x000000b7b42c723e */ /* 0x000fe200000000ff */
[----:B------:R-:W-:Y:S01]  /*135c0*/  FADD.FTZ R196, R184, R196 ;  /* 0x000000c4b8c47221 */ /* 0x000fe20000010000 */
[----:B------:R-:W-:Y:S01]  /*135d0*/  LOP3.LUT R43, R46, R43, RZ, 0xc0, !PT ;  /* 0x0000002b2e2b7212 */ /* 0x000fe200078ec0ff */
[----:B------:R-:W-:Y:S01]  /*135e0*/  FADD.FTZ R197, R186, R197 ;  /* 0x000000c5bac57221 */ /* 0x000fe20000010000 */
[----:B------:R-:W-:Y:S01]  /*135f0*/  LOP3.LUT R40, R45, R40, RZ, 0xc0, !PT ;  /* 0x000000282d287212 */ /* 0x000fe200078ec0ff */
[----:B------:R-:W-:Y:S01]  /*13600*/  FADD.FTZ R163, R163, R196 ;  /* 0x000000c4a3a37221 */ /* 0x000fe20000010000 */
[----:B------:R-:W-:Y:S01]  /*13610*/  LOP3.LUT R41, R44, R41, RZ, 0xc0, !PT ;  /* 0x000000292c297212 */ /* 0x000fe200078ec0ff */
[----:B------:R-:W-:Y:S01]  /*13620*/  FADD.FTZ R197, R169, R197 ;  /* 0x000000c5a9c57221 */ /* 0x000fe20000010000 */
[----:B------:R-:W-:Y:S01]  /*13630*/  LOP3.LUT R243, R235, UR19, R243, 0x96, !PT ;  /* 0x00000013ebf37c12 */ /* 0x000fe2000f8e96f3 */
[----:B------:R-:W1:Y:S01]  /*13640*/  LDSM.16.MT88.4 R44, [R170+0x4800] ;  /* 0x00480000aa2c783b */ /* 0x000e620000004200 */
[C---:B------:R-:W-:Y:S01]  /*13650*/  PRMT R141, R204.reuse, 0x7632, R141 ;  /* 0x00007632cc8d7816 */ /* 0x040fe2000000008d */
[----:B------:R-:W-:Y:S01]  /*13660*/  FADD.FTZ R163, R155, R163 ;  /* 0x000000a39ba37221 */ /* 0x000fe20000010000 */
[----:B------:R-:W-:Y:S01]  /*13670*/  SHF.R.U32.HI R138, RZ, 0x18, R204 ;  /* 0x00000018ff8a7819 */ /* 0x000fe200000116cc */
[C---:B------:R-:W-:Y:S04]  /*13680*/  HMMA.16816.F32 R8, R40.reuse, R36, R8 ;  /* 0x000000242808723c */ /* 0x040fe80000001808 */
[----:B------:R-:W-:Y:S01]  /*13690*/  LOP3.LUT R37, R204, 0xff, RZ, 0xc0, !PT ;  /* 0x000000ffcc257812 */ /* 0x000fe200078ec0ff */
[----:B------:R-:W-:Y:S01]  /*136a0*/  FADD.FTZ R163, R149, R163 ;  /* 0x000000a395a37221 */ /* 0x000fe20000010000 */
[----:B------:R-:W-:Y:S01]  /*136b0*/  LOP3.LUT R50, R136, 0xffff, RZ, 0xc0, !PT ;  /* 0x0000ffff88327812 */ /* 0x000fe200078ec0ff */
[----:B------:R-:W-:Y:S01]  /*136c0*/  FFMA.FTZ R204, R65, UR4, -R202 ;  /* 0x0000000441cc7c23 */ /* 0x000fe200080108ca */
[----:B------:R-:W-:Y:S01]  /*136d0*/  PRMT R140, R140, 0x5410, R137 ;  /* 0x000054108c8c7816 */ /* 0x000fe20000000089 */
[-C--:B------:R-:W-:Y:S03]  /*136e0*/  HMMA.16816.F32 R12, R40, R38.reuse, R12 ;  /* 0x00000026280c723c */ /* 0x080fe6000000180c */
[----:B------:R-:W-:Y:S01]  /*136f0*/  PRMT R137, R48, 0x5410, R49 ;  /* 0x0000541030897816 */ /* 0x000fe20000000031 */
[----:B------:R-:W-:Y:S01]  /*13700*/  FADD.FTZ R150, R150, R163 ;  /* 0x000000a396967221 */ /* 0x000fe20000010000 */
[----:B------:R-:W-:Y:S01]  /*13710*/  LOP3.LUT R36, R136, 0xff, RZ, 0xc0, !PT ;  /* 0x000000ff88247812 */ /* 0x000fe200078ec0ff */
[----:B------:R-:W2:Y:S01]  /*13720*/  MUFU.EX2 R204, R204 ;  /* 0x000000cc00cc7308 */ /* 0x000ea20000000800 */
[----:B------:R-:W-:Y:S01]  /*13730*/  SHF.R.U32.HI R50, RZ, 0x8, R50 ;  /* 0x00000008ff327819 */ /* 0x000fe20000011632 */
[C---:B------:R-:W-:Y:S04]  /*13740*/  HMMA.16816.F32 R16, R28.reuse, R38, R16 ;  /* 0x000000261c10723c */ /* 0x040fe80000001810 */
[----:B------:R-:W-:Y:S01]  /*13750*/  PRMT R50, R36, 0x5410, R50 ;  /* 0x0000541024327816 */ /* 0x000fe20000000032 */
[----:B------:R-:W-:Y:S01]  /*13760*/  IMAD.WIDE.U32 R48, R243, -0x326172a9, RZ ;  /* 0xcd9e8d57f3307825 */ /* 0x000fe200078e00ff */
[----:B------:R-:W-:Y:S02]  /*13770*/  SHF.R.U32.HI R142, RZ, 0x8, R142 ;  /* 0x00000008ff8e7819 */ /* 0x000fe4000001168e */
[----:B------:R-:W-:Y:S01]  /*13780*/  LOP3.LUT R141, R141, 0xff, RZ, 0xc0, !PT ;  /* 0x000000ff8d8d7812 */ /* 0x000fe200078ec0ff */
[----:B------:R-:W-:Y:S01]  /*13790*/  FADD.FTZ R150, R158, R150 ;  /* 0x000000969e967221 */ /* 0x000fe20000010000 */
[----:B------:R-:W-:Y:S01]  /*137a0*/  LOP3.LUT R36, R49, R227, RZ, 0x3c, !PT ;  /* 0x000000e331247212 */ /* 0x000fe200078e3cff */
[----:B------:R-:W-:Y:S01]  /*137b0*/  FFMA.FTZ R243, R53, UR4, -R202 ;  /* 0x0000000435f37c23 */ /* 0x000fe200080108ca */
[----:B------:R-:W-:Y:S01]  /*137c0*/  LOP3.LUT R64, R48, R226, RZ, 0x3c, !PT ;  /* 0x000000e230407212 */ /* 0x000fe200078e3cff */
[----:B------:R-:W-:Y:S01]  /*137d0*/  FADD.FTZ R178, R178, R150 ;  /* 0x00000096b2b27221 */ /* 0x000fe20000010000 */
[----:B------:R-:W-:Y:S01]  /*137e0*/  PRMT R37, R37, 0x5410, R142 ;  /* 0x0000541025257816 */ /* 0x000fe2000000008e */
[----:B------:R-:W-:Y:S01]  /*137f0*/  IMAD.WIDE.U32 R38, R36, -0x2daee0ad, RZ ;  /* 0xd2511f5324267825 */ /* 0x000fe200078e00ff */
[----:B------:R-:W-:Y:S01]  /*13800*/  PRMT R36, R136, 0x7632, R36 ;  /* 0x0000763288247816 */ /* 0x000fe20000000024 */
[----:B------:R-:W3:Y:S01]  /*13810*/  MUFU.EX2 R243, R243 ;  /* 0x000000f300f37308 */ /* 0x000ee20000000800 */
[----:B------:R-:W-:Y:S01]  /*13820*/  LOP3.LUT R139, R139, 0xff00ff, RZ, 0xc0, !PT ;  /* 0x00ff00ff8b8b7812 */ /* 0x000fe200078ec0ff */
[-C--:B-1----:R-:W-:Y:S03]  /*13830*/  HMMA.16816.F32 R32, R28, R44.reuse, R32 ;  /* 0x0000002c1c20723c */ /* 0x082fe60000001820 */
[----:B------:R-:W-:Y:S01]  /*13840*/  LOP3.LUT R39, R232, UR17, R39, 0x96, !PT ;  /* 0x00000011e8277c12 */ /* 0x000fe2000f8e9627 */
[----:B------:R-:W-:Y:S01]  /*13850*/  IMAD.WIDE.U32 R66, R64, -0x2daee0ad, RZ ;  /* 0xd2511f5340427825 */ /* 0x000fe200078e00ff */
[----:B------:R-:W-:Y:S02]  /*13860*/  LOP3.LUT R52, R36, 0xff, RZ, 0xc0, !PT ;  /* 0x000000ff24347812 */ /* 0x000fe400078ec0ff */
[----:B------:R-:W-:Y:S01]  /*13870*/  PRMT R138, R141, 0x5410, R138 ;  /* 0x000054108d8a7816 */ /* 0x000fe2000000008a */
[C---:B------:R-:W-:Y:S04]  /*13880*/  HMMA.16816.F32 R132, R40.reuse, R44, R132 ;  /* 0x0000002c2884723c */ /* 0x040fe80000001884 */
[----:B------:R-:W-:Y:S01]  /*13890*/  LOP3.LUT R64, R38, UR16, R67, 0x96, !PT ;  /* 0x0000001026407c12 */ /* 0x000fe2000f8e9643 */
[----:B------:R-:W-:Y:S01]  /*138a0*/  IMAD.MOV.U32 R142, RZ, RZ, R248 ;  /* 0x000000ffff8e7224 */ /* 0x000fe200078e00f8 */
[--C-:B------:R-:W-:Y:S01]  /*138b0*/  HSET2.LE.AND R38, R140, R203.reuse, PT ;  /* 0x000000cb8c267233 */ /* 0x100fe20003803000 */
[----:B------:R-:W-:Y:S01]  /*138c0*/  IMAD.MOV.U32 R248, RZ, RZ, R246 ;  /* 0x000000fffff87224 */ /* 0x000fe200078e00f6 */
[----:B--2---:R-:W-:Y:S01]  /*138d0*/  F2FP.F16.F32.PACK_AB R36, R204, R205 ;  /* 0x000000cdcc24723e */ /* 0x004fe200000000ff */
[-C--:B------:R-:W-:Y:S01]  /*138e0*/  HMMA.16816.F32 R20, R40, R46.reuse, R20 ;  /* 0x0000002e2814723c */ /* 0x080fe20000001814 */
[----:B------:R-:W1:Y:S02]  /*138f0*/  LDSM.16.MT88.4 R40, [R208+0x4c00] ;  /* 0x004c0000d028783b */ /* 0x000e640000004200 */
[----:B------:R-:W-:Y:S01]  /*13900*/  LOP3.LUT R38, R36, R38, RZ, 0xc0, !PT ;  /* 0x0000002624267212 */ /* 0x000fe200078ec0ff */
[----:B------:R-:W-:Y:S01]  /*13910*/  IMAD.MOV.U32 R140, RZ, RZ, R250 ;  /* 0x000000ffff8c7224 */ /* 0x000fe200078e00fa */
[----:B------:R-:W-:Y:S01]  /*13920*/  F2FP.F16.F32.PACK_AB R36, R206, R207 ;  /* 0x000000cfce24723e */ /* 0x000fe200000000ff */
[----:B------:R-:W-:Y:S01]  /*13930*/  IMAD.MOV.U32 R141, RZ, RZ, R251 ;  /* 0x000000ffff8d7224 */ /* 0x000fe200078e00fb */
[----:B------:R-:W-:Y:S01]  /*13940*/  SHF.R.U32.HI R136, RZ, 0x18, R136 ;  /* 0x00000018ff887819 */ /* 0x000fe20000011688 */
[----:B------:R-:W-:Y:S01]  /*13950*/  IMAD.MOV.U32 R54, RZ, RZ, R248 ;  /* 0x000000ffff367224 */ /* 0x000fe200078e00f8 */
[----:B------:R-:W-:Y:S01]  /*13960*/  LOP3.LUT R51, R51, 0xff00ff, RZ, 0xc0, !PT ;  /* 0x00ff00ff33337812 */ /* 0x000fe200078ec0ff */
[----:B------:R-:W-:Y:S01]  /*13970*/  FFMA.FTZ R246, R60, UR4, -R201 ;  /* 0x000000043cf67c23 */ /* 0x000fe200080108c9 */
[----:B------:R-:W-:Y:S01]  /*13980*/  PRMT R52, R52, 0x5410, R136 ;  /* 0x0000541034347816 */ /* 0x000fe20000000088 */
[--C-:B------:R-:W-:Y:S01]  /*13990*/  FFMA.FTZ R248, R62, UR4, -R199.reuse ;  /* 0x000000043ef87c23 */ /* 0x100fe200080108c7 */
[----:B------:R-:W-:Y:S01]  /*139a0*/  F2FP.F16.F32.PACK_AB R44, R245, R247 ;  /* 0x000000f7f52c723e */ /* 0x000fe200000000ff */
[----:B------:R-:W-:Y:S01]  /*139b0*/  FFMA.FTZ R250, R63, UR4, -R199 ;  /* 0x000000043ffa7c23 */ /* 0x000fe200080108c7 */
[----:B------:R-:W-:Y:S01]  /*139c0*/  LOP3.LUT R48, R48, R224, RZ, 0x3c, !PT ;  /* 0x000000e030307212 */ /* 0x000fe200078e3cff */
[----:B------:R-:W-:Y:S01]  /*139d0*/  FFMA.FTZ R251, R57, UR4, -R201 ;  /* 0x0000000439fb7c23 */ /* 0x000fe200080108c9 */
[----:B------:R-:W-:Y:S01]  /*139e0*/  IMAD.WIDE.U32 R60, R39, -0x326172a9, RZ ;  /* 0xcd9e8d57273c7825 */ /* 0x000fe200078e00ff */
[--C-:B------:R-:W-:Y:S01]  /*139f0*/  HSET2.LE.AND R39, R139, R203.reuse, PT ;  /* 0x000000cb8b277233 */ /* 0x100fe20003803000 */
[----:B------:R-:W2:Y:S01]  /*13a00*/  MUFU.EX2 R246, R246 ;  /* 0x000000f600f67308 */ /* 0x000ea20000000800 */
[----:B------:R-:W-:Y:S09]  /*13a10*/  HMMA.16816.F32 R24, R28, R46, R24 ;  /* 0x0000002e1c18723c */ /* 0x000ff20000001818 */
[----:B------:R-:W-:Y:S01]  /*13a20*/  MUFU.EX2 R248, R248 ;  /* 0x000000f800f87308 */ /* 0x000fe20000000800 */
[----:B------:R-:W-:Y:S01]  /*13a30*/  LOP3.LUT R39, R36, R39, RZ, 0xc0, !PT ;  /* 0x0000002724277212 */ /* 0x000fe200078ec0ff */
[----:B------:R-:W-:Y:S01]  /*13a40*/  IMAD.MOV.U32 R139, RZ, RZ, R211 ;  /* 0x000000ffff8b7224 */ /* 0x000fe200078e00d3 */
[--C-:B------:R-:W-:Y:S07]  /*13a50*/  HSET2.LE.AND R36, R37, R203.reuse, PT ;  /* 0x000000cb25247233 */ /* 0x100fee0003803000 */
[----:B------:R-:W4:Y:S01]  /*13a60*/  MUFU.EX2 R250, R250 ;  /* 0x000000fa00fa7308 */ /* 0x000f220000000800 */
[----:B---3--:R-:W-:Y:S01]  /*13a70*/  F2FP.F16.F32.PACK_AB R37, R243, R244 ;  /* 0x000000f4f325723e */ /* 0x008fe200000000ff */
[----:B------:R-:W-:Y:S01]  /*13a80*/  IMAD.MOV.U32 R62, RZ, RZ, R54 ;  /* 0x000000ffff3e7224 */ /* 0x000fe200078e0036 */
[--C-:B------:R-:W-:Y:S07]  /*13a90*/  HSET2.LE.AND R30, R137, R203.reuse, PT ;  /* 0x000000cb891e7233 */ /* 0x100fee0003803000 */
[----:B------:R-:W-:Y:S01]  /*13aa0*/  MUFU.EX2 R211, R56 ;  /* 0x0000003800d37308 */ /* 0x000fe20000000800 */
[----:B------:R-:W-:Y:S01]  /*13ab0*/  LOP3.LUT R36, R37, R36, RZ, 0xc0, !PT ;  /* 0x0000002425247212 */ /* 0x000fe200078ec0ff */
[----:B------:R-:W-:Y:S01]  /*13ac0*/  FADD.FTZ R197, R156, R197 ;  /* 0x000000c59cc57221 */ /* 0x000fe20000010000 */
[--C-:B------:R-:W-:Y:S07]  /*13ad0*/  HSET2.LE.AND R37, R138, R203.reuse, PT ;  /* 0x000000cb8a257233 */ /* 0x100fee0003803000 */
[----:B------:R-:W3:Y:S01]  /*13ae0*/  MUFU.EX2 R251, R251 ;  /* 0x000000fb00fb7308 */ /* 0x000ee20000000800 */
[--C-:B------:R-:W-:Y:S01]  /*13af0*/  HSET2.LE.AND R31, R51, R203.reuse, PT ;  /* 0x000000cb331f7233 */ /* 0x100fe20003803000 */
[----:B------:R-:W-:Y:S01]  /*13b00*/  FADD.FTZ R197, R152, R197 ;  /* 0x000000c598c57221 */ /* 0x000fe20000010000 */
[--C-:B------:R-:W-:Y:S01]  /*13b10*/  HSET2.LE.AND R28, R50, R203.reuse, PT ;  /* 0x000000cb321c7233 */ /* 0x100fe20003803000 */
[----:B------:R-:W-:Y:S01]  /*13b20*/  IMAD.MOV.U32 R50, RZ, RZ, R62 ;  /* 0x000000ffff327224 */ /* 0x000fe200078e003e */
[----:B------:R-:W-:Y:S01]  /*13b30*/  LOP3.LUT R37, R44, R37, RZ, 0xc0, !PT ;  /* 0x000000252c257212 */ /* 0x000fe200078ec0ff */
[----:B------:R-:W-:Y:S01]  /*13b40*/  FADD.FTZ R151, R151, R197 ;  /* 0x000000c597977221 */ /* 0x000fe20000010000 */
[--C-:B------:R-:W-:Y:S01]  /*13b50*/  HSET2.LE.AND R29, R52, R203.reuse, PT ;  /* 0x000000cb341d7233 */ /* 0x100fe20003803000 */
[----:B------:R-:W-:Y:S01]  /*13b60*/  IMAD.WIDE.U32 R64, R64, -0x326172a9, RZ ;  /* 0xcd9e8d5740407825 */ /* 0x000fe200078e00ff */
[----:B--2---:R-:W-:Y:S02]  /*13b70*/  F2FP.F16.F32.PACK_AB R47, R249, R246 ;  /* 0x000000f6f92f723e */ /* 0x004fe400000000ff */
[----:B----4-:R-:W-:Y:S01]  /*13b80*/  F2FP.F16.F32.PACK_AB R46, R250, R248 ;  /* 0x000000f8fa2e723e */ /* 0x010fe200000000ff */
[-C--:B-1----:R-:W-:Y:S05]  /*13b90*/  HMMA.16816.F32 R4, R36, R40.reuse, R4 ;  /* 0x000000282404723c */ /* 0x082fea0000001804 */
[----:B---3--:R-:W-:Y:S01]  /*13ba0*/  F2FP.F16.F32.PACK_AB R45, R251, R211 ;  /* 0x000000d3fb2d723e */ /* 0x008fe200000000ff */
[----:B------:R-:W-:Y:S01]  /*13bb0*/  FADD.FTZ R151, R148, R151 ;  /* 0x0000009794977221 */ /* 0x000fe20000010000 */
[----:B------:R-:W-:Y:S01]  /*13bc0*/  F2FP.F16.F32.PACK_AB R44, R252, R215 ;  /* 0x000000d7fc2c723e */ /* 0x000fe200000000ff */
[----:B------:R-:W-:Y:S01]  /*13bd0*/  IMAD.MOV.U32 R63, RZ, RZ, R55 ;  /* 0x000000ffff3f7224 */ /* 0x000fe200078e0037 */
[----:B------:R-:W-:Y:S01]  /*13be0*/  LOP3.LUT R30, R47, R30, RZ, 0xc0, !PT ;  /* 0x0000001e2f1e7212 */ /* 0x000fe200078ec0ff */
[----:B------:R-:W-:Y:S01]  /*13bf0*/  FADD.FTZ R151, R175, R151 ;  /* 0x00000097af977221 */ /* 0x000fe20000010000 */
[----:B------:R-:W-:Y:S01]  /*13c00*/  LOP3.LUT R31, R46, R31, RZ, 0xc0, !PT ;  /* 0x0000001f2e1f7212 */ /* 0x000fe200078ec0ff */
[----:B------:R-:W-:Y:S01]  /*13c10*/  FFMA.FTZ R198, R166, R240, R198 ;  /* 0x000000f0a6c67223 */ /* 0x000fe200000100c6 */
[----:B------:R-:W-:Y:S01]  /*13c20*/  LOP3.LUT R28, R45, R28, RZ, 0xc0, !PT ;  /* 0x0000001c2d1c7212 */ /* 0x000fe200078ec0ff */
[----:B------:R-:W-:Y:S01]  /*13c30*/  FADD.FTZ R179, R179, R151 ;  /* 0x00000097b3b37221 */ /* 0x000fe20000010000 */
[----:B------:R-:W-:Y:S01]  /*13c40*/  LOP3.LUT R29, R44, R29, RZ, 0xc0, !PT ;  /* 0x0000001d2c1d7212 */ /* 0x000fe200078ec0ff */
[----:B------:R-:W-:Y:S01]  /*13c50*/  LDSM.16.MT88.4 R148, [R208+0x5c00] ;  /* 0x005c0000d094783b */ /* 0x000fe20000004200 */
[----:B------:R-:W-:Y:S01]  /*13c60*/  LOP3.LUT R54, R238, UR9, R61, 0x96, !PT ;  /* 0x00000009ee367c12 */ /* 0x000fe2000f8e963d */
[----:B------:R-:W-:Y:S01]  /*13c70*/  FFMA.FTZ R195, R165, R231, R195 ;  /* 0x000000e7a5c37223 */ /* 0x000fe200000100c3 */
[----:B------:R-:W-:Y:S01]  /*13c80*/  LOP3.LUT R136, R60, UR8, R65, 0x96, !PT ;  /* 0x000000083c887c12 */ /* 0x000fe2000f8e9641 */
[----:B------:R-:W-:Y:S01]  /*13c90*/  IMAD.WIDE.U32 R60, R139, -0x326172a9, RZ ;  /* 0xcd9e8d578b3c7825 */ /* 0x000fe200078e00ff */
[----:B------:R-:W-:Y:S01]  /*13ca0*/  PRMT R58, R62, 0x7773, RZ ;  /* 0x000077733e3a7816 */ /* 0x000fe200000000ff */
[C---:B------:R-:W-:Y:S02]  /*13cb0*/  HMMA.16816.F32 R8, R28.reuse, R40, R8 ;  /* 0x000000281c08723c */ /* 0x040fe40000001808 */
[----:B------:R-:W1:Y:S02]  /*13cc0*/  LDSM.16.MT88.4 R44, [R170+0x4c00] ;  /* 0x004c0000aa2c783b */ /* 0x000e640000004200 */
[----:B------:R-:W-:Y:S01]  /*13cd0*/  LOP3.LUT R51, R140, UR6, R61, 0x96, !PT ;  /* 0x000000068c337c12 */ /* 0x000fe2000f8e963d */
[----:B------:R-:W-:Y:S01]  /*13ce0*/  IMAD.WIDE.U32 R54, R54, -0x2daee0ad, RZ ;  /* 0xd2511f5336367825 */ /* 0x000fe200078e00ff */
[C---:B------:R-:W-:Y:S02]  /*13cf0*/  PRMT R40, R60.reuse, 0x7772, RZ ;  /* 0x000077723c287816 */ /* 0x040fe400000000ff */
[----:B------:R-:W-:Y:S01]  /*13d00*/  PRMT R57, R60, 0x7771, RZ ;  /* 0x000077713c397816 */ /* 0x000fe200000000ff */
[----:B------:R-:W-:Y:S01]  /*13d10*/  IMAD.WIDE.U32 R136, R136, -0x2daee0ad, RZ ;  /* 0xd2511f5388887825 */ /* 0x000fe200078e00ff */
[----:B------:R-:W-:Y:S01]  /*13d20*/  LOP3.LUT R53, R66, UR13, R55, 0x96, !PT ;  /* 0x0000000d42357c12 */ /* 0x000fe2000f8e9637 */
[-C--:B------:R-:W-:Y:S03]  /*13d30*/  HMMA.16816.F32 R12, R28, R42.reuse, R12 ;  /* 0x0000002a1c0c723c */ /* 0x080fe6000000180c */
[----:B------:R-:W-:Y:S01]  /*13d40*/  LOP3.LUT R56, R54, UR12, R137, 0x96, !PT ;  /* 0x0000000c36387c12 */ /* 0x000fe2000f8e9689 */
[----:B------:R-:W-:Y:S01]  /*13d50*/  IMAD.WIDE.U32 R66, R217, -0x2daee0ad, RZ ;  /* 0xd2511f53d9427825 */ /* 0x000fe200078e00ff */
[----:B------:R-:W-:Y:S02]  /*13d60*/  PRMT R54, R60, 0x7773, RZ ;  /* 0x000077733c367816 */ /* 0x000fe400000000ff */
[----:B------:R-:W-:Y:S01]  /*13d70*/  PRMT R55, R62, 0x7772, RZ ;  /* 0x000077723e377816 */ /* 0x000fe200000000ff */
[----:B------:R-:W-:Y:S01]  /*13d80*/  IMAD.WIDE.U32 R138, R56, -0x326172a9, RZ ;  /* 0xcd9e8d57388a7825 */ /* 0x000fe200078e00ff */
[----:B------:R-:W-:Y:S01]  /*13d90*/  PRMT R52, R62, 0x7771, RZ ;  /* 0x000077713e347816 */ /* 0x000fe200000000ff */
[C---:B------:R-:W-:Y:S04]  /*13da0*/  HMMA.16816.F32 R16, R36.reuse, R42, R16 ;  /* 0x0000002a2410723c */ /* 0x040fe80000001810 */
[C---:B------:R-:W-:Y:S01]  /*13db0*/  PRMT R43, R138.reuse, 0x7773, RZ ;  /* 0x000077738a2b7816 */ /* 0x040fe200000000ff */
[----:B------:R-:W-:Y:S01]  /*13dc0*/  IMAD.MOV.U32 R59, RZ, RZ, R60 ;  /* 0x000000ffff3b7224 */ /* 0x000fe200078e003c */
[----:B------:R-:W-:Y:S01]  /*13dd0*/  PRMT R42, R138, 0x7772, RZ ;  /* 0x000077728a2a7816 */ /* 0x000fe200000000ff */
[----:B------:R-:W-:Y:S01]  /*13de0*/  IMAD.WIDE.U32 R60, R53, -0x326172a9, RZ ;  /* 0xcd9e8d57353c7825 */ /* 0x000fe200078e00ff */
[----:B------:R-:W-:Y:S02]  /*13df0*/  PRMT R41, R55, 0x5410, R58 ;  /* 0x0000541037297816 */ /* 0x000fe4000000003a */
[----:B------:R-:W-:Y:S01]  /*13e00*/  PRMT R42, R42, 0x5410, R43 ;  /* 0x000054102a2a7816 */ /* 0x000fe2000000002b */
[----:B------:R-:W-:Y:S01]  /*13e10*/  IMAD.WIDE.U32 R140, R216, -0x2daee0ad, RZ ;  /* 0xd2511f53d88c7825 */ /* 0x000fe200078e00ff */
[----:B------:R-:W-:Y:S02]  /*13e20*/  LOP3.LUT R64, R64, UR7, R61, 0x96, !PT ;  /* 0x0000000740407c12 */ /* 0x000fe4000f8e963d */
[----:B------:R-:W-:Y:S01]  /*13e30*/  PRMT R40, R40, 0x5410, R54 ;  /* 0x0000541028287816 */ /* 0x000fe20000000036 */
[----:B------:R-:W-:Y:S01]  /*13e40*/  IMAD.MOV.U32 R137, RZ, RZ, R138 ;  /* 0x000000ffff897224 */ /* 0x000fe200078e008a */
[----:B------:R-:W-:Y:S01]  /*13e50*/  LOP3.LUT R43, R49, R225, RZ, 0x3c, !PT ;  /* 0x000000e1312b7212 */ /* 0x000fe200078e3cff */
[----:B------:R-:W-:Y:S01]  /*13e60*/  IMAD.MOV.U32 R55, RZ, RZ, R66 ;  /* 0x000000ffff377224 */ /* 0x000fe200078e0042 */
[----:B------:R-:W-:Y:S01]  /*13e70*/  PRMT R62, R66, 0x7773, RZ ;  /* 0x00007773423e7816 */ /* 0x000fe200000000ff */
[----:B------:R-:W-:Y:S01]  /*13e80*/  VIADD R230, R230, 0xffffffff ;  /* 0xffffffffe6e67836 */ /* 0x000fe20000000000 */
[C---:B------:R-:W-:Y:S01]  /*13e90*/  PRMT R61, R66.reuse, 0x7772, RZ ;  /* 0x00007772423d7816 */ /* 0x040fe200000000ff */
[-C--:B-1----:R-:W-:Y:S03]  /*13ea0*/  HMMA.16816.F32 R32, R36, R44.reuse, R32 ;  /* 0x0000002c2420723c */ /* 0x082fe60000001820 */
[----:B------:R-:W-:Y:S01]  /*13eb0*/  PRMT R54, R66, 0x7771, RZ ;  /* 0x0000777142367816 */ /* 0x000fe200000000ff */
[----:B------:R-:W-:Y:S01]  /*13ec0*/  FADD.FTZ R198, R194, R198 ;  /* 0x000000c6c2c67221 */ /* 0x000fe20000010000 */
[----:B------:R-:W-:Y:S01]  /*13ed0*/  LOP3.LUT R58, R60, UR6, R139, 0x96, !PT ;  /* 0x000000063c3a7c12 */ /* 0x000fe2000f8e968b */
[----:B------:R-:W-:Y:S01]  /*13ee0*/  IMAD.MOV.U32 R139, RZ, RZ, R210 ;  /* 0x000000ffff8b7224 */ /* 0x000fe200078e00d2 */
[----:B------:R-:W-:Y:S01]  /*13ef0*/  LOP3.LUT R56, R212, UR11, R141, 0x96, !PT ;  /* 0x0000000bd4387c12 */ /* 0x000fe2000f8e968d */
[C---:B------:R-:W-:Y:S04]  /*13f00*/  HMMA.16816.F32 R132, R28.reuse, R44, R132 ;  /* 0x0000002c1c84723c */ /* 0x040fe80000001884 */
[C---:B------:R-:W-:Y:S01]  /*13f10*/  PRMT R66, R140.reuse, 0x7773, RZ ;  /* 0x000077738c427816 */ /* 0x040fe200000000ff */
[----:B------:R-:W-:Y:S01]  /*13f20*/  IMAD.MOV.U32 R60, RZ, RZ, R140 ;  /* 0x000000ffff3c7224 */ /* 0x000fe200078e008c */
[C---:B------:R-:W-:Y:S01]  /*13f30*/  PRMT R65, R140.reuse, 0x7772, RZ ;  /* 0x000077728c417816 */ /* 0x040fe200000000ff */
[----:B------:R-:W-:Y:S01]  /*13f40*/  IMAD.MOV.U32 R165, RZ, RZ, R0 ;  /* 0x000000ffffa57224 */ /* 0x000fe200078e0000 */
[----:B------:R-:W-:Y:S01]  /*13f50*/  PRMT R63, R140, 0x7771, RZ ;  /* 0x000077718c3f7816 */ /* 0x000fe200000000ff */
[----:B------:R-:W-:Y:S01]  /*13f60*/  IMAD.WIDE.U32 R140, R64, -0x2daee0ad, RZ ;  /* 0xd2511f53408c7825 */ /* 0x000fe200078e00ff */
[----:B------:R-:W-:Y:S01]  /*13f70*/  LOP3.LUT R53, R142, UR11, R67, 0x96, !PT ;  /* 0x0000000b8e357c12 */ /* 0x000fe2000f8e9643 */
[-C--:B------:R-:W-:Y:S03]  /*13f80*/  HMMA.16816.F32 R20, R28, R46.reuse, R20 ;  /* 0x0000002e1c14723c */ /* 0x080fe60000001814 */
[----:B------:R-:W-:Y:S01]  /*13f90*/  PRMT R67, R138, 0x7771, RZ ;  /* 0x000077718a437816 */ /* 0x000fe200000000ff */
[----:B------:R-:W-:Y:S01]  /*13fa0*/  IMAD.WIDE.U32 R142, R43, -0x2daee0ad, RZ ;  /* 0xd2511f532b8e7825 */ /* 0x000fe200078e00ff */
[----:B------:R-:W-:Y:S02]  /*13fb0*/  LOP3.LUT R136, R136, UR11, R141, 0x96, !PT ;  /* 0x0000000b88887c12 */ /* 0x000fe4000f8e968d */
[C---:B------:R-:W-:Y:S01]  /*13fc0*/  PRMT R45, R140.reuse, 0x7773, RZ ;  /* 0x000077738c2d7816 */ /* 0x040fe200000000ff */
[----:B------:R-:W-:Y:S01]  /*13fd0*/  HMMA.16816.F32 R24, R36, R46, R24 ;  /* 0x0000002e2418723c */ /* 0x000fe20000001818 */
[----:B------:R-:W1:Y:S03]  /*13fe0*/  LDSM.16.MT88.4 R36, [R208+0x5000] ;  /* 0x00500000d024783b */ /* 0x000e660000004200 */
[C---:B------:R-:W-:Y:S01]  /*13ff0*/  PRMT R138, R140.reuse, 0x7771, RZ ;  /* 0x000077718c8a7816 */ /* 0x040fe200000000ff */
[----:B------:R-:W-:Y:S01]  /*14000*/  FFMA.FTZ R47, R87, UR4, -R200 ;  /* 0x00000004572f7c23 */ /* 0x000fe200080108c8 */
[----:B------:R-:W-:Y:S01]  /*14010*/  PRMT R44, R140, 0x7772, RZ ;  /* 0x000077728c2c7816 */ /* 0x000fe200000000ff */
[----:B------:R-:W-:Y:S01]  /*14020*/  IMAD.MOV.U32 R64, RZ, RZ, R140 ;  /* 0x000000ffff407224 */ /* 0x000fe200078e008c */
[----:B------:R-:W-:Y:S01]  /*14030*/  LOP3.LUT R59, R59, 0xff, RZ, 0xc0, !PT ;  /* 0x000000ff3b3b7812 */ /* 0x000fe200078ec0ff */
[----:B------:R-:W-:Y:S01]  /*14040*/  IMAD.WIDE.U32 R140, R48, -0x2daee0ad, RZ ;  /* 0xd2511f53308c7825 */ /* 0x000fe200078e00ff */
[----:B------:R-:W-:Y:S02]  /*14050*/  LOP3.LUT R48, R228, UR17, R143, 0x96, !PT ;  /* 0x00000011e4307c12 */ /* 0x000fe4000f8e968f */
[----:B------:R-:W-:Y:S01]  /*14060*/  LOP3.LUT R50, R50, 0xff, RZ, 0xc0, !PT ;  /* 0x000000ff32327812 */ /* 0x000fe200078ec0ff */
[----:B------:R-:W-:Y:S01]  /*14070*/  FADD.FTZ R195, R193, R195 ;  /* 0x000000c3c1c37221 */ /* 0x000fe20000010000 */
[----:B------:R-:W-:Y:S01]  /*14080*/  LOP3.LUT R142, R142, UR16, R141, 0x96, !PT ;  /* 0x000000108e8e7c12 */ /* 0x000fe2000f8e968d */
[----:B------:R-:W-:Y:S01]  /*14090*/  IMAD.WIDE.U32 R216, R48, -0x326172a9, RZ ;  /* 0xcd9e8d5730d87825 */ /* 0x000fe200078e00ff */
[----:B------:R-:W-:Y:S02]  /*140a0*/  PRMT R43, R59, 0x5410, R57 ;  /* 0x000054103b2b7816 */ /* 0x000fe40000000039 */
[----:B------:R-:W-:Y:S01]  /*140b0*/  LOP3.LUT R57, R139, 0xffff, RZ, 0xc0, !PT ;  /* 0x0000ffff8b397812 */ /* 0x000fe200078ec0ff */
[--C-:B------:R-:W-:Y:S01]  /*140c0*/  IMAD.MOV.U32 R141, RZ, RZ, R217.reuse ;  /* 0x000000ffff8d7224 */ /* 0x100fe200078e00d9 */
[----:B------:R-:W-:Y:S01]  /*140d0*/  LOP3.LUT R48, R236, UR9, R217, 0x96, !PT ;  /* 0x00000009ec307c12 */ /* 0x000fe2000f8e96d9 */
[----:B------:R-:W-:Y:S01]  /*140e0*/  IMAD.WIDE.U32 R142, R142, -0x326172a9, RZ ;  /* 0xcd9e8d578e8e7825 */ /* 0x000fe200078e00ff */
[----:B------:R-:W-:Y:S02]  /*140f0*/  PRMT R210, R50, 0x5410, R52 ;  /* 0x0000541032d27816 */ /* 0x000fe40000000034 */
[----:B------:R-:W-:Y:S01]  /*14100*/  PRMT R49, R65, 0x5410, R66 ;  /* 0x0000541041317816 */ /* 0x000fe20000000042 */
[----:B------:R-:W-:Y:S01]  /*14110*/  IMAD.WIDE.U32 R212, R48, -0x2daee0ad, RZ ;  /* 0xd2511f5330d47825 */ /* 0x000fe200078e00ff */
[----:B------:R-:W-:Y:S02]  /*14120*/  PRMT R50, R44, 0x5410, R45 ;  /* 0x000054102c327816 */ /* 0x000fe4000000002d */
[----:B------:R-:W-:Y:S01]  /*14130*/  LOP3.LUT R59, R137, 0xff, RZ, 0xc0, !PT ;  /* 0x000000ff893b7812 */ /* 0x000fe200078ec0ff */
[----:B------:R-:W-:Y:S01]  /*14140*/  IMAD.MOV.U32 R137, RZ, RZ, R210 ;  /* 0x000000ffff897224 */ /* 0x000fe200078e00d2 */
[----:B------:R-:W-:Y:S01]  /*14150*/  LOP3.LUT R48, R140, UR13, R213, 0x96, !PT ;  /* 0x0000000d8c307c12 */ /* 0x000fe2000f8e96d5 */
[----:B------:R-:W-:Y:S01]  /*14160*/  IMAD.MOV.U32 R140, RZ, RZ, R216 ;  /* 0x000000ffff8c7224 */ /* 0x000fe200078e00d8 */
[----:B------:R-:W-:Y:S01]  /*14170*/  LOP3.LUT R45, R139, 0xff, RZ, 0xc0, !PT ;  /* 0x000000ff8b2d7812 */ /* 0x000fe200078ec0ff */
[----:B------:R2:W5:Y:S01]  /*14180*/  LDL.LU.64 R216, [R1+0x10] ;  /* 0x0000100001d87983 */ /* 0x0005620000300a00 */
[----:B------:R-:W-:Y:S01]  /*14190*/  SHF.R.U32.HI R57, RZ, 0x8, R57 ;  /* 0x00000008ff397819 */ /* 0x000fe20000011639 */
[----:B------:R-:W-:Y:S01]  /*141a0*/  IMAD.MOV.U32 R168, RZ, RZ, R2 ;  /* 0x000000ffffa87224 */ /* 0x000fe200078e0002 */
[----:B------:R-:W-:Y:S01]  /*141b0*/  LOP3.LUT R140, R140, UR8, R143, 0x96, !PT ;  /* 0x000000088c8c7c12 */ /* 0x000fe2000f8e968f */
[----:B------:R-:W-:Y:S01]  /*141c0*/  FADD.FTZ R198, R190, R198 ;  /* 0x000000c6bec67221 */ /* 0x000fe20000010000 */
[----:B------:R-:W-:Y:S01]  /*141d0*/  PRMT R59, R59, 0x5410, R67 ;  /* 0x000054103b3b7816 */ /* 0x000fe20000000043 */
[----:B------:R-:W-:Y:S01]  /*141e0*/  FADD.FTZ R195, R189, R195 ;  /* 0x000000c3bdc37221 */ /* 0x000fe20000010000 */
[--C-:B------:R-:W-:Y:S01]  /*141f0*/  PRMT R45, R45, 0x5410, R57.reuse ;  /* 0x000054102d2d7816 */ /* 0x100fe20000000039 */
[----:B------:R-:W-:Y:S01]  /*14200*/  IMAD.WIDE.U32 R140, R140, -0x2daee0ad, RZ ;  /* 0xd2511f538c8c7825 */ /* 0x000fe200078e00ff */
[----:B------:R-:W-:Y:S02]  /*14210*/  PRMT R57, R139, 0x7632, R57 ;  /* 0x000076328b397816 */ /* 0x000fe40000000039 */
[----:B------:R-:W-:Y:S01]  /*14220*/  PRMT R52, R61, 0x5410, R62 ;  /* 0x000054103d347816 */ /* 0x000fe2000000003e */
[----:B------:R-:W-:Y:S01]  /*14230*/  IMAD.MOV.U32 R167, RZ, RZ, R3 ;  /* 0x000000ffffa77224 */ /* 0x000fe200078e0003 */
[----:B------:R-:W-:Y:S01]  /*14240*/  LOP3.LUT R66, R212, UR12, R141, 0x96, !PT ;  /* 0x0000000cd4427c12 */ /* 0x000fe2000f8e968d */
[----:B------:R-:W-:Y:S01]  /*14250*/  IMAD.WIDE.U32 R212, R48, -0x326172a9, RZ ;  /* 0xcd9e8d5730d47825 */ /* 0x000fe200078e00ff */
[----:B------:R-:W-:Y:S02]  /*14260*/  SHF.R.U32.HI R44, RZ, 0x18, R139 ;  /* 0x00000018ff2c7819 */ /* 0x000fe4000001168b */
[----:B------:R-:W-:Y:S01]  /*14270*/  LOP3.LUT R57, R57, 0xff, RZ, 0xc0, !PT ;  /* 0x000000ff39397812 */ /* 0x000fe200078ec0ff */
[----:B------:R-:W-:Y:S01]  /*14280*/  IMAD.WIDE.U32 R66, R66, -0x326172a9, RZ ;  /* 0xcd9e8d5742427825 */ /* 0x000fe200078e00ff */
[--C-:B------:R-:W-:Y:S02]  /*14290*/  LOP3.LUT R48, R142, UR7, R213.reuse, 0x96, !PT ;  /* 0x000000078e307c12 */ /* 0x100fe4000f8e96d5 */
[----:B------:R-:W-:Y:S01]  /*142a0*/  PRMT R44, R57, 0x5410, R44 ;  /* 0x00005410392c7816 */ /* 0x000fe2000000002c */
[----:B------:R-:W-:Y:S01]  /*142b0*/  IMAD.MOV.U32 R62, RZ, RZ, R66 ;  /* 0x000000ffff3e7224 */ /* 0x000fe200078e0042 */
[C---:B------:R-:W-:Y:S01]  /*142c0*/  PRMT R57, R66.reuse, 0x7771, RZ ;  /* 0x0000777142397816 */ /* 0x040fe200000000ff */
[----:B------:R-:W-:Y:S01]  /*142d0*/  IMAD.MOV.U32 R142, RZ, RZ, R212 ;  /* 0x000000ffff8e7224 */ /* 0x000fe200078e00d4 */
[----:B------:R-:W-:Y:S01]  /*142e0*/  PRMT R65, R66, 0x7773, RZ ;  /* 0x0000777342417816 */ /* 0x000fe200000000ff */
[----:B------:R-:W-:Y:S01]  /*142f0*/  IMAD.MOV.U32 R143, RZ, RZ, R213 ;  /* 0x000000ffff8f7224 */ /* 0x000fe200078e00d5 */
[----:B------:R-:W-:Y:S01]  /*14300*/  LOP3.LUT R62, R62, 0xff, RZ, 0xc0, !PT ;  /* 0x000000ff3e3e7812 */ /* 0x000fe200078ec0ff */
[----:B------:R2:W5:Y:S01]  /*14310*/  LDL.LU.64 R212, [R1+0x8] ;  /* 0x0000080001d47983 */ /* 0x0005620000300a00 */
[----:B------:R-:W-:Y:S01]  /*14320*/  PRMT R30, R51, 0x7632, R30 ;  /* 0x00007632331e7816 */ /* 0x000fe2000000001e */
[----:B------:R-:W-:Y:S01]  /*14330*/  IMAD.MOV.U32 R166, RZ, RZ, R164 ;  /* 0x000000ffffa67224 */ /* 0x000fe200078e00a4 */
[----:B------:R-:W-:Y:S01]  /*14340*/  PRMT R57, R62, 0x5410, R57 ;  /* 0x000054103e397816 */ /* 0x000fe20000000039 */
[----:B------:R-:W-:Y:S01]  /*14350*/  FADD.FTZ R198, R187, R198 ;  /* 0x000000c6bbc67221 */ /* 0x000fe20000010000 */
[----:B------:R-:W-:Y:S01]  /*14360*/  PRMT R62, R66, 0x7772, RZ ;  /* 0x00007772423e7816 */ /* 0x000fe200000000ff */
[----:B------:R-:W-:Y:S01]  /*14370*/  FADD.FTZ R188, R188, R195 ;  /* 0x000000c3bcbc7221 */ /* 0x000fe20000010000 */
[----:B------:R-:W-:Y:S01]  /*14380*/  LOP3.LUT R66, R58, 0xffff, RZ, 0xc0, !PT ;  /* 0x0000ffff3a427812 */ /* 0x000fe200078ec0ff */
[----:B------:R-:W-:Y:S01]  /*14390*/  FADD.FTZ R198, R162, R198 ;  /* 0x000000c6a2c67221 */ /* 0x000fe20000010000 */
[----:B------:R-:W-:Y:S01]  /*143a0*/  LOP3.LUT R28, R58, 0xff, RZ, 0xc0, !PT ;  /* 0x000000ff3a1c7812 */ /* 0x000fe200078ec0ff */
[----:B------:R-:W-:Y:S01]  /*143b0*/  FADD.FTZ R188, R177, R188 ;  /* 0x000000bcb1bc7221 */ /* 0x000fe20000010000 */
[----:B------:R-:W-:Y:S01]  /*143c0*/  SHF.R.U32.HI R66, RZ, 0x8, R66 ;  /* 0x00000008ff427819 */ /* 0x000fe20000011642 */
[--C-:B------:R-:W-:Y:S01]  /*143d0*/  FFMA.FTZ R130, R130, UR4, -R200.reuse ;  /* 0x0000000482827c23 */ /* 0x100fe200080108c8 */
[----:B------:R-:W-:Y:S01]  /*143e0*/  LOP3.LUT R61, R142, UR6, R67, 0x96, !PT ;  /* 0x000000068e3d7c12 */ /* 0x000fe2000f8e9643 */
[--C-:B------:R-:W-:Y:S01]  /*143f0*/  FFMA.FTZ R131, R131, UR4, -R200.reuse ;  /* 0x0000000483837c23 */ /* 0x100fe200080108c8 */
[----:B------:R-:W-:Y:S01]  /*14400*/  SHF.R.U32.HI R139, RZ, 0x18, R51 ;  /* 0x00000018ff8b7819 */ /* 0x000fe20000011633 */
[----:B------:R-:W-:Y:S01]  /*14410*/  FFMA.FTZ R118, R118, UR4, -R200 ;  /* 0x0000000476767c23 */ /* 0x000fe200080108c8 */
[----:B------:R-:W-:Y:S01]  /*14420*/  LOP3.LUT R30, R30, 0xff, RZ, 0xc0, !PT ;  /* 0x000000ff1e1e7812 */ /* 0x000fe200078ec0ff */
[----:B------:R-:W-:Y:S01]  /*14430*/  MUFU.EX2 R241, R131 ;  /* 0x0000008300f17308 */ /* 0x000fe20000000800 */
[----:B------:R-:W-:Y:S01]  /*14440*/  PRMT R66, R28, 0x5410, R66 ;  /* 0x000054101c427816 */ /* 0x000fe20000000042 */
[----:B------:R-:W-:Y:S01]  /*14450*/  FADD.FTZ R198, R153, R198 ;  /* 0x000000c699c67221 */ /* 0x000fe20000010000 */
[----:B------:R-:W-:Y:S01]  /*14460*/  LOP3.LUT R28, R61, 0xffff, RZ, 0xc0, !PT ;  /* 0x0000ffff3d1c7812 */ /* 0x000fe200078ec0ff */
[----:B------:R-:W-:Y:S01]  /*14470*/  FADD.FTZ R188, R160, R188 ;  /* 0x000000bca0bc7221 */ /* 0x000fe20000010000 */
[----:B------:R-:W-:Y:S01]  /*14480*/  LOP3.LUT R31, R51, 0xffff, RZ, 0xc0, !PT ;  /* 0x0000ffff331f7812 */ /* 0x000fe200078ec0ff */
[----:B------:R-:W-:Y:S01]  /*14490*/  FADD.FTZ R161, R161, R198 ;  /* 0x000000c6a1a17221 */ /* 0x000fe20000010000 */
[----:B------:R-:W-:Y:S01]  /*144a0*/  LOP3.LUT R143, R51, 0xff, RZ, 0xc0, !PT ;  /* 0x000000ff338f7812 */ /* 0x000fe200078ec0ff */
[----:B------:R-:W-:Y:S01]  /*144b0*/  FADD.FTZ R176, R176, R188 ;  /* 0x000000bcb0b07221 */ /* 0x000fe20000010000 */
[----:B------:R-:W-:Y:S01]  /*144c0*/  PRMT R139, R30, 0x5410, R139 ;  /* 0x000054101e8b7816 */ /* 0x000fe2000000008b */
[----:B------:R-:W-:Y:S01]  /*144d0*/  MUFU.EX2 R118, R118 ;  /* 0x0000007600767308 */ /* 0x000fe20000000800 */
[----:B------:R-:W-:Y:S01]  /*144e0*/  PRMT R29, R62, 0x5410, R65 ;  /* 0x000054103e1d7816 */ /* 0x000fe20000000041 */
[--C-:B------:R-:W-:Y:S01]  /*144f0*/  FFMA.FTZ R120, R120, UR4, -R201.reuse ;  /* 0x0000000478787c23 */ /* 0x100fe200080108c9 */
[----:B------:R-:W-:Y:S01]  /*14500*/  PRMT R30, R58, 0x7632, R30 ;  /* 0x000076323a1e7816 */ /* 0x000fe2000000001e */
[--C-:B------:R-:W-:Y:S01]  /*14510*/  FFMA.FTZ R121, R121, UR4, -R201.reuse ;  /* 0x0000000479797c23 */ /* 0x100fe200080108c9 */
[----:B------:R-:W-:Y:S01]  /*14520*/  LOP3.LUT R51, R61, 0xff, RZ, 0xc0, !PT ;  /* 0x000000ff3d337812 */ /* 0x000fe200078ec0ff */
[----:B------:R-:W-:Y:S01]  /*14530*/  FFMA.FTZ R124, R124, UR4, -R201 ;  /* 0x000000047c7c7c23 */ /* 0x000fe200080108c9 */
[----:B------:R-:W-:Y:S01]  /*14540*/  SHF.R.U32.HI R28, RZ, 0x8, R28 ;  /* 0x00000008ff1c7819 */ /* 0x000fe2000001161c */
[--C-:B------:R-:W-:Y:S01]  /*14550*/  FFMA.FTZ R122, R122, UR4, -R199.reuse ;  /* 0x000000047a7a7c23 */ /* 0x100fe200080108c7 */
[----:B------:R-:W-:Y:S01]  /*14560*/  LOP3.LUT R65, R53, 0xffff, RZ, 0xc0, !PT ;  /* 0x0000ffff35417812 */ /* 0x000fe200078ec0ff */
[----:B------:R-:W-:Y:S01]  /*14570*/  FFMA.FTZ R123, R123, UR4, -R199 ;  /* 0x000000047b7b7c23 */ /* 0x000fe200080108c7 */
[----:B------:R-:W-:Y:S01]  /*14580*/  SHF.R.U32.HI R62, RZ, 0x18, R58 ;  /* 0x00000018ff3e7819 */ /* 0x000fe2000001163a */
[----:B------:R-:W-:Y:S01]  /*14590*/  IMAD.MOV.U32 R58, RZ, RZ, R211 ;  /* 0x000000ffff3a7224 */ /* 0x000fe200078e00d3 */
[----:B------:R-:W-:Y:S01]  /*145a0*/  LOP3.LUT R30, R30, 0xff, RZ, 0xc0, !PT ;  /* 0x000000ff1e1e7812 */ /* 0x000fe200078ec0ff */
[----:B------:R-:W-:Y:S01]  /*145b0*/  IMAD.WIDE.U32 R210, R48, -0x2daee0ad, RZ ;  /* 0xd2511f5330d27825 */ /* 0x000fe200078e00ff */
[----:B------:R-:W-:Y:S01]  /*145c0*/  PRMT R51, R51, 0x5410, R28 ;  /* 0x0000541033337816 */ /* 0x000fe2000000001c */
[----:B------:R-:W-:Y:S01]  /*145d0*/  MUFU.EX2 R120, R120 ;  /* 0x0000007800787308 */ /* 0x000fe20000000800 */
[----:B------:R-:W-:Y:S01]  /*145e0*/  LOP3.LUT R55, R55, 0xff, RZ, 0xc0, !PT ;  /* 0x000000ff37377812 */ /* 0x000fe200078ec0ff */
[----:B------:R-:W-:Y:S01]  /*145f0*/  IMAD.MOV.U32 R48, RZ, RZ, R137 ;  /* 0x000000ffff307224 */ /* 0x000fe200078e0089 */
[----:B------:R-:W-:Y:S01]  /*14600*/  LOP3.LUT R28, R53, 0xff, RZ, 0xc0, !PT ;  /* 0x000000ff351c7812 */ /* 0x000fe200078ec0ff */
[----:B------:R-:W-:Y:S01]  /*14610*/  FFMA.FTZ R126, R126, UR4, -R199 ;  /* 0x000000047e7e7c23 */ /* 0x000fe200080108c7 */
[----:B------:R-:W-:Y:S01]  /*14620*/  SHF.R.U32.HI R65, RZ, 0x8, R65 ;  /* 0x00000008ff417819 */ /* 0x000fe20000011641 */
[----:B------:R-:W-:Y:S01]  /*14630*/  FADD.FTZ R161, R154, R161 ;  /* 0x000000a19aa17221 */ /* 0x000fe20000010000 */
[----:B------:R-:W-:Y:S01]  /*14640*/  SHF.R.U32.HI R31, RZ, 0x8, R31 ;  /* 0x00000008ff1f7819 */ /* 0x000fe2000001161f */
[----:B------:R-:W-:Y:S01]  /*14650*/  FADD.FTZ R176, R157, R176 ;  /* 0x000000b09db07221 */ /* 0x000fe20000010000 */
[----:B------:R-:W-:Y:S01]  /*14660*/  PRMT R62, R30, 0x5410, R62 ;  /* 0x000054101e3e7816 */ /* 0x000fe2000000003e */
[----:B------:R-:W-:Y:S01]  /*14670*/  FADD.FTZ R161, R181, R161 ;  /* 0x000000a1b5a17221 */ /* 0x000fe20000010000 */
[----:B------:R-:W-:Y:S01]  /*14680*/  LOP3.LUT R64, R64, 0xff, RZ, 0xc0, !PT ;  /* 0x000000ff40407812 */ /* 0x000fe200078ec0ff */
[----:B------:R-:W-:Y:S01]  /*14690*/  FADD.FTZ R176, R183, R176 ;  /* 0x000000b0b7b07221 */ /* 0x000fe20000010000 */
[----:B------:R-:W-:Y:S01]  /*146a0*/  PRMT R67, R55, 0x5410, R54 ;  /* 0x0000541037437816 */ /* 0x000fe20000000036 */
[----:B------:R-:W-:Y:S01]  /*146b0*/  MUFU.EX2 R121, R121 ;  /* 0x0000007900797308 */ /* 0x000fe20000000800 */
[----:B------:R-:W-:Y:S01]  /*146c0*/  PRMT R30, R61, 0x7632, R30 ;  /* 0x000076323d1e7816 */ /* 0x000fe2000000001e */
[----:B------:R-:W-:Y:S01]  /*146d0*/  FADD.FTZ R182, R182, R161 ;  /* 0x000000a1b6b67221 */ /* 0x000fe20000010000 */
[----:B------:R-:W-:Y:S07]  /*146e0*/  PRMT R65, R28, 0x5410, R65 ;  /* 0x000054101c417816 */ /* 0x000fee0000000041 */
[----:B------:R-:W-:Y:S01]  /*146f0*/  MUFU.EX2 R122, R122 ;  /* 0x0000007a007a7308 */ /* 0x000fe20000000800 */
[----:B------:R-:W-:Y:S01]  /*14700*/  PRMT R55, R53, 0x7632, R55 ;  /* 0x0000763235377816 */ /* 0x000fe20000000037 */
[----:B------:R-:W-:Y:S01]  /*14710*/  FADD.FTZ R176, R180, R176 ;  /* 0x000000b0b4b07221 */ /* 0x000fe20000010000 */
[----:B------:R-:W-:Y:S07]  /*14720*/  LOP3.LUT R28, R56, 0xffff, RZ, 0xc0, !PT ;  /* 0x0000ffff381c7812 */ /* 0x000fee00078ec0ff */
[----:B------:R-:W-:Y:S01]  /*14730*/  MUFU.EX2 R123, R123 ;  /* 0x0000007b007b7308 */ /* 0x000fe20000000800 */
[----:B------:R-:W-:Y:S01]  /*14740*/  PRMT R143, R143, 0x5410, R31 ;  /* 0x000054108f8f7816 */ /* 0x000fe2000000001f */
[----:B------:R-:W-:Y:S01]  /*14750*/  FADD.FTZ R178, R144, R178 ;  /* 0x000000b290b27221 */ /* 0x000fe20000010000 */
[----:B------:R-:W-:Y:S07]  /*14760*/  PRMT R138, R64, 0x5410, R138 ;  /* 0x00005410408a7816 */ /* 0x000fee000000008a */
[----:B------:R-:W-:Y:S01]  /*14770*/  MUFU.EX2 R124, R124 ;  /* 0x0000007c007c7308 */ /* 0x000fe20000000800 */
[----:B------:R-:W-:Y:S01]  /*14780*/  SHF.R.U32.HI R61, RZ, 0x18, R61 ;  /* 0x00000018ff3d7819 */ /* 0x000fe2000001163d */
[----:B------:R-:W-:Y:S01]  /*14790*/  FADD.FTZ R179, R146, R179 ;  /* 0x000000b392b37221 */ /* 0x000fe20000010000 */
[----:B------:R-:W-:Y:S07]  /*147a0*/  LOP3.LUT R31, R30, 0xff, RZ, 0xc0, !PT ;  /* 0x000000ff1e1f7812 */ /* 0x000fee00078ec0ff */
[----:B------:R-:W-:Y:S01]  /*147b0*/  MUFU.EX2 R126, R126 ;  /* 0x0000007e007e7308 */ /* 0x000fe20000000800 */
[----:B------:R-:W-:Y:S01]  /*147c0*/  SHF.R.U32.HI R64, RZ, 0x18, R53 ;  /* 0x00000018ff407819 */ /* 0x000fe20000011635 */
[----:B------:R-:W-:Y:S01]  /*147d0*/  FADD.FTZ R182, R173, R182 ;  /* 0x000000b6adb67221 */ /* 0x000fe20000010000 */
[----:B------:R-:W-:Y:S01]  /*147e0*/  LOP3.LUT R30, R56, 0xff, RZ, 0xc0, !PT ;  /* 0x000000ff381e7812 */ /* 0x000fe200078ec0ff */
[----:B------:R-:W-:Y:S01]  /*147f0*/  FADD.FTZ R176, R174, R176 ;  /* 0x000000b0aeb07221 */ /* 0x000fe20000010000 */
[----:B------:R-:W-:Y:S01]  /*14800*/  LOP3.LUT R55, R55, 0xff, RZ, 0xc0, !PT ;  /* 0x000000ff37377812 */ /* 0x000fe200078ec0ff */
[----:B------:R-:W-:Y:S01]  /*14810*/  FADD.FTZ R178, R147, R178 ;  /* 0x000000b293b27221 */ /* 0x000fe20000010000 */
[----:B------:R-:W-:Y:S01]  /*14820*/  SHF.R.U32.HI R28, RZ, 0x8, R28 ;  /* 0x00000008ff1c7819 */ /* 0x000fe2000001161c */
[----:B------:R-:W-:Y:S01]  /*14830*/  FADD.FTZ R179, R145, R179 ;  /* 0x000000b391b37221 */ /* 0x000fe20000010000 */
[----:B------:R-:W-:Y:S01]  /*14840*/  PRMT R53, R31, 0x5410, R61 ;  /* 0x000054101f357816 */ /* 0x000fe2000000003d */
[----:B------:R-:W-:Y:S01]  /*14850*/  FADD.FTZ R182, R159, R182 ;  /* 0x000000b69fb67221 */ /* 0x000fe20000010000 */
[----:B------:R-:W-:Y:S01]  /*14860*/  PRMT R64, R55, 0x5410, R64 ;  /* 0x0000541037407816 */ /* 0x000fe20000000040 */
[----:B------:R-:W-:Y:S01]  /*14870*/  IMAD.MOV.U32 R55, RZ, RZ, R211 ;  /* 0x000000ffff377224 */ /* 0x000fe200078e00d3 */
        /* <DEDUP_REMOVED lines=12> */
[----:B------:R-:W-:Y:S01]  /*14940*/  LOP3.LUT R141, R140, UR11, R55, 0x96, !PT ;  /* 0x0000000b8c8d7c12 */ /* 0x000fe2000f8e9637 */
[----:B------:R-:W-:Y:S01]  /*14950*/  FFMA.FTZ R55, R81, UR4, -R202 ;  /* 0x0000000451377c23 */ /* 0x000fe200080108ca */
[----:B------:R-:W-:Y:S01]  /*14960*/  PRMT R30, R136, 0x7632, R30 ;  /* 0x00007632881e7816 */ /* 0x000fe2000000001e */
[----:B------:R-:W-:Y:S01]  /*14970*/  FFMA.FTZ R81, R70, UR4, -R200 ;  /* 0x0000000446517c23 */ /* 0x000fe200080108c8 */
[----:B------:R-:W-:Y:S01]  /*14980*/  SHF.R.U32.HI R137, RZ, 0x18, R136 ;  /* 0x00000018ff897819 */ /* 0x000fe20000011688 */
[----:B------:R-:W-:Y:S01]  /*14990*/  FFMA.FTZ R70, R76, UR4, -R201 ;  /* 0x000000044c467c23 */ /* 0x000fe200080108c9 */
[----:B------:R-:W-:Y:S01]  /*149a0*/  PRMT R63, R60, 0x5410, R63 ;  /* 0x000054103c3f7816 */ /* 0x000fe2000000003f */
[----:B------:R-:W-:Y:S01]  /*149b0*/  FADD.FTZ R176, R252, R176 ;  /* 0x000000b0fcb07221 */ /* 0x000fe20000010000 */
[----:B------:R-:W-:Y:S01]  /*149c0*/  PRMT R136, R31, 0x5410, R28 ;  /* 0x000054101f887816 */ /* 0x000fe2000000001c */
[----:B------:R-:W-:Y:S01]  /*149d0*/  MUFU.EX2 R81, R81 ;  /* 0x0000005100517308 */ /* 0x000fe20000000800 */
[----:B------:R-:W-:Y:S01]  /*149e0*/  LOP3.LUT R54, R54, 0xff, RZ, 0xc0, !PT ;  /* 0x000000ff36367812 */ /* 0x000fe200078ec0ff */
[----:B------:R-:W-:Y:S01]  /*149f0*/  FADD.FTZ R178, R205, R178 ;  /* 0x000000b2cdb27221 */ /* 0x000fe20000010000 */
[----:B------:R-:W-:Y:S01]  /*14a00*/  SHF.R.U32.HI R60, RZ, 0x18, R56 ;  /* 0x00000018ff3c7819 */ /* 0x000fe20000011638 */
[----:B------:R-:W-:Y:S01]  /*14a10*/  FFMA.FTZ R56, R83, UR4, -R200 ;  /* 0x0000000453387c23 */ /* 0x000fe200080108c8 */
[C---:B------:R-:W-:Y:S01]  /*14a20*/  LOP3.LUT R28, R141.reuse, 0xffff, RZ, 0xc0, !PT ;  /* 0x0000ffff8d1c7812 */ /* 0x040fe200078ec0ff */
[----:B------:R-:W-:Y:S01]  /*14a30*/  FFMA.FTZ R83, R68, UR4, -R202 ;  /* 0x0000000444537c23 */ /* 0x000fe200080108ca */
[----:B------:R-:W-:Y:S01]  /*14a40*/  PRMT R60, R54, 0x5410, R60 ;  /* 0x00005410363c7816 */ /* 0x000fe2000000003c */
[----:B------:R-:W-:Y:S01]  /*14a50*/  IMAD.MOV.U32 R54, RZ, RZ, R210 ;  /* 0x000000ffff367224 */ /* 0x000fe200078e00d2 */
[C---:B------:R-:W-:Y:S01]  /*14a60*/  LOP3.LUT R140, R141.reuse, 0xff, RZ, 0xc0, !PT ;  /* 0x000000ff8d8c7812 */ /* 0x040fe200078ec0ff */
[----:B------:R-:W-:Y:S01]  /*14a70*/  FFMA.FTZ R68, R78, UR4, -R199 ;  /* 0x000000044e447c23 */ /* 0x000fe200080108c7 */
[----:B------:R-:W-:Y:S01]  /*14a80*/  SHF.R.U32.HI R28, RZ, 0x8, R28 ;  /* 0x00000008ff1c7819 */ /* 0x000fe2000001161c */
[----:B------:R-:W-:Y:S01]  /*14a90*/  IMAD.MOV.U32 R78, RZ, RZ, R58 ;  /* 0x000000ffff4e7224 */ /* 0x000fe200078e003a */
[----:B------:R-:W-:Y:S01]  /*14aa0*/  LOP3.LUT R30, R30, 0xff, RZ, 0xc0, !PT ;  /* 0x000000ff1e1e7812 */ /* 0x000fe200078ec0ff */
[----:B------:R-:W-:Y:S01]  /*14ab0*/  MUFU.EX2 R83, R83 ;  /* 0x0000005300537308 */ /* 0x000fe20000000800 */
[----:B------:R-:W-:Y:S01]  /*14ac0*/  PRMT R140, R140, 0x5410, R28 ;  /* 0x000054108c8c7816 */ /* 0x000fe2000000001c */
[----:B------:R-:W-:Y:S01]  /*14ad0*/  IMAD.MOV.U32 R28, RZ, RZ, R54 ;  /* 0x000000ffff1c7224 */ /* 0x000fe200078e0036 */
[----:B------:R-:W-:Y:S07]  /*14ae0*/  PRMT R137, R30, 0x5410, R137 ;  /* 0x000054101e897816 */ /* 0x000fee0000000089 */
[----:B------:R-:W-:Y:S01]  /*14af0*/  MUFU.EX2 R70, R70 ;  /* 0x0000004600467308 */ /* 0x000fe20000000800 */
[----:B------:R-:W-:Y:S01]  /*14b00*/  PRMT R30, R141, 0x7632, R30 ;  /* 0x000076328d1e7816 */ /* 0x000fe2000000001e */
[----:B------:R2:W5:Y:S01]  /*14b10*/  LDL.LU.64 R210, [R1] ;  /* 0x0000000001d27983 */ /* 0x0005620000300a00 */
[----:B------:R-:W-:Y:S07]  /*14b20*/  PRMT R142, R54, 0x7771, RZ ;  /* 0x00007771368e7816 */ /* 0x000fee00000000ff */
[----:B------:R-:W-:Y:S01]  /*14b30*/  MUFU.EX2 R68, R68 ;  /* 0x0000004400447308 */ /* 0x000fe20000000800 */
        /* <DEDUP_REMOVED lines=8> */
[----:B------:R-:W-:Y:S01]  /*14bc0*/  PRMT R31, R54, 0x7773, RZ ;  /* 0x00007773361f7816 */ /* 0x000fe200000000ff */
[----:B------:R-:W-:Y:S01]  /*14bd0*/  FADD.FTZ R250, R250, R176 ;  /* 0x000000b0fafa7221 */ /* 0x000fe20000010000 */
[----:B------:R-:W-:Y:S01]  /*14be0*/  PRMT R28, R54, 0x7772, RZ ;  /* 0x00007772361c7816 */ /* 0x000fe200000000ff */
[----:B------:R-:W-:Y:S01]  /*14bf0*/  FFMA.FTZ R54, R82, UR4, -R200 ;  /* 0x0000000452367c23 */ /* 0x000fe200080108c8 */
[----:B------:R-:W-:Y:S01]  /*14c00*/  PRMT R141, R30, 0x5410, R141 ;  /* 0x000054101e8d7816 */ /* 0x000fe2000000008d */
[----:B------:R-:W-:Y:S01]  /*14c10*/  FFMA.FTZ R30, R80, UR4, -R202 ;  /* 0x00000004501e7c23 */ /* 0x000fe200080108ca */
[----:B------:R-:W-:Y:S01]  /*14c20*/  FFMA.FTZ R82, R71, UR4, -R200 ;  /* 0x0000000447527c23 */ /* 0x000fe200080108c8 */
[----:B------:R-:W-:Y:S02]  /*14c30*/  IMAD.MOV.U32 R71, RZ, RZ, R48 ;  /* 0x000000ffff477224 */ /* 0x000fe400078e0030 */
[----:B------:R-:W-:Y:S01]  /*14c40*/  FFMA.FTZ R48, R79, UR4, -R199 ;  /* 0x000000044f307c23 */ /* 0x000fe200080108c7 */
[----:B------:R-:W-:Y:S01]  /*14c50*/  FFMA.FTZ R80, R69, UR4, -R202 ;  /* 0x0000000445507c23 */ /* 0x000fe200080108ca */
[----:B------:R3:W-:Y:S01]  /*14c60*/  MUFU.EX2 R79, R30 ;  /* 0x0000001e004f7308 */ /* 0x0007e20000000800 */
[----:B------:R-:W-:Y:S01]  /*14c70*/  FFMA.FTZ R69, R77, UR4, -R201 ;  /* 0x000000044d457c23 */ /* 0x000fe200080108c9 */
[----:B------:R-:W-:Y:S01]  /*14c80*/  LOP3.LUT R40, R40, 0xff00ff, RZ, 0xc0, !PT ;  /* 0x00ff00ff28287812 */ /* 0x000fe200078ec0ff */
[----:B------:R-:W4:Y:S07]  /*14c90*/  S2R R215, SR_TID.X ;  /* 0x0000000000d77919 */ /* 0x000f2e0000002100 */
[----:B------:R1:W-:Y:S01]  /*14ca0*/  MUFU.EX2 R77, R55 ;  /* 0x00000037004d7308 */ /* 0x0003e20000000800 */
[----:B------:R-:W-:Y:S02]  /*14cb0*/  PRMT R28, R28, 0x5410, R31 ;  /* 0x000054101c1c7816 */ /* 0x000fe4000000001f */
[----:B------:R-:W-:Y:S07]  /*14cc0*/  LOP3.LUT R29, R29, 0xff00ff, RZ, 0xc0, !PT ;  /* 0x00ff00ff1d1d7812 */ /* 0x000fee00078ec0ff */
[----:B------:R2:W-:Y:S01]  /*14cd0*/  MUFU.EX2 R76, R54 ;  /* 0x00000036004c7308 */ /* 0x0005e20000000800 */
[----:B------:R-:W-:Y:S02]  /*14ce0*/  LOP3.LUT R58, R42, 0xff00ff, RZ, 0xc0, !PT ;  /* 0x00ff00ff2a3a7812 */ /* 0x000fe400078ec0ff */
[----:B------:R-:W-:Y:S07]  /*14cf0*/  LOP3.LUT R31, R41, 0xff00ff, RZ, 0xc0, !PT ;  /* 0x00ff00ff291f7812 */ /* 0x000fee00078ec0ff */
[----:B------:R-:W4:Y:S01]  /*14d00*/  MUFU.EX2 R80, R80 ;  /* 0x0000005000507308 */ /* 0x000f220000000800 */
[--C-:B------:R-:W-:Y:S02]  /*14d10*/  HSET2.LE.AND R42, R43, R203.reuse, PT ;  /* 0x000000cb2b2a7233 */ /* 0x100fe40003803000 */
[--C-:B---3--:R-:W-:Y:S07]  /*14d20*/  HSET2.LE.AND R30, R71, R203.reuse, PT ;  /* 0x000000cb471e7233 */ /* 0x108fee0003803000 */
[----:B------:R-:W-:Y:S01]  /*14d30*/  MUFU.EX2 R69, R69 ;  /* 0x0000004500457308 */ /* 0x000fe20000000800 */
[----:B------:R-:W-:Y:S02]  /*14d40*/  LOP3.LUT R41, R52, 0xff00ff, RZ, 0xc0, !PT ;  /* 0x00ff00ff34297812 */ /* 0x000fe400078ec0ff */
[--C-:B------:R-:W-:Y:S07]  /*14d50*/  HSET2.LE.AND R43, R40, R203.reuse, PT ;  /* 0x000000cb282b7233 */ /* 0x100fee0003803000 */
[----:B------:R3:W-:Y:S01]  /*14d60*/  MUFU.EX2 R71, R56 ;  /* 0x0000003800477308 */ /* 0x0007e20000000800 */
[----:B------:R-:W-:Y:S02]  /*14d70*/  LOP3.LUT R40, R49, 0xff00ff, RZ, 0xc0, !PT ;  /* 0x00ff00ff31287812 */ /* 0x000fe400078ec0ff */
[--C-:B-1----:R-:W-:Y:S02]  /*14d80*/  HSET2.LE.AND R55, R29, R203.reuse, PT ;  /* 0x000000cb1d377233 */ /* 0x102fe40003803000 */
[--C-:B------:R-:W-:Y:S01]  /*14d90*/  HSET2.LE.AND R29, R44, R203.reuse, PT ;  /* 0x000000cb2c1d7233 */ /* 0x100fe20003803000 */
[----:B------:R-:W-:Y:S01]  /*14da0*/  IMAD.MOV.U32 R44, RZ, RZ, R41 ;  /* 0x000000ffff2c7224 */ /* 0x000fe200078e0029 */
[----:B------:R-:W-:Y:S02]  /*14db0*/  LOP3.LUT R49, R28, 0xff00ff, RZ, 0xc0, !PT ;  /* 0x00ff00ff1c317812 */ /* 0x000fe400078ec0ff */
[--C-:B------:R-:W-:Y:S01]  /*14dc0*/  HSET2.LE.AND R28, R45, R203.reuse, PT ;  /* 0x000000cb2d1c7233 */ /* 0x100fe20003803000 */
[----:B------:R-:W-:Y:S01]  /*14dd0*/  IMAD.MOV.U32 R45, RZ, RZ, R40 ;  /* 0x000000ffff2d7224 */ /* 0x000fe200078e0028 */
[--C-:B--2---:R-:W-:Y:S02]  /*14de0*/  HSET2.LE.AND R54, R57, R203.reuse, PT ;  /* 0x000000cb39367233 */ /* 0x104fe40003803000 */
[--C-:B------:R-:W-:Y:S02]  /*14df0*/  HSET2.LE.AND R57, R66, R203.reuse, PT ;  /* 0x000000cb42397233 */ /* 0x100fe40003803000 */
[--C-:B------:R-:W-:Y:S01]  /*14e00*/  HSET2.LE.AND R66, R44, R203.reuse, PT ;  /* 0x000000cb2c427233 */ /* 0x100fe20003803000 */
[--C-:B------:R-:W-:Y:S01]  /*14e10*/  FFMA.FTZ R44, R72, UR4, -R201.reuse ;  /* 0x00000004482c7c23 */ /* 0x100fe200080108c9 */
[--C-:B---3--:R-:W-:Y:S01]  /*14e20*/  HSET2.LE.AND R56, R62, R203.reuse, PT ;  /* 0x000000cb3e387233 */ /* 0x108fe20003803000 */
[----:B------:R1:W-:Y:S01]  /*14e30*/  MUFU.EX2 R72, R48 ;  /* 0x0000003000487308 */ /* 0x0003e20000000800 */
[--C-:B------:R-:W-:Y:S01]  /*14e40*/  HSET2.LE.AND R62, R45, R203.reuse, PT ;  /* 0x000000cb2d3e7233 */ /* 0x100fe20003803000 */
[--C-:B------:R-:W-:Y:S01]  /*14e50*/  FFMA.FTZ R45, R73, UR4, -R201.reuse ;  /* 0x00000004492d7c23 */ /* 0x100fe200080108c9 */
[--C-:B------:R-:W-:Y:S07]  /*14e60*/  HSET2.LE.AND R52, R51, R203.reuse, PT ;  /* 0x000000cb33347233 */ /* 0x100fee0003803000 */
[----:B------:R2:W-:Y:S01]  /*14e70*/  MUFU.EX2 R73, R44 ;  /* 0x0000002c00497308 */ /* 0x0005e20000000800 */
[----:B------:R-:W-:Y:S01]  /*14e80*/  IMAD.MOV.U32 R51, RZ, RZ, R78 ;  /* 0x000000ffff337224 */ /* 0x000fe200078e004e */
[----:B------:R-:W-:Y:S01]  /*14e90*/  LOP3.LUT R50, R50, 0xff00ff, RZ, 0xc0, !PT ;  /* 0x00ff00ff32327812 */ /* 0x000fe200078ec0ff */
[----:B----4-:R-:W-:Y:S07]  /*14ea0*/  IMAD.SHL.U32 R215, R215, 0x8, RZ ;  /* 0x00000008d7d77824 */ /* 0x010fee00078e00ff */
[----:B------:R3:W4:Y:S01]  /*14eb0*/  MUFU.EX2 R78, R82 ;  /* 0x00000052004e7308 */ /* 0x0007220000000800 */
[--C-:B------:R-:W-:Y:S02]  /*14ec0*/  HSET2.LE.AND R40, R143, R203.reuse, PT ;  /* 0x000000cb8f287233 */ /* 0x100fe40003803000 */
[--C-:B------:R-:W-:Y:S02]  /*14ed0*/  HSET2.LE.AND R41, R139, R203.reuse, PT ;  /* 0x000000cb8b297233 */ /* 0x100fe40003803000 */
[--C-:B------:R-:W-:Y:S01]  /*14ee0*/  HSET2.LE.AND R63, R63, R203.reuse, PT ;  /* 0x000000cb3f3f7233 */ /* 0x100fe20003803000 */
[----:B-1----:R-:W-:Y:S01]  /*14ef0*/  FFMA.FTZ R48, R93, UR4, -R201 ;  /* 0x000000045d307c23 */ /* 0x002fe200080108c9 */
[--C-:B------:R-:W-:Y:S01]  /*14f00*/  HSET2.LE.AND R139, R50, R203.reuse, PT ;  /* 0x000000cb328b7233 */ /* 0x100fe20003803000 */
[----:B------:R-:W-:Y:S01]  /*14f10*/  FFMA.FTZ R50, R86, UR4, -R200 ;  /* 0x0000000456327c23 */ /* 0x000fe200080108c8 */
[--C-:B------:R-:W-:Y:S01]  /*14f20*/  HSET2.LE.AND R60, R60, R203.reuse, PT ;  /* 0x000000cb3c3c7233 */ /* 0x100fe20003803000 */
[--C-:B--2---:R-:W-:Y:S01]  /*14f30*/  FFMA.FTZ R44, R74, UR4, -R199.reuse ;  /* 0x000000044a2c7c23 */ /* 0x104fe200080108c7 */
[--C-:B------:R-:W-:Y:S01]  /*14f40*/  HSET2.LE.AND R136, R136, R203.reuse, PT ;  /* 0x000000cb88887233 */ /* 0x100fe20003803000 */
[----:B------:R1:W2:Y:S01]  /*14f50*/  MUFU.EX2 R74, R45 ;  /* 0x0000002d004a7308 */ /* 0x0002a20000000800 */
[--C-:B------:R-:W-:Y:S01]  /*14f60*/  HSET2.LE.AND R59, R59, R203.reuse, PT ;  /* 0x000000cb3b3b7233 */ /* 0x100fe20003803000 */
[--C-:B---3--:R-:W-:Y:S01]  /*14f70*/  FFMA.FTZ R82, R96, UR4, -R202.reuse ;  /* 0x0000000460527c23 */ /* 0x108fe200080108ca */
[--C-:B------:R-:W-:Y:S07]  /*14f80*/  HSET2.LE.AND R58, R58, R203.reuse, PT ;  /* 0x000000cb3a3a7233 */ /* 0x100fee0003803000 */
[----:B------:R3:W-:Y:S01]  /*14f90*/  MUFU.EX2 R86, R99 ;  /* 0x0000006300567308 */ /* 0x0007e20000000800 */
[--C-:B------:R-:W-:Y:S02]  /*14fa0*/  HSET2.LE.AND R53, R53, R203.reuse, PT ;  /* 0x000000cb35357233 */ /* 0x100fe40003803000 */
[--C-:B------:R-:W-:Y:S07]  /*14fb0*/  HSET2.LE.AND R67, R67, R203.reuse, PT ;  /* 0x000000cb43437233 */ /* 0x100fee0003803000 */
[----:B------:R-:W-:Y:S01]  /*14fc0*/  MUFU.EX2 R82, R82 ;  /* 0x0000005200527308 */ /* 0x000fe20000000800 */
[--C-:B------:R-:W-:Y:S02]  /*14fd0*/  HSET2.LE.AND R65, R65, R203.reuse, PT ;  /* 0x000000cb41417233 */ /* 0x100fe40003803000 */
[--C-:B------:R-:W-:Y:S02]  /*14fe0*/  HSET2.LE.AND R64, R64, R203.reuse, PT ;  /* 0x000000cb40407233 */ /* 0x100fe40003803000 */
[--C-:B------:R-:W-:Y:S01]  /*14ff0*/  HSET2.LE.AND R61, R61, R203.reuse, PT ;  /* 0x000000cb3d3d7233 */ /* 0x100fe20003803000 */
[----:B-1----:R-:W-:Y:S01]  /*15000*/  FFMA.FTZ R45, R75, UR4, -R199 ;  /* 0x000000044b2d7c23 */ /* 0x002fe200080108c7 */
[--C-:B------:R-:W-:Y:S03]  /*15010*/  HSET2.LE.AND R31, R31, R203.reuse, PT ;  /* 0x000000cb1f1f7233 */ /* 0x100fe60003803000 */
[----:B------:R1:W-:Y:S01]  /*15020*/  MUFU.EX2 R75, R44 ;  /* 0x0000002c004b7308 */ /* 0x0003e20000000800 */
[--C-:B------:R-:W-:Y:S01]  /*15030*/  HSET2.LE.AND R138, R138, R203.reuse, PT ;  /* 0x000000cb8a8a7233 */ /* 0x100fe20003803000 */
[--C-:B---3--:R-:W-:Y:S01]  /*15040*/  FFMA.FTZ R99, R113, UR4, -R202.reuse ;  /* 0x0000000471637c23 */ /* 0x108fe200080108ca */
[--C-:B------:R-:W-:Y:S07]  /*15050*/  HSET2.LE.AND R142, R142, R203.reuse, PT ;  /* 0x000000cb8e8e7233 */ /* 0x100fee0003803000 */
[----:B------:R3:W2:Y:S01]  /*15060*/  MUFU.EX2 R96, R45 ;  /* 0x0000002d00607308 */ /* 0x0006a20000000800 */
[--C-:B------:R-:W-:Y:S01]  /*15070*/  HSET2.LE.AND R143, R49, R203.reuse, PT ;  /* 0x000000cb318f7233 */ /* 0x100fe20003803000 */
[----:B------:R-:W-:Y:S01]  /*15080*/  FFMA.FTZ R49, R92, UR4, -R201 ;  /* 0x000000045c317c23 */ /* 0x000fe200080108c9 */
[--C-:B------:R-:W-:Y:S01]  /*15090*/  HSET2.LE.AND R137, R137, R203.reuse, PT ;  /* 0x000000cb89897233 */ /* 0x100fe20003803000 */
[--C-:B------:R-:W-:Y:S01]  /*150a0*/  FFMA.FTZ R113, R101, UR4, -R202.reuse ;  /* 0x0000000465717c23 */ /* 0x100fe200080108ca */
[--C-:B------:R-:W-:Y:S05]  /*150b0*/  HSET2.LE.AND R140, R140, R203.reuse, PT ;  /* 0x000000cb8c8c7233 */ /* 0x100fea0003803000 */
[----:B------:R2:W-:Y:S01]  /*150c0*/  MUFU.EX2 R101, R112 ;  /* 0x0000007000657308 */ /* 0x0005e20000000800 */
[----:B------:R-:W-:Y:S01]  /*150d0*/  HSET2.LE.AND R141, R141, R203, PT ;  /* 0x000000cb8d8d7233 */ /* 0x000fe20003803000 */
[----:B------:R-:W-:Y:S01]  /*150e0*/  FFMA.FTZ R203, R84, UR4, -R202 ;  /* 0x0000000454cb7c23 */ /* 0x000fe200080108ca */
[----:B------:R-:W-:Y:S01]  /*150f0*/  F2FP.F16.F32.PACK_AB R46, R80, R83 ;  /* 0x00000053502e723e */ /* 0x000fe200000000ff */
[----:B-1----:R-:W-:Y:S01]  /*15100*/  FFMA.FTZ R44, R98, UR4, -R200 ;  /* 0x00000004622c7c23 */ /* 0x002fe200080108c8 */
[----:B------:R-:W-:Y:S02]  /*15110*/  IMAD.MOV.U32 R98, RZ, RZ, R51 ;  /* 0x000000ffff627224 */ /* 0x000fe400078e0033 */
[----:B------:R-:W-:Y:S03]  /*15120*/  FFMA.FTZ R51, R85, UR4, -R202 ;  /* 0x0000000455337c23 */ /* 0x000fe600080108ca */
[----:B------:R1:W1:Y:S01]  /*15130*/  MUFU.EX2 R84, R97 ;  /* 0x0000006100547308 */ /* 0x0002620000000800 */
[----:B---3--:R-:W-:Y:S01]  /*15140*/  F2FP.F16.F32.PACK_AB R45, R77, R79 ;  /* 0x0000004f4d2d723e */ /* 0x008fe200000000ff */
[----:B------:R-:W-:Y:S02]  /*15150*/  IMAD.MOV.U32 R93, RZ, RZ, R98 ;  /* 0x000000ffff5d7224 */ /* 0x000fe400078e0062 */
[----:B------:R-:W-:Y:S06]  /*15160*/  FFMA.FTZ R98, R94, UR4, -R199 ;  /* 0x000000045e627c23 */ /* 0x000fec00080108c7 */
[----:B------:R3:W-:Y:S01]  /*15170*/  MUFU.EX2 R85, R44 ;  /* 0x0000002c00557308 */ /* 0x0007e20000000800 */
[----:B------:R-:W-:Y:S01]  /*15180*/  LOP3.LUT R30, R45, R30, RZ, 0xc0, !PT ;  /* 0x0000001e2d1e7212 */ /* 0x000fe200078ec0ff */
[----:B------:R-:W-:Y:S01]  /*15190*/  FADD.FTZ R83, R83, R178 ;  /* 0x000000b253537221 */ /* 0x000fe20000010000 */
[----:B----4-:R-:W-:Y:S07]  /*151a0*/  F2FP.F16.F32.PACK_AB R45, R78, R81 ;  /* 0x000000514e2d723e */ /* 0x010fee00000000ff */
[----:B------:R4:W-:Y:S01]  /*151b0*/  MUFU.EX2 R94, R49 ;  /* 0x00000031005e7308 */ /* 0x0009e20000000800 */
[----:B------:R-:W-:Y:S01]  /*151c0*/  LOP3.LUT R28, R46, R28, RZ, 0xc0, !PT ;  /* 0x0000001c2e1c7212 */ /* 0x000fe200078ec0ff */
[----:B--2---:R-:W-:Y:S01]  /*151d0*/  FFMA.FTZ R112, R105, UR4, -R201 ;  /* 0x0000000469707c23 */ /* 0x004fe200080108c9 */
[----:B------:R-:W-:Y:S07]  /*151e0*/  LOP3.LUT R29, R45, R29, RZ, 0xc0, !PT ;  /* 0x0000001d2d1d7212 */ /* 0x000fee00078ec0ff */
[----:B------:R2:W-:Y:S01]  /*151f0*/  MUFU.EX2 R87, R203 ;  /* 0x000000cb00577308 */ /* 0x0005e20000000800 */
[----:B------:R-:W-:Y:S01]  /*15200*/  F2FP.F16.F32.PACK_AB R46, R72, R68 ;  /* 0x00000044482e723e */ /* 0x000fe200000000ff */
[----:B-1----:R-:W-:Y:S01]  /*15210*/  FFMA.FTZ R97, R95, UR4, -R199 ;  /* 0x000000045f617c23 */ /* 0x002fe200080108c7 */
[----:B------:R-:W-:Y:S07]  /*15220*/  F2FP.F16.F32.PACK_AB R45, R74, R73 ;  /* 0x000000494a2d723e */ /* 0x000fee00000000ff */
[----:B------:R-:W-:Y:S01]  /*15230*/  MUFU.EX2 R95, R47 ;  /* 0x0000002f005f7308 */ /* 0x000fe20000000800 */
[----:B------:R-:W-:Y:S01]  /*15240*/  LOP3.LUT R43, R46, R43, RZ, 0xc0, !PT ;  /* 0x0000002b2e2b7212 */ /* 0x000fe200078ec0ff */
[----:B------:R-:W-:Y:S01]  /*15250*/  FADD.FTZ R81, R81, R179 ;  /* 0x000000b351517221 */ /* 0x000fe20000010000 */
[----:B---3--:R-:W-:Y:S07]  /*15260*/  F2FP.F16.F32.PACK_AB R44, R71, R76 ;  /* 0x0000004c472c723e */ /* 0x008fee00000000ff */
[----:B------:R1:W-:Y:S01]  /*15270*/  MUFU.EX2 R92, R51 ;  /* 0x00000033005c7308 */ /* 0x0003e20000000800 */
[----:B------:R-:W-:Y:S01]  /*15280*/  LOP3.LUT R40, R45, R40, RZ, 0xc0, !PT ;  /* 0x000000282d287212 */ /* 0x000fe200078ec0ff */
[----:B----4-:R-:W-:Y:S01]  /*15290*/  FFMA.FTZ R49, R88, UR4, -R201 ;  /* 0x0000000458317c23 */ /* 0x010fe200080108c9 */
[----:B------:R-:W-:Y:S07]  /*152a0*/  LOP3.LUT R31, R44, R31, RZ, 0xc0, !PT ;  /* 0x0000001f2c1f7212 */ /* 0x000fee00078ec0ff */
[----:B------:R3:W-:Y:S01]  /*152b0*/  MUFU.EX2 R88, R48 ;  /* 0x0000003000587308 */ /* 0x0007e20000000800 */
[----:B------:R-:W-:Y:S01]  /*152c0*/  F2FP.F16.F32.PACK_AB R44, R69, R70 ;  /* 0x00000046452c723e */ /* 0x000fe200000000ff */
[--C-:B--2---:R-:W-:Y:S01]  /*152d0*/  FFMA.FTZ R203, R100, UR4, -R202.reuse ;  /* 0x0000000464cb7c23 */ /* 0x104fe200080108ca */
[----:B------:R-:W-:Y:S07]  /*152e0*/  FFMA.FTZ R202, R117, UR4, -R202 ;  /* 0x0000000475ca7c23 */ /* 0x000fee00080108ca */
[----:B------:R-:W-:Y:S01]  /*152f0*/  MUFU.EX2 R98, R98 ;  /* 0x0000006200627308 */ /* 0x000fe20000000800 */
[----:B------:R-:W-:Y:S01]  /*15300*/  LOP3.LUT R42, R44, R42, RZ, 0xc0, !PT ;  /* 0x0000002a2c2a7212 */ /* 0x000fe200078ec0ff */
[-C--:B------:R-:W-:Y:S08]  /*15310*/  HMMA.16816.F32 R4, R28, R36.reuse, R4 ;  /* 0x000000241c04723c */ /* 0x080ff00000001804 */
[----:B------:R-:W-:Y:S01]  /*15320*/  MUFU.EX2 R97, R97 ;  /* 0x0000006100617308 */ /* 0x000fe20000000800 */
[----:B------:R-:W-:Y:S01]  /*15330*/  F2FP.F16.F32.PACK_AB R44, R96, R75 ;  /* 0x0000004b602c723e */ /* 0x000fe200000000ff */
[----:B------:R-:W-:Y:S01]  /*15340*/  FFMA.FTZ R100, R90, UR4, -R199 ;  /* 0x000000045a647c23 */ /* 0x000fe200080108c7 */
[----:B-1----:R-:W-:Y:S02]  /*15350*/  IMAD.MOV.U32 R51, RZ, RZ, R93 ;  /* 0x000000ffff337224 */ /* 0x002fe400078e005d */
[--C-:B---3--:R-:W-:Y:S01]  /*15360*/  FFMA.FTZ R48, R115, UR4, -R200.reuse ;  /* 0x0000000473307c23 */ /* 0x108fe200080108c8 */
[----:B------:R-:W-:Y:S04]  /*15370*/  LOP3.LUT R41, R44, R41, RZ, 0xc0, !PT ;  /* 0x000000292c297212 */ /* 0x000fe800078ec0ff */
[----:B------:R-:W1:Y:S01]  /*15380*/  MUFU.EX2 R93, R50 ;  /* 0x00000032005d7308 */ /* 0x000e620000000800 */
[----:B------:R-:W2:Y:S01]  /*15390*/  LDSM.16.MT88.4 R44, [R170+0x5000] ;  /* 0x00500000aa2c783b */ /* 0x000ea20000004200 */
[----:B------:R-:W-:Y:S02]  /*153a0*/  IMAD.MOV.U32 R117, RZ, RZ, R51 ;  /* 0x000000ffff757224 */ /* 0x000fe400078e0033 */
[--C-:B------:R-:W-:Y:S06]  /*153b0*/  FFMA.FTZ R115, R110, UR4, -R199.reuse ;  /* 0x000000046e737c23 */ /* 0x100fec00080108c7 */
[----:B------:R-:W-:Y:S01]  /*153c0*/  MUFU.EX2 R202, R202 ;  /* 0x000000ca00ca7308 */ /* 0x000fe20000000800 */
[----:B------:R-:W-:Y:S01]  /*153d0*/  FFMA.FTZ R110, R107, UR4, -R199 ;  /* 0x000000046b6e7c23 */ /* 0x000fe200080108c7 */
[C---:B------:R-:W-:Y:S08]  /*153e0*/  HMMA.16816.F32 R8, R40.reuse, R36, R8 ;  /* 0x000000242808723c */ /* 0x040ff00000001808 */
[----:B------:R-:W3:Y:S01]  /*153f0*/  MUFU.EX2 R100, R100 ;  /* 0x0000006400647308 */ /* 0x000ee20000000800 */
[----:B------:R-:W-:Y:S01]  /*15400*/  FFMA.FTZ R36, R89, UR4, -R201 ;  /* 0x0000000459247c23 */ /* 0x000fe200080108c9 */
[----:B------:R-:W-:Y:S08]  /*15410*/  FFMA.FTZ R37, R102, UR4, -R200 ;  /* 0x0000000466257c23 */ /* 0x000ff000080108c8 */
[----:B------:R4:W-:Y:S01]  /*15420*/  MUFU.EX2 R89, R49 ;  /* 0x0000003100597308 */ /* 0x0009e20000000800 */
[----:B------:R-:W-:Y:S01]  /*15430*/  FADD.FTZ R182, R117, R182 ;  /* 0x000000b675b67221 */ /* 0x000fe20000010000 */
[-C--:B------:R-:W-:Y:S08]  /*15440*/  HMMA.16816.F32 R12, R40, R38.reuse, R12 ;  /* 0x00000026280c723c */ /* 0x080ff0000000180c */
[----:B------:R1:W3:Y:S01]  /*15450*/  MUFU.EX2 R90, R36 ;  /* 0x00000024005a7308 */ /* 0x0002e20000000800 */
[----:B------:R-:W-:Y:S01]  /*15460*/  LOP3.LUT R215, R215, 0x18, RZ, 0xc0, !PT ;  /* 0x00000018d7d77812 */ /* 0x000fe200078ec0ff */
[----:B------:R-:W-:Y:S01]  /*15470*/  FADD.FTZ R182, R251, R182 ;  /* 0x000000b6fbb67221 */ /* 0x000fe20000010000 */
[----:B------:R-:W-:Y:S07]  /*15480*/  FADD.FTZ R250, R75, R250 ;  /* 0x000000fa4bfa7221 */ /* 0x000fee0000010000 */
[----:B------:R-:W-:Y:S01]  /*15490*/  MUFU.EX2 R102, R48 ;  /* 0x0000003000667308 */ /* 0x000fe20000000800 */
[----:B------:R-:W-:Y:S01]  /*154a0*/  FADD.FTZ R83, R80, R83 ;  /* 0x0000005350537221 */ /* 0x000fe20000010000 */
[C---:B------:R-:W-:Y:S08]  /*154b0*/  HMMA.16816.F32 R16, R28.reuse, R38, R16 ;  /* 0x000000261c10723c */ /* 0x040ff00000001810 */
[----:B------:R-:W-:Y:S01]  /*154c0*/  MUFU.EX2 R99, R99 ;  /* 0x0000006300637308 */ /* 0x000fe20000000800 */
[--C-:B----4-:R-:W-:Y:S01]  /*154d0*/  FFMA.FTZ R49, R114, UR4, -R200.reuse ;  /* 0x0000000472317c23 */ /* 0x110fe200080108c8 */
[----:B------:R-:W-:Y:S01]  /*154e0*/  F2FP.F16.F32.PACK_AB R38, R84, R82 ;  /* 0x000000525426723e */ /* 0x000fe200000000ff */
[--C-:B------:R-:W-:Y:S07]  /*154f0*/  FFMA.FTZ R39, R108, UR4, -R201.reuse ;  /* 0x000000046c277c23 */ /* 0x100fee00080108c9 */
[----:B------:R-:W-:Y:S01]  /*15500*/  MUFU.EX2 R105, R113 ;  /* 0x0000007100697308 */ /* 0x000fe20000000800 */
[--C-:B-1----:R-:W-:Y:S01]  /*15510*/  FFMA.FTZ R36, R103, UR4, -R200.reuse ;  /* 0x0000000467247c23 */ /* 0x102fe200080108c8 */
[----:B------:R-:W-:Y:S01]  /*15520*/  LOP3.LUT R38, R38, R67, RZ, 0xc0, !PT ;  /* 0x0000004326267212 */ /* 0x000fe200078ec0ff */
[----:B------:R-:W-:Y:S07]  /*15530*/  FFMA.FTZ R108, R109, UR4, -R201 ;  /* 0x000000046d6c7c23 */ /* 0x000fee00080108c9 */
[----:B------:R1:W-:Y:S01]  /*15540*/  MUFU.EX2 R103, R49 ;  /* 0x0000003100677308 */ /* 0x0003e20000000800 */
[----:B------:R-:W-:Y:S01]  /*15550*/  FFMA.FTZ R109, R106, UR4, -R199 ;  /* 0x000000046a6d7c23 */ /* 0x000fe200080108c7 */
[--C-:B------:R-:W-:Y:S01]  /*15560*/  FFMA.FTZ R114, R104, UR4, -R201.reuse ;  /* 0x0000000468727c23 */ /* 0x100fe200080108c9 */
[----:B------:R-:W-:Y:S07]  /*15570*/  FFMA.FTZ R200, R119, UR4, -R200 ;  /* 0x0000000477c87c23 */ /* 0x000fee00080108c8 */
[----:B------:R4:W-:Y:S01]  /*15580*/  MUFU.EX2 R106, R37 ;  /* 0x00000025006a7308 */ /* 0x0009e20000000800 */
[----:B------:R-:W-:Y:S01]  /*15590*/  FFMA.FTZ R201, R125, UR4, -R201 ;  /* 0x000000047dc97c23 */ /* 0x000fe200080108c9 */
[----:B------:R-:W-:Y:S01]  /*155a0*/  FFMA.FTZ R199, R127, UR4, -R199 ;  /* 0x000000047fc77c23 */ /* 0x000fe200080108c7 */
[----:B------:R-:W-:Y:S01]  /*155b0*/  FADD.FTZ R182, R246, R182 ;  /* 0x000000b6f6b67221 */ /* 0x000fe20000010000 */
[-C--:B--2---:R-:W-:Y:S06]  /*155c0*/  HMMA.16816.F32 R32, R28, R44.reuse, R32 ;  /* 0x0000002c1c20723c */ /* 0x084fec0000001820 */
[----:B------:R2:W3:Y:S01]  /*155d0*/  MUFU.EX2 R107, R36 ;  /* 0x00000024006b7308 */ /* 0x0004e20000000800 */
[----:B------:R-:W-:Y:S01]  /*155e0*/  FADD.FTZ R182, R249, R182 ;  /* 0x000000b6f9b67221 */ /* 0x000fe20000010000 */
[----:B------:R-:W-:Y:S08]  /*155f0*/  FADD.FTZ R81, R78, R81 ;  /* 0x000000514e517221 */ /* 0x000ff00000010000 */
[----:B------:R3:W-:Y:S01]  /*15600*/  MUFU.EX2 R67, R39 ;  /* 0x0000002700437308 */ /* 0x0007e20000000800 */
[----:B-1----:R-:W1:Y:S01]  /*15610*/  LDSM.16.MT88.4 R48, [R208+0x5400] ;  /* 0x00540000d030783b */ /* 0x002e620000004200 */
[----:B------:R-:W-:Y:S01]  /*15620*/  FADD.FTZ R182, R73, R182 ;  /* 0x000000b649b67221 */ /* 0x000fe20000010000 */
[C---:B------:R-:W-:Y:S07]  /*15630*/  HMMA.16816.F32 R132, R40.reuse, R44, R132 ;  /* 0x0000002c2884723c */ /* 0x040fee0000001884 */
[----:B------:R-:W1:Y:S01]  /*15640*/  MUFU.EX2 R104, R203 ;  /* 0x000000cb00687308 */ /* 0x000e620000000800 */
[----:B----4-:R-:W-:Y:S09]  /*15650*/  F2FP.F16.F32.PACK_AB R37, R95, R93 ;  /* 0x0000005d5f25723e */ /* 0x010ff200000000ff */
[----:B------:R-:W-:Y:S01]  /*15660*/  MUFU.EX2 R108, R108 ;  /* 0x0000006c006c7308 */ /* 0x000fe20000000800 */
[----:B------:R-:W-:Y:S01]  /*15670*/  FADD.FTZ R182, R74, R182 ;  /* 0x000000b64ab67221 */ /* 0x000fe20000010000 */
[----:B--2---:R-:W-:Y:S01]  /*15680*/  F2FP.F16.F32.PACK_AB R36, R92, R87 ;  /* 0x000000575c24723e */ /* 0x004fe200000000ff */
[-C--:B------:R-:W-:Y:S01]  /*15690*/  HMMA.16816.F32 R20, R40, R46.reuse, R20 ;  /* 0x0000002e2814723c */ /* 0x080fe20000001814 */
[----:B------:R-:W2:Y:S06]  /*156a0*/  LDSM.16.MT88.4 R40, [R170+0x5400] ;  /* 0x00540000aa28783b */ /* 0x000eac0000004200 */
[----:B------:R-:W-:Y:S01]  /*156b0*/  MUFU.EX2 R200, R200 ;  /* 0x000000c800c87308 */ /* 0x000fe20000000800 */
[----:B---3--:R-:W-:Y:S01]  /*156c0*/  F2FP.F16.F32.PACK_AB R39, R86, R85 ;  /* 0x000000555627723e */ /* 0x008fe200000000ff */
[----:B------:R-:W-:Y:S01]  /*156d0*/  FADD.FTZ R250, R96, R250 ;  /* 0x000000fa60fa7221 */ /* 0x000fe20000010000 */
[----:B------:R-:W-:Y:S07]  /*156e0*/  LOP3.LUT R36, R36, R65, RZ, 0xc0, !PT ;  /* 0x0000004124247212 */ /* 0x000fee00078ec0ff */
[----:B------:R-:W-:Y:S01]  /*156f0*/  MUFU.EX2 R201, R201 ;  /* 0x000000c900c97308 */ /* 0x000fe20000000800 */
[----:B------:R-:W-:Y:S01]  /*15700*/  LOP3.LUT R39, R39, R66, RZ, 0xc0, !PT ;  /* 0x0000004227277212 */ /* 0x000fe200078ec0ff */
[----:B------:R-:W-:Y:S08]  /*15710*/  HMMA.16816.F32 R24, R28, R46, R24 ;  /* 0x0000002e1c18723c */ /* 0x000ff00000001818 */
[----:B------:R-:W-:Y:S01]  /*15720*/  MUFU.EX2 R65, R115 ;  /* 0x0000007300417308 */ /* 0x000fe20000000800 */
[----:B------:R-:W-:Y:S01]  /*15730*/  LOP3.LUT R37, R37, R64, RZ, 0xc0, !PT ;  /* 0x0000004025257212 */ /* 0x000fe200078ec0ff */
[----:B------:R-:W-:Y:S01]  /*15740*/  FADD.FTZ R83, R79, R83 ;  /* 0x000000534f537221 */ /* 0x000fe20000010000 */
[----:B------:R-:W-:Y:S07]  /*15750*/  F2FP.F16.F32.PACK_AB R30, R88, R94 ;  /* 0x0000005e581e723e */ /* 0x000fee00000000ff */
[----:B------:R-:W-:Y:S01]  /*15760*/  MUFU.EX2 R64, R111 ;  /* 0x0000006f00407308 */ /* 0x000fe20000000800 */
[----:B------:R-:W-:Y:S01]  /*15770*/  F2FP.F16.F32.PACK_AB R31, R97, R98 ;  /* 0x00000062611f723e */ /* 0x000fe200000000ff */
[----:B------:R-:W-:Y:S01]  /*15780*/  FADD.FTZ R81, R76, R81 ;  /* 0x000000514c517221 */ /* 0x000fe20000010000 */
[----:B------:R-:W-:Y:S07]  /*15790*/  F2FP.F16.F32.PACK_AB R29, R91, R100 ;  /* 0x000000645b1d723e */ /* 0x000fee00000000ff */
[----:B------:R-:W-:Y:S01]  /*157a0*/  MUFU.EX2 R66, R110 ;  /* 0x0000006e00427308 */ /* 0x000fe20000000800 */
[----:B------:R-:W-:Y:S01]  /*157b0*/  F2FP.F16.F32.PACK_AB R28, R90, R89 ;  /* 0x000000595a1c723e */ /* 0x000fe200000000ff */
[----:B------:R-:W-:Y:S01]  /*157c0*/  FADD.FTZ R182, R70, R182 ;  /* 0x000000b646b67221 */ /* 0x000fe20000010000 */
[----:B------:R-:W-:Y:S07]  /*157d0*/  LOP3.LUT R30, R30, R63, RZ, 0xc0, !PT ;  /* 0x0000003f1e1e7212 */ /* 0x000fee00078ec0ff */
[----:B------:R-:W-:Y:S01]  /*157e0*/  MUFU.EX2 R199, R199 ;  /* 0x000000c700c77308 */ /* 0x000fe20000000800 */
[----:B------:R-:W-:Y:S01]  /*157f0*/  LOP3.LUT R31, R31, R62, RZ, 0xc0, !PT ;  /* 0x0000003e1f1f7212 */ /* 0x000fe200078ec0ff */
[----:B------:R-:W-:Y:S01]  /*15800*/  FADD.FTZ R250, R68, R250 ;  /* 0x000000fa44fa7221 */ /* 0x000fe20000010000 */
[----:B------:R-:W-:Y:S07]  /*15810*/  LOP3.LUT R29, R29, R60, RZ, 0xc0, !PT ;  /* 0x0000003c1d1d7212 */ /* 0x000fee00078ec0ff */
[----:B------:R-:W-:Y:S01]  /*15820*/  MUFU.EX2 R63, R114 ;  /* 0x00000072003f7308 */ /* 0x000fe20000000800 */
[----:B------:R-:W-:Y:S01]  /*15830*/  LOP3.LUT R28, R28, R61, RZ, 0xc0, !PT ;  /* 0x0000003d1c1c7212 */ /* 0x000fe200078ec0ff */
[----:B------:R-:W-:Y:S01]  /*15840*/  FADD.FTZ R83, R77, R83 ;  /* 0x000000534d537221 */ /* 0x000fe20000010000 */
[-C--:B-1----:R-:W-:Y:S07]  /*15850*/  HMMA.16816.F32 R4, R36, R48.reuse, R4 ;  /* 0x000000302404723c */ /* 0x082fee0000001804 */
[----:B------:R-:W1:Y:S01]  /*15860*/  MUFU.EX2 R61, R112 ;  /* 0x00000070003d7308 */ /* 0x000e620000000800 */
[----:B------:R-:W-:Y:S09]  /*15870*/  F2FP.F16.F32.PACK_AB R45, R107, R106 ;  /* 0x0000006a6b2d723e */ /* 0x000ff200000000ff */
[----:B------:R-:W3:Y:S01]  /*15880*/  MUFU.EX2 R60, R109 ;  /* 0x0000006d003c7308 */ /* 0x000ee20000000800 */
[----:B------:R-:W-:Y:S01]  /*15890*/  F2FP.F16.F32.PACK_AB R46, R99, R101 ;  /* 0x00000065632e723e */ /* 0x000fe200000000ff */
[C---:B------:R-:W-:Y:S08]  /*158a0*/  HMMA.16816.F32 R8, R28.reuse, R48, R8 ;  /* 0x000000301c08723c */ /* 0x040ff00000001808 */
[----:B------:R-:W4:Y:S01]  /*158b0*/  MUFU.EX2 R62, R128 ;  /* 0x00000080003e7308 */ /* 0x000f220000000800 */
[----:B------:R-:W-:Y:S01]  /*158c0*/  LOP3.LUT R45, R45, R56, RZ, 0xc0, !PT ;  /* 0x000000382d2d7212 */ /* 0x000fe200078ec0ff */
[----:B------:R-:W-:Y:S01]  /*158d0*/  FADD.FTZ R81, R71, R81 ;  /* 0x0000005147517221 */ /* 0x000fe20000010000 */
[----:B------:R-:W-:Y:S01]  /*158e0*/  LOP3.LUT R46, R46, R59, RZ, 0xc0, !PT ;  /* 0x0000003b2e2e7212 */ /* 0x000fe200078ec0ff */
[----:B------:R-:W-:Y:S01]  /*158f0*/  FADD.FTZ R182, R69, R182 ;  /* 0x000000b645b67221 */ /* 0x000fe20000010000 */
[-C--:B------:R-:W-:Y:S05]  /*15900*/  HMMA.16816.F32 R12, R28, R50.reuse, R12 ;  /* 0x000000321c0c723c */ /* 0x080fea000000180c */
[----:B------:R-:W4:Y:S01]  /*15910*/  MUFU.EX2 R59, R130 ;  /* 0x00000082003b7308 */ /* 0x000f220000000800 */
[----:B------:R-:W-:Y:S01]  /*15920*/  F2FP.F16.F32.PACK_AB R47, R102, R103 ;  /* 0x00000067662f723e */ /* 0x000fe200000000ff */
[----:B------:R-:W-:Y:S01]  /*15930*/  FADD.FTZ R250, R72, R250 ;  /* 0x000000fa48fa7221 */ /* 0x000fe20000010000 */
[----:B------:R-:W-:Y:S01]  /*15940*/  F2FP.F16.F32.PACK_AB R44, R105, R104 ;  /* 0x00000068692c723e */ /* 0x000fe200000000ff */
[----:B------:R-:W-:Y:S01]  /*15950*/  FADD.FTZ R83, R87, R83 ;  /* 0x0000005357537221 */ /* 0x000fe20000010000 */
[----:B------:R-:W-:Y:S01]  /*15960*/  LOP3.LUT R47, R47, R58, RZ, 0xc0, !PT ;  /* 0x0000003a2f2f7212 */ /* 0x000fe200078ec0ff */
[C---:B------:R-:W-:Y:S01]  /*15970*/  HMMA.16816.F32 R16, R36.reuse, R50, R16 ;  /* 0x000000322410723c */ /* 0x040fe20000001810 */
[----:B------:R-:W4:Y:S03]  /*15980*/  LDSM.16.MT88.4 R48, [R208+0x5800] ;  /* 0x00580000d030783b */ /* 0x000f260000004200 */
[----:B------:R-:W-:Y:S01]  /*15990*/  LOP3.LUT R44, R44, R57, RZ, 0xc0, !PT ;  /* 0x000000392c2c7212 */ /* 0x000fe200078ec0ff */
[----:B------:R-:W-:Y:S01]  /*159a0*/  FADD.FTZ R81, R93, R81 ;  /* 0x000000515d517221 */ /* 0x000fe20000010000 */
[----:B-1----:R-:W-:Y:S01]  /*159b0*/  F2FP.F16.F32.PACK_AB R56, R61, R63 ;  /* 0x0000003f3d38723e */ /* 0x002fe200000000ff */
[----:B------:R-:W-:Y:S01]  /*159c0*/  FADD.FTZ R182, R89, R182 ;  /* 0x000000b659b67221 */ /* 0x000fe20000010000 */
[-C--:B--2---:R-:W-:Y:S03]  /*159d0*/  HMMA.16816.F32 R32, R36, R40.reuse, R32 ;  /* 0x000000282420723c */ /* 0x084fe60000001820 */
[----:B------:R-:W-:Y:S01]  /*159e0*/  LOP3.LUT R52, R56, R52, RZ, 0xc0, !PT ;  /* 0x0000003438347212 */ /* 0x000fe200078ec0ff */
[----:B------:R-:W-:Y:S01]  /*159f0*/  FADD.FTZ R250, R100, R250 ;  /* 0x000000fa64fa7221 */ /* 0x000fe20000010000 */
[----:B------:R-:W-:Y:S01]  /*15a00*/  F2FP.F16.F32.PACK_AB R58, R108, R67 ;  /* 0x000000436c3a723e */ /* 0x000fe200000000ff */
[----:B------:R-:W-:Y:S01]  /*15a10*/  FADD.FTZ R83, R92, R83 ;  /* 0x000000535c537221 */ /* 0x000fe20000010000 */
[----:B------:R-:W-:Y:S01]  /*15a20*/  F2FP.F16.F32.PACK_AB R57, R64, R65 ;  /* 0x000000414039723e */ /* 0x000fe200000000ff */
[C---:B------:R-:W-:Y:S04]  /*15a30*/  HMMA.16816.F32 R132, R28.reuse, R40, R132 ;  /* 0x000000281c84723c */ /* 0x040fe80000001884 */
[----:B------:R-:W-:Y:S01]  /*15a40*/  LOP3.LUT R54, R58, R54, RZ, 0xc0, !PT ;  /* 0x000000363a367212 */ /* 0x000fe200078ec0ff */
[----:B------:R-:W-:Y:S01]  /*15a50*/  FADD.FTZ R81, R95, R81 ;  /* 0x000000515f517221 */ /* 0x000fe20000010000 */
[----:B------:R-:W-:Y:S01]  /*15a60*/  LOP3.LUT R55, R57, R55, RZ, 0xc0, !PT ;  /* 0x0000003739377212 */ /* 0x000fe200078ec0ff */
[----:B------:R-:W-:Y:S01]  /*15a70*/  FADD.FTZ R182, R90, R182 ;  /* 0x000000b65ab67221 */ /* 0x000fe20000010000 */
[-C--:B------:R-:W-:Y:S03]  /*15a80*/  HMMA.16816.F32 R20, R28, R42.reuse, R20 ;  /* 0x0000002a1c14723c */ /* 0x080fe60000001814 */
[----:B------:R-:W-:Y:S01]  /*15a90*/  F2FP.F16.F32.PACK_AB R28, R202, R116 ;  /* 0x00000074ca1c723e */ /* 0x000fe200000000ff */
[----:B------:R-:W-:Y:S01]  /*15aa0*/  FADD.FTZ R250, R91, R250 ;  /* 0x000000fa5bfa7221 */ /* 0x000fe20000010000 */
[----:B---3--:R-:W-:Y:S01]  /*15ab0*/  F2FP.F16.F32.PACK_AB R56, R66, R60 ;  /* 0x0000003c4238723e */ /* 0x008fe200000000ff */
[----:B------:R-:W-:Y:S01]  /*15ac0*/  FADD.FTZ R83, R82, R83 ;  /* 0x0000005352537221 */ /* 0x000fe20000010000 */
[----:B------:R-:W-:Y:S01]  /*15ad0*/  LOP3.LUT R136, R28, R136, RZ, 0xc0, !PT ;  /* 0x000000881c887212 */ /* 0x000fe200078ec0ff */
[----:B------:R-:W-:Y:S01]  /*15ae0*/  HMMA.16816.F32 R24, R36, R42, R24 ;  /* 0x0000002a2418723c */ /* 0x000fe20000001818 */
[----:B------:R-:W1:Y:S03]  /*15af0*/  LDSM.16.MT88.4 R28, [R170+0x5800] ;  /* 0x00580000aa1c783b */ /* 0x000e660000004200 */
[----:B------:R-:W-:Y:S01]  /*15b00*/  LOP3.LUT R53, R56, R53, RZ, 0xc0, !PT ;  /* 0x0000003538357212 */ /* 0x000fe200078ec0ff */
[----:B------:R-:W-:Y:S01]  /*15b10*/  FADD.FTZ R81, R85, R81 ;  /* 0x0000005155517221 */ /* 0x000fe20000010000 */
[----:B----4-:R-:W-:Y:S01]  /*15b20*/  F2FP.F16.F32.PACK_AB R41, R242, R62 ;  /* 0x0000003ef229723e */ /* 0x010fe200000000ff */
[----:B------:R-:W-:Y:S01]  /*15b30*/  FADD.FTZ R182, R94, R182 ;  /* 0x000000b65eb67221 */ /* 0x000fe20000010000 */
[----:B------:R-:W-:Y:S01]  /*15b40*/  F2FP.F16.F32.PACK_AB R40, R241, R59 ;  /* 0x0000003bf128723e */ /* 0x000fe200000000ff */
[-C--:B------:R-:W-:Y:S05]  /*15b50*/  HMMA.16816.F32 R4, R44, R48.reuse, R4 ;  /* 0x000000302c04723c */ /* 0x080fea0000001804 */
[----:B------:R-:W-:Y:S01]  /*15b60*/  F2FP.F16.F32.PACK_AB R36, R200, R118 ;  /* 0x00000076c824723e */ /* 0x000fe200000000ff */
[----:B------:R-:W-:Y:S01]  /*15b70*/  FADD.FTZ R250, R98, R250 ;  /* 0x000000fa62fa7221 */ /* 0x000fe20000010000 */
[----:B------:R-:W-:Y:S01]  /*15b80*/  LOP3.LUT R138, R41, R138, RZ, 0xc0, !PT ;  /* 0x0000008a298a7212 */ /* 0x000fe200078ec0ff */
        /* <DEDUP_REMOVED lines=8> */
[----:B------:R-:W-:Y:S01]  /*15c10*/  F2FP.F16.F32.PACK_AB R38, R123, R122 ;  /* 0x0000007a7b26723e */ /* 0x000fe200000000ff */
[----:B------:R-:W-:Y:S01]  /*15c20*/  FADD.FTZ R250, R97, R250 ;  /* 0x000000fa61fa7221 */ /* 0x000fe20000010000 */
[----:B------:R-:W-:Y:S01]  /*15c30*/  F2FP.F16.F32.PACK_AB R37, R201, R124 ;  /* 0x0000007cc925723e */ /* 0x000fe200000000ff */
[C---:B------:R-:W-:Y:S04]  /*15c40*/  HMMA.16816.F32 R16, R44.reuse, R50, R16 ;  /* 0x000000322c10723c */ /* 0x040fe80000001810 */
[----:B------:R-:W-:Y:S01]  /*15c50*/  F2FP.F16.F32.PACK_AB R36, R199, R126 ;  /* 0x0000007ec724723e */ /* 0x000fe200000000ff */
[----:B------:R-:W-:Y:S01]  /*15c60*/  FADD.FTZ R83, R104, R83 ;  /* 0x0000005368537221 */ /* 0x000fe20000010000 */
[----:B------:R-:W-:Y:S01]  /*15c70*/  LOP3.LUT R140, R39, R140, RZ, 0xc0, !PT ;  /* 0x0000008c278c7212 */ /* 0x000fe200078ec0ff */
[----:B------:R-:W-:Y:S01]  /*15c80*/  FADD.FTZ R81, R106, R81 ;  /* 0x000000516a517221 */ /* 0x000fe20000010000 */
[-C--:B-1----:R-:W-:Y:S03]  /*15c90*/  HMMA.16816.F32 R32, R44, R28.reuse, R32 ;  /* 0x0000001c2c20723c */ /* 0x082fe60000001820 */
[----:B------:R-:W-:Y:S01]  /*15ca0*/  LOP3.LUT R141, R38, R141, RZ, 0xc0, !PT ;  /* 0x0000008d268d7212 */ /* 0x000fe200078ec0ff */
[----:B------:R-:W-:Y:S01]  /*15cb0*/  FADD.FTZ R182, R63, R182 ;  /* 0x000000b63fb67221 */ /* 0x000fe20000010000 */
[----:B------:R-:W-:Y:S01]  /*15cc0*/  LOP3.LUT R142, R37, R142, RZ, 0xc0, !PT ;  /* 0x0000008e258e7212 */ /* 0x000fe200078ec0ff */
[----:B------:R-:W-:Y:S01]  /*15cd0*/  FADD.FTZ R250, R60, R250 ;  /* 0x000000fa3cfa7221 */ /* 0x000fe20000010000 */
[----:B------:R-:W-:Y:S01]  /*15ce0*/  LOP3.LUT R143, R36, R143, RZ, 0xc0, !PT ;  /* 0x0000008f248f7212 */ /* 0x000fe200078ec0ff */
        /* <DEDUP_REMOVED lines=35> */
[----:B------:R-:W-:Y:S02]  /*15f20*/  FADD.FTZ R231, R199, R250 ;  /* 0x000000fac7e77221 */ /* 0x000fe40000010000 */
[-C--:B-1----:R-:W-:Y:S08]  /*15f30*/  HMMA.16816.F32 R144, R136, R28.reuse, R32 ;  /* 0x0000001c8890723c */ /* 0x082ff00000001820 */
[C---:B------:R-:W-:Y:S08]  /*15f40*/  HMMA.16816.F32 R132, R140.reuse, R28, R132 ;  /* 0x0000001c8c84723c */ /* 0x040ff00000001884 */
[-C--:B------:R-:W-:Y:S08]  /*15f50*/  HMMA.16816.F32 R140, R140, R30.reuse, R20 ;  /* 0x0000001e8c8c723c */ /* 0x080ff00000001814 */
[----:B------:R-:W-:Y:S01]  /*15f60*/  HMMA.16816.F32 R136, R136, R30, R24 ;  /* 0x0000001e8888723c */ /* 0x000fe20000001818 */
[----:B------:R-:W-:Y:S08]  /*15f70*/  @!UPT UIADD3 URZ, UPT, UPT, URZ, URZ, URZ ;  /* 0x000000fffffff290 */ /* 0x000ff0000fffe0ff */
[----:B------:R-:W-:Y:S11]  /*15f80*/  @P0 BRA `(.L_x_252) ;  /* 0xffffffa400d80947 */ /* 0x000ff6000383ffff */
.L_x_251:
[----:B------:R-:W1:Y:S01]  /*15f90*/  SHFL.BFLY PT, R4, R241, 0x2, 0x1f ;  /* 0x0c401f00f1047f89 */ /* 0x000e6200000e0000 */
[----:B------:R-:W2:Y:S01]  /*15fa0*/  S2UR UR4, SR_CgaCtaId ;  /* 0x00000000000479c3 */ /* 0x000ea20000008800 */
[----:B------:R-:W3:Y:S01]  /*15fb0*/  LDCU UR6, c[0x0][0x4fc] ;  /* 0x00009f80ff0677ac */ /* 0x000ee20008000800 */
[----:B------:R-:W-:Y:S01]  /*15fc0*/  ISETP.NE.AND P2, PT, R220, -0x1, PT ;  /* 0xffffffffdc00780c */ /* 0x000fe20003f45270 */
[----:B------:R-:W4:Y:S04]  /*15fd0*/  SHFL.BFLY PT, R10, R240, 0x2, 0x1f ;  /* 0x0c401f00f00a7f89 */ /* 0x000f2800000e0000 */
[----:B------:R-:W3:Y:S01]  /*15fe0*/  SHFL.BFLY PT, R12, R242, 0x2, 0x1f ;  /* 0x0c401f00f20c7f89 */ /* 0x000ee200000e0000 */
[----:B------:R-:W2:Y:S03]  /*15ff0*/  LDC R21, c[0x0][0x434] ;  /* 0x00010d00ff157b82 */ /* 0x000ea60000000800 */
[----:B------:R-:W3:Y:S01]  /*16000*/  SHFL.BFLY PT, R6, R231, 0x2, 0x1f ;  /* 0x0c401f00e7067f89 */ /* 0x000ee200000e0000 */
[----:B------:R-:W2:Y:S04]  /*16010*/  S2R R5, SR_TID.X ;  /* 0x0000000000057919 */ /* 0x000ea80000002100 */
[----:B------:R-:W2:Y:S01]  /*16020*/  LDC R22, c[0x0][0x434] ;  /* 0x00010d00ff167b82 */ /* 0x000ea20000000800 */
[----:B------:R-:W2:Y:S01]  /*16030*/  S2R R20, SR_CTAID.X ;  /* 0x0000000000147919 */ /* 0x000ea20000002500 */
[----:B-1----:R-:W-:-:S06]  /*16040*/  FADD.FTZ R241, R4, R241 ;  /* 0x000000f104f17221 */ /* 0x002fcc0000010000 */
[----:B------:R-:W1:Y:S01]  /*16050*/  LDC.U8 R23, c[0x0][0x548] ;  /* 0x00015200ff177b82 */ /* 0x000e620000000000 */
[----:B------:R-:W1:Y:S01]  /*16060*/  S2R R4, SR_TID.X ;  /* 0x0000000000047919 */ /* 0x000e620000002100 */
[----:B----4-:R-:W-:Y:S01]  /*16070*/  FADD.FTZ R10, R10, R240 ;  /* 0x000000f00a0a7221 */ /* 0x010fe20000010000 */
[----:B------:R-:W4:Y:S01]  /*16080*/  SHFL.BFLY PT, R11, R241, 0x1, 0x1f ;  /* 0x0c201f00f10b7f89 */ /* 0x000f2200000e0000 */
[----:B---3--:R-:W-:Y:S01]  /*16090*/  FADD.FTZ R12, R12, R242 ;  /* 0x000000f20c0c7221 */ /* 0x008fe20000010000 */
[----:B------:R-:W-:-:S04]  /*160a0*/  FADD.FTZ R231, R6, R231 ;  /* 0x000000e706e77221 */ /* 0x000fc80000010000 */
[----:B------:R-:W3:Y:S04]  /*160b0*/  SHFL.BFLY PT, R7, R12, 0x1, 0x1f ;  /* 0x0c201f000c077f89 */ /* 0x000ee800000e0000 */
[----:B------:R-:W3:Y:S04]  /*160c0*/  SHFL.BFLY PT, R6, R10, 0x1, 0x1f ;  /* 0x0c201f000a067f89 */ /* 0x000ee800000e0000 */
[----:B------:R-:W3:Y:S01]  /*160d0*/  SHFL.BFLY PT, R9, R231, 0x1, 0x1f ;  /* 0x0c201f00e7097f89 */ /* 0x000ee200000e0000 */
[----:B--2---:R-:W-:Y:S01]  /*160e0*/  SHF.R.U32.HI R5, RZ, 0x2, R5 ;  /* 0x00000002ff057819 */ /* 0x004fe20000011605 */
[----:B----4-:R-:W-:Y:S01]  /*160f0*/  FADD.FTZ R11, R241, R11 ;  /* 0x0000000bf10b7221 */ /* 0x010fe20000010000 */
[----:B-1----:R-:W-:-:S03]  /*16100*/  SHF.L.U32 R8, R4, 0x1, RZ ;  /* 0x0000000104087819 */ /* 0x002fc600000006ff */
[----:B------:R-:W-:Y:S01]  /*16110*/  MUFU.RCP R13, R11 ;  /* 0x0000000b000d7308 */ /* 0x000fe20000001000 */
[----:B------:R-:W-:Y:S01]  /*16120*/  FSETP.NE.FTZ.AND P5, PT, R11, RZ, PT ;  /* 0x000000ff0b00720b */ /* 0x000fe20003fb5000 */
[----:B---3--:R-:W-:Y:S01]  /*16130*/  FADD.FTZ R12, R12, R7 ;  /* 0x000000070c0c7221 */ /* 0x008fe20000010000 */
[----:B------:R-:W-:Y:S02]  /*16140*/  LOP3.LUT R8, R8, 0x6, RZ, 0xc0, !PT ;  /* 0x0000000608087812 */ /* 0x000fe400078ec0ff */
[----:B------:R-:W-:Y:S01]  /*16150*/  SHF.L.U32 R7, R4, 0x3, RZ ;  /* 0x0000000304077819 */ /* 0x000fe200000006ff */
[----:B------:R-:W-:Y:S01]  /*16160*/  FADD.FTZ R10, R10, R6 ;  /* 0x000000060a0a7221 */ /* 0x000fe20000010000 */
[----:B------:R-:W-:Y:S01]  /*16170*/  SHF.L.U32 R6, R4, 0x4, RZ ;  /* 0x0000000404067819 */ /* 0x000fe200000006ff */
[----:B------:R-:W1:Y:S01]  /*16180*/  MUFU.RCP R14, R12 ;  /* 0x0000000c000e7308 */ /* 0x000e620000001000 */
[----:B------:R-:W-:Y:S01]  /*16190*/  FSETP.NE.FTZ.AND P6, PT, R12, RZ, PT ;  /* 0x000000ff0c00720b */ /* 0x000fe20003fd5000 */
[----:B------:R-:W-:Y:S01]  /*161a0*/  FADD.FTZ R9, R231, R9 ;  /* 0x00000009e7097221 */ /* 0x000fe20000010000 */
[----:B------:R-:W-:-:S02]  /*161b0*/  LOP3.LUT R6, R8, 0x3e00, R6, 0xf8, !PT ;  /* 0x00003e0008067812 */ /* 0x000fc400078ef806 */
[----:B------:R-:W-:Y:S02]  /*161c0*/  LOP3.LUT R8, R7, 0xc0, RZ, 0xc0, !PT ;  /* 0x000000c007087812 */ /* 0x000fe400078ec0ff */
[----:B------:R-:W-:Y:S01]  /*161d0*/  SHF.L.U32 R7, R5, 0x5, RZ ;  /* 0x0000000505077819 */ /* 0x000fe200000006ff */
[----:B------:R-:W2:Y:S01]  /*161e0*/  MUFU.RCP R15, R10 ;  /* 0x0000000a000f7308 */ /* 0x000ea20000001000 */
[----:B------:R-:W-:Y:S02]  /*161f0*/  LOP3.LUT R8, R8, 0x18, R4, 0xf8, !PT ;  /* 0x0000001808087812 */ /* 0x000fe400078ef804 */
[----:B------:R-:W-:Y:S02]  /*16200*/  LOP3.LUT R6, R6, 0x20, R7, 0xf8, !PT ;  /* 0x0000002006067812 */ /* 0x000fe400078ef807 */
[----:B------:R-:W-:Y:S01]  /*16210*/  FSETP.NE.FTZ.AND P4, PT, R10, RZ, PT ;  /* 0x000000ff0a00720b */ /* 0x000fe20003f95000 */
[----:B------:R-:W3:Y:S01]  /*16220*/  @P6 LDC R27, c[0x0][0x458] ;  /* 0x00011600ff1b6b82 */ /* 0x000ee20000000800 */
[----:B------:R-:W-:Y:S01]  /*16230*/  LOP3.LUT R6, R6, R8, RZ, 0xfc, !PT ;  /* 0x0000000806067212 */ /* 0x000fe200078efcff */
[----:B------:R-:W4:Y:S01]  /*16240*/  MUFU.RCP R7, R9 ;  /* 0x0000000900077308 */ /* 0x000f220000001000 */
[----:B------:R-:W-:-:S02]  /*16250*/  FSETP.NE.FTZ.AND P3, PT, R9, RZ, PT ;  /* 0x000000ff0900720b */ /* 0x000fc40003f75000 */
[----:B-1----:R-:W-:Y:S02]  /*16260*/  FSEL R14, R14, 1, P6 ;  /* 0x3f8000000e0e7808 */ /* 0x002fe40003000000 */
[----:B------:R-:W-:Y:S01]  /*16270*/  FSEL R13, R13, 1, P5 ;  /* 0x3f8000000d0d7808 */ /* 0x000fe20002800000 */
[----:B------:R-:W1:Y:S01]  /*16280*/  LDC.U8 R8, c[0x0][0x549] ;  /* 0x00015240ff087b82 */ /* 0x000e620000000000 */
[----:B------:R-:W-:Y:S01]  /*16290*/  SHF.L.U32 R16, R4, 0x2, RZ ;  /* 0x0000000204107819 */ /* 0x000fe200000006ff */
[----:B------:R-:W-:Y:S01]  /*162a0*/  FMUL.FTZ R14, R14, UR6 ;  /* 0x000000060e0e7c20 */ /* 0x000fe20008410000 */
[----:B------:R-:W1:Y:S01]  /*162b0*/  @P6 MUFU.LG2 R25, R12 ;  /* 0x0000000c00196308 */ /* 0x000e620000000c00 */
[----:B--2---:R-:W-:Y:S01]  /*162c0*/  FSEL R15, R15, 1, P4 ;  /* 0x3f8000000f0f7808 */ /* 0x004fe20002000000 */
[----:B------:R-:W-:Y:S01]  /*162d0*/  FMUL.FTZ R13, R13, UR6 ;  /* 0x000000060d0d7c20 */ /* 0x000fe20008410000 */
[C---:B------:R-:W-:Y:S01]  /*162e0*/  FMUL.FTZ R160, R14.reuse, R160 ;  /* 0x000000a00ea07220 */ /* 0x040fe20000410000 */
[C---:B------:R-:W-:Y:S01]  /*162f0*/  FMUL.FTZ R161, R14.reuse, R161 ;  /* 0x000000a10ea17220 */ /* 0x040fe20000410000 */
[C---:B------:R-:W-:Y:S01]  /*16300*/  FMUL.FTZ R148, R14.reuse, R148 ;  /* 0x000000940e947220 */ /* 0x040fe20000410000 */
[----:B------:R-:W-:Y:S01]  /*16310*/  FMUL.FTZ R15, R15, UR6 ;  /* 0x000000060f0f7c20 */ /* 0x000fe20008410000 */
[C---:B------:R-:W-:Y:S01]  /*16320*/  FMUL.FTZ R162, R13.reuse, R162 ;  /* 0x000000a20da27220 */ /* 0x040fe20000410000 */
[----:B------:R-:W-:Y:S01]  /*16330*/  FMUL.FTZ R163, R13, R163 ;  /* 0x000000a30da37220 */ /* 0x000fe20000410000 */
[----:B----4-:R-:W-:Y:S01]  /*16340*/  FSEL R7, R7, 1, P3 ;  /* 0x3f80000007077808 */ /* 0x010fe20001800000 */
[----:B------:R-:W-:Y:S01]  /*16350*/  FMUL.FTZ R149, R14, R149 ;  /* 0x000000950e957220 */ /* 0x000fe20000410000 */
[C---:B------:R-:W-:Y:S01]  /*16360*/  FMUL.FTZ R150, R13.reuse, R150 ;  /* 0x000000960d967220 */ /* 0x040fe20000410000 */
[----:B------:R-:W-:Y:S01]  /*16370*/  FMUL.FTZ R151, R13, R151 ;  /* 0x000000970d977220 */ /* 0x000fe20000410000 */
[----:B------:R-:W-:Y:S01]  /*16380*/  LOP3.LUT R17, R16, 0x20, RZ, 0xc0, !PT ;  /* 0x0000002010117812 */ /* 0x000fe200078ec0ff */
[----:B------:R-:W-:Y:S01]  /*16390*/  FMUL.FTZ R7, R7, UR6 ;  /* 0x0000000607077c20 */ /* 0x000fe20008410000 */
[----:B------:R-:W-:Y:S01]  /*163a0*/  UMOV UR6, 0x400 ;  /* 0x0000040000067882 */ /* 0x000fe20000000000 */
[C---:B------:R-:W-:Y:S01]  /*163b0*/  FMUL.FTZ R156, R15.reuse, R156 ;  /* 0x0000009c0f9c7220 */ /* 0x040fe20000410000 */
[----:B------:R-:W-:Y:S01]  /*163c0*/  ULEA UR4, UR4, UR6, 0x18 ;  /* 0x0000000604047291 */ /* 0x000fe2000f8ec0ff */
[----:B------:R-:W-:Y:S01]  /*163d0*/  FMUL.FTZ R157, R15, R157 ;  /* 0x0000009d0f9d7220 */ /* 0x000fe20000410000 */
[C---:B------:R-:W-:Y:S01]  /*163e0*/  FMUL.FTZ R158, R7.reuse, R158 ;  /* 0x0000009e079e7220 */ /* 0x040fe20000410000 */
[----:B------:R-:W-:Y:S01]  /*163f0*/  FMUL.FTZ R159, R7, R159 ;  /* 0x0000009f079f7220 */ /* 0x000fe20000410000 */
[----:B-1----:R-:W-:Y:S01]  /*16400*/  ISETP.NE.AND P1, PT, R8, RZ, PT ;  /* 0x000000ff0800720c */ /* 0x002fe20003f25270 */
[C---:B------:R-:W-:Y:S01]  /*16410*/  FMUL.FTZ R152, R15.reuse, R152 ;  /* 0x000000980f987220 */ /* 0x040fe20000410000 */
[----:B------:R-:W-:Y:S01]  /*16420*/  LEA R6, R6, UR4, 0x1 ;  /* 0x0000000406067c11 */ /* 0x000fe2000f8e08ff */
[----:B------:R-:W-:Y:S01]  /*16430*/  FMUL.FTZ R153, R15, R153 ;  /* 0x000000990f997220 */ /* 0x000fe20000410000 */
[----:B------:R-:W-:Y:S01]  /*16440*/  LOP3.LUT R16, R16, 0x40, RZ, 0xc0, !PT ;  /* 0x0000004010107812 */ /* 0x000fe200078ec0ff */
[C---:B------:R-:W-:Y:S01]  /*16450*/  FMUL.FTZ R154, R7.reuse, R154 ;  /* 0x0000009a079a7220 */ /* 0x040fe20000410000 */
[----:B------:R-:W-:Y:S01]  /*16460*/  FMUL.FTZ R155, R7, R155 ;  /* 0x0000009b079b7220 */ /* 0x000fe20000410000 */
[C---:B------:R-:W-:Y:S01]  /*16470*/  FMUL.FTZ R144, R14.reuse, R144 ;  /* 0x000000900e907220 */ /* 0x040fe20000410000 */
[C---:B------:R-:W-:Y:S01]  /*16480*/  FMUL.FTZ R145, R14.reuse, R145 ;  /* 0x000000910e917220 */ /* 0x040fe20000410000 */
[C---:B------:R-:W-:Y:S01]  /*16490*/  FMUL.FTZ R136, R14.reuse, R136 ;  /* 0x000000880e887220 */ /* 0x040fe20000410000 */
[C---:B------:R-:W-:Y:S01]  /*164a0*/  FMUL.FTZ R146, R13.reuse, R146 ;  /* 0x000000920d927220 */ /* 0x040fe20000410000 */
[C---:B------:R-:W-:Y:S01]  /*164b0*/  FMUL.FTZ R147, R13.reuse, R147 ;  /* 0x000000930d937220 */ /* 0x040fe20000410000 */
[C---:B------:R-:W-:Y:S01]  /*164c0*/  FMUL.FTZ R138, R13.reuse, R138 ;  /* 0x0000008a0d8a7220 */ /* 0x040fe20000410000 */
[----:B------:R-:W-:Y:S01]  /*164d0*/  FMUL.FTZ R14, R14, R137 ;  /* 0x000000890e0e7220 */ /* 0x000fe20000410000 */
[----:B------:R-:W-:Y:S01]  /*164e0*/  FMUL.FTZ R13, R13, R139 ;  /* 0x0000008b0d0d7220 */ /* 0x000fe20000410000 */
[----:B------:R-:W-:Y:S01]  /*164f0*/  F2FP.F16.F32.PACK_AB R160, R161, R160 ;  /* 0x000000a0a1a0723e */ /* 0x000fe200000000ff */
[----:B------:R-:W1:Y:S01]  /*16500*/  S2R R8, SR_CTAID.Y ;  /* 0x0000000000087919 */ /* 0x000e620000002600 */
[----:B------:R-:W-:Y:S01]  /*16510*/  F2FP.F16.F32.PACK_AB R162, R163, R162 ;  /* 0x000000a2a3a2723e */ /* 0x000fe200000000ff */
[C---:B------:R-:W-:Y:S01]  /*16520*/  FMUL.FTZ R132, R15.reuse, R132 ;  /* 0x000000840f847220 */ /* 0x040fe20000410000 */
[C---:B------:R-:W-:Y:S01]  /*16530*/  FMUL.FTZ R133, R15.reuse, R133 ;  /* 0x000000850f857220 */ /* 0x040fe20000410000 */
[----:B------:R-:W-:Y:S01]  /*16540*/  FMUL.FTZ R140, R15, R140 ;  /* 0x0000008c0f8c7220 */ /* 0x000fe20000410000 */
[C---:B------:R-:W-:Y:S01]  /*16550*/  FMUL.FTZ R134, R7.reuse, R134 ;  /* 0x0000008607867220 */ /* 0x040fe20000410000 */
[C---:B------:R-:W-:Y:S01]  /*16560*/  FMUL.FTZ R135, R7.reuse, R135 ;  /* 0x0000008707877220 */ /* 0x040fe20000410000 */
[----:B------:R-:W-:Y:S01]  /*16570*/  FMUL.FTZ R142, R7, R142 ;  /* 0x0000008e078e7220 */ /* 0x000fe20000410000 */
[----:B------:R-:W-:Y:S01]  /*16580*/  F2FP.F16.F32.PACK_AB R148, R149, R148 ;  /* 0x000000949594723e */ /* 0x000fe200000000ff */
[----:B------:R-:W-:Y:S01]  /*16590*/  FMUL.FTZ R15, R15, R141 ;  /* 0x0000008d0f0f7220 */ /* 0x000fe20000410000 */
[----:B------:R-:W-:Y:S01]  /*165a0*/  F2FP.F16.F32.PACK_AB R150, R151, R150 ;  /* 0x000000969796723e */ /* 0x000fe200000000ff */
[----:B------:R-:W-:Y:S01]  /*165b0*/  FMUL.FTZ R7, R7, R143 ;  /* 0x0000008f07077220 */ /* 0x000fe20000410000 */
[C---:B------:R-:W-:Y:S01]  /*165c0*/  IADD3 R18, PT, PT, R6.reuse, -R17, RZ ;  /* 0x8000001106127210 */ /* 0x040fe20007ffe0ff */
[----:B------:R-:W-:Y:S01]  /*165d0*/  STS [R6], R160 ;  /* 0x000000a006007388 */ /* 0x000fe20000000800 */
[----:B------:R-:W-:Y:S01]  /*165e0*/  IADD3 R16, PT, PT, R6, -R16, RZ ;  /* 0x8000001006107210 */ /* 0x000fe20007ffe0ff */
[----:B------:R2:W4:Y:S01]  /*165f0*/  @P5 MUFU.LG2 R30, R11 ;  /* 0x0000000b001e5308 */ /* 0x0005220000000c00 */
[----:B------:R-:W-:Y:S01]  /*16600*/  F2FP.F16.F32.PACK_AB R156, R157, R156 ;  /* 0x0000009c9d9c723e */ /* 0x000fe200000000ff */
[----:B------:R-:W-:Y:S01]  /*16610*/  STS [R6+0x200], R162 ;  /* 0x000200a206007388 */ /* 0x000fe20000000800 */
[----:B------:R-:W-:-:S02]  /*16620*/  F2FP.F16.F32.PACK_AB R158, R159, R158 ;  /* 0x0000009e9f9e723e */ /* 0x000fc400000000ff */
[----:B------:R-:W-:Y:S01]  /*16630*/  F2FP.F16.F32.PACK_AB R152, R153, R152 ;  /* 0x000000989998723e */ /* 0x000fe200000000ff */
[----:B------:R-:W-:Y:S01]  /*16640*/  STS [R18+0x10], R148 ;  /* 0x0000109412007388 */ /* 0x000fe20000000800 */
[----:B------:R-:W-:Y:S01]  /*16650*/  F2FP.F16.F32.PACK_AB R154, R155, R154 ;  /* 0x0000009a9b9a723e */ /* 0x000fe200000000ff */
[----:B------:R-:W1:Y:S01]  /*16660*/  @P4 MUFU.LG2 R10, R10 ;  /* 0x0000000a000a4308 */ /* 0x000e620000000c00 */
[----:B------:R-:W-:Y:S01]  /*16670*/  F2FP.F16.F32.PACK_AB R144, R145, R144 ;  /* 0x000000909190723e */ /* 0x000fe200000000ff */
[----:B------:R-:W-:Y:S01]  /*16680*/  STS [R18+0x210], R150 ;  /* 0x0002109612007388 */ /* 0x000fe20000000800 */
[----:B------:R-:W-:Y:S02]  /*16690*/  F2FP.F16.F32.PACK_AB R146, R147, R146 ;  /* 0x000000929392723e */ /* 0x000fe400000000ff */
[----:B------:R-:W-:Y:S01]  /*166a0*/  F2FP.F16.F32.PACK_AB R14, R14, R136 ;  /* 0x000000880e0e723e */ /* 0x000fe200000000ff */
[----:B------:R-:W-:Y:S01]  /*166b0*/  STS [R6+0x1000], R156 ;  /* 0x0010009c06007388 */ /* 0x000fe20000000800 */
[----:B------:R-:W-:-:S02]  /*166c0*/  F2FP.F16.F32.PACK_AB R13, R13, R138 ;  /* 0x0000008a0d0d723e */ /* 0x000fc400000000ff */
[----:B------:R-:W-:Y:S01]  /*166d0*/  IADD3 R19, PT, PT, -R17, R16, RZ ;  /* 0x0000001011137210 */ /* 0x000fe20007ffe1ff */
[----:B------:R3:W-:Y:S01]  /*166e0*/  STS [R6+0x1200], R158 ;  /* 0x0012009e06007388 */ /* 0x0007e20000000800 */
[----:B------:R-:W-:Y:S01]  /*166f0*/  F2FP.F16.F32.PACK_AB R132, R133, R132 ;  /* 0x000000848584723e */ /* 0x000fe200000000ff */
[----:B------:R-:W4:Y:S01]  /*16700*/  @P1 LDC R17, c[0x0][0x430] ;  /* 0x00010c00ff111b82 */ /* 0x000f220000000800 */
[----:B------:R-:W-:Y:S01]  /*16710*/  F2FP.F16.F32.PACK_AB R134, R135, R134 ;  /* 0x000000868786723e */ /* 0x000fe200000000ff */
[----:B------:R-:W-:Y:S01]  /*16720*/  STS [R18+0x1010], R152 ;  /* 0x0010109812007388 */ /* 0x000fe20000000800 */
[----:B------:R-:W-:Y:S02]  /*16730*/  F2FP.F16.F32.PACK_AB R15, R15, R140 ;  /* 0x0000008c0f0f723e */ /* 0x000fe400000000ff */
[----:B------:R-:W-:Y:S01]  /*16740*/  F2FP.F16.F32.PACK_AB R142, R7, R142 ;  /* 0x0000008e078e723e */ /* 0x000fe200000000ff */
[----:B------:R-:W-:Y:S02]  /*16750*/  STS [R18+0x1210], R154 ;  /* 0x0012109a12007388 */ /* 0x000fe40000000800 */
[----:B--2---:R-:W2:Y:S02]  /*16760*/  @P5 LDC R11, c[0x0][0x458] ;  /* 0x00011600ff0b5b82 */ /* 0x004ea40000000800 */
[----:B------:R-:W-:Y:S04]  /*16770*/  STS [R16+0x20], R144 ;  /* 0x0000209010007388 */ /* 0x000fe80000000800 */
[----:B------:R-:W-:Y:S04]  /*16780*/  STS [R16+0x220], R146 ;  /* 0x0002209210007388 */ /* 0x000fe80000000800 */
[----:B------:R1:W-:Y:S04]  /*16790*/  STS [R19+0x30], R14 ;  /* 0x0000300e13007388 */ /* 0x0003e80000000800 */
[----:B------:R1:W-:Y:S01]  /*167a0*/  STS [R19+0x230], R13 ;  /* 0x0002300d13007388 */ /* 0x0003e20000000800 */
[----:B---3--:R-:W3:Y:S01]  /*167b0*/  @!P2 LDC.64 R6, c[0x0][0x400] ;  /* 0x00010000ff06ab82 */ /* 0x008ee20000000a00 */
[----:B----4-:R-:W-:-:S02]  /*167c0*/  @P1 IMAD R22, R17, R21, RZ ;  /* 0x0000001511161224 */ /* 0x010fc400078e02ff */
[----:B------:R-:W-:Y:S04]  /*167d0*/  STS [R16+0x1020], R132 ;  /* 0x0010208410007388 */ /* 0x000fe80000000800 */
[----:B------:R-:W-:Y:S04]  /*167e0*/  STS [R16+0x1220], R134 ;  /* 0x0012208610007388 */ /* 0x000fe80000000800 */
[----:B------:R4:W-:Y:S04]  /*167f0*/  STS [R19+0x1030], R15 ;  /* 0x0010300f13007388 */ /* 0x0009e80000000800 */
[----:B------:R2:W-:Y:S01]  /*16800*/  STS [R19+0x1230], R142 ;  /* 0x0012308e13007388 */ /* 0x0005e20000000800 */
[----:B-1----:R-:W1:Y:S01]  /*16810*/  S2R R14, SR_CTAID.Z ;  /* 0x00000000000e7919 */ /* 0x002e620000002700 */
[----:B------:R-:W1:Y:S01]  /*16820*/  @P2 LDC.64 R12, c[0x0][0x408] ;  /* 0x00010200ff0c2b82 */ /* 0x000e620000000a00 */
[----:B---3--:R-:W-:Y:S01]  /*16830*/  @!P2 IMAD.WIDE.U32 R28, R8, R6, RZ ;  /* 0x00000006081ca225 */ /* 0x008fe200078e00ff */
[----:B------:R-:W-:-:S06]  /*16840*/  @P1 MOV R6, 0x1 ;  /* 0x0000000100061802 */ /* 0x000fcc0000000f00 */
[----:B----4-:R-:W3:Y:S01]  /*16850*/  @P1 LDC R15, c[0x0][0x430] ;  /* 0x00010c00ff0f1b82 */ /* 0x010ee20000000800 */
[----:B------:R-:W-:Y:S05]  /*16860*/  @P1 BRA `(.L_x_255) ;  /* 0x0000000000201947 */ /* 0x000fea0003800000 */
[----:B------:R-:W-:Y:S01]  /*16870*/  ISETP.NE.AND P0, PT, R23, RZ, PT ;  /* 0x000000ff1700720c */ /* 0x000fe20003f05270 */
[----:B------:R-:W4:-:S12]  /*16880*/  LDC R16, c[0x0][0x3e0] ;  /* 0x0000f800ff107b82 */ /* 0x000f180000000800 */
[----:B------:R-:W4:Y:S01]  /*16890*/  @P0 LDC R6, c[0x0][0x454] ;  /* 0x00011500ff060b82 */ /* 0x000f220000000800 */
[----:B---3--:R-:W-:Y:S02]  /*168a0*/  @P0 MOV R15, 0x1 ;  /* 0x00000001000f0802 */ /* 0x008fe40000000f00 */
[----:B------:R-:W-:-:S05]  /*168b0*/  @!P0 MOV R15, 0x1 ;  /* 0x00000001000f8802 */ /* 0x000fca0000000f00 */
[----:B------:R-:W3:Y:S01]  /*168c0*/  @P0 LDC R22, c[0x0][0x454] ;  /* 0x00011500ff160b82 */ /* 0x000ee20000000800 */
[-C--:B----4-:R-:W-:Y:S02]  /*168d0*/  @P0 IMAD R6, R6, R16.reuse, RZ ;  /* 0x0000001006060224 */ /* 0x090fe400078e02ff */
[----:B------:R-:W-:-:S07]  /*168e0*/  @!P0 IMAD R6, R21, R16, RZ ;  /* 0x0000001015068224 */ /* 0x000fce00078e02ff */
.L_x_255:
[----:B------:R-:W-:Y:S01]  /*168f0*/  BAR.SYNC.DEFER_BLOCKING 0x0 ;  /* 0x0000000000007b1d */ /* 0x000fe20000010000 */
[----:B------:R-:W-:Y:S01]  /*16900*/  ISETP.NE.AND P0, PT, R220, -0x1, PT ;  /* 0xffffffffdc00780c */ /* 0x000fe20003f05270 */
[----:B------:R-:W-:Y:S01]  /*16910*/  @P6 FMUL.FTZ R32, R25, 0.69314718246459960938 ;  /* 0x3f31721819206820 */ /* 0x000fe20000410000 */
[----:B------:R-:W-:Y:S01]  /*16920*/  ISETP.NE.AND P1, PT, R23, RZ, !P1 ;  /* 0x000000ff1700720c */ /* 0x000fe20004f25270 */
[----:B------:R-:W-:Y:S02]  /*16930*/  @!P2 IMAD R23, R8, R7, R29 ;  /* 0x000000070817a224 */ /* 0x000fe400078e021d */
[----:B------:R-:W-:Y:S02]  /*16940*/  @P5 FMUL.FTZ R33, R30, 0.69314718246459960938 ;  /* 0x3f3172181e215820 */ /* 0x000fe40000410000 */
[----:B------:R-:W4:Y:S01]  /*16950*/  @P3 LDC R25, c[0x0][0x458] ;  /* 0x00011600ff193b82 */ /* 0x000f220000000800 */
[----:B------:R-:W3:Y:S01]  /*16960*/  @P3 MUFU.LG2 R9, R9 ;  /* 0x0000000900093308 */ /* 0x000ee20000000c00 */
[----:B-1----:R-:W-:Y:S01]  /*16970*/  @P2 IMAD.WIDE.U32 R30, R220, R12, RZ ;  /* 0x0000000cdc1e2225 */ /* 0x002fe200078e00ff */
[----:B------:R-:W-:-:S03]  /*16980*/  MOV R24, 0x7f800000 ;  /* 0x7f80000000187802 */ /* 0x000fc60000000f00 */
[----:B--2---:R-:W-:Y:S01]  /*16990*/  @P5 FFMA.FTZ R24, R3, R11, R33 ;  /* 0x0000000b03185223 */ /* 0x004fe20000010021 */
[----:B------:R-:W-:Y:S01]  /*169a0*/  @P4 FMUL.FTZ R10, R10, 0.69314718246459960938 ;  /* 0x3f3172180a0a4820 */ /* 0x000fe20000410000 */
[----:B---3--:R-:W-:Y:S01]  /*169b0*/  IMAD R22, R14, R22, RZ ;  /* 0x000000160e167224 */ /* 0x008fe200078e02ff */
[----:B------:R-:W-:Y:S01]  /*169c0*/  BSSY.RECONVERGENT B0, `(.L_x_256) ;  /* 0x000003e000007945 */ /* 0x000fe20003800200 */
[----:B------:R-:W1:Y:S01]  /*169d0*/  @P4 LDC R7, c[0x0][0x458] ;  /* 0x00011600ff074b82 */ /* 0x000e620000000800 */
[----:B------:R-:W-:Y:S01]  /*169e0*/  @P2 IMAD R23, R220, R13, R31 ;  /* 0x0000000ddc172224 */ /* 0x000fe200078e021f */
[----:B------:R-:W-:Y:S01]  /*169f0*/  MOV R13, 0x7f800000 ;  /* 0x7f800000000d7802 */ /* 0x000fe20000000f00 */
[----:B------:R-:W-:Y:S01]  /*16a00*/  @!P0 IMAD R220, R8, R21, RZ ;  /* 0x0000001508dc8224 */ /* 0x000fe200078e02ff */
[----:B------:R-:W-:Y:S01]  /*16a10*/  LOP3.LUT P0, RZ, R4, 0x3, RZ, 0xc0, !PT ;  /* 0x0000000304ff7812 */ /* 0x000fe2000780c0ff */
[----:B------:R-:W-:Y:S01]  /*16a20*/  @!P1 IMAD R22, R8, R6, R22 ;  /* 0x0000000608169224 */ /* 0x000fe200078e0216 */
[----:B------:R-:W-:Y:S01]  /*16a30*/  MOV R26, 0x7f800000 ;  /* 0x7f800000001a7802 */ /* 0x000fe20000000f00 */
[----:B------:R-:W-:Y:S01]  /*16a40*/  IMAD R6, R20, R15, RZ ;  /* 0x0000000f14067224 */ /* 0x000fe200078e02ff */
[----:B------:R-:W-:Y:S01]  /*16a50*/  SHF.R.S32.HI R3, RZ, 0x1f, R220 ;  /* 0x0000001fff037819 */ /* 0x000fe200000114dc */
[----:B------:R-:W-:Y:S01]  /*16a60*/  @P6 FFMA.FTZ R26, R164, R27, R32 ;  /* 0x0000001ba41a6223 */ /* 0x000fe20000010020 */
[----:B------:R2:W3:Y:S01]  /*16a70*/  LDS.128 R16, [R221+0x1800] ;  /* 0x00180000dd107984 */ /* 0x0004e20000000c00 */
[----:B------:R-:W-:Y:S01]  /*16a80*/  SEL R20, R220, RZ, P1 ;  /* 0x000000ffdc147207 */ /* 0x000fe20000800000 */
[----:B------:R-:W-:Y:S01]  /*16a90*/  @P3 FMUL.FTZ R9, R9, 0.69314718246459960938 ;  /* 0x3f31721809093820 */ /* 0x000fe20000410000 */
[----:B------:R-:W-:-:S02]  /*16aa0*/  SHF.L.U32 R6, R6, 0x7, RZ ;  /* 0x0000000706067819 */ /* 0x000fc400000006ff */
[----:B------:R-:W-:Y:S01]  /*16ab0*/  SEL R3, R3, RZ, P1 ;  /* 0x000000ff03037207 */ /* 0x000fe20000800000 */
[----:B----4-:R-:W-:Y:S01]  /*16ac0*/  @P3 FFMA.FTZ R13, R0, R25, R9 ;  /* 0x00000019000d3223 */ /* 0x010fe20000010009 */
[--C-:B------:R-:W-:Y:S02]  /*16ad0*/  IADD3 R20, P5, P1, R6, R20, R22.reuse ;  /* 0x0000001406147210 */ /* 0x100fe400079be016 */
[----:B------:R-:W-:Y:S02]  /*16ae0*/  SHF.R.S32.HI R22, RZ, 0x1f, R22 ;  /* 0x0000001fff167819 */ /* 0x000fe40000011416 */
[----:B------:R-:W-:Y:S02]  /*16af0*/  SHF.R.S32.HI R6, RZ, 0x1f, R6 ;  /* 0x0000001fff067819 */ /* 0x000fe40000011406 */
[----:B------:R-:W-:Y:S01]  /*16b00*/  MOV R12, 0x7f800000 ;  /* 0x7f800000000c7802 */ /* 0x000fe20000000f00 */
[----:B-1----:R-:W-:Y:S01]  /*16b10*/  @P4 FFMA.FTZ R12, R2, R7, R10 ;  /* 0x00000007020c4223 */ /* 0x002fe2000001000a */
[----:B------:R-:W-:Y:S01]  /*16b20*/  IADD3.X R0, PT, PT, R6, R3, R22, P5, P1 ;  /* 0x0000000306007210 */ /* 0x000fe20002fe2416 */
[----:B--23--:R-:W-:Y:S06]  /*16b30*/  @P0 BRA `(.L_x_257) ;  /* 0x0000000000980947 */ /* 0x00cfec0003800000 */
[----:B------:R-:W-:-:S04]  /*16b40*/  SHF.R.U32.HI R2, RZ, 0x1, R4 ;  /* 0x00000001ff027819 */ /* 0x000fc80000011604 */
[----:B------:R-:W-:-:S04]  /*16b50*/  LOP3.LUT R2, R2, 0x30, RZ, 0xc0, !PT ;  /* 0x0000003002027812 */ /* 0x000fc800078ec0ff */
[----:B------:R-:W-:-:S04]  /*16b60*/  LOP3.LUT R21, R2, 0x7, R5, 0xf8, !PT ;  /* 0x0000000702157812 */ /* 0x000fc800078ef805 */
[C---:B------:R-:W-:Y:S01]  /*16b70*/  ISETP.GE.AND P6, PT, R21.reuse, UR5, PT ;  /* 0x0000000515007c0c */ /* 0x040fe2000bfc6270 */
[C---:B------:R-:W-:Y:S01]  /*16b80*/  VIADD R32, R21.reuse, 0x8 ;  /* 0x0000000815207836 */ /* 0x040fe20000000000 */
[C---:B------:R-:W-:Y:S01]  /*16b90*/  LOP3.LUT R27, R21.reuse, 0x40, RZ, 0xfc, !PT ;  /* 0x00000040151b7812 */ /* 0x040fe200078efcff */
[----:B------:R-:W-:-:S03]  /*16ba0*/  VIADD R25, R21, 0x48 ;  /* 0x0000004815197836 */ /* 0x000fc60000000000 */
[----:B------:R-:W-:Y:S02]  /*16bb0*/  ISETP.GE.AND P5, PT, R32, UR5, PT ;  /* 0x0000000520007c0c */ /* 0x000fe4000bfa6270 */
[----:B------:R-:W-:Y:S02]  /*16bc0*/  ISETP.GE.AND P4, PT, R27, UR5, PT ;  /* 0x000000051b007c0c */ /* 0x000fe4000bf86270 */
[----:B------:R-:W-:-:S03]  /*16bd0*/  ISETP.GE.AND P3, PT, R25, UR5, PT ;  /* 0x0000000519007c0c */ /* 0x000fc6000bf66270 */
        /* <DEDUP_REMOVED lines=16> */
[-C--:B------:R-:W-:Y:S02]  /*16ce0*/  @!P4 IADD3 R8, P1, PT, R27, R20.reuse, RZ ;  /* 0x000000141b08c210 */ /* 0x080fe40007f3e0ff */
        /* <DEDUP_REMOVED lines=11> */
.L_x_257:
[----:B------:R-:W-:Y:S05]  /*16da0*/  BSYNC.RECONVERGENT B0 ;  /* 0x0000000000007941 */ /* 0x000fea0003800200 */
.L_x_256:
[----:B------:R-:W2:Y:S01]  /*16db0*/  LDCU UR4, c[0x0][0x440] ;  /* 0x00008800ff0477ac */ /* 0x000ea20008000800 */
[----:B------:R-:W-:Y:S01]  /*16dc0*/  @P2 IMAD.MOV.U32 R28, RZ, RZ, R30 ;  /* 0x000000ffff1c2224 */ /* 0x000fe200078e001e */
[C---:B------:R-:W-:Y:S01]  /*16dd0*/  LEA.HI R0, R4.reuse, 0x20, RZ, 0x1e ;  /* 0x0000002004007811 */ /* 0x040fe200078ff0ff */
[----:B------:R-:W-:Y:S01]  /*16de0*/  BSSY.RECONVERGENT B0, `(.L_x_258) ;  /* 0x0000018000007945 */ /* 0x000fe20003800200 */
[----:B------:R-:W-:Y:S01]  /*16df0*/  LEA.HI R4, R4, 0x60, RZ, 0x1e ;  /* 0x0000006004047811 */ /* 0x000fe200078ff0ff */
[----:B------:R-:W3:Y:S01]  /*16e00*/  LDCU.64 UR6, c[0x0][0x410] ;  /* 0x00008200ff0677ac */ /* 0x000ee20008000a00 */
[----:B------:R-:W-:-:S05]  /*16e10*/  IADD3 R8, P1, PT, R215, R28, RZ ;  /* 0x0000001cd7087210 */ /* 0x000fca0007f3e0ff */
[----:B------:R-:W-:Y:S01]  /*16e20*/  IMAD.X R9, RZ, RZ, R23, P1 ;  /* 0x000000ffff097224 */ /* 0x000fe200008e0617 */
[----:B--2---:R-:W-:-:S04]  /*16e30*/  ISETP.GE.AND P0, PT, R215, UR4, PT ;  /* 0x00000004d7007c0c */ /* 0x004fc8000bf06270 */
[----:B------:R-:W-:Y:S01]  /*16e40*/  ISETP.GE.OR P3, PT, R5, UR5, P0 ;  /* 0x0000000505007c0c */ /* 0x000fe20008766670 */
[----:B---3--:R-:W-:Y:S01]  /*16e50*/  IMAD.WIDE.U32 R8, R14, UR6, R8 ;  /* 0x000000060e087c25 */ /* 0x008fe2000f8e0008 */
[----:B------:R-:W-:Y:S02]  /*16e60*/  ISETP.GE.OR P2, PT, R0, UR5, P0 ;  /* 0x0000000500007c0c */ /* 0x000fe40008746670 */
[----:B------:R-:W-:Y:S01]  /*16e70*/  ISETP.GE.OR P1, PT, R214, UR5, P0 ;  /* 0x00000005d6007c0c */ /* 0x000fe20008726670 */
[----:B------:R-:W-:Y:S01]  /*16e80*/  IMAD R11, R14, UR7, R9 ;  /* 0x000000070e0b7c24 */ /* 0x000fe2000f8e0209 */
[----:B------:R-:W-:Y:S02]  /*16e90*/  ISETP.GE.OR P0, PT, R4, UR5, P0 ;  /* 0x0000000504007c0c */ /* 0x000fe40008706670 */
[----:B-1----:R1:W2:Y:S05]  /*16ea0*/  LDS.128 R4, [R221] ;  /* 0x00000000dd047984 */ /* 0x0022aa0000000c00 */
[----:B------:R-:W-:Y:S06]  /*16eb0*/  @P3 BRA `(.L_x_259) ;  /* 0x0000000000283947 */ /* 0x000fec0003800000 */
        /* <DEDUP_REMOVED lines=10> */
.L_x_259:
[----:B------:R-:W-:Y:S05]  /*16f60*/  BSYNC.RECONVERGENT B0 ;  /* 0x0000000000007941 */ /* 0x000fea0003800200 */
.L_x_258:
[----:B--23--:R2:W3:Y:S01]  /*16f70*/  LDS.128 R4, [R221+0x800] ;  /* 0x00080000dd047984 */ /* 0x00c4e20000000c00 */
[----:B------:R-:W-:Y:S04]  /*16f80*/  BSSY.RECONVERGENT B0, `(.L_x_260) ;  /* 0x000000f000007945 */ /* 0x000fe80003800200 */
[----:B------:R-:W-:Y:S05]  /*16f90*/  @P2 BRA `(.L_x_261) ;  /* 0x0000000000342947 */ /* 0x000fea0003800000 */
[----:B------:R-:W4:Y:S01]  /*16fa0*/  LDCU.64 UR8, c[0x0][0x408] ;  /* 0x00008100ff0877ac */ /* 0x000f220008000a00 */
[----:B------:R-:W-:Y:S01]  /*16fb0*/  IADD3 R2, P2, PT, R222, 0x20, RZ ;  /* 0x00000020de027810 */ /* 0x000fe20007f5e0ff */
[----:B------:R-:W-:Y:S01]  /*16fc0*/  IMAD.MOV.U32 R12, RZ, RZ, R8 ;  /* 0x000000ffff0c7224 */ /* 0x000fe200078e0008 */
[----:B------:R-:W-:Y:S01]  /*16fd0*/  MOV R13, R11 ;  /* 0x0000000b000d7202 */ /* 0x000fe20000000f00 */
[----:B------:R-:W1:Y:S02]  /*16fe0*/  LDCU.64 UR6, c[0x0][0x3f0] ;  /* 0x00007e00ff0677ac */ /* 0x000e640008000a00 */
[----:B------:R-:W-:-:S04]  /*16ff0*/  IMAD.X R0, RZ, RZ, R223, P2 ;  /* 0x000000ffff007224 */ /* 0x000fc800010e06df */
[----:B----4-:R-:W-:Y:S02]  /*17000*/  IMAD R0, R0, UR8, RZ ;  /* 0x0000000800007c24 */ /* 0x010fe4000f8e02ff */
[----:B------:R-:W-:-:S04]  /*17010*/  IMAD.WIDE.U32 R12, R2, UR8, R12 ;  /* 0x00000008020c7c25 */ /* 0x000fc8000f8e000c */
[----:B------:R-:W-:Y:S01]  /*17020*/  IMAD R0, R2, UR9, R0 ;  /* 0x0000000902007c24 */ /* 0x000fe2000f8e0200 */
[----:B-1----:R-:W-:-:S04]  /*17030*/  LEA R2, P2, R12, UR6, 0x1 ;  /* 0x000000060c027c11 */ /* 0x002fc8000f8408ff */
[----:B------:R-:W-:-:S04]  /*17040*/  IADD3 R0, PT, PT, R0, R13, RZ ;  /* 0x0000000d00007210 */ /* 0x000fc80007ffe0ff */
[----:B------:R-:W-:-:S05]  /*17050*/  LEA.HI.X R3, R12, UR7, R0, 0x1, P2 ;  /* 0x000000070c037c11 */ /* 0x000fca00090f0c00 */
[----:B---3--:R4:W-:Y:S02]  /*17060*/  STG.E.128 desc[UR14][R2.64], R4 ;  /* 0x0000000402007986 */ /* 0x0089e4000c101d0e */
.L_x_261:
[----:B------:R-:W-:Y:S05]  /*17070*/  BSYNC.RECONVERGENT B0 ;  /* 0x0000000000007941 */ /* 0x000fea0003800200 */
.L_x_260:
[----:B---34-:R3:W4:Y:S01]  /*17080*/  LDS.128 R4, [R221+0x1000] ;  /* 0x00100000dd047984 */ /* 0x0187220000000c00 */
[----:B------:R-:W-:Y:S04]  /*17090*/  BSSY.RECONVERGENT B0, `(.L_x_262) ;  /* 0x000000f000007945 */ /* 0x000fe80003800200 */
[----:B------:R-:W-:Y:S05]  /*170a0*/  @P1 BRA `(.L_x_263) ;  /* 0x0000000000341947 */ /* 0x000fea0003800000 */
[----:B------:R-:W1:Y:S01]  /*170b0*/  LDCU.64 UR8, c[0x0][0x408] ;  /* 0x00008100ff0877ac */ /* 0x000e620008000a00 */
[----:B------:R-:W-:Y:S01]  /*170c0*/  IADD3 R2, P1, PT, R222, 0x40, RZ ;  /* 0x00000040de027810 */ /* 0x000fe20007f3e0ff */
[----:B------:R-:W-:Y:S01]  /*170d0*/  IMAD.MOV.U32 R12, RZ, RZ, R8 ;  /* 0x000000ffff0c7224 */ /* 0x000fe200078e0008 */
[----:B------:R-:W-:Y:S01]  /*170e0*/  MOV R13, R11 ;  /* 0x0000000b000d7202 */ /* 0x000fe20000000f00 */
[----:B------:R-:W2:Y:S02]  /*170f0*/  LDCU.64 UR6, c[0x0][0x3f0] ;  /* 0x00007e00ff0677ac */ /* 0x000ea40008000a00 */
[----:B------:R-:W-:-:S04]  /*17100*/  IMAD.X R0, RZ, RZ, R223, P1 ;  /* 0x000000ffff007224 */ /* 0x000fc800008e06df */
[----:B-1----:R-:W-:Y:S02]  /*17110*/  IMAD R0, R0, UR8, RZ ;  /* 0x0000000800007c24 */ /* 0x002fe4000f8e02ff */
[----:B------:R-:W-:-:S04]  /*17120*/  IMAD.WIDE.U32 R12, R2, UR8, R12 ;  /* 0x00000008020c7c25 */ /* 0x000fc8000f8e000c */
[----:B------:R-:W-:Y:S01]  /*17130*/  IMAD R0, R2, UR9, R0 ;  /* 0x0000000902007c24 */ /* 0x000fe2000f8e0200 */
[----:B--2---:R-:W-:-:S04]  /*17140*/  LEA R2, P1, R12, UR6, 0x1 ;  /* 0x000000060c027c11 */ /* 0x004fc8000f8208ff */
[----:B------:R-:W-:-:S04]  /*17150*/  IADD3 R0, PT, PT, R0, R13, RZ ;  /* 0x0000000d00007210 */ /* 0x000fc80007ffe0ff */
[----:B------:R-:W-:-:S05]  /*17160*/  LEA.HI.X R3, R12, UR7, R0, 0x1, P1 ;  /* 0x000000070c037c11 */ /* 0x000fca00088f0c00 */
[----:B----4-:R1:W-:Y:S02]  /*17170*/  STG.E.128 desc[UR14][R2.64], R4 ;  /* 0x0000000402007986 */ /* 0x0103e4000c101d0e */
.L_x_263:
[----:B------:R-:W-:Y:S05]  /*17180*/  BSYNC.RECONVERGENT B0 ;  /* 0x0000000000007941 */ /* 0x000fea0003800200 */
.L_x_262:
[----:B------:R-:W-:Y:S05]  /*17190*/  @P0 EXIT ;  /* 0x000000000000094d */ /* 0x000fea0003800000 */
[----:B------:R-:W2:Y:S01]  /*171a0*/  LDCU.64 UR6, c[0x0][0x408] ;  /* 0x00008100ff0677ac */ /* 0x000ea20008000a00 */
[----:B------:R-:W-:Y:S01]  /*171b0*/  IADD3 R0, P0, PT, R222, 0x60, RZ ;  /* 0x00000060de007810 */ /* 0x000fe20007f1e0ff */
[----:B-1--4-:R-:W-:Y:S01]  /*171c0*/  IMAD.MOV.U32 R4, RZ, RZ, R8 ;  /* 0x000000ffff047224 */ /* 0x012fe200078e0008 */
        /* <DEDUP_REMOVED lines=9> */
[----:B------:R-:W-:Y:S01]  /*17260*/  STG.E.128 desc[UR14][R6.64], R16 ;  /* 0x0000001006007986 */ /* 0x000fe2000c101d0e */
[----:B------:R-:W-:Y:S05]  /*17270*/  EXIT ;  /* 0x000000000000794d */ /* 0x000fea0003800000 */
.L_x_264:
        /* <DEDUP_REMOVED lines=16> */
.L_x_729:


//--------------------- .text._ZN5flash16flash_fwd_kernelI23Flash_fwd_kernel_traitsILi32ELi128ELi128ELi4ELb0ELb0EN7cutlass6half_tE19Flash_kernel_traitsILi32ELi128ELi128ELi4ES3_EELb1ELb1ELb0ELb0ELb1ELb1ELb0ELb0EEEvNS_16Flash_fwd_paramsE --------------------------
	.section	.text._ZN5flash16flash_fwd_kernelI23Flash_fwd_kernel_traitsILi32ELi128ELi128ELi4ELb0ELb0EN7cutlass6half_tE19Flash_kernel_traitsILi32ELi128ELi128ELi4ES3_EELb1ELb1ELb0ELb0ELb1ELb1ELb0ELb0EEEvNS_16Flash_fwd_paramsE,"ax",@progbits
	.align	128
        .global         _ZN5flash16flash_fwd_kernelI23Flash_fwd_kernel_traitsILi32ELi128ELi128ELi4ELb0ELb0EN7cutlass6half_tE19Flash_kernel_traitsILi32ELi128ELi128ELi4ES3_EELb1ELb1ELb0ELb0ELb1ELb1ELb0ELb0EEEvNS_16Flash_fwd_paramsE
        .type           _ZN5flash16flash_fwd_kernelI23Flash_fwd_kernel_traitsILi32ELi128ELi128ELi4ELb0ELb0EN7cutlass6half_tE19Flash_kernel_traitsILi32ELi128ELi128ELi4ES3_EELb1ELb1ELb0ELb0ELb1ELb1ELb0ELb0EEEvNS_16Flash_fwd_paramsE,@function
        .size           _ZN5flash16flash_fwd_kernelI23Flash_fwd_kernel_traitsILi32ELi128ELi128ELi4ELb0ELb0EN7cutlass6half_tE19Flash_kernel_traitsILi32ELi128ELi128ELi4ES3_EELb1ELb1ELb0ELb0ELb1ELb1ELb0ELb0EEEvNS_16Flash_fwd_paramsE,(.L_x_730 - _ZN5flash16flash_fwd_kernelI23Flash_fwd_kernel_traitsILi32ELi128ELi128ELi4ELb0ELb0EN7cutlass6half_tE19Flash_kernel_traitsILi32ELi128ELi128ELi4ES3_EELb1ELb1ELb0ELb0ELb1ELb1ELb0ELb0EEEvNS_16Flash_fwd_paramsE)
        .other          _ZN5flash16flash_fwd_kernelI23Flash_fwd_kernel_traitsILi32ELi128ELi128ELi4ELb0ELb0EN7cutlass6half_tE19Flash_kernel_traitsILi32ELi128ELi128ELi4ES3_EELb1ELb1ELb0ELb0ELb1ELb1ELb0ELb0EEEvNS_16Flash_fwd_paramsE,@"STO_CUDA_ENTRY STV_DEFAULT"
_ZN5flash16flash_fwd_kernelI23Flash_fwd_kernel_traitsILi32ELi128ELi128ELi4ELb0ELb0EN7cutlass6half_tE19Flash_kernel_traitsILi32ELi128ELi128ELi4ES3_EELb1ELb1ELb0ELb0ELb1ELb1ELb0ELb0EEEvNS_16Flash_fwd_paramsE:
.text._ZN5flash16flash_fwd_kernelI23Flash_fwd_kernel_traitsILi32ELi128ELi128ELi4ELb0ELb0EN7cutlass6half_tE19Flash_kernel_traitsILi32ELi128ELi128ELi4ES3_EELb1ELb1ELb0ELb0ELb1ELb1ELb0ELb0EEEvNS_16Flash_fwd_paramsE:
[----:B------:R-:W1:Y:S01]  /*0000*/  LDC R1, c[0x0][0x37c] ;  /* 0x0000df00ff017b82 */ /* 0x000e620000000800 */
[----:B------:R-:W2:Y:S07]  /*0010*/  LDCU.U8 UR4, c[0x0][0x524] ;  /* 0x0000a480ff0477ac */ /* 0x000eae0008000000 */
[----:B------:R-:W3:Y:S01]  /*0020*/  LDC R54, c[0x0][0x518] ;  /* 0x00014600ff367b82 */ /* 0x000ee20000000800 */
[----:B-1----:R-:W-:Y:S01]  /*0030*/  VIADD R1, R1, 0xffffff40 ;  /* 0xffffff4001017836 */ /* 0x002fe20000000000 */
[----:B------:R-:W1:Y:S01]  /*0040*/  LDCU.64 UR26, c[0x0][0x358] ;  /* 0x00006b00ff1a77ac */ /* 0x000e620008000a00 */
[----:B------:R-:W4:Y:S05]  /*0050*/  LDCU.64 UR6, c[0x0][0x510] ;  /* 0x0000a200ff0677ac */ /* 0x000f2a0008000a00 */
[----:B------:R-:W1:Y:S01]  /*0060*/  LDC R55, c[0x0][0x51c] ;  /* 0x00014700ff377b82 */ /* 0x000e620000000800 */
[----:B------:R-:W4:Y:S01]  /*0070*/  S2R R188, SR_CTAID.X ;  /* 0x0000000000bc7919 */ /* 0x000f220000002500 */
[----:B------:R-:W4:Y:S06]  /*0080*/  S2R R74, SR_CTAID.Y ;  /* 0x00000000004a7919 */ /* 0x000f2c0000002600 */
[----:B------:R-:W4:Y:S01]  /*0090*/  LDC.64 R6, c[0x0][0x470] ;  /* 0x00011c00ff067b82 */ /* 0x000f220000000a00 */
[----:B--2---:R-:W-:Y:S01]  /*00a0*/  ISETP.NE.AND P3, PT, RZ, UR4, PT ;  /* 0x00000004ff007c0c */ /* 0x004fe2000bf65270 */
[----:B------:R-:W2:Y:S01]  /*00b0*/  S2R R75, SR_CTAID.Z ;  /* 0x00000000004b7919 */ /* 0x000ea20000002700 */
[----:B------:R-:W2:Y:S05]  /*00c0*/  S2R R194, SR_TID.X ;  /* 0x0000000000c27919 */ /* 0x000eaa0000002100 */
[----:B------:R-:W2:Y:S06]  /*00d0*/  LDC.64 R4, c[0x0][0x478] ;  /* 0x00011e00ff047b82 */ /* 0x000eac0000000a00 */
[----:B---3--:R-:W-:-:S02]  /*00e0*/  @P3 IMAD.MOV.U32 R2, RZ, RZ, R54 ;  /* 0x000000ffff023224 */ /* 0x008fc400078e0036 */
[----:B-1----:R-:W-:Y:S01]  /*00f0*/  @P3 IMAD.MOV.U32 R3, RZ, RZ, R55 ;  /* 0x000000ffff033224 */ /* 0x002fe200078e0037 */
[----:B------:R-:W1:Y:S05]  /*0100*/  LDC R73, c[0x0][0x434] ;  /* 0x00010d00ff497b82 */ /* 0x000e6a0000000800 */
[----:B------:R-:W3:Y:S01]  /*0110*/  @P3 LDG.E.64 R2, desc[UR26][R2.64] ;  /* 0x0000001a02023981 */ /* 0x000ee2000c1e1b00 */
[----:B----4-:R-:W-:Y:S02]  /*0120*/  IMAD.U32 R216, RZ, RZ, UR6 ;  /* 0x00000006ffd87e24 */ /* 0x010fe4000f8e00ff */
[----:B------:R-:W-:-:S06]  /*0130*/  IMAD.U32 R217, RZ, RZ, UR7 ;  /* 0x00000007ffd97e24 */ /* 0x000fcc000f8e00ff */
[----:B------:R-:W4:Y:S01]  /*0140*/  @P3 LDG.E.64 R216, desc[UR26][R216.64] ;  /* 0x0000001ad8d83981 */ /* 0x000f22000c1e1b00 */
[----:B------:R-:W-:Y:S01]  /*0150*/  ISETP.NE.U32.AND P2, PT, R6, RZ, PT ;  /* 0x000000ff0600720c */ /* 0x000fe20003f45070 */
[----:B------:R-:W-:Y:S01]  /*0160*/  IMAD.MOV.U32 R8, RZ, RZ, RZ ;  /* 0x000000ffff087224 */ /* 0x000fe200078e00ff */
[----:B--2---:R-:W-:Y:S02]  /*0170*/  LOP3.LUT R0, R75, R188, R74, 0xfe, !PT ;  /* 0x000000bc4b007212 */ /* 0x004fe400078efe4a */
[----:B------:R-:W-:Y:S02]  /*0180*/  ISETP.NE.U32.AND P1, PT, R4, RZ, PT ;  /* 0x000000ff0400720c */ /* 0x000fe40003f25070 */
[----:B------:R-:W-:Y:S02]  /*0190*/  LOP3.LUT P4, RZ, R0, R194, RZ, 0xfc, !PT ;  /* 0x000000c200ff7212 */ /* 0x000fe4000788fcff */
[----:B------:R-:W3:Y:S01]  /*01a0*/  @P3 LDC R0, c[0x0][0x520] ;  /* 0x00014800ff003b82 */ /* 0x000ee20000000800 */
[----:B------:R-:W-:-:S02]  /*01b0*/  ISETP.NE.AND.EX P2, PT, R7, RZ, PT, P2 ;  /* 0x000000ff0700720c */ /* 0x000fc40003f45320 */
[----:B------:R-:W-:-:S08]  /*01c0*/  ISETP.NE.AND.EX P1, PT, R5, RZ, PT, P1 ;  /* 0x000000ff0500720c */ /* 0x000fd00003f25310 */
[----:B------:R-:W4:Y:S08]  /*01d0*/  @!P4 LDC.64 R10, c[0x0][0x528] ;  /* 0x00014a00ff0acb82 */ /* 0x000f300000000a00 */
[----:B------:R-:W2:Y:S08]  /*01e0*/  @P2 LDC.64 R6, c[0x0][0x470] ;  /* 0x00011c00ff062b82 */ /* 0x000eb00000000a00 */
[----:B------:R-:W1:Y:S01]  /*01f0*/  @P1 LDC.64 R4, c[0x0][0x478] ;  /* 0x00011e00ff041b82 */ /* 0x000e620000000a00 */
[----:B------:R-:W-:-:S02]  /*0200*/  IMAD.SHL.U32 R191, R188, 0x80, RZ ;  /* 0x00000080bcbf7824 */ /* 0x000fc400078e00ff */
[----:B--2---:R-:W-:-:S04]  /*0210*/  @P2 IMAD.WIDE.U32 R6, R74, 0x4, R6 ;  /* 0x000000044a062825 */ /* 0x004fc800078e0006 */
[----:B-1----:R-:W-:Y:S01]  /*0220*/  @P1 IMAD.WIDE.U32 R4, R74, 0x4, R4 ;  /* 0x000000044a041825 */ /* 0x002fe200078e0004 */
[----:B---3--:R-:W-:-:S04]  /*0230*/  @P3 IADD3 R54, P0, PT, R2, R0, RZ ;  /* 0x0000000002363210 */ /* 0x008fc80007f1e0ff */
[----:B------:R-:W-:Y:S01]  /*0240*/  @P3 IADD3.X R55, PT, PT, RZ, R3, RZ, P0, !PT ;  /* 0x00000003ff373210 */ /* 0x000fe200007fe4ff */
[----:B------:R-:W-:-:S03]  /*0250*/  @!P4 IMAD.MOV.U32 R2, RZ, RZ, R54 ;  /* 0x000000ffff02c224 */ /* 0x000fc600078e0036 */
[----:B------:R-:W-:Y:S01]  /*0260*/  @!P4 MOV R3, R55 ;  /* 0x000000370003c202 */ /* 0x000fe20000000f00 */
[----:B----4-:R-:W-:Y:S04]  /*0270*/  @!P4 STG.E.64 desc[UR26][R10.64], R216 ;  /* 0x000000d80a00c986 */ /* 0x010fe8000c101b1a */
[----:B------:R1:W-:Y:S04]  /*0280*/  @!P4 STG.E.64 desc[UR26][R10.64+0x8], R2 ;  /* 0x000008020a00c986 */ /* 0x0003e8000c101b1a */
[----:B------:R2:W5:Y:S01]  /*0290*/  @P2 LDG.E R8, desc[UR26][R6.64] ;  /* 0x0000001a06082981 */ /* 0x000562000c1e1900 */
[----:B------:R-:W-:Y:S01]  /*02a0*/  ISETP.GE.AND P2, PT, R191, R73, PT ;  /* 0x00000049bf00720c */ /* 0x000fe20003f46270 */
[----:B-1----:R-:W1:Y:S02]  /*02b0*/  @!P1 LDC.64 R2, c[0x0][0x488] ;  /* 0x00012200ff029b82 */ /* 0x002e640000000a00 */
[----:B------:R2:W5:Y:S01]  /*02c0*/  @P1 LDG.E R6, desc[UR26][R4.64] ;  /* 0x0000001a04061981 */ /* 0x000562000c1e1900 */
[----:B-1----:R-:W-:-:S05]  /*02d0*/  @!P1 ISETP.NE.U32.AND P0, PT, R2, RZ, PT ;  /* 0x000000ff0200920c */ /* 0x002fca0003f05070 */
[----:B------:R-:W1:Y:S01]  /*02e0*/  @!P1 LDC.64 R4, c[0x0][0x438] ;  /* 0x00010e00ff049b82 */ /* 0x000e620000000a00 */
[----:B------:R-:W-:-:S03]  /*02f0*/  @!P1 ISETP.NE.AND.EX P0, PT, R3, RZ, PT, P0 ;  /* 0x000000ff0300920c */ /* 0x000fc60003f05300 */
[----:B--2---:R-:W-:Y:S10]  /*0300*/  @P2 EXIT ;  /* 0x000000000000294d */ /* 0x004ff40003800000 */
[----:B------:R-:W2:Y:S01]  /*0310*/  LDCU UR24, c[0x0][0x508] ;  /* 0x0000a100ff1877ac */ /* 0x000ea20008000800 */
[----:B-1----:R-:W-:Y:S01]  /*0320*/  @!P1 SEL R0, R5, RZ, P0 ;  /* 0x000000ff05009207 */ /* 0x002fe20000000000 */
[----:B-----5:R-:W-:-:S03]  /*0330*/  @P1 IMAD.IADD R52, R6, 0x1, -R8 ;  /* 0x0000000106341824 */ /* 0x020fc600078e0a08 */
[----:B------:R-:W-:Y:S01]  /*0340*/  @!P1 IADD3 R52, PT, PT, R0, R4, -R8 ;  /* 0x0000000400349210 */ /* 0x000fe20007ffe808 */
[----:B------:R-:W-:-:S04]  /*0350*/  VIADD R0, R188, 0x1 ;  /* 0x00000001bc007836 */ /* 0x000fc80000000000 */
[----:B------:R-:W-:Y:S02]  /*0360*/  VIADD R2, R52, 0x7f ;  /* 0x0000007f34027836 */ /* 0x000fe40000000000 */
[----:B------:R-:W-:-:S03]  /*0370*/  IMAD R0, R0, 0x80, -R73 ;  /* 0x0000008000007824 */ /* 0x000fc600078e0a49 */
[----:B------:R-:W-:Y:S02]  /*0380*/  SHF.R.S32.HI R4, RZ, 0x1f, R2 ;  /* 0x0000001fff047819 */ /* 0x000fe40000011402 */
[----:B--2---:R-:W-:Y:S02]  /*0390*/  IADD3 R0, PT, PT, R2, UR24, R0 ;  /* 0x0000001802007c10 */ /* 0x004fe4000fffe000 */
        /* <DEDUP_REMOVED lines=27> */
.L_x_266:
[----:B------:R-:W1:Y:S01]  /*0550*/  LDCU.64 UR4, c[0x0][0x410] ;  /* 0x00008200ff0477ac */ /* 0x000e620008000a00 */
[----:B------:R-:W-:Y:S01]  /*0560*/  LOP3.LUT R2, R3, 0x18, RZ, 0xc0, !PT ;  /* 0x0000001803027812 */ /* 0x000fe200078ec0ff */
[----:B------:R-:W-:Y:S01]  /*0570*/  IMAD.MOV.U32 R3, RZ, RZ, RZ ;  /* 0x000000ffff037224 */ /* 0x000fe200078e00ff */
[----:B------:R-:W2:Y:S01]  /*0580*/  LDC.64 R10, c[0x0][0x408] ;  /* 0x00010200ff0a7b82 */ /* 0x000ea20000000a00 */
[----:B------:R-:W-:Y:S01]  /*0590*/  SHF.R.U32.HI R18, RZ, 0x2, R194 ;  /* 0x00000002ff127819 */ /* 0x000fe200000116c2 */
[----:B---3--:R-:W-:Y:S01]  /*05a0*/  IMAD R6, R75, R6, RZ ;  /* 0x000000064b067224 */ /* 0x008fe200078e02ff */
[----:B------:R-:W-:Y:S01]  /*05b0*/  ISETP.NE.AND P1, PT, RZ, UR6, !P1 ;  /* 0x00000006ff007c0c */ /* 0x000fe2000cf25270 */
[----:B------:R-:W-:Y:S01]  /*05c0*/  IMAD.WIDE.U32 R2, R74, R4, R2 ;  /* 0x000000044a027225 */ /* 0x000fe200078e0002 */
[----:B------:R-:W-:Y:S01]  /*05d0*/  LEA R4, P0, R188, R18, 0x7 ;  /* 0x00000012bc047211 */ /* 0x000fe200078038ff */
[----:B------:R-:W-:Y:S01]  /*05e0*/  BSSY.RECONVERGENT B0, `(.L_x_267) ;  /* 0x0000037000007945 */ /* 0x000fe20003800200 */
[----:B------:R-:W-:Y:S01]  /*05f0*/  LOP3.LUT P6, R7, R194, 0x3, RZ, 0xc0, !PT ;  /* 0x00000003c2077812 */ /* 0x000fe200078cc0ff */
[----:B------:R-:W-:Y:S01]  /*0600*/  IMAD R3, R74, R5, R3 ;  /* 0x000000054a037224 */ /* 0x000fe200078e0203 */
[----:B------:R-:W-:Y:S01]  /*0610*/  LEA.HI.X R0, R188, RZ, RZ, 0x7, P0 ;  /* 0x000000ffbc007211 */ /* 0x000fe200000f3cff */
[----:B------:R-:W-:-:S02]  /*0620*/  IMAD R12, R74, R73, RZ ;  /* 0x000000494a0c7224 */ /* 0x000fc400078e02ff */
[----:B------:R-:W-:Y:S02]  /*0630*/  IMAD.IADD R9, R73, 0x1, -R191 ;  /* 0x0000000149097824 */ /* 0x000fe400078e0abf */
[C---:B------:R-:W-:Y:S02]  /*0640*/  VIADD R19, R18.reuse, 0x20 ;  /* 0x0000002012137836 */ /* 0x040fe40000000000 */
[----:B-1----:R-:W-:Y:S01]  /*0650*/  IMAD.WIDE.U32 R2, R75, UR4, R2 ;  /* 0x000000044b027c25 */ /* 0x002fe2000f8e0002 */
[CC--:B------:R-:W-:Y:S02]  /*0660*/  ISETP.GE.OR P6, PT, R18.reuse, R9.reuse, P6 ;  /* 0x000000091200720c */ /* 0x0c0fe400037c6670 */
[-C--:B------:R-:W-:Y:S01]  /*0670*/  ISETP.GE.AND P5, PT, R19, R9.reuse, PT ;  /* 0x000000091300720c */ /* 0x080fe20003fa6270 */
[----:B------:R-:W-:Y:S01]  /*0680*/  IMAD R3, R75, UR5, R3 ;  /* 0x000000054b037c24 */ /* 0x000fe2000f8e0203 */
[----:B------:R-:W1:Y:S01]  /*0690*/  LDCU.64 UR4, c[0x0][0x3f0] ;  /* 0x00007e00ff0477ac */ /* 0x000e620008000a00 */
[----:B------:R-:W-:Y:S01]  /*06a0*/  VIADD R20, R18, 0x40 ;  /* 0x0000004012147836 */ /* 0x000fe20000000000 */
[----:B------:R-:W-:Y:S01]  /*06b0*/  ISETP.NE.OR P5, PT, R7, RZ, P5 ;  /* 0x000000ff0700720c */ /* 0x000fe20002fa5670 */
[----:B--2---:R-:W-:Y:S01]  /*06c0*/  IMAD R0, R0, R10, RZ ;  /* 0x0000000a00007224 */ /* 0x004fe200078e02ff */
[C---:B------:R-:W-:Y:S01]  /*06d0*/  SHF.L.U64.HI R17, R10.reuse, 0x6, R11 ;  /* 0x000000060a117819 */ /* 0x040fe2000001020b */
[----:B------:R-:W-:Y:S01]  /*06e0*/  IMAD.SHL.U32 R15, R10, 0x40, RZ ;  /* 0x000000400a0f7824 */ /* 0x000fe200078e00ff */
[----:B------:R-:W-:Y:S01]  /*06f0*/  ISETP.GE.AND P4, PT, R20, R9, PT ;  /* 0x000000091400720c */ /* 0x000fe20003f86270 */
[----:B------:R-:W-:-:S02]  /*0700*/  IMAD R0, R4, R11, R0 ;  /* 0x0000000b04007224 */ /* 0x000fc400078e0200 */
[----:B------:R-:W-:Y:S01]  /*0710*/  IMAD.WIDE.U32 R4, R4, R10, R2 ;  /* 0x0000000a04047225 */ /* 0x000fe200078e0002 */
[----:B------:R-:W-:-:S03]  /*0720*/  ISETP.NE.OR P4, PT, R7, RZ, P4 ;  /* 0x000000ff0700720c */ /* 0x000fc60002785670 */
[----:B------:R-:W-:Y:S01]  /*0730*/  IMAD.IADD R0, R5, 0x1, R0 ;  /* 0x0000000105007824 */ /* 0x000fe200078e0200 */
[----:B------:R-:W-:Y:S01]  /*0740*/  SHF.R.S32.HI R5, RZ, 0x1f, R12 ;  /* 0x0000001fff057819 */ /* 0x000fe2000001140c */
[----:B------:R-:W-:Y:S02]  /*0750*/  VIADD R21, R18, 0x60 ;  /* 0x0000006012157836 */ /* 0x000fe40000000000 */
[----:B------:R-:W-:Y:S01]  /*0760*/  @!P1 IMAD R6, R74, R8, R6 ;  /* 0x000000084a069224 */ /* 0x000fe200078e0206 */
[C---:B-1----:R-:W-:Y:S02]  /*0770*/  LEA R2, P0, R4.reuse, UR4, 0x1 ;  /* 0x0000000404027c11 */ /* 0x042fe4000f8008ff */
[----:B------:R-:W-:Y:S02]  /*0780*/  ISETP.GE.AND P3, PT, R21, R9, PT ;  /* 0x000000091500720c */ /* 0x000fe40003f66270 */
[----:B------:R-:W-:Y:S01]  /*0790*/  LEA.HI.X R3, R4, UR5, R0, 0x1, P0 ;  /* 0x0000000504037c11 */ /* 0x000fe200080f0c00 */
[----:B----4-:R-:W-:Y:S01]  /*07a0*/  IMAD R0, R191, R13, RZ ;  /* 0x0000000dbf007224 */ /* 0x010fe200078e02ff */
[----:B------:R-:W-:-:S02]  /*07b0*/  IADD3 R8, P0, PT, R15, R2, RZ ;  /* 0x000000020f087210 */ /* 0x000fc40007f1e0ff */
[----:B------:R-:W-:Y:S01]  /*07c0*/  SEL R4, R12, RZ, P1 ;  /* 0x000000ff0c047207 */ /* 0x000fe20000800000 */
[----:B------:R1:W-:Y:S01]  /*07d0*/  STG.E.128 desc[UR26][R2.64], RZ ;  /* 0x000000ff02007986 */ /* 0x0003e2000c101d1a */
[----:B------:R-:W-:Y:S01]  /*07e0*/  SEL R16, R5, RZ, P1 ;  /* 0x000000ff05107207 */ /* 0x000fe20000800000 */
[----:B------:R-:W-:Y:S01]  /*07f0*/  IMAD.X R9, R17, 0x1, R3, P0 ;  /* 0x0000000111097824 */ /* 0x000fe200000e0603 */
[----:B------:R-:W-:Y:S02]  /*0800*/  IADD3 R12, P2, P1, R0, R4, R6 ;  /* 0x00000004000c7210 */ /* 0x000fe4000795e006 */
[----:B------:R-:W-:Y:S02]  /*0810*/  LEA R4, P0, R10, R2, 0x7 ;  /* 0x000000020a047211 */ /* 0x000fe400078038ff */
[----:B------:R-:W-:Y:S01]  /*0820*/  SHF.R.S32.HI R14, RZ, 0x1f, R0 ;  /* 0x0000001fff0e7819 */ /* 0x000fe20000011400 */
[----:B------:R1:W-:Y:S01]  /*0830*/  STG.E.128 desc[UR26][R8.64], RZ ;  /* 0x000000ff08007986 */ /* 0x0003e2000c101d1a */
[----:B------:R-:W-:-:S02]  /*0840*/  SHF.R.S32.HI R0, RZ, 0x1f, R6 ;  /* 0x0000001fff007819 */ /* 0x000fc40000011406 */
[----:B------:R-:W-:Y:S02]  /*0850*/  LEA.HI.X R5, R10, R3, R11, 0x7, P0 ;  /* 0x000000030a057211 */ /* 0x000fe400000f3c0b */
[----:B------:R-:W-:Y:S02]  /*0860*/  IADD3 R6, P0, PT, R4, R15, RZ ;  /* 0x0000000f04067210 */ /* 0x000fe40007f1e0ff */
[----:B------:R-:W-:Y:S01]  /*0870*/  ISETP.NE.OR P3, PT, R7, RZ, P3 ;  /* 0x000000ff0700720c */ /* 0x000fe20001f65670 */
[----:B------:R1:W-:Y:S01]  /*0880*/  STG.E.128 desc[UR26][R4.64], RZ ;  /* 0x000000ff04007986 */ /* 0x0003e2000c101d1a */
[----:B------:R-:W-:Y:S01]  /*0890*/  IADD3.X R10, PT, PT, R14, R16, R0, P2, P1 ;  /* 0x000000100e0a7210 */ /* 0x000fe200017e2400 */
[----:B------:R-:W-:-:S05]  /*08a0*/  IMAD.X R7, R5, 0x1, R17, P0 ;  /* 0x0000000105077824 */ /* 0x000fca00000e0611 */
[----:B------:R1:W-:Y:S01]  /*08b0*/  STG.E.128 desc[UR26][R6.64], RZ ;  /* 0x000000ff06007986 */ /* 0x0003e2000c101d1a */
[----:B------:R-:W-:Y:S05]  /*08c0*/  @P6 BRA `(.L_x_268) ;  /* 0x0000000000206947 */ /* 0x000fea0003800000 */
        /* <DEDUP_REMOVED lines=8> */
.L_x_268:
[----:B------:R-:W-:Y:S05]  /*0950*/  BSYNC.RECONVERGENT B0 ;  /* 0x0000000000007941 */ /* 0x000fea0003800200 */
.L_x_267:
        /* <DEDUP_REMOVED lines=10> */
.L_x_270:
[----:B------:R-:W-:Y:S05]  /*0a00*/  BSYNC.RECONVERGENT B0 ;  /* 0x0000000000007941 */ /* 0x000fea0003800200 */
.L_x_269:
        /* <DEDUP_REMOVED lines=10> */
.L_x_272:
[----:B------:R-:W-:Y:S05]  /*0ab0*/  BSYNC.RECONVERGENT B0 ;  /* 0x0000000000007941 */ /* 0x000fea0003800200 */
.L_x_271:
[----:B------:R-:W-:Y:S05]  /*0ac0*/  @P3 EXIT ;  /* 0x000000000000394d */ /* 0x000fea0003800000 */
[----:B------:R-:W5:Y:S01]  /*0ad0*/  LDCU.64 UR4, c[0x0][0x420] ;  /* 0x00008400ff0477ac */ /* 0x000f620008000a00 */
[----:B--234-:R-:W-:-:S05]  /*0ae0*/  IMAD R0, R21, R13, RZ ;  /* 0x0000000d15007224 */ /* 0x01cfca00078e02ff */
[----:B-1----:R-:W-:-:S04]  /*0af0*/  IADD3 R3, P0, PT, R0, R12, RZ ;  /* 0x0000000c00037210 */ /* 0x002fc80007f1e0ff */
[----:B------:R-:W-:Y:S02]  /*0b00*/  LEA.HI.X.SX32 R0, R0, R10, 0x1, P0 ;  /* 0x0000000a00007211 */ /* 0x000fe400000f0eff */
[----:B-----5:R-:W-:-:S04]  /*0b10*/  LEA R2, P0, R3, UR4, 0x2 ;  /* 0x0000000403027c11 */ /* 0x020fc8000f8010ff */
[----:B------:R-:W-:Y:S01]  /*0b20*/  LEA.HI.X R3, R3, UR5, R0, 0x2, P0 ;  /* 0x0000000503037c11 */ /* 0x000fe200080f1400 */
[----:B------:R-:W-:-:S05]  /*0b30*/  IMAD.MOV.U32 R0, RZ, RZ, 0x7f800000 ;  /* 0x7f800000ff007424 */ /* 0x000fca00078e00ff */
[----:B------:R-:W-:Y:S01]  /*0b40*/  STG.E desc[UR26][R2.64], R0 ;  /* 0x0000000002007986 */ /* 0x000fe2000c10191a */
[----:B------:R-:W-:Y:S05]  /*0b50*/  EXIT ;  /* 0x000000000000794d */ /* 0x000fea0003800000 */
.L_x_265:
[----:B------:R-:W1:Y:S01]  /*0b60*/  LDC R11, c[0x0][0x3e8] ;  /* 0x0000fa00ff0b7b82 */ /* 0x000e620000000800 */
[----:B------:R-:W-:Y:S01]  /*0b70*/  IABS R4, R75 ;  /* 0x0000004b00047213 */ /* 0x000fe20000000000 */
[----:B------:R-:W2:Y:S01]  /*0b80*/  LDCU.128 UR4, c[0x0][0x3b0] ;  /* 0x00007600ff0477ac */ /* 0x000ea20008000c00 */
[----:B------:R-:W-:Y:S01]  /*0b90*/  SHF.R.S32.HI R9, RZ, 0x1f, R8 ;  /* 0x0000001fff097819 */ /* 0x000fe20000011408 */
[----:B------:R-:W-:Y:S01]  /*0ba0*/  IMAD.SHL.U32 R228, R194, 0x8, RZ ;  /* 0x00000008c2e47824 */ /* 0x000fe200078e00ff */
[--C-:B------:R-:W-:Y:S01]  /*0bb0*/  SHF.R.U32.HI R192, RZ, 0x2, R194.reuse ;  /* 0x00000002ffc07819 */ /* 0x100fe200000116c2 */
[----:B------:R-:W3:Y:S01]  /*0bc0*/  LDCU.128 UR20, c[0x0][0x3a0] ;  /* 0x00007400ff1477ac */ /* 0x000ee20008000c00 */
[----:B------:R-:W-:Y:S01]  /*0bd0*/  IMAD.MOV.U32 R7, RZ, RZ, RZ ;  /* 0x000000ffff077224 */ /* 0x000fe200078e00ff */
[----:B------:R-:W4:Y:S01]  /*0be0*/  LDC.64 R20, c[0x0][0x3c0] ;  /* 0x0000f000ff147b82 */ /* 0x000f220000000a00 */
[----:B------:R-:W-:Y:S01]  /*0bf0*/  LOP3.LUT R6, R228, 0x18, RZ, 0xc0, !PT ;  /* 0x00000018e4067812 */ /* 0x000fe200078ec0ff */
[----:B------:R-:W5:Y:S01]  /*0c00*/  LDCU.128 UR16, c[0x0][0x3d0] ;  /* 0x00007a00ff1077ac */ /* 0x000f620008000c00 */
[----:B------:R-:W-:Y:S01]  /*0c10*/  IMAD.SHL.U32 R189, R194, 0x20, RZ ;  /* 0x00000020c2bd7824 */ /* 0x000fe200078e00ff */
[----:B------:R-:W-:Y:S01]  /*0c20*/  SHF.R.U32.HI R190, RZ, 0x1, R194 ;  /* 0x00000001ffbe7819 */ /* 0x000fe200000116c2 */
[----:B------:R-:W-:Y:S01]  /*0c30*/  VIADD R72, R224, 0xffffffff ;  /* 0xffffffffe0487836 */ /* 0x000fe20000000000 */
[----:B------:R-:W5:Y:S01]  /*0c40*/  LDCU.128 UR12, c[0x0][0x390] ;  /* 0x00007200ff0c77ac */ /* 0x000f620008000c00 */
[----:B------:R-:W-:Y:S01]  /*0c50*/  IMAD.MOV.U32 R193, RZ, RZ, RZ ;  /* 0x000000ffffc17224 */ /* 0x000fe200078e00ff */
[----:B------:R-:W-:Y:S01]  /*0c60*/  LOP3.LUT R53, R189, 0xc0, RZ, 0xc0, !PT ;  /* 0x000000c0bd357812 */ /* 0x000fe200078ec0ff */
[----:B------:R-:W5:Y:S01]  /*0c70*/  LDC.64 R24, c[0x0][0x3c8] ;  /* 0x0000f200ff187b82 */ /* 0x000f620000000a00 */
[----:B------:R-:W5:Y:S01]  /*0c80*/  LDCU.128 UR8, c[0x0][0x380] ;  /* 0x00007000ff0877ac */ /* 0x000f620008000c00 */
[----:B------:R-:W-:Y:S01]  /*0c90*/  IMAD.WIDE.U32 R28, R188, 0x80, R192 ;  /* 0x00000080bc1c7825 */ /* 0x000fe200078e00c0 */
[----:B-1----:R-:W-:-:S04]  /*0ca0*/  IABS R10, R11 ;  /* 0x0000000b000a7213 */ /* 0x002fc80000000000 */
[----:B------:R-:W1:Y:S08]  /*0cb0*/  I2F.RP R2, R10 ;  /* 0x0000000a00027306 */ /* 0x000e700000209400 */
[----:B-1----:R-:W1:Y:S02]  /*0cc0*/  MUFU.RCP R2, R2 ;  /* 0x0000000200027308 */ /* 0x002e640000001000 */
[----:B-1----:R-:W-:-:S06]  /*0cd0*/  VIADD R2, R2, 0xffffffe ;  /* 0x0ffffffe02027836 */ /* 0x002fcc0000000000 */
[----:B------:R-:W1:Y:S02]  /*0ce0*/  F2I.FTZ.U32.TRUNC.NTZ R3, R2 ;  /* 0x0000000200037305 */ /* 0x000e64000021f000 */
[----:B-1----:R-:W-:Y:S02]  /*0cf0*/  IMAD.MOV R0, RZ, RZ, -R3 ;  /* 0x000000ffff007224 */ /* 0x002fe400078e0a03 */
[----:B------:R-:W-:Y:S02]  /*0d00*/  IMAD.MOV.U32 R2, RZ, RZ, RZ ;  /* 0x000000ffff027224 */ /* 0x000fe400078e00ff */
[----:B------:R-:W-:-:S04]  /*0d10*/  IMAD R0, R0, R10, RZ ;  /* 0x0000000a00007224 */ /* 0x000fc800078e02ff */
[----:B------:R-:W-:-:S04]  /*0d20*/  IMAD.HI.U32 R2, R3, R0, R2 ;  /* 0x0000000003027227 */ /* 0x000fc800078e0002 */
[----:B------:R-:W-:-:S04]  /*0d30*/  IMAD.MOV.U32 R3, RZ, RZ, R4 ;  /* 0x000000ffff037224 */ /* 0x000fc800078e0004 */
[----:B------:R-:W-:-:S04]  /*0d40*/  IMAD.HI.U32 R4, R2, R3, RZ ;  /* 0x0000000302047227 */ /* 0x000fc800078e00ff */
[----:B------:R-:W-:Y:S02]  /*0d50*/  IMAD.MOV R0, RZ, RZ, -R4 ;  /* 0x000000ffff007224 */ /* 0x000fe400078e0a04 */
[----:B--2---:R-:W-:Y:S02]  /*0d60*/  IMAD R2, R9, UR6, RZ ;  /* 0x0000000609027c24 */ /* 0x004fe4000f8e02ff */
[----:B------:R-:W-:Y:S02]  /*0d70*/  IMAD R0, R10, R0, R3 ;  /* 0x000000000a007224 */ /* 0x000fe400078e0203 */
[C---:B------:R-:W-:Y:S02]  /*0d80*/  IMAD R5, R8.reuse, UR7, R2 ;  /* 0x0000000708057c24 */ /* 0x040fe4000f8e0202 */
[----:B------:R-:W-:Y:S01]  /*0d90*/  IMAD.WIDE.U32 R2, R8, UR6, R6 ;  /* 0x0000000608027c25 */ /* 0x000fe2000f8e0006 */
[----:B------:R-:W-:-:S03]  /*0da0*/  ISETP.GT.U32.AND P1, PT, R10, R0, PT ;  /* 0x000000000a00720c */ /* 0x000fc60003f24070 */
[----:B------:R-:W-:Y:S02]  /*0db0*/  IMAD.IADD R3, R3, 0x1, R5 ;  /* 0x0000000103037824 */ /* 0x000fe400078e0205 */
[----:B------:R-:W-:Y:S02]  /*0dc0*/  IMAD.SHL.U32 R5, R194, 0x4, RZ ;  /* 0x00000004c2057824 */ /* 0x000fe400078e00ff */
[C---:B---3--:R-:W-:Y:S01]  /*0dd0*/  IMAD.WIDE.U32 R2, R74.reuse, UR20, R2 ;  /* 0x000000144a027c25 */ /* 0x048fe2000f8e0002 */
[----:B------:R-:W-:Y:S02]  /*0de0*/  USHF.L.U64.HI UR20, UR4, 0x6, UR5 ;  /* 0x0000000604147899 */ /* 0x000fe40008010205 */
[----:B------:R-:W-:Y:S01]  /*0df0*/  LOP3.LUT R53, R53, 0x18, R5, 0xf8, !PT ;  /* 0x0000001835357812 */ /* 0x000fe200078ef805 */
[----:B------:R-:W-:Y:S01]  /*0e00*/  IMAD R3, R74, UR21, R3 ;  /* 0x000000154a037c24 */ /* 0x000fe2000f8e0203 */
[----:B------:R-:W-:Y:S01]  /*0e10*/  USHF.L.U32 UR21, UR4, 0x6, URZ ;  /* 0x0000000604157899 */ /* 0x000fe200080006ff */
[----:B------:R-:W-:-:S02]  /*0e20*/  @!P1 IMAD.IADD R0, R0, 0x1, -R10 ;  /* 0x0000000100009824 */ /* 0x000fc400078e0a0a */
[----:B------:R-:W-:Y:S01]  /*0e30*/  @!P1 VIADD R4, R4, 0x1 ;  /* 0x0000000104049836 */ /* 0x000fe20000000000 */
[----:B------:R-:W-:Y:S01]  /*0e40*/  ISETP.NE.AND P1, PT, R11, RZ, PT ;  /* 0x000000ff0b00720c */ /* 0x000fe20003f25270 */
[----:B------:R-:W-:Y:S01]  /*0e50*/  IMAD.WIDE.U32 R2, R192, UR6, R2 ;  /* 0x00000006c0027c25 */ /* 0x000fe2000f8e0002 */
[----:B------:R-:W-:Y:S02]  /*0e60*/  ISETP.GE.U32.AND P2, PT, R0, R10, PT ;  /* 0x0000000a0000720c */ /* 0x000fe40003f46070 */
[----:B------:R-:W-:Y:S01]  /*0e70*/  LOP3.LUT R0, R75, R11, RZ, 0x3c, !PT ;  /* 0x0000000b4b007212 */ /* 0x000fe200078e3cff */
[----:B------:R-:W-:-:S03]  /*0e80*/  IMAD R3, R192, UR7, R3 ;  /* 0x00000007c0037c24 */ /* 0x000fc6000f8e0203 */
[----:B------:R-:W-:Y:S01]  /*0e90*/  ISETP.GE.AND P0, PT, R0, RZ, PT ;  /* 0x000000ff0000720c */ /* 0x000fe20003f06270 */
[----:B----4-:R-:W-:-:S04]  /*0ea0*/  IMAD R0, R9, R20, RZ ;  /* 0x0000001409007224 */ /* 0x010fc800078e02ff */
[----:B------:R-:W-:Y:S02]  /*0eb0*/  IMAD R10, R8, R21, R0 ;  /* 0x00000015080a7224 */ /* 0x000fe400078e0200 */
[----:B------:R-:W-:Y:S02]  /*0ec0*/  @P2 VIADD R4, R4, 0x1 ;  /* 0x0000000104042836 */ /* 0x000fe40000000000 */
[----:B------:R-:W-:-:S04]  /*0ed0*/  IMAD.WIDE.U32 R8, R8, R20, R6 ;  /* 0x0000001408087225 */ /* 0x000fc800078e0006 */
[----:B------:R-:W-:Y:S01]  /*0ee0*/  IMAD.MOV.U32 R12, RZ, RZ, R4 ;  /* 0x000000ffff0c7224 */ /* 0x000fe200078e0004 */
[----:B------:R-:W-:Y:S01]  /*0ef0*/  LOP3.LUT R4, R228, 0xd8, RZ, 0xc0, !PT ;  /* 0x000000d8e4047812 */ /* 0x000fe200078ec0ff */
[----:B-----5:R-:W-:Y:S01]  /*0f00*/  IMAD.WIDE.U32 R6, R74, UR14, R6 ;  /* 0x0000000e4a067c25 */ /* 0x020fe2000f8e0006 */
[----:B------:R-:W-:Y:S02]  /*0f10*/  USHF.L.U64.HI UR14, UR6, 0x7, UR7 ;  /* 0x00000007060e7899 */ /* 0x000fe40008010207 */
[----:B------:R-:W-:Y:S01]  /*0f20*/  LOP3.LUT R4, R4, 0x18, R194, 0x78, !PT ;  /* 0x0000001804047812 */ /* 0x000fe200078e78c2 */
[----:B------:R-:W-:Y:S01]  /*0f30*/  @!P0 IMAD.MOV R12, RZ, RZ, -R12 ;  /* 0x000000ffff0c8224 */ /* 0x000fe200078e0a0c */
[----:B------:R-:W-:Y:S01]  /*0f40*/  @!P1 LOP3.LUT R12, RZ, R11, RZ, 0x33, !PT ;  /* 0x0000000bff0c9212 */ /* 0x000fe200078e33ff */
[----:B------:R-:W-:Y:S01]  /*0f50*/  IMAD R7, R74, UR15, R7 ;  /* 0x0000000f4a077c24 */ /* 0x000fe2000f8e0207 */
[----:B------:R-:W-:Y:S01]  /*0f60*/  LOP3.LUT R228, R4, 0x1f20, R228, 0xf8, !PT ;  /* 0x00001f2004e47812 */ /* 0x000fe200078ef8e4 */
[----:B------:R-:W-:Y:S01]  /*0f70*/  USHF.L.U32 UR15, UR6, 0x5, URZ ;  /* 0x00000005060f7899 */ /* 0x000fe200080006ff */
[----:B------:R-:W-:Y:S01]  /*0f80*/  SHF.R.S32.HI R13, RZ, 0x1f, R12 ;  /* 0x0000001fff0d7819 */ /* 0x000fe2000001140c */
[----:B------:R-:W-:-:S04]  /*0f90*/  IMAD.WIDE.U32 R4, R12, UR16, R2 ;  /* 0x000000100c047c25 */ /* 0x000fc8000f8e0002 */
[----:B------:R-:W-:Y:S01]  /*0fa0*/  IMAD R0, R13, UR16, RZ ;  /* 0x000000100d007c24 */ /* 0x000fe2000f8e02ff */
[----:B------:R-:W-:Y:S01]  /*0fb0*/  LEA R219, P0, R4, UR10, 0x1 ;  /* 0x0000000a04db7c11 */ /* 0x000fe2000f8008ff */
[----:B------:R-:W-:Y:S01]  /*0fc0*/  USHF.L.U32 UR10, UR6, 0x7, URZ ;  /* 0x00000007060a7899 */ /* 0x000fe200080006ff */
[----:B------:R-:W-:Y:S01]  /*0fd0*/  IMAD.IADD R3, R9, 0x1, R10 ;  /* 0x0000000109037824 */ /* 0x000fe200078e020a */
[----:B------:R-:W-:Y:S01]  /*0fe0*/  USHF.L.U32 UR16, UR6, 0x6, URZ ;  /* 0x0000000606107899 */ /* 0x000fe200080006ff */
[----:B------:R-:W-:Y:S01]  /*0ff0*/  IMAD R0, R12, UR17, R0 ;  /* 0x000000110c007c24 */ /* 0x000fe2000f8e0200 */
[----:B------:R-:W-:Y:S01]  /*1000*/  USHF.L.U32 UR17, UR4, 0x5, URZ ;  /* 0x0000000504117899 */ /* 0x000fe200080006ff */
[----:B------:R-:W-:Y:S01]  /*1010*/  IMAD.MOV.U32 R2, RZ, RZ, R8 ;  /* 0x000000ffff027224 */ /* 0x000fe200078e0008 */
[----:B------:R-:W-:Y:S01]  /*1020*/  STL [R1+0x5c], R219 ;  /* 0x00005cdb01007387 */ /* 0x000fe20000100800 */
[----:B------:R-:W-:Y:S02]  /*1030*/  IMAD.IADD R0, R5, 0x1, R0 ;  /* 0x0000000105007824 */ /* 0x000fe400078e0200 */
[----:B------:R-:W-:Y:S01]  /*1040*/  IMAD.WIDE.U32 R2, R74, UR22, R2 ;  /* 0x000000164a027c25 */ /* 0x000fe2000f8e0002 */
[----:B------:R-:W1:Y:S02]  /*1050*/  S2UR UR22, SR_CgaCtaId ;  /* 0x00000000001679c3 */ /* 0x000e640000008800 */
[----:B------:R-:W-:Y:S01]  /*1060*/  LEA.HI.X R218, R4, UR11, R0, 0x1, P0 ;  /* 0x0000000b04da7c11 */ /* 0x000fe200080f0c00 */
[C---:B------:R-:W-:Y:S01]  /*1070*/  IMAD R0, R72.reuse, UR14, RZ ;  /* 0x0000000e48007c24 */ /* 0x040fe2000f8e02ff */
[----:B------:R-:W-:Y:S01]  /*1080*/  USHF.L.U64.HI UR11, UR6, 0x5, UR7 ;  /* 0x00000005060b7899 */ /* 0x000fe20008010207 */
[----:B------:R-:W-:Y:S01]  /*1090*/  IMAD.WIDE.U32 R4, R72, UR10, RZ ;  /* 0x0000000a48047c25 */ /* 0x000fe2000f8e00ff */
[----:B------:R-:W-:Y:S01]  /*10a0*/  USHF.L.U64.HI UR6, UR6, 0x6, UR7 ;  /* 0x0000000606067899 */ /* 0x000fe20008010207 */
[----:B------:R-:W-:Y:S01]  /*10b0*/  STL [R1+0x58], R218 ;  /* 0x000058da01007387 */ /* 0x000fe20000100800 */
[----:B------:R-:W-:Y:S01]  /*10c0*/  USHF.L.U64.HI UR7, UR4, 0x5, UR5 ;  /* 0x0000000504077899 */ /* 0x000fe20008010205 */
[----:B------:R-:W-:Y:S01]  /*10d0*/  IMAD.IADD R5, R5, 0x1, R0 ;  /* 0x0000000105057824 */ /* 0x000fe200078e0200 */
[----:B------:R-:W-:Y:S01]  /*10e0*/  IADD3 R0, P0, PT, R4, UR15, RZ ;  /* 0x0000000f04007c10 */ /* 0x000fe2000ff1e0ff */
[----:B------:R-:W-:Y:S01]  /*10f0*/  IMAD R3, R74, UR23, R3 ;  /* 0x000000174a037c24 */ /* 0x000fe2000f8e0203 */
[----:B------:R-:W-:Y:S01]  /*1100*/  LEA R22, P2, R4, R219, 0x1 ;  /* 0x000000db04167211 */ /* 0x000fe200078408ff */
[----:B------:R-:W-:Y:S01]  /*1110*/  STL.64 [R1+0x70], R192 ;  /* 0x000070c001007387 */ /* 0x000fe20000100a00 */
[----:B------:R-:W-:Y:S01]  /*1120*/  IADD3.X R8, PT, PT, R5, UR11, RZ, P0, !PT ;  /* 0x0000000b05087c10 */ /* 0x000fe200087fe4ff */
[----:B------:R-:W-:Y:S01]  /*1130*/  IMAD.WIDE.U32 R2, R192, R20, R2 ;  /* 0x00000014c0027225 */ /* 0x000fe200078e0002 */
[C---:B------:R-:W-:Y:S01]  /*1140*/  IADD3 R9, P1, PT, R0.reuse, UR15, RZ ;  /* 0x0000000f00097c10 */ /* 0x040fe2000ff3e0ff */
[----:B------:R-:W-:Y:S01]  /*1150*/  STL.64 [R1+0x78], R28 ;  /* 0x0000781c01007387 */ /* 0x000fe20000100a00 */
[----:B------:R-:W-:Y:S01]  /*1160*/  IADD3 R10, P0, PT, R0, UR16, RZ ;  /* 0x00000010000a7c10 */ /* 0x000fe2000ff1e0ff */
[----:B------:R-:W-:Y:S01]  /*1170*/  IMAD R3, R192, R21, R3 ;  /* 0x00000015c0037224 */ /* 0x000fe200078e0203 */
[----:B------:R-:W-:-:S02]  /*1180*/  LEA.HI.X R23, R4, R218, R5, 0x1, P2 ;  /* 0x000000da04177211 */ /* 0x000fc400010f0c05 */
[-C--:B------:R-:W-:Y:S02]  /*1190*/  LEA R18, P2, R0, R219.reuse, 0x1 ;  /* 0x000000db00127211 */ /* 0x080fe400078408ff */
[C---:B------:R-:W-:Y:S02]  /*11a0*/  IADD3.X R4, PT, PT, R8.reuse, UR11, RZ, P1, !PT ;  /* 0x0000000b08047c10 */ /* 0x040fe40008ffe4ff */
[----:B------:R-:W-:Y:S02]  /*11b0*/  IADD3.X R5, PT, PT, R8, UR6, RZ, P0, !PT ;  /* 0x0000000608057c10 */ /* 0x000fe400087fe4ff */
[-C--:B------:R-:W-:Y:S02]  /*11c0*/  LEA R16, P1, R9, R219.reuse, 0x1 ;  /* 0x000000db09107211 */ /* 0x080fe400078208ff */
[----:B------:R-:W-:Y:S02]  /*11d0*/  LEA R14, P0, R10, R219, 0x1 ;  /* 0x000000db0a0e7211 */ /* 0x000fe400078008ff */
[-C--:B------:R-:W-:Y:S01]  /*11e0*/  LEA.HI.X R19, R0, R218.reuse, R8, 0x1, P2 ;  /* 0x000000da00137211 */ /* 0x080fe200010f0c08 */
[----:B------:R-:W-:Y:S01]  /*11f0*/  IMAD R0, R13, UR18, RZ ;  /* 0x000000120d007c24 */ /* 0x000fe2000f8e02ff */
[-C--:B------:R-:W-:Y:S01]  /*1200*/  LEA.HI.X R17, R9, R218.reuse, R4, 0x1, P1 ;  /* 0x000000da09117211 */ /* 0x080fe200008f0c04 */
[----:B------:R-:W-:Y:S01]  /*1210*/  IMAD.U32 R8, RZ, RZ, UR17 ;  /* 0x00000011ff087e24 */ /* 0x000fe2000f8e00ff */
[----:B------:R-:W-:Y:S01]  /*1220*/  LEA.HI.X R15, R10, R218, R5, 0x1, P0 ;  /* 0x000000da0a0f7211 */ /* 0x000fe200000f0c05 */
[----:B------:R-:W-:-:S02]  /*1230*/  IMAD.U32 R9, RZ, RZ, UR7 ;  /* 0x00000007ff097e24 */ /* 0x000fc4000f8e00ff */
[C---:B------:R-:W-:Y:S02]  /*1240*/  IMAD R13, R12.reuse, UR19, R0 ;  /* 0x000000130c0d7c24 */ /* 0x040fe4000f8e0200 */
[----:B------:R-:W-:-:S04]  /*1250*/  IMAD.WIDE.U32 R4, R12, UR18, R2 ;  /* 0x000000120c047c25 */ /* 0x000fc8000f8e0002 */
[----:B------:R-:W-:Y:S01]  /*1260*/  IMAD.WIDE.U32 R10, R75, R24, R6 ;  /* 0x000000184b0a7225 */ /* 0x000fe200078e0006 */
[----:B------:R-:W-:-:S03]  /*1270*/  LEA R27, P0, R4, UR12, 0x1 ;  /* 0x0000000c041b7c11 */ /* 0x000fc6000f8008ff */
[----:B------:R-:W-:Y:S02]  /*1280*/  IMAD.U32 R6, RZ, RZ, UR21 ;  /* 0x00000015ff067e24 */ /* 0x000fe4000f8e00ff */
[----:B------:R-:W-:Y:S01]  /*1290*/  IMAD.U32 R7, RZ, RZ, UR20 ;  /* 0x00000014ff077e24 */ /* 0x000fe2000f8e00ff */
[----:B------:R-:W-:Y:S01]  /*12a0*/  STL [R1+0x68], R27 ;  /* 0x0000681b01007387 */ /* 0x000fe20000100800 */
[----:B------:R-:W-:Y:S02]  /*12b0*/  IMAD R0, R29, UR4, RZ ;  /* 0x000000041d007c24 */ /* 0x000fe4000f8e02ff */
[----:B------:R-:W-:Y:S02]  /*12c0*/  IMAD.IADD R13, R5, 0x1, R13 ;  /* 0x00000001050d7824 */ /* 0x000fe400078e020d */
[----:B------:R-:W-:-:S03]  /*12d0*/  IMAD.WIDE.U32 R8, R28, UR4, R8 ;  /* 0x000000041c087c25 */ /* 0x000fc6000f8e0008 */
[----:B------:R-:W-:Y:S01]  /*12e0*/  LEA.HI.X R26, R4, UR13, R13, 0x1, P0 ;  /* 0x0000000d041a7c11 */ /* 0x000fe200080f0c0d */
[----:B------:R-:W-:Y:S01]  /*12f0*/  IMAD R3, R75, R25, R11 ;  /* 0x000000194b037224 */ /* 0x000fe200078e020b */
[----:B------:R-:W-:Y:S01]  /*1300*/  IADD3 R11, P3, PT, R10, R8, RZ ;  /* 0x000000080a0b7210 */ /* 0x000fe20007f7e0ff */
[----:B------:R-:W-:Y:S02]  /*1310*/  IMAD.MOV.U32 R2, RZ, RZ, R10 ;  /* 0x000000ffff027224 */ /* 0x000fe400078e000a */
[C---:B------:R-:W-:Y:S01]  /*1320*/  IMAD R0, R28.reuse, UR5, R0 ;  /* 0x000000051c007c24 */ /* 0x040fe2000f8e0200 */
[----:B------:R-:W-:Y:S01]  /*1330*/  STL [R1+0x64], R26 ;  /* 0x0000641a01007387 */ /* 0x000fe20000100800 */
[C---:B------:R-:W-:Y:S01]  /*1340*/  IMAD.WIDE.U32 R6, R28.reuse, UR4, R6 ;  /* 0x000000041c067c25 */ /* 0x040fe2000f8e0006 */
[----:B------:R-:W2:Y:S03]  /*1350*/  LDCU UR5, c[0x0][0x3e0] ;  /* 0x00007c00ff0577ac */ /* 0x000ea60008000800 */
[----:B------:R-:W-:Y:S01]  /*1360*/  IMAD.WIDE.U32 R4, R28, UR4, R2 ;  /* 0x000000041c047c25 */ /* 0x000fe2000f8e0002 */
[C---:B------:R-:W-:Y:S01]  /*1370*/  IADD3 R12, P2, PT, R10.reuse, R6, RZ ;  /* 0x000000060a0c7210 */ /* 0x040fe20007f5e0ff */
[----:B------:R-:W-:Y:S01]  /*1380*/  UMOV UR4, 0x400 ;  /* 0x0000040000047882 */ /* 0x000fe20000000000 */
[----:B------:R-:W-:Y:S01]  /*1390*/  IADD3 R10, P1, P0, R10, UR17, R6 ;  /* 0x000000110a0a7c10 */ /* 0x000fe2000f83e006 */
[----:B------:R-:W-:Y:S01]  /*13a0*/  IMAD.IADD R2, R0, 0x1, R7 ;  /* 0x0000000100027824 */ /* 0x000fe200078e0207 */
[----:B------:R-:W-:Y:S01]  /*13b0*/  IADD3.X R7, PT, PT, R3, R0, R9, P3, !PT ;  /* 0x0000000003077210 */ /* 0x000fe20001ffe409 */
[----:B------:R-:W-:Y:S01]  /*13c0*/  IMAD.IADD R0, R5, 0x1, R0 ;  /* 0x0000000105007824 */ /* 0x000fe200078e0200 */
[----:B------:R-:W-:Y:S01]  /*13d0*/  LEA R8, P3, R4, UR8, 0x1 ;  /* 0x0000000804087c11 */ /* 0x000fe2000f8608ff */
[----:B-1----:R-:W-:Y:S01]  /*13e0*/  ULEA UR4, UR22, UR4, 0x18 ;  /* 0x0000000416047291 */ /* 0x002fe2000f8ec0ff */
[----:B------:R-:W-:Y:S01]  /*13f0*/  IMAD.X R5, R2, 0x1, R3, P2 ;  /* 0x0000000102057824 */ /* 0x000fe200010e0603 */
[----:B------:R-:W-:-:S02]  /*1400*/  IADD3.X R3, PT, PT, R3, UR7, R2, P1, P0 ;  /* 0x0000000703037c10 */ /* 0x000fc40008fe0402 */
[----:B------:R-:W-:Y:S01]  /*1410*/  LEA.HI.X R9, R4, UR9, R0, 0x1, P3 ;  /* 0x0000000904097c11 */ /* 0x000fe200098f0c00 */
[----:B------:R-:W-:Y:S01]  /*1420*/  IMAD.SHL.U32 R0, R194, 0x10, RZ ;  /* 0x00000010c2007824 */ /* 0x000fe200078e00ff */
[C---:B------:R-:W-:Y:S02]  /*1430*/  LEA R6, P2, R11.reuse, UR8, 0x1 ;  /* 0x000000080b067c11 */ /* 0x040fe4000f8408ff */
[----:B------:R-:W-:Y:S02]  /*1440*/  LEA R4, P1, R12, UR8, 0x1 ;  /* 0x000000080c047c11 */ /* 0x000fe4000f8208ff */
[----:B------:R-:W-:Y:S02]  /*1450*/  LEA R2, P0, R10, UR8, 0x1 ;  /* 0x000000080a027c11 */ /* 0x000fe4000f8008ff */
[----:B------:R-:W-:Y:S02]  /*1460*/  LEA R228, R228, UR4, 0x1 ;  /* 0x00000004e4e47c11 */ /* 0x000fe4000f8e08ff */
[----:B------:R-:W-:-:S02]  /*1470*/  LEA.HI.X R7, R11, UR9, R7, 0x1, P2 ;  /* 0x000000090b077c11 */ /* 0x000fc400090f0c07 */
[----:B------:R-:W-:Y:S01]  /*1480*/  LEA.HI.X R5, R12, UR9, R5, 0x1, P1 ;  /* 0x000000090c057c11 */ /* 0x000fe200088f0c05 */
[----:B------:R-:W-:Y:S01]  /*1490*/  @!PT LDS RZ, [RZ] ;  /* 0x00000000fffff984 */ /* 0x000fe20000000800 */
[----:B------:R-:W-:Y:S01]  /*14a0*/  @!PT LDS RZ, [RZ] ;  /* 0x00000000fffff984 */ /* 0x000fe20000000800 */
[----:B------:R-:W-:Y:S01]  /*14b0*/  @!PT LDS RZ, [RZ] ;  /* 0x00000000fffff984 */ /* 0x000fe20000000800 */
[----:B------:R1:W-:Y:S01]  /*14c0*/  LDGSTS.E.BYPASS.LTC128B.128 [R228], desc[UR26][R8.64] ;  /* 0x0000000008e47fae */ /* 0x0003e2000b981a1a */
[----:B------:R-:W-:-:S03]  /*14d0*/  LEA.HI.X R3, R10, UR9, R3, 0x1, P0 ;  /* 0x000000090a037c11 */ /* 0x000fc600080f0c03 */
[----:B------:R3:W-:Y:S04]  /*14e0*/  LDGSTS.E.BYPASS.LTC128B.128 [R228+0x800], desc[UR26][R6.64] ;  /* 0x0080000006e47fae */ /* 0x0007e8000b981a1a */
[----:B------:R4:W-:Y:S04]  /*14f0*/  LDGSTS.E.BYPASS.LTC128B.128 [R228+0x1000], desc[UR26][R4.64] ;  /* 0x0100000004e47fae */ /* 0x0009e8000b981a1a */
[----:B------:R5:W-:Y:S04]  /*1500*/  LDGSTS.E.BYPASS.LTC128B.128 [R228+0x1800], desc[UR26][R2.64] ;  /* 0x0180000002e47fae */ /* 0x000be8000b981a1a */
[----:B------:R-:W-:Y:S04]  /*1510*/  LDGSTS.E.BYPASS.LTC128B.128 [R228+0x2000], desc[UR26][R22.64] ;  /* 0x0200000016e47fae */ /* 0x000fe8000b981a1a */
[----:B------:R-:W-:Y:S04]  /*1520*/  LDGSTS.E.BYPASS.LTC128B.128 [R228+0x2800], desc[UR26][R18.64] ;  /* 0x0280000012e47fae */ /* 0x000fe8000b981a1a */
[----:B------:R-:W-:Y:S01]  /*1530*/  LDGSTS.E.BYPASS.LTC128B.128 [R228+0x3000], desc[UR26][R16.64] ;  /* 0x0300000010e47fae */ /* 0x000fe2000b981a1a */
[----:B-1----:R-:W-:-:S03]  /*1540*/  IMAD.SHL.U32 R8, R20, 0x20, RZ ;  /* 0x0000002014087824 */ /* 0x002fc600078e00ff */
[----:B------:R1:W-:Y:S01]  /*1550*/  LDGSTS.E.BYPASS.LTC128B.128 [R228+0x3800], desc[UR26][R14.64] ;  /* 0x038000000ee47fae */ /* 0x0003e2000b981a1a */
[----:B---3--:R-:W-:-:S03]  /*1560*/  LOP3.LUT R7, R53, 0x8, R194, 0x78, !PT ;  /* 0x0000000835077812 */ /* 0x008fc600078e78c2 */
[----:B------:R-:W0:Y:S01]  /*1570*/  LDGDEPBAR ;  /* 0x00000000000079af */ /* 0x000e220000000000 */
[----:B------:R-:W-:Y:S01]  /*1580*/  SHF.L.U64.HI R6, R20, 0x5, R21 ;  /* 0x0000000514067819 */ /* 0x000fe20000010215 */
[C---:B----4-:R-:W-:Y:S01]  /*1590*/  IMAD.WIDE.U32 R4, R72.reuse, R20, RZ ;  /* 0x0000001448047225 */ /* 0x050fe200078e00ff */
[----:B------:R-:W-:Y:S02]  /*15a0*/  LOP3.LUT R53, R53, 0x8, R190, 0x78, !PT ;  /* 0x0000000835357812 */ /* 0x000fe400078e78be */
[----:B-----5:R-:W-:Y:S01]  /*15b0*/  LOP3.LUT R2, R189, 0x120, RZ, 0xc0, !PT ;  /* 0x00000120bd027812 */ /* 0x020fe200078ec0ff */
[----:B------:R-:W-:Y:S01]  /*15c0*/  IMAD R3, R72, R21, R5 ;  /* 0x0000001548037224 */ /* 0x000fe200078e0205 */
[----:B------:R-:W-:-:S04]  /*15d0*/  LEA R10, P2, R4, R27, 0x8 ;  /* 0x0000001b040a7211 */ /* 0x000fc800078440ff */
[----:B------:R-:W-:Y:S02]  /*15e0*/  LEA.HI.X R11, R4, R26, R3, 0x8, P2 ;  /* 0x0000001a040b7211 */ /* 0x000fe400010f4403 */
[----:B-1----:R-:W-:Y:S01]  /*15f0*/  LOP3.LUT R14, R2, 0x3e00, R0, 0xf8, !PT ;  /* 0x00003e00020e7812 */ /* 0x002fe200078ef800 */
[----:B------:R-:W-:-:S04]  /*1600*/  DEPBAR.LE SB0, 0x0 ;  /* 0x000080000000791a */ /* 0x000fc80000000000 */
[----:B------:R-:W-:Y:S01]  /*1610*/  BAR.SYNC.DEFER_BLOCKING 0x0 ;  /* 0x0000000000007b1d */ /* 0x000fe20000010000 */
[----:B------:R-:W-:Y:S02]  /*1620*/  LOP3.LUT R0, R0, 0x100, RZ, 0xc0, !PT ;  /* 0x0000010000007812 */ /* 0x000fe400078ec0ff */
[----:B------:R-:W-:Y:S02]  /*1630*/  LEA R2, P0, R4, R8, 0x7 ;  /* 0x0000000804027211 */ /* 0x000fe400078038ff */
[----:B------:R-:W-:Y:S02]  /*1640*/  LOP3.LUT R0, R0, 0x20, R189, 0xf8, !PT ;  /* 0x0000002000007812 */ /* 0x000fe400078ef8bd */
[----:B------:R-:W-:Y:S02]  /*1650*/  LEA.HI.X R5, R4, R6, R3, 0x7, P0 ;  /* 0x0000000604057211 */ /* 0x000fe400000f3c03 */
[----:B------:R-:W-:Y:S02]  /*1660*/  LOP3.LUT R0, R0, R7, RZ, 0xfc, !PT ;  /* 0x0000000700007212 */ /* 0x000fe400078efcff */
[----:B------:R-:W-:-:S02]  /*1670*/  IADD3 R7, P1, PT, R2, R8, RZ ;  /* 0x0000000802077210 */ /* 0x000fc40007f3e0ff */
[----:B------:R-:W-:Y:S02]  /*1680*/  LEA R12, P0, R20, R2, 0x6 ;  /* 0x00000002140c7211 */ /* 0x000fe400078030ff */
[----:B------:R-:W-:Y:S01]  /*1690*/  LEA R4, P2, R2, R27, 0x1 ;  /* 0x0000001b02047211 */ /* 0x000fe200078408ff */
[----:B------:R-:W-:Y:S01]  /*16a0*/  IMAD.X R3, R5, 0x1, R6, P1 ;  /* 0x0000000105037824 */ /* 0x000fe200008e0606 */
[----:B------:R-:W-:Y:S02]  /*16b0*/  LEA.HI.X R13, R20, R5, R21, 0x6, P0 ;  /* 0x00000005140d7211 */ /* 0x000fe400000f3415 */
[-C--:B------:R-:W-:Y:S02]  /*16c0*/  LEA R8, P1, R7, R27.reuse, 0x1 ;  /* 0x0000001b07087211 */ /* 0x080fe400078208ff */
[----:B------:R-:W-:Y:S02]  /*16d0*/  LEA R6, P0, R12, R27, 0x1 ;  /* 0x0000001b0c067211 */ /* 0x000fe400078008ff */
[----:B------:R-:W-:Y:S01]  /*16e0*/  LEA.HI.X R5, R2, R26, R5, 0x1, P2 ;  /* 0x0000001a02057211 */ /* 0x000fe200010f0c05 */
[----:B------:R-:W-:Y:S01]  /*16f0*/  @!PT LDS RZ, [RZ] ;  /* 0x00000000fffff984 */ /* 0x000fe20000000800 */
[----:B------:R-:W-:Y:S01]  /*1700*/  @!PT LDS RZ, [RZ] ;  /* 0x00000000fffff984 */ /* 0x000fe20000000800 */
[----:B------:R-:W-:Y:S01]  /*1710*/  @!PT LDS RZ, [RZ] ;  /* 0x00000000fffff984 */ /* 0x000fe20000000800 */
[----:B------:R-:W-:Y:S01]  /*1720*/  LDGSTS.E.BYPASS.LTC128B.128 [R228+0x4000], desc[UR26][R10.64] ;  /* 0x040000000ae47fae */ /* 0x000fe2000b981a1a */
[----:B------:R-:W-:-:S02]  /*1730*/  LOP3.LUT R2, R14, R53, RZ, 0xfc, !PT ;  /* 0x000000350e027212 */ /* 0x000fc400078efcff */
[-C--:B------:R-:W-:Y:S01]  /*1740*/  LEA.HI.X R9, R7, R26.reuse, R3, 0x1, P1 ;  /* 0x0000001a07097211 */ /* 0x080fe200008f0c03 */
[----:B------:R-:W-:Y:S01]  /*1750*/  LDGSTS.E.BYPASS.LTC128B.128 [R228+0x4800], desc[UR26][R4.64] ;  /* 0x0480000004e47fae */ /* 0x000fe2000b981a1a */
[----:B------:R-:W-:Y:S02]  /*1760*/  LEA.HI.X R7, R12, R26, R13, 0x1, P0 ;  /* 0x0000001a0c077211 */ /* 0x000fe400000f0c0d */
[----:B------:R-:W-:Y:S01]  /*1770*/  LEA R207, R2, UR4, 0x1 ;  /* 0x0000000402cf7c11 */ /* 0x000fe2000f8e08ff */
[----:B------:R1:W-:Y:S01]  /*1780*/  LDGSTS.E.BYPASS.LTC128B.128 [R228+0x5000], desc[UR26][R8.64] ;  /* 0x0500000008e47fae */ /* 0x0003e2000b981a1a */
[----:B------:R-:W-:Y:S01]  /*1790*/  LEA R204, R0, UR4, 0x1 ;  /* 0x0000000400cc7c11 */ /* 0x000fe2000f8e08ff */
[----:B------:R-:W-:Y:S01]  /*17a0*/  IMAD.MOV.U32 R0, RZ, RZ, 0x20 ;  /* 0x00000020ff007424 */ /* 0x000fe200078e00ff */
[----:B------:R-:W-:Y:S01]  /*17b0*/  LOP3.LUT P0, RZ, R194, 0x4, RZ, 0xc0, !PT ;  /* 0x00000004c2ff7812 */ /* 0x000fe2000780c0ff */
[----:B------:R3:W-:Y:S01]  /*17c0*/  LDGSTS.E.BYPASS.LTC128B.128 [R228+0x5800], desc[UR26][R6.64] ;  /* 0x0580000006e47fae */ /* 0x0007e2000b981a1a */
[----:B------:R-:W-:Y:S01]  /*17d0*/  LOP3.LUT R3, R190, 0x1f0, RZ, 0xc0, !PT ;  /* 0x000001f0be037812 */ /* 0x000fe200078ec0ff */
[----:B--2---:R-:W-:Y:S01]  /*17e0*/  IMAD R2, R74, UR5, R75 ;  /* 0x000000054a027c24 */ /* 0x004fe2000f8e024b */
[----:B------:R-:W-:Y:S01]  /*17f0*/  SEL R0, R0, 0xffffffe0, !P0 ;  /* 0xffffffe000007807 */ /* 0x000fe20004000000 */
[----:B------:R-:W-:Y:S01]  /*1800*/  LDSM.16.M88.4 R12, [R204+0x2000] ;  /* 0x00200000cc0c783b */ /* 0x000fe20000000200 */
[----:B------:R-:W-:Y:S01]  /*1810*/  IADD3 R3, PT, PT, R3, 0x1, R191 ;  /* 0x0000000103037810 */ /* 0x000fe20007ffe0bf */
[----:B------:R-:W-:-:S02]  /*1820*/  IMAD.SHL.U32 R2, R2, 0x20, RZ ;  /* 0x0000002002027824 */ /* 0x000fc400078e00ff */
[----:B------:R-:W-:Y:S01]  /*1830*/  LDSM.16.M88.4 R20, [R204+0x3c00] ;  /* 0x003c0000cc14783b */ /* 0x000fe20000000200 */
[C---:B------:R-:W-:Y:S02]  /*1840*/  IMAD.IADD R208, R0.reuse, 0x1, R207 ;  /* 0x0000000100d07824 */ /* 0x040fe400078e02cf */
[----:B------:R-:W-:Y:S01]  /*1850*/  IMAD.IADD R206, R0, 0x1, R204 ;  /* 0x0000000100ce7824 */ /* 0x000fe200078e02cc */
[----:B------:R-:W-:Y:S04]  /*1860*/  LDSM.16.M88.4 R44, [R204+0x2400] ;  /* 0x00240000cc2c783b */ /* 0x000fe80000000200 */
[----:B------:R-:W-:Y:S04]  /*1870*/  LDSM.16.M88.4 R40, [R204+0x2800] ;  /* 0x00280000cc28783b */ /* 0x000fe80000000200 */
[----:B------:R-:W-:Y:S04]  /*1880*/  LDSM.16.M88.4 R36, [R204+0x2c00] ;  /* 0x002c0000cc24783b */ /* 0x000fe80000000200 */
[----:B-1----:R-:W1:Y:S04]  /*1890*/  LDSM.16.M88.4 R8, [R207] ;  /* 0x00000000cf08783b */ /* 0x002e680000000200 */
[----:B---3--:R-:W2:Y:S04]  /*18a0*/  LDSM.16.M88.4 R4, [R207+0x1000] ;  /* 0x00100000cf04783b */ /* 0x008ea80000000200 */
[----:B------:R-:W3:Y:S04]  /*18b0*/  LDSM.16.M88.4 R32, [R204+0x3000] ;  /* 0x00300000cc20783b */ /* 0x000ee80000000200 */
[----:B------:R-:W4:Y:S04]  /*18c0*/  LDSM.16.M88.4 R28, [R204+0x3400] ;  /* 0x00340000cc1c783b */ /* 0x000f280000000200 */
[----:B------:R-:W5:Y:S04]  /*18d0*/  LDSM.16.M88.4 R24, [R204+0x3800] ;  /* 0x00380000cc18783b */ /* 0x000f680000000200 */
[----:B------:R-:W-:Y:S04]  /*18e0*/  LDSM.16.M88.4 R48, [R206+0x2000] ;  /* 0x00200000ce30783b */ /* 0x000fe80000000200 */
[----:B------:R-:W-:Y:S04]  /*18f0*/  LDSM.16.M88.4 R16, [R208] ;  /* 0x00000000d010783b */ /* 0x000fe80000000200 */
[----:B------:R-:W0:Y:S01]  /*1900*/  LDGDEPBAR ;  /* 0x00000000000079af */ /* 0x000e220000000000 */
[-C--:B-1----:R-:W-:Y:S08]  /*1910*/  HMMA.16816.F32 R56, R8, R12.reuse, RZ ;  /* 0x0000000c0838723c */ /* 0x082ff000000018ff */
[C---:B--2---:R-:W-:Y:S08]  /*1920*/  HMMA.16816.F32 R60, R4.reuse, R12, RZ ;  /* 0x0000000c043c723c */ /* 0x044ff000000018ff */
[-C--:B------:R-:W-:Y:S08]  /*1930*/  HMMA.16816.F32 R64, R4, R14.reuse, RZ ;  /* 0x0000000e0440723c */ /* 0x080ff000000018ff */
[----:B------:R-:W-:Y:S01]  /*1940*/  HMMA.16816.F32 R68, R8, R14, RZ ;  /* 0x0000000e0844723c */ /* 0x000fe200000018ff */
[----:B------:R-:W1:Y:S07]  /*1950*/  LDSM.16.M88.4 R12, [R208+0x1000] ;  /* 0x00100000d00c783b */ /* 0x000e6e0000000200 */
[C---:B------:R-:W-:Y:S08]  /*1960*/  HMMA.16816.F32 R176, R4.reuse, R20, RZ ;  /* 0x0000001404b0723c */ /* 0x040ff000000018ff */
[----:B------:R-:W-:Y:S08]  /*1970*/  HMMA.16816.F32 R180, R4, R22, RZ ;  /* 0x0000001604b4723c */ /* 0x000ff000000018ff */
[C---:B------:R-:W-:Y:S08]  /*1980*/  HMMA.16816.F32 R152, R8.reuse, R20, RZ ;  /* 0x000000140898723c */ /* 0x040ff000000018ff */
[C---:B------:R-:W-:Y:S01]  /*1990*/  HMMA.16816.F32 R164, R8.reuse, R22, RZ ;  /* 0x0000001608a4723c */ /* 0x040fe200000018ff */
[----:B------:R-:W2:Y:S07]  /*19a0*/  LDSM.16.M88.4 R20, [R206+0x2400] ;  /* 0x00240000ce14783b */ /* 0x000eae0000000200 */
[-C--:B------:R-:W-:Y:S08]  /*19b0*/  HMMA.16816.F32 R76, R8, R44.reuse, RZ ;  /* 0x0000002c084c723c */ /* 0x080ff000000018ff */
[C---:B------:R-:W-:Y:S08]  /*19c0*/  HMMA.16816.F32 R80, R4.reuse, R44, RZ ;  /* 0x0000002c0450723c */ /* 0x040ff000000018ff */
[C---:B------:R-:W-:Y:S08]  /*19d0*/  HMMA.16816.F32 R88, R4.reuse, R46, RZ ;  /* 0x0000002e0458723c */ /* 0x040ff000000018ff */
[C---:B------:R-:W-:Y:S08]  /*19e0*/  HMMA.16816.F32 R100, R4.reuse, R40, RZ ;  /* 0x000000280464723c */ /* 0x040ff000000018ff */
[C---:B------:R-:W-:Y:S08]  /*19f0*/  HMMA.16816.F32 R108, R4.reuse, R42, RZ ;  /* 0x0000002a046c723c */ /* 0x040ff000000018ff */
[C---:B------:R-:W-:Y:S08]  /*1a00*/  HMMA.16816.F32 R116, R4.reuse, R36, RZ ;  /* 0x000000240474723c */ /* 0x040ff000000018ff */
[C---:B------:R-:W-:Y:S08]  /*1a10*/  HMMA.16816.F32 R124, R4.reuse, R38, RZ ;  /* 0x00000026047c723c */ /* 0x040ff000000018ff */
[C---:B---3--:R-:W-:Y:S08]  /*1a20*/  HMMA.16816.F32 R136, R4.reuse, R32, RZ ;  /* 0x000000200488723c */ /* 0x048ff000000018ff */
[C---:B------:R-:W-:Y:S08]  /*1a30*/  HMMA.16816.F32 R140, R4.reuse, R34, RZ ;  /* 0x00000022048c723c */ /* 0x040ff000000018ff */
[C---:B----4-:R-:W-:Y:S08]  /*1a40*/  HMMA.16816.F32 R156, R4.reuse, R28, RZ ;  /* 0x0000001c049c723c */ /* 0x050ff000000018ff */
[C---:B------:R-:W-:Y:S08]  /*1a50*/  HMMA.16816.F32 R160, R4.reuse, R30, RZ ;  /* 0x0000001e04a0723c */ /* 0x040ff000000018ff */
[C---:B-----5:R-:W-:Y:S08]  /*1a60*/  HMMA.16816.F32 R172, R4.reuse, R24, RZ ;  /* 0x0000001804ac723c */ /* 0x060ff000000018ff */
[----:B------:R-:W-:Y:S01]  /*1a70*/  HMMA.16816.F32 R184, R4, R26, RZ ;  /* 0x0000001a04b8723c */ /* 0x000fe200000018ff */
[----:B------:R-:W-:Y:S01]  /*1a80*/  IMAD.SHL.U32 R7, R194, 0x2, RZ ;  /* 0x00000002c2077824 */ /* 0x000fe200078e00ff */
[----:B------:R-:W-:-:S04]  /*1a90*/  LOP3.LUT R4, R192, 0x7, RZ, 0xc0, !PT ;  /* 0x00000007c0047812 */ /* 0x000fc800078ec0ff */
[----:B------:R-:W-:Y:S02]  /*1aa0*/  IADD3 R3, PT, PT, R3, -R73, R4 ;  /* 0x8000004903037210 */ /* 0x000fe40007ffe004 */
[C---:B------:R-:W-:Y:S01]  /*1ab0*/  HMMA.16816.F32 R84, R8.reuse, R46, RZ ;  /* 0x0000002e0854723c */ /* 0x040fe200000018ff */
[----:B------:R-:W-:Y:S02]  /*1ac0*/  LOP3.LUT R7, R7, 0x6, RZ, 0xc0, !PT ;  /* 0x0000000607077812 */ /* 0x000fe400078ec0ff */
[----:B------:R-:W-:Y:S02]  /*1ad0*/  IADD3 R3, PT, PT, R3, UR24, R52 ;  /* 0x0000001803037c10 */ /* 0x000fe4000fffe034 */
[----:B------:R-:W-:Y:S01]  /*1ae0*/  SHF.R.S32.HI R4, RZ, 0x1f, R2 ;  /* 0x0000001fff047819 */ /* 0x000fe20000011402 */
[----:B------:R-:W-:Y:S01]  /*1af0*/  IMAD R7, R72, 0x80, R7 ;  /* 0x0000008048077824 */ /* 0x000fe200078e0207 */
[C---:B------:R-:W-:Y:S01]  /*1b00*/  VIADDMNMX R6, R3.reuse, 0x40, R52, PT ;  /* 0x0000004003067846 */ /* 0x040fe20003800134 */
[----:B------:R-:W-:Y:S01]  /*1b10*/  HMMA.16816.F32 R132, R8, R28, RZ ;  /* 0x0000001c0884723c */ /* 0x000fe200000018ff */
[----:B------:R-:W-:-:S02]  /*1b20*/  VIMNMX R5, PT, PT, R3, R52, PT ;  /* 0x0000003403057248 */ /* 0x000fc40003fe0100 */
[C---:B------:R-:W-:Y:S02]  /*1b30*/  ISETP.GE.AND P5, PT, R7.reuse, R6, PT ;  /* 0x000000060700720c */ /* 0x040fe40003fa6270 */
[----:B------:R-:W-:-:S03]  /*1b40*/  ISETP.GE.AND P4, PT, R7, R5, PT ;  /* 0x000000050700720c */ /* 0x000fc60003f86270 */
[----:B------:R-:W-:Y:S01]  /*1b50*/  HMMA.16816.F32 R144, R8, R30, RZ ;  /* 0x0000001e0890723c */ /* 0x000fe200000018ff */
[----:B------:R-:W3:Y:S07]  /*1b60*/  LDSM.16.M88.4 R28, [R206+0x2800] ;  /* 0x00280000ce1c783b */ /* 0x000eee0000000200 */
[----:B-1----:R-:W-:Y:S01]  /*1b70*/  HMMA.16816.F32 R44, R12, R48, R60 ;  /* 0x000000300c2c723c */ /* 0x002fe2000000183c */
[----:B------:R-:W-:Y:S02]  /*1b80*/  LOP3.LUT R62, R194, 0x1f, RZ, 0xc0, !PT ;  /* 0x0000001fc23e7812 */ /* 0x000fe400078ec0ff */
[----:B------:R-:W-:-:S02]  /*1b90*/  SHF.R.U32.HI R60, RZ, 0x5, R194 ;  /* 0x00000005ff3c7819 */ /* 0x000fc400000116c2 */
[----:B------:R-:W-:Y:S02]  /*1ba0*/  IADD3 R62, P1, P0, R2, R54, R62 ;  /* 0x00000036023e7210 */ /* 0x000fe4000783e03e */
[----:B------:R-:W-:Y:S01]  /*1bb0*/  LOP3.LUT R2, R53, 0x120, R189, 0xf8, !PT ;  /* 0x0000012035027812 */ /* 0x000fe200078ef8bd */
[C---:B------:R-:W-:Y:S01]  /*1bc0*/  HMMA.16816.F32 R148, R8.reuse, R24, RZ ;  /* 0x000000180894723c */ /* 0x040fe200000018ff */
[----:B------:R-:W-:Y:S01]  /*1bd0*/  IADD3.X R61, PT, PT, R4, R55, RZ, P1, P0 ;  /* 0x00000037043d7210 */ /* 0x000fe20000fe04ff */
[----:B------:R-:W-:Y:S01]  /*1be0*/  IMAD R60, R188, 0x8, R60 ;  /* 0x00000008bc3c7824 */ /* 0x000fe200078e023c */
[C-C-:B------:R-:W-:Y:S02]  /*1bf0*/  VIADDMNMX R4, R3.reuse, 0x8, R52.reuse, PT ;  /* 0x0000000803047846 */ /* 0x140fe40003800134 */
[----:B------:R-:W-:Y:S02]  /*1c00*/  VIADDMNMX R3, R3, 0x48, R52, PT ;  /* 0x0000004803037846 */ /* 0x000fe40003800134 */
[----:B------:R-:W-:Y:S01]  /*1c10*/  ISETP.GE.AND P1, PT, R7, R4, PT ;  /* 0x000000040700720c */ /* 0x000fe20003f26270 */
[----:B------:R-:W-:Y:S03]  /*1c20*/  HMMA.16816.F32 R168, R8, R26, RZ ;  /* 0x0000001a08a8723c */ /* 0x000fe600000018ff */
[----:B------:R-:W-:-:S02]  /*1c30*/  FSEL R211, R44, -INF , !P5 ;  /* 0xff8000002cd37808 */ /* 0x000fc40006800000 */
[----:B------:R-:W-:-:S03]  /*1c40*/  ISETP.GE.AND P5, PT, R7, R3, PT ;  /* 0x000000030700720c */ /* 0x000fc60003fa6270 */
[----:B------:R-:W-:Y:S01]  /*1c50*/  HMMA.16816.F32 R24, R16, R48, R56 ;  /* 0x000000301018723c */ /* 0x000fe20000001838 */
[----:B------:R-:W-:-:S07]  /*1c60*/  FSEL R198, R46, -INF , !P5 ;  /* 0xff8000002ec67808 */ /* 0x000fce0006800000 */
[C---:B------:R-:W-:Y:S08]  /*1c70*/  HMMA.16816.F32 R104, R8.reuse, R36, RZ ;  /* 0x000000240868723c */ /* 0x040ff000000018ff */
[----:B------:R-:W-:Y:S03]  /*1c80*/  HMMA.16816.F32 R112, R8, R38, RZ ;  /* 0x000000260870723c */ /* 0x000fe600000018ff */
[----:B------:R-:W-:-:S02]  /*1c90*/  FSEL R190, R24, -INF , !P4 ;  /* 0xff80000018be7808 */ /* 0x000fc40006000000 */
[----:B------:R-:W-:-:S03]  /*1ca0*/  FSEL R192, R26, -INF , !P1 ;  /* 0xff8000001ac07808 */ /* 0x000fc60004800000 */
[C---:B------:R-:W-:Y:S08]  /*1cb0*/  HMMA.16816.F32 R120, R8.reuse, R32, RZ ;  /* 0x000000200878723c */ /* 0x040ff000000018ff */
[----:B------:R-:W-:Y:S08]  /*1cc0*/  HMMA.16816.F32 R128, R8, R34, RZ ;  /* 0x000000220880723c */ /* 0x000ff000000018ff */
[-C--:B------:R-:W-:Y:S08]  /*1cd0*/  HMMA.16816.F32 R36, R12, R50.reuse, R64 ;  /* 0x000000320c24723c */ /* 0x080ff00000001840 */
[----:B------:R-:W-:Y:S08]  /*1ce0*/  HMMA.16816.F32 R32, R16, R50, R68 ;  /* 0x000000321020723c */ /* 0x000ff00000001844 */
[C---:B------:R-:W-:Y:S08]  /*1cf0*/  HMMA.16816.F32 R92, R8.reuse, R40, RZ ;  /* 0x00000028085c723c */ /* 0x040ff000000018ff */
[----:B------:R-:W-:Y:S01]  /*1d00*/  HMMA.16816.F32 R96, R8, R42, RZ ;  /* 0x0000002a0860723c */ /* 0x000fe200000018ff */
[----:B------:R-:W-:-:S02]  /*1d10*/  VIADD R8, R7, 0x1 ;  /* 0x0000000107087836 */ /* 0x000fc40000000000 */
[----:B------:R-:W-:-:S03]  /*1d20*/  VIADD R9, R7, 0x9 ;  /* 0x0000000907097836 */ /* 0x000fc60000000000 */
[C---:B------:R-:W-:Y:S02]  /*1d30*/  ISETP.GE.AND P3, PT, R8.reuse, R5, PT ;  /* 0x000000050800720c */ /* 0x040fe40003f66270 */
[-C--:B--2---:R-:W-:Y:S01]  /*1d40*/  HMMA.16816.F32 R40, R16, R20.reuse, R76 ;  /* 0x000000141028723c */ /* 0x084fe2000000184c */
[C---:B------:R-:W-:Y:S02]  /*1d50*/  ISETP.GE.AND P0, PT, R8.reuse, R4, PT ;  /* 0x000000040800720c */ /* 0x040fe40003f06270 */
[C---:B------:R-:W-:Y:S02]  /*1d60*/  ISETP.GE.AND P6, PT, R8.reuse, R6, PT ;  /* 0x000000060800720c */ /* 0x040fe40003fc6270 */
[----:B------:R-:W-:Y:S01]  /*1d70*/  ISETP.GE.AND P2, PT, R8, R3, PT ;  /* 0x000000030800720c */ /* 0x000fe20003f46270 */
[----:B------:R-:W-:Y:S01]  /*1d80*/  VIADD R8, R7, 0x8 ;  /* 0x0000000807087836 */ /* 0x000fe20000000000 */
[----:B------:R-:W-:Y:S01]  /*1d90*/  FSEL R191, R25, -INF , !P3 ;  /* 0xff80000019bf7808 */ /* 0x000fe20005800000 */
[----:B------:R-:W-:Y:S01]  /*1da0*/  HMMA.16816.F32 R48, R12, R20, R80 ;  /* 0x000000140c30723c */ /* 0x000fe20000001850 */
[----:B------:R-:W-:-:S02]  /*1db0*/  FSEL R193, R27, -INF , !P0 ;  /* 0xff8000001bc17808 */ /* 0x000fc40004000000 */
[C---:B------:R-:W-:Y:S01]  /*1dc0*/  ISETP.GE.AND P0, PT, R8.reuse, R6, PT ;  /* 0x000000060800720c */ /* 0x040fe20003f06270 */
[----:B------:R-:W1:Y:S01]  /*1dd0*/  LDSM.16.M88.4 R24, [R206+0x2c00] ;  /* 0x002c0000ce18783b */ /* 0x000e620000000200 */
[C---:B------:R-:W-:Y:S02]  /*1de0*/  ISETP.GE.AND P1, PT, R8.reuse, R5, PT ;  /* 0x000000050800720c */ /* 0x040fe40003f26270 */
[C---:B------:R-:W-:Y:S02]  /*1df0*/  ISETP.GE.AND P4, PT, R8.reuse, R4, PT ;  /* 0x000000040800720c */ /* 0x040fe40003f86270 */
[----:B------:R-:W-:Y:S01]  /*1e00*/  ISETP.GE.AND P3, PT, R8, R3, PT ;  /* 0x000000030800720c */ /* 0x000fe20003f66270 */
[----:B------:R-:W-:Y:S01]  /*1e10*/  VIADD R8, R7, 0x10 ;  /* 0x0000001007087836 */ /* 0x000fe20000000000 */
[----:B------:R-:W-:Y:S02]  /*1e20*/  FSEL R196, R45, -INF , !P6 ;  /* 0xff8000002dc47808 */ /* 0x000fe40007000000 */
[----:B------:R-:W-:-:S02]  /*1e30*/  FSEL R200, R47, -INF , !P2 ;  /* 0xff8000002fc87808 */ /* 0x000fc40005000000 */
[----:B------:R-:W-:Y:S01]  /*1e40*/  ISETP.GE.AND P5, PT, R9, R6, PT ;  /* 0x000000060900720c */ /* 0x000fe20003fa6270 */
[-C--:B------:R-:W-:Y:S01]  /*1e50*/  HMMA.16816.F32 R44, R12, R22.reuse, R88 ;  /* 0x000000160c2c723c */ /* 0x080fe20000001858 */
[----:B------:R-:W-:Y:S02]  /*1e60*/  FSEL R202, R38, -INF , !P3 ;  /* 0xff80000026ca7808 */ /* 0x000fe40005800000 */
[----:B------:R-:W-:Y:S02]  /*1e70*/  FSEL R82, R32, -INF , !P1 ;  /* 0xff80000020527808 */ /* 0x000fe40004800000 */
[----:B------:R-:W-:Y:S02]  /*1e80*/  FSEL R83, R34, -INF , !P4 ;  /* 0xff80000022537808 */ /* 0x000fe40006000000 */
[----:B------:R-:W-:Y:S01]  /*1e90*/  FSEL R213, R37, -INF , !P5 ;  /* 0xff80000025d57808 */ /* 0x000fe20006800000 */
[----:B------:R-:W-:Y:S01]  /*1ea0*/  HMMA.16816.F32 R20, R16, R22, R84 ;  /* 0x000000161014723c */ /* 0x000fe20000001854 */
[----:B------:R-:W-:-:S02]  /*1eb0*/  FSEL R203, R36, -INF , !P0 ;  /* 0xff80000024cb7808 */ /* 0x000fc40004000000 */
[C---:B------:R-:W-:Y:S02]  /*1ec0*/  ISETP.GE.AND P3, PT, R8.reuse, R5, PT ;  /* 0x000000050800720c */ /* 0x040fe40003f66270 */
[C---:B------:R-:W-:Y:S02]  /*1ed0*/  ISETP.GE.AND P1, PT, R8.reuse, R4, PT ;  /* 0x000000040800720c */ /* 0x040fe40003f26270 */
[C---:B------:R-:W-:Y:S02]  /*1ee0*/  ISETP.GE.AND P4, PT, R8.reuse, R6, PT ;  /* 0x000000060800720c */ /* 0x040fe40003f86270 */
[----:B------:R-:W-:Y:S01]  /*1ef0*/  ISETP.GE.AND P5, PT, R8, R3, PT ;  /* 0x000000030800720c */ /* 0x000fe20003fa6270 */
[----:B------:R-:W-:Y:S01]  /*1f00*/  VIADD R8, R7, 0x11 ;  /* 0x0000001107087836 */ /* 0x000fe20000000000 */
[C---:B------:R-:W-:Y:S02]  /*1f10*/  ISETP.GE.AND P6, PT, R9.reuse, R5, PT ;  /* 0x000000050900720c */ /* 0x040fe40003fc6270 */
[----:B------:R-:W-:-:S02]  /*1f20*/  ISETP.GE.AND P2, PT, R9, R4, PT ;  /* 0x000000040900720c */ /* 0x000fc40003f46270 */
[----:B------:R-:W-:Y:S01]  /*1f30*/  ISETP.GE.AND P0, PT, R9, R3, PT ;  /* 0x000000030900720c */ /* 0x000fe20003f06270 */
[----:B------:R-:W-:Y:S01]  /*1f40*/  VIADD R9, R7, 0x19 ;  /* 0x0000001907097836 */ /* 0x000fe20000000000 */
[----:B------:R-:W-:Y:S02]  /*1f50*/  FSEL R84, R33, -INF , !P6 ;  /* 0xff80000021547808 */ /* 0x000fe40007000000 */
[----:B------:R-:W-:Y:S02]  /*1f60*/  FSEL R212, R39, -INF , !P0 ;  /* 0xff80000027d47808 */ /* 0x000fe40004000000 */
[----:B------:R-:W-:Y:S01]  /*1f70*/  FSEL R85, R35, -INF , !P2 ;  /* 0xff80000023557808 */ /* 0x000fe20005000000 */
[----:B---3--:R-:W-:Y:S01]  /*1f80*/  HMMA.16816.F32 R36, R16, R28, R92 ;  /* 0x0000001c1024723c */ /* 0x008fe2000000185c */
[----:B------:R-:W-:Y:S02]  /*1f90*/  FSEL R189, R40, -INF , !P3 ;  /* 0xff80000028bd7808 */ /* 0x000fe40005800000 */
[----:B------:R-:W-:-:S02]  /*1fa0*/  ISETP.GE.AND P2, PT, R8, R5, PT ;  /* 0x000000050800720c */ /* 0x000fc40003f46270 */
[C---:B------:R-:W-:Y:S02]  /*1fb0*/  ISETP.GE.AND P0, PT, R8.reuse, R4, PT ;  /* 0x000000040800720c */ /* 0x040fe40003f06270 */
[C---:B------:R-:W-:Y:S01]  /*1fc0*/  ISETP.GE.AND P6, PT, R8.reuse, R6, PT ;  /* 0x000000060800720c */ /* 0x040fe20003fc6270 */
[----:B------:R-:W-:Y:S01]  /*1fd0*/  HMMA.16816.F32 R32, R12, R28, R100 ;  /* 0x0000001c0c20723c */ /* 0x000fe20000001864 */
[----:B------:R-:W-:Y:S01]  /*1fe0*/  ISETP.GE.AND P3, PT, R8, R3, PT ;  /* 0x000000030800720c */ /* 0x000fe20003f66270 */
[----:B------:R-:W-:Y:S01]  /*1ff0*/  VIADD R8, R7, 0x18 ;  /* 0x0000001807087836 */ /* 0x000fe20000000000 */
[----:B------:R-:W-:Y:S02]  /*2000*/  FSEL R93, R41, -INF , !P2 ;  /* 0xff800000295d7808 */ /* 0x000fe40005000000 */
[----:B------:R-:W-:Y:S02]  /*2010*/  FSEL R95, R42, -INF , !P1 ;  /* 0xff8000002a5f7808 */ /* 0x000fe40004800000 */
[----:B------:R-:W-:-:S02]  /*2020*/  FSEL R195, R49, -INF , !P6 ;  /* 0xff80000031c37808 */ /* 0x000fc40007000000 */
[----:B------:R-:W-:Y:S02]  /*2030*/  FSEL R199, R51, -INF , !P3 ;  /* 0xff80000033c77808 */ /* 0x000fe40005800000 */
[CC--:B------:R-:W-:Y:S02]  /*2040*/  ISETP.GE.AND P1, PT, R8.reuse, R5.reuse, PT ;  /* 0x000000050800720c */ /* 0x0c0fe40003f26270 */
[-C--:B------:R-:W-:Y:S02]  /*2050*/  ISETP.GE.AND P2, PT, R8, R4.reuse, PT ;  /* 0x000000040800720c */ /* 0x080fe40003f46270 */
[C---:B------:R-:W-:Y:S02]  /*2060*/  ISETP.GE.AND P6, PT, R9.reuse, R5, PT ;  /* 0x000000050900720c */ /* 0x040fe40003fc6270 */
[----:B------:R-:W-:Y:S02]  /*2070*/  ISETP.GE.AND P3, PT, R9, R4, PT ;  /* 0x000000040900720c */ /* 0x000fe40003f66270 */
[----:B------:R-:W-:-:S02]  /*2080*/  FSEL R80, R20, -INF , !P1 ;  /* 0xff80000014507808 */ /* 0x000fc40004800000 */
[----:B------:R-:W-:Y:S02]  /*2090*/  FSEL R81, R22, -INF , !P2 ;  /* 0xff80000016517808 */ /* 0x000fe40005000000 */
[----:B------:R-:W-:Y:S02]  /*20a0*/  FSEL R63, R21, -INF , !P6 ;  /* 0xff800000153f7808 */ /* 0x000fe40007000000 */
[----:B------:R-:W-:Y:S02]  /*20b0*/  FSEL R77, R23, -INF , !P3 ;  /* 0xff800000174d7808 */ /* 0x000fe40005800000 */
[----:B------:R-:W2:Y:S01]  /*20c0*/  LDSM.16.M88.4 R20, [R206+0x3000] ;  /* 0x00300000ce14783b */ /* 0x000ea20000000200 */
[----:B------:R-:W-:Y:S02]  /*20d0*/  FSEL R188, R43, -INF , !P0 ;  /* 0xff8000002bbc7808 */ /* 0x000fe40004000000 */
[----:B------:R-:W-:Y:S01]  /*20e0*/  FSEL R210, R48, -INF , !P4 ;  /* 0xff80000030d27808 */ /* 0x000fe20006000000 */
[----:B------:R-:W-:Y:S01]  /*20f0*/  HMMA.16816.F32 R40, R12, R30, R108 ;  /* 0x0000001e0c28723c */ /* 0x000fe2000000186c */
[----:B------:R-:W-:-:S02]  /*2100*/  ISETP.GE.AND P0, PT, R8, R6, PT ;  /* 0x000000060800720c */ /* 0x000fc40003f06270 */
[----:B------:R-:W-:Y:S01]  /*2110*/  ISETP.GE.AND P4, PT, R8, R3, PT ;  /* 0x000000030800720c */ /* 0x000fe20003f86270 */
[----:B------:R-:W-:Y:S01]  /*2120*/  VIADD R8, R7, 0x20 ;  /* 0x0000002007087836 */ /* 0x000fe20000000000 */
[----:B------:R-:W-:Y:S02]  /*2130*/  FSEL R197, R50, -INF , !P5 ;  /* 0xff80000032c57808 */ /* 0x000fe40006800000 */
[----:B------:R-:W-:Y:S01]  /*2140*/  ISETP.GE.AND P5, PT, R9, R6, PT ;  /* 0x000000060900720c */ /* 0x000fe20003fa6270 */
[----:B------:R-:W-:Y:S01]  /*2150*/  HMMA.16816.F32 R28, R16, R30, R96 ;  /* 0x0000001e101c723c */ /* 0x000fe20000001860 */
[----:B------:R-:W-:Y:S02]  /*2160*/  FSEL R205, R46, -INF , !P4 ;  /* 0xff8000002ecd7808 */ /* 0x000fe40006000000 */
[----:B------:R-:W-:Y:S02]  /*2170*/  FSEL R194, R45, -INF , !P5 ;  /* 0xff8000002dc27808 */ /* 0x000fe40006800000 */
[----:B------:R-:W-:-:S02]  /*2180*/  FSEL R201, R44, -INF , !P0 ;  /* 0xff8000002cc97808 */ /* 0x000fc40004000000 */
[C---:B------:R-:W-:Y:S01]  /*2190*/  ISETP.GE.AND P4, PT, R8.reuse, R5, PT ;  /* 0x000000050800720c */ /* 0x040fe20003f86270 */
[----:B-1----:R-:W-:Y:S01]  /*21a0*/  HMMA.16816.F32 R48, R16, R24, R104 ;  /* 0x000000181030723c */ /* 0x002fe20000001868 */
[C---:B------:R-:W-:Y:S02]  /*21b0*/  ISETP.GE.AND P1, PT, R8.reuse, R4, PT ;  /* 0x000000040800720c */ /* 0x040fe40003f26270 */
[C---:B------:R-:W-:Y:S02]  /*21c0*/  ISETP.GE.AND P2, PT, R8.reuse, R6, PT ;  /* 0x000000060800720c */ /* 0x040fe40003f46270 */
[-C--:B------:R-:W-:Y:S01]  /*21d0*/  ISETP.GE.AND P5, PT, R8, R3.reuse, PT ;  /* 0x000000030800720c */ /* 0x080fe20003fa6270 */
[----:B------:R-:W-:Y:S01]  /*21e0*/  VIADD R8, R7, 0x21 ;  /* 0x0000002107087836 */ /* 0x000fe20000000000 */
[----:B------:R-:W-:Y:S01]  /*21f0*/  ISETP.GE.AND P0, PT, R9, R3, PT ;  /* 0x000000030900720c */ /* 0x000fe20003f06270 */
[----:B------:R-:W-:Y:S01]  /*2200*/  VIADD R9, R7, 0x29 ;  /* 0x0000002907097836 */ /* 0x000fe20000000000 */
[----:B------:R-:W-:-:S02]  /*2210*/  FSEL R223, R36, -INF , !P4 ;  /* 0xff80000024df7808 */ /* 0x000fc40006000000 */
[----:B------:R-:W-:Y:S02]  /*2220*/  FSEL R111, R47, -INF , !P0 ;  /* 0xff8000002f6f7808 */ /* 0x000fe40004000000 */
[C---:B------:R-:W-:Y:S01]  /*2230*/  ISETP.GE.AND P3, PT, R8.reuse, R5, PT ;  /* 0x000000050800720c */ /* 0x040fe20003f66270 */
[C---:B------:R-:W-:Y:S01]  /*2240*/  HMMA.16816.F32 R44, R12.reuse, R24, R116 ;  /* 0x000000180c2c723c */ /* 0x040fe20000001874 */
[C---:B------:R-:W-:Y:S02]  /*2250*/  ISETP.GE.AND P0, PT, R8.reuse, R4, PT ;  /* 0x000000040800720c */ /* 0x040fe40003f06270 */
[C---:B------:R-:W-:Y:S02]  /*2260*/  ISETP.GE.AND P6, PT, R8.reuse, R6, PT ;  /* 0x000000060800720c */ /* 0x040fe40003fc6270 */
[----:B------:R-:W-:Y:S01]  /*2270*/  ISETP.GE.AND P4, PT, R8, R3, PT ;  /* 0x000000030800720c */ /* 0x000fe20003f86270 */
[----:B------:R-:W-:Y:S01]  /*2280*/  VIADD R8, R7, 0x28 ;  /* 0x0000002807087836 */ /* 0x000fe20000000000 */
[----:B------:R-:W-:Y:S01]  /*2290*/  FSEL R214, R37, -INF , !P3 ;  /* 0xff80000025d67808 */ /* 0x000fe20005800000 */
[----:B--2---:R-:W-:Y:S01]  /*22a0*/  HMMA.16816.F32 R56, R12, R22, R140 ;  /* 0x000000160c38723c */ /* 0x004fe2000000188c */
[----:B------:R-:W-:-:S02]  /*22b0*/  FSEL R215, R38, -INF , !P1 ;  /* 0xff80000026d77808 */ /* 0x000fc40004800000 */
[----:B------:R-:W-:Y:S02]  /*22c0*/  FSEL R94, R33, -INF , !P6 ;  /* 0xff800000215e7808 */ /* 0x000fe40007000000 */
[----:B------:R-:W-:Y:S02]  /*22d0*/  FSEL R101, R35, -INF , !P4 ;  /* 0xff80000023657808 */ /* 0x000fe40006000000 */
[CC--:B------:R-:W-:Y:S02]  /*22e0*/  ISETP.GE.AND P1, PT, R8.reuse, R5.reuse, PT ;  /* 0x000000050800720c */ /* 0x0c0fe40003f26270 */
[-C--:B------:R-:W-:Y:S02]  /*22f0*/  ISETP.GE.AND P3, PT, R8, R4.reuse, PT ;  /* 0x000000040800720c */ /* 0x080fe40003f66270 */
[C---:B------:R-:W-:Y:S02]  /*2300*/  ISETP.GE.AND P6, PT, R9.reuse, R5, PT ;  /* 0x000000050900720c */ /* 0x040fe40003fc6270 */
[----:B------:R-:W-:-:S02]  /*2310*/  ISETP.GE.AND P4, PT, R9, R4, PT ;  /* 0x000000040900720c */ /* 0x000fc40003f86270 */
[----:B------:R-:W-:Y:S02]  /*2320*/  FSEL R220, R39, -INF , !P0 ;  /* 0xff80000027dc7808 */ /* 0x000fe40004000000 */
[----:B------:R-:W-:Y:S01]  /*2330*/  FSEL R107, R32, -INF , !P2 ;  /* 0xff800000206b7808 */ /* 0x000fe20005000000 */
[----:B------:R-:W-:Y:S01]  /*2340*/  HMMA.16816.F32 R36, R16, R20, R120 ;  /* 0x000000141024723c */ /* 0x000fe20000001878 */
[----:B------:R-:W-:Y:S02]  /*2350*/  FSEL R108, R28, -INF , !P1 ;  /* 0xff8000001c6c7808 */ /* 0x000fe40004800000 */
[----:B------:R-:W-:Y:S02]  /*2360*/  FSEL R110, R30, -INF , !P3 ;  /* 0xff8000001e6e7808 */ /* 0x000fe40005800000 */
[----:B------:R-:W-:Y:S02]  /*2370*/  FSEL R87, R29, -INF , !P6 ;  /* 0xff8000001d577808 */ /* 0x000fe40007000000 */
[----:B------:R-:W-:-:S02]  /*2380*/  FSEL R103, R31, -INF , !P4 ;  /* 0xff8000001f677808 */ /* 0x000fc40006000000 */
[CC--:B------:R-:W-:Y:S01]  /*2390*/  ISETP.GE.AND P0, PT, R8.reuse, R6.reuse, PT ;  /* 0x000000060800720c */ /* 0x0c0fe20003f06270 */
[----:B------:R-:W1:Y:S01]  /*23a0*/  LDSM.16.M88.4 R28, [R206+0x3400] ;  /* 0x00340000ce1c783b */ /* 0x000e620000000200 */
[----:B------:R-:W-:Y:S01]  /*23b0*/  ISETP.GE.AND P2, PT, R8, R3, PT ;  /* 0x000000030800720c */ /* 0x000fe20003f46270 */
[----:B------:R-:W-:Y:S01]  /*23c0*/  VIADD R8, R7, 0x30 ;  /* 0x0000003007087836 */ /* 0x000fe20000000000 */
[----:B------:R-:W-:Y:S02]  /*23d0*/  FSEL R100, R34, -INF , !P5 ;  /* 0xff80000022647808 */ /* 0x000fe40006800000 */
[----:B------:R-:W-:Y:S01]  /*23e0*/  ISETP.GE.AND P5, PT, R9, R6, PT ;  /* 0x000000060900720c */ /* 0x000fe20003fa6270 */
[----:B------:R-:W-:Y:S01]  /*23f0*/  HMMA.16816.F32 R32, R12, R26, R124 ;  /* 0x0000001a0c20723c */ /* 0x000fe2000000187c */
[----:B------:R-:W-:Y:S02]  /*2400*/  FSEL R102, R42, -INF , !P2 ;  /* 0xff8000002a667808 */ /* 0x000fe40005000000 */
[----:B------:R-:W-:-:S02]  /*2410*/  FSEL R92, R41, -INF , !P5 ;  /* 0xff800000295c7808 */ /* 0x000fc40006800000 */
[C---:B------:R-:W-:Y:S02]  /*2420*/  ISETP.GE.AND P2, PT, R8.reuse, R5, PT ;  /* 0x000000050800720c */ /* 0x040fe40003f46270 */
[C---:B------:R-:W-:Y:S01]  /*2430*/  ISETP.GE.AND P1, PT, R8.reuse, R4, PT ;  /* 0x000000040800720c */ /* 0x040fe20003f26270 */
[----:B------:R-:W-:Y:S01]  /*2440*/  HMMA.16816.F32 R24, R16, R26, R112 ;  /* 0x0000001a1018723c */ /* 0x000fe20000001870 */
[C---:B------:R-:W-:Y:S02]  /*2450*/  ISETP.GE.AND P3, PT, R8.reuse, R6, PT ;  /* 0x000000060800720c */ /* 0x040fe40003f66270 */
[-C--:B------:R-:W-:Y:S01]  /*2460*/  ISETP.GE.AND P5, PT, R8, R3.reuse, PT ;  /* 0x000000030800720c */ /* 0x080fe20003fa6270 */
[----:B------:R-:W-:Y:S01]  /*2470*/  VIADD R8, R7, 0x31 ;  /* 0x0000003107087836 */ /* 0x000fe20000000000 */
[----:B------:R-:W-:Y:S02]  /*2480*/  FSEL R106, R40, -INF , !P0 ;  /* 0xff800000286a7808 */ /* 0x000fe40004000000 */
[----:B------:R-:W-:Y:S01]  /*2490*/  ISETP.GE.AND P0, PT, R9, R3, PT ;  /* 0x000000030900720c */ /* 0x000fe20003f06270 */
[----:B------:R-:W-:Y:S01]  /*24a0*/  VIADD R9, R7, 0x39 ;  /* 0x0000003907097836 */ /* 0x000fe20000000000 */
[----:B------:R-:W-:-:S02]  /*24b0*/  FSEL R238, R48, -INF , !P2 ;  /* 0xff80000030ee7808 */ /* 0x000fc40005000000 */
[C---:B------:R-:W-:Y:S02]  /*24c0*/  ISETP.GE.AND P6, PT, R8.reuse, R6, PT ;  /* 0x000000060800720c */ /* 0x040fe40003fc6270 */
[C---:B------:R-:W-:Y:S02]  /*24d0*/  ISETP.GE.AND P2, PT, R8.reuse, R3, PT ;  /* 0x000000030800720c */ /* 0x040fe40003f46270 */
[----:B------:R-:W-:Y:S02]  /*24e0*/  FSEL R86, R43, -INF , !P0 ;  /* 0xff8000002b567808 */ /* 0x000fe40004000000 */
[C---:B------:R-:W-:Y:S01]  /*24f0*/  ISETP.GE.AND P4, PT, R8.reuse, R5, PT ;  /* 0x000000050800720c */ /* 0x040fe20003f86270 */
[----:B------:R-:W-:Y:S01]  /*2500*/  HMMA.16816.F32 R40, R12, R20, R136 ;  /* 0x000000140c28723c */ /* 0x000fe20000001888 */
[----:B------:R-:W-:Y:S01]  /*2510*/  ISETP.GE.AND P0, PT, R8, R4, PT ;  /* 0x000000040800720c */ /* 0x000fe20003f06270 */
[----:B------:R-:W-:Y:S01]  /*2520*/  VIADD R8, R7, 0x38 ;  /* 0x0000003807087836 */ /* 0x000fe20000000000 */
[----:B------:R-:W-:-:S02]  /*2530*/  FSEL R209, R44, -INF , !P3 ;  /* 0xff8000002cd17808 */ /* 0x000fc40005800000 */
[----:B------:R-:W-:Y:S02]  /*2540*/  FSEL R247, R45, -INF , !P6 ;  /* 0xff8000002df77808 */ /* 0x000fe40007000000 */
[----:B------:R-:W-:Y:S01]  /*2550*/  FSEL R252, R46, -INF , !P5 ;  /* 0xff8000002efc7808 */ /* 0x000fe20006800000 */
[----:B-1----:R-:W-:Y:S01]  /*2560*/  HMMA.16816.F32 R52, R12, R30, R160 ;  /* 0x0000001e0c34723c */ /* 0x002fe200000018a0 */
[----:B------:R-:W-:Y:S02]  /*2570*/  FSEL R251, R47, -INF , !P2 ;  /* 0xff8000002ffb7808 */ /* 0x000fe40005000000 */
[----:B------:R-:W-:Y:S02]  /*2580*/  FSEL R237, R49, -INF , !P4 ;  /* 0xff80000031ed7808 */ /* 0x000fe40006000000 */
[----:B------:R-:W-:Y:S02]  /*2590*/  FSEL R242, R50, -INF , !P1 ;  /* 0xff80000032f27808 */ /* 0x000fe40004800000 */
[----:B------:R-:W-:Y:S01]  /*25a0*/  FSEL R241, R51, -INF , !P0 ;  /* 0xff80000033f17808 */ /* 0x000fe20004000000 */
[----:B------:R-:W-:Y:S01]  /*25b0*/  HMMA.16816.F32 R44, R16, R22, R128 ;  /* 0x00000016102c723c */ /* 0x000fe20000001880 */
[----:B------:R-:W1:Y:S01]  /*25c0*/  LDSM.16.M88.4 R20, [R206+0x3800] ;  /* 0x00380000ce14783b */ /* 0x000e620000000200 */
[----:B------:R-:W-:-:S02]  /*25d0*/  ISETP.GE.AND P0, PT, R8, R6, PT ;  /* 0x000000060800720c */ /* 0x000fc40003f06270 */
[C---:B------:R-:W-:Y:S02]  /*25e0*/  ISETP.GE.AND P1, PT, R8.reuse, R5, PT ;  /* 0x000000050800720c */ /* 0x040fe40003f26270 */
[C---:B------:R-:W-:Y:S02]  /*25f0*/  ISETP.GE.AND P4, PT, R8.reuse, R4, PT ;  /* 0x000000040800720c */ /* 0x040fe40003f86270 */
[----:B------:R-:W-:Y:S01]  /*2600*/  ISETP.GE.AND P3, PT, R8, R3, PT ;  /* 0x000000030800720c */ /* 0x000fe20003f66270 */
[----:B------:R-:W-:Y:S01]  /*2610*/  VIADD R8, R7, 0x40 ;  /* 0x0000004007087836 */ /* 0x000fe20000000000 */
[----:B------:R-:W-:Y:S01]  /*2620*/  ISETP.GE.AND P5, PT, R9, R6, PT ;  /* 0x000000060900720c */ /* 0x000fe20003fa6270 */
[----:B------:R-:W-:Y:S01]  /*2630*/  HMMA.16816.F32 R48, R16, R28, R132 ;  /* 0x0000001c1030723c */ /* 0x000fe20000001884 */
[----:B------:R-:W-:Y:S02]  /*2640*/  FSEL R248, R34, -INF , !P3 ;  /* 0xff80000022f87808 */ /* 0x000fe40005800000 */
[----:B------:R-:W-:-:S02]  /*2650*/  FSEL R229, R24, -INF , !P1 ;  /* 0xff80000018e57808 */ /* 0x000fc40004800000 */
[----:B------:R-:W-:Y:S02]  /*2660*/  FSEL R235, R26, -INF , !P4 ;  /* 0xff8000001aeb7808 */ /* 0x000fe40006000000 */
[----:B------:R-:W-:Y:S02]  /*2670*/  FSEL R245, R33, -INF , !P5 ;  /* 0xff80000021f57808 */ /* 0x000fe40006800000 */
[C---:B------:R-:W-:Y:S02]  /*2680*/  ISETP.GE.AND P3, PT, R8.reuse, R5, PT ;  /* 0x000000050800720c */ /* 0x040fe40003f66270 */
[C---:B------:R-:W-:Y:S02]  /*2690*/  ISETP.GE.AND P1, PT, R8.reuse, R4, PT ;  /* 0x000000040800720c */ /* 0x040fe40003f26270 */
[C---:B------:R-:W-:Y:S02]  /*26a0*/  ISETP.GE.AND P4, PT, R8.reuse, R6, PT ;  /* 0x000000060800720c */ /* 0x040fe40003f86270 */
[----:B------:R-:W-:Y:S01]  /*26b0*/  ISETP.GE.AND P5, PT, R8, R3, PT ;  /* 0x000000030800720c */ /* 0x000fe20003fa6270 */
[----:B------:R-:W-:Y:S01]  /*26c0*/  VIADD R8, R7, 0x41 ;  /* 0x0000004107087836 */ /* 0x000fe20000000000 */
[----:B------:R-:W-:-:S02]  /*26d0*/  ISETP.GE.AND P6, PT, R9, R5, PT ;  /* 0x000000050900720c */ /* 0x000fc40003fc6270 */
[----:B------:R-:W-:Y:S02]  /*26e0*/  FSEL R74, R32, -INF , !P0 ;  /* 0xff800000204a7808 */ /* 0x000fe40004000000 */
[C---:B------:R-:W-:Y:S02]  /*26f0*/  ISETP.GE.AND P2, PT, R9.reuse, R4, PT ;  /* 0x000000040900720c */ /* 0x040fe40003f46270 */
[----:B------:R-:W-:Y:S02]  /*2700*/  ISETP.GE.AND P0, PT, R9, R3, PT ;  /* 0x000000030900720c */ /* 0x000fe40003f06270 */
[----:B------:R-:W-:Y:S02]  /*2710*/  FSEL R227, R25, -INF , !P6 ;  /* 0xff80000019e37808 */ /* 0x000fe40007000000 */
[----:B------:R-:W-:Y:S02]  /*2720*/  FSEL R243, R35, -INF , !P0 ;  /* 0xff80000023f37808 */ /* 0x000fe40004000000 */
[----:B------:R-:W-:Y:S01]  /*2730*/  FSEL R232, R27, -INF , !P2 ;  /* 0xff8000001be87808 */ /* 0x000fe20005000000 */
[----:B------:R-:W-:Y:S01]  /*2740*/  HMMA.16816.F32 R32, R12, R28, R156 ;  /* 0x0000001c0c20723c */ /* 0x000fe2000000189c */
[----:B------:R-:W-:Y:S01]  /*2750*/  ISETP.GE.AND P6, PT, R8, R6, PT ;  /* 0x000000060800720c */ /* 0x000fe20003fc6270 */
[----:B------:R-:W2:Y:S01]  /*2760*/  LDSM.16.M88.4 R24, [R206+0x3c00] ;  /* 0x003c0000ce18783b */ /* 0x000ea20000000200 */
[----:B------:R-:W-:Y:S01]  /*2770*/  FSEL R226, R36, -INF , !P3 ;  /* 0xff80000024e27808 */ /* 0x000fe20005800000 */
[----:B------:R-:W-:-:S04]  /*2780*/  DEPBAR.LE SB0, 0x0 ;  /* 0x000080000000791a */ /* 0x000fc80000000000 */
[C---:B------:R-:W-:Y:S01]  /*2790*/  ISETP.GE.AND P2, PT, R8.reuse, R5, PT ;  /* 0x000000050800720c */ /* 0x040fe20003f46270 */
[----:B-1----:R-:W-:Y:S01]  /*27a0*/  HMMA.16816.F32 R64, R12, R22, R184 ;  /* 0x000000160c40723c */ /* 0x002fe200000018b8 */
[C---:B------:R-:W-:Y:S02]  /*27b0*/  ISETP.GE.AND P0, PT, R8.reuse, R4, PT ;  /* 0x000000040800720c */ /* 0x040fe40003f06270 */
[----:B------:R-:W-:Y:S01]  /*27c0*/  ISETP.GE.AND P3, PT, R8, R3, PT ;  /* 0x000000030800720c */ /* 0x000fe20003f66270 */
[----:B------:R-:W-:Y:S01]  /*27d0*/  VIADD R8, R7, 0x48 ;  /* 0x0000004807087836 */ /* 0x000fe20000000000 */
[----:B------:R-:W-:Y:S02]  /*27e0*/  FSEL R10, R41, -INF , !P6 ;  /* 0xff800000290a7808 */ /* 0x000fe40007000000 */
[----:B------:R-:W-:Y:S02]  /*27f0*/  FSEL R9, R43, -INF , !P3 ;  /* 0xff8000002b097808 */ /* 0x000fe40005800000 */
[----:B------:R-:W-:Y:S01]  /*2800*/  FSEL R230, R39, -INF , !P0 ;  /* 0xff80000027e67808 */ /* 0x000fe20004000000 */
[----:B------:R-:W-:Y:S01]  /*2810*/  STL [R1+0x4], R10 ;  /* 0x0000040a01007387 */ /* 0x000fe20000100800 */
[----:B------:R-:W-:Y:S01]  /*2820*/  BAR.SYNC.DEFER_BLOCKING 0x0 ;  /* 0x0000000000007b1d */ /* 0x000fe20000010000 */
[----:B------:R-:W-:-:S02]  /*2830*/  ISETP.GE.AND P0, PT, R8, R6, PT ;  /* 0x000000060800720c */ /* 0x000fc40003f06270 */
[----:B------:R-:W-:Y:S02]  /*2840*/  FSEL R225, R37, -INF , !P2 ;  /* 0xff80000025e17808 */ /* 0x000fe40005000000 */
[----:B------:R-:W-:Y:S02]  /*2850*/  FSEL R231, R38, -INF , !P1 ;  /* 0xff80000026e77808 */ /* 0x000fe40004800000 */
[----:B------:R-:W-:Y:S01]  /*2860*/  FSEL R75, R40, -INF , !P4 ;  /* 0xff800000284b7808 */ /* 0x000fe20006000000 */
[----:B------:R1:W-:Y:S01]  /*2870*/  STL [R1+0x10], R9 ;  /* 0x0000100901007387 */ /* 0x0003e20000100800 */
[C---:B------:R-:W-:Y:S01]  /*2880*/  ISETP.GE.AND P1, PT, R8.reuse, R5, PT ;  /* 0x000000050800720c */ /* 0x040fe20003f26270 */
[----:B------:R-:W-:Y:S01]  /*2890*/  HMMA.16816.F32 R36, R12, R20, R172 ;  /* 0x000000140c24723c */ /* 0x000fe200000018ac */
[C---:B------:R-:W-:Y:S02]  /*28a0*/  ISETP.GE.AND P2, PT, R8.reuse, R4, PT ;  /* 0x000000040800720c */ /* 0x040fe40003f46270 */
[----:B------:R-:W-:Y:S01]  /*28b0*/  ISETP.GE.AND P4, PT, R8, R3, PT ;  /* 0x000000030800720c */ /* 0x000fe20003f86270 */
[----:B------:R-:W-:Y:S01]  /*28c0*/  VIADD R8, R7, 0x49 ;  /* 0x0000004907087836 */ /* 0x000fe20000000000 */
[----:B------:R-:W-:-:S02]  /*28d0*/  FSEL R139, R42, -INF , !P5 ;  /* 0xff8000002a8b7808 */ /* 0x000fc40006800000 */
[----:B------:R-:W-:Y:S01]  /*28e0*/  FSEL R137, R44, -INF , !P1 ;  /* 0xff8000002c897808 */ /* 0x000fe20004800000 */
[C---:B------:R-:W-:Y:S01]  /*28f0*/  HMMA.16816.F32 R40, R16.reuse, R30, R144 ;  /* 0x0000001e1028723c */ /* 0x040fe20000001890 */
[C---:B------:R-:W-:Y:S02]  /*2900*/  ISETP.GE.AND P6, PT, R8.reuse, R5, PT ;  /* 0x000000050800720c */ /* 0x040fe40003fc6270 */
[C---:B------:R-:W-:Y:S02]  /*2910*/  ISETP.GE.AND P3, PT, R8.reuse, R4, PT ;  /* 0x000000040800720c */ /* 0x040fe40003f66270 */
[----:B------:R-:W-:Y:S02]  /*2920*/  ISETP.GE.AND P5, PT, R8, R6, PT ;  /* 0x000000060800720c */ /* 0x000fe40003fa6270 */
[----:B------:R-:W-:Y:S01]  /*2930*/  FSEL R157, R46, -INF , !P2 ;  /* 0xff8000002e9d7808 */ /* 0x000fe20005000000 */
[----:B--2---:R-:W-:Y:S01]  /*2940*/  HMMA.16816.F32 R28, R16, R24, R152 ;  /* 0x00000018101c723c */ /* 0x004fe20000001898 */
[----:B------:R-:W-:-:S02]  /*2950*/  FSEL R246, R57, -INF , !P5 ;  /* 0xff80000039f67808 */ /* 0x000fc40006800000 */
[----:B------:R-:W-:Y:S02]  /*2960*/  FSEL R131, R45, -INF , !P6 ;  /* 0xff8000002d837808 */ /* 0x000fe40007000000 */
[----:B------:R-:W-:Y:S02]  /*2970*/  FSEL R156, R47, -INF , !P3 ;  /* 0xff8000002f9c7808 */ /* 0x000fe40005800000 */
[----:B-1----:R-:W-:Y:S01]  /*2980*/  FSEL R9, R56, -INF , !P0 ;  /* 0xff80000038097808 */ /* 0x002fe20004000000 */
[----:B------:R-:W-:Y:S01]  /*2990*/  HMMA.16816.F32 R44, R16, R20, R148 ;  /* 0x00000014102c723c */ /* 0x000fe20000001894 */
[----:B------:R-:W-:Y:S01]  /*29a0*/  ISETP.GE.AND P0, PT, R8, R3, PT ;  /* 0x000000030800720c */ /* 0x000fe20003f06270 */
[----:B------:R-:W-:Y:S02]  /*29b0*/  VIADD R8, R7, 0x50 ;  /* 0x0000005007087836 */ /* 0x000fe40000000000 */
[----:B------:R1:W-:Y:S03]  /*29c0*/  STL [R1], R9 ;  /* 0x0000000901007387 */ /* 0x0003e60000100800 */
        /* <DEDUP_REMOVED lines=8> */
[----:B-1----:R-:W-:Y:S02]  /*2a50*/  FSEL R9, R58, -INF , !P4 ;  /* 0xff8000003a097808 */ /* 0x002fe40006000000 */
[----:B------:R-:W-:Y:S01]  /*2a60*/  ISETP.GE.AND P4, PT, R8, R5, PT ;  /* 0x000000050800720c */ /* 0x000fe20003f86270 */
[----:B------:R-:W-:-:S02]  /*2a70*/  VIADD R8, R7, 0x51 ;  /* 0x0000005107087836 */ /* 0x000fc40000000000 */
[----:B------:R1:W-:Y:S01]  /*2a80*/  STL [R1+0xc], R9 ;  /* 0x00000c0901007387 */ /* 0x0003e20000100800 */
[----:B------:R-:W-:Y:S02]  /*2a90*/  FSEL R117, R48, -INF , !P4 ;  /* 0xff80000030757808 */ /* 0x000fe40006000000 */
[C---:B------:R-:W-:Y:S02]  /*2aa0*/  ISETP.GE.AND P3, PT, R8.reuse, R5, PT ;  /* 0x000000050800720c */ /* 0x040fe40003f66270 */
[C---:B------:R-:W-:Y:S02]  /*2ab0*/  ISETP.GE.AND P6, PT, R8.reuse, R6, PT ;  /* 0x000000060800720c */ /* 0x040fe40003fc6270 */
[----:B------:R-:W-:Y:S02]  /*2ac0*/  ISETP.GE.AND P4, PT, R8, R3, PT ;  /* 0x000000030800720c */ /* 0x000fe40003f86270 */
[----:B------:R-:W-:Y:S02]  /*2ad0*/  FSEL R112, R49, -INF , !P3 ;  /* 0xff80000031707808 */ /* 0x000fe40005800000 */
[----:B------:R-:W-:-:S02]  /*2ae0*/  FSEL R249, R35, -INF , !P4 ;  /* 0xff80000023f97808 */ /* 0x000fc40006000000 */
[----:B------:R-:W-:Y:S02]  /*2af0*/  FSEL R236, R33, -INF , !P6 ;  /* 0xff80000021ec7808 */ /* 0x000fe40007000000 */
[----:B------:R-:W-:Y:S01]  /*2b00*/  HMMA.16816.F32 R32, R12, R24, R176 ;  /* 0x000000180c20723c */ /* 0x000fe200000018b0 */
[C---:B------:R-:W-:Y:S02]  /*2b10*/  VIADD R15, R7.reuse, 0x68 ;  /* 0x00000068070f7836 */ /* 0x040fe40000000000 */
[C---:B------:R-:W-:Y:S02]  /*2b20*/  VIADD R14, R7.reuse, 0x69 ;  /* 0x00000069070e7836 */ /* 0x040fe40000000000 */
[C---:B------:R-:W-:Y:S02]  /*2b30*/  VIADD R13, R7.reuse, 0x78 ;  /* 0x00000078070d7836 */ /* 0x040fe40000000000 */
[----:B------:R-:W-:Y:S01]  /*2b40*/  VIADD R12, R7, 0x79 ;  /* 0x00000079070c7836 */ /* 0x000fe20000000000 */
[----:B------:R-:W-:Y:S01]  /*2b50*/  HMMA.16816.F32 R24, R16, R26, R164 ;  /* 0x0000001a1018723c */ /* 0x000fe200000018a4 */
[----:B-1----:R-:W-:-:S02]  /*2b60*/  FSEL R9, R59, -INF , !P0 ;  /* 0xff8000003b097808 */ /* 0x002fc40004000000 */
[----:B------:R-:W-:Y:S01]  /*2b70*/  ISETP.GE.AND P0, PT, R8, R4, PT ;  /* 0x000000040800720c */ /* 0x000fe20003f06270 */
[----:B------:R-:W-:Y:S02]  /*2b80*/  VIADD R8, R7, 0x58 ;  /* 0x0000005807087836 */ /* 0x000fe40000000000 */
[----:B------:R1:W-:Y:S01]  /*2b90*/  STL [R1+0x8], R9 ;  /* 0x0000080901007387 */ /* 0x0003e20000100800 */
[----:B------:R-:W-:Y:S02]  /*2ba0*/  FSEL R142, R51, -INF , !P0 ;  /* 0xff800000338e7808 */ /* 0x000fe40004000000 */
[C---:B------:R-:W-:Y:S02]  /*2bb0*/  ISETP.GE.AND P0, PT, R8.reuse, R6, PT ;  /* 0x000000060800720c */ /* 0x040fe40003f06270 */
[C---:B------:R-:W-:Y:S02]  /*2bc0*/  ISETP.GE.AND P3, PT, R8.reuse, R5, PT ;  /* 0x000000050800720c */ /* 0x040fe40003f66270 */
[----:B------:R-:W-:-:S02]  /*2bd0*/  ISETP.GE.AND P1, PT, R8, R4, PT ;  /* 0x000000040800720c */ /* 0x000fc40003f26270 */
[----:B------:R-:W-:Y:S01]  /*2be0*/  ISETP.GE.AND P2, PT, R8, R3, PT ;  /* 0x000000030800720c */ /* 0x000fe20003f46270 */
[----:B------:R-:W-:Y:S01]  /*2bf0*/  VIADD R8, R7, 0x60 ;  /* 0x0000006007087836 */ /* 0x000fe20000000000 */
[----:B------:R-:W-:Y:S02]  /*2c00*/  FSEL R114, R40, -INF , !P3 ;  /* 0xff80000028727808 */ /* 0x000fe40005800000 */
[----:B------:R-:W-:Y:S02]  /*2c10*/  FSEL R244, R54, -INF , !P2 ;  /* 0xff80000036f47808 */ /* 0x000fe40005000000 */
[----:B------:R-:W-:Y:S02]  /*2c20*/  FSEL R130, R42, -INF , !P1 ;  /* 0xff8000002a827808 */ /* 0x000fe40004800000 */
[----:B------:R-:W-:Y:S02]  /*2c30*/  FSEL R234, R52, -INF , !P0 ;  /* 0xff80000034ea7808 */ /* 0x000fe40004000000 */
[----:B------:R-:W-:-:S02]  /*2c40*/  ISETP.GE.AND P2, PT, R8, R5, PT ;  /* 0x000000050800720c */ /* 0x000fc40003f46270 */
[C---:B------:R-:W-:Y:S02]  /*2c50*/  ISETP.GE.AND P3, PT, R8.reuse, R4, PT ;  /* 0x000000040800720c */ /* 0x040fe40003f66270 */
[-C--:B------:R-:W-:Y:S01]  /*2c60*/  ISETP.GE.AND P1, PT, R8, R6.reuse, PT ;  /* 0x000000060800720c */ /* 0x080fe20003f26270 */
[----:B-1----:R-:W-:Y:S01]  /*2c70*/  VIADD R9, R7, 0x59 ;  /* 0x0000005907097836 */ /* 0x002fe20000000000 */
[----:B------:R-:W-:Y:S02]  /*2c80*/  FSEL R125, R44, -INF , !P2 ;  /* 0xff8000002c7d7808 */ /* 0x000fe40005000000 */
[----:B------:R-:W-:Y:S02]  /*2c90*/  FSEL R133, R46, -INF , !P3 ;  /* 0xff8000002e857808 */ /* 0x000fe40005800000 */
[C---:B------:R-:W-:Y:S02]  /*2ca0*/  ISETP.GE.AND P4, PT, R9.reuse, R6, PT ;  /* 0x000000060900720c */ /* 0x040fe40003f86270 */
[----:B------:R-:W-:-:S02]  /*2cb0*/  ISETP.GE.AND P6, PT, R9, R5, PT ;  /* 0x000000050900720c */ /* 0x000fc40003fc6270 */
[----:B------:R-:W-:Y:S02]  /*2cc0*/  FSEL R233, R53, -INF , !P4 ;  /* 0xff80000035e97808 */ /* 0x000fe40006000000 */
[-C--:B------:R-:W-:Y:S01]  /*2cd0*/  ISETP.GE.AND P4, PT, R8, R3.reuse, PT ;  /* 0x000000030800720c */ /* 0x080fe20003f86270 */
[----:B------:R-:W-:Y:S01]  /*2ce0*/  VIADD R8, R7, 0x61 ;  /* 0x0000006107087836 */ /* 0x000fe20000000000 */
[C---:B------:R-:W-:Y:S02]  /*2cf0*/  ISETP.GE.AND P5, PT, R9.reuse, R4, PT ;  /* 0x000000040900720c */ /* 0x040fe40003fa6270 */
[----:B------:R-:W-:Y:S02]  /*2d00*/  ISETP.GE.AND P0, PT, R9, R3, PT ;  /* 0x000000030900720c */ /* 0x000fe40003f06270 */
        /* <DEDUP_REMOVED lines=18> */
[----:B------:R-:W-:Y:S02]  /*2e30*/  ISETP.GE.AND P2, PT, R8, R6, PT ;  /* 0x000000060800720c */ /* 0x000fe40003f46270 */
[----:B------:R-:W-:Y:S02]  /*2e40*/  FSEL R184, R38, -INF , !P4 ;  /* 0xff80000026b87808 */ /* 0x000fe40006000000 */
[----:B------:R-:W-:Y:S02]  /*2e50*/  FSEL R145, R33, -INF , !P2 ;  /* 0xff80000021917808 */ /* 0x000fe40005000000 */
[----:B------:R-:W-:Y:S02]  /*2e60*/  ISETP.NE.AND P2, PT, R224, 0x1, PT ;  /* 0x00000001e000780c */ /* 0x000fe40003f45270 */
[----:B------:R-:W-:-:S02]  /*2e70*/  ISETP.GE.AND P6, PT, R8, R5, PT ;  /* 0x000000050800720c */ /* 0x000fc40003fc6270 */
[----:B------:R-:W-:Y:S02]  /*2e80*/  ISETP.GE.AND P4, PT, R8, R4, PT ;  /* 0x000000040800720c */ /* 0x000fe40003f86270 */
[----:B------:R-:W-:Y:S02]  /*2e90*/  FSEL R154, R28, -INF , !P0 ;  /* 0xff8000001c9a7808 */ /* 0x000fe40004000000 */
[----:B------:R-:W-:Y:S02]  /*2ea0*/  ISETP.GE.AND P0, PT, R8, R3, PT ;  /* 0x000000030800720c */ /* 0x000fe40003f06270 */
[----:B------:R-:W-:Y:S02]  /*2eb0*/  FSEL R155, R29, -INF , !P6 ;  /* 0xff8000001d9b7808 */ /* 0x000fe40007000000 */
[----:B------:R-:W-:Y:S02]  /*2ec0*/  FSEL R162, R30, -INF , !P5 ;  /* 0xff8000001ea27808 */ /* 0x000fe40006800000 */
[----:B------:R-:W-:-:S02]  /*2ed0*/  FSEL R173, R31, -INF , !P4 ;  /* 0xff8000001fad7808 */ /* 0x000fc40006000000 */
[----:B------:R-:W-:Y:S02]  /*2ee0*/  FSEL R146, R32, -INF , !P3 ;  /* 0xff80000020927808 */ /* 0x000fe40005800000 */
[-C--:B------:R-:W-:Y:S02]  /*2ef0*/  ISETP.GE.AND P6, PT, R15, R6.reuse, PT ;  /* 0x000000060f00720c */ /* 0x080fe40003fc6270 */
[-C--:B------:R-:W-:Y:S02]  /*2f00*/  ISETP.GE.AND P5, PT, R14, R6.reuse, PT ;  /* 0x000000060e00720c */ /* 0x080fe40003fa6270 */
[-C--:B------:R-:W-:Y:S02]  /*2f10*/  ISETP.GE.AND P4, PT, R13, R6.reuse, PT ;  /* 0x000000060d00720c */ /* 0x080fe40003f86270 */
[----:B------:R-:W-:Y:S02]  /*2f20*/  ISETP.GE.AND P3, PT, R12, R6, PT ;  /* 0x000000060c00720c */ /* 0x000fe40003f66270 */
[----:B------:R-:W-:-:S02]  /*2f30*/  FSEL R165, R34, -INF , !P1 ;  /* 0xff80000022a57808 */ /* 0x000fc40004800000 */
[----:B------:R-:W-:Y:S01]  /*2f40*/  FSEL R164, R35, -INF , !P0 ;  /* 0xff80000023a47808 */ /* 0x000fe20004000000 */
[----:B------:R-:W-:Y:S08]  /*2f50*/  @!P2 BRA `(.L_x_273) ;  /* 0x000000000068a947 */ /* 0x000ff00003800000 */
[----:B------:R-:W-:-:S04]  /*2f60*/  VIADD R6, R224, 0xfffffffe ;  /* 0xfffffffee0067836 */ /* 0x000fc80000000000 */
[C---:B------:R-:W-:Y:S02]  /*2f70*/  IMAD R8, R6.reuse, UR14, RZ ;  /* 0x0000000e06087c24 */ /* 0x040fe4000f8e02ff */
[----:B------:R-:W-:-:S04]  /*2f80*/  IMAD.WIDE.U32 R6, R6, UR10, RZ ;  /* 0x0000000a06067c25 */ /* 0x000fc8000f8e00ff */
[----:B------:R-:W-:Y:S01]  /*2f90*/  IMAD.IADD R8, R7, 0x1, R8 ;  /* 0x0000000107087824 */ /* 0x000fe200078e0208 */
[CC--:B------:R-:W-:Y:S02]  /*2fa0*/  LEA R16, P1, R6.reuse, R219.reuse, 0x1 ;  /* 0x000000db06107211 */ /* 0x0c0fe400078208ff */
[C---:B------:R-:W-:Y:S02]  /*2fb0*/  IADD3 R7, P0, PT, R6.reuse, UR15, RZ ;  /* 0x0000000f06077c10 */ /* 0x040fe4000ff1e0ff */
[----:B------:R-:W-:Y:S02]  /*2fc0*/  LEA.HI.X R17, R6, R218, R8, 0x1, P1 ;  /* 0x000000da06117211 */ /* 0x000fe400008f0c08 */
[----:B------:R-:W-:Y:S02]  /*2fd0*/  IADD3.X R6, PT, PT, R8, UR11, RZ, P0, !PT ;  /* 0x0000000b08067c10 */ /* 0x000fe400087fe4ff */
[C---:B------:R-:W-:Y:S01]  /*2fe0*/  LEA R10, P0, R7.reuse, R219, 0x1 ;  /* 0x000000db070a7211 */ /* 0x040fe200078008ff */
[----:B------:R-:W-:Y:S01]  /*2ff0*/  @!PT LDS RZ, [RZ] ;  /* 0x00000000fffff984 */ /* 0x000fe20000000800 */
[----:B------:R-:W-:Y:S01]  /*3000*/  @!PT LDS RZ, [RZ] ;  /* 0x00000000fffff984 */ /* 0x000fe20000000800 */
[----:B------:R-:W-:Y:S01]  /*3010*/  @!PT LDS RZ, [RZ] ;  /* 0x00000000fffff984 */ /* 0x000fe20000000800 */
[----:B------:R1:W-:Y:S01]  /*3020*/  LDGSTS.E.BYPASS.LTC128B.128 [R228+0x2000], desc[UR26][R16.64] ;  /* 0x0200000010e47fae */ /* 0x0003e2000b981a1a */
[----:B------:R-:W-:-:S02]  /*3030*/  IADD3 R9, P1, PT, R7, UR15, RZ ;  /* 0x0000000f07097c10 */ /* 0x000fc4000ff3e0ff */
[C---:B------:R-:W-:Y:S02]  /*3040*/  LEA.HI.X R11, R7.reuse, R218, R6, 0x1, P0 ;  /* 0x000000da070b7211 */ /* 0x040fe400000f0c06 */
[----:B------:R-:W-:Y:S02]  /*3050*/  IADD3 R7, P0, PT, R7, UR16, RZ ;  /* 0x0000001007077c10 */ /* 0x000fe4000ff1e0ff */
[C---:B------:R-:W-:Y:S01]  /*3060*/  IADD3.X R19, PT, PT, R6.reuse, UR11, RZ, P1, !PT ;  /* 0x0000000b06137c10 */ /* 0x040fe20008ffe4ff */
[----:B------:R1:W-:Y:S01]  /*3070*/  LDGSTS.E.BYPASS.LTC128B.128 [R228+0x2800], desc[UR26][R10.64] ;  /* 0x028000000ae47fae */ /* 0x0003e2000b981a1a */
[----:B------:R-:W-:Y:S02]  /*3080*/  IADD3.X R18, PT, PT, R6, UR6, RZ, P0, !PT ;  /* 0x0000000606127c10 */ /* 0x000fe400087fe4ff */
[-C--:B------:R-:W-:Y:S02]  /*3090*/  LEA R8, P1, R9, R219.reuse, 0x1 ;  /* 0x000000db09087211 */ /* 0x080fe400078208ff */
[----:B------:R-:W-:-:S02]  /*30a0*/  LEA R6, P0, R7, R219, 0x1 ;  /* 0x000000db07067211 */ /* 0x000fc400078008ff */
[-C--:B------:R-:W-:Y:S02]  /*30b0*/  LEA.HI.X R9, R9, R218.reuse, R19, 0x1, P1 ;  /* 0x000000da09097211 */ /* 0x080fe400008f0c13 */
[----:B------:R-:W-:-:S03]  /*30c0*/  LEA.HI.X R7, R7, R218, R18, 0x1, P0 ;  /* 0x000000da07077211 */ /* 0x000fc600000f0c12 */
[----:B------:R1:W-:Y:S04]  /*30d0*/  LDGSTS.E.BYPASS.LTC128B.128 [R228+0x3000], desc[UR26][R8.64] ;  /* 0x0300000008e47fae */ /* 0x0003e8000b981a1a */
[----:B------:R1:W-:Y:S04]  /*30e0*/  LDGSTS.E.BYPASS.LTC128B.128 [R228+0x3800], desc[UR26][R6.64] ;  /* 0x0380000006e47fae */ /* 0x0003e8000b981a1a */
[----:B------:R-:W0:Y:S02]  /*30f0*/  LDGDEPBAR ;  /* 0x00000000000079af */ /* 0x000e240000000000 */
.L_x_273:
[----:B------:R-:W-:Y:S01]  /*3100*/  FSEL R122, R64, -INF , !P6 ;  /* 0xff800000407a7808 */ /* 0x000fe20007000000 */
[----:B------:R-:W-:Y:S01]  /*3110*/  IMAD.WIDE.U32 R28, R60, -0x326172a9, RZ ;  /* 0xcd9e8d573c1c7825 */ /* 0x000fe200078e00ff */
[-C--:B------:R-:W-:Y:S01]  /*3120*/  ISETP.GE.AND P1, PT, R15, R5.reuse, PT ;  /* 0x000000050f00720c */ /* 0x080fe20003f26270 */
[----:B------:R-:W-:Y:S01]  /*3130*/  STL [R1+0x9c], R228 ;  /* 0x00009ce401007387 */ /* 0x000fe20000100800 */
[-C--:B------:R-:W-:Y:S01]  /*3140*/  ISETP.GE.AND P6, PT, R13, R5.reuse, PT ;  /* 0x000000050d00720c */ /* 0x080fe20003fc6270 */
[----:B------:R-:W-:Y:S01]  /*3150*/  IMAD.WIDE.U32 R18, R62, -0x2daee0ad, RZ ;  /* 0xd2511f533e127825 */ /* 0x000fe200078e00ff */
[----:B------:R-:W-:Y:S01]  /*3160*/  FSEL R127, R20, -INF , !P1 ;  /* 0xff800000147f7808 */ /* 0x000fe20004800000 */
[----:B------:R-:W-:Y:S01]  /*3170*/  STL [R1+0x98], R224 ;  /* 0x000098e001007387 */ /* 0x000fe20000100800 */
[----:B------:R-:W-:Y:S01]  /*3180*/  FSEL R160, R24, -INF , !P6 ;  /* 0xff80000018a07808 */ /* 0x000fe20007000000 */
[----:B-1----:R-:W-:Y:S01]  /*3190*/  VIADD R17, R216, 0x9e3779b9 ;  /* 0x9e3779b9d8117836 */ /* 0x002fe20000000000 */
[-C--:B------:R-:W-:Y:S01]  /*31a0*/  ISETP.GE.AND P1, PT, R15, R4.reuse, PT ;  /* 0x000000040f00720c */ /* 0x080fe20003f26270 */
[----:B------:R-:W-:Y:S01]  /*31b0*/  STL [R1+0x94], R208 ;  /* 0x000094d001007387 */ /* 0x000fe20000100800 */
[-C--:B------:R-:W-:Y:S01]  /*31c0*/  ISETP.GE.AND P6, PT, R14, R4.reuse, PT ;  /* 0x000000040e00720c */ /* 0x080fe20003fc6270 */
[----:B------:R-:W-:Y:S01]  /*31d0*/  VIADD R16, R216, 0x3c6ef372 ;  /* 0x3c6ef372d8107836 */ /* 0x000fe20000000000 */
[----:B------:R-:W-:Y:S01]  /*31e0*/  FSEL R138, R22, -INF , !P1 ;  /* 0xff800000168a7808 */ /* 0x000fe20004800000 */
[----:B------:R-:W-:Y:S01]  /*31f0*/  STL [R1+0x90], R207 ;  /* 0x000090cf01007387 */ /* 0x000fe20000100800 */
[----:B------:R-:W-:Y:S01]  /*3200*/  FSEL R140, R23, -INF , !P6 ;  /* 0xff800000178c7808 */ /* 0x000fe20007000000 */
[----:B------:R-:W-:Y:S01]  /*3210*/  VIADD R24, R217, 0x32370b8f ;  /* 0x32370b8fd9187836 */ /* 0x000fe20000000000 */
[-C--:B------:R-:W-:Y:S01]  /*3220*/  ISETP.GE.AND P1, PT, R13, R4.reuse, PT ;  /* 0x000000040d00720c */ /* 0x080fe20003f26270 */
[----:B------:R-:W-:Y:S01]  /*3230*/  STL [R1+0x8c], R206 ;  /* 0x00008cce01007387 */ /* 0x000fe20000100800 */
[----:B------:R-:W-:Y:S01]  /*3240*/  ISETP.GE.AND P6, PT, R12, R4, PT ;  /* 0x000000040c00720c */ /* 0x000fe20003fc6270 */
[----:B------:R-:W-:Y:S01]  /*3250*/  VIADD R4, R60, 0x4 ;  /* 0x000000043c047836 */ /* 0x000fe20000000000 */
[----:B------:R-:W-:Y:S01]  /*3260*/  FSEL R119, R65, -INF , !P5 ;  /* 0xff80000041777808 */ /* 0x000fe20006800000 */
[----:B------:R-:W-:Y:S01]  /*3270*/  STL [R1+0x88], R204 ;  /* 0x000088cc01007387 */ /* 0x000fe20000100800 */
[-C--:B------:R-:W-:Y:S01]  /*3280*/  ISETP.GE.AND P0, PT, R14, R5.reuse, PT ;  /* 0x000000050e00720c */ /* 0x080fe20003f06270 */
[----:B------:R-:W-:Y:S01]  /*3290*/  IMAD.WIDE.U32 R120, R4, -0x326172a9, RZ ;  /* 0xcd9e8d5704787825 */ /* 0x000fe200078e00ff */
[----:B------:R-:W-:Y:S01]  /*32a0*/  ISETP.GE.AND P5, PT, R12, R5, PT ;  /* 0x000000050c00720c */ /* 0x000fe20003fa6270 */
[----:B------:R1:W-:Y:S01]  /*32b0*/  STL.64 [R1+0x30], R18 ;  /* 0x0000301201007387 */ /* 0x0003e20000100a00 */
[-C--:B------:R-:W-:Y:S01]  /*32c0*/  LOP3.LUT R6, R216, R61.reuse, R29, 0x96, !PT ;  /* 0x0000003dd8067212 */ /* 0x080fe200078e961d */
[----:B------:R-:W-:Y:S01]  /*32d0*/  IMAD.SHL.U32 R4, R72, 0x4, RZ ;  /* 0x0000000448047824 */ /* 0x000fe200078e00ff */
[C---:B------:R-:W-:Y:S01]  /*32e0*/  LOP3.LUT R5, R216.reuse, R61, R121, 0x96, !PT ;  /* 0x0000003dd8057212 */ /* 0x040fe200078e9679 */
[----:B------:R-:W-:Y:S01]  /*32f0*/  VIADD R218, R216, 0xdaa66d2b ;  /* 0xdaa66d2bd8da7836 */ /* 0x000fe20000000000 */
[----:B------:R-:W-:Y:S01]  /*3300*/  FSEL R129, R21, -INF , !P0 ;  /* 0xff80000015817808 */ /* 0x000fe20004000000 */
[----:B------:R-:W-:Y:S01]  /*3310*/  IMAD.WIDE.U32 R38, R6, -0x2daee0ad, RZ ;  /* 0xd2511f5306267825 */ /* 0x000fe200078e00ff */
[----:B------:R-:W-:Y:S01]  /*3320*/  FSEL R161, R25, -INF , !P5 ;  /* 0xff80000019a17808 */ /* 0x000fe20006800000 */
[----:B------:R-:W2:Y:S01]  /*3330*/  LDCU UR5, c[0x0][0x45c] ;  /* 0x00008b80ff0577ac */ /* 0x000ea20008000800 */
[----:B------:R-:W-:Y:S01]  /*3340*/  FSEL R163, R26, -INF , !P1 ;  /* 0xff8000001aa37808 */ /* 0x000fe20004800000 */
[----:B------:R-:W-:Y:S01]  /*3350*/  IMAD.WIDE.U32 R36, R5, -0x2daee0ad, RZ ;  /* 0xd2511f5305247825 */ /* 0x000fe200078e00ff */
[----:B------:R-:W-:Y:S01]  /*3360*/  FSEL R172, R27, -INF , !P6 ;  /* 0xff8000001bac7808 */ /* 0x000fe20007000000 */
[----:B------:R-:W-:Y:S01]  /*3370*/  STL.64 [R1+0x48], R38 ;  /* 0x0000482601007387 */ /* 0x000fe20000100a00 */
[-C--:B------:R-:W-:Y:S01]  /*3380*/  ISETP.GE.AND P0, PT, R15, R3.reuse, PT ;  /* 0x000000030f00720c */ /* 0x080fe20003f06270 */
[----:B------:R-:W-:Y:S01]  /*3390*/  VIADD R7, R4, 0x1 ;  /* 0x0000000104077836 */ /* 0x000fe20000000000 */
[-C--:B------:R-:W-:Y:S01]  /*33a0*/  ISETP.GE.AND P5, PT, R14, R3.reuse, PT ;  /* 0x000000030e00720c */ /* 0x080fe20003fa6270 */
[C---:B------:R-:W-:Y:S01]  /*33b0*/  VIADD R8, R4.reuse, 0x2 ;  /* 0x0000000204087836 */ /* 0x040fe20000000000 */
[-C--:B------:R-:W-:Y:S01]  /*33c0*/  ISETP.GE.AND P1, PT, R13, R3.reuse, PT ;  /* 0x000000030d00720c */ /* 0x080fe20003f26270 */
[----:B------:R-:W-:Y:S01]  /*33d0*/  VIADD R13, R4, 0x3 ;  /* 0x00000003040d7836 */ /* 0x000fe20000000000 */
[----:B------:R-:W-:Y:S01]  /*33e0*/  ISETP.GE.AND P6, PT, R12, R3, PT ;  /* 0x000000030c00720c */ /* 0x000fe20003fc6270 */
[C---:B------:R-:W-:Y:S01]  /*33f0*/  VIADD R3, R217.reuse, 0xbb67ae85 ;  /* 0xbb67ae85d9037836 */ /* 0x040fe20000000000 */
[C-C-:B------:R-:W-:Y:S01]  /*3400*/  LOP3.LUT R5, R217.reuse, R4, R19.reuse, 0x96, !PT ;  /* 0x00000004d9057212 */ /* 0x140fe200078e9613 */
[----:B------:R-:W-:Y:S01]  /*3410*/  STL.64 [R1+0x40], R36 ;  /* 0x0000402401007387 */ /* 0x000fe20000100a00 */
[C---:B------:R-:W-:Y:S01]  /*3420*/  LOP3.LUT R4, R217.reuse, R7, R19, 0x96, !PT ;  /* 0x00000007d9047212 */ /* 0x040fe200078e9613 */
[----:B------:R-:W-:Y:S01]  /*3430*/  VIADD R25, R217, 0x76cf5d0a ;  /* 0x76cf5d0ad9197836 */ /* 0x000fe20000000000 */
[-C--:B------:R-:W-:Y:S01]  /*3440*/  LOP3.LUT R6, R3, R18.reuse, R39, 0x96, !PT ;  /* 0x0000001203067212 */ /* 0x080fe200078e9627 */
[----:B------:R-:W-:Y:S01]  /*3450*/  IMAD.WIDE.U32 R10, R5, -0x326172a9, RZ ;  /* 0xcd9e8d57050a7825 */ /* 0x000fe200078e00ff */
[----:B------:R-:W-:-:S02]  /*3460*/  LOP3.LUT R3, R3, R18, R37, 0x96, !PT ;  /* 0x0000001203037212 */ /* 0x000fc400078e9625 */
[----:B------:R-:W-:Y:S01]  /*3470*/  LOP3.LUT R5, R217, R8, R19, 0x96, !PT ;  /* 0x00000008d9057212 */ /* 0x000fe200078e9613 */
[----:B------:R-:W-:Y:S01]  /*3480*/  IMAD.WIDE.U32 R70, R6, -0x326172a9, RZ ;  /* 0xcd9e8d5706467825 */ /* 0x000fe200078e00ff */
[C-C-:B------:R-:W-:Y:S02]  /*3490*/  LOP3.LUT R15, R17.reuse, R120, R11.reuse, 0x96, !PT ;  /* 0x00000078110f7212 */ /* 0x140fe400078e960b */
[----:B------:R-:W-:Y:S01]  /*34a0*/  LOP3.LUT R12, R17, R28, R11, 0x96, !PT ;  /* 0x0000001c110c7212 */ /* 0x000fe200078e960b */
[----:B------:R-:W-:Y:S01]  /*34b0*/  IMAD.WIDE.U32 R68, R3, -0x326172a9, RZ ;  /* 0xcd9e8d5703447825 */ /* 0x000fe200078e00ff */
[----:B------:R-:W-:Y:S01]  /*34c0*/  LOP3.LUT R3, R217, R13, R19, 0x96, !PT ;  /* 0x0000000dd9037212 */ /* 0x000fe200078e9613 */
[----:B------:R-:W-:Y:S01]  /*34d0*/  STL.64 [R1+0x20], R70 ;  /* 0x0000204601007387 */ /* 0x000fe20000100a00 */
[-C--:B------:R-:W-:Y:S01]  /*34e0*/  LOP3.LUT R11, R16, R10.reuse, R71, 0x96, !PT ;  /* 0x0000000a100b7212 */ /* 0x080fe200078e9647 */
[----:B------:R-:W-:Y:S01]  /*34f0*/  IMAD.WIDE.U32 R8, R4, -0x326172a9, RZ ;  /* 0xcd9e8d5704087825 */ /* 0x000fe200078e00ff */
[C---:B------:R-:W-:Y:S01]  /*3500*/  LOP3.LUT R10, R16.reuse, R10, R69, 0x96, !PT ;  /* 0x0000000a100a7212 */ /* 0x040fe200078e9645 */
[----:B------:R-:W-:Y:S02]  /*3510*/  STL.64 [R1+0x28], R68 ;  /* 0x0000284401007387 */ /* 0x000fe40000100a00 */
[----:B------:R-:W-:Y:S01]  /*3520*/  IMAD.WIDE.U32 R6, R5, -0x326172a9, RZ ;  /* 0xcd9e8d5705067825 */ /* 0x000fe200078e00ff */
[C-C-:B------:R-:W-:Y:S01]  /*3530*/  LOP3.LUT R21, R17.reuse, R28, R9.reuse, 0x96, !PT ;  /* 0x0000001c11157212 */ /* 0x140fe200078e9609 */
[----:B------:R3:W-:Y:S01]  /*3540*/  STL [R1+0xa4], R120 ;  /* 0x0000a47801007387 */ /* 0x0007e20000100800 */
[-C--:B------:R-:W-:Y:S01]  /*3550*/  LOP3.LUT R9, R17, R120.reuse, R9, 0x96, !PT ;  /* 0x0000007811097212 */ /* 0x080fe200078e9609 */
[----:B------:R-:W-:Y:S01]  /*3560*/  IMAD.WIDE.U32 R4, R3, -0x326172a9, RZ ;  /* 0xcd9e8d5703047825 */ /* 0x000fe200078e00ff */
[----:B------:R-:W-:Y:S01]  /*3570*/  LOP3.LUT R22, R17, R120, R7, 0x96, !PT ;  /* 0x0000007811167212 */ /* 0x000fe200078e9607 */
[----:B------:R4:W-:Y:S01]  /*3580*/  STL [R1+0xa0], R121 ;  /* 0x0000a07901007387 */ /* 0x0009e20000100800 */
[----:B-1----:R-:W-:Y:S01]  /*3590*/  LOP3.LUT R18, R16, R8, R71, 0x96, !PT ;  /* 0x0000000810127212 */ /* 0x002fe200078e9647 */
[----:B------:R-:W-:Y:S01]  /*35a0*/  IMAD.WIDE.U32 R30, R11, -0x2daee0ad, RZ ;  /* 0xd2511f530b1e7825 */ /* 0x000fe200078e00ff */
[----:B------:R-:W-:-:S02]  /*35b0*/  LOP3.LUT R35, R17, R120, R5, 0x96, !PT ;  /* 0x0000007811237212 */ /* 0x000fc400078e9605 */
[C---:B------:R-:W-:Y:S01]  /*35c0*/  LOP3.LUT R23, R17.reuse, R28, R5, 0x96, !PT ;  /* 0x0000001c11177212 */ /* 0x040fe200078e9605 */
[----:B------:R-:W-:Y:S01]  /*35d0*/  IMAD.WIDE.U32 R26, R10, -0x2daee0ad, RZ ;  /* 0xd2511f530a1a7825 */ /* 0x000fe200078e00ff */
[CC--:B------:R-:W-:Y:S02]  /*35e0*/  LOP3.LUT R19, R16.reuse, R4.reuse, R71, 0x96, !PT ;  /* 0x0000000410137212 */ /* 0x0c0fe400078e9647 */
[--C-:B------:R-:W-:Y:S01]  /*35f0*/  LOP3.LUT R34, R16, R4, R69.reuse, 0x96, !PT ;  /* 0x0000000410227212 */ /* 0x100fe200078e9645 */
[----:B------:R-:W-:Y:S01]  /*3600*/  IMAD.WIDE.U32 R4, R12, -0x2daee0ad, RZ ;  /* 0xd2511f530c047825 */ /* 0x000fe200078e00ff */
[C---:B------:R-:W-:Y:S02]  /*3610*/  LOP3.LUT R8, R16.reuse, R8, R69, 0x96, !PT ;  /* 0x0000000810087212 */ /* 0x040fe400078e9645 */
[----:B------:R-:W-:Y:S01]  /*3620*/  LOP3.LUT R20, R17, R28, R7, 0x96, !PT ;  /* 0x0000001c11147212 */ /* 0x000fe200078e9607 */
[----:B------:R-:W-:Y:S01]  /*3630*/  IMAD.WIDE.U32 R28, R19, -0x2daee0ad, RZ ;  /* 0xd2511f53131c7825 */ /* 0x000fe200078e00ff */
[----:B------:R-:W-:-:S02]  /*3640*/  LOP3.LUT R14, R16, R6, R71, 0x96, !PT ;  /* 0x00000006100e7212 */ /* 0x000fc400078e9647 */
[----:B------:R-:W-:Y:S01]  /*3650*/  LOP3.LUT R13, R16, R6, R69, 0x96, !PT ;  /* 0x00000006100d7212 */ /* 0x000fe200078e9645 */
[----:B------:R-:W-:Y:S01]  /*3660*/  IMAD.WIDE.U32 R16, R8, -0x2daee0ad, RZ ;  /* 0xd2511f5308107825 */ /* 0x000fe200078e00ff */
[----:B------:R-:W-:Y:S01]  /*3670*/  LOP3.LUT R11, R25, R38, R5, 0x96, !PT ;  /* 0x00000026190b7212 */ /* 0x000fe200078e9605 */
[----:B---3--:R-:W3:Y:S01]  /*3680*/  LDL.LU R120, [R1+0x4] ;  /* 0x0000040001787983 */ /* 0x008ee20000300800 */
[----:B------:R-:W-:Y:S01]  /*3690*/  LOP3.LUT R56, R24, R4, R31, 0x96, !PT ;  /* 0x0000000418387212 */ /* 0x000fe200078e961f */
[----:B------:R-:W-:Y:S02]  /*36a0*/  IMAD.WIDE.U32 R4, R9, -0x2daee0ad, RZ ;  /* 0xd2511f5309047825 */ /* 0x000fe400078e00ff */
[----:B----4-:R-:W3:Y:S02]  /*36b0*/  LDL.LU R121, [R1] ;  /* 0x0000000001797983 */ /* 0x010ee40000300800 */
[----:B------:R-:W-:Y:S01]  /*36c0*/  IMAD.WIDE.U32 R42, R14, -0x2daee0ad, RZ ;  /* 0xd2511f530e2a7825 */ /* 0x000fe200078e00ff */
[----:B------:R-:W-:Y:S01]  /*36d0*/  LOP3.LUT R3, R25, R36, R5, 0x96, !PT ;  /* 0x0000002419037212 */ /* 0x000fe200078e9605 */
[----:B------:R-:W4:Y:S01]  /*36e0*/  LDL.LU R224, [R1+0x10] ;  /* 0x0000100001e07983 */ /* 0x000f220000300800 */
[----:B------:R-:W-:Y:S01]  /*36f0*/  LOP3.LUT R53, R24, R4, R17, 0x96, !PT ;  /* 0x0000000418357212 */ /* 0x000fe200078e9611 */
[----:B------:R-:W-:-:S02]  /*3700*/  IMAD.WIDE.U32 R4, R20, -0x2daee0ad, RZ ;  /* 0xd2511f5314047825 */ /* 0x000fc400078e00ff */
[----:B------:R-:W4:Y:S02]  /*3710*/  LDL.LU R208, [R1+0xc] ;  /* 0x00000c0001d07983 */ /* 0x000f240000300800 */
[----:B------:R-:W-:Y:S01]  /*3720*/  IMAD.WIDE.U32 R6, R15, -0x2daee0ad, RZ ;  /* 0xd2511f530f067825 */ /* 0x000fe200078e00ff */
[----:B------:R-:W-:Y:S01]  /*3730*/  LOP3.LUT R12, R25, R38, R5, 0x96, !PT ;  /* 0x00000026190c7212 */ /* 0x000fe200078e9605 */
[----:B------:R-:W2:Y:S01]  /*3740*/  LDL.LU R207, [R1+0x8] ;  /* 0x0000080001cf7983 */ /* 0x000ea20000300800 */
[C---:B------:R-:W-:Y:S01]  /*3750*/  LOP3.LUT R31, R24.reuse, R4, R43, 0x96, !PT ;  /* 0x00000004181f7212 */ /* 0x040fe200078e962b */
[----:B------:R-:W-:Y:S01]  /*3760*/  IMAD.WIDE.U32 R4, R23, -0x2daee0ad, RZ ;  /* 0xd2511f5317047825 */ /* 0x000fe200078e00ff */
[----:B------:R-:W-:Y:S02]  /*3770*/  LOP3.LUT R9, R25, R36, R7, 0x96, !PT ;  /* 0x0000002419097212 */ /* 0x000fe400078e9607 */
[----:B------:R-:W-:Y:S01]  /*3780*/  LOP3.LUT R54, R24, R6, R27, 0x96, !PT ;  /* 0x0000000618367212 */ /* 0x000fe200078e961b */
[----:B------:R-:W-:Y:S01]  /*3790*/  IMAD.WIDE.U32 R46, R3, -0x326172a9, RZ ;  /* 0xcd9e8d57032e7825 */ /* 0x000fe200078e00ff */
[----:B------:R-:W-:-:S02]  /*37a0*/  LOP3.LUT R8, R25, R38, R5, 0x96, !PT ;  /* 0x0000002619087212 */ /* 0x000fc400078e9605 */
[----:B------:R-:W-:Y:S01]  /*37b0*/  LOP3.LUT R29, R24, R4, R29, 0x96, !PT ;  /* 0x00000004181d7212 */ /* 0x000fe200078e961d */
[----:B------:R-:W-:Y:S01]  /*37c0*/  IMAD.WIDE.U32 R6, R21, -0x2daee0ad, RZ ;  /* 0xd2511f5315067825 */ /* 0x000fe200078e00ff */
[----:B------:R-:W-:-:S03]  /*37d0*/  LOP3.LUT R3, R218, R68, R47, 0x96, !PT ;  /* 0x00000044da037212 */ /* 0x000fc600078e962f */
[----:B------:R-:W-:Y:S01]  /*37e0*/  IMAD.WIDE.U32 R44, R18, -0x2daee0ad, RZ ;  /* 0xd2511f53122c7825 */ /* 0x000fe200078e00ff */
[----:B------:R-:W-:-:S03]  /*37f0*/  LOP3.LUT R15, R25, R38, R7, 0x96, !PT ;  /* 0x00000026190f7212 */ /* 0x000fc600078e9607 */
[----:B------:R-:W-:Y:S01]  /*3800*/  IMAD.WIDE.U32 R4, R35, -0x2daee0ad, RZ ;  /* 0xd2511f5323047825 */ /* 0x000fe200078e00ff */
[----:B------:R-:W-:-:S03]  /*3810*/  LOP3.LUT R45, R24, R6, R45, 0x96, !PT ;  /* 0x00000006182d7212 */ /* 0x000fc600078e962d */
[----:B------:R-:W-:-:S04]  /*3820*/  IMAD.WIDE.U32 R6, R22, -0x2daee0ad, RZ ;  /* 0xd2511f5316067825 */ /* 0x000fc800078e00ff */
[----:B------:R-:W-:Y:S01]  /*3830*/  IMAD.WIDE.U32 R32, R13, -0x2daee0ad, RZ ;  /* 0xd2511f530d207825 */ /* 0x000fe200078e00ff */
[----:B------:R-:W-:-:S03]  /*3840*/  LOP3.LUT R10, R25, R36, R7, 0x96, !PT ;  /* 0x00000024190a7212 */ /* 0x000fc600078e9607 */
[----:B------:R-:W-:Y:S01]  /*3850*/  IMAD.WIDE.U32 R48, R9, -0x326172a9, RZ ;  /* 0xcd9e8d5709307825 */ /* 0x000fe200078e00ff */
[----:B------:R-:W-:-:S03]  /*3860*/  LOP3.LUT R52, R24, R6, R33, 0x96, !PT ;  /* 0x0000000618347212 */ /* 0x000fc600078e9621 */
[----:B------:R-:W-:Y:S01]  /*3870*/  IMAD.WIDE.U32 R18, R34, -0x2daee0ad, RZ ;  /* 0xd2511f5322127825 */ /* 0x000fe200078e00ff */
[----:B------:R-:W-:-:S03]  /*3880*/  LOP3.LUT R6, R218, R68, R49, 0x96, !PT ;  /* 0x00000044da067212 */ /* 0x000fc600078e9631 */
[----:B------:R-:W-:Y:S01]  /*3890*/  IMAD.WIDE.U32 R20, R3, -0x2daee0ad, RZ ;  /* 0xd2511f5303147825 */ /* 0x000fe200078e00ff */
[----:B------:R-:W-:Y:S02]  /*38a0*/  LOP3.LUT R3, R25, R36, R5, 0x96, !PT ;  /* 0x0000002419037212 */ /* 0x000fe400078e9605 */
[----:B------:R-:W-:Y:S01]  /*38b0*/  LOP3.LUT R43, R24, R4, R19, 0x96, !PT ;  /* 0x00000004182b7212 */ /* 0x000fe200078e9613 */
[----:B------:R-:W-:-:S04]  /*38c0*/  IMAD.WIDE.U32 R24, R12, -0x326172a9, RZ ;  /* 0xcd9e8d570c187825 */ /* 0x000fc800078e00ff */
[----:B------:R-:W-:Y:S01]  /*38d0*/  IMAD.WIDE.U32 R38, R8, -0x326172a9, RZ ;  /* 0xcd9e8d5708267825 */ /* 0x000fe200078e00ff */
[----:B------:R-:W-:-:S03]  /*38e0*/  LOP3.LUT R4, R218, R70, R25, 0x96, !PT ;  /* 0x00000046da047212 */ /* 0x000fc600078e9619 */
[----:B------:R-:W-:Y:S01]  /*38f0*/  IMAD.WIDE.U32 R36, R3, -0x326172a9, RZ ;  /* 0xcd9e8d5703247825 */ /* 0x000fe200078e00ff */
[----:B------:R-:W-:-:S03]  /*3900*/  LOP3.LUT R5, R218, R70, R39, 0x96, !PT ;  /* 0x00000046da057212 */ /* 0x000fc600078e9627 */
[----:B------:R-:W-:Y:S01]  /*3910*/  IMAD.WIDE.U32 R50, R11, -0x326172a9, RZ ;  /* 0xcd9e8d570b327825 */ /* 0x000fe200078e00ff */
[----:B------:R-:W-:-:S03]  /*3920*/  LOP3.LUT R8, R218, R68, R37, 0x96, !PT ;  /* 0x00000044da087212 */ /* 0x000fc600078e9625 */
[----:B------:R-:W-:Y:S01]  /*3930*/  VIADD R9, R217, 0xed9eba14 ;  /* 0xed9eba14d9097836 */ /* 0x000fe20000000000 */
[----:B------:R-:W-:Y:S01]  /*3940*/  LOP3.LUT R7, R218, R70, R51, 0x96, !PT ;  /* 0x00000046da077212 */ /* 0x000fe200078e9633 */
[----:B------:R-:W-:-:S03]  /*3950*/  IMAD.WIDE.U32 R22, R6, -0x2daee0ad, RZ ;  /* 0xd2511f5306167825 */ /* 0x000fc600078e00ff */
[C---:B------:R-:W-:Y:S01]  /*3960*/  LOP3.LUT R21, R9.reuse, R16, R21, 0x96, !PT ;  /* 0x0000001009157212 */ /* 0x040fe200078e9615 */
[----:B------:R-:W-:Y:S01]  /*3970*/  IMAD.WIDE.U32 R40, R10, -0x326172a9, RZ ;  /* 0xcd9e8d570a287825 */ /* 0x000fe200078e00ff */
[----:B------:R-:W-:-:S03]  /*3980*/  LOP3.LUT R58, R9, R26, R23, 0x96, !PT ;  /* 0x0000001a093a7212 */ /* 0x000fc600078e9617 */
[----:B------:R-:W-:Y:S01]  /*3990*/  IMAD.WIDE.U32 R26, R15, -0x326172a9, RZ ;  /* 0xcd9e8d570f1a7825 */ /* 0x000fe200078e00ff */
[----:B------:R-:W-:-:S03]  /*39a0*/  LOP3.LUT R6, R218, R68, R41, 0x96, !PT ;  /* 0x00000044da067212 */ /* 0x000fc600078e9629 */
[----:B------:R-:W-:Y:S01]  /*39b0*/  IMAD.WIDE.U32 R14, R4, -0x2daee0ad, RZ ;  /* 0xd2511f53040e7825 */ /* 0x000fe200078e00ff */
[----:B------:R-:W-:-:S03]  /*39c0*/  LOP3.LUT R3, R218, R70, R27, 0x96, !PT ;  /* 0x00000046da037212 */ /* 0x000fc600078e961b */
[----:B------:R-:W-:-:S04]  /*39d0*/  IMAD.WIDE.U32 R12, R5, -0x2daee0ad, RZ ;  /* 0xd2511f53050c7825 */ /* 0x000fc800078e00ff */
[----:B------:R-:W-:-:S04]  /*39e0*/  IMAD.WIDE.U32 R4, R8, -0x2daee0ad, RZ ;  /* 0xd2511f5308047825 */ /* 0x000fc800078e00ff */
[----:B------:R-:W-:Y:S01]  /*39f0*/  IMAD.WIDE.U32 R34, R7, -0x2daee0ad, RZ ;  /* 0xd2511f5307227825 */ /* 0x000fe200078e00ff */
[----:B------:R-:W-:-:S03]  /*3a00*/  LOP3.LUT R23, R9, R18, R5, 0x96, !PT ;  /* 0x0000001209177212 */ /* 0x000fc600078e9605 */
[----:B------:R-:W-:Y:S01]  /*3a10*/  IMAD.WIDE.U32 R6, R6, -0x2daee0ad, RZ ;  /* 0xd2511f5306067825 */ /* 0x000fe200078e00ff */
[----:B------:R-:W-:-:S03]  /*3a20*/  LOP3.LUT R59, R9, R30, R35, 0x96, !PT ;  /* 0x0000001e093b7212 */ /* 0x000fc600078e9623 */
[----:B------:R-:W-:Y:S02]  /*3a30*/  VIADD R222, R216, 0x78dde6e4 ;  /* 0x78dde6e4d8de7836 */ /* 0x000fe40000000000 */
[----:B------:R-:W-:Y:S01]  /*3a40*/  IMAD.WIDE.U32 R18, R56, -0x326172a9, RZ ;  /* 0xcd9e8d5738127825 */ /* 0x000fe200078e00ff */
[----:B------:R-:W-:-:S03]  /*3a50*/  LOP3.LUT R49, R9, R32, R7, 0x96, !PT ;  /* 0x0000002009317212 */ /* 0x000fc600078e9607 */
[----:B------:R-:W-:Y:S01]  /*3a60*/  IMAD.WIDE.U32 R16, R3, -0x2daee0ad, RZ ;  /* 0xd2511f5303107825 */ /* 0x000fe200078e00ff */
[----:B------:R-:W-:-:S03]  /*3a70*/  LOP3.LUT R3, R222, R50, R19, 0x96, !PT ;  /* 0x00000032de037212 */ /* 0x000fc600078e9613 */
[----:B------:R-:W-:Y:S01]  /*3a80*/  IMAD.WIDE.U32 R32, R45, -0x326172a9, RZ ;  /* 0xcd9e8d572d207825 */ /* 0x000fe200078e00ff */
[C---:B------:R-:W-:Y:S02]  /*3a90*/  LOP3.LUT R55, R9.reuse, R44, R17, 0x96, !PT ;  /* 0x0000002c09377212 */ /* 0x040fe400078e9611 */
[C---:B------:R-:W-:Y:S01]  /*3aa0*/  LOP3.LUT R51, R9.reuse, R42, R15, 0x96, !PT ;  /* 0x0000002a09337212 */ /* 0x040fe200078e960f */
[----:B------:R-:W-:Y:S01]  /*3ab0*/  IMAD.WIDE.U32 R10, R54, -0x326172a9, RZ ;  /* 0xcd9e8d57360a7825 */ /* 0x000fe200078e00ff */
[----:B------:R-:W-:Y:S02]  /*3ac0*/  LOP3.LUT R57, R9, R28, R13, 0x96, !PT ;  /* 0x0000001c09397212 */ /* 0x000fe400078e960d */
        /* <DEDUP_REMOVED lines=8> */
[----:B------:R-:W-:Y:S02]  /*3b50*/  VIADD R3, R217, 0xa9066899 ;  /* 0xa9066899d9037836 */ /* 0x000fe40000000000 */
[----:B------:R-:W-:-:S03]  /*3b60*/  IMAD.WIDE.U32 R24, R43, -0x326172a9, RZ ;  /* 0xcd9e8d572b187825 */ /* 0x000fc600078e00ff */
[----:B------:R-:W-:Y:S01]  /*3b70*/  LOP3.LUT R48, R3, R34, R53, 0x96, !PT ;  /* 0x0000002203307212 */ /* 0x000fe200078e9635 */
[----:B------:R-:W-:-:S04]  /*3b80*/  IMAD.WIDE.U32 R34, R11, -0x2daee0ad, RZ ;  /* 0xd2511f530b227825 */ /* 0x000fc800078e00ff */
[----:B------:R-:W-:Y:S01]  /*3b90*/  IMAD.WIDE.U32 R42, R15, -0x2daee0ad, RZ ;  /* 0xd2511f530f2a7825 */ /* 0x000fe200078e00ff */
[----:B------:R-:W-:-:S03]  /*3ba0*/  LOP3.LUT R53, R3, R14, R35, 0x96, !PT ;  /* 0x0000000e03357212 */ /* 0x000fc600078e9623 */
[----:B------:R-:W-:Y:S01]  /*3bb0*/  IMAD.WIDE.U32 R28, R29, -0x326172a9, RZ ;  /* 0xcd9e8d571d1c7825 */ /* 0x000fe200078e00ff */
[----:B------:R-:W-:Y:S02]  /*3bc0*/  LOP3.LUT R43, R3, R20, R43, 0x96, !PT ;  /* 0x00000014032b7212 */ /* 0x000fe400078e962b */
[----:B------:R-:W-:Y:S01]  /*3bd0*/  LOP3.LUT R9, R222, R40, R27, 0x96, !PT ;  /* 0x00000028de097212 */ /* 0x000fe200078e961b */
[----:B------:R-:W-:Y:S01]  /*3be0*/  VIADD R221, R216, 0x1715609d ;  /* 0x1715609dd8dd7836 */ /* 0x000fe20000000000 */
[----:B------:R-:W-:Y:S01]  /*3bf0*/  LOP3.LUT R7, R222, R38, R29, 0x96, !PT ;  /* 0x00000026de077212 */ /* 0x000fe200078e961d */
[----:B------:R-:W-:-:S04]  /*3c00*/  IMAD.WIDE.U32 R14, R59, -0x326172a9, RZ ;  /* 0xcd9e8d573b0e7825 */ /* 0x000fc800078e00ff */
[----:B------:R-:W-:Y:S01]  /*3c10*/  IMAD.WIDE.U32 R20, R21, -0x326172a9, RZ ;  /* 0xcd9e8d5715147825 */ /* 0x000fe200078e00ff */
[----:B------:R-:W-:Y:S02]  /*3c20*/  LOP3.LUT R18, R221, R18, R15, 0x96, !PT ;  /* 0x00000012dd127212 */ /* 0x000fe400078e960f */
[----:B------:R-:W-:Y:S01]  /*3c30*/  LOP3.LUT R5, R222, R36, R25, 0x96, !PT ;  /* 0x00000024de057212 */ /* 0x000fe200078e9619 */
[----:B------:R-:W-:Y:S01]  /*3c40*/  IMAD.WIDE.U32 R44, R9, -0x2daee0ad, RZ ;  /* 0xd2511f53092c7825 */ /* 0x000fe200078e00ff */
[----:B------:R-:W-:-:S03]  /*3c50*/  LOP3.LUT R15, R221, R8, R21, 0x96, !PT ;  /* 0x00000008dd0f7212 */ /* 0x000fc600078e9615 */
[----:B------:R-:W-:-:S04]  /*3c60*/  IMAD.WIDE.U32 R38, R7, -0x2daee0ad, RZ ;  /* 0xd2511f5307267825 */ /* 0x000fc800078e00ff */
[----:B------:R-:W-:-:S04]  /*3c70*/  IMAD.WIDE.U32 R46, R17, -0x2daee0ad, RZ ;  /* 0xd2511f53112e7825 */ /* 0x000fc800078e00ff */
[----:B------:R-:W-:-:S04]  /*3c80*/  IMAD.WIDE.U32 R40, R13, -0x2daee0ad, RZ ;  /* 0xd2511f530d287825 */ /* 0x000fc800078e00ff */
[----:B------:R-:W-:Y:S01]  /*3c90*/  IMAD.WIDE.U32 R8, R51, -0x326172a9, RZ ;  /* 0xcd9e8d5733087825 */ /* 0x000fe200078e00ff */
[C---:B------:R-:W-:Y:S02]  /*3ca0*/  LOP3.LUT R56, R3.reuse, R12, R39, 0x96, !PT ;  /* 0x0000000c03387212 */ /* 0x040fe400078e9627 */
[----:B------:R-:W-:Y:S01]  /*3cb0*/  LOP3.LUT R47, R3, R22, R47, 0x96, !PT ;  /* 0x00000016032f7212 */ /* 0x000fe200078e962f */
[----:B------:R-:W-:Y:S01]  /*3cc0*/  IMAD.WIDE.U32 R36, R5, -0x2daee0ad, RZ ;  /* 0xd2511f5305247825 */ /* 0x000fe200078e00ff */
[----:B------:R-:W-:Y:S02]  /*3cd0*/  LOP3.LUT R50, R3, R16, R41, 0x96, !PT ;  /* 0x0000001003327212 */ /* 0x000fe400078e9629 */
[----:B------:R-:W-:Y:S01]  /*3ce0*/  LOP3.LUT R9, R221, R30, R9, 0x96, !PT ;  /* 0x0000001edd097212 */ /* 0x000fe200078e9609 */
[----:B------:R-:W-:Y:S01]  /*3cf0*/  IMAD.WIDE.U32 R12, R23, -0x326172a9, RZ ;  /* 0xcd9e8d57170c7825 */ /* 0x000fe200078e00ff */
[----:B------:R-:W-:-:S03]  /*3d00*/  LOP3.LUT R54, R3, R6, R45, 0x96, !PT ;  /* 0x0000000603367212 */ /* 0x000fc600078e962d */
[----:B------:R-:W-:Y:S01]  /*3d10*/  IMAD.WIDE.U32 R16, R58, -0x326172a9, RZ ;  /* 0xcd9e8d573a107825 */ /* 0x000fe200078e00ff */
[----:B------:R-:W-:-:S03]  /*3d20*/  LOP3.LUT R45, R3, R4, R37, 0x96, !PT ;  /* 0x00000004032d7212 */ /* 0x000fc600078e9625 */
[----:B------:R-:W-:Y:S01]  /*3d30*/  IMAD.WIDE.U32 R22, R57, -0x326172a9, RZ ;  /* 0xcd9e8d5739167825 */ /* 0x000fe200078e00ff */
[C---:B------:R-:W-:Y:S02]  /*3d40*/  LOP3.LUT R17, R221.reuse, R10, R17, 0x96, !PT ;  /* 0x0000000add117212 */ /* 0x040fe400078e9611 */
[----:B------:R-:W-:Y:S01]  /*3d50*/  LOP3.LUT R5, R221, R24, R13, 0x96, !PT ;  /* 0x00000018dd057212 */ /* 0x000fe200078e960d */
[----:B------:R-:W-:Y:S01]  /*3d60*/  VIADD R3, R217, 0x646e171e ;  /* 0x646e171ed9037836 */ /* 0x000fe20000000000 */
[----:B------:R-:W-:Y:S01]  /*3d70*/  LOP3.LUT R4, R221, R28, R23, 0x96, !PT ;  /* 0x0000001cdd047212 */ /* 0x000fe200078e9617 */
[----:B------:R-:W-:-:S04]  /*3d80*/  IMAD.WIDE.U32 R30, R9, -0x2daee0ad, RZ ;  /* 0xd2511f53091e7825 */ /* 0x000fc800078e00ff */
[----:B------:R-:W-:-:S04]  /*3d90*/  IMAD.WIDE.U32 R6, R55, -0x326172a9, RZ ;  /* 0xcd9e8d5737067825 */ /* 0x000fc800078e00ff */
[----:B------:R-:W-:Y:S01]  /*3da0*/  IMAD.WIDE.U32 R10, R49, -0x326172a9, RZ ;  /* 0xcd9e8d57310a7825 */ /* 0x000fe200078e00ff */
[----:B------:R-:W-:-:S03]  /*3db0*/  LOP3.LUT R21, R221, R32, R7, 0x96, !PT ;  /* 0x00000020dd157212 */ /* 0x000fc600078e9607 */
[----:B------:R-:W-:Y:S01]  /*3dc0*/  IMAD.MOV.U32 R64, RZ, RZ, R74 ;  /* 0x000000ffff407224 */ /* 0x000fe200078e004a */
[----:B------:R-:W-:Y:S01]  /*3dd0*/  LOP3.LUT R74, R3, R34, R31, 0x96, !PT ;  /* 0x00000022034a7212 */ /* 0x000fe200078e961f */
[----:B------:R-:W-:Y:S01]  /*3de0*/  IMAD.WIDE.U32 R34, R4, -0x2daee0ad, RZ ;  /* 0xd2511f5304227825 */ /* 0x000fe200078e00ff */
[----:B------:R-:W-:-:S03]  /*3df0*/  LOP3.LUT R7, R221, R26, R11, 0x96, !PT ;  /* 0x0000001add077212 */ /* 0x000fc600078e960b */
[----:B------:R-:W-:-:S04]  /*3e00*/  IMAD.WIDE.U32 R58, R5, -0x2daee0ad, RZ ;  /* 0xd2511f53053a7825 */ /* 0x000fc800078e00ff */
[----:B------:R-:W-:-:S04]  /*3e10*/  IMAD.WIDE.U32 R4, R48, -0x326172a9, RZ ;  /* 0xcd9e8d5730047825 */ /* 0x000fc800078e00ff */
[----:B------:R-:W-:Y:S01]  /*3e20*/  VIADD R219, R216, 0xb54cda56 ;  /* 0xb54cda56d8db7836 */ /* 0x000fe20000000000 */
[C---:B------:R-:W-:Y:S01]  /*3e30*/  LOP3.LUT R78, R3.reuse, R36, R59, 0x96, !PT ;  /* 0x00000024034e7212 */ /* 0x040fe200078e963b */
[----:B------:R-:W-:Y:S01]  /*3e40*/  IMAD.MOV.U32 R174, RZ, RZ, R75 ;  /* 0x000000ffffae7224 */ /* 0x000fe200078e004b */
[----:B------:R-:W-:Y:S01]  /*3e50*/  LOP3.LUT R75, R3, R38, R35, 0x96, !PT ;  /* 0x00000026034b7212 */ /* 0x000fe200078e9623 */
[----:B------:R-:W-:Y:S01]  /*3e60*/  IMAD.WIDE.U32 R24, R17, -0x2daee0ad, RZ ;  /* 0xd2511f5311187825 */ /* 0x000fe200078e00ff */
[----:B------:R-:W-:Y:S02]  /*3e70*/  LOP3.LUT R9, R219, R14, R5, 0x96, !PT ;  /* 0x0000000edb097212 */ /* 0x000fe400078e9605 */
[C---:B------:R-:W-:Y:S01]  /*3e80*/  PRMT R38, R4.reuse, 0x7771, RZ ;  /* 0x0000777104267816 */ /* 0x040fe200000000ff */
[----:B------:R-:W-:Y:S01]  /*3e90*/  IMAD.WIDE.U32 R26, R15, -0x2daee0ad, RZ ;  /* 0xd2511f530f1a7825 */ /* 0x000fe200078e00ff */
[C---:B------:R-:W-:Y:S02]  /*3ea0*/  PRMT R36, R4.reuse, 0x7773, RZ ;  /* 0x0000777304247816 */ /* 0x040fe400000000ff */
[----:B------:R-:W-:Y:S01]  /*3eb0*/  PRMT R35, R4, 0x7772, RZ ;  /* 0x0000777204237816 */ /* 0x000fe200000000ff */
[----:B------:R-:W-:-:S04]  /*3ec0*/  IMAD.WIDE.U32 R28, R21, -0x2daee0ad, RZ ;  /* 0xd2511f53151c7825 */ /* 0x000fc800078e00ff */
[----:B------:R-:W-:-:S04]  /*3ed0*/  IMAD.WIDE.U32 R32, R7, -0x2daee0ad, RZ ;  /* 0xd2511f5307207825 */ /* 0x000fc800078e00ff */
[----:B------:R-:W-:Y:S02]  /*3ee0*/  IMAD.MOV.U32 R37, RZ, RZ, R4 ;  /* 0x000000ffff257224 */ /* 0x000fe400078e0004 */
[----:B------:R-:W-:Y:S01]  /*3ef0*/  IMAD.WIDE.U32 R4, R47, -0x326172a9, RZ ;  /* 0xcd9e8d572f047825 */ /* 0x000fe200078e00ff */
[C---:B------:R-:W-:Y:S02]  /*3f00*/  LOP3.LUT R41, R3.reuse, R46, R25, 0x96, !PT ;  /* 0x0000002e03297212 */ /* 0x040fe400078e9619 */
[C---:B------:R-:W-:Y:S01]  /*3f10*/  LOP3.LUT R71, R3.reuse, R42, R27, 0x96, !PT ;  /* 0x0000002a03477212 */ /* 0x040fe200078e961b */
[----:B------:R-:W-:Y:S01]  /*3f20*/  IMAD.WIDE.U32 R18, R18, -0x2daee0ad, RZ ;  /* 0xd2511f5312127825 */ /* 0x000fe200078e00ff */
[C---:B------:R-:W-:Y:S02]  /*3f30*/  LOP3.LUT R73, R3.reuse, R40, R29, 0x96, !PT ;  /* 0x0000002803497212 */ /* 0x040fe400078e961d */
[----:B------:R-:W-:Y:S01]  /*3f40*/  LOP3.LUT R76, R3, R44, R33, 0x96, !PT ;  /* 0x0000002c034c7212 */ /* 0x000fe200078e9621 */
[----:B------:R-:W-:Y:S01]  /*3f50*/  IMAD.MOV.U32 R29, RZ, RZ, R4 ;  /* 0x000000ffff1d7224 */ /* 0x000fe200078e0004 */
[----:B------:R-:W-:Y:S01]  /*3f60*/  LOP3.LUT R14, R219, R16, R5, 0x96, !PT ;  /* 0x00000010db0e7212 */ /* 0x000fe200078e9605 */
[----:B------:R-:W-:Y:S01]  /*3f70*/  IMAD.MOV.U32 R151, RZ, RZ, R209 ;  /* 0x000000ffff977224 */ /* 0x000fe200078e00d1 */
[----:B------:R-:W-:-:S02]  /*3f80*/  PRMT R33, R4, 0x7771, RZ ;  /* 0x0000777104217816 */ /* 0x000fc400000000ff */
[C---:B------:R-:W-:Y:S02]  /*3f90*/  PRMT R27, R4.reuse, 0x7773, RZ ;  /* 0x00007773041b7816 */ /* 0x040fe400000000ff */
[----:B------:R-:W-:Y:S01]  /*3fa0*/  PRMT R25, R4, 0x7772, RZ ;  /* 0x0000777204197816 */ /* 0x000fe200000000ff */
[----:B------:R-:W-:Y:S01]  /*3fb0*/  IMAD.WIDE.U32 R4, R43, -0x326172a9, RZ ;  /* 0xcd9e8d572b047825 */ /* 0x000fe200078e00ff */
[----:B------:R-:W-:Y:S02]  /*3fc0*/  LOP3.LUT R21, R3, R52, R19, 0x96, !PT ;  /* 0x0000003403157212 */ /* 0x000fe400078e9613 */
[C---:B------:R-:W-:Y:S01]  /*3fd0*/  PRMT R57, R18.reuse, 0x7771, RZ ;  /* 0x0000777112397816 */ /* 0x040fe200000000ff */
[----:B------:R-:W-:Y:S01]  /*3fe0*/  IMAD.MOV.U32 R55, RZ, RZ, R18 ;  /* 0x000000ffff377224 */ /* 0x000fe200078e0012 */
[C---:B------:R-:W-:Y:S01]  /*3ff0*/  PRMT R52, R18.reuse, 0x7773, RZ ;  /* 0x0000777312347816 */ /* 0x040fe200000000ff */
[----:B------:R-:W-:Y:S01]  /*4000*/  IMAD.MOV.U32 R48, RZ, RZ, R24 ;  /* 0x000000ffff307224 */ /* 0x000fe200078e0018 */
[----:B------:R-:W-:-:S02]  /*4010*/  PRMT R51, R18, 0x7772, RZ ;  /* 0x0000777212337816 */ /* 0x000fc400000000ff */
[C---:B------:R-:W-:Y:S02]  /*4020*/  PRMT R49, R24.reuse, 0x7771, RZ ;  /* 0x0000777118317816 */ /* 0x040fe400000000ff */
[C---:B------:R-:W-:Y:S02]  /*4030*/  PRMT R47, R24.reuse, 0x7773, RZ ;  /* 0x00007773182f7816 */ /* 0x040fe400000000ff */
[----:B------:R-:W-:Y:S01]  /*4040*/  PRMT R46, R24, 0x7772, RZ ;  /* 0x00007772182e7816 */ /* 0x000fe200000000ff */
[----:B------:R-:W-:Y:S01]  /*4050*/  IMAD.MOV.U32 R24, RZ, RZ, R4 ;  /* 0x000000ffff187224 */ /* 0x000fe200078e0004 */
[----:B------:R-:W-:Y:S02]  /*4060*/  LOP3.LUT R20, R219, R20, R5, 0x96, !PT ;  /* 0x00000014db147212 */ /* 0x000fe400078e9605 */
[C---:B------:R-:W-:Y:S02]  /*4070*/  PRMT R31, R4.reuse, 0x7771, RZ ;  /* 0x00007771041f7816 */ /* 0x040fe400000000ff */
[----:B------:R-:W-:-:S02]  /*4080*/  PRMT R18, R4, 0x7773, RZ ;  /* 0x0000777304127816 */ /* 0x000fc400000000ff */
[----:B------:R-:W-:Y:S01]  /*4090*/  PRMT R17, R4, 0x7772, RZ ;  /* 0x0000777204117816 */ /* 0x000fe200000000ff */
[----:B------:R-:W-:Y:S01]  /*40a0*/  IMAD.WIDE.U32 R4, R50, -0x326172a9, RZ ;  /* 0xcd9e8d5732047825 */ /* 0x000fe200078e00ff */
[C---:B------:R-:W-:Y:S02]  /*40b0*/  PRMT R171, R26.reuse, 0x7771, RZ ;  /* 0x000077711aab7816 */ /* 0x040fe400000000ff */
[C---:B------:R-:W-:Y:S01]  /*40c0*/  PRMT R44, R26.reuse, 0x7773, RZ ;  /* 0x000077731a2c7816 */ /* 0x040fe200000000ff */
[----:B------:R-:W-:Y:S01]  /*40d0*/  IMAD.MOV.U32 R168, RZ, RZ, R26 ;  /* 0x000000ffffa87224 */ /* 0x000fe200078e001a */
[----:B------:R-:W-:Y:S01]  /*40e0*/  PRMT R43, R26, 0x7772, RZ ;  /* 0x000077721a2b7816 */ /* 0x000fe200000000ff */
[----:B------:R-:W-:Y:S01]  /*40f0*/  IMAD.MOV.U32 R19, RZ, RZ, R4 ;  /* 0x000000ffff137224 */ /* 0x000fe200078e0004 */
[----:B------:R-:W-:Y:S02]  /*4100*/  LOP3.LUT R23, R219, R6, R5, 0x96, !PT ;  /* 0x00000006db177212 */ /* 0x000fe400078e9605 */
[----:B------:R-:W-:-:S02]  /*4110*/  PRMT R26, R4, 0x7771, RZ ;  /* 0x00007771041a7816 */ /* 0x000fc400000000ff */
[C---:B------:R-:W-:Y:S02]  /*4120*/  PRMT R16, R4.reuse, 0x7773, RZ ;  /* 0x0000777304107816 */ /* 0x040fe400000000ff */
[----:B------:R-:W-:Y:S01]  /*4130*/  PRMT R15, R4, 0x7772, RZ ;  /* 0x00007772040f7816 */ /* 0x000fe200000000ff */
[----:B------:R-:W-:-:S04]  /*4140*/  IMAD.WIDE.U32 R4, R53, -0x326172a9, RZ ;  /* 0xcd9e8d5735047825 */ /* 0x000fc800078e00ff */
[----:B------:R-:W-:Y:S01]  /*4150*/  IMAD.MOV.U32 R98, RZ, RZ, R4 ;  /* 0x000000ffff627224 */ /* 0x000fe200078e0004 */
[----:B------:R-:W-:Y:S02]  /*4160*/  LOP3.LUT R69, R219, R8, R5, 0x96, !PT ;  /* 0x00000008db457212 */ /* 0x000fe400078e9605 */
[C---:B------:R-:W-:Y:S02]  /*4170*/  PRMT R104, R4.reuse, 0x7771, RZ ;  /* 0x0000777104687816 */ /* 0x040fe400000000ff */
        /* <DEDUP_REMOVED lines=14> */
[----:B------:R-:W-:Y:S01]  /*4260*/  IMAD.WIDE.U32 R4, R56, -0x326172a9, RZ ;  /* 0xcd9e8d5738047825 */ /* 0x000fe200078e00ff */
[----:B------:R-:W-:Y:S02]  /*4270*/  PRMT R187, R3, 0x5410, R8 ;  /* 0x0000541003bb7816 */ /* 0x000fe40000000008 */
[----:B------:R-:W-:Y:S01]  /*4280*/  LOP3.LUT R3, R29, 0xff, RZ, 0xc0, !PT ;  /* 0x000000ff1d037812 */ /* 0x000fe200078ec0ff */
[----:B------:R-:W-:Y:S01]  /*4290*/  IMAD.MOV.U32 R89, RZ, RZ, R4 ;  /* 0x000000ffff597224 */ /* 0x000fe200078e0004 */
[C---:B------:R-:W-:Y:S01]  /*42a0*/  PRMT R90, R4.reuse, 0x7771, RZ ;  /* 0x00007771045a7816 */ /* 0x040fe200000000ff */
[----:B------:R-:W-:Y:S01]  /*42b0*/  IMAD.MOV.U32 R153, RZ, RZ, R28 ;  /* 0x000000ffff997224 */ /* 0x000fe200078e001c */
[----:B------:R-:W-:-:S02]  /*42c0*/  PRMT R88, R4, 0x7773, RZ ;  /* 0x0000777304587816 */ /* 0x000fc400000000ff */
[----:B------:R-:W-:Y:S01]  /*42d0*/  PRMT R79, R4, 0x7772, RZ ;  /* 0x00007772044f7816 */ /* 0x000fe200000000ff */
[----:B------:R-:W-:Y:S01]  /*42e0*/  IMAD.MOV.U32 R147, RZ, RZ, R32 ;  /* 0x000000ffff937224 */ /* 0x000fe200078e0020 */
[C---:B------:R-:W-:Y:S02]  /*42f0*/  PRMT R159, R28.reuse, 0x7771, RZ ;  /* 0x000077711c9f7816 */ /* 0x040fe400000000ff */
[C---:B------:R-:W-:Y:S02]  /*4300*/  PRMT R42, R28.reuse, 0x7773, RZ ;  /* 0x000077731c2a7816 */ /* 0x040fe400000000ff */
[----:B------:R-:W-:Y:S02]  /*4310*/  PRMT R40, R28, 0x7772, RZ ;  /* 0x000077721c287816 */ /* 0x000fe400000000ff */
[----:B------:R-:W-:Y:S02]  /*4320*/  LOP3.LUT R4, R37, 0xff, RZ, 0xc0, !PT ;  /* 0x000000ff25047812 */ /* 0x000fe400078ec0ff */
[----:B------:R-:W-:-:S02]  /*4330*/  PRMT R150, R32, 0x7771, RZ ;  /* 0x0000777120967816 */ /* 0x000fc400000000ff */
[C---:B------:R-:W-:Y:S02]  /*4340*/  PRMT R28, R32.reuse, 0x7773, RZ ;  /* 0x00007773201c7816 */ /* 0x040fe400000000ff */
[----:B------:R-:W-:Y:S02]  /*4350*/  PRMT R10, R32, 0x7772, RZ ;  /* 0x00007772200a7816 */ /* 0x000fe400000000ff */
[----:B------:R-:W-:Y:S02]  /*4360*/  LOP3.LUT R68, R219, R22, R5, 0x96, !PT ;  /* 0x00000016db447212 */ /* 0x000fe400078e9605 */
[----:B------:R-:W-:Y:S02]  /*4370*/  PRMT R32, R25, 0x5410, R27 ;  /* 0x0000541019207816 */ /* 0x000fe4000000001b */
[----:B------:R-:W-:Y:S02]  /*4380*/  LOP3.LUT R5, R48, 0xff, RZ, 0xc0, !PT ;  /* 0x000000ff30057812 */ /* 0x000fe400078ec0ff */
[----:B------:R-:W-:-:S02]  /*4390*/  PRMT R27, R3, 0x5410, R33 ;  /* 0x00005410031b7816 */ /* 0x000fc40000000021 */
[----:B------:R-:W-:Y:S02]  /*43a0*/  PRMT R22, R4, 0x5410, R38 ;  /* 0x0000541004167816 */ /* 0x000fe40000000026 */
[----:B------:R-:W-:Y:S02]  /*43b0*/  LOP3.LUT R3, R9, 0xffff, RZ, 0xc0, !PT ;  /* 0x0000ffff09037812 */ /* 0x000fe400078ec0ff */
[----:B------:R-:W-:Y:S02]  /*43c0*/  PRMT R61, R6, 0x5410, R7 ;  /* 0x00005410063d7816 */ /* 0x000fe40000000007 */
[----:B------:R-:W-:Y:S02]  /*43d0*/  LOP3.LUT R4, R24, 0xff, RZ, 0xc0, !PT ;  /* 0x000000ff18047812 */ /* 0x000fe400078ec0ff */
[----:B------:R-:W-:Y:S02]  /*43e0*/  FMNMX3.FTZ R6, R190, R191, R82, !PT ;  /* 0x000000bfbe067276 */ /* 0x000fe40007810052 */
[----:B------:R-:W-:-:S02]  /*43f0*/  PRMT R29, R5, 0x5410, R49 ;  /* 0x00005410051d7816 */ /* 0x000fc40000000031 */
[----:B------:R-:W-:Y:S02]  /*4400*/  SHF.R.U32.HI R5, RZ, 0x8, R3 ;  /* 0x00000008ff057819 */ /* 0x000fe40000011603 */
[----:B------:R-:W-:Y:S02]  /*4410*/  PRMT R31, R4, 0x5410, R31 ;  /* 0x00005410041f7816 */ /* 0x000fe4000000001f */
        /* <DEDUP_REMOVED lines=10> */
[----:B------:R-:W-:Y:S02]  /*44c0*/  LOP3.LUT R8, R55, 0xff, RZ, 0xc0, !PT ;  /* 0x000000ff37087812 */ /* 0x000fe400078ec0ff */
[----:B------:R-:W-:Y:S02]  /*44d0*/  FMNMX3.FTZ R3, R3, R103, R242, !PT ;  /* 0x0000006703037276 */ /* 0x000fe400078100f2 */
[----:B------:R-:W-:Y:S02]  /*44e0*/  FMNMX3.FTZ R4, R4, R237, R229, !PT ;  /* 0x000000ed04047276 */ /* 0x000fe400078100e5 */
[----:B------:R-:W-:Y:S02]  /*44f0*/  PRMT R62, R10, 0x5410, R28 ;  /* 0x000054100a3e7816 */ /* 0x000fe4000000001c */
[----:B------:R-:W-:Y:S02]  /*4500*/  PRMT R28, R8, 0x5410, R57 ;  /* 0x00005410081c7816 */ /* 0x000fe40000000039 */
[----:B------:R-:W-:-:S02]  /*4510*/  FMNMX3.FTZ R3, R3, R241, R235, !PT ;  /* 0x000000f103037276 */ /* 0x000fc400078100eb */
[----:B------:R-:W-:Y:S02]  /*4520*/  LOP3.LUT R8, R9, 0xff, RZ, 0xc0, !PT ;  /* 0x000000ff09087812 */ /* 0x000fe400078ec0ff */
[----:B------:R-:W-:Y:S02]  /*4530*/  FMNMX3.FTZ R4, R4, R227, R226, !PT ;  /* 0x000000e304047276 */ /* 0x000fe400078100e2 */
[----:B------:R-:W-:Y:S02]  /*4540*/  FMNMX3.FTZ R3, R3, R232, R231, !PT ;  /* 0x000000e803037276 */ /* 0x000fe400078100e7 */
[----:B------:R-:W-:Y:S02]  /*4550*/  LOP3.LUT R7, R19, 0xff, RZ, 0xc0, !PT ;  /* 0x000000ff13077812 */ /* 0x000fe400078ec0ff */
[----:B------:R-:W-:Y:S02]  /*4560*/  PRMT R25, R8, 0x5410, R5 ;  /* 0x0000541008197816 */ /* 0x000fe40000000005 */
[----:B------:R-:W-:-:S02]  /*4570*/  FMNMX3.FTZ R4, R4, R225, R137, !PT ;  /* 0x000000e104047276 */ /* 0x000fc40007810089 */
[----:B------:R-:W-:Y:S02]  /*4580*/  PRMT R5, R9, 0x7632, R5 ;  /* 0x0000763209057816 */ /* 0x000fe40000000005 */
[----:B------:R-:W-:Y:S02]  /*4590*/  FMNMX3.FTZ R3, R3, R230, R157, !PT ;  /* 0x000000e603037276 */ /* 0x000fe4000781009d */
[----:B------:R-:W-:Y:S02]  /*45a0*/  PRMT R26, R7, 0x5410, R26 ;  /* 0x00005410071a7816 */ /* 0x000fe4000000001a */
[----:B------:R-:W-:Y:S01]  /*45b0*/  FMNMX3.FTZ R4, R4, R131, R117, !PT ;  /* 0x0000008304047276 */ /* 0x000fe20007810075 */
[----:B------:R-:W-:Y:S01]  /*45c0*/  IMAD.MOV.U32 R148, RZ, RZ, R34 ;  /* 0x000000ffff947224 */ /* 0x000fe200078e0022 */
[----:B------:R-:W-:Y:S02]  /*45d0*/  SHF.R.U32.HI R8, RZ, 0x18, R9 ;  /* 0x00000018ff087819 */ /* 0x000fe40000011609 */
[----:B------:R-:W-:-:S02]  /*45e0*/  LOP3.LUT R7, R21, 0xffff, RZ, 0xc0, !PT ;  /* 0x0000ffff15077812 */ /* 0x000fc400078ec0ff */
[----:B------:R-:W-:Y:S02]  /*45f0*/  LOP3.LUT R5, R5, 0xff, RZ, 0xc0, !PT ;  /* 0x000000ff05057812 */ /* 0x000fe400078ec0ff */
[C---:B------:R-:W-:Y:S02]  /*4600*/  PRMT R149, R34.reuse, 0x7771, RZ ;  /* 0x0000777122957816 */ /* 0x040fe400000000ff */
[C---:B------:R-:W-:Y:S02]  /*4610*/  PRMT R124, R34.reuse, 0x7773, RZ ;  /* 0x00007773227c7816 */ /* 0x040fe400000000ff */
[----:B------:R-:W-:Y:S02]  /*4620*/  PRMT R123, R34, 0x7772, RZ ;  /* 0x00007772227b7816 */ /* 0x000fe400000000ff */
[----:B------:R-:W-:Y:S02]  /*4630*/  PRMT R34, R51, 0x5410, R52 ;  /* 0x0000541033227816 */ /* 0x000fe40000000034 */
[----:B------:R-:W-:-:S02]  /*4640*/  FMNMX3.FTZ R3, R3, R156, R143, !PT ;  /* 0x0000009c03037276 */ /* 0x000fc4000781008f */
[----:B------:R-:W-:Y:S02]  /*4650*/  PRMT R52, R17, 0x5410, R18 ;  /* 0x0000541011347816 */ /* 0x000fe40000000012 */
[C---:B------:R-:W-:Y:S02]  /*4660*/  PRMT R6, R21.reuse, 0x7632, R6 ;  /* 0x0000763215067816 */ /* 0x040fe40000000006 */
[----:B------:R-:W-:Y:S02]  /*4670*/  FMNMX3.FTZ R4, R4, R112, R114, !PT ;  /* 0x0000007004047276 */ /* 0x000fe40007810072 */
[----:B------:R-:W-:Y:S02]  /*4680*/  LOP3.LUT R10, R21, 0xff, RZ, 0xc0, !PT ;  /* 0x000000ff150a7812 */ /* 0x000fe400078ec0ff */
[----:B------:R-:W-:Y:S02]  /*4690*/  SHF.R.U32.HI R7, RZ, 0x8, R7 ;  /* 0x00000008ff077819 */ /* 0x000fe40000011607 */
[----:B------:R-:W-:-:S02]  /*46a0*/  PRMT R17, R5, 0x5410, R8 ;  /* 0x0000541005117816 */ /* 0x000fc40000000008 */
[----:B------:R-:W-:Y:S02]  /*46b0*/  PRMT R5, R14, 0x7632, R5 ;  /* 0x000076320e057816 */ /* 0x000fe40000000005 */
[----:B------:R-:W-:Y:S02]  /*46c0*/  FMNMX3.FTZ R3, R3, R142, R130, !PT ;  /* 0x0000008e03037276 */ /* 0x000fe40007810082 */
[----:B------:R-:W-:Y:S02]  /*46d0*/  SHF.R.U32.HI R9, RZ, 0x18, R21 ;  /* 0x00000018ff097819 */ /* 0x000fe40000011615 */
[----:B------:R-:W-:Y:S02]  /*46e0*/  LOP3.LUT R6, R6, 0xff, RZ, 0xc0, !PT ;  /* 0x000000ff06067812 */ /* 0x000fe400078ec0ff */
[----:B------:R-:W-:Y:S02]  /*46f0*/  FMNMX3.FTZ R4, R4, R113, R125, !PT ;  /* 0x0000007104047276 */ /* 0x000fe4000781007d */
[----:B------:R-:W-:-:S02]  /*4700*/  PRMT R21, R10, 0x5410, R7 ;  /* 0x000054100a157816 */ /* 0x000fc40000000007 */
[----:B------:R-:W-:Y:S02]  /*4710*/  LOP3.LUT R7, R5, 0xff, RZ, 0xc0, !PT ;  /* 0x000000ff05077812 */ /* 0x000fe400078ec0ff */
[----:B------:R-:W-:Y:S02]  /*4720*/  FMNMX3.FTZ R5, R3, R128, R133, !PT ;  /* 0x0000008003057276 */ /* 0x000fe40007810085 */
[----:B------:R-:W-:Y:S02]  /*4730*/  PRMT R24, R6, 0x5410, R9 ;  /* 0x0000541006187816 */ /* 0x000fe40000000009 */
[----:B------:R-:W-:Y:S02]  /*4740*/  FMNMX3.FTZ R3, R4, R126, R127, !PT ;  /* 0x0000007e04037276 */ /* 0x000fe4000781007f */
[----:B------:R-:W-:Y:S02]  /*4750*/  LOP3.LUT R6, R14, 0xffff, RZ, 0xc0, !PT ;  /* 0x0000ffff0e067812 */ /* 0x000fe400078ec0ff */
[----:B------:R-:W-:-:S02]  /*4760*/  FMNMX3.FTZ R4, R211, R196, R203, !PT ;  /* 0x000000c4d3047276 */ /* 0x000fc400078100cb */
[----:B------:R-:W-:Y:S02]  /*4770*/  LOP3.LUT R9, R14, 0xff, RZ, 0xc0, !PT ;  /* 0x000000ff0e097812 */ /* 0x000fe400078ec0ff */
[----:B------:R-:W-:Y:S02]  /*4780*/  SHF.R.U32.HI R6, RZ, 0x8, R6 ;  /* 0x00000008ff067819 */ /* 0x000fe40000011606 */
[----:B------:R-:W-:Y:S02]  /*4790*/  FMNMX3.FTZ R4, R4, R213, R210, !PT ;  /* 0x000000d504047276 */ /* 0x000fe400078100d2 */
[----:B------:R-:W-:Y:S02]  /*47a0*/  PRMT R19, R9, 0x5410, R6 ;  /* 0x0000541009137816 */ /* 0x000fe40000000006 */
        /* <DEDUP_REMOVED lines=10> */
[----:B------:R-:W-:Y:S02]  /*4850*/  SHF.R.U32.HI R8, RZ, 0x18, R14 ;  /* 0x00000018ff087819 */ /* 0x000fe4000001160e */
[----:B------:R-:W-:Y:S02]  /*4860*/  FMNMX3.FTZ R4, R4, R247, R64, !PT ;  /* 0x000000f704047276 */ /* 0x000fe40007810040 */
[----:B------:R-:W-:Y:S02]  /*4870*/  FMNMX3.FTZ R6, R6, R155, R160, !PT ;  /* 0x0000009b06067276 */ /* 0x000fe400078100a0 */
[----:B------:R-:W-:-:S02]  /*4880*/  FMNMX3.FTZ R3, R3, R101, R102, !PT ;  /* 0x0000006503037276 */ /* 0x000fc40007810066 */
[----:B------:R-:W-:Y:S02]  /*4890*/  FMNMX3.FTZ R5, R5, R140, R162, !PT ;  /* 0x0000008c05057276 */ /* 0x000fe400078100a2 */
[----:B------:R-:W-:Y:S02]  /*48a0*/  PRMT R18, R7, 0x5410, R8 ;  /* 0x0000541007127816 */ /* 0x000fe40000000008 */
[----:B------:R-:W-:Y:S02]  /*48b0*/  FMNMX3.FTZ R4, R4, R245, R174, !PT ;  /* 0x000000f504047276 */ /* 0x000fe400078100ae */
[----:B------:R-:W-:Y:S02]  /*48c0*/  FMNMX.FTZ R7, R161, R6, !PT ;  /* 0x00000006a1077209 */ /* 0x000fe40007810000 */
[----:B------:R-:W-:Y:S02]  /*48d0*/  FMNMX3.FTZ R3, R3, R86, R252, !PT ;  /* 0x0000005603037276 */ /* 0x000fe400078100fc */
[----:B------:R-:W-:-:S02]  /*48e0*/  FMNMX3.FTZ R5, R5, R173, R163, !PT ;  /* 0x000000ad05057276 */ /* 0x000fc400078100a3 */
[----:B---3--:R-:W-:Y:S01]  /*48f0*/  FMNMX3.FTZ R4, R4, R120, R121, !PT ;  /* 0x0000007804047276 */ /* 0x008fe20007810079 */
[----:B------:R-:W1:Y:S01]  /*4900*/  SHFL.BFLY PT, R10, R7, 0x2, 0x1f ;  /* 0x0c401f00070a7f89 */ /* 0x000e6200000e0000 */
[----:B------:R-:W-:Y:S02]  /*4910*/  FMNMX3.FTZ R3, R3, R251, R248, !PT ;  /* 0x000000fb03037276 */ /* 0x000fe400078100f8 */
[----:B------:R-:W-:Y:S02]  /*4920*/  FMNMX.FTZ R6, R172, R5, !PT ;  /* 0x00000005ac067209 */ /* 0x000fe40007810000 */
[----:B------:R-:W-:Y:S02]  /*4930*/  FMNMX3.FTZ R4, R4, R246, R239, !PT ;  /* 0x000000f604047276 */ /* 0x000fe400078100ef */
[----:B------:R-:W-:Y:S01]  /*4940*/  FMNMX3.FTZ R3, R3, R243, R139, !PT ;  /* 0x000000f303037276 */ /* 0x000fe2000781008b */
[----:B------:R-:W3:Y:S01]  /*4950*/  SHFL.BFLY PT, R9, R6, 0x2, 0x1f ;  /* 0x0c401f0006097f89 */ /* 0x000ee200000e0000 */
[----:B------:R-:W-:-:S02]  /*4960*/  FMNMX3.FTZ R4, R4, R236, R234, !PT ;  /* 0x000000ec04047276 */ /* 0x000fc400078100ea */
[----:B----4-:R-:W-:Y:S02]  /*4970*/  FMNMX3.FTZ R3, R3, R224, R208, !PT ;  /* 0x000000e003037276 */ /* 0x010fe400078100d0 */
[----:B------:R-:W-:Y:S02]  /*4980*/  FMNMX3.FTZ R4, R4, R233, R177, !PT ;  /* 0x000000e904047276 */ /* 0x000fe400078100b1 */
[----:B--2---:R-:W-:Y:S02]  /*4990*/  FMNMX3.FTZ R3, R3, R207, R250, !PT ;  /* 0x000000cf03037276 */ /* 0x004fe400078100fa */
[----:B------:R-:W-:Y:S02]  /*49a0*/  FMNMX3.FTZ R4, R4, R176, R122, !PT ;  /* 0x000000b004047276 */ /* 0x000fe4000781007a */
[----:B------:R-:W-:Y:S02]  /*49b0*/  FMNMX3.FTZ R3, R3, R249, R244, !PT ;  /* 0x000000f903037276 */ /* 0x000fe400078100f4 */
[----:B------:R-:W-:-:S02]  /*49c0*/  FSEL R105, R180, -INF , !P4 ;  /* 0xff800000b4697808 */ /* 0x000fc40006000000 */
[----:B------:R-:W-:Y:S02]  /*49d0*/  FMNMX3.FTZ R4, R4, R119, R146, !PT ;  /* 0x0000007704047276 */ /* 0x000fe40007810092 */
[----:B------:R-:W-:Y:S02]  /*49e0*/  FSEL R118, R66, -INF , !P0 ;  /* 0xff80000042767808 */ /* 0x000fe40004000000 */
[----:B------:R-:W-:Y:S02]  /*49f0*/  FMNMX3.FTZ R3, R3, R240, R184, !PT ;  /* 0x000000f003037276 */ /* 0x000fe400078100b8 */
[----:B------:R-:W-:Y:S02]  /*4a00*/  FSEL R97, R181, -INF , !P3 ;  /* 0xff800000b5617808 */ /* 0x000fe40005800000 */
[----:B------:R-:W-:Y:S02]  /*4a10*/  FMNMX3.FTZ R4, R4, R145, R105, !PT ;  /* 0x0000009104047276 */ /* 0x000fe40007810069 */
[----:B-1----:R-:W-:-:S02]  /*4a20*/  FMNMX.FTZ R12, R7, R10, !PT ;  /* 0x0000000a070c7209 */ /* 0x002fc40007810000 */
[----:B------:R-:W-:Y:S02]  /*4a30*/  FSEL R109, R67, -INF , !P5 ;  /* 0xff800000436d7808 */ /* 0x000fe40006800000 */
[----:B------:R-:W-:Y:S02]  /*4a40*/  FMNMX3.FTZ R3, R3, R179, R118, !PT ;  /* 0x000000b303037276 */ /* 0x000fe40007810076 */
[----:B------:R-:W-:Y:S01]  /*4a50*/  FMNMX.FTZ R134, R97, R4, !PT ;  /* 0x0000000461867209 */ /* 0x000fe20007810000 */
[----:B------:R-:W1:Y:S01]  /*4a60*/  SHFL.BFLY PT, R136, R12, 0x1, 0x1f ;  /* 0x0c201f000c887f89 */ /* 0x000e6200000e0000 */
[----:B------:R-:W-:Y:S02]  /*4a70*/  FSEL R116, R182, -INF , !P1 ;  /* 0xff800000b6747808 */ /* 0x000fe40004800000 */
[----:B------:R-:W-:Y:S02]  /*4a80*/  FMNMX3.FTZ R3, R3, R109, R165, !PT ;  /* 0x0000006d03037276 */ /* 0x000fe400078100a5 */
[----:B------:R-:W-:-:S02]  /*4a90*/  PRMT R204, R11, 0x5410, R13 ;  /* 0x000054100bcc7816 */ /* 0x000fc4000000000d */
[----:B---3--:R-:W-:Y:S02]  /*4aa0*/  FMNMX.FTZ R11, R6, R9, !PT ;  /* 0x00000009060b7209 */ /* 0x008fe40007810000 */
[----:B------:R-:W2:Y:S01]  /*4ab0*/  SHFL.BFLY PT, R9, R134, 0x2, 0x1f ;  /* 0x0c401f0086097f89 */ /* 0x000ea200000e0000 */
[----:B------:R-:W-:Y:S02]  /*4ac0*/  FSEL R115, R183, -INF , !P6 ;  /* 0xff800000b7737808 */ /* 0x000fe40007000000 */
[----:B------:R-:W-:Y:S02]  /*4ad0*/  FMNMX3.FTZ R3, R3, R164, R116, !PT ;  /* 0x000000a403037276 */ /* 0x000fe40007810074 */
[----:B------:R-:W-:Y:S02]  /*4ae0*/  LOP3.LUT R5, R41, 0xffff, RZ, 0xc0, !PT ;  /* 0x0000ffff29057812 */ /* 0x000fe400078ec0ff */
[----:B------:R-:W-:Y:S02]  /*4af0*/  FMNMX.FTZ R132, R115, R3, !PT ;  /* 0x0000000373847209 */ /* 0x000fe40007810000 */
[----:B------:R-:W-:-:S02]  /*4b00*/  SHF.R.U32.HI R8, RZ, 0x8, R5 ;  /* 0x00000008ff087819 */ /* 0x000fc40000011605 */
[----:B------:R-:W-:Y:S01]  /*4b10*/  LOP3.LUT R5, R41, 0xff, RZ, 0xc0, !PT ;  /* 0x000000ff29057812 */ /* 0x000fe200078ec0ff */
[----:B------:R-:W3:Y:S01]  /*4b20*/  SHFL.BFLY PT, R10, R132, 0x2, 0x1f ;  /* 0x0c401f00840a7f89 */ /* 0x000ee200000e0000 */
[C---:B------:R-:W-:Y:S02]  /*4b30*/  LOP3.LUT R3, R20.reuse, 0xffff, RZ, 0xc0, !PT ;  /* 0x0000ffff14037812 */ /* 0x040fe400078ec0ff */
[----:B------:R-:W-:Y:S02]  /*4b40*/  PRMT R158, R43, 0x5410, R44 ;  /* 0x000054102b9e7816 */ /* 0x000fe4000000002c */
[----:B------:R-:W-:Y:S02]  /*4b50*/  PRMT R4, R20, 0x7632, R4 ;  /* 0x0000763214047816 */ /* 0x000fe40000000004 */
[----:B------:R-:W-:Y:S01]  /*4b60*/  PRMT R43, R15, 0x5410, R16 ;  /* 0x000054100f2b7816 */ /* 0x000fe20000000010 */
[----:B------:R-:W4:Y:S01]  /*4b70*/  SHFL.BFLY PT, R135, R11, 0x1, 0x1f ;  /* 0x0c201f000b877f89 */ /* 0x000f2200000e0000 */
[----:B------:R-:W-:-:S02]  /*4b80*/  PRMT R16, R5, 0x5410, R8 ;  /* 0x0000541005107816 */ /* 0x000fc40000000008 */
[----:B------:R-:W-:Y:S02]  /*4b90*/  SHF.R.U32.HI R5, RZ, 0x8, R3 ;  /* 0x00000008ff057819 */ /* 0x000fe40000011603 */
[----:B------:R-:W-:Y:S02]  /*4ba0*/  SHF.R.U32.HI R6, RZ, 0x18, R20 ;  /* 0x00000018ff067819 */ /* 0x000fe40000011614 */
[----:B------:R-:W-:-:S04]  /*4bb0*/  LOP3.LUT R3, R4, 0xff, RZ, 0xc0, !PT ;  /* 0x000000ff04037812 */ /* 0x000fc800078ec0ff */
[----:B------:R-:W-:Y:S02]  /*4bc0*/  PRMT R15, R3, 0x5410, R6 ;  /* 0x00005410030f7816 */ /* 0x000fe40000000006 */
[C---:B------:R-:W-:Y:S02]  /*4bd0*/  LOP3.LUT R3, R23.reuse, 0xffff, RZ, 0xc0, !PT ;  /* 0x0000ffff17037812 */ /* 0x040fe400078ec0ff */
[----:B-1----:R-:W-:Y:S02]  /*4be0*/  FMNMX.FTZ R136, R12, R136, !PT ;  /* 0x000000880c887209 */ /* 0x002fe40007810000 */
[----:B------:R-:W-:Y:S02]  /*4bf0*/  SHF.R.U32.HI R3, RZ, 0x8, R3 ;  /* 0x00000008ff037819 */ /* 0x000fe40000011603 */
[----:B------:R-:W-:Y:S02]  /*4c00*/  LOP3.LUT R4, R23, 0xff, RZ, 0xc0, !PT ;  /* 0x000000ff17047812 */ /* 0x000fe400078ec0ff */
[----:B--2---:R-:W-:-:S02]  /*4c10*/  FMNMX.FTZ R134, R134, R9, !PT ;  /* 0x0000000986867209 */ /* 0x004fc40007810000 */
[----:B------:R-:W1:Y:S01]  /*4c20*/  LDC.U8 R9, c[0x0][0x4f8] ;  /* 0x00013e00ff097b82 */ /* 0x000e620000000000 */
[----:B------:R-:W-:Y:S01]  /*4c30*/  LOP3.LUT R7, R20, 0xff, RZ, 0xc0, !PT ;  /* 0x000000ff14077812 */ /* 0x000fe200078ec0ff */
[----:B------:R-:W-:Y:S01]  /*4c40*/  FMUL.FTZ R6, R136, UR5 ;  /* 0x0000000588067c20 */ /* 0x000fe20008410000 */
[--C-:B------:R-:W-:Y:S02]  /*4c50*/  PRMT R20, R4, 0x5410, R3.reuse ;  /* 0x0000541004147816 */ /* 0x100fe40000000003 */
[----:B------:R-:W-:Y:S02]  /*4c60*/  PRMT R3, R23, 0x7632, R3 ;  /* 0x0000763217037816 */ /* 0x000fe40000000003 */
[----:B------:R-:W-:Y:S02]  /*4c70*/  FSETP.NEU.FTZ.AND P0, PT, R136, -INF , PT ;  /* 0xff8000008800780b */ /* 0x000fe40003f1d000 */
[----:B------:R-:W-:Y:S02]  /*4c80*/  PRMT R8, R41, 0x7632, R8 ;  /* 0x0000763229087816 */ /* 0x000fe40000000008 */
[----:B------:R-:W-:-:S02]  /*4c90*/  SHF.R.U32.HI R4, RZ, 0x18, R23 ;  /* 0x00000018ff047819 */ /* 0x000fc40000011617 */
[----:B------:R-:W-:Y:S02]  /*4ca0*/  LOP3.LUT R3, R3, 0xff, RZ, 0xc0, !PT ;  /* 0x000000ff03037812 */ /* 0x000fe400078ec0ff */
[----:B------:R-:W-:Y:S02]  /*4cb0*/  FSEL R6, R6, RZ, P0 ;  /* 0x000000ff06067208 */ /* 0x000fe40000000000 */
[----:B------:R-:W-:Y:S02]  /*4cc0*/  LOP3.LUT R8, R8, 0xff, RZ, 0xc0, !PT ;  /* 0x000000ff08087812 */ /* 0x000fe400078ec0ff */
[----:B------:R-:W-:Y:S02]  /*4cd0*/  SHF.R.U32.HI R13, RZ, 0x18, R41 ;  /* 0x00000018ff0d7819 */ /* 0x000fe40000011629 */
[----:B---3--:R-:W-:Y:S02]  /*4ce0*/  FMNMX.FTZ R132, R132, R10, !PT ;  /* 0x0000000a84847209 */ /* 0x008fe40007810000 */
[----:B------:R-:W-:Y:S01]  /*4cf0*/  PRMT R12, R3, 0x5410, R4 ;  /* 0x00005410030c7816 */ /* 0x000fe20000000004 */
[----:B------:R-:W-:Y:S01]  /*4d00*/  FFMA.FTZ R4, R84, UR5, -R6 ;  /* 0x0000000554047c23 */ /* 0x000fe20008010806 */
[----:B------:R-:W-:-:S02]  /*4d10*/  PRMT R14, R7, 0x5410, R5 ;  /* 0x00005410070e7816 */ /* 0x000fc40000000005 */
[----:B----4-:R-:W-:Y:S01]  /*4d20*/  FMNMX.FTZ R135, R11, R135, !PT ;  /* 0x000000870b877209 */ /* 0x010fe20007810000 */
[----:B------:R-:W2:Y:S01]  /*4d30*/  SHFL.BFLY PT, R7, R134, 0x1, 0x1f ;  /* 0x0c201f0086077f89 */ /* 0x000ea200000e0000 */
[----:B------:R-:W-:Y:S01]  /*4d40*/  PRMT R13, R8, 0x5410, R13 ;  /* 0x00005410080d7816 */ /* 0x000fe2000000000d */
[----:B------:R3:W4:Y:S02]  /*4d50*/  MUFU.EX2 R65, R4 ;  /* 0x0000000400417308 */ /* 0x0007240000000800 */
[----:B------:R-:W2:Y:S01]  /*4d60*/  SHFL.BFLY PT, R8, R132, 0x1, 0x1f ;  /* 0x0c201f0084087f89 */ /* 0x000ea200000e0000 */
[----:B------:R-:W-:Y:S01]  /*4d70*/  FFMA.FTZ R3, R82, UR5, -R6 ;  /* 0x0000000552037c23 */ /* 0x000fe20008010806 */
[C---:B------:R-:W-:Y:S01]  /*4d80*/  FMUL.FTZ R5, R135.reuse, UR5 ;  /* 0x0000000587057c20 */ /* 0x040fe20008410000 */
[----:B------:R-:W-:Y:S02]  /*4d90*/  FSETP.NEU.FTZ.AND P0, PT, R135, -INF , PT ;  /* 0xff8000008700780b */ /* 0x000fe40003f1d000 */
[----:B------:R4:W2:Y:S02]  /*4da0*/  MUFU.EX2 R60, R3 ;  /* 0x00000003003c7308 */ /* 0x0008a40000000800 */
[----:B------:R-:W-:Y:S01]  /*4db0*/  FSEL R5, R5, RZ, P0 ;  /* 0x000000ff05057208 */ /* 0x000fe20000000000 */
[----:B-1----:R-:W-:-:S04]  /*4dc0*/  IMAD.U32 R209, R9, 0x10000, RZ ;  /* 0x0001000009d17824 */ /* 0x002fc800078e00ff */
[----:B---3--:R-:W-:Y:S01]  /*4dd0*/  FFMA.FTZ R4, R85, UR5, -R5 ;  /* 0x0000000555047c23 */ /* 0x008fe20008010805 */
[----:B------:R-:W-:Y:S01]  /*4de0*/  LOP3.LUT R209, R9, 0xff0000, R209, 0xf8, !PT ;  /* 0x00ff000009d17812 */ /* 0x000fe200078ef8d1 */
[----:B----4-:R-:W-:Y:S01]  /*4df0*/  FFMA.FTZ R3, R83, UR5, -R5 ;  /* 0x0000000553037c23 */ /* 0x010fe20008010805 */
[----:B------:R-:W-:Y:S01]  /*4e00*/  IMAD.MOV.U32 R83, RZ, RZ, R65 ;  /* 0x000000ffff537224 */ /* 0x000fe200078e0041 */
[----:B------:R2:W-:Y:S04]  /*4e10*/  MUFU.EX2 R182, R4 ;  /* 0x0000000400b67308 */ /* 0x0005e80000000800 */
[----:B------:R1:W3:Y:S01]  /*4e20*/  MUFU.EX2 R178, R3 ;  /* 0x0000000300b27308 */ /* 0x0002e20000000800 */
[----:B------:R-:W-:Y:S01]  /*4e30*/  IMAD.MOV.U32 R152, RZ, RZ, R30 ;  /* 0x000000ffff987224 */ /* 0x000fe200078e001e */
[----:B------:R-:W-:-:S02]  /*4e40*/  PRMT R166, R30, 0x7771, RZ ;  /* 0x000077711ea67816 */ /* 0x000fc400000000ff */
[C---:B------:R-:W-:Y:S02]  /*4e50*/  PRMT R39, R30.reuse, 0x7773, RZ ;  /* 0x000077731e277816 */ /* 0x040fe400000000ff */
[----:B------:R-:W-:Y:S02]  /*4e60*/  PRMT R35, R35, 0x5410, R36 ;  /* 0x0000541023237816 */ /* 0x000fe40000000024 */
[----:B------:R-:W-:Y:S02]  /*4e70*/  PRMT R30, R30, 0x7772, RZ ;  /* 0x000077721e1e7816 */ /* 0x000fe400000000ff */
[----:B--2---:R-:W-:Y:S02]  /*4e80*/  F2FP.F16.F32.PACK_AB R4, R83, R60 ;  /* 0x0000003c5304723e */ /* 0x004fe400000000ff */
[----:B-1----:R-:W-:Y:S01]  /*4e90*/  HSET2.LE.AND R3, R22, R209, PT ;  /* 0x000000d116037233 */ /* 0x002fe20003803000 */
[--C-:B------:R-:W-:Y:S01]  /*4ea0*/  FFMA.FTZ R9, R63, UR5, -R6.reuse ;  /* 0x000000053f097c23 */ /* 0x100fe20008010806 */
[----:B------:R-:W-:Y:S01]  /*4eb0*/  FMNMX.FTZ R134, R134, R7, !PT ;  /* 0x0000000786867209 */ /* 0x000fe20007810000 */
[----:B------:R-:W-:Y:S01]  /*4ec0*/  FFMA.FTZ R7, R80, UR5, -R6 ;  /* 0x0000000550077c23 */ /* 0x000fe20008010806 */
[----:B------:R-:W-:-:S02]  /*4ed0*/  FMNMX.FTZ R132, R132, R8, !PT ;  /* 0x0000000884847209 */ /* 0x000fc40007810000 */
[----:B------:R-:W-:Y:S02]  /*4ee0*/  LOP3.LUT R8, R35, 0xff00ff, RZ, 0xc0, !PT ;  /* 0x00ff00ff23087812 */ /* 0x000fe400078ec0ff */
[----:B------:R-:W-:Y:S01]  /*4ef0*/  LOP3.LUT R50, R4, R3, RZ, 0xc0, !PT ;  /* 0x0000000304327212 */ /* 0x000fe200078ec0ff */
[----:B------:R-:W-:Y:S01]  /*4f00*/  FFMA.FTZ R4, R81, UR5, -R5 ;  /* 0x0000000551047c23 */ /* 0x000fe20008010805 */
[----:B------:R-:W-:Y:S01]  /*4f10*/  PRMT R186, R30, 0x5410, R39 ;  /* 0x000054101eba7816 */ /* 0x000fe20000000027 */
[----:B------:R1:W-:Y:S01]  /*4f20*/  MUFU.EX2 R84, R7 ;  /* 0x0000000700547308 */ /* 0x0003e20000000800 */
[----:B------:R-:W-:-:S03]  /*4f30*/  HSET2.LE.AND R3, R8, R209, PT ;  /* 0x000000d108037233 */ /* 0x000fc60003803000 */
[----:B------:R-:W2:Y:S04]  /*4f40*/  MUFU.EX2 R30, R9 ;  /* 0x00000009001e7308 */ /* 0x000ea80000000800 */
[----:B------:R3:W-:Y:S01]  /*4f50*/  MUFU.EX2 R41, R4 ;  /* 0x0000000400297308 */ /* 0x0007e20000000800 */
[----:B-1----:R-:W-:Y:S01]  /*4f60*/  FFMA.FTZ R7, R77, UR5, -R5 ;  /* 0x000000054d077c23 */ /* 0x002fe20008010805 */
[----:B------:R-:W-:-:S03]  /*4f70*/  FFMA.FTZ R8, R190, UR5, -R6 ;  /* 0x00000005be087c23 */ /* 0x000fc60008010806 */
[----:B------:R1:W4:Y:S01]  /*4f80*/  MUFU.EX2 R228, R7 ;  /* 0x0000000700e47308 */ /* 0x0003220000000800 */
[----:B---3--:R-:W-:-:S04]  /*4f90*/  F2FP.F16.F32.PACK_AB R4, R182, R178 ;  /* 0x000000b2b604723e */ /* 0x008fc800000000ff */
[----:B------:R-:W-:Y:S01]  /*4fa0*/  LOP3.LUT R51, R4, R3, RZ, 0xc0, !PT ;  /* 0x0000000304337212 */ /* 0x000fe200078ec0ff */
[----:B------:R-:W-:Y:S01]  /*4fb0*/  FFMA.FTZ R4, R191, UR5, -R6 ;  /* 0x00000005bf047c23 */ /* 0x000fe20008010806 */
[----:B------:R-:W-:Y:S02]  /*4fc0*/  PRMT R175, R40, 0x5410, R42 ;  /* 0x0000541028af7816 */ /* 0x000fe4000000002a */
[----:B------:R3:W-:Y:S01]  /*4fd0*/  MUFU.EX2 R40, R8 ;  /* 0x0000000800287308 */ /* 0x0007e20000000800 */
[----:B------:R-:W-:Y:S01]  /*4fe0*/  HSET2.LE.AND R3, R28, R209, PT ;  /* 0x000000d11c037233 */ /* 0x000fe20003803000 */
[----:B-1----:R-:W-:Y:S02]  /*4ff0*/  FFMA.FTZ R7, R193, UR5, -R5 ;  /* 0x00000005c1077c23 */ /* 0x002fe40008010805 */
[----:B------:R2:W1:Y:S01]  /*5000*/  MUFU.EX2 R23, R4 ;  /* 0x0000000400177308 */ /* 0x0004620000000800 */
[----:B------:R-:W-:Y:S02]  /*5010*/  LOP3.LUT R9, R34, 0xff00ff, RZ, 0xc0, !PT ;  /* 0x00ff00ff22097812 */ /* 0x000fe400078ec0ff */
[----:B------:R-:W-:Y:S01]  /*5020*/  PRMT R53, R46, 0x5410, R47 ;  /* 0x000054102e357816 */ /* 0x000fe2000000002f */
[----:B------:R-:W-:Y:S01]  /*5030*/  MUFU.EX2 R81, R7 ;  /* 0x0000000700517308 */ /* 0x000fe20000000800 */
[----:B---3--:R-:W-:Y:S01]  /*5040*/  FFMA.FTZ R8, R192, UR5, -R5 ;  /* 0x00000005c0087c23 */ /* 0x008fe20008010805 */
[----:B--2---:R-:W-:-:S03]  /*5050*/  F2FP.F16.F32.PACK_AB R4, R30, R84 ;  /* 0x000000541e04723e */ /* 0x004fc600000000ff */
[----:B------:R2:W3:Y:S01]  /*5060*/  MUFU.EX2 R85, R8 ;  /* 0x0000000800557308 */ /* 0x0004e20000000800 */
[----:B------:R-:W-:Y:S02]  /*5070*/  LOP3.LUT R46, R4, R3, RZ, 0xc0, !PT ;  /* 0x00000003042e7212 */ /* 0x000fe400078ec0ff */
[----:B------:R-:W-:Y:S02]  /*5080*/  HSET2.LE.AND R3, R9, R209, PT ;  /* 0x000000d109037233 */ /* 0x000fe40003803000 */
[----:B----4-:R-:W-:-:S04]  /*5090*/  F2FP.F16.F32.PACK_AB R4, R228, R41 ;  /* 0x00000029e404723e */ /* 0x010fc800000000ff */
[----:B------:R-:W-:Y:S02]  /*50a0*/  LOP3.LUT R47, R4, R3, RZ, 0xc0, !PT ;  /* 0x00000003042f7212 */ /* 0x000fe400078ec0ff */
[----:B------:R-:W-:Y:S02]  /*50b0*/  HSET2.LE.AND R3, R25, R209, PT ;  /* 0x000000d119037233 */ /* 0x000fe40003803000 */
[----:B-1----:R-:W-:Y:S01]  /*50c0*/  F2FP.F16.F32.PACK_AB R4, R23, R40 ;  /* 0x000000281704723e */ /* 0x002fe200000000ff */
[----:B--2---:R-:W-:-:S03]  /*50d0*/  FFMA.FTZ R8, R189, UR5, -R6 ;  /* 0x00000005bd087c23 */ /* 0x004fc60008010806 */
[----:B------:R-:W-:Y:S02]  /*50e0*/  LOP3.LUT R48, R4, R3, RZ, 0xc0, !PT ;  /* 0x0000000304307212 */ /* 0x000fe400078ec0ff */
[----:B------:R-:W-:Y:S01]  /*50f0*/  HSET2.LE.AND R3, R17, R209, PT ;  /* 0x000000d111037233 */ /* 0x000fe20003803000 */
[----:B------:R-:W-:Y:S01]  /*5100*/  FFMA.FTZ R7, R93, UR5, -R6 ;  /* 0x000000055d077c23 */ /* 0x000fe20008010806 */
[----:B---3--:R-:W-:Y:S01]  /*5110*/  F2FP.F16.F32.PACK_AB R4, R81, R85 ;  /* 0x000000555104723e */ /* 0x008fe200000000ff */
[----:B------:R1:W-:Y:S01]  /*5120*/  MUFU.EX2 R82, R8 ;  /* 0x0000000800527308 */ /* 0x0003e20000000800 */
[----:B------:R-:W-:Y:S02]  /*5130*/  FSETP.NEU.FTZ.AND P1, PT, R134, -INF , PT ;  /* 0xff8000008600780b */ /* 0x000fe40003f3d000 */
[----:B------:R-:W-:Y:S01]  /*5140*/  LOP3.LUT R49, R4, R3, RZ, 0xc0, !PT ;  /* 0x0000000304317212 */ /* 0x000fe200078ec0ff */
[----:B------:R2:W3:Y:S01]  /*5150*/  MUFU.EX2 R185, R7 ;  /* 0x0000000700b97308 */ /* 0x0004e20000000800 */
[----:B------:R-:W-:Y:S01]  /*5160*/  FMUL.FTZ R3, R134, UR5 ;  /* 0x0000000586037c20 */ /* 0x000fe20008410000 */
[----:B------:R-:W-:-:S04]  /*5170*/  FSETP.NEU.FTZ.AND P0, PT, R132, -INF , PT ;  /* 0xff8000008400780b */ /* 0x000fc80003f1d000 */
[----:B------:R-:W-:Y:S01]  /*5180*/  FSEL R4, R3, RZ, P1 ;  /* 0x000000ff03047208 */ /* 0x000fe20000800000 */
[--C-:B------:R-:W-:Y:S01]  /*5190*/  FFMA.FTZ R3, R188, UR5, -R5.reuse ;  /* 0x00000005bc037c23 */ /* 0x100fe20008010805 */
[----:B-1----:R-:W-:Y:S01]  /*51a0*/  FMUL.FTZ R8, R132, UR5 ;  /* 0x0000000584087c20 */ /* 0x002fe20008410000 */
[----:B--2---:R-:W-:Y:S02]  /*51b0*/  FFMA.FTZ R7, R95, UR5, -R5 ;  /* 0x000000055f077c23 */ /* 0x004fe40008010805 */
[----:B------:R1:W-:Y:S04]  /*51c0*/  MUFU.EX2 R183, R3 ;  /* 0x0000000300b77308 */ /* 0x0003e80000000800 */
[----:B------:R2:W4:Y:S01]  /*51d0*/  MUFU.EX2 R206, R7 ;  /* 0x0000000700ce7308 */ /* 0x0005220000000800 */
[--C-:B------:R-:W-:Y:S01]  /*51e0*/  FFMA.FTZ R9, R211, UR5, -R4.reuse ;  /* 0x00000005d3097c23 */ /* 0x100fe20008010804 */
[----:B------:R-:W-:Y:S01]  /*51f0*/  FFMA.FTZ R10, R196, UR5, -R4 ;  /* 0x00000005c40a7c23 */ /* 0x000fe20008010804 */
[----:B-1----:R-:W-:-:S02]  /*5200*/  FSEL R3, R8, RZ, P0 ;  /* 0x000000ff08037208 */ /* 0x002fc40000000000 */
[----:B---3--:R-:W-:Y:S02]  /*5210*/  F2FP.F16.F32.PACK_AB R8, R185, R82 ;  /* 0x00000052b908723e */ /* 0x008fe400000000ff */
[--C-:B--2---:R-:W-:Y:S01]  /*5220*/  HSET2.LE.AND R7, R21, R209.reuse, PT ;  /* 0x000000d115077233 */ /* 0x104fe20003803000 */
[----:B------:R1:W-:Y:S04]  /*5230*/  MUFU.EX2 R192, R9 ;  /* 0x0000000900c07308 */ /* 0x0003e80000000800 */
[----:B------:R-:W-:Y:S01]  /*5240*/  LOP3.LUT R44, R8, R7, RZ, 0xc0, !PT ;  /* 0x00000007082c7212 */ /* 0x000fe200078ec0ff */
[----:B------:R-:W-:Y:S01]  /*5250*/  FFMA.FTZ R8, R198, UR5, -R3 ;  /* 0x00000005c6087c23 */ /* 0x000fe20008010803 */
[----:B------:R-:W2:Y:S01]  /*5260*/  MUFU.EX2 R191, R10 ;  /* 0x0000000a00bf7308 */ /* 0x000ea20000000800 */
[----:B------:R-:W-:-:S03]  /*5270*/  HSET2.LE.AND R7, R24, R209, PT ;  /* 0x000000d118077233 */ /* 0x000fc60003803000 */
[----:B------:R4:W-:Y:S01]  /*5280*/  MUFU.EX2 R189, R8 ;  /* 0x0000000800bd7308 */ /* 0x0009e20000000800 */
[----:B-1----:R-:W-:-:S04]  /*5290*/  FFMA.FTZ R9, R200, UR5, -R3 ;  /* 0x00000005c8097c23 */ /* 0x002fc80008010803 */
[----:B------:R1:W3:Y:S01]  /*52a0*/  MUFU.EX2 R188, R9 ;  /* 0x0000000900bc7308 */ /* 0x0002e20000000800 */
[----:B----4-:R-:W-:-:S04]  /*52b0*/  F2FP.F16.F32.PACK_AB R8, R183, R206 ;  /* 0x000000ceb708723e */ /* 0x010fc800000000ff */
[----:B------:R-:W-:Y:S01]  /*52c0*/  LOP3.LUT R45, R8, R7, RZ, 0xc0, !PT ;  /* 0x00000007082d7212 */ /* 0x000fe200078ec0ff */
[--C-:B------:R-:W-:Y:S01]  /*52d0*/  FFMA.FTZ R8, R203, UR5, -R4.reuse ;  /* 0x00000005cb087c23 */ /* 0x100fe20008010804 */
[----:B------:R-:W-:Y:S01]  /*52e0*/  HSET2.LE.AND R7, R19, R209, PT ;  /* 0x000000d113077233 */ /* 0x000fe20003803000 */
[----:B-1----:R-:W-:Y:S02]  /*52f0*/  FFMA.FTZ R9, R213, UR5, -R4 ;  /* 0x00000005d5097c23 */ /* 0x002fe40008010804 */
[----:B------:R2:W-:Y:S04]  /*5300*/  MUFU.EX2 R170, R8 ;  /* 0x0000000800aa7308 */ /* 0x0005e80000000800 */
[----:B------:R1:W4:Y:S01]  /*5310*/  MUFU.EX2 R190, R9 ;  /* 0x0000000900be7308 */ /* 0x0003220000000800 */
[----:B------:R-:W-:Y:S01]  /*5320*/  FFMA.FTZ R10, R212, UR5, -R3 ;  /* 0x00000005d40a7c23 */ /* 0x000fe20008010803 */
[----:B--2---:R-:W-:-:S04]  /*5330*/  F2FP.F16.F32.PACK_AB R8, R191, R192 ;  /* 0x000000c0bf08723e */ /* 0x004fc800000000ff */
[----:B------:R-:W-:Y:S02]  /*5340*/  LOP3.LUT R36, R8, R7, RZ, 0xc0, !PT ;  /* 0x0000000708247212 */ /* 0x000fe400078ec0ff */
[----:B------:R-:W-:Y:S02]  /*5350*/  HSET2.LE.AND R7, R18, R209, PT ;  /* 0x000000d112077233 */ /* 0x000fe40003803000 */
[----:B---3--:R-:W-:Y:S01]  /*5360*/  F2FP.F16.F32.PACK_AB R8, R188, R189 ;  /* 0x000000bdbc08723e */ /* 0x008fe200000000ff */
[----:B-1----:R-:W-:-:S03]  /*5370*/  FFMA.FTZ R9, R202, UR5, -R3 ;  /* 0x00000005ca097c23 */ /* 0x002fc60008010803 */
[----:B------:R-:W-:Y:S01]  /*5380*/  LOP3.LUT R37, R8, R7, RZ, 0xc0, !PT ;  /* 0x0000000708257212 */ /* 0x000fe200078ec0ff */
[----:B------:R-:W-:Y:S01]  /*5390*/  FFMA.FTZ R8, R210, UR5, -R4 ;  /* 0x00000005d2087c23 */ /* 0x000fe20008010804 */
[----:B------:R-:W-:Y:S01]  /*53a0*/  MUFU.EX2 R167, R9 ;  /* 0x0000000900a77308 */ /* 0x000fe20000000800 */
[----:B------:R-:W-:-:S03]  /*53b0*/  HSET2.LE.AND R7, R27, R209, PT ;  /* 0x000000d11b077233 */ /* 0x000fc60003803000 */
[----:B------:R1:W2:Y:S04]  /*53c0*/  MUFU.EX2 R169, R10 ;  /* 0x0000000a00a97308 */ /* 0x0002a80000000800 */
[----:B------:R4:W-:Y:S01]  /*53d0*/  MUFU.EX2 R196, R8 ;  /* 0x0000000800c47308 */ /* 0x0009e20000000800 */
[----:B------:R-:W-:Y:S01]  /*53e0*/  LOP3.LUT R11, R32, 0xff00ff, RZ, 0xc0, !PT ;  /* 0x00ff00ff200b7812 */ /* 0x000fe200078ec0ff */
[----:B-1----:R-:W-:Y:S01]  /*53f0*/  FFMA.FTZ R10, R195, UR5, -R4 ;  /* 0x00000005c30a7c23 */ /* 0x002fe20008010804 */
[----:B----4-:R-:W-:-:S03]  /*5400*/  F2FP.F16.F32.PACK_AB R8, R190, R170 ;  /* 0x000000aabe08723e */ /* 0x010fc600000000ff */
[----:B------:R1:W3:Y:S01]  /*5410*/  MUFU.EX2 R200, R10 ;  /* 0x0000000a00c87308 */ /* 0x0002e20000000800 */
[--C-:B------:R-:W-:Y:S01]  /*5420*/  FFMA.FTZ R9, R197, UR5, -R3.reuse ;  /* 0x00000005c5097c23 */ /* 0x100fe20008010803 */
[----:B------:R-:W-:Y:S01]  /*5430*/  LOP3.LUT R38, R8, R7, RZ, 0xc0, !PT ;  /* 0x0000000708267212 */ /* 0x000fe200078ec0ff */
[----:B------:R-:W-:Y:S02]  /*5440*/  FFMA.FTZ R8, R199, UR5, -R3 ;  /* 0x00000005c7087c23 */ /* 0x000fe40008010803 */
[----:B------:R4:W-:Y:S01]  /*5450*/  MUFU.EX2 R195, R9 ;  /* 0x0000000900c37308 */ /* 0x0009e20000000800 */
[----:B------:R-:W-:-:S03]  /*5460*/  HSET2.LE.AND R7, R11, R209, PT ;  /* 0x000000d10b077233 */ /* 0x000fc60003803000 */
[----:B------:R2:W3:Y:S01]  /*5470*/  MUFU.EX2 R197, R8 ;  /* 0x0000000800c57308 */ /* 0x0004e20000000800 */
[--C-:B-1----:R-:W-:Y:S01]  /*5480*/  FFMA.FTZ R10, R201, UR5, -R4.reuse ;  /* 0x00000005c90a7c23 */ /* 0x102fe20008010804 */
[----:B----4-:R-:W-:Y:S01]  /*5490*/  FFMA.FTZ R9, R194, UR5, -R4 ;  /* 0x00000005c2097c23 */ /* 0x010fe20008010804 */
[----:B--2---:R-:W-:Y:S02]  /*54a0*/  F2FP.F16.F32.PACK_AB R8, R169, R167 ;  /* 0x000000a7a908723e */ /* 0x004fe400000000ff */
[----:B------:R-:W-:Y:S02]  /*54b0*/  MUFU.EX2 R201, R10 ;  /* 0x0000000a00c97308 */ /* 0x000fe40000000800 */
[----:B------:R-:W-:Y:S02]  /*54c0*/  LOP3.LUT R39, R8, R7, RZ, 0xc0, !PT ;  /* 0x0000000708277212 */ /* 0x000fe400078ec0ff */
[----:B------:R1:W2:Y:S01]  /*54d0*/  MUFU.EX2 R211, R9 ;  /* 0x0000000900d37308 */ /* 0x0002a20000000800 */
[----:B------:R-:W-:-:S02]  /*54e0*/  HSET2.LE.AND R7, R16, R209, PT ;  /* 0x000000d110077233 */ /* 0x000fc40003803000 */
[----:B---3--:R-:W-:-:S04]  /*54f0*/  F2FP.F16.F32.PACK_AB R8, R200, R196 ;  /* 0x000000c4c808723e */ /* 0x008fc800000000ff */
[----:B------:R-:W-:Y:S02]  /*5500*/  LOP3.LUT R32, R8, R7, RZ, 0xc0, !PT ;  /* 0x0000000708207212 */ /* 0x000fe400078ec0ff */
[----:B------:R-:W-:Y:S02]  /*5510*/  HSET2.LE.AND R7, R13, R209, PT ;  /* 0x000000d10d077233 */ /* 0x000fe40003803000 */
[----:B------:R-:W-:Y:S01]  /*5520*/  F2FP.F16.F32.PACK_AB R8, R197, R195 ;  /* 0x000000c3c508723e */ /* 0x000fe200000000ff */
[----:B-1----:R-:W-:-:S03]  /*5530*/  FFMA.FTZ R9, R205, UR5, -R3 ;  /* 0x00000005cd097c23 */ /* 0x002fc60008010803 */
[----:B------:R-:W-:Y:S01]  /*5540*/  LOP3.LUT R33, R8, R7, RZ, 0xc0, !PT ;  /* 0x0000000708217212 */ /* 0x000fe200078ec0ff */
[----:B------:R-:W-:Y:S01]  /*5550*/  FFMA.FTZ R10, R111, UR5, -R3 ;  /* 0x000000056f0a7c23 */ /* 0x000fe20008010803 */
[----:B------:R-:W-:Y:S01]  /*5560*/  HSET2.LE.AND R7, R29, R209, PT ;  /* 0x000000d11d077233 */ /* 0x000fe20003803000 */
[----:B------:R1:W-:Y:S01]  /*5570*/  MUFU.EX2 R203, R9 ;  /* 0x0000000900cb7308 */ /* 0x0003e20000000800 */
[----:B--2---:R-:W-:-:S03]  /*5580*/  F2FP.F16.F32.PACK_AB R8, R211, R201 ;  /* 0x000000c9d308723e */ /* 0x004fc600000000ff */
[----:B------:R-:W2:Y:S01]  /*5590*/  MUFU.EX2 R210, R10 ;  /* 0x0000000a00d27308 */ /* 0x000ea20000000800 */
[----:B------:R-:W-:Y:S01]  /*55a0*/  LOP3.LUT R34, R8, R7, RZ, 0xc0, !PT ;  /* 0x0000000708227212 */ /* 0x000fe200078ec0ff */
[--C-:B------:R-:W-:Y:S01]  /*55b0*/  FFMA.FTZ R7, R94, UR5, -R4.reuse ;  /* 0x000000055e077c23 */ /* 0x100fe20008010804 */
[----:B-1----:R-:W-:-:S04]  /*55c0*/  FFMA.FTZ R9, R107, UR5, -R4 ;  /* 0x000000056b097c23 */ /* 0x002fc80008010804 */
[----:B------:R1:W-:Y:S01]  /*55d0*/  MUFU.EX2 R213, R9 ;  /* 0x0000000900d57308 */ /* 0x0003e20000000800 */
[----:B------:R-:W-:-:S03]  /*55e0*/  FFMA.FTZ R8, R100, UR5, -R3 ;  /* 0x0000000564087c23 */ /* 0x000fc60008010803 */
[----:B------:R3:W4:Y:S01]  /*55f0*/  MUFU.EX2 R100, R7 ;  /* 0x0000000700647308 */ /* 0x0007220000000800 */
[----:B-1----:R-:W-:-:S03]  /*5600*/  LOP3.LUT R9, R53, 0xff00ff, RZ, 0xc0, !PT ;  /* 0x00ff00ff35097812 */ /* 0x002fc600078ec0ff */
[----:B------:R2:W1:Y:S02]  /*5610*/  MUFU.EX2 R54, R8 ;  /* 0x0000000800367308 */ /* 0x0004640000000800 */
[----:B---3--:R-:W-:Y:S01]  /*5620*/  HSET2.LE.AND R7, R9, R209, PT ;  /* 0x000000d109077233 */ /* 0x008fe20003803000 */
[----:B------:R-:W-:-:S04]  /*5630*/  FFMA.FTZ R9, R101, UR5, -R3 ;  /* 0x0000000565097c23 */ /* 0x000fc80008010803 */
[----:B------:R3:W-:Y:S01]  /*5640*/  MUFU.EX2 R42, R9 ;  /* 0x00000009002a7308 */ /* 0x0007e20000000800 */
[----:B--2---:R-:W-:-:S04]  /*5650*/  F2FP.F16.F32.PACK_AB R8, R210, R203 ;  /* 0x000000cbd208723e */ /* 0x004fc800000000ff */
[----:B------:R-:W-:Y:S01]  /*5660*/  LOP3.LUT R35, R8, R7, RZ, 0xc0, !PT ;  /* 0x0000000708237212 */ /* 0x000fe200078ec0ff */
[----:B---3--:R-:W-:Y:S01]  /*5670*/  FFMA.FTZ R9, R106, UR5, -R4 ;  /* 0x000000056a097c23 */ /* 0x008fe20008010804 */
[----:B------:R-:W-:Y:S02]  /*5680*/  HSET2.LE.AND R7, R14, R209, PT ;  /* 0x000000d10e077233 */ /* 0x000fe40003803000 */
[----:B----4-:R-:W-:-:S03]  /*5690*/  F2FP.F16.F32.PACK_AB R8, R100, R213 ;  /* 0x000000d56408723e */ /* 0x010fc600000000ff */
[----:B------:R-:W2:Y:S01]  /*56a0*/  MUFU.EX2 R9, R9 ;  /* 0x0000000900097308 */ /* 0x000ea20000000800 */
[----:B------:R-:W-:Y:S01]  /*56b0*/  FFMA.FTZ R10, R92, UR5, -R4 ;  /* 0x000000055c0a7c23 */ /* 0x000fe20008010804 */
[----:B------:R-:W-:Y:S01]  /*56c0*/  LOP3.LUT R28, R8, R7, RZ, 0xc0, !PT ;  /* 0x00000007081c7212 */ /* 0x000fe200078ec0ff */
[----:B-1----:R-:W-:Y:S02]  /*56d0*/  IMAD.MOV.U32 R106, RZ, RZ, R54 ;  /* 0x000000ffff6a7224 */ /* 0x002fe400078e0036 */
[----:B------:R-:W-:Y:S01]  /*56e0*/  FFMA.FTZ R8, R102, UR5, -R3 ;  /* 0x0000000566087c23 */ /* 0x000fe20008010803 */
[----:B------:R-:W1:Y:S01]  /*56f0*/  MUFU.EX2 R80, R10 ;  /* 0x0000000a00507308 */ /* 0x000e620000000800 */
[----:B------:R-:W-:-:S03]  /*5700*/  HSET2.LE.AND R7, R15, R209, PT ;  /* 0x000000d10f077233 */ /* 0x000fc60003803000 */
[----:B------:R3:W4:Y:S01]  /*5710*/  MUFU.EX2 R13, R8 ;  /* 0x00000008000d7308 */ /* 0x0007220000000800 */
[----:B--2---:R-:W-:Y:S02]  /*5720*/  IMAD.MOV.U32 R102, RZ, RZ, R9 ;  /* 0x000000ffff667224 */ /* 0x004fe400078e0009 */
[----:B------:R-:W-:Y:S01]  /*5730*/  FFMA.FTZ R9, R86, UR5, -R3 ;  /* 0x0000000556097c23 */ /* 0x000fe20008010803 */
[----:B---3--:R-:W-:-:S04]  /*5740*/  F2FP.F16.F32.PACK_AB R8, R42, R106 ;  /* 0x0000006a2a08723e */ /* 0x008fc800000000ff */
[----:B------:R-:W-:Y:S01]  /*5750*/  LOP3.LUT R29, R8, R7, RZ, 0xc0, !PT ;  /* 0x00000007081d7212 */ /* 0x000fe200078ec0ff */
[----:B------:R-:W-:Y:S01]  /*5760*/  FFMA.FTZ R8, R87, UR5, -R6 ;  /* 0x0000000557087c23 */ /* 0x000fe20008010806 */
[----:B------:R2:W3:Y:S01]  /*5770*/  MUFU.EX2 R180, R9 ;  /* 0x0000000900b47308 */ /* 0x0004e20000000800 */
[----:B------:R-:W-:-:S03]  /*5780*/  HSET2.LE.AND R7, R31, R209, PT ;  /* 0x000000d11f077233 */ /* 0x000fc60003803000 */
[----:B------:R1:W-:Y:S01]  /*5790*/  MUFU.EX2 R107, R8 ;  /* 0x00000008006b7308 */ /* 0x0003e20000000800 */
[----:B------:R-:W-:Y:S01]  /*57a0*/  IMAD.MOV.U32 R111, RZ, RZ, R30 ;  /* 0x000000ffff6f7224 */ /* 0x000fe200078e001e */
[----:B--2---:R-:W-:Y:S02]  /*57b0*/  LOP3.LUT R9, R52, 0xff00ff, RZ, 0xc0, !PT ;  /* 0x00ff00ff34097812 */ /* 0x004fe400078ec0ff */
[----:B-1----:R-:W-:-:S04]  /*57c0*/  F2FP.F16.F32.PACK_AB R8, R80, R102 ;  /* 0x000000665008723e */ /* 0x002fc800000000ff */
[----:B------:R-:W-:Y:S02]  /*57d0*/  LOP3.LUT R30, R8, R7, RZ, 0xc0, !PT ;  /* 0x00000007081e7212 */ /* 0x000fe400078ec0ff */
[----:B------:R-:W-:Y:S01]  /*57e0*/  HSET2.LE.AND R7, R9, R209, PT ;  /* 0x000000d109077233 */ /* 0x000fe20003803000 */
[----:B------:R-:W-:Y:S01]  /*57f0*/  FFMA.FTZ R9, R110, UR5, -R5 ;  /* 0x000000056e097c23 */ /* 0x000fe20008010805 */
[----:B----4-:R-:W-:Y:S02]  /*5800*/  IMAD.MOV.U32 R110, RZ, RZ, R13 ;  /* 0x000000ffff6e7224 */ /* 0x010fe400078e000d */
[----:B------:R-:W-:Y:S01]  /*5810*/  FFMA.FTZ R10, R108, UR5, -R6 ;  /* 0x000000056c0a7c23 */ /* 0x000fe20008010806 */
[----:B------:R-:W-:Y:S01]  /*5820*/  IMAD.MOV.U32 R212, RZ, RZ, R139 ;  /* 0x000000ffffd47224 */ /* 0x000fe200078e008b */
[----:B------:R-:W-:Y:S02]  /*5830*/  LEA R139, R2, UR4, 0x1 ;  /* 0x00000004028b7c11 */ /* 0x000fe4000f8e08ff */
[----:B---3--:R-:W-:Y:S01]  /*5840*/  F2FP.F16.F32.PACK_AB R8, R180, R110 ;  /* 0x0000006eb408723e */ /* 0x008fe200000000ff */
[----:B------:R1:W2:Y:S02]  /*5850*/  MUFU.EX2 R11, R10 ;  /* 0x0000000a000b7308 */ /* 0x0002a40000000800 */
[----:B------:R-:W-:Y:S01]  /*5860*/  LDSM.16.MT88.4 R16, [R139+0x4400] ;  /* 0x004400008b10783b */ /* 0x000fe20000004200 */
[----:B------:R-:W-:-:S02]  /*5870*/  LOP3.LUT R31, R8, R7, RZ, 0xc0, !PT ;  /* 0x00000007081f7212 */ /* 0x000fc400078ec0ff */
[----:B------:R-:W-:Y:S02]  /*5880*/  HSET2.LE.AND R7, R26, R209, PT ;  /* 0x000000d11a077233 */ /* 0x000fe40003803000 */
[----:B------:R-:W3:Y:S01]  /*5890*/  LDSM.16.MT88.4 R24, [R139+0x4000] ;  /* 0x004000008b18783b */ /* 0x000ee20000004200 */
[----:B-1----:R-:W-:-:S04]  /*58a0*/  FFMA.FTZ R10, R103, UR5, -R5 ;  /* 0x00000005670a7c23 */ /* 0x002fc80008010805 */
[----:B------:R2:W-:Y:S01]  /*58b0*/  MUFU.EX2 R77, R10 ;  /* 0x0000000a004d7308 */ /* 0x0005e20000000800 */
[----:B------:R-:W-:-:S03]  /*58c0*/  FFMA.FTZ R8, R223, UR5, -R6 ;  /* 0x00000005df087c23 */ /* 0x000fc60008010806 */
[----:B------:R-:W1:Y:S01]  /*58d0*/  MUFU.EX2 R108, R9 ;  /* 0x00000009006c7308 */ /* 0x000e620000000800 */
[----:B--2---:R-:W-:-:S04]  /*58e0*/  F2FP.F16.F32.PACK_AB R10, R107, R11 ;  /* 0x0000000b6b0a723e */ /* 0x004fc800000000ff */
[----:B------:R-:W-:Y:S01]  /*58f0*/  LOP3.LUT R10, R10, R7, RZ, 0xc0, !PT ;  /* 0x000000070a0a7212 */ /* 0x000fe200078ec0ff */
[----:B------:R-:W-:Y:S01]  /*5900*/  FFMA.FTZ R7, R214, UR5, -R6 ;  /* 0x00000005d6077c23 */ /* 0x000fe20008010806 */
[----:B------:R2:W-:Y:S04]  /*5910*/  MUFU.EX2 R193, R8 ;  /* 0x0000000800c17308 */ /* 0x0005e80000000800 */
[----:B------:R1:W4:Y:S01]  /*5920*/  MUFU.EX2 R202, R7 ;  /* 0x0000000700ca7308 */ /* 0x0003220000000800 */
[----:B------:R-:W-:Y:S01]  /*5930*/  IMAD.MOV.U32 R214, RZ, RZ, R11 ;  /* 0x000000ffffd67224 */ /* 0x000fe200078e000b */
[----:B--2---:R-:W-:Y:S02]  /*5940*/  LOP3.LUT R8, R43, 0xff00ff, RZ, 0xc0, !PT ;  /* 0x00ff00ff2b087812 */ /* 0x004fe400078ec0ff */
[----:B-1----:R-:W-:-:S03]  /*5950*/  F2FP.F16.F32.PACK_AB R7, R77, R108 ;  /* 0x0000006c4d07723e */ /* 0x002fc600000000ff */
[----:B------:R-:W-:Y:S01]  /*5960*/  HSET2.LE.AND R2, R8, R209, PT ;  /* 0x000000d108027233 */ /* 0x000fe20003803000 */
[----:B------:R-:W-:-:S04]  /*5970*/  FFMA.FTZ R8, R220, UR5, -R5 ;  /* 0x00000005dc087c23 */ /* 0x000fc80008010805 */
[----:B------:R-:W-:Y:S02]  /*5980*/  LOP3.LUT R11, R7, R2, RZ, 0xc0, !PT ;  /* 0x00000002070b7212 */ /* 0x000fe400078ec0ff */
[--C-:B------:R-:W-:Y:S02]  /*5990*/  HSET2.LE.AND R2, R20, R209.reuse, PT ;  /* 0x000000d114027233 */ /* 0x100fe40003803000 */
[----:B----4-:R-:W-:Y:S01]  /*59a0*/  F2FP.F16.F32.PACK_AB R7, R202, R193 ;  /* 0x000000c1ca07723e */ /* 0x010fe200000000ff */
[----:B------:R1:W-:Y:S03]  /*59b0*/  MUFU.EX2 R199, R8 ;  /* 0x0000000800c77308 */ /* 0x0003e60000000800 */
[----:B-1----:R-:W-:Y:S02]  /*59c0*/  LOP3.LUT R8, R7, R2, RZ, 0xc0, !PT ;  /* 0x0000000207087212 */ /* 0x002fe400078ec0ff */
[----:B------:R-:W-:-:S02]  /*59d0*/  HSET2.LE.AND R2, R12, R209, PT ;  /* 0x000000d10c027233 */ /* 0x000fc40003803000 */
[----:B---3--:R-:W-:Y:S01]  /*59e0*/  HMMA.16816.F32 R12, R48, R24, RZ ;  /* 0x00000018300c723c */ /* 0x008fe200000018ff */
[----:B------:R-:W-:Y:S02]  /*59f0*/  IMAD.IADD R205, R0, 0x1, R139 ;  /* 0x0000000100cd7824 */ /* 0x000fe400078e028b */
[----:B------:R-:W-:Y:S02]  /*5a00*/  IMAD.MOV.U32 R198, RZ, RZ, R64 ;  /* 0x000000ffffc67224 */ /* 0x000fe400078e0040 */
[----:B------:R-:W-:Y:S02]  /*5a10*/  IMAD.MOV.U32 R87, RZ, RZ, R23 ;  /* 0x000000ffff577224 */ /* 0x000fe400078e0017 */
[----:B------:R-:W1:-:S13]  /*5a20*/  LDSM.16.MT88.4 R20, [R205+0x4000] ;  /* 0x00400000cd14783b */ /* 0x000e5a0000004200 */
[----:B------:R-:W-:Y:S08]  /*5a30*/  HMMA.16816.F32 R64, R44, R16, R12 ;  /* 0x000000102c40723c */ /* 0x000ff0000000180c */
[----:B------:R-:W-:Y:S01]  /*5a40*/  HMMA.16816.F32 R12, R36, R24, RZ ;  /* 0x00000018240c723c */ /* 0x000fe200000018ff */
[----:B------:R-:W-:Y:S02]  /*5a50*/  IMAD.MOV.U32 R223, RZ, RZ, R62 ;  /* 0x000000ffffdf7224 */ /* 0x000fe400078e003e */
[----:B------:R-:W-:-:S02]  /*5a60*/  IMAD.MOV.U32 R181, RZ, RZ, R61 ;  /* 0x000000ffffb57224 */ /* 0x000fc400078e003d */
[----:B------:R-:W-:-:S15]  /*5a70*/  IMAD.MOV.U32 R93, RZ, RZ, R60 ;  /* 0x000000ffff5d7224 */ /* 0x000fde00078e003c */
[----:B------:R-:W-:Y:S01]  /*5a80*/  HMMA.16816.F32 R60, R32, R16, R12 ;  /* 0x00000010203c723c */ /* 0x000fe2000000180c */
[----:B------:R-:W2:Y:S01]  /*5a90*/  LDSM.16.MT88.4 R12, [R205+0x4400] ;  /* 0x00440000cd0c783b */ /* 0x000ea20000004200 */
[----:B------:R-:W-:Y:S01]  /*5aa0*/  FFMA.FTZ R9, R215, UR5, -R5 ;  /* 0x00000005d7097c23 */ /* 0x000fe20008010805 */
[----:B------:R-:W-:Y:S02]  /*5ab0*/  IMAD.MOV.U32 R215, RZ, RZ, R42 ;  /* 0x000000ffffd77224 */ /* 0x000fe400078e002a */
[----:B------:R-:W-:Y:S02]  /*5ac0*/  IMAD.MOV.U32 R101, RZ, RZ, R41 ;  /* 0x000000ffff657224 */ /* 0x000fe400078e0029 */
[----:B------:R-:W-:Y:S02]  /*5ad0*/  IMAD.MOV.U32 R86, RZ, RZ, R40 ;  /* 0x000000ffff567224 */ /* 0x000fe400078e0028 */
[----:B-1----:R-:W-:Y:S01]  /*5ae0*/  HMMA.16816.F32 R40, R48, R20, RZ ;  /* 0x000000143028723c */ /* 0x002fe200000018ff */
[----:B------:R-:W-:-:S02]  /*5af0*/  IMAD.MOV.U32 R16, RZ, RZ, R58 ;  /* 0x000000ffff107224 */ /* 0x000fc400078e003a */
[----:B------:R-:W-:-:S15]  /*5b00*/  IMAD.MOV.U32 R17, RZ, RZ, R59 ;  /* 0x000000ffff117224 */ /* 0x000fde00078e003b */
[----:B------:R-:W-:-:S02]  /*5b10*/  NOP ;  /* 0x0000000000007918 */ /* 0x000fc40000000000 */
[----:B--2---:R-:W-:Y:S08]  /*5b20*/  HMMA.16816.F32 R56, R44, R12, R40 ;  /* 0x0000000c2c38723c */ /* 0x004ff00000001828 */
[----:B------:R-:W-:-:S15]  /*5b30*/  HMMA.16816.F32 R40, R36, R20, RZ ;  /* 0x000000142428723c */ /* 0x000fde00000018ff */
[----:B------:R-:W-:-:S05]  /*5b40*/  NOP ;  /* 0x0000000000007918 */ /* 0x000fca0000000000 */
[----:B------:R-:W-:Y:S08]  /*5b50*/  HMMA.16816.F32 R52, R32, R12, R40 ;  /* 0x0000000c2034723c */ /* 0x000ff00000001828 */
[C---:B------:R-:W-:Y:S08]  /*5b60*/  HMMA.16816.F32 R40, R36.reuse, R26, RZ ;  /* 0x0000001a2428723c */ /* 0x040ff000000018ff */
[-C--:B------:R-:W-:Y:S08]  /*5b70*/  HMMA.16816.F32 R36, R36, R22.reuse, RZ ;  /* 0x000000162424723c */ /* 0x080ff000000018ff */
[C---:B------:R-:W-:Y:S08]  /*5b80*/  HMMA.16816.F32 R20, R48.reuse, R22, RZ ;  /* 0x000000163014723c */ /* 0x040ff000000018ff */
[----:B------:R-:W-:Y:S08]  /*5b90*/  HMMA.16816.F32 R24, R48, R26, RZ ;  /* 0x0000001a3018723c */ /* 0x000ff000000018ff */
[-C--:B------:R-:W-:Y:S08]  /*5ba0*/  HMMA.16816.F32 R36, R32, R14.reuse, R36 ;  /* 0x0000000e2024723c */ /* 0x080ff00000001824 */
[----:B------:R-:W-:Y:S01]  /*5bb0*/  HMMA.16816.F32 R20, R44, R14, R20 ;  /* 0x0000000e2c14723c */ /* 0x000fe20000001814 */
[----:B------:R-:W1:Y:S01]  /*5bc0*/  LDSM.16.MT88.4 R12, [R139+0x4800] ;  /* 0x004800008b0c783b */ /* 0x000e620000004200 */
[----:B------:R-:W2:Y:S06]  /*5bd0*/  MUFU.EX2 R194, R9 ;  /* 0x0000000900c27308 */ /* 0x000eac0000000800 */
[-C--:B------:R-:W-:Y:S08]  /*5be0*/  HMMA.16816.F32 R40, R32, R18.reuse, R40 ;  /* 0x000000122028723c */ /* 0x080ff00000001828 */
[----:B------:R-:W-:Y:S01]  /*5bf0*/  HMMA.16816.F32 R24, R44, R18, R24 ;  /* 0x000000122c18723c */ /* 0x000fe20000001818 */
[----:B--2---:R-:W-:-:S04]  /*5c00*/  F2FP.F16.F32.PACK_AB R7, R199, R194 ;  /* 0x000000c2c707723e */ /* 0x004fc800000000ff */
[----:B------:R-:W-:Y:S01]  /*5c10*/  LOP3.LUT R9, R7, R2, RZ, 0xc0, !PT ;  /* 0x0000000207097212 */ /* 0x000fe200078ec0ff */
[----:B------:R-:W-:-:S06]  /*5c20*/  IMAD.MOV.U32 R18, RZ, RZ, R93 ;  /* 0x000000ffff127224 */ /* 0x000fcc00078e005d */
[-C--:B-1----:R-:W-:Y:S01]  /*5c30*/  HMMA.16816.F32 R92, R8, R12.reuse, R64 ;  /* 0x0000000c085c723c */ /* 0x082fe20000001840 */
[----:B------:R-:W-:Y:S02]  /*5c40*/  IMAD.MOV.U32 R67, RZ, RZ, R87 ;  /* 0x000000ffff437224 */ /* 0x000fe400078e0057 */
[----:B------:R-:W-:Y:S02]  /*5c50*/  IMAD.MOV.U32 R66, RZ, RZ, R86 ;  /* 0x000000ffff427224 */ /* 0x000fe400078e0056 */
[----:B------:R-:W-:Y:S02]  /*5c60*/  IMAD.MOV.U32 R65, RZ, RZ, R85 ;  /* 0x000000ffff417224 */ /* 0x000fe400078e0055 */
[----:B------:R-:W-:Y:S01]  /*5c70*/  IMAD.MOV.U32 R64, RZ, RZ, R84 ;  /* 0x000000ffff407224 */ /* 0x000fe200078e0054 */
[C---:B------:R-:W-:Y:S08]  /*5c80*/  HMMA.16816.F32 R60, R28.reuse, R12, R60 ;  /* 0x0000000c1c3c723c */ /* 0x040ff0000000183c */
[-C--:B------:R-:W-:Y:S08]  /*5c90*/  HMMA.16816.F32 R44, R28, R14.reuse, R40 ;  /* 0x0000000e1c2c723c */ /* 0x080ff00000001828 */
[----:B------:R-:W-:Y:S01]  /*5ca0*/  HMMA.16816.F32 R84, R8, R14, R24 ;  /* 0x0000000e0854723c */ /* 0x000fe20000001818 */
[----:B------:R-:W1:Y:S01]  /*5cb0*/  LDSM.16.MT88.4 R12, [R205+0x4800] ;  /* 0x00480000cd0c783b */ /* 0x000e620000004200 */
[----:B------:R-:W-:Y:S01]  /*5cc0*/  LOP3.LUT R0, R98, 0xff, RZ, 0xc0, !PT ;  /* 0x000000ff62007812 */ /* 0x000fe200078ec0ff */
[----:B------:R-:W-:Y:S01]  /*5cd0*/  IMAD.MOV.U32 R27, RZ, RZ, R102 ;  /* 0x000000ffff1b7224 */ /* 0x000fe200078e0066 */
[----:B------:R-:W-:Y:S01]  /*5ce0*/  LOP3.LUT R2, R168, 0xff, RZ, 0xc0, !PT ;  /* 0x000000ffa8027812 */ /* 0x000fe200078ec0ff */
[----:B------:R-:W-:Y:S01]  /*5cf0*/  IMAD.MOV.U32 R26, RZ, RZ, R101 ;  /* 0x000000ffff1a7224 */ /* 0x000fe200078e0065 */
[----:B------:R-:W-:Y:S01]  /*5d00*/  PRMT R98, R0, 0x5410, R104 ;  /* 0x0000541000627816 */ /* 0x000fe20000000068 */
[----:B------:R-:W-:Y:S01]  /*5d10*/  IMAD.MOV.U32 R25, RZ, RZ, R100 ;  /* 0x000000ffff197224 */ /* 0x000fe200078e0064 */
[----:B------:R-:W-:Y:S01]  /*5d20*/  LOP3.LUT R0, R96, 0xff, RZ, 0xc0, !PT ;  /* 0x000000ff60007812 */ /* 0x000fe200078ec0ff */
[----:B------:R-:W-:-:S02]  /*5d30*/  IMAD.MOV.U32 R24, RZ, RZ, R215 ;  /* 0x000000ffff187224 */ /* 0x000fc400078e00d7 */
[----:B------:R-:W-:Y:S02]  /*5d40*/  IMAD.MOV.U32 R19, RZ, RZ, R81 ;  /* 0x000000ffff137224 */ /* 0x000fe400078e0051 */
[----:B------:R-:W-:Y:S02]  /*5d50*/  IMAD.MOV.U32 R220, RZ, RZ, R80 ;  /* 0x000000ffffdc7224 */ /* 0x000fe400078e0050 */
[----:B------:R-:W-:Y:S01]  /*5d60*/  IMAD.MOV.U32 R215, RZ, RZ, R82 ;  /* 0x000000ffffd77224 */ /* 0x000fe200078e0052 */
[----:B------:R-:W-:Y:S01]  /*5d70*/  LOP3.LUT R7, R153, 0xff, RZ, 0xc0, !PT ;  /* 0x000000ff99077812 */ /* 0x000fe200078ec0ff */
[----:B------:R-:W-:-:S03]  /*5d80*/  IMAD.MOV.U32 R48, RZ, RZ, R111 ;  /* 0x000000ffff307224 */ /* 0x000fc600078e006f */
[----:B------:R-:W-:Y:S02]  /*5d90*/  PRMT R111, R7, 0x5410, R159 ;  /* 0x00005410076f7816 */ /* 0x000fe4000000009f */
[----:B------:R-:W-:Y:S01]  /*5da0*/  LOP3.LUT R7, R152, 0xff, RZ, 0xc0, !PT ;  /* 0x000000ff98077812 */ /* 0x000fe200078ec0ff */
[----:B-1----:R-:W-:Y:S01]  /*5db0*/  HMMA.16816.F32 R100, R8, R12, R56 ;  /* 0x0000000c0864723c */ /* 0x002fe20000001838 */
[----:B------:R-:W-:Y:S02]  /*5dc0*/  IMAD.MOV.U32 R57, RZ, RZ, R17 ;  /* 0x000000ffff397224 */ /* 0x000fe400078e0011 */
[----:B------:R-:W-:Y:S02]  /*5dd0*/  IMAD.MOV.U32 R17, RZ, RZ, R83 ;  /* 0x000000ffff117224 */ /* 0x000fe400078e0053 */
[----:B------:R-:W-:Y:S02]  /*5de0*/  IMAD.MOV.U32 R56, RZ, RZ, R16 ;  /* 0x000000ffff387224 */ /* 0x000fe400078e0010 */
[----:B------:R-:W-:Y:S01]  /*5df0*/  IMAD.MOV.U32 R16, RZ, RZ, R77 ;  /* 0x000000ffff107224 */ /* 0x000fe200078e004d */
[----:B------:R-:W-:Y:S01]  /*5e00*/  HMMA.16816.F32 R36, R28, R14, R36 ;  /* 0x0000000e1c24723c */ /* 0x000fe20000001824 */
[----:B------:R-:W-:-:S02]  /*5e10*/  PRMT R77, R0, 0x5410, R99 ;  /* 0x00005410004d7816 */ /* 0x000fc40000000063 */
[----:B------:R-:W-:-:S05]  /*5e20*/  LOP3.LUT R0, R91, 0xff, RZ, 0xc0, !PT ;  /* 0x000000ff5b007812 */ /* 0x000fca00078ec0ff */
[----:B------:R-:W-:Y:S01]  /*5e30*/  HMMA.16816.F32 R80, R8, R14, R20 ;  /* 0x0000000e0850723c */ /* 0x000fe20000001814 */
[----:B------:R-:W-:Y:S02]  /*5e40*/  PRMT R14, R2, 0x5410, R171 ;  /* 0x00005410020e7816 */ /* 0x000fe400000000ab */
[----:B------:R-:W-:Y:S02]  /*5e50*/  LOP3.LUT R2, R147, 0xff, RZ, 0xc0, !PT ;  /* 0x000000ff93027812 */ /* 0x000fe400078ec0ff */
[----:B------:R-:W-:Y:S02]  /*5e60*/  PRMT R144, R0, 0x5410, R144 ;  /* 0x0000541000907816 */ /* 0x000fe40000000090 */
[----:B------:R-:W-:Y:S02]  /*5e70*/  PRMT R147, R2, 0x5410, R150 ;  /* 0x0000541002937816 */ /* 0x000fe40000000096 */
[----:B------:R-:W-:Y:S02]  /*5e80*/  LOP3.LUT R2, R89, 0xff, RZ, 0xc0, !PT ;  /* 0x000000ff59027812 */ /* 0x000fe400078ec0ff */
[----:B------:R-:W-:-:S02]  /*5e90*/  LOP3.LUT R0, R71, 0xffff, RZ, 0xc0, !PT ;  /* 0x0000ffff47007812 */ /* 0x000fc400078ec0ff */
[----:B------:R-:W-:Y:S02]  /*5ea0*/  PRMT R150, R2, 0x5410, R90 ;  /* 0x0000541002967816 */ /* 0x000fe4000000005a */
[----:B------:R-:W-:Y:S02]  /*5eb0*/  SHF.R.U32.HI R0, RZ, 0x8, R0 ;  /* 0x00000008ff007819 */ /* 0x000fe40000011600 */
[----:B------:R-:W-:Y:S01]  /*5ec0*/  LOP3.LUT R2, R71, 0xff, RZ, 0xc0, !PT ;  /* 0x000000ff47027812 */ /* 0x000fe200078ec0ff */
[----:B------:R-:W-:Y:S01]  /*5ed0*/  HMMA.16816.F32 R52, R28, R12, R52 ;  /* 0x0000000c1c34723c */ /* 0x000fe20000001834 */
[----:B------:R-:W-:Y:S02]  /*5ee0*/  PRMT R166, R7, 0x5410, R166 ;  /* 0x0000541007a67816 */ /* 0x000fe400000000a6 */
[----:B------:R-:W-:Y:S02]  /*5ef0*/  LOP3.LUT R7, R148, 0xff, RZ, 0xc0, !PT ;  /* 0x000000ff94077812 */ /* 0x000fe400078ec0ff */
[----:B------:R-:W-:-:S02]  /*5f00*/  PRMT R13, R2, 0x5410, R0 ;  /* 0x00005410020d7816 */ /* 0x000fc40000000000 */
[----:B------:R-:W-:Y:S01]  /*5f10*/  PRMT R2, R71, 0x7632, R2 ;  /* 0x0000763247027816 */ /* 0x000fe20000000002 */
[----:B------:R-:W-:Y:S01]  /*5f20*/  IMAD.MOV.U32 R28, RZ, RZ, R198 ;  /* 0x000000ffff1c7224 */ /* 0x000fe200078e00c6 */
[C---:B------:R-:W-:Y:S02]  /*5f30*/  LOP3.LUT R0, R73.reuse, 0xffff, RZ, 0xc0, !PT ;  /* 0x0000ffff49007812 */ /* 0x040fe400078ec0ff */
[----:B------:R-:W-:Y:S02]  /*5f40*/  PRMT R8, R73, 0x7632, R8 ;  /* 0x0000763249087816 */ /* 0x000fe40000000008 */
[----:B------:R-:W-:Y:S02]  /*5f50*/  PRMT R198, R7, 0x5410, R149 ;  /* 0x0000541007c67816 */ /* 0x000fe40000000095 */
[----:B------:R-:W-:Y:S02]  /*5f60*/  LOP3.LUT R7, R2, 0xff, RZ, 0xc0, !PT ;  /* 0x000000ff02077812 */ /* 0x000fe400078ec0ff */
[----:B------:R-:W-:-:S02]  /*5f70*/  SHF.R.U32.HI R2, RZ, 0x8, R0 ;  /* 0x00000008ff027819 */ /* 0x000fc40000011600 */
[----:B------:R-:W-:Y:S02]  /*5f80*/  SHF.R.U32.HI R10, RZ, 0x18, R73 ;  /* 0x00000018ff0a7819 */ /* 0x000fe40000011649 */
[----:B------:R-:W-:Y:S02]  /*5f90*/  LOP3.LUT R0, R8, 0xff, RZ, 0xc0, !PT ;  /* 0x000000ff08007812 */ /* 0x000fe400078ec0ff */
[----:B------:R-:W-:Y:S02]  /*5fa0*/  LOP3.LUT R11, R73, 0xff, RZ, 0xc0, !PT ;  /* 0x000000ff490b7812 */ /* 0x000fe400078ec0ff */
[----:B------:R-:W-:Y:S02]  /*5fb0*/  PRMT R43, R0, 0x5410, R10 ;  /* 0x00005410002b7816 */ /* 0x000fe4000000000a */
[----:B------:R-:W-:Y:S02]  /*5fc0*/  LOP3.LUT R0, R69, 0xffff, RZ, 0xc0, !PT ;  /* 0x0000ffff45007812 */ /* 0x000fe400078ec0ff */
[----:B------:R-:W-:-:S02]  /*5fd0*/  PRMT R35, R11, 0x5410, R2 ;  /* 0x000054100b237816 */ /* 0x000fc40000000002 */
[----:B------:R-:W-:Y:S02]  /*5fe0*/  SHF.R.U32.HI R0, RZ, 0x8, R0 ;  /* 0x00000008ff007819 */ /* 0x000fe40000011600 */
[----:B------:R-:W-:-:S04]  /*5ff0*/  LOP3.LUT R2, R69, 0xff, RZ, 0xc0, !PT ;  /* 0x000000ff45027812 */ /* 0x000fc800078ec0ff */
[--C-:B------:R-:W-:Y:S02]  /*6000*/  PRMT R91, R2, 0x5410, R0.reuse ;  /* 0x00005410025b7816 */ /* 0x100fe40000000000 */
[----:B------:R-:W-:Y:S02]  /*6010*/  PRMT R0, R69, 0x7632, R0 ;  /* 0x0000763245007816 */ /* 0x000fe40000000000 */
[----:B------:R-:W-:Y:S02]  /*6020*/  SHF.R.U32.HI R2, RZ, 0x18, R69 ;  /* 0x00000018ff027819 */ /* 0x000fe40000011645 */
[----:B------:R-:W-:Y:S01]  /*6030*/  LOP3.LUT R0, R0, 0xff, RZ, 0xc0, !PT ;  /* 0x000000ff00007812 */ /* 0x000fe200078ec0ff */
[----:B------:R-:W-:Y:S01]  /*6040*/  IMAD.MOV.U32 R20, RZ, RZ, R151 ;  /* 0x000000ffff147224 */ /* 0x000fe200078e0097 */
[----:B------:R-:W-:Y:S02]  /*6050*/  PRMT R151, R79, 0x5410, R88 ;  /* 0x000054104f977816 */ /* 0x000fe40000000058 */
[----:B------:R-:W-:-:S02]  /*6060*/  PRMT R79, R0, 0x5410, R2 ;  /* 0x00005410004f7816 */ /* 0x000fc40000000002 */
[C---:B------:R-:W-:Y:S02]  /*6070*/  LOP3.LUT R0, R68.reuse, 0xffff, RZ, 0xc0, !PT ;  /* 0x0000ffff44007812 */ /* 0x040fe400078ec0ff */
[----:B------:R-:W-:Y:S02]  /*6080*/  SHF.R.U32.HI R9, RZ, 0x18, R71 ;  /* 0x00000018ff097819 */ /* 0x000fe40000011647 */
[----:B------:R-:W-:Y:S02]  /*6090*/  SHF.R.U32.HI R0, RZ, 0x8, R0 ;  /* 0x00000008ff007819 */ /* 0x000fe40000011600 */
[----:B------:R-:W-:Y:S02]  /*60a0*/  LOP3.LUT R2, R68, 0xff, RZ, 0xc0, !PT ;  /* 0x000000ff44027812 */ /* 0x000fe400078ec0ff */
[----:B------:R-:W-:Y:S02]  /*60b0*/  PRMT R12, R7, 0x5410, R9 ;  /* 0x00005410070c7816 */ /* 0x000fe40000000009 */
[----:B------:R-:W-:-:S02]  /*60c0*/  PRMT R149, R2, 0x5410, R0 ;  /* 0x0000541002957816 */ /* 0x000fc40000000000 */
[----:B------:R-:W-:Y:S02]  /*60d0*/  LOP3.LUT R7, R74, 0xffff, RZ, 0xc0, !PT ;  /* 0x0000ffff4a077812 */ /* 0x000fe400078ec0ff */
[----:B------:R-:W-:Y:S02]  /*60e0*/  PRMT R0, R68, 0x7632, R0 ;  /* 0x0000763244007816 */ /* 0x000fe40000000000 */
[----:B------:R-:W-:Y:S02]  /*60f0*/  PRMT R9, R74, 0x7632, R9 ;  /* 0x000076324a097816 */ /* 0x000fe40000000009 */
[----:B------:R-:W-:Y:S02]  /*6100*/  SHF.R.U32.HI R8, RZ, 0x8, R7 ;  /* 0x00000008ff087819 */ /* 0x000fe40000011607 */
[----:B------:R-:W-:Y:S02]  /*6110*/  SHF.R.U32.HI R2, RZ, 0x18, R68 ;  /* 0x00000018ff027819 */ /* 0x000fe40000011644 */
[----:B------:R-:W-:-:S02]  /*6120*/  LOP3.LUT R0, R0, 0xff, RZ, 0xc0, !PT ;  /* 0x000000ff00007812 */ /* 0x000fc400078ec0ff */
[----:B------:R-:W-:Y:S02]  /*6130*/  SHF.R.U32.HI R10, RZ, 0x18, R74 ;  /* 0x00000018ff0a7819 */ /* 0x000fe4000001164a */
[----:B------:R-:W-:Y:S01]  /*6140*/  LOP3.LUT R7, R9, 0xff, RZ, 0xc0, !PT ;  /* 0x000000ff09077812 */ /* 0x000fe200078ec0ff */
[----:B------:R-:W-:Y:S01]  /*6150*/  IMAD.MOV.U32 R49, RZ, RZ, R212 ;  /* 0x000000ffff317224 */ /* 0x000fe200078e00d4 */
[----:B------:R-:W-:Y:S02]  /*6160*/  PRMT R212, R123, 0x5410, R124 ;  /* 0x000054107bd47816 */ /* 0x000fe4000000007c */
[----:B------:R-:W-:Y:S02]  /*6170*/  PRMT R148, R0, 0x5410, R2 ;  /* 0x0000541000947816 */ /* 0x000fe40000000002 */
[----:B------:R-:W-:Y:S02]  /*6180*/  LOP3.LUT R11, R74, 0xff, RZ, 0xc0, !PT ;  /* 0x000000ff4a0b7812 */ /* 0x000fe400078ec0ff */
[----:B------:R-:W-:-:S02]  /*6190*/  PRMT R123, R7, 0x5410, R10 ;  /* 0x00005410077b7816 */ /* 0x000fc4000000000a */
[C---:B------:R-:W-:Y:S02]  /*61a0*/  LOP3.LUT R0, R70.reuse, 0xffff, RZ, 0xc0, !PT ;  /* 0x0000ffff46007812 */ /* 0x040fe400078ec0ff */
[C---:B------:R-:W-:Y:S02]  /*61b0*/  LOP3.LUT R7, R75.reuse, 0xffff, RZ, 0xc0, !PT ;  /* 0x0000ffff4b077812 */ /* 0x040fe400078ec0ff */
[----:B------:R-:W-:Y:S02]  /*61c0*/  PRMT R9, R75, 0x7632, R9 ;  /* 0x000076324b097816 */ /* 0x000fe40000000009 */
[----:B------:R-:W-:Y:S02]  /*61d0*/  PRMT R124, R11, 0x5410, R8 ;  /* 0x000054100b7c7816 */ /* 0x000fe40000000008 */
[----:B------:R-:W-:Y:S02]  /*61e0*/  SHF.R.U32.HI R0, RZ, 0x8, R0 ;  /* 0x00000008ff007819 */ /* 0x000fe40000011600 */
[----:B------:R-:W-:-:S02]  /*61f0*/  LOP3.LUT R2, R70, 0xff, RZ, 0xc0, !PT ;  /* 0x000000ff46027812 */ /* 0x000fc400078ec0ff */
[----:B------:R-:W-:Y:S02]  /*6200*/  SHF.R.U32.HI R8, RZ, 0x8, R7 ;  /* 0x00000008ff087819 */ /* 0x000fe40000011607 */
[----:B------:R-:W-:Y:S02]  /*6210*/  SHF.R.U32.HI R10, RZ, 0x18, R75 ;  /* 0x00000018ff0a7819 */ /* 0x000fe4000001164b */
[----:B------:R-:W-:Y:S01]  /*6220*/  LOP3.LUT R7, R9, 0xff, RZ, 0xc0, !PT ;  /* 0x000000ff09077812 */ /* 0x000fe200078ec0ff */
[----:B------:R-:W-:Y:S01]  /*6230*/  IMAD.MOV.U32 R59, RZ, RZ, R214 ;  /* 0x000000ffff3b7224 */ /* 0x000fe200078e00d6 */
[--C-:B------:R-:W-:Y:S01]  /*6240*/  PRMT R73, R2, 0x5410, R0.reuse ;  /* 0x0000541002497816 */ /* 0x100fe20000000000 */
[----:B------:R-:W-:Y:S01]  /*6250*/  IMAD.MOV.U32 R214, RZ, RZ, R175 ;  /* 0x000000ffffd67224 */ /* 0x000fe200078e00af */
[----:B------:R-:W-:Y:S01]  /*6260*/  PRMT R0, R70, 0x7632, R0 ;  /* 0x0000763246007816 */ /* 0x000fe20000000000 */
[----:B------:R-:W-:Y:S01]  /*6270*/  IMAD.MOV.U32 R58, RZ, RZ, R223 ;  /* 0x000000ffff3a7224 */ /* 0x000fe200078e00df */
[----:B------:R-:W-:-:S02]  /*6280*/  LOP3.LUT R11, R75, 0xff, RZ, 0xc0, !PT ;  /* 0x000000ff4b0b7812 */ /* 0x000fc400078ec0ff */
[----:B------:R-:W-:Y:S01]  /*6290*/  PRMT R175, R7, 0x5410, R10 ;  /* 0x0000541007af7816 */ /* 0x000fe2000000000a */
[----:B------:R-:W-:Y:S01]  /*62a0*/  IMAD.MOV.U32 R223, RZ, RZ, R181 ;  /* 0x000000ffffdf7224 */ /* 0x000fe200078e00b5 */
[C---:B------:R-:W-:Y:S01]  /*62b0*/  LOP3.LUT R7, R76.reuse, 0xffff, RZ, 0xc0, !PT ;  /* 0x0000ffff4c077812 */ /* 0x040fe200078ec0ff */
[----:B------:R-:W-:Y:S01]  /*62c0*/  IMAD.MOV.U32 R181, RZ, RZ, R174 ;  /* 0x000000ffffb57224 */ /* 0x000fe200078e00ae */
[----:B------:R-:W-:Y:S02]  /*62d0*/  PRMT R9, R76, 0x7632, R9 ;  /* 0x000076324c097816 */ /* 0x000fe40000000009 */
[----:B------:R-:W-:Y:S02]  /*62e0*/  SHF.R.U32.HI R2, RZ, 0x18, R70 ;  /* 0x00000018ff027819 */ /* 0x000fe40000011646 */
[----:B------:R-:W-:Y:S02]  /*62f0*/  LOP3.LUT R0, R0, 0xff, RZ, 0xc0, !PT ;  /* 0x000000ff00007812 */ /* 0x000fe400078ec0ff */
[----:B------:R-:W-:-:S02]  /*6300*/  PRMT R174, R11, 0x5410, R8 ;  /* 0x000054100bae7816 */ /* 0x000fc40000000008 */
[----:B------:R-:W-:Y:S02]  /*6310*/  SHF.R.U32.HI R8, RZ, 0x8, R7 ;  /* 0x00000008ff087819 */ /* 0x000fe40000011607 */
[----:B------:R-:W-:Y:S02]  /*6320*/  SHF.R.U32.HI R10, RZ, 0x18, R76 ;  /* 0x00000018ff0a7819 */ /* 0x000fe4000001164c */
[----:B------:R-:W-:Y:S02]  /*6330*/  LOP3.LUT R7, R9, 0xff, RZ, 0xc0, !PT ;  /* 0x000000ff09077812 */ /* 0x000fe400078ec0ff */
[----:B------:R-:W-:Y:S01]  /*6340*/  PRMT R70, R0, 0x5410, R2 ;  /* 0x0000541000467816 */ /* 0x000fe20000000002 */
[----:B------:R-:W-:Y:S01]  /*6350*/  IMAD.MOV.U32 R50, RZ, RZ, R107 ;  /* 0x000000ffff327224 */ /* 0x000fe200078e006b */
[----:B------:R-:W-:Y:S02]  /*6360*/  LOP3.LUT R0, R78, 0xffff, RZ, 0xc0, !PT ;  /* 0x0000ffff4e007812 */ /* 0x000fe400078ec0ff */
[----:B------:R-:W-:-:S02]  /*6370*/  LOP3.LUT R11, R76, 0xff, RZ, 0xc0, !PT ;  /* 0x000000ff4c0b7812 */ /* 0x000fc400078ec0ff */
[----:B------:R-:W-:Y:S02]  /*6380*/  PRMT R107, R7, 0x5410, R10 ;  /* 0x00005410076b7816 */ /* 0x000fe4000000000a */
[C---:B------:R-:W-:Y:S01]  /*6390*/  PRMT R7, R78.reuse, 0x7632, R7 ;  /* 0x000076324e077816 */ /* 0x040fe20000000007 */
[----:B------:R-:W-:Y:S01]  /*63a0*/  IMAD.MOV.U32 R31, RZ, RZ, R108 ;  /* 0x000000ffff1f7224 */ /* 0x000fe200078e006c */
[----:B------:R-:W-:Y:S02]  /*63b0*/  LOP3.LUT R9, R78, 0xff, RZ, 0xc0, !PT ;  /* 0x000000ff4e097812 */ /* 0x000fe400078ec0ff */
[----:B------:R-:W-:Y:S02]  /*63c0*/  SHF.R.U32.HI R2, RZ, 0x8, R0 ;  /* 0x00000008ff027819 */ /* 0x000fe40000011600 */
[----:B------:R-:W-:Y:S02]  /*63d0*/  PRMT R108, R11, 0x5410, R8 ;  /* 0x000054100b6c7816 */ /* 0x000fe40000000008 */
[----:B------:R-:W-:-:S02]  /*63e0*/  SHF.R.U32.HI R8, RZ, 0x18, R78 ;  /* 0x00000018ff087819 */ /* 0x000fc4000001164e */
[----:B------:R-:W-:Y:S02]  /*63f0*/  LOP3.LUT R0, R7, 0xff, RZ, 0xc0, !PT ;  /* 0x000000ff07007812 */ /* 0x000fe400078ec0ff */
[----:B------:R-:W-:Y:S01]  /*6400*/  PRMT R153, R9, 0x5410, R2 ;  /* 0x0000541009997816 */ /* 0x000fe20000000002 */
[----:B------:R-:W-:Y:S01]  /*6410*/  FFMA.FTZ R2, R20, UR5, -R4 ;  /* 0x0000000514027c23 */ /* 0x000fe20008010804 */
[----:B------:R-:W-:Y:S01]  /*6420*/  IMAD.MOV.U32 R20, RZ, RZ, R59 ;  /* 0x000000ffff147224 */ /* 0x000fe200078e003b */
[----:B------:R-:W-:Y:S01]  /*6430*/  PRMT R152, R0, 0x5410, R8 ;  /* 0x0000541000987816 */ /* 0x000fe20000000008 */
[----:B------:R-:W-:Y:S02]  /*6440*/  IMAD.MOV.U32 R59, RZ, RZ, R25 ;  /* 0x000000ffff3b7224 */ /* 0x000fe400078e0019 */
[----:B------:R-:W-:Y:S01]  /*6450*/  FFMA.FTZ R0, R247, UR5, -R4 ;  /* 0x00000005f7007c23 */ /* 0x000fe20008010804 */
[----:B------:R-:W-:Y:S02]  /*6460*/  IMAD.MOV.U32 R25, RZ, RZ, R27 ;  /* 0x000000ffff197224 */ /* 0x000fe400078e001b */
[----:B------:R-:W-:-:S02]  /*6470*/  IMAD.MOV.U32 R27, RZ, RZ, R65 ;  /* 0x000000ffff1b7224 */ /* 0x000fc400078e0041 */
[----:B------:R-:W-:Y:S02]  /*6480*/  IMAD.MOV.U32 R15, RZ, RZ, R28 ;  /* 0x000000ffff0f7224 */ /* 0x000fe400078e001c */
[----:B------:R-:W-:Y:S01]  /*6490*/  IMAD.MOV.U32 R65, RZ, RZ, R67 ;  /* 0x000000ffff417224 */ /* 0x000fe200078e0043 */
[----:B------:R1:W-:Y:S01]  /*64a0*/  MUFU.EX2 R168, R2 ;  /* 0x0000000200a87308 */ /* 0x0003e20000000800 */
[----:B------:R-:W-:Y:S02]  /*64b0*/  IMAD.MOV.U32 R28, RZ, RZ, R58 ;  /* 0x000000ffff1c7224 */ /* 0x000fe400078e003a */
[----:B------:R-:W-:Y:S02]  /*64c0*/  IMAD.MOV.U32 R67, RZ, RZ, R182 ;  /* 0x000000ffff437224 */ /* 0x000fe400078e00b6 */
[----:B------:R-:W-:Y:S01]  /*64d0*/  IMAD.MOV.U32 R58, RZ, RZ, R24 ;  /* 0x000000ffff3a7224 */ /* 0x000fe200078e0018 */
[----:B------:R2:W3:Y:S01]  /*64e0*/  MUFU.EX2 R182, R0 ;  /* 0x0000000000b67308 */ /* 0x0004e20000000800 */
[----:B------:R-:W-:-:S02]  /*64f0*/  IMAD.MOV.U32 R24, RZ, RZ, R26 ;  /* 0x000000ffff187224 */ /* 0x000fc400078e001a */
[----:B------:R-:W-:Y:S01]  /*6500*/  FFMA.FTZ R34, R241, UR5, -R5 ;  /* 0x00000005f1227c23 */ /* 0x000fe20008010805 */
[----:B------:R-:W-:Y:S02]  /*6510*/  IMAD.MOV.U32 R26, RZ, RZ, R64 ;  /* 0x000000ffff1a7224 */ /* 0x000fe400078e0040 */
[----:B------:R-:W-:Y:S02]  /*6520*/  IMAD.MOV.U32 R64, RZ, RZ, R66 ;  /* 0x000000ffff407224 */ /* 0x000fe400078e0042 */
[----:B-1----:R-:W-:Y:S01]  /*6530*/  FFMA.FTZ R2, R251, UR5, -R3 ;  /* 0x00000005fb027c23 */ /* 0x002fe20008010803 */
[----:B------:R-:W-:Y:S02]  /*6540*/  IMAD.MOV.U32 R66, RZ, RZ, R18 ;  /* 0x000000ffff427224 */ /* 0x000fe400078e0012 */
[----:B------:R-:W-:Y:S02]  /*6550*/  IMAD.MOV.U32 R241, RZ, RZ, R215 ;  /* 0x000000fffff17224 */ /* 0x000fe400078e00d7 */
[----:B--2---:R-:W-:Y:S01]  /*6560*/  FFMA.FTZ R0, R252, UR5, -R3 ;  /* 0x00000005fc007c23 */ /* 0x004fe20008010803 */
[----:B------:R-:W-:-:S02]  /*6570*/  IMAD.MOV.U32 R18, RZ, RZ, R178 ;  /* 0x000000ffff127224 */ /* 0x000fc400078e00b2 */
[----:B------:R-:W-:Y:S01]  /*6580*/  IMAD.MOV.U32 R215, RZ, RZ, R180 ;  /* 0x000000ffffd77224 */ /* 0x000fe200078e00b4 */
[----:B------:R1:W-:Y:S04]  /*6590*/  MUFU.EX2 R178, R0 ;  /* 0x0000000000b27308 */ /* 0x0003e80000000800 */
[----:B------:R2:W4:Y:S01]  /*65a0*/  MUFU.EX2 R180, R2 ;  /* 0x0000000200b47308 */ /* 0x0005220000000800 */
[----:B------:R-:W-:Y:S01]  /*65b0*/  FFMA.FTZ R99, R113, UR5, -R6 ;  /* 0x0000000571637c23 */ /* 0x000fe20008010806 */
[----:B------:R-:W-:Y:S01]  /*65c0*/  FFMA.FTZ R22, R235, UR5, -R5 ;  /* 0x00000005eb167c23 */ /* 0x000fe20008010805 */
[----:B------:R-:W-:Y:S02]  /*65d0*/  IMAD.MOV.U32 R113, RZ, RZ, R214 ;  /* 0x000000ffff717224 */ /* 0x000fe400078e00d6 */
[----:B------:R-:W-:Y:S01]  /*65e0*/  FFMA.FTZ R23, R238, UR5, -R6 ;  /* 0x00000005ee177c23 */ /* 0x000fe20008010806 */
[----:B------:R-:W-:-:S02]  /*65f0*/  IMAD.MOV.U32 R235, RZ, RZ, R181 ;  /* 0x000000ffffeb7224 */ /* 0x000fc400078e00b5 */
[----:B------:R-:W-:Y:S01]  /*6600*/  FFMA.FTZ R71, R225, UR5, -R6 ;  /* 0x00000005e1477c23 */ /* 0x000fe20008010806 */
[----:B-1----:R-:W-:Y:S01]  /*6610*/  FFMA.FTZ R0, R15, UR5, -R4 ;  /* 0x000000050f007c23 */ /* 0x002fe20008010804 */
[----:B------:R-:W-:Y:S01]  /*6620*/  FFMA.FTZ R41, R137, UR5, -R6 ;  /* 0x0000000589297c23 */ /* 0x000fe20008010806 */
[----:B--2---:R-:W-:Y:S01]  /*6630*/  FFMA.FTZ R2, R245, UR5, -R4 ;  /* 0x00000005f5027c23 */ /* 0x004fe20008010804 */
[----:B------:R-:W-:Y:S01]  /*6640*/  FFMA.FTZ R33, R242, UR5, -R5 ;  /* 0x00000005f2217c23 */ /* 0x000fe20008010805 */
[----:B------:R-:W-:Y:S01]  /*6650*/  IMAD.MOV.U32 R214, RZ, RZ, R186 ;  /* 0x000000ffffd67224 */ /* 0x000fe200078e00ba */
[----:B------:R1:W-:Y:S01]  /*6660*/  MUFU.EX2 R181, R0 ;  /* 0x0000000000b57308 */ /* 0x0003e20000000800 */
[----:B------:R-:W-:Y:S02]  /*6670*/  IMAD.MOV.U32 R225, RZ, RZ, R18 ;  /* 0x000000ffffe17224 */ /* 0x000fe400078e0012 */
[----:B------:R-:W-:Y:S01]  /*6680*/  IMAD.MOV.U32 R137, RZ, RZ, R19 ;  /* 0x000000ffff897224 */ /* 0x000fe200078e0013 */
[----:B------:R3:W2:Y:S01]  /*6690*/  MUFU.EX2 R186, R2 ;  /* 0x0000000200ba7308 */ /* 0x0006a20000000800 */
[----:B------:R-:W-:-:S02]  /*66a0*/  IMAD.MOV.U32 R238, RZ, RZ, R16 ;  /* 0x000000ffffee7224 */ /* 0x000fc400078e0010 */
[----:B------:R-:W-:Y:S02]  /*66b0*/  IMAD.MOV.U32 R242, RZ, RZ, R17 ;  /* 0x000000fffff27224 */ /* 0x000fe400078e0011 */
[----:B------:R-:W2:Y:S01]  /*66c0*/  LDSM.16.MT88.4 R16, [R139+0x4c00] ;  /* 0x004c00008b10783b */ /* 0x000ea20000004200 */
[----:B------:R-:W-:Y:S01]  /*66d0*/  IMAD.MOV.U32 R29, RZ, RZ, R110 ;  /* 0x000000ffff1d7224 */ /* 0x000fe200078e006e */
[--C-:B-1----:R-:W-:Y:S01]  /*66e0*/  HSET2.LE.AND R0, R13, R209.reuse, PT ;  /* 0x000000d10d007233 */ /* 0x102fe20003803000 */
[--C-:B------:R-:W-:Y:S01]  /*66f0*/  FFMA.FTZ R88, R117, UR5, -R6.reuse ;  /* 0x0000000575587c23 */ /* 0x100fe20008010806 */
[----:B---3--:R-:W-:Y:S01]  /*6700*/  F2FP.F16.F32.PACK_AB R2, R182, R168 ;  /* 0x000000a8b602723e */ /* 0x008fe200000000ff */
        /* <DEDUP_REMOVED lines=32> */
[----:B------:R-:W-:Y:S01]  /*6910*/  LOP3.LUT R8, R2, R0, RZ, 0xc0, !PT ;  /* 0x0000000002087212 */ /* 0x000fe200078ec0ff */
[--C-:B------:R-:W-:Y:S01]  /*6920*/  FFMA.FTZ R5, R248, UR5, -R3.reuse ;  /* 0x00000005f8057c23 */ /* 0x100fe20008010803 */
[----:B------:R-:W-:Y:S01]  /*6930*/  FFMA.FTZ R6, R243, UR5, -R3 ;  /* 0x00000005f3067c23 */ /* 0x000fe20008010803 */
[----:B------:R-:W-:-:S02]  /*6940*/  HSET2.LE.AND R0, R12, R209, PT ;  /* 0x000000d10c007233 */ /* 0x000fc40003803000 */
[----:B----4-:R-:W-:Y:S01]  /*6950*/  F2FP.F16.F32.PACK_AB R2, R180, R178 ;  /* 0x000000b2b402723e */ /* 0x010fe200000000ff */
[----:B------:R-:W-:Y:S02]  /*6960*/  IMAD.MOV.U32 R131, RZ, RZ, R183 ;  /* 0x000000ffff837224 */ /* 0x000fe400078e00b7 */
[----:B------:R-:W-:Y:S01]  /*6970*/  IMAD.MOV.U32 R68, RZ, RZ, R185 ;  /* 0x000000ffff447224 */ /* 0x000fe200078e00b9 */
[----:B------:R1:W-:Y:S01]  /*6980*/  MUFU.EX2 R183, R5 ;  /* 0x0000000500b77308 */ /* 0x0003e20000000800 */
[----:B------:R-:W-:-:S03]  /*6990*/  LOP3.LUT R9, R2, R0, RZ, 0xc0, !PT ;  /* 0x0000000002097212 */ /* 0x000fc600078ec0ff */
[----:B------:R-:W3:Y:S01]  /*69a0*/  MUFU.EX2 R185, R6 ;  /* 0x0000000600b97308 */ /* 0x000ee20000000800 */
[----:B------:R-:W-:Y:S01]  /*69b0*/  HSET2.LE.AND R0, R14, R209, PT ;  /* 0x000000d10e007233 */ /* 0x000fe20003803000 */
[----:B------:R-:W-:Y:S01]  /*69c0*/  FFMA.FTZ R14, R235, UR5, -R4 ;  /* 0x00000005eb0e7c23 */ /* 0x000fe20008010804 */
[----:B------:R-:W-:Y:S02]  /*69d0*/  IMAD.MOV.U32 R226, RZ, RZ, R67 ;  /* 0x000000ffffe27224 */ /* 0x000fe400078e0043 */
[----:B------:R-:W-:Y:S02]  /*69e0*/  IMAD.MOV.U32 R235, RZ, RZ, R241 ;  /* 0x000000ffffeb7224 */ /* 0x000fe400078e00f1 */
[----:B------:R-:W-:Y:S02]  /*69f0*/  IMAD.MOV.U32 R227, RZ, RZ, R66 ;  /* 0x000000ffffe37224 */ /* 0x000fe400078e0042 */
[----:B------:R-:W-:Y:S02]  /*6a00*/  IMAD.MOV.U32 R241, RZ, RZ, R242 ;  /* 0x000000fffff17224 */ /* 0x000fe400078e00f2 */
[----:B------:R-:W-:-:S02]  /*6a10*/  IMAD.MOV.U32 R229, RZ, RZ, R65 ;  /* 0x000000ffffe57224 */ /* 0x000fc400078e0041 */
[----:B------:R-:W-:Y:S01]  /*6a20*/  IMAD.MOV.U32 R242, RZ, RZ, R137 ;  /* 0x000000fffff27224 */ /* 0x000fe200078e0089 */
[----:B-1----:R-:W-:Y:S01]  /*6a30*/  LOP3.LUT R5, R158, 0xff00ff, RZ, 0xc0, !PT ;  /* 0x00ff00ff9e057812 */ /* 0x002fe200078ec0ff */
[----:B------:R-:W-:Y:S01]  /*6a40*/  IMAD.MOV.U32 R237, RZ, RZ, R64 ;  /* 0x000000ffffed7224 */ /* 0x000fe200078e0040 */
[----:B--2---:R-:W-:Y:S01]  /*6a50*/  F2FP.F16.F32.PACK_AB R2, R186, R181 ;  /* 0x000000b5ba02723e */ /* 0x004fe200000000ff */
[----:B------:R-:W-:Y:S02]  /*6a60*/  IMAD.MOV.U32 R137, RZ, RZ, R225 ;  /* 0x000000ffff897224 */ /* 0x000fe400078e00e1 */
[----:B------:R-:W-:Y:S02]  /*6a70*/  IMAD.MOV.U32 R78, RZ, RZ, R27 ;  /* 0x000000ffff4e7224 */ /* 0x000fe400078e001b */
[----:B------:R-:W-:Y:S02]  /*6a80*/  IMAD.MOV.U32 R225, RZ, RZ, R226 ;  /* 0x000000ffffe17224 */ /* 0x000fe400078e00e2 */
[----:B------:R-:W-:-:S02]  /*6a90*/  IMAD.MOV.U32 R232, RZ, RZ, R235 ;  /* 0x000000ffffe87224 */ /* 0x000fc400078e00eb */
[----:B------:R-:W-:Y:S02]  /*6aa0*/  IMAD.MOV.U32 R74, RZ, RZ, R26 ;  /* 0x000000ffff4a7224 */ /* 0x000fe400078e001a */
[----:B------:R-:W-:Y:S02]  /*6ab0*/  IMAD.MOV.U32 R226, RZ, RZ, R227 ;  /* 0x000000ffffe27224 */ /* 0x000fe400078e00e3 */
[----:B------:R-:W-:Y:S02]  /*6ac0*/  IMAD.MOV.U32 R235, RZ, RZ, R241 ;  /* 0x000000ffffeb7224 */ /* 0x000fe400078e00f1 */
[----:B------:R-:W-:Y:S02]  /*6ad0*/  IMAD.MOV.U32 R89, RZ, RZ, R25 ;  /* 0x000000ffff597224 */ /* 0x000fe400078e0019 */
[----:B------:R-:W-:Y:S02]  /*6ae0*/  IMAD.MOV.U32 R227, RZ, RZ, R229 ;  /* 0x000000ffffe37224 */ /* 0x000fe400078e00e5 */
[----:B------:R-:W-:Y:S01]  /*6af0*/  IMAD.MOV.U32 R241, RZ, RZ, R242 ;  /* 0x000000fffff17224 */ /* 0x000fe200078e00f2 */
[----:B------:R-:W-:Y:S01]  /*6b00*/  LOP3.LUT R10, R2, R0, RZ, 0xc0, !PT ;  /* 0x00000000020a7212 */ /* 0x000fe200078ec0ff */
[----:B------:R-:W-:-:S02]  /*6b10*/  IMAD.MOV.U32 R96, RZ, RZ, R24 ;  /* 0x000000ffff607224 */ /* 0x000fc400078e0018 */
[----:B------:R-:W-:Y:S02]  /*6b20*/  IMAD.MOV.U32 R229, RZ, RZ, R237 ;  /* 0x000000ffffe57224 */ /* 0x000fe400078e00ed */
[----:B------:R-:W-:Y:S01]  /*6b30*/  IMAD.MOV.U32 R242, RZ, RZ, R137 ;  /* 0x000000fffff27224 */ /* 0x000fe200078e0089 */
[----:B------:R-:W-:Y:S01]  /*6b40*/  HSET2.LE.AND R0, R5, R209, PT ;  /* 0x000000d105007233 */ /* 0x000fe20003803000 */
[----:B------:R-:W-:Y:S01]  /*6b50*/  IMAD.MOV.U32 R171, RZ, RZ, R59 ;  /* 0x000000ffffab7224 */ /* 0x000fe200078e003b */
[----:B---3--:R-:W-:Y:S01]  /*6b60*/  F2FP.F16.F32.PACK_AB R2, R185, R183 ;  /* 0x000000b7b902723e */ /* 0x008fe200000000ff */
[----:B------:R-:W-:Y:S01]  /*6b70*/  IMAD.MOV.U32 R237, RZ, RZ, R78 ;  /* 0x000000ffffed7224 */ /* 0x000fe200078e004e */
[----:B------:R-:W1:Y:S01]  /*6b80*/  LDSM.16.MT88.4 R24, [R205+0x4c00] ;  /* 0x004c0000cd18783b */ /* 0x000e620000004200 */
[----:B------:R-:W-:Y:S02]  /*6b90*/  IMAD.MOV.U32 R137, RZ, RZ, R225 ;  /* 0x000000ffff897224 */ /* 0x000fe400078e00e1 */
[----:B------:R-:W-:-:S02]  /*6ba0*/  IMAD.MOV.U32 R15, RZ, RZ, R58 ;  /* 0x000000ffff0f7224 */ /* 0x000fc400078e003a */
[----:B------:R-:W-:Y:S02]  /*6bb0*/  IMAD.MOV.U32 R78, RZ, RZ, R74 ;  /* 0x000000ffff4e7224 */ /* 0x000fe400078e004a */
[----:B------:R-:W-:Y:S02]  /*6bc0*/  IMAD.MOV.U32 R225, RZ, RZ, R226 ;  /* 0x000000ffffe17224 */ /* 0x000fe400078e00e2 */
[----:B------:R-:W-:Y:S02]  /*6bd0*/  IMAD.MOV.U32 R74, RZ, RZ, R89 ;  /* 0x000000ffff4a7224 */ /* 0x000fe400078e0059 */
[----:B------:R-:W-:Y:S02]  /*6be0*/  IMAD.MOV.U32 R226, RZ, RZ, R227 ;  /* 0x000000ffffe27224 */ /* 0x000fe400078e00e3 */
[----:B------:R-:W-:Y:S02]  /*6bf0*/  IMAD.MOV.U32 R89, RZ, RZ, R96 ;  /* 0x000000ffff597224 */ /* 0x000fe400078e0060 */
[----:B------:R-:W-:-:S02]  /*6c00*/  IMAD.MOV.U32 R227, RZ, RZ, R229 ;  /* 0x000000ffffe37224 */ /* 0x000fc400078e00e5 */
[----:B------:R-:W-:Y:S02]  /*6c10*/  IMAD.MOV.U32 R96, RZ, RZ, R171 ;  /* 0x000000ffff607224 */ /* 0x000fe400078e00ab */
[----:B------:R-:W-:Y:S01]  /*6c20*/  IMAD.MOV.U32 R229, RZ, RZ, R237 ;  /* 0x000000ffffe57224 */ /* 0x000fe200078e00ed */
[----:B------:R-:W-:Y:S01]  /*6c30*/  LOP3.LUT R11, R2, R0, RZ, 0xc0, !PT ;  /* 0x00000000020b7212 */ /* 0x000fe200078ec0ff */
[----:B------:R-:W-:Y:S02]  /*6c40*/  IMAD.MOV.U32 R171, RZ, RZ, R15 ;  /* 0x000000ffffab7224 */ /* 0x000fe400078e000f */
[----:B------:R-:W-:Y:S01]  /*6c50*/  IMAD.MOV.U32 R237, RZ, RZ, R78 ;  /* 0x000000ffffed7224 */ /* 0x000fe200078e004e */
[----:B------:R-:W-:Y:S01]  /*6c60*/  LOP3.LUT R0, R72, 0xffff, RZ, 0xc0, !PT ;  /* 0x0000ffff48007812 */ /* 0x000fe200078ec0ff */
[----:B------:R-:W-:Y:S02]  /*6c70*/  IMAD.MOV.U32 R78, RZ, RZ, R74 ;  /* 0x000000ffff4e7224 */ /* 0x000fe400078e004a */
[----:B------:R-:W-:-:S02]  /*6c80*/  IMAD.MOV.U32 R74, RZ, RZ, R89 ;  /* 0x000000ffff4a7224 */ /* 0x000fc400078e0059 */
[----:B------:R-:W-:Y:S02]  /*6c90*/  IMAD.MOV.U32 R89, RZ, RZ, R96 ;  /* 0x000000ffff597224 */ /* 0x000fe400078e0060 */
[----:B------:R-:W-:Y:S01]  /*6ca0*/  IMAD.MOV.U32 R96, RZ, RZ, R171 ;  /* 0x000000ffff607224 */ /* 0x000fe200078e00ab */
[----:B------:R-:W-:Y:S01]  /*6cb0*/  SHF.R.U32.HI R0, RZ, 0x8, R0 ;  /* 0x00000008ff007819 */ /* 0x000fe20000011600 */
[----:B------:R-:W-:Y:S01]  /*6cc0*/  IMAD.MOV.U32 R247, RZ, RZ, R241 ;  /* 0x000000fffff77224 */ /* 0x000fe200078e00f1 */
[----:B------:R-:W-:Y:S01]  /*6cd0*/  LOP3.LUT R2, R72, 0xff, RZ, 0xc0, !PT ;  /* 0x000000ff48027812 */ /* 0x000fe200078ec0ff */
[----:B------:R-:W-:Y:S02]  /*6ce0*/  IMAD.MOV.U32 R241, RZ, RZ, R96 ;  /* 0x000000fffff17224 */ /* 0x000fe400078e0060 */
[----:B------:R-:W-:Y:S01]  /*6cf0*/  FFMA.FTZ R96, R122, UR5, -R4 ;  /* 0x000000057a607c23 */ /* 0x000fe20008010804 */
[----:B------:R-:W-:Y:S01]  /*6d00*/  IMAD.MOV.U32 R231, RZ, RZ, R57 ;  /* 0x000000ffffe77224 */ /* 0x000fe200078e0039 */
[----:B------:R-:W-:Y:S01]  /*6d10*/  PRMT R122, R2, 0x5410, R0 ;  /* 0x00005410027a7816 */ /* 0x000fe20000000000 */
[----:B------:R-:W-:Y:S01]  /*6d20*/  IMAD.MOV.U32 R230, RZ, RZ, R56 ;  /* 0x000000ffffe67224 */ /* 0x000fe200078e0038 */
[----:B------:R-:W-:Y:S01]  /*6d30*/  PRMT R0, R72, 0x7632, R0 ;  /* 0x0000763248007816 */ /* 0x000fe20000000000 */
[----:B------:R-:W-:Y:S01]  /*6d40*/  HMMA.16816.F32 R156, R8, R16, R60 ;  /* 0x00000010089c723c */ /* 0x000fe2000000183c */
[----:B------:R-:W-:Y:S01]  /*6d50*/  IMAD.MOV.U32 R63, RZ, RZ, R231 ;  /* 0x000000ffff3f7224 */ /* 0x000fe200078e00e7 */
[----:B------:R-:W-:Y:S01]  /*6d60*/  SHF.R.U32.HI R2, RZ, 0x18, R72 ;  /* 0x00000018ff027819 */ /* 0x000fe20000011648 */
[----:B------:R-:W-:Y:S01]  /*6d70*/  IMAD.MOV.U32 R12, RZ, RZ, R229 ;  /* 0x000000ffff0c7224 */ /* 0x000fe200078e00e5 */
[----:B------:R-:W-:Y:S01]  /*6d80*/  LOP3.LUT R0, R0, 0xff, RZ, 0xc0, !PT ;  /* 0x000000ff00007812 */ /* 0x000fe200078ec0ff */
[----:B------:R-:W-:-:S02]  /*6d90*/  IMAD.MOV.U32 R62, RZ, RZ, R230 ;  /* 0x000000ffff3e7224 */ /* 0x000fc400078e00e6 */
[----:B------:R-:W-:Y:S02]  /*6da0*/  IMAD.MOV.U32 R231, RZ, RZ, R232 ;  /* 0x000000ffffe77224 */ /* 0x000fe400078e00e8 */
[----:B------:R-:W-:Y:S02]  /*6db0*/  IMAD.MOV.U32 R243, RZ, RZ, R227 ;  /* 0x000000fffff37224 */ /* 0x000fe400078e00e3 */
[----:B------:R-:W-:Y:S02]  /*6dc0*/  IMAD.MOV.U32 R248, RZ, RZ, R226 ;  /* 0x000000fffff87224 */ /* 0x000fe400078e00e2 */
[----:B------:R-:W-:Y:S02]  /*6dd0*/  IMAD.MOV.U32 R232, RZ, RZ, R106 ;  /* 0x000000ffffe87224 */ /* 0x000fe400078e006a */
[----:B------:R-:W-:Y:S01]  /*6de0*/  FFMA.FTZ R106, R119, UR5, -R4 ;  /* 0x00000005776a7c23 */ /* 0x000fe20008010804 */
[----:B------:R-:W-:Y:S01]  /*6df0*/  PRMT R119, R0, 0x5410, R2 ;  /* 0x0000541000777816 */ /* 0x000fe20000000002 */
        /* <DEDUP_REMOVED lines=9> */
[----:B------:R-:W-:Y:S01]  /*6e90*/  LOP3.LUT R0, R0, 0xff, RZ, 0xc0, !PT ;  /* 0x000000ff00007812 */ /* 0x000fe200078ec0ff */
[----:B------:R-:W-:Y:S01]  /*6ea0*/  IMAD.MOV.U32 R171, RZ, RZ, R15 ;  /* 0x000000ffffab7224 */ /* 0x000fe200078e000f */
[----:B------:R-:W-:Y:S01]  /*6eb0*/  PRMT R2, R62, 0x7771, RZ ;  /* 0x000077713e027816 */ /* 0x000fe200000000ff */
        /* <DEDUP_REMOVED lines=11> */
[----:B------:R-:W-:Y:S01]  /*6f70*/  PRMT R171, R0, 0x5410, R2 ;  /* 0x0000541000ab7816 */ /* 0x000fe20000000002 */
[----:B------:R-:W-:Y:S02]  /*6f80*/  IMAD.MOV.U32 R230, RZ, RZ, R231 ;  /* 0x000000ffffe67224 */ /* 0x000fe400078e00e7 */
[----:B------:R-:W-:Y:S02]  /*6f90*/  IMAD.MOV.U32 R243, RZ, RZ, R248 ;  /* 0x000000fffff37224 */ /* 0x000fe400078e00f8 */
[----:B------:R-:W-:Y:S01]  /*6fa0*/  IMAD.MOV.U32 R5, RZ, RZ, R6 ;  /* 0x000000ffff057224 */ /* 0x000fe200078e0006 */
[C---:B------:R-:W-:Y:S01]  /*6fb0*/  PRMT R2, R62.reuse, 0x7773, RZ ;  /* 0x000077733e027816 */ /* 0x040fe200000000ff */
[----:B------:R-:W-:Y:S01]  /*6fc0*/  IMAD.MOV.U32 R231, RZ, RZ, R113 ;  /* 0x000000ffffe77224 */ /* 0x000fe200078e0071 */
[----:B------:R-:W-:Y:S01]  /*6fd0*/  PRMT R0, R62, 0x7772, RZ ;  /* 0x000077723e007816 */ /* 0x000fe200000000ff */
        /* <DEDUP_REMOVED lines=17> */
[----:B------:R-:W-:Y:S01]  /*70f0*/  IMAD.MOV.U32 R243, RZ, RZ, R248 ;  /* 0x000000fffff37224 */ /* 0x000fe200078e00f8 */
[----:B-1----:R-:W-:Y:S01]  /*7100*/  HMMA.16816.F32 R64, R8, R26, R36 ;  /* 0x0000001a0840723c */ /* 0x002fe20000001824 */
[----:B------:R-:W-:-:S02]  /*7110*/  IMAD.MOV.U32 R131, RZ, RZ, R68 ;  /* 0x000000ffff837224 */ /* 0x000fc400078e0044 */
[----:B------:R-:W-:Y:S02]  /*7120*/  IMAD.MOV.U32 R248, RZ, RZ, R13 ;  /* 0x000000fffff87224 */ /* 0x000fe400078e000d */
[----:B------:R-:W-:Y:S02]  /*7130*/  IMAD.MOV.U32 R229, RZ, RZ, R28 ;  /* 0x000000ffffe57224 */ /* 0x000fe400078e001c */
[----:B------:R-:W-:Y:S01]  /*7140*/  IMAD.MOV.U32 R68, RZ, RZ, R29 ;  /* 0x000000ffff447224 */ /* 0x000fe200078e001d */
[----:B------:R-:W-:Y:S01]  /*7150*/  HMMA.16816.F32 R56, R8, R18, R44 ;  /* 0x000000120838723c */ /* 0x000fe2000000182c */
[----:B------:R-:W-:Y:S02]  /*7160*/  IMAD.MOV.U32 R28, RZ, RZ, R49 ;  /* 0x000000ffff1c7224 */ /* 0x000fe400078e0031 */
[----:B------:R-:W-:Y:S02]  /*7170*/  IMAD.MOV.U32 R39, RZ, RZ, R5 ;  /* 0x000000ffff277224 */ /* 0x000fe400078e0005 */
[----:B------:R-:W-:-:S02]  /*7180*/  IMAD.MOV.U32 R143, RZ, RZ, R137 ;  /* 0x000000ffff8f7224 */ /* 0x000fc400078e0089 */
[----:B------:R-:W-:Y:S01]  /*7190*/  FFMA.FTZ R137, R105, UR5, -R4 ;  /* 0x0000000569897c23 */ /* 0x000fe20008010804 */
[----:B------:R-:W-:Y:S02]  /*71a0*/  IMAD.MOV.U32 R44, RZ, RZ, R63 ;  /* 0x000000ffff2c7224 */ /* 0x000fe400078e003f */
[----:B------:R-:W-:Y:S02]  /*71b0*/  IMAD.MOV.U32 R5, RZ, RZ, R6 ;  /* 0x000000ffff057224 */ /* 0x000fe400078e0006 */
[----:B------:R-:W-:Y:S01]  /*71c0*/  FFMA.FTZ R142, R97, UR5, -R4 ;  /* 0x00000005618e7c23 */ /* 0x000fe20008010804 */
[----:B------:R-:W-:Y:S02]  /*71d0*/  IMAD.MOV.U32 R45, RZ, RZ, R248 ;  /* 0x000000ffff2d7224 */ /* 0x000fe400078e00f8 */
[----:B------:R-:W-:Y:S01]  /*71e0*/  FFMA.FTZ R105, R118, UR5, -R3 ;  /* 0x0000000576697c23 */ /* 0x000fe20008010803 */
[----:B------:R-:W-:Y:S02]  /*71f0*/  IMAD.MOV.U32 R63, RZ, RZ, R247 ;  /* 0x000000ffff3f7224 */ /* 0x000fe400078e00f7 */
[----:B------:R-:W-:-:S02]  /*7200*/  IMAD.MOV.U32 R6, RZ, RZ, R230 ;  /* 0x000000ffff067224 */ /* 0x000fc400078e00e6 */
[--C-:B------:R-:W-:Y:S01]  /*7210*/  FFMA.FTZ R28, R28, UR5, -R3.reuse ;  /* 0x000000051c1c7c23 */ /* 0x100fe20008010803 */
[----:B------:R-:W-:Y:S02]  /*7220*/  IMAD.MOV.U32 R47, RZ, RZ, R62 ;  /* 0x000000ffff2f7224 */ /* 0x000fe400078e003e */
[----:B------:R-:W-:Y:S01]  /*7230*/  FFMA.FTZ R29, R224, UR5, -R3 ;  /* 0x00000005e01d7c23 */ /* 0x000fe20008010803 */
[----:B------:R-:W-:Y:S02]  /*7240*/  IMAD.MOV.U32 R248, RZ, RZ, R113 ;  /* 0x000000fffff87224 */ /* 0x000fe400078e0071 */
[----:B------:R-:W-:Y:S01]  /*7250*/  FFMA.FTZ R12, R208, UR5, -R3 ;  /* 0x00000005d00c7c23 */ /* 0x000fe20008010803 */
[----:B------:R-:W-:Y:S02]  /*7260*/  IMAD.MOV.U32 R230, RZ, RZ, R131 ;  /* 0x000000ffffe67224 */ /* 0x000fe400078e0083 */
[----:B------:R-:W-:Y:S01]  /*7270*/  FFMA.FTZ R13, R207, UR5, -R3 ;  /* 0x00000005cf0d7c23 */ /* 0x000fe20008010803 */
[----:B------:R-:W-:-:S02]  /*7280*/  IMAD.MOV.U32 R247, RZ, RZ, R68 ;  /* 0x000000fffff77224 */ /* 0x000fc400078e0044 */
[----:B------:R-:W-:Y:S01]  /*7290*/  FFMA.FTZ R68, R250, UR5, -R3 ;  /* 0x00000005fa447c23 */ /* 0x000fe20008010803 */
[----:B------:R-:W-:Y:S02]  /*72a0*/  IMAD.MOV.U32 R235, RZ, RZ, R89 ;  /* 0x000000ffffeb7224 */ /* 0x000fe400078e0059 */
[----:B------:R-:W-:Y:S01]  /*72b0*/  FFMA.FTZ R72, R249, UR5, -R3 ;  /* 0x00000005f9487c23 */ /* 0x000fe20008010803 */
[----:B------:R-:W-:Y:S02]  /*72c0*/  IMAD.MOV.U32 R62, RZ, RZ, R245 ;  /* 0x000000ffff3e7224 */ /* 0x000fe400078e00f5 */
        /* <DEDUP_REMOVED lines=9> */
[----:B------:R-:W-:Y:S01]  /*7360*/  FFMA.FTZ R89, R176, UR5, -R4 ;  /* 0x00000005b0597c23 */ /* 0x000fe20008010804 */
[----:B------:R-:W-:Y:S01]  /*7370*/  FADD.FTZ R3, R192, R191 ;  /* 0x000000bfc0037221 */ /* 0x000fe20000010000 */
[----:B------:R-:W-:Y:S01]  /*7380*/  PRMT R176, R0, 0x5410, R2 ;  /* 0x0000541000b07816 */ /* 0x000fe20000000002 */
[----:B------:R-:W-:Y:S01]  /*7390*/  FADD.FTZ R0, R47, R45 ;  /* 0x0000002d2f007221 */ /* 0x000fe20000010000 */
[----:B------:R-:W-:-:S02]  /*73a0*/  IMAD.MOV.U32 R47, RZ, RZ, R62 ;  /* 0x000000ffff2f7224 */ /* 0x000fc400078e003e */
[----:B------:R-:W-:Y:S01]  /*73b0*/  FADD.FTZ R3, R170, R3 ;  /* 0x00000003aa037221 */ /* 0x000fe20000010000 */
[----:B------:R-:W-:Y:S02]  /*73c0*/  IMAD.MOV.U32 R62, RZ, RZ, R63 ;  /* 0x000000ffff3e7224 */ /* 0x000fe400078e003f */
[----:B------:R-:W-:Y:S01]  /*73d0*/  FADD.FTZ R2, R44, R39 ;  /* 0x000000272c027221 */ /* 0x000fe20000010000 */
[----:B------:R-:W-:Y:S01]  /*73e0*/  IMAD.MOV.U32 R63, RZ, RZ, R6 ;  /* 0x000000ffff3f7224 */ /* 0x000fe200078e0006 */
[----:B------:R1:W-:Y:S01]  /*73f0*/  MUFU.EX2 R165, R7 ;  /* 0x0000000700a57308 */ /* 0x0003e20000000800 */
[----:B------:R-:W-:-:S03]  /*7400*/  FADD.FTZ R6, R189, R188 ;  /* 0x000000bcbd067221 */ /* 0x000fc60000010000 */
[----:B------:R-:W2:Y:S01]  /*7410*/  MUFU.EX2 R170, R21 ;  /* 0x0000001500aa7308 */ /* 0x000ea20000000800 */
[----:B------:R-:W-:Y:S02]  /*7420*/  IMAD.MOV.U32 R46, RZ, RZ, R243 ;  /* 0x000000ffff2e7224 */ /* 0x000fe400078e00f3 */
[----:B------:R-:W-:Y:S01]  /*7430*/  FADD.FTZ R5, R5, R2 ;  /* 0x0000000205057221 */ /* 0x000fe20000010000 */
[----:B------:R-:W-:Y:S02]  /*7440*/  IMAD.MOV.U32 R251, RZ, RZ, R237 ;  /* 0x000000fffffb7224 */ /* 0x000fe400078e00ed */
[----:B------:R-:W-:Y:S01]  /*7450*/  FADD.FTZ R2, R167, R6 ;  /* 0x00000006a7027221 */ /* 0x000fe20000010000 */
        /* <DEDUP_REMOVED lines=13> */
[----:B------:R-:W-:Y:S01]  /*7530*/  FFMA.FTZ R130, R145, UR5, -R4 ;  /* 0x0000000591827c23 */ /* 0x000fe20008010804 */
[----:B------:R-:W-:Y:S01]  /*7540*/  MUFU.EX2 R164, R22 ;  /* 0x0000001600a47308 */ /* 0x000fe20000000800 */
[----:B------:R-:W-:Y:S01]  /*7550*/  FADD.FTZ R4, R46, R0 ;  /* 0x000000002e047221 */ /* 0x000fe20000010000 */
[----:B------:R-:W-:-:S02]  /*7560*/  FADD.FTZ R0, R47, R5 ;  /* 0x000000052f007221 */ /* 0x000fc40000010000 */
[----:B------:R-:W3:Y:S01]  /*7570*/  MUFU.EX2 R167, R30 ;  /* 0x0000001e00a77308 */ /* 0x000ee20000000800 */
[----:B-1----:R-:W-:Y:S01]  /*7580*/  FADD.FTZ R7, R143, R4 ;  /* 0x000000048f077221 */ /* 0x002fe20000010000 */
[----:B------:R-:W-:Y:S01]  /*7590*/  FADD.FTZ R5, R62, R0 ;  /* 0x000000003e057221 */ /* 0x000fe20000010000 */
[----:B------:R-:W-:Y:S01]  /*75a0*/  FADD.FTZ R4, R190, R3 ;  /* 0x00000003be047221 */ /* 0x000fe20000010000 */
[----:B------:R-:W-:Y:S01]  /*75b0*/  MUFU.EX2 R143, R23 ;  /* 0x00000017008f7308 */ /* 0x000fe20000000800 */
[----:B------:R-:W-:Y:S01]  /*75c0*/  FADD.FTZ R6, R169, R2 ;  /* 0x00000002a9067221 */ /* 0x000fe20000010000 */
[--C-:B------:R-:W-:Y:S01]  /*75d0*/  HSET2.LE.AND R0, R111, R209.reuse, PT ;  /* 0x000000d16f007233 */ /* 0x100fe20003803000 */
[----:B------:R-:W-:Y:S01]  /*75e0*/  HMMA.16816.F32 R52, R8, R24, R52 ;  /* 0x000000180834723c */ /* 0x000fe20000001834 */
[----:B------:R-:W1:Y:S01]  /*75f0*/  MUFU.EX2 R145, R32 ;  /* 0x0000002000917308 */ /* 0x000e620000000800 */
[----:B------:R-:W-:Y:S01]  /*7600*/  LOP3.LUT R3, R63, 0xff00ff, RZ, 0xc0, !PT ;  /* 0x00ff00ff3f037812 */ /* 0x000fe200078ec0ff */
[----:B------:R-:W-:Y:S01]  /*7610*/  IMAD.MOV.U32 R243, RZ, RZ, R206 ;  /* 0x000000fffff37224 */ /* 0x000fe200078e00ce */
[----:B--2---:R-:W-:Y:S01]  /*7620*/  F2FP.F16.F32.PACK_AB R2, R170, R165 ;  /* 0x000000a5aa02723e */ /* 0x004fe200000000ff */
[----:B------:R-:W-:Y:S01]  /*7630*/  MUFU.EX2 R111, R33 ;  /* 0x00000021006f7308 */ /* 0x000fe20000000800 */
[----:B------:R-:W-:Y:S01]  /*7640*/  IMAD.MOV.U32 R245, RZ, RZ, R231 ;  /* 0x000000fffff57224 */ /* 0x000fe200078e00e7 */
[----:B------:R2:W5:Y:S01]  /*7650*/  LDL.LU R120, [R1+0xa4] ;  /* 0x0000a40001787983 */ /* 0x0005620000300800 */
[----:B------:R-:W-:Y:S01]  /*7660*/  LOP3.LUT R10, R2, R0, RZ, 0xc0, !PT ;  /* 0x00000000020a7212 */ /* 0x000fe200078ec0ff */
[----:B------:R-:W4:Y:S01]  /*7670*/  MUFU.EX2 R146, R34 ;  /* 0x0000002200927308 */ /* 0x000f220000000800 */
[----:B------:R-:W-:-:S03]  /*7680*/  HSET2.LE.AND R0, R3, R209, PT ;  /* 0x000000d103007233 */ /* 0x000fc60003803000 */
[----:B------:R-:W-:Y:S01]  /*7690*/  MUFU.EX2 R177, R15 ;  /* 0x0000000f00b17308 */ /* 0x000fe20000000800 */
[----:B---3--:R-:W-:-:S03]  /*76a0*/  F2FP.F16.F32.PACK_AB R2, R167, R164 ;  /* 0x000000a4a702723e */ /* 0x008fc600000000ff */
[----:B------:R3:W2:Y:S01]  /*76b0*/  MUFU.EX2 R179, R20 ;  /* 0x0000001400b37308 */ /* 0x0006a20000000800 */
[----:B------:R-:W-:-:S03]  /*76c0*/  LOP3.LUT R11, R2, R0, RZ, 0xc0, !PT ;  /* 0x00000000020b7212 */ /* 0x000fc600078ec0ff */
[----:B------:R2:W-:Y:S01]  /*76d0*/  MUFU.EX2 R169, R14 ;  /* 0x0000000e00a97308 */ /* 0x0005e20000000800 */
[--C-:B------:R-:W-:Y:S01]  /*76e0*/  HSET2.LE.AND R0, R35, R209.reuse, PT ;  /* 0x000000d123007233 */ /* 0x100fe20003803000 */
[----:B------:R-:W-:Y:S01]  /*76f0*/  IMAD.MOV.U32 R231, RZ, RZ, R204 ;  /* 0x000000ffffe77224 */ /* 0x000fe200078e00cc */
[----:B-1----:R-:W-:Y:S01]  /*7700*/  F2FP.F16.F32.PACK_AB R2, R145, R143 ;  /* 0x0000008f9102723e */ /* 0x002fe200000000ff */
[----:B------:R-:W-:Y:S01]  /*7710*/  MUFU.EX2 R75, R75 ;  /* 0x0000004b004b7308 */ /* 0x000fe20000000800 */
[----:B------:R-:W-:Y:S01]  /*7720*/  FADD.FTZ R4, R196, R4 ;  /* 0x00000004c4047221 */ /* 0x000fe20000010000 */
[----:B------:R1:W5:Y:S01]  /*7730*/  LDL.LU R121, [R1+0xa0] ;  /* 0x0000a00001797983 */ /* 0x0003620000300800 */
[----:B------:R-:W-:Y:S02]  /*7740*/  LOP3.LUT R8, R2, R0, RZ, 0xc0, !PT ;  /* 0x0000000002087212 */ /* 0x000fe400078ec0ff */
[--C-:B------:R-:W-:Y:S01]  /*7750*/  HSET2.LE.AND R0, R43, R209.reuse, PT ;  /* 0x000000d12b007233 */ /* 0x100fe20003803000 */
[----:B------:R-:W-:Y:S01]  /*7760*/  FADD.FTZ R3, R195, R6 ;  /* 0x00000006c3037221 */ /* 0x000fe20000010000 */
[----:B----4-:R-:W-:Y:S01]  /*7770*/  F2FP.F16.F32.PACK_AB R2, R146, R111 ;  /* 0x0000006f9202723e */ /* 0x010fe200000000ff */
[----:B---3--:R-:W3:Y:S03]  /*7780*/  LDSM.16.MT88.4 R20, [R139+0x5000] ;  /* 0x005000008b14783b */ /* 0x008ee60000004200 */
[----:B------:R-:W-:Y:S01]  /*7790*/  LOP3.LUT R9, R2, R0, RZ, 0xc0, !PT ;  /* 0x0000000002097212 */ /* 0x000fe200078ec0ff */
[----:B------:R-:W-:Y:S01]  /*77a0*/  FADD.FTZ R0, R243, R7 ;  /* 0x00000007f3007221 */ /* 0x000fe20000010000 */
[----:B------:R-:W-:Y:S01]  /*77b0*/  MUFU.EX2 R76, R76 ;  /* 0x0000004c004c7308 */ /* 0x000fe20000000800 */
[----:B------:R-:W-:Y:S01]  /*77c0*/  FADD.FTZ R4, R200, R4 ;  /* 0x00000004c8047221 */ /* 0x000fe20000010000 */
[----:B------:R1:W5:Y:S03]  /*77d0*/  LDL.LU R228, [R1+0x9c] ;  /* 0x00009c0001e47983 */ /* 0x0003660000300800 */
[C---:B------:R-:W-:Y:S01]  /*77e0*/  HMMA.16816.F32 R44, R8.reuse, R16, R92 ;  /* 0x00000010082c723c */ /* 0x040fe2000000185c */
[----:B------:R-:W-:Y:S01]  /*77f0*/  MUFU.EX2 R94, R12 ;  /* 0x0000000c005e7308 */ /* 0x000fe20000000800 */
[----:B------:R-:W-:Y:S01]  /*7800*/  FADD.FTZ R0, R245, R0 ;  /* 0x00000000f5007221 */ /* 0x000fe20000010000 */
[----:B------:R-:W-:Y:S01]  /*7810*/  FADD.FTZ R2, R248, R5 ;  /* 0x00000005f8027221 */ /* 0x000fe20000010000 */
[----:B------:R1:W5:Y:S01]  /*7820*/  LDL.LU R224, [R1+0x98] ;  /* 0x0000980001e07983 */ /* 0x0003620000300800 */
[----:B------:R4:W1:Y:S03]  /*7830*/  MUFU.EX2 R95, R13 ;  /* 0x0000000d005f7308 */ /* 0x0008660000000800 */
[C---:B------:R-:W-:Y:S01]  /*7840*/  HMMA.16816.F32 R32, R8.reuse, R18, R84 ;  /* 0x000000120820723c */ /* 0x040fe20000001854 */
[----:B------:R-:W-:Y:S01]  /*7850*/  MUFU.EX2 R92, R28 ;  /* 0x0000001c005c7308 */ /* 0x000fe20000000800 */
[----:B--2---:R-:W-:Y:S01]  /*7860*/  FADD.FTZ R14, R252, R0 ;  /* 0x00000000fc0e7221 */ /* 0x004fe20000010000 */
[----:B------:R-:W-:Y:S01]  /*7870*/  FADD.FTZ R15, R251, R2 ;  /* 0x00000002fb0f7221 */ /* 0x000fe20000010000 */
[----:B------:R-:W2:Y:S01]  /*7880*/  LDSM.16.MT88.4 R16, [R205+0x5000] ;  /* 0x00500000cd10783b */ /* 0x000ea20000004200 */
[----:B------:R-:W1:Y:S04]  /*7890*/  MUFU.EX2 R86, R29 ;  /* 0x0000001d00567308 */ /* 0x000e680000000800 */
[----:B------:R3:W3:Y:S01]  /*78a0*/  MUFU.EX2 R93, R31 ;  /* 0x0000001f005d7308 */ /* 0x0006e20000000800 */
[----:B------:R-:W-:Y:S01]  /*78b0*/  HMMA.16816.F32 R36, R8, R24, R100 ;  /* 0x000000180824723c */ /* 0x000fe20000001864 */
[----:B----4-:R-:W-:Y:S01]  /*78c0*/  FADD.FTZ R13, R197, R3 ;  /* 0x00000003c50d7221 */ /* 0x010fe20000010000 */
[----:B------:R-:W-:Y:S01]  /*78d0*/  LOP3.LUT R3, R187, 0xff00ff, RZ, 0xc0, !PT ;  /* 0x00ff00ffbb037812 */ /* 0x000fe200078ec0ff */
[----:B------:R-:W-:Y:S01]  /*78e0*/  FADD.FTZ R12, R201, R4 ;  /* 0x00000004c90c7221 */ /* 0x000fe20000010000 */
[--C-:B------:R-:W-:Y:S01]  /*78f0*/  HSET2.LE.AND R0, R77, R209.reuse, PT ;  /* 0x000000d14d007233 */ /* 0x100fe20003803000 */
[----:B------:R-:W-:Y:S01]  /*7900*/  MUFU.EX2 R71, R71 ;  /* 0x0000004700477308 */ /* 0x000fe20000000800 */
[----:B------:R-:W-:Y:S01]  /*7910*/  F2FP.F16.F32.PACK_AB R2, R179, R177 ;  /* 0x000000b1b302723e */ /* 0x000fe200000000ff */
[----:B------:R4:W5:Y:S01]  /*7920*/  LDL.LU R208, [R1+0x94] ;  /* 0x0000940001d07983 */ /* 0x0009620000300800 */
[----:B------:R-:W-:-:S02]  /*7930*/  HSET2.LE.AND R3, R3, R209, PT ;  /* 0x000000d103037233 */ /* 0x000fc40003803000 */
[----:B-1----:R-:W-:Y:S02]  /*7940*/  F2FP.F16.F32.PACK_AB R7, R95, R94 ;  /* 0x0000005e5f07723e */ /* 0x002fe400000000ff */
[----:B------:R-:W-:Y:S01]  /*7950*/  F2FP.F16.F32.PACK_AB R5, R86, R92 ;  /* 0x0000005c5605723e */ /* 0x000fe200000000ff */
[----:B------:R-:W-:Y:S01]  /*7960*/  MUFU.EX2 R85, R41 ;  /* 0x0000002900557308 */ /* 0x000fe20000000800 */
[----:B------:R-:W-:Y:S01]  /*7970*/  LOP3.LUT R6, R2, R0, RZ, 0xc0, !PT ;  /* 0x0000000002067212 */ /* 0x000fe200078ec0ff */
[----:B---3--:R-:W1:Y:S01]  /*7980*/  LDSM.16.MT88.4 R28, [R205+0x5400] ;  /* 0x00540000cd1c783b */ /* 0x008e620000004200 */
[----:B------:R-:W-:Y:S02]  /*7990*/  LOP3.LUT R7, R7, R3, RZ, 0xc0, !PT ;  /* 0x0000000307077212 */ /* 0x000fe400078ec0ff */
[--C-:B------:R-:W-:Y:S01]  /*79a0*/  HSET2.LE.AND R0, R73, R209.reuse, PT ;  /* 0x000000d149007233 */ /* 0x100fe20003803000 */
[----:B------:R-:W-:Y:S01]  /*79b0*/  MUFU.EX2 R84, R42 ;  /* 0x0000002a00547308 */ /* 0x000fe20000000800 */
[--C-:B------:R-:W-:Y:S01]  /*79c0*/  HSET2.LE.AND R3, R70, R209.reuse, PT ;  /* 0x000000d146037233 */ /* 0x100fe20003803000 */
[----:B------:R4:W5:Y:S02]  /*79d0*/  LDL.LU R207, [R1+0x90] ;  /* 0x0000900001cf7983 */ /* 0x0009640000300800 */
[----:B------:R-:W-:Y:S04]  /*79e0*/  MUFU.EX2 R70, R51 ;  /* 0x0000003300467308 */ /* 0x000fe80000000800 */
[----:B------:R-:W3:Y:S01]  /*79f0*/  MUFU.EX2 R73, R69 ;  /* 0x0000004500497308 */ /* 0x000ee20000000800 */
[----:B------:R-:W-:Y:S01]  /*7a00*/  LOP3.LUT R5, R5, R3, RZ, 0xc0, !PT ;  /* 0x0000000305057212 */ /* 0x000fe200078ec0ff */
[----:B------:R4:W5:Y:S01]  /*7a10*/  LDL.LU R206, [R1+0x8c] ;  /* 0x00008c0001ce7983 */ /* 0x0009620000300800 */
[----:B------:R-:W-:Y:S01]  /*7a20*/  LOP3.LUT R3, R231, 0xff00ff, RZ, 0xc0, !PT ;  /* 0x00ff00ffe7037812 */ /* 0x000fe200078ec0ff */
[----:B------:R2:W4:Y:S01]  /*7a30*/  MUFU.EX2 R77, R40 ;  /* 0x00000028004d7308 */ /* 0x0005220000000800 */
[----:B------:R-:W-:Y:S01]  /*7a40*/  F2FP.F16.F32.PACK_AB R2, R93, R169 ;  /* 0x000000a95d02723e */ /* 0x000fe200000000ff */
[----:B------:R1:W5:Y:S02]  /*7a50*/  LDL.LU R204, [R1+0x88] ;  /* 0x0000880001cc7983 */ /* 0x0003640000300800 */
[----:B------:R-:W-:-:S02]  /*7a60*/  HSET2.LE.AND R3, R3, R209, PT ;  /* 0x000000d103037233 */ /* 0x000fc40003803000 */
[----:B------:R-:W-:Y:S01]  /*7a70*/  LOP3.LUT R4, R2, R0, RZ, 0xc0, !PT ;  /* 0x0000000002047212 */ /* 0x000fe200078ec0ff */
[----:B------:R-:W-:Y:S01]  /*7a80*/  FADD.FTZ R2, R247, R15 ;  /* 0x0000000ff7027221 */ /* 0x000fe20000010000 */
[----:B------:R-:W-:Y:S01]  /*7a90*/  FADD.FTZ R0, R203, R13 ;  /* 0x0000000dcb007221 */ /* 0x000fe20000010000 */
[----:B--2---:R-:W-:Y:S01]  /*7aa0*/  HMMA.16816.F32 R40, R8, R26, R80 ;  /* 0x0000001a0828723c */ /* 0x004fe20000001850 */
[----:B---3--:R-:W-:Y:S01]  /*7ab0*/  F2FP.F16.F32.PACK_AB R11, R73, R70 ;  /* 0x00000046490b723e */ /* 0x008fe200000000ff */
[----:B------:R-:W-:Y:S01]  /*7ac0*/  FADD.FTZ R9, R230, R14 ;  /* 0x0000000ee6097221 */ /* 0x000fe20000010000 */
[----:B------:R-:W-:Y:S01]  /*7ad0*/  FADD.FTZ R15, R193, R2 ;  /* 0x00000002c10f7221 */ /* 0x000fe20000010000 */
[----:B------:R-:W-:Y:S01]  /*7ae0*/  MUFU.EX2 R69, R68 ;  /* 0x0000004400457308 */ /* 0x000fe20000000800 */
[----:B------:R-:W-:Y:S01]  /*7af0*/  LOP3.LUT R11, R11, R3, RZ, 0xc0, !PT ;  /* 0x000000030b0b7212 */ /* 0x000fe200078ec0ff */
[----:B------:R-:W-:Y:S01]  /*7b00*/  FADD.FTZ R13, R194, R9 ;  /* 0x00000009c20d7221 */ /* 0x000fe20000010000 */
[--C-:B------:R-:W-:Y:S01]  /*7b10*/  HSET2.LE.AND R3, R79, R209.reuse, PT ;  /* 0x000000d14f037233 */ /* 0x100fe20003803000 */
[----:B------:R-:W-:Y:S01]  /*7b20*/  MUFU.EX2 R72, R72 ;  /* 0x0000004800487308 */ /* 0x000fe20000000800 */
[----:B------:R-:W-:Y:S01]  /*7b30*/  F2FP.F16.F32.PACK_AB R9, R76, R75 ;  /* 0x0000004b4c09723e */ /* 0x000fe200000000ff */
[----:B------:R-:W-:Y:S01]  /*7b40*/  FADD.FTZ R14, R210, R0 ;  /* 0x00000000d20e7221 */ /* 0x000fe20000010000 */
[--C-:B------:R-:W-:Y:S01]  /*7b50*/  HSET2.LE.AND R0, R98, R209.reuse, PT ;  /* 0x000000d162007233 */ /* 0x100fe20003803000 */
[----:B------:R-:W-:Y:S01]  /*7b60*/  MUFU.EX2 R79, R60 ;  /* 0x0000003c004f7308 */ /* 0x000fe20000000800 */
[----:B------:R-:W-:Y:S01]  /*7b70*/  F2FP.F16.F32.PACK_AB R2, R84, R85 ;  /* 0x000000555402723e */ /* 0x000fe200000000ff */
[----:B------:R-:W-:Y:S01]  /*7b80*/  FADD.FTZ R8, R211, R12 ;  /* 0x0000000cd3087221 */ /* 0x000fe20000010000 */
[----:B------:R-:W2:Y:S01]  /*7b90*/  LDSM.16.MT88.4 R24, [R139+0x5400] ;  /* 0x005400008b18783b */ /* 0x000ea20000004200 */
[----:B------:R-:W-:Y:S01]  /*7ba0*/  MUFU.EX2 R81, R61 ;  /* 0x0000003d00517308 */ /* 0x000fe20000000800 */
[----:B------:R-:W-:Y:S01]  /*7bb0*/  LOP3.LUT R9, R9, R3, RZ, 0xc0, !PT ;  /* 0x0000000309097212 */ /* 0x000fe200078ec0ff */
[----:B------:R-:W-:Y:S01]  /*7bc0*/  FADD.FTZ R3, R202, R15 ;  /* 0x0000000fca037221 */ /* 0x000fe20000010000 */
[----:B------:R-:W-:Y:S01]  /*7bd0*/  LOP3.LUT R10, R2, R0, RZ, 0xc0, !PT ;  /* 0x00000000020a7212 */ /* 0x000fe200078ec0ff */
[----:B------:R-:W-:Y:S01]  /*7be0*/  MUFU.EX2 R83, R49 ;  /* 0x0000003100537308 */ /* 0x000fe20000000800 */
[----:B------:R-:W-:Y:S01]  /*7bf0*/  HSET2.LE.AND R0, R91, R209, PT ;  /* 0x000000d15b007233 */ /* 0x000fe20003803000 */
[----:B------:R-:W-:-:S02]  /*7c00*/  FADD.FTZ R15, R242, R3 ;  /* 0x00000003f20f7221 */ /* 0x000fc40000010000 */
[----:B------:R-:W3:Y:S01]  /*7c10*/  MUFU.EX2 R82, R50 ;  /* 0x0000003200527308 */ /* 0x000ee20000000800 */
[----:B----4-:R-:W-:Y:S02]  /*7c20*/  F2FP.F16.F32.PACK_AB R2, R71, R77 ;  /* 0x0000004d4702723e */ /* 0x010fe400000000ff */
[----:B------:R-:W-:Y:S01]  /*7c30*/  LOP3.LUT R3, R225, 0xff00ff, RZ, 0xc0, !PT ;  /* 0x00ff00ffe1037812 */ /* 0x000fe200078ec0ff */
[----:B------:R-:W-:Y:S01]  /*7c40*/  FADD.FTZ R12, R213, R8 ;  /* 0x00000008d50c7221 */ /* 0x000fe20000010000 */
[----:B------:R4:W-:Y:S01]  /*7c50*/  MUFU.EX2 R80, R48 ;  /* 0x0000003000507308 */ /* 0x0009e20000000800 */
[----:B------:R-:W-:Y:S01]  /*7c60*/  LOP3.LUT R8, R2, R0, RZ, 0xc0, !PT ;  /* 0x0000000002087212 */ /* 0x000fe200078ec0ff */
[----:B------:R-:W-:Y:S02]  /*7c70*/  HMMA.16816.F32 R156, R4, R20, R156 ;  /* 0x00000014049c723c */ /* 0x000fe4000000189c */
[----:B------:R-:W1:Y:S01]  /*7c80*/  MUFU.EX2 R74, R74 ;  /* 0x0000004a004a7308 */ /* 0x000e620000000800 */
[----:B------:R-:W-:Y:S01]  /*7c90*/  FADD.FTZ R0, R232, R14 ;  /* 0x0000000ee8007221 */ /* 0x000fe20000010000 */
[----:B------:R-:W-:Y:S01]  /*7ca0*/  HSET2.LE.AND R3, R3, R209, PT ;  /* 0x000000d103037233 */ /* 0x000fe20003803000 */
[----:B------:R-:W-:-:S03]  /*7cb0*/  FADD.FTZ R2, R199, R13 ;  /* 0x0000000dc7027221 */ /* 0x000fc60000010000 */
[----:B------:R-:W-:Y:S01]  /*7cc0*/  HMMA.16816.F32 R56, R4, R22, R56 ;  /* 0x000000160438723c */ /* 0x000fe20000001838 */
[----:B------:R-:W-:Y:S01]  /*7cd0*/  FADD.FTZ R13, R241, R0 ;  /* 0x00000000f10d7221 */ /* 0x000fe20000010000 */
[----:B------:R-:W-:Y:S01]  /*7ce0*/  FADD.FTZ R14, R226, R2 ;  /* 0x00000002e20e7221 */ /* 0x000fe20000010000 */
[----:B------:R-:W-:-:S05]  /*7cf0*/  HSET2.LE.AND R0, R147, R209, PT ;  /* 0x000000d193007233 */ /* 0x000fca0003803000 */
[----:B------:R-:W-:Y:S01]  /*7d00*/  HMMA.16816.F32 R52, R4, R16, R52 ;  /* 0x000000100434723c */ /* 0x000fe20000001834 */
[----:B---3--:R-:W-:-:S07]  /*7d10*/  F2FP.F16.F32.PACK_AB R2, R82, R83 ;  /* 0x000000535202723e */ /* 0x008fce00000000ff */
[----:B----4-:R-:W-:Y:S01]  /*7d20*/  HMMA.16816.F32 R48, R4, R18, R64 ;  /* 0x000000120430723c */ /* 0x010fe20000001840 */
[----:B------:R-:W-:Y:S02]  /*7d30*/  F2FP.F16.F32.PACK_AB R7, R81, R79 ;  /* 0x0000004f5107723e */ /* 0x000fe400000000ff */
[----:B------:R-:W-:Y:S02]  /*7d40*/  F2FP.F16.F32.PACK_AB R5, R72, R69 ;  /* 0x000000454805723e */ /* 0x000fe400000000ff */
[----:B------:R-:W-:Y:S02]  /*7d50*/  LOP3.LUT R7, R7, R3, RZ, 0xc0, !PT ;  /* 0x0000000307077212 */ /* 0x000fe400078ec0ff */
[----:B------:R-:W-:Y:S01]  /*7d60*/  HSET2.LE.AND R3, R107, R209, PT ;  /* 0x000000d16b037233 */ /* 0x000fe20003803000 */
[----:B------:R-:W-:Y:S01]  /*7d70*/  MUFU.EX2 R90, R90 ;  /* 0x0000005a005a7308 */ /* 0x000fe20000000800 */
[----:B------:R-:W-:Y:S01]  /*7d80*/  LOP3.LUT R6, R2, R0, RZ, 0xc0, !PT ;  /* 0x0000000002067212 */ /* 0x000fe200078ec0ff */
[----:B------:R-:W-:-:S02]  /*7d90*/  FADD.FTZ R4, R235, R12 ;  /* 0x0000000ceb047221 */ /* 0x000fc40000010000 */
[----:B------:R-:W3:Y:S01]  /*7da0*/  MUFU.EX2 R99, R99 ;  /* 0x0000006300637308 */ /* 0x000ee20000000800 */
[----:B------:R-:W-:-:S03]  /*7db0*/  HSET2.LE.AND R0, R108, R209, PT ;  /* 0x000000d16c007233 */ /* 0x000fc60003803000 */
[----:B------:R-:W-:Y:S01]  /*7dc0*/  MUFU.EX2 R104, R104 ;  /* 0x0000006800687308 */ /* 0x000fe20000000800 */
[----:B------:R-:W-:-:S03]  /*7dd0*/  LOP3.LUT R5, R5, R3, RZ, 0xc0, !PT ;  /* 0x0000000305057212 */ /* 0x000fc600078ec0ff */
[----:B------:R-:W4:Y:S01]  /*7de0*/  MUFU.EX2 R110, R110 ;  /* 0x0000006e006e7308 */ /* 0x000f220000000800 */
[----:B-1----:R-:W-:Y:S01]  /*7df0*/  F2FP.F16.F32.PACK_AB R2, R74, R80 ;  /* 0x000000504a02723e */ /* 0x002fe200000000ff */
[----:B------:R-:W-:Y:S01]  /*7e00*/  FADD.FTZ R3, R237, R15 ;  /* 0x0000000fed037221 */ /* 0x000fe20000010000 */
[----:B------:R-:W-:Y:S01]  /*7e10*/  FADD.FTZ R12, R227, R4 ;  /* 0x00000004e30c7221 */ /* 0x000fe20000010000 */
[----:B------:R-:W-:Y:S01]  /*7e20*/  MUFU.EX2 R88, R88 ;  /* 0x0000005800587308 */ /* 0x000fe20000000800 */
[----:B------:R-:W-:Y:S01]  /*7e30*/  LOP3.LUT R4, R2, R0, RZ, 0xc0, !PT ;  /* 0x0000000002047212 */ /* 0x000fe200078ec0ff */
[----:B------:R-:W-:Y:S02]  /*7e40*/  FADD.FTZ R15, R143, R3 ;  /* 0x000000038f0f7221 */ /* 0x000fe40000010000 */
[----:B------:R-:W1:Y:S01]  /*7e50*/  MUFU.EX2 R112, R112 ;  /* 0x0000007000707308 */ /* 0x000e620000000800 */
[----:B------:R-:W-:Y:S01]  /*7e60*/  FADD.FTZ R0, R229, R13 ;  /* 0x0000000de5007221 */ /* 0x000fe20000010000 */
[----:B------:R-:W-:-:S02]  /*7e70*/  LOP3.LUT R3, R214, 0xff00ff, RZ, 0xc0, !PT ;  /* 0x00ff00ffd6037812 */ /* 0x000fc400078ec0ff */
[----:B------:R-:W-:Y:S01]  /*7e80*/  MUFU.EX2 R114, R114 ;  /* 0x0000007200727308 */ /* 0x000fe20000000800 */
[----:B------:R-:W-:-:S03]  /*7e90*/  FADD.FTZ R2, R238, R14 ;  /* 0x0000000eee027221 */ /* 0x000fc60000010000 */
[----:B------:R-:W2:Y:S01]  /*7ea0*/  MUFU.EX2 R117, R117 ;  /* 0x0000007500757308 */ /* 0x000ea20000000800 */
[----:B------:R-:W-:Y:S01]  /*7eb0*/  HMMA.16816.F32 R60, R8, R20, R44 ;  /* 0x00000014083c723c */ /* 0x000fe2000000182c */
[----:B------:R-:W-:Y:S01]  /*7ec0*/  FADD.FTZ R13, R215, R0 ;  /* 0x00000000d70d7221 */ /* 0x000fe20000010000 */
[----:B------:R-:W-:Y:S01]  /*7ed0*/  FADD.FTZ R14, R111, R2 ;  /* 0x000000026f0e7221 */ /* 0x000fe20000010000 */
[--C-:B------:R-:W-:Y:S02]  /*7ee0*/  HSET2.LE.AND R0, R166, R209.reuse, PT ;  /* 0x000000d1a6007233 */ /* 0x100fe40003803000 */
[----:B------:R-:W-:-:S03]  /*7ef0*/  HSET2.LE.AND R3, R3, R209, PT ;  /* 0x000000d103037233 */ /* 0x000fc60003803000 */
[C---:B------:R-:W-:Y:S01]  /*7f00*/  HMMA.16816.F32 R44, R8.reuse, R22, R32 ;  /* 0x00000016082c723c */ /* 0x040fe20000001820 */
[----:B---3--:R-:W-:Y:S01]  /*7f10*/  F2FP.F16.F32.PACK_AB R2, R99, R90 ;  /* 0x0000005a6302723e */ /* 0x008fe200000000ff */
[----:B------:R-:W-:Y:S01]  /*7f20*/  MUFU.EX2 R68, R96 ;  /* 0x0000006000447308 */ /* 0x000fe20000000800 */
[----:B------:R-:W3:Y:S05]  /*7f30*/  LDSM.16.MT88.4 R20, [R139+0x5800] ;  /* 0x005800008b14783b */ /* 0x000eea0000004200 */
[C---:B------:R-:W-:Y:S08]  /*7f40*/  HMMA.16816.F32 R32, R8.reuse, R16, R36 ;  /* 0x000000100820723c */ /* 0x040ff00000001824 */
[----:B------:R-:W-:Y:S01]  /*7f50*/  HMMA.16816.F32 R36, R8, R18, R40 ;  /* 0x000000120824723c */ /* 0x000fe20000001828 */
[----:B----4-:R-:W-:Y:S01]  /*7f60*/  F2FP.F16.F32.PACK_AB R11, R110, R104 ;  /* 0x000000686e0b723e */ /* 0x010fe200000000ff */
[----:B------:R-:W-:Y:S01]  /*7f70*/  FADD.FTZ R8, R220, R12 ;  /* 0x0000000cdc087221 */ /* 0x000fe20000010000 */
[----:B------:R-:W-:-:S02]  /*7f80*/  LOP3.LUT R10, R2, R0, RZ, 0xc0, !PT ;  /* 0x00000000020a7212 */ /* 0x000fc400078ec0ff */
[----:B------:R-:W-:Y:S02]  /*7f90*/  LOP3.LUT R11, R11, R3, RZ, 0xc0, !PT ;  /* 0x000000030b0b7212 */ /* 0x000fe400078ec0ff */
[--C-:B------:R-:W-:Y:S01]  /*7fa0*/  HSET2.LE.AND R0, R124, R209.reuse, PT ;  /* 0x000000d17c007233 */ /* 0x100fe20003803000 */
[----:B------:R-:W-:Y:S01]  /*7fb0*/  HMMA.16816.F32 R40, R4, R30, R48 ;  /* 0x0000001e0428723c */ /* 0x000fe20000001830 */
[----:B------:R-:W-:Y:S01]  /*7fc0*/  HSET2.LE.AND R3, R123, R209, PT ;  /* 0x000000d17b037233 */ /* 0x000fe20003803000 */
[----:B------:R-:W4:Y:S01]  /*7fd0*/  MUFU.EX2 R51, R106 ;  /* 0x0000006a00337308 */ /* 0x000f220000000800 */
[----:B-1----:R-:W-:Y:S02]  /*7fe0*/  F2FP.F16.F32.PACK_AB R2, R112, R88 ;  /* 0x000000587002723e */ /* 0x002fe400000000ff */
[----:B--2---:R-:W-:Y:S01]  /*7ff0*/  F2FP.F16.F32.PACK_AB R9, R117, R114 ;  /* 0x000000727509723e */ /* 0x004fe200000000ff */
[----:B------:R-:W-:Y:S01]  /*8000*/  FADD.FTZ R12, R168, R8 ;  /* 0x00000008a80c7221 */ /* 0x000fe20000010000 */
[----:B------:R-:W-:Y:S01]  /*8010*/  LOP3.LUT R8, R2, R0, RZ, 0xc0, !PT ;  /* 0x0000000002087212 */ /* 0x000fe200078ec0ff */
[----:B------:R-:W-:Y:S01]  /*8020*/  MUFU.EX2 R49, R105 ;  /* 0x0000006900317308 */ /* 0x000fe20000000800 */
[----:B------:R-:W-:Y:S01]  /*8030*/  LOP3.LUT R9, R9, R3, RZ, 0xc0, !PT ;  /* 0x0000000309097212 */ /* 0x000fe200078ec0ff */
[----:B------:R-:W-:-:S02]  /*8040*/  FADD.FTZ R0, R178, R13 ;  /* 0x0000000db2007221 */ /* 0x000fc40000010000 */
[----:B------:R-:W1:Y:S01]  /*8050*/  MUFU.EX2 R50, R109 ;  /* 0x0000006d00327308 */ /* 0x000e620000000800 */
[----:B------:R-:W-:Y:S01]  /*8060*/  FADD.FTZ R3, R146, R14 ;  /* 0x0000000e92037221 */ /* 0x000fe20000010000 */
[----:B------:R-:W-:Y:S02]  /*8070*/  FADD.FTZ R2, R182, R12 ;  /* 0x0000000cb6027221 */ /* 0x000fe40000010000 */
[----:B------:R-:W-:Y:S04]  /*8080*/  MUFU.EX2 R78, R78 ;  /* 0x0000004e004e7308 */ /* 0x000fe80000000800 */
[----:B------:R-:W2:Y:S01]  /*8090*/  MUFU.EX2 R89, R89 ;  /* 0x0000005900597308 */ /* 0x000ea20000000800 */
[----:B------:R-:W-:Y:S03]  /*80a0*/  HMMA.16816.F32 R156, R4, R24, R156 ;  /* 0x00000018049c723c */ /* 0x000fe6000000189c */
[----:B------:R-:W-:Y:S01]  /*80b0*/  MUFU.EX2 R97, R97 ;  /* 0x0000006100617308 */ /* 0x000fe20000000800 */
[----:B------:R-:W-:-:S03]  /*80c0*/  FADD.FTZ R17, R164, R3 ;  /* 0x00000003a4117221 */ /* 0x000fc60000010000 */
[----:B------:R-:W3:Y:S01]  /*80d0*/  MUFU.EX2 R113, R113 ;  /* 0x0000007100717308 */ /* 0x000ee20000000800 */
[----:B------:R-:W-:Y:S01]  /*80e0*/  HMMA.16816.F32 R56, R4, R26, R56 ;  /* 0x0000001a0438723c */ /* 0x000fe20000001838 */
[----:B------:R-:W-:Y:S01]  /*80f0*/  FADD.FTZ R16, R181, R2 ;  /* 0x00000002b5107221 */ /* 0x000fe20000010000 */
[----:B----4-:R-:W-:Y:S02]  /*8100*/  F2FP.F16.F32.PACK_AB R2, R51, R68 ;  /* 0x000000443302723e */ /* 0x010fe400000000ff */
[----:B------:R-:W-:-:S04]  /*8110*/  LOP3.LUT R3, R223, 0xff00ff, RZ, 0xc0, !PT ;  /* 0x00ff00ffdf037812 */ /* 0x000fc800078ec0ff */
[----:B------:R-:W-:Y:S01]  /*8120*/  HMMA.16816.F32 R64, R4, R28, R52 ;  /* 0x0000001c0440723c */ /* 0x000fe20000001834 */
[----:B------:R-:W-:Y:S01]  /*8130*/  FADD.FTZ R7, R180, R0 ;  /* 0x00000000b4077221 */ /* 0x000fe20000010000 */
[----:B------:R-:W-:Y:S01]  /*8140*/  HSET2.LE.AND R0, R144, R209, PT ;  /* 0x000000d190007233 */ /* 0x000fe20003803000 */
[----:B------:R-:W-:-:S05]  /*8150*/  FADD.FTZ R4, R145, R15 ;  /* 0x0000000f91047221 */ /* 0x000fca0000010000 */
[----:B------:R-:W-:Y:S01]  /*8160*/  HMMA.16816.F32 R52, R8, R24, R60 ;  /* 0x000000180834723c */ /* 0x000fe2000000183c */
[----:B------:R-:W-:Y:S01]  /*8170*/  MUFU.EX2 R48, R129 ;  /* 0x0000008100307308 */ /* 0x000fe20000000800 */
[----:B------:R-:W-:-:S06]  /*8180*/  LOP3.LUT R14, R2, R0, RZ, 0xc0, !PT ;  /* 0x00000000020e7212 */ /* 0x000fcc00078ec0ff */
[----:B------:R-:W-:Y:S01]  /*8190*/  HMMA.16816.F32 R44, R8, R26, R44 ;  /* 0x0000001a082c723c */ /* 0x000fe2000000182c */
[----:B------:R-:W4:Y:S01]  /*81a0*/  LDSM.16.MT88.4 R24, [R205+0x5800] ;  /* 0x00580000cd18783b */ /* 0x000f220000004200 */
[--C-:B------:R-:W-:Y:S01]  /*81b0*/  HSET2.LE.AND R0, R3, R209.reuse, PT ;  /* 0x000000d103007233 */ /* 0x100fe20003803000 */
[----:B------:R-:W-:Y:S01]  /*81c0*/  FADD.FTZ R18, R165, R4 ;  /* 0x00000004a5127221 */ /* 0x000fe20000010000 */
[----:B------:R-:W-:-:S04]  /*81d0*/  HSET2.LE.AND R3, R122, R209, PT ;  /* 0x000000d17a037233 */ /* 0x000fc80003803000 */
[----:B------:R-:W-:Y:S01]  /*81e0*/  HMMA.16816.F32 R144, R8, R28, R32 ;  /* 0x0000001c0890723c */ /* 0x000fe20000001820 */
[----:B------:R-:W4:Y:S01]  /*81f0*/  MUFU.EX2 R35, R127 ;  /* 0x0000007f00237308 */ /* 0x000f220000000800 */
[----:B-1----:R-:W-:Y:S02]  /*8200*/  F2FP.F16.F32.PACK_AB R2, R50, R49 ;  /* 0x000000313202723e */ /* 0x002fe400000000ff */
[----:B--2---:R-:W-:Y:S01]  /*8210*/  F2FP.F16.F32.PACK_AB R4, R89, R78 ;  /* 0x0000004e5904723e */ /* 0x004fe200000000ff */
[----:B------:R-:W-:Y:S01]  /*8220*/  MUFU.EX2 R125, R125 ;  /* 0x0000007d007d7308 */ /* 0x000fe20000000800 */
[----:B------:R-:W-:Y:S02]  /*8230*/  HSET2.LE.AND R5, R119, R209, PT ;  /* 0x000000d177057233 */ /* 0x000fe40003803000 */
[----:B---3--:R-:W-:Y:S01]  /*8240*/  F2FP.F16.F32.PACK_AB R6, R113, R97 ;  /* 0x000000617106723e */ /* 0x008fe200000000ff */
[----:B------:R-:W-:Y:S01]  /*8250*/  MUFU.EX2 R62, R126 ;  /* 0x0000007e003e7308 */ /* 0x000fe20000000800 */
[----:B------:R-:W-:Y:S01]  /*8260*/  LOP3.LUT R15, R2, R0, RZ, 0xc0, !PT ;  /* 0x00000000020f7212 */ /* 0x000fe200078ec0ff */
[----:B------:R-:W-:Y:S01]  /*8270*/  FADD.FTZ R0, R183, R7 ;  /* 0x00000007b7007221 */ /* 0x000fe20000010000 */
[----:B------:R-:W-:Y:S01]  /*8280*/  LOP3.LUT R12, R4, R3, RZ, 0xc0, !PT ;  /* 0x00000003040c7212 */ /* 0x000fe200078ec0ff */
[----:B------:R-:W-:Y:S01]  /*8290*/  MUFU.EX2 R61, R133 ;  /* 0x00000085003d7308 */ /* 0x000fe20000000800 */
[----:B------:R-:W-:Y:S01]  /*82a0*/  FADD.FTZ R3, R170, R18 ;  /* 0x00000012aa037221 */ /* 0x000fe20000010000 */
[----:B------:R-:W-:-:S02]  /*82b0*/  FADD.FTZ R2, R167, R17 ;  /* 0x00000011a7027221 */ /* 0x000fc40000010000 */
[----:B------:R-:W-:Y:S04]  /*82c0*/  MUFU.EX2 R32, R138 ;  /* 0x0000008a00207308 */ /* 0x000fe80000000800 */
[----:B------:R-:W1:Y:S04]  /*82d0*/  MUFU.EX2 R34, R140 ;  /* 0x0000008c00227308 */ /* 0x000e680000000800 */
[----:B------:R-:W2:Y:S01]  /*82e0*/  MUFU.EX2 R60, R141 ;  /* 0x0000008d003c7308 */ /* 0x000ea20000000800 */
[----:B------:R-:W-:Y:S01]  /*82f0*/  LOP3.LUT R13, R6, R5, RZ, 0xc0, !PT ;  /* 0x00000005060d7212 */ /* 0x000fe200078ec0ff */
[----:B------:R-:W-:Y:S01]  /*8300*/  HMMA.16816.F32 R28, R8, R30, R36 ;  /* 0x0000001e081c723c */ /* 0x000fe20000001824 */
[----:B------:R-:W-:Y:S01]  /*8310*/  FADD.FTZ R5, R186, R16 ;  /* 0x00000010ba057221 */ /* 0x000fe20000010000 */
[----:B------:R-:W-:Y:S01]  /*8320*/  FADD.FTZ R4, R185, R0 ;  /* 0x00000000b9047221 */ /* 0x000fe20000010000 */
[----:B------:R-:W-:Y:S01]  /*8330*/  FADD.FTZ R16, R77, R3 ;  /* 0x000000034d107221 */ /* 0x000fe20000010000 */
[----:B------:R-:W-:Y:S01]  /*8340*/  FADD.FTZ R11, R75, R2 ;  /* 0x000000024b0b7221 */ /* 0x000fe20000010000 */
[----:B------:R-:W-:-:S02]  /*8350*/  HSET2.LE.AND R0, R150, R209, PT ;  /* 0x000000d196007233 */ /* 0x000fc40003803000 */
[----:B------:R-:W-:Y:S02]  /*8360*/  LOP3.LUT R3, R151, 0xff00ff, RZ, 0xc0, !PT ;  /* 0x00ff00ff97037812 */ /* 0x000fe400078ec0ff */
[----:B----4-:R-:W-:Y:S01]  /*8370*/  F2FP.F16.F32.PACK_AB R2, R48, R35 ;  /* 0x000000233002723e */ /* 0x010fe200000000ff */
[----:B------:R-:W-:Y:S01]  /*8380*/  FADD.FTZ R10, R169, R5 ;  /* 0x00000005a90a7221 */ /* 0x000fe20000010000 */
[----:B------:R-:W-:Y:S02]  /*8390*/  FADD.FTZ R9, R92, R4 ;  /* 0x000000045c097221 */ /* 0x000fe40000010000 */
[----:B------:R-:W-:Y:S02]  /*83a0*/  LOP3.LUT R6, R2, R0, RZ, 0xc0, !PT ;  /* 0x0000000002067212 */ /* 0x000fe400078ec0ff */
[--C-:B------:R-:W-:Y:S02]  /*83b0*/  HSET2.LE.AND R0, R3, R209.reuse, PT ;  /* 0x000000d103007233 */ /* 0x100fe40003803000 */
[----:B------:R-:W-:-:S02]  /*83c0*/  HSET2.LE.AND R3, R149, R209, PT ;  /* 0x000000d195037233 */ /* 0x000fc40003803000 */
[----:B------:R-:W-:Y:S02]  /*83d0*/  HSET2.LE.AND R5, R148, R209, PT ;  /* 0x000000d194057233 */ /* 0x000fe40003803000 */
[----:B-1----:R-:W-:Y:S02]  /*83e0*/  F2FP.F16.F32.PACK_AB R2, R34, R32 ;  /* 0x000000202202723e */ /* 0x002fe400000000ff */
[----:B--2---:R-:W-:Y:S01]  /*83f0*/  F2FP.F16.F32.PACK_AB R8, R60, R61 ;  /* 0x0000003d3c08723e */ /* 0x004fe200000000ff */
[----:B------:R-:W-:Y:S01]  /*8400*/  HMMA.16816.F32 R164, R12, R22, R56 ;  /* 0x000000160ca4723c */ /* 0x000fe20000001838 */
[----:B------:R-:W-:Y:S01]  /*8410*/  F2FP.F16.F32.PACK_AB R4, R62, R125 ;  /* 0x0000007d3e04723e */ /* 0x000fe200000000ff */
[----:B------:R-:W-:Y:S01]  /*8420*/  MUFU.EX2 R56, R128 ;  /* 0x0000008000387308 */ /* 0x000fe20000000800 */
[----:B------:R-:W-:Y:S01]  /*8430*/  LOP3.LUT R7, R2, R0, RZ, 0xc0, !PT ;  /* 0x0000000002077212 */ /* 0x000fe200078ec0ff */
[----:B------:R-:W1:Y:S01]  /*8440*/  LDSM.16.MT88.4 R148, [R139+0x5c00] ;  /* 0x005c00008b94783b */ /* 0x000e620000004200 */
[----:B------:R-:W-:Y:S01]  /*8450*/  LOP3.LUT R4, R4, R3, RZ, 0xc0, !PT ;  /* 0x0000000304047212 */ /* 0x000fe200078ec0ff */
[----:B------:R-:W2:Y:S01]  /*8460*/  MUFU.EX2 R57, R130 ;  /* 0x0000008200397308 */ /* 0x000ea20000000800 */
[----:B------:R-:W-:-:S03]  /*8470*/  LOP3.LUT R5, R8, R5, RZ, 0xc0, !PT ;  /* 0x0000000508057212 */ /* 0x000fc600078ec0ff */
[----:B------:R-:W-:Y:S04]  /*8480*/  MUFU.EX2 R38, R118 ;  /* 0x0000007600267308 */ /* 0x000fe80000000800 */
[----:B------:R-:W3:Y:S01]  /*8490*/  MUFU.EX2 R39, R131 ;  /* 0x0000008300277308 */ /* 0x000ee20000000800 */
[----:B------:R-:W-:Y:S01]  /*84a0*/  FADD.FTZ R0, R71, R16 ;  /* 0x0000001047007221 */ /* 0x000fe20000010000 */
[----:B------:R-:W-:Y:S01]  /*84b0*/  HMMA.16816.F32 R156, R12, R20, R156 ;  /* 0x000000140c9c723c */ /* 0x000fe2000000189c */
[----:B------:R-:W-:Y:S01]  /*84c0*/  FADD.FTZ R2, R86, R9 ;  /* 0x0000000956027221 */ /* 0x000fe20000010000 */
[----:B------:R-:W-:Y:S01]  /*84d0*/  MUFU.EX2 R33, R137 ;  /* 0x0000008900217308 */ /* 0x000fe20000000800 */
[----:B------:R-:W-:Y:S01]  /*84e0*/  FADD.FTZ R3, R93, R10 ;  /* 0x0000000a5d037221 */ /* 0x000fe20000010000 */
[----:B------:R-:W-:-:S04]  /*84f0*/  FADD.FTZ R0, R85, R0 ;  /* 0x0000000055007221 */ /* 0x000fc80000010000 */
[----:B------:R-:W-:Y:S01]  /*8500*/  HMMA.16816.F32 R52, R4, R20, R52 ;  /* 0x000000140434723c */ /* 0x000fe20000001834 */
[----:B------:R-:W4:Y:S01]  /*8510*/  MUFU.EX2 R21, R142 ;  /* 0x0000008e00157308 */ /* 0x000f220000000800 */
[----:B------:R-:W-:Y:S01]  /*8520*/  FADD.FTZ R8, R76, R11 ;  /* 0x0000000b4c087221 */ /* 0x000fe20000010000 */
[----:B------:R-:W-:Y:S01]  /*8530*/  FADD.FTZ R10, R94, R2 ;  /* 0x000000025e0a7221 */ /* 0x000fe20000010000 */
[----:B------:R-:W1:Y:S01]  /*8540*/  LDSM.16.MT88.4 R16, [R205+0x5c00] ;  /* 0x005c0000cd10783b */ /* 0x000e620000004200 */
[----:B------:R-:W-:Y:S03]  /*8550*/  MUFU.EX2 R20, R115 ;  /* 0x0000007300147308 */ /* 0x000fe60000000800 */
[----:B------:R-:W-:Y:S01]  /*8560*/  HMMA.16816.F32 R64, R12, R24, R64 ;  /* 0x000000180c40723c */ /* 0x000fe20000001840 */
[----:B------:R-:W-:Y:S01]  /*8570*/  FADD.FTZ R11, R177, R3 ;  /* 0x00000003b10b7221 */ /* 0x000fe20000010000 */
[----:B------:R-:W-:Y:S01]  /*8580*/  HSET2.LE.AND R2, R153, R209, PT ;  /* 0x000000d199027233 */ /* 0x000fe20003803000 */
[----:B------:R-:W-:Y:S01]  /*8590*/  FADD.FTZ R9, R70, R8 ;  /* 0x0000000846097221 */ /* 0x000fe20000010000 */
[----:B--2---:R-:W-:-:S04]  /*85a0*/  F2FP.F16.F32.PACK_AB R3, R57, R56 ;  /* 0x000000383903723e */ /* 0x004fc800000000ff */
[----:B------:R-:W-:Y:S01]  /*85b0*/  HMMA.16816.F32 R40, R12, R26, R40 ;  /* 0x0000001a0c28723c */ /* 0x000fe20000001828 */
[----:B------:R-:W2:Y:S01]  /*85c0*/  MUFU.EX2 R15, R116 ;  /* 0x00000074000f7308 */ /* 0x000ea20000000800 */
[----:B------:R-:W-:Y:S01]  /*85d0*/  FADD.FTZ R12, R84, R0 ;  /* 0x00000000540c7221 */ /* 0x000fe20000010000 */
[--C-:B------:R-:W-:Y:S02]  /*85e0*/  HSET2.LE.AND R0, R152, R209.reuse, PT ;  /* 0x000000d198007233 */ /* 0x100fe40003803000 */
[----:B---3--:R-:W-:Y:S02]  /*85f0*/  F2FP.F16.F32.PACK_AB R8, R39, R38 ;  /* 0x000000262708723e */ /* 0x008fe400000000ff */
[----:B------:R-:W-:Y:S02]  /*8600*/  LOP3.LUT R168, R3, R2, RZ, 0xc0, !PT ;  /* 0x0000000203a87212 */ /* 0x000fe400078ec0ff */
[----:B------:R-:W-:Y:S02]  /*8610*/  LOP3.LUT R169, R8, R0, RZ, 0xc0, !PT ;  /* 0x0000000008a97212 */ /* 0x000fe400078ec0ff */
[----:B------:R-:W-:Y:S01]  /*8620*/  LOP3.LUT R3, R176, 0xff00ff, RZ, 0xc0, !PT ;  /* 0x00ff00ffb0037812 */ /* 0x000fe200078ec0ff */
[----:B------:R-:W-:Y:S01]  /*8630*/  MUFU.EX2 R13, R160 ;  /* 0x000000a0000d7308 */ /* 0x000fe20000000800 */
[----:B------:R-:W-:-:S02]  /*8640*/  HSET2.LE.AND R0, R171, R209, PT ;  /* 0x000000d1ab007233 */ /* 0x000fc40003803000 */
[----:B----4-:R-:W-:Y:S01]  /*8650*/  F2FP.F16.F32.PACK_AB R2, R21, R33 ;  /* 0x000000211502723e */ /* 0x010fe200000000ff */
[----:B------:R-:W3:Y:S01]  /*8660*/  MUFU.EX2 R14, R161 ;  /* 0x000000a1000e7308 */ /* 0x000ee20000000800 */
[----:B------:R-:W-:Y:S01]  /*8670*/  HSET2.LE.AND R3, R3, R209, PT ;  /* 0x000000d103037233 */ /* 0x000fe20003803000 */
[C---:B------:R-:W-:Y:S01]  /*8680*/  HMMA.16816.F32 R44, R4.reuse, R22, R44 ;  /* 0x00000016042c723c */ /* 0x040fe2000000182c */
[----:B--2---:R-:W-:Y:S01]  /*8690*/  F2FP.F16.F32.PACK_AB R8, R20, R15 ;  /* 0x0000000f1408723e */ /* 0x004fe200000000ff */
[----:B------:R-:W-:Y:S01]  /*86a0*/  FADD.FTZ R9, R73, R9 ;  /* 0x0000000949097221 */ /* 0x000fe20000010000 */
[----:B------:R-:W-:Y:S01]  /*86b0*/  LOP3.LUT R170, R2, R0, RZ, 0xc0, !PT ;  /* 0x0000000002aa7212 */ /* 0x000fe200078ec0ff */
[----:B------:R-:W-:Y:S01]  /*86c0*/  FADD.FTZ R2, R179, R11 ;  /* 0x0000000bb3027221 */ /* 0x000fe20000010000 */
[----:B------:R-:W-:Y:S03]  /*86d0*/  MUFU.EX2 R36, R154 ;  /* 0x0000009a00247308 */ /* 0x000fe60000000800 */
[----:B------:R-:W-:Y:S01]  /*86e0*/  HMMA.16816.F32 R144, R4, R24, R144 ;  /* 0x000000180490723c */ /* 0x000fe20000001890 */
[----:B------:R-:W-:Y:S01]  /*86f0*/  MUFU.EX2 R11, R163 ;  /* 0x000000a3000b7308 */ /* 0x000fe20000000800 */
[----:B------:R-:W-:Y:S01]  /*8700*/  LOP3.LUT R171, R8, R3, RZ, 0xc0, !PT ;  /* 0x0000000308ab7212 */ /* 0x000fe200078ec0ff */
[----:B------:R-:W-:-:S02]  /*8710*/  FADD.FTZ R0, R95, R10 ;  /* 0x0000000a5f007221 */ /* 0x000fc40000010000 */
[----:B------:R-:W-:Y:S03]  /*8720*/  MUFU.EX2 R37, R155 ;  /* 0x0000009b00257308 */ /* 0x000fe60000000800 */
[----:B------:R-:W-:Y:S01]  /*8730*/  HMMA.16816.F32 R28, R4, R26, R28 ;  /* 0x0000001a041c723c */ /* 0x000fe2000000181c */
[----:B------:R-:W-:Y:S02]  /*8740*/  FADD.FTZ R4, R88, R12 ;  /* 0x0000000c58047221 */ /* 0x000fe40000010000 */
[----:B------:R-:W2:Y:S01]  /*8750*/  MUFU.EX2 R12, R172 ;  /* 0x000000ac000c7308 */ /* 0x000ea20000000800 */
[----:B------:R-:W-:Y:S01]  /*8760*/  FADD.FTZ R3, R114, R9 ;  /* 0x0000000972037221 */ /* 0x000fe20000010000 */
[----:B------:R-:W-:Y:S02]  /*8770*/  FADD.FTZ R5, R69, R0 ;  /* 0x0000000045057221 */ /* 0x000fe40000010000 */
[----:B------:R-:W-:Y:S01]  /*8780*/  MUFU.EX2 R23, R162 ;  /* 0x000000a200177308 */ /* 0x000fe20000000800 */
[----:B------:R-:W-:Y:S01]  /*8790*/  FADD.FTZ R6, R80, R2 ;  /* 0x0000000250067221 */ /* 0x000fe20000010000 */
[----:B------:R-:W-:-:S02]  /*87a0*/  FADD.FTZ R9, R117, R3 ;  /* 0x0000000375097221 */ /* 0x000fc40000010000 */
[----:B------:R-:W4:Y:S01]  /*87b0*/  MUFU.EX2 R22, R173 ;  /* 0x000000ad00167308 */ /* 0x000f220000000800 */
[----:B------:R-:W-:Y:S02]  /*87c0*/  HSET2.LE.AND R0, R198, R209, PT ;  /* 0x000000d1c6007233 */ /* 0x000fe40003803000 */
[----:B------:R-:W-:Y:S02]  /*87d0*/  LOP3.LUT R3, R212, 0xff00ff, RZ, 0xc0, !PT ;  /* 0x00ff00ffd4037812 */ /* 0x000fe400078ec0ff */
[----:B---3--:R-:W-:Y:S01]  /*87e0*/  F2FP.F16.F32.PACK_AB R2, R14, R13 ;  /* 0x0000000d0e02723e */ /* 0x008fe200000000ff */
[----:B------:R-:W-:-:S03]  /*87f0*/  FADD.FTZ R4, R112, R4 ;  /* 0x0000000470047221 */ /* 0x000fc60000010000 */
[----:B------:R-:W-:Y:S01]  /*8800*/  LOP3.LUT R142, R2, R0, RZ, 0xc0, !PT ;  /* 0x00000000028e7212 */ /* 0x000fe200078ec0ff */
[----:B------:R-:W-:Y:S01]  /*8810*/  FADD.FTZ R10, R90, R4 ;  /* 0x000000045a0a7221 */ /* 0x000fe20000010000 */
[--C-:B------:R-:W-:Y:S01]  /*8820*/  HSET2.LE.AND R0, R3, R209.reuse, PT ;  /* 0x000000d103007233 */ /* 0x100fe20003803000 */
[----:B------:R-:W-:Y:S01]  /*8830*/  FADD.FTZ R8, R74, R6 ;  /* 0x000000064a087221 */ /* 0x000fe20000010000 */
[--C-:B------:R-:W-:Y:S02]  /*8840*/  HSET2.LE.AND R3, R174, R209.reuse, PT ;  /* 0x000000d1ae037233 */ /* 0x100fe40003803000 */
[----:B--2---:R-:W-:Y:S01]  /*8850*/  F2FP.F16.F32.PACK_AB R2, R12, R11 ;  /* 0x0000000b0c02723e */ /* 0x004fe200000000ff */
[----:B------:R-:W-:Y:S01]  /*8860*/  FADD.FTZ R7, R72, R5 ;  /* 0x0000000548077221 */ /* 0x000fe20000010000 */
[----:B------:R-:W-:Y:S02]  /*8870*/  F2FP.F16.F32.PACK_AB R4, R37, R36 ;  /* 0x000000242504723e */ /* 0x000fe400000000ff */
[----:B------:R-:W-:-:S02]  /*8880*/  HSET2.LE.AND R5, R175, R209, PT ;  /* 0x000000d1af057233 */ /* 0x000fc40003803000 */
[----:B------:R-:W-:Y:S01]  /*8890*/  LOP3.LUT R143, R2, R0, RZ, 0xc0, !PT ;  /* 0x00000000028f7212 */ /* 0x000fe200078ec0ff */
[----:B------:R-:W-:Y:S01]  /*88a0*/  FADD.FTZ R0, R83, R8 ;  /* 0x0000000853007221 */ /* 0x000fe20000010000 */
[----:B----4-:R-:W-:Y:S02]  /*88b0*/  F2FP.F16.F32.PACK_AB R6, R22, R23 ;  /* 0x000000171606723e */ /* 0x010fe400000000ff */
        /* <DEDUP_REMOVED lines=11> */
[----:B------:R-:W-:-:S02]  /*8970*/  FADD.FTZ R2, R61, R2 ;  /* 0x000000023d027221 */ /* 0x000fc40000010000 */
        /* <DEDUP_REMOVED lines=10> */
[----:B------:R-:W-:-:S03]  /*8a20*/  FADD.FTZ R2, R51, R3 ;  /* 0x0000000333027221 */ /* 0x000fc60000010000 */
[----:B------:R-:W-:Y:S01]  /*8a30*/  FADD.FTZ R0, R38, R0 ;  /* 0x0000000026007221 */ /* 0x000fe20000010000 */
[----:B------:R-:W-:-:S03]  /*8a40*/  FADD.FTZ R2, R56, R2 ;  /* 0x0000000238027221 */ /* 0x000fc60000010000 */
[----:B------:R-:W-:Y:S01]  /*8a50*/  FADD.FTZ R0, R39, R0 ;  /* 0x0000000027007221 */ /* 0x000fe20000010000 */
[----:B------:R-:W-:-:S03]  /*8a60*/  FADD.FTZ R2, R57, R2 ;  /* 0x0000000239027221 */ /* 0x000fc60000010000 */
[----:B------:R-:W-:Y:S01]  /*8a70*/  FADD.FTZ R0, R15, R0 ;  /* 0x000000000f007221 */ /* 0x000fe20000010000 */
[----:B------:R-:W-:-:S03]  /*8a80*/  FADD.FTZ R2, R33, R2 ;  /* 0x0000000221027221 */ /* 0x000fc60000010000 */
[----:B------:R-:W-:Y:S01]  /*8a90*/  FADD.FTZ R0, R20, R0 ;  /* 0x0000000014007221 */ /* 0x000fe20000010000 */
[----:B------:R-:W-:Y:S01]  /*8aa0*/  FADD.FTZ R2, R21, R2 ;  /* 0x0000000215027221 */ /* 0x000fe20000010000 */
[----:B------:R-:W2:Y:S03]  /*8ab0*/  S2R R220, SR_TID.X ;  /* 0x0000000000dc7919 */ /* 0x000ea60000002100 */
[----:B------:R3:W-:Y:S04]  /*8ac0*/  STL [R1+0x60], R0 ;  /* 0x0000600001007387 */ /* 0x0007e80000100800 */
[----:B------:R3:W-:Y:S01]  /*8ad0*/  STL [R1+0x38], R2 ;  /* 0x0000380201007387 */ /* 0x0007e20000100800 */
[----:B------:R-:W-:Y:S01]  /*8ae0*/  FADD.FTZ R4, R34, R4 ;  /* 0x0000000422047221 */ /* 0x000fe20000010000 */
[----:B------:R-:W-:-:S03]  /*8af0*/  FADD.FTZ R5, R36, R5 ;  /* 0x0000000524057221 */ /* 0x000fc60000010000 */
[----:B------:R-:W-:Y:S01]  /*8b00*/  FADD.FTZ R3, R23, R4 ;  /* 0x0000000417037221 */ /* 0x000fe20000010000 */
[----:B------:R-:W-:-:S03]  /*8b10*/  FADD.FTZ R4, R37, R5 ;  /* 0x0000000525047221 */ /* 0x000fc60000010000 */
[----:B------:R-:W-:Y:S01]  /*8b20*/  FADD.FTZ R3, R22, R3 ;  /* 0x0000000316037221 */ /* 0x000fe20000010000 */
[----:B-1----:R-:W-:Y:S01]  /*8b30*/  HMMA.16816.F32 R156, R168, R148, R156 ;  /* 0x00000094a89c723c */ /* 0x002fe2000000189c */
[----:B------:R-:W-:Y:S02]  /*8b40*/  FADD.FTZ R4, R13, R4 ;  /* 0x000000040d047221 */ /* 0x000fe40000010000 */
[----:B------:R-:W-:-:S05]  /*8b50*/  FADD.FTZ R3, R11, R3 ;  /* 0x000000030b037221 */ /* 0x000fca0000010000 */
[----:B------:R-:W-:Y:S01]  /*8b60*/  HMMA.16816.F32 R164, R168, R150, R164 ;  /* 0x00000096a8a4723c */ /* 0x000fe200000018a4 */
[----:B------:R-:W-:Y:S01]  /*8b70*/  FADD.FTZ R233, R14, R4 ;  /* 0x000000040ee97221 */ /* 0x000fe20000010000 */
[----:B------:R-:W-:-:S06]  /*8b80*/  FADD.FTZ R235, R12, R3 ;  /* 0x000000030ceb7221 */ /* 0x000fcc0000010000 */
[----:B------:R-:W-:Y:S08]  /*8b90*/  HMMA.16816.F32 R152, R140, R148, R52 ;  /* 0x000000948c98723c */ /* 0x000ff00000001834 */
[----:B------:R-:W-:Y:S08]  /*8ba0*/  HMMA.16816.F32 R160, R168, R16, R64 ;  /* 0x00000010a8a0723c */ /* 0x000ff00000001840 */
[C---:B------:R-:W-:Y:S08]  /*8bb0*/  HMMA.16816.F32 R148, R140.reuse, R150, R44 ;  /* 0x000000968c94723c */ /* 0x040ff0000000182c */
[----:B------:R-:W-:Y:S08]  /*8bc0*/  HMMA.16816.F32 R144, R140, R16, R144 ;  /* 0x000000108c90723c */ /* 0x000ff00000001890 */
[-C--:B------:R-:W-:Y:S08]  /*8bd0*/  HMMA.16816.F32 R168, R168, R18.reuse, R40 ;  /* 0x00000012a8a8723c */ /* 0x080ff00000001828 */
[----:B------:R-:W-:Y:S01]  /*8be0*/  HMMA.16816.F32 R140, R140, R18, R28 ;  /* 0x000000128c8c723c */ /* 0x000fe2000000181c */
[----:B------:R-:W-:-:S04]  /*8bf0*/  NOP ;  /* 0x0000000000007918 */ /* 0x000fc80000000000 */
[----:B--23--:R-:W-:-:S15]  /*8c00*/  @!P2 BRA `(.L_x_274) ;  /* 0x000000640034a947 */ /* 0x00cfde0003800000 */
[----:B------:R-:W2:Y:S01]  /*8c10*/  LDL.64 R226, [R1+0x20] ;  /* 0x0000200001e27983 */ /* 0x000ea20000100a00 */
[----:B------:R-:W1:Y:S03]  /*8c20*/  LDC.64 R4, c[0x0][0x3c0] ;  /* 0x0000f000ff047b82 */ /* 0x000e660000000a00 */
[----:B------:R-:W3:Y:S01]  /*8c30*/  LDL.64 R214, [R1+0x28] ;  /* 0x0000280001d67983 */ /* 0x000ee20000100a00 */
[----:B------:R-:W-:Y:S01]  /*8c40*/  SHF.R.U32.HI R220, RZ, 0x5, R220 ;  /* 0x00000005ffdc7819 */ /* 0x000fe200000116dc */
[----:B------:R-:W-:Y:S01]  /*8c50*/  VIADD R223, R216, 0x9e3779b9 ;  /* 0x9e3779b9d8df7836 */ /* 0x000fe20000000000 */
[----:B------:R-:W-:Y:S01]  /*8c60*/  MOV R137, R132 ;  /* 0x0000008400897202 */ /* 0x000fe20000000f00 */
[----:B------:R-:W4:Y:S01]  /*8c70*/  S2R R230, SR_CTAID.X ;  /* 0x0000000000e67919 */ /* 0x000f220000002500 */
[----:B-----5:R-:W-:Y:S01]  /*8c80*/  VIADD R211, R224, 0xfffffffe ;  /* 0xfffffffee0d37836 */ /* 0x020fe20000000000 */
[----:B------:R-:W-:Y:S01]  /*8c90*/  MOV R133, R135 ;  /* 0x0000008700857202 */ /* 0x000fe20000000f00 */
[----:B------:R-:W-:Y:S01]  /*8ca0*/  IMAD.MOV.U32 R138, RZ, RZ, R134 ;  /* 0x000000ffff8a7224 */ /* 0x000fe200078e0086 */
[----:B------:R-:W-:Y:S01]  /*8cb0*/  LOP3.LUT R246, R120, R223, RZ, 0x3c, !PT ;  /* 0x000000df78f67212 */ /* 0x000fe200078e3cff */
[----:B------:R-:W-:Y:S01]  /*8cc0*/  IMAD.MOV.U32 R3, RZ, RZ, R136 ;  /* 0x000000ffff037224 */ /* 0x000fe200078e0088 */
[----:B------:R-:W1:Y:S02]  /*8cd0*/  LDCU UR4, c[0x0][0x45c] ;  /* 0x00008b80ff0477ac */ /* 0x000e640008000800 */
[----:B-1----:R-:W-:Y:S01]  /*8ce0*/  IMAD.MOV.U32 R0, RZ, RZ, R4 ;  /* 0x000000ffff007224 */ /* 0x002fe200078e0004 */
[----:B------:R-:W-:Y:S01]  /*8cf0*/  MOV R2, R5 ;  /* 0x0000000500027202 */ /* 0x000fe20000000f00 */
[----:B------:R1:W-:Y:S03]  /*8d00*/  STL.64 [R1+0x50], R4 ;  /* 0x0000500401007387 */ /* 0x0003e60000100a00 */
[----:B------:R-:W-:-:S02]  /*8d10*/  SHF.L.U64.HI R2, R0, 0x5, R2 ;  /* 0x0000000500027819 */ /* 0x000fc40000010202 */
[----:B------:R-:W-:-:S05]  /*8d20*/  SHF.L.U32 R0, R0, 0x5, RZ ;  /* 0x0000000500007819 */ /* 0x000fca00000006ff */
[----:B------:R1:W-:Y:S01]  /*8d30*/  STL [R1+0x80], R0 ;  /* 0x0000800001007387 */ /* 0x0003e20000100800 */
[----:B----4-:R-:W-:-:S03]  /*8d40*/  IMAD R230, R230, 0x8, R220 ;  /* 0x00000008e6e67824 */ /* 0x010fc600078e02dc */
[----:B------:R1:W-:Y:S01]  /*8d50*/  STL [R1+0x84], R2 ;  /* 0x0000840201007387 */ /* 0x0003e20000100800 */
[----:B------:R-:W-:-:S03]  /*8d60*/  IMAD.WIDE.U32 R230, R230, -0x326172a9, RZ ;  /* 0xcd9e8d57e6e67825 */ /* 0x000fc600078e00ff */
[----:B------:R-:W-:Y:S01]  /*8d70*/  LOP3.LUT R242, R230, R223, RZ, 0x3c, !PT ;  /* 0x000000dfe6f27212 */ /* 0x000fe200078e3cff */
[----:B------:R-:W-:-:S05]  /*8d80*/  VIADD R223, R216, 0x3c6ef372 ;  /* 0x3c6ef372d8df7836 */ /* 0x000fca0000000000 */
[-C--:B--2---:R-:W-:Y:S02]  /*8d90*/  LOP3.LUT R241, R227, R223.reuse, RZ, 0x3c, !PT ;  /* 0x000000dfe3f17212 */ /* 0x084fe400078e3cff */
[----:B---3--:R-:W-:Y:S01]  /*8da0*/  LOP3.LUT R245, R215, R223, RZ, 0x3c, !PT ;  /* 0x000000dfd7f57212 */ /* 0x008fe200078e3cff */
[----:B-1----:R-:W-:Y:S06]  /*8db0*/  BRA `(.L_x_275) ;  /* 0x0000000000747947 */ /* 0x002fec0003800000 */
.L_x_277:
[----:B------:R-:W2:Y:S01]  /*8dc0*/  LDL R199, [R1+0x5c] ;  /* 0x00005c0001c77983 */ /* 0x000ea20000100800 */
[----:B------:R-:W-:Y:S03]  /*8dd0*/  VIADD R172, R211, 0xffffffff ;  /* 0xffffffffd3ac7836 */ /* 0x000fe60000000000 */
[----:B------:R-:W3:Y:S01]  /*8de0*/  LDL R198, [R1+0x58] ;  /* 0x0000580001c67983 */ /* 0x000ee20000100800 */
[C---:B------:R-:W-:Y:S02]  /*8df0*/  IMAD R2, R172.reuse, UR14, RZ ;  /* 0x0000000eac027c24 */ /* 0x040fe4000f8e02ff */
[----:B------:R-:W-:Y:S04]  /*8e00*/  IMAD.WIDE.U32 R172, R172, UR10, RZ ;  /* 0x0000000aacac7c25 */ /* 0x000fe8000f8e00ff */
[----:B------:R-:W-:Y:S01]  /*8e10*/  IMAD.IADD R2, R173, 0x1, R2 ;  /* 0x00000001ad027824 */ /* 0x000fe200078e0202 */
[C---:B------:R-:W-:Y:S02]  /*8e20*/  IADD3 R0, P0, PT, R172.reuse, UR15, RZ ;  /* 0x0000000fac007c10 */ /* 0x040fe4000ff1e0ff */
[CC--:B--2---:R-:W-:Y:S04]  /*8e30*/  LEA R174, P1, R172.reuse, R199.reuse, 0x1 ;  /* 0x000000c7acae7211 */ /* 0x0c4fe800078208ff */
[-C--:B---3--:R-:W-:Y:S02]  /*8e40*/  LEA.HI.X R175, R172, R198.reuse, R2, 0x1, P1 ;  /* 0x000000c6acaf7211 */ /* 0x088fe400008f0c02 */
[----:B------:R-:W-:Y:S02]  /*8e50*/  IADD3.X R2, PT, PT, R2, UR11, RZ, P0, !PT ;  /* 0x0000000b02027c10 */ /* 0x000fe400087fe4ff */
[CC--:B------:R-:W-:Y:S01]  /*8e60*/  LEA R172, P0, R0.reuse, R199.reuse, 0x1 ;  /* 0x000000c700ac7211 */ /* 0x0c0fe200078008ff */
[----:B------:R-:W-:Y:S01]  /*8e70*/  @!PT LDS RZ, [RZ] ;  /* 0x00000000fffff984 */ /* 0x000fe20000000800 */
[----:B------:R-:W-:Y:S01]  /*8e80*/  @!PT LDS RZ, [RZ] ;  /* 0x00000000fffff984 */ /* 0x000fe20000000800 */
[----:B------:R-:W-:Y:S01]  /*8e90*/  @!PT LDS RZ, [RZ] ;  /* 0x00000000fffff984 */ /* 0x000fe20000000800 */
[----:B------:R-:W-:Y:S01]  /*8ea0*/  LDGSTS.E.BYPASS.LTC128B.128 [R228+0x2000], desc[UR26][R174.64] ;  /* 0x02000000aee47fae */ /* 0x000fe2000b981a1a */
[C---:B------:R-:W-:Y:S02]  /*8eb0*/  IADD3 R136, P1, PT, R0.reuse, UR15, RZ ;  /* 0x0000000f00887c10 */ /* 0x040fe4000ff3e0ff */
[CC--:B------:R-:W-:Y:S02]  /*8ec0*/  LEA.HI.X R173, R0.reuse, R198.reuse, R2, 0x1, P0 ;  /* 0x000000c600ad7211 */ /* 0x0c0fe400000f0c02 */
[----:B------:R-:W-:Y:S03]  /*8ed0*/  IADD3 R0, P0, PT, R0, UR16, RZ ;  /* 0x0000001000007c10 */ /* 0x000fe6000ff1e0ff */
[----:B------:R1:W-:Y:S02]  /*8ee0*/  LDGSTS.E.BYPASS.LTC128B.128 [R228+0x2800], desc[UR26][R172.64] ;  /* 0x02800000ace47fae */ /* 0x0003e4000b981a1a */
[----:B-1----:R-:W-:Y:S02]  /*8ef0*/  IADD3.X R172, PT, PT, R2, UR11, RZ, P1, !PT ;  /* 0x0000000b02ac7c10 */ /* 0x002fe40008ffe4ff */
[-C--:B------:R-:W-:Y:S02]  /*8f00*/  LEA R174, P1, R136, R199.reuse, 0x1 ;  /* 0x000000c788ae7211 */ /* 0x080fe400078208ff */
[----:B------:R-:W-:Y:S02]  /*8f10*/  IADD3.X R2, PT, PT, R2, UR6, RZ, P0, !PT ;  /* 0x0000000602027c10 */ /* 0x000fe400087fe4ff */
[-C--:B------:R-:W-:Y:S02]  /*8f20*/  LEA.HI.X R175, R136, R198.reuse, R172, 0x1, P1 ;  /* 0x000000c688af7211 */ /* 0x080fe400008f0cac */
[C---:B------:R-:W-:Y:S03]  /*8f30*/  LEA R172, P0, R0.reuse, R199, 0x1 ;  /* 0x000000c700ac7211 */ /* 0x040fe600078008ff */
[----:B------:R1:W-:Y:S01]  /*8f40*/  LDGSTS.E.BYPASS.LTC128B.128 [R228+0x3000], desc[UR26][R174.64] ;  /* 0x03000000aee47fae */ /* 0x0003e2000b981a1a */
[----:B------:R-:W-:Y:S05]  /*8f50*/  LEA.HI.X R173, R0, R198, R2, 0x1, P0 ;  /* 0x000000c600ad7211 */ /* 0x000fea00000f0c02 */
[----:B------:R1:W-:Y:S04]  /*8f60*/  LDGSTS.E.BYPASS.LTC128B.128 [R228+0x3800], desc[UR26][R172.64] ;  /* 0x03800000ace47fae */ /* 0x0003e8000b981a1a */
[----:B------:R-:W0:Y:S01]  /*8f70*/  LDGDEPBAR ;  /* 0x00000000000079af */ /* 0x000e220000000000 */
[----:B------:R-:W-:Y:S05]  /*8f80*/  BRA `(.L_x_276) ;  /* 0x00000010000c7947 */ /* 0x000fea0003800000 */
.L_x_275:
[----:B------:R-:W2:Y:S01]  /*8f90*/  LDL R17, [R1+0x50] ;  /* 0x0000500001117983 */ /* 0x000ea20000100800 */
[----:B------:R-:W-:Y:S04]  /*8fa0*/  DEPBAR.LE SB0, 0x0 ;  /* 0x000080000000791a */ /* 0x000fe80000000000 */
[----:B------:R-:W3:Y:S01]  /*8fb0*/  LDL R18, [R1+0x54] ;  /* 0x0000540001127983 */ /* 0x000ee20000100800 */
[C---:B------:R-:W-:Y:S03]  /*8fc0*/  IMAD.SHL.U32 R210, R211.reuse, 0x4, RZ ;  /* 0x00000004d3d27824 */ /* 0x040fe600078e00ff */
[----:B------:R-:W4:Y:S04]  /*8fd0*/  LDL R4, [R1+0x68] ;  /* 0x0000680001047983 */ /* 0x000f280000100800 */
[----:B-----5:R-:W5:Y:S04]  /*8fe0*/  LDL R16, [R1+0x64] ;  /* 0x0000640001107983 */ /* 0x020f680000100800 */
[----:B------:R-:W5:Y:S04]  /*8ff0*/  LDL R7, [R1+0x80] ;  /* 0x0000800001077983 */ /* 0x000f680000100800 */
[----:B------:R-:W5:Y:S01]  /*9000*/  LDL R6, [R1+0x84] ;  /* 0x0000840001067983 */ /* 0x000f620000100800 */
[----:B------:R-:W-:Y:S06]  /*9010*/  BAR.SYNC.DEFER_BLOCKING 0x0 ;  /* 0x0000000000007b1d */ /* 0x000fec0000010000 */
[----:B------:R-:W5:Y:S06]  /*9020*/  LDL.64 R238, [R1+0x30] ;  /* 0x0000300001ee7983 */ /* 0x000f6c0000100a00 */
[----:B------:R-:W5:Y:S06]  /*9030*/  LDL.64 R236, [R1+0x48] ;  /* 0x0000480001ec7983 */ /* 0x000f6c0000100a00 */
[----:B------:R-:W5:Y:S06]  /*9040*/  LDL.64 R248, [R1+0x40] ;  /* 0x0000400001f87983 */ /* 0x000f6c0000100a00 */
[----:B------:R-:W5:Y:S06]  /*9050*/  LDL.64 R230, [R1+0x20] ;  /* 0x0000200001e67983 */ /* 0x000f6c0000100a00 */
[----:B------:R-:W5:Y:S01]  /*9060*/  LDL.64 R250, [R1+0x28] ;  /* 0x0000280001fa7983 */ /* 0x000f620000100a00 */
[C---:B--2---:R-:W-:Y:S04]  /*9070*/  IMAD.WIDE.U32 R14, R211.reuse, R17, RZ ;  /* 0x00000011d30e7225 */ /* 0x044fe800078e00ff */
[----:B---3--:R-:W-:Y:S01]  /*9080*/  IMAD R5, R211, R18, R15 ;  /* 0x00000012d3057224 */ /* 0x008fe200078e020f */
[C---:B----4-:R-:W-:Y:S04]  /*9090*/  LEA R10, P3, R14.reuse, R4, 0x8 ;  /* 0x000000040e0a7211 */ /* 0x050fe800078640ff */
[C-C-:B-----5:R-:W-:Y:S02]  /*90a0*/  LEA.HI.X R11, R14.reuse, R16, R5.reuse, 0x8, P3 ;  /* 0x000000100e0b7211 */ /* 0x160fe400018f4405 */
[-C--:B------:R-:W-:Y:S03]  /*90b0*/  LEA R0, P0, R14, R7.reuse, 0x7 ;  /* 0x000000070e007211 */ /* 0x080fe600078038ff */
[----:B------:R-:W-:Y:S01]  /*90c0*/  @!PT LDS RZ, [RZ] ;  /* 0x00000000fffff984 */ /* 0x000fe20000000800 */
[----:B------:R-:W-:Y:S01]  /*90d0*/  @!PT LDS RZ, [RZ] ;  /* 0x00000000fffff984 */ /* 0x000fe20000000800 */
[----:B------:R-:W-:Y:S01]  /*90e0*/  @!PT LDS RZ, [RZ] ;  /* 0x00000000fffff984 */ /* 0x000fe20000000800 */
[----:B------:R-:W-:Y:S01]  /*90f0*/  LDGSTS.E.BYPASS.LTC128B.128 [R228+0x4000], desc[UR26][R10.64] ;  /* 0x040000000ae47fae */ /* 0x000fe2000b981a1a */
[----:B------:R-:W-:Y:S02]  /*9100*/  LEA R8, P2, R0, R4, 0x1 ;  /* 0x0000000400087211 */ /* 0x000fe400078408ff */
[----:B------:R-:W-:Y:S02]  /*9110*/  LEA.HI.X R2, R14, R6, R5, 0x7, P0 ;  /* 0x000000060e027211 */ /* 0x000fe400000f3c05 */
[C---:B------:R-:W-:Y:S02]  /*9120*/  IADD3 R7, P1, PT, R0.reuse, R7, RZ ;  /* 0x0000000700077210 */ /* 0x040fe40007f3e0ff */
[----:B------:R-:W-:Y:S02]  /*9130*/  LEA.HI.X R9, R0, R16, R2, 0x1, P2 ;  /* 0x0000001000097211 */ /* 0x000fe400010f0c02 */
[----:B------:R-:W-:Y:S01]  /*9140*/  LEA R12, P0, R17, R0, 0x6 ;  /* 0x00000000110c7211 */ /* 0x000fe200078030ff */
[----:B------:R-:W-:Y:S01]  /*9150*/  IMAD.X R13, R2, 0x1, R6, P1 ;  /* 0x00000001020d7824 */ /* 0x000fe200008e0606 */
[----:B------:R-:W-:Y:S01]  /*9160*/  LEA R6, P1, R7, R4, 0x1 ;  /* 0x0000000407067211 */ /* 0x000fe200078208ff */
[----:B------:R-:W-:Y:S01]  /*9170*/  LDGSTS.E.BYPASS.LTC128B.128 [R228+0x4800], desc[UR26][R8.64] ;  /* 0x0480000008e47fae */ /* 0x000fe2000b981a1a */
[----:B------:R-:W-:Y:S02]  /*9180*/  LEA.HI.X R15, R17, R2, R18, 0x6, P0 ;  /* 0x00000002110f7211 */ /* 0x000fe400000f3412 */
[----:B------:R-:W-:Y:S02]  /*9190*/  LEA.HI.X R7, R7, R16, R13, 0x1, P1 ;  /* 0x0000001007077211 */ /* 0x000fe400008f0c0d */
[----:B------:R-:W-:Y:S02]  /*91a0*/  LEA R4, P0, R12, R4, 0x1 ;  /* 0x000000040c047211 */ /* 0x000fe400078008ff */
[----:B------:R-:W-:Y:S01]  /*91b0*/  LOP3.LUT R134, R210, R239, R217, 0x96, !PT ;  /* 0x000000efd2867212 */ /* 0x000fe200078e96d9 */
[----:B------:R-:W-:Y:S01]  /*91c0*/  LDGSTS.E.BYPASS.LTC128B.128 [R228+0x5000], desc[UR26][R6.64] ;  /* 0x0500000006e47fae */ /* 0x000fe2000b981a1a */
[----:B------:R-:W-:Y:S02]  /*91d0*/  LEA.HI.X R5, R12, R16, R15, 0x1, P0 ;  /* 0x000000100c057211 */ /* 0x000fe400000f0c0f */
[----:B------:R-:W-:Y:S01]  /*91e0*/  ISETP.NE.AND P0, PT, R211, RZ, PT ;  /* 0x000000ffd300720c */ /* 0x000fe20003f05270 */
[----:B------:R-:W-:Y:S04]  /*91f0*/  IMAD.WIDE.U32 R134, R134, -0x326172a9, RZ ;  /* 0xcd9e8d5786867825 */ /* 0x000fe800078e00ff */
[----:B------:R1:W-:Y:S08]  /*9200*/  LDGSTS.E.BYPASS.LTC128B.128 [R228+0x5800], desc[UR26][R4.64] ;  /* 0x0580000004e47fae */ /* 0x0003f0000b981a1a */
[----:B------:R-:W-:Y:S08]  /*9210*/  LDSM.16.M88.4 R128, [R207] ;  /* 0x00000000cf80783b */ /* 0x000ff00000000200 */
[----:B------:R-:W1:Y:S08]  /*9220*/  LDSM.16.M88.4 R16, [R204+0x2000] ;  /* 0x00200000cc10783b */ /* 0x000e700000000200 */
[----:B------:R-:W2:Y:S08]  /*9230*/  LDSM.16.M88.4 R124, [R207+0x1000] ;  /* 0x00100000cf7c783b */ /* 0x000eb00000000200 */
[----:B------:R-:W3:Y:S08]  /*9240*/  LDSM.16.M88.4 R32, [R204+0x2400] ;  /* 0x00240000cc20783b */ /* 0x000ef00000000200 */
[----:B------:R-:W0:Y:S08]  /*9250*/  LDGDEPBAR ;  /* 0x00000000000079af */ /* 0x000e300000000000 */
[----:B------:R-:W4:Y:S08]  /*9260*/  LDSM.16.M88.4 R48, [R204+0x2800] ;  /* 0x00280000cc30783b */ /* 0x000f300000000200 */
[----:B------:R-:W5:Y:S01]  /*9270*/  LDSM.16.M88.4 R64, [R204+0x2c00] ;  /* 0x002c0000cc40783b */ /* 0x000f620000000200 */
[-C--:B-1----:R-:W-:Y:S07]  /*9280*/  HMMA.16816.F32 R4, R128, R16.reuse, RZ ;  /* 0x000000108004723c */ /* 0x082fee00000018ff */
[----:B------:R-:W1:Y:S01]  /*9290*/  LDSM.16.M88.4 R80, [R204+0x3000] ;  /* 0x00300000cc50783b */ /* 0x000e620000000200 */
[C---:B--2---:R-:W-:Y:S07]  /*92a0*/  HMMA.16816.F32 R8, R124.reuse, R16, RZ ;  /* 0x000000107c08723c */ /* 0x044fee00000018ff */
[----:B------:R-:W2:Y:S01]  /*92b0*/  LDSM.16.M88.4 R96, [R204+0x3400] ;  /* 0x00340000cc60783b */ /* 0x000ea20000000200 */
[-C--:B------:R-:W-:Y:S07]  /*92c0*/  HMMA.16816.F32 R12, R124, R18.reuse, RZ ;  /* 0x000000127c0c723c */ /* 0x080fee00000018ff */
[----:B------:R-:W2:Y:S01]  /*92d0*/  LDSM.16.M88.4 R112, [R204+0x3800] ;  /* 0x00380000cc70783b */ /* 0x000ea20000000200 */
[C---:B------:R-:W-:Y:S07]  /*92e0*/  HMMA.16816.F32 R16, R128.reuse, R18, RZ ;  /* 0x000000128010723c */ /* 0x040fee00000018ff */
[----:B------:R-:W2:Y:S01]  /*92f0*/  LDSM.16.M88.4 R172, [R204+0x3c00] ;  /* 0x003c0000ccac783b */ /* 0x000ea20000000200 */
[-C--:B---3--:R-:W-:Y:S07]  /*9300*/  HMMA.16816.F32 R20, R128, R32.reuse, RZ ;  /* 0x000000208014723c */ /* 0x088fee00000018ff */
[----:B------:R-:W-:Y:S01]  /*9310*/  LDSM.16.M88.4 R176, [R208] ;  /* 0x00000000d0b0783b */ /* 0x000fe20000000200 */
[C---:B------:R-:W-:Y:S07]  /*9320*/  HMMA.16816.F32 R24, R124.reuse, R32, RZ ;  /* 0x000000207c18723c */ /* 0x040fee00000018ff */
[----:B------:R-:W3:Y:S01]  /*9330*/  LDSM.16.M88.4 R180, [R206+0x2000] ;  /* 0x00200000ceb4783b */ /* 0x000ee20000000200 */
[-C--:B------:R-:W-:Y:S07]  /*9340*/  HMMA.16816.F32 R28, R124, R34.reuse, RZ ;  /* 0x000000227c1c723c */ /* 0x080fee00000018ff */
[----:B------:R-:W3:Y:S01]  /*9350*/  LDSM.16.M88.4 R184, [R208+0x1000] ;  /* 0x00100000d0b8783b */ /* 0x000ee20000000200 */
[C---:B------:R-:W-:Y:S07]  /*9360*/  HMMA.16816.F32 R32, R128.reuse, R34, RZ ;  /* 0x000000228020723c */ /* 0x040fee00000018ff */
[----:B------:R-:W3:Y:S01]  /*9370*/  LDSM.16.M88.4 R188, [R206+0x2400] ;  /* 0x00240000cebc783b */ /* 0x000ee20000000200 */
[-C--:B----4-:R-:W-:Y:S07]  /*9380*/  HMMA.16816.F32 R36, R128, R48.reuse, RZ ;  /* 0x000000308024723c */ /* 0x090fee00000018ff */
[----:B------:R-:W4:Y:S01]  /*9390*/  LDSM.16.M88.4 R192, [R206+0x2800] ;  /* 0x00280000cec0783b */ /* 0x000f220000000200 */
[C---:B------:R-:W-:Y:S07]  /*93a0*/  HMMA.16816.F32 R40, R124.reuse, R48, RZ ;  /* 0x000000307c28723c */ /* 0x040fee00000018ff */
[----:B------:R-:W4:Y:S01]  /*93b0*/  LDSM.16.M88.4 R196, [R206+0x2c00] ;  /* 0x002c0000cec4783b */ /* 0x000f220000000200 */
[-C--:B------:R-:W-:Y:S07]  /*93c0*/  HMMA.16816.F32 R44, R124, R50.reuse, RZ ;  /* 0x000000327c2c723c */ /* 0x080fee00000018ff */
[----:B------:R-:W4:Y:S01]  /*93d0*/  LDSM.16.M88.4 R200, [R206+0x3000] ;  /* 0x00300000cec8783b */ /* 0x000f220000000200 */
[C---:B------:R-:W-:Y:S08]  /*93e0*/  HMMA.16816.F32 R48, R128.reuse, R50, RZ ;  /* 0x000000328030723c */ /* 0x040ff000000018ff */
[-C--:B-----5:R-:W-:Y:S08]  /*93f0*/  HMMA.16816.F32 R52, R128, R64.reuse, RZ ;  /* 0x000000408034723c */ /* 0x0a0ff000000018ff */
        /* <DEDUP_REMOVED lines=20> */
[-C--:B---3--:R-:W-:Y:S08]  /*9540*/  HMMA.16816.F32 R4, R176, R180.reuse, R4 ;  /* 0x000000b4b004723c */ /* 0x088ff00000001804 */
[C---:B------:R-:W-:Y:S04]  /*9550*/  HMMA.16816.F32 R8, R184.reuse, R180, R8 ;  /* 0x000000b4b808723c */ /* 0x040fe80000001808 */
[C---:B------:R-:W-:Y:S02]  /*9560*/  LOP3.LUT R180, R135.reuse, R242, RZ, 0x3c, !PT ;  /* 0x000000f287b47212 */ /* 0x040fe400078e3cff */
[----:B------:R-:W-:Y:S02]  /*9570*/  LOP3.LUT R135, R135, R246, RZ, 0x3c, !PT ;  /* 0x000000f687877212 */ /* 0x000fe400078e3cff */
[-C--:B------:R-:W-:Y:S03]  /*9580*/  HMMA.16816.F32 R12, R184, R182.reuse, R12 ;  /* 0x000000b6b80c723c */ /* 0x080fe6000000180c */
[----:B------:R-:W-:Y:S05]  /*9590*/  IMAD.WIDE.U32 R180, R180, -0x2daee0ad, RZ ;  /* 0xd2511f53b4b47825 */ /* 0x000fea00078e00ff */
[C---:B------:R-:W-:Y:S08]  /*95a0*/  HMMA.16816.F32 R16, R176.reuse, R182, R16 ;  /* 0x000000b6b010723c */ /* 0x040ff00000001810 */
[-C--:B------:R-:W-:Y:S08]  /*95b0*/  HMMA.16816.F32 R20, R176, R188.reuse, R20 ;  /* 0x000000bcb014723c */ /* 0x080ff00000001814 */
[C---:B------:R-:W-:Y:S04]  /*95c0*/  HMMA.16816.F32 R24, R184.reuse, R188, R24 ;  /* 0x000000bcb818723c */ /* 0x040fe80000001818 */
[----:B------:R-:W-:Y:S04]  /*95d0*/  LOP3.LUT R188, R134, R245, RZ, 0x3c, !PT ;  /* 0x000000f586bc7212 */ /* 0x000fe800078e3cff */
[-C--:B------:R-:W-:Y:S03]  /*95e0*/  HMMA.16816.F32 R28, R184, R190.reuse, R28 ;  /* 0x000000beb81c723c */ /* 0x080fe6000000181c */
[----:B------:R-:W-:Y:S05]  /*95f0*/  IMAD.WIDE.U32 R188, R188, -0x2daee0ad, RZ ;  /* 0xd2511f53bcbc7825 */ /* 0x000fea00078e00ff */
[C---:B------:R-:W-:Y:S04]  /*9600*/  HMMA.16816.F32 R32, R176.reuse, R190, R32 ;  /* 0x000000beb020723c */ /* 0x040fe80000001820 */
[C---:B------:R-:W-:Y:S02]  /*9610*/  VIADD R191, R217.reuse, 0x76cf5d0a ;  /* 0x76cf5d0ad9bf7836 */ /* 0x040fe40000000000 */
[C---:B------:R-:W-:Y:S02]  /*9620*/  VIADD R190, R217.reuse, 0xed9eba14 ;  /* 0xed9eba14d9be7836 */ /* 0x040fe40000000000 */
[-C--:B----4-:R-:W-:Y:S03]  /*9630*/  HMMA.16816.F32 R36, R176, R192.reuse, R36 ;  /* 0x000000c0b024723c */ /* 0x090fe60000001824 */
[----:B------:R-:W-:Y:S05]  /*9640*/  LOP3.LUT R2, R236, R191, R181, 0x96, !PT ;  /* 0x000000bfec027212 */ /* 0x000fea00078e96b5 */
[C---:B------:R-:W-:Y:S04]  /*9650*/  HMMA.16816.F32 R40, R184.reuse, R192, R40 ;  /* 0x000000c0b828723c */ /* 0x040fe80000001828 */
[----:B------:R-:W-:Y:S04]  /*9660*/  VIADD R192, R217, 0x32370b8f ;  /* 0x32370b8fd9c07836 */ /* 0x000fe80000000000 */
[-C--:B------:R-:W-:Y:S08]  /*9670*/  HMMA.16816.F32 R44, R184, R194.reuse, R44 ;  /* 0x000000c2b82c723c */ /* 0x080ff0000000182c */
[C---:B------:R-:W-:Y:S04]  /*9680*/  HMMA.16816.F32 R48, R176.reuse, R194, R48 ;  /* 0x000000c2b030723c */ /* 0x040fe80000001830 */
[----:B------:R-:W-:Y:S01]  /*9690*/  LOP3.LUT R194, R134, R241, RZ, 0x3c, !PT ;  /* 0x000000f186c27212 */ /* 0x000fe200078e3cff */
[----:B------:R-:W-:Y:S03]  /*96a0*/  IMAD.WIDE.U32 R134, R135, -0x2daee0ad, RZ ;  /* 0xd2511f5387867825 */ /* 0x000fe600078e00ff */
[-C--:B------:R-:W-:Y:S03]  /*96b0*/  HMMA.16816.F32 R52, R176, R196.reuse, R52 ;  /* 0x000000c4b034723c */ /* 0x080fe60000001834 */
[----:B------:R-:W-:Y:S01]  /*96c0*/  LOP3.LUT R0, R248, R191, R135, 0x96, !PT ;  /* 0x000000bff8007212 */ /* 0x000fe200078e9687 */
[----:B------:R-:W-:Y:S01]  /*96d0*/  IMAD.WIDE.U32 R194, R194, -0x2daee0ad, RZ ;  /* 0xd2511f53c2c27825 */ /* 0x000fe200078e00ff */
[C---:B------:R-:W-:Y:S03]  /*96e0*/  LOP3.LUT R135, R192.reuse, R134, R189, 0x96, !PT ;  /* 0x00000086c0877212 */ /* 0x040fe600078e96bd */
[C---:B------:R-:W-:Y:S04]  /*96f0*/  HMMA.16816.F32 R56, R184.reuse, R196, R56 ;  /* 0x000000c4b838723c */ /* 0x040fe80000001838 */
[----:B------:R-:W-:Y:S01]  /*9700*/  LOP3.LUT R180, R192, R180, R195, 0x96, !PT ;  /* 0x000000b4c0b47212 */ /* 0x000fe200078e96c3 */
[----:B------:R-:W-:Y:S02]  /*9710*/  VIADD R189, R217, 0xa9066899 ;  /* 0xa9066899d9bd7836 */ /* 0x000fe40000000000 */
[----:B------:R-:W-:Y:S01]  /*9720*/  IMAD.WIDE.U32 R196, R2, -0x326172a9, RZ ;  /* 0xcd9e8d5702c47825 */ /* 0x000fe200078e00ff */
[-C--:B------:R-:W-:Y:S03]  /*9730*/  HMMA.16816.F32 R60, R184, R198.reuse, R60 ;  /* 0x000000c6b83c723c */ /* 0x080fe6000000183c */
[----:B------:R-:W-:Y:S02]  /*9740*/  IMAD.WIDE.U32 R212, R180, -0x326172a9, RZ ;  /* 0xcd9e8d57b4d47825 */ /* 0x000fe400078e00ff */
[----:B------:R-:W2:Y:S03]  /*9750*/  LDSM.16.M88.4 R180, [R206+0x3800] ;  /* 0x00380000ceb4783b */ /* 0x000ea60000000200 */
[----:B------:R-:W-:Y:S01]  /*9760*/  LOP3.LUT R2, R222, R196, R213, 0x96, !PT ;  /* 0x000000c4de027212 */ /* 0x000fe200078e96d5 */
[C---:B------:R-:W-:Y:S04]  /*9770*/  HMMA.16816.F32 R64, R176.reuse, R198, R64 ;  /* 0x000000c6b040723c */ /* 0x040fe80000001840 */
[----:B------:R-:W-:Y:S01]  /*9780*/  IMAD.WIDE.U32 R198, R0, -0x326172a9, RZ ;  /* 0xcd9e8d5700c67825 */ /* 0x000fe200078e00ff */
[-C--:B------:R-:W-:Y:S03]  /*9790*/  LOP3.LUT R0, R230, R218.reuse, R197, 0x96, !PT ;  /* 0x000000dae6007212 */ /* 0x080fe600078e96c5 */
[-C--:B------:R-:W-:Y:S03]  /*97a0*/  HMMA.16816.F32 R68, R176, R200.reuse, R68 ;  /* 0x000000c8b044723c */ /* 0x080fe60000001844 */
[----:B------:R-:W-:Y:S01]  /*97b0*/  LOP3.LUT R134, R250, R218, R199, 0x96, !PT ;  /* 0x000000dafa867212 */ /* 0x000fe200078e96c7 */
[----:B------:R-:W-:Y:S04]  /*97c0*/  IMAD.WIDE.U32 R196, R0, -0x2daee0ad, RZ ;  /* 0xd2511f5300c47825 */ /* 0x000fe800078e00ff */
[C---:B------:R-:W-:Y:S04]  /*97d0*/  HMMA.16816.F32 R72, R184.reuse, R200, R72 ;  /* 0x000000c8b848723c */ /* 0x040fe80000001848 */
[----:B------:R-:W-:Y:S01]  /*97e0*/  LOP3.LUT R194, R190, R194, R197, 0x96, !PT ;  /* 0x000000c2bec27212 */ /* 0x000fe200078e96c5 */
[----:B------:R-:W-:Y:S03]  /*97f0*/  IMAD.WIDE.U32 R200, R135, -0x326172a9, RZ ;  /* 0xcd9e8d5787c87825 */ /* 0x000fe600078e00ff */
[-C--:B------:R-:W-:Y:S03]  /*9800*/  HMMA.16816.F32 R76, R184, R202.reuse, R76 ;  /* 0x000000cab84c723c */ /* 0x080fe6000000184c */
[----:B------:R-:W-:Y:S04]  /*9810*/  IMAD.WIDE.U32 R194, R194, -0x326172a9, RZ ;  /* 0xcd9e8d57c2c27825 */ /* 0x000fe800078e00ff */
[----:B------:R-:W-:Y:S01]  /*9820*/  IMAD.WIDE.U32 R214, R2, -0x2daee0ad, RZ ;  /* 0xd2511f5302d67825 */ /* 0x000fe200078e00ff */
[----:B------:R-:W-:Y:S01]  /*9830*/  LOP3.LUT R2, R222, R198, R201, 0x96, !PT ;  /* 0x000000c6de027212 */ /* 0x000fe200078e96c9 */
[C---:B------:R-:W-:Y:S04]  /*9840*/  HMMA.16816.F32 R80, R176.reuse, R202, R80 ;  /* 0x000000cab050723c */ /* 0x040fe80000001850 */
[----:B------:R-:W-:Y:S01]  /*9850*/  LOP3.LUT R0, R189, R196, R215, 0x96, !PT ;  /* 0x000000c4bd007212 */ /* 0x000fe200078e96d7 */
[----:B------:R-:W-:Y:S01]  /*9860*/  IMAD.WIDE.U32 R202, R2, -0x2daee0ad, RZ ;  /* 0xd2511f5302ca7825 */ /* 0x000fe200078e00ff */
[----:B------:R-:W-:Y:S02]  /*9870*/  LOP3.LUT R2, R221, R212, R195, 0x96, !PT ;  /* 0x000000d4dd027212 */ /* 0x000fe400078e96c3 */
[-C--:B-1----:R-:W-:Y:S03]  /*9880*/  HMMA.16816.F32 R84, R176, R172.reuse, R84 ;  /* 0x000000acb054723c */ /* 0x082fe60000001854 */
[----:B------:R-:W-:Y:S03]  /*9890*/  IMAD.WIDE.U32 R134, R134, -0x2daee0ad, RZ ;  /* 0xd2511f5386867825 */ /* 0x000fe600078e00ff */
[----:B------:R-:W-:Y:S02]  /*98a0*/  LOP3.LUT R134, R189, R134, R203, 0x96, !PT ;  /* 0x00000086bd867212 */ /* 0x000fe400078e96cb */
[C---:B------:R-:W-:Y:S04]  /*98b0*/  HMMA.16816.F32 R88, R184.reuse, R172, R88 ;  /* 0x000000acb858723c */ /* 0x040fe80000001858 */
[----:B------:R-:W-:Y:S01]  /*98c0*/  LOP3.LUT R188, R190, R188, R135, 0x96, !PT ;  /* 0x000000bcbebc7212 */ /* 0x000fe200078e9687 */
[----:B------:R-:W-:Y:S03]  /*98d0*/  IMAD.WIDE.U32 R172, R0, -0x326172a9, RZ ;  /* 0xcd9e8d5700ac7825 */ /* 0x000fe600078e00ff */
[-C--:B------:R-:W-:Y:S03]  /*98e0*/  HMMA.16816.F32 R92, R184, R174.reuse, R92 ;  /* 0x000000aeb85c723c */ /* 0x080fe6000000185c */
[----:B------:R-:W-:Y:S01]  /*98f0*/  LOP3.LUT R0, R219, R194, R173, 0x96, !PT ;  /* 0x000000c2db007212 */ /* 0x000fe200078e96ad */
[----:B------:R-:W-:Y:S01]  /*9900*/  IMAD.MOV.U32 R201, RZ, RZ, R172 ;  /* 0x000000ffffc97224 */ /* 0x000fe200078e00ac */
[----:B------:R-:W-:Y:S01]  /*9910*/  PRMT R198, R172, 0x7773, RZ ;  /* 0x00007773acc67816 */ /* 0x000fe200000000ff */
[----:B------:R-:W-:Y:S01]  /*9920*/  IMAD.WIDE.U32 R196, R188, -0x326172a9, RZ ;  /* 0xcd9e8d57bcc47825 */ /* 0x000fe200078e00ff */
[C---:B------:R-:W-:Y:S01]  /*9930*/  PRMT R193, R172.reuse, 0x7772, RZ ;  /* 0x00007772acc17816 */ /* 0x040fe200000000ff */
[C---:B------:R-:W-:Y:S04]  /*9940*/  HMMA.16816.F32 R96, R176.reuse, R174, R96 ;  /* 0x000000aeb060723c */ /* 0x040fe80000001860 */
[----:B------:R-:W-:Y:S01]  /*9950*/  PRMT R203, R172, 0x7771, RZ ;  /* 0x00007771accb7816 */ /* 0x000fe200000000ff */
[----:B------:R-:W-:Y:S01]  /*9960*/  IMAD.WIDE.U32 R194, R134, -0x326172a9, RZ ;  /* 0xcd9e8d5786c27825 */ /* 0x000fe200078e00ff */
[----:B------:R-:W-:Y:S01]  /*9970*/  LOP3.LUT R135, R221, R200, R197, 0x96, !PT ;  /* 0x000000c8dd877212 */ /* 0x000fe200078e96c5 */
[----:B------:R-:W1:Y:S01]  /*9980*/  LDSM.16.M88.4 R172, [R206+0x3c00] ;  /* 0x003c0000ceac783b */ /* 0x000e620000000200 */
[----:B------:R-:W-:Y:S01]  /*9990*/  PRMT R224, R193, 0x5410, R198 ;  /* 0x00005410c1e07816 */ /* 0x000fe200000000c6 */
[----:B------:R-:W-:Y:S04]  /*99a0*/  DEPBAR.LE SB0, 0x0 ;  /* 0x000080000000791a */ /* 0x000fe80000000000 */
[C---:B------:R-:W-:Y:S01]  /*99b0*/  PRMT R136, R194.reuse, 0x7773, RZ ;  /* 0x00007773c2887816 */ /* 0x040fe200000000ff */
[-C--:B--2---:R-:W-:Y:S01]  /*99c0*/  HMMA.16816.F32 R100, R176, R180.reuse, R100 ;  /* 0x000000b4b064723c */ /* 0x084fe20000001864 */
[----:B------:R-:W-:Y:S04]  /*99d0*/  BAR.SYNC.DEFER_BLOCKING 0x0 ;  /* 0x0000000000007b1d */ /* 0x000fe80000010000 */
[C---:B------:R-:W-:Y:S01]  /*99e0*/  PRMT R132, R194.reuse, 0x7772, RZ ;  /* 0x00007772c2847816 */ /* 0x040fe200000000ff */
[----:B------:R-:W-:Y:S01]  /*99f0*/  IMAD.MOV.U32 R199, RZ, RZ, R194 ;  /* 0x000000ffffc77224 */ /* 0x000fe200078e00c2 */
[----:B------:R-:W-:Y:S01]  /*9a00*/  LOP3.LUT R134, R219, R196, R195, 0x96, !PT ;  /* 0x000000c4db867212 */ /* 0x000fe200078e96c3 */
[C---:B------:R-:W-:Y:S04]  /*9a10*/  HMMA.16816.F32 R104, R184.reuse, R180, R104 ;  /* 0x000000b4b868723c */ /* 0x040fe80000001868 */
[----:B------:R-:W-:Y:S01]  /*9a20*/  PRMT R200, R194, 0x7771, RZ ;  /* 0x00007771c2c87816 */ /* 0x000fe200000000ff */
[----:B------:R-:W-:Y:S01]  /*9a30*/  IMAD.WIDE.U32 R194, R135, -0x2daee0ad, RZ ;  /* 0xd2511f5387c27825 */ /* 0x000fe200078e00ff */
[----:B------:R-:W-:Y:S02]  /*9a40*/  PRMT R229, R132, 0x5410, R136 ;  /* 0x0000541084e57816 */ /* 0x000fe40000000088 */
[----:B------:R-:W-:Y:S01]  /*9a50*/  LOP3.LUT R180, R201, 0xff, RZ, 0xc0, !PT ;  /* 0x000000ffc9b47812 */ /* 0x000fe200078ec0ff */
[-C--:B------:R-:W-:Y:S03]  /*9a60*/  HMMA.16816.F32 R108, R184, R182.reuse, R108 ;  /* 0x000000b6b86c723c */ /* 0x080fe6000000186c */
[----:B------:R-:W-:Y:S01]  /*9a70*/  LOP3.LUT R136, R0, 0xffff, RZ, 0xc0, !PT ;  /* 0x0000ffff00887812 */ /* 0x000fe200078ec0ff */
[----:B------:R-:W-:Y:S01]  /*9a80*/  IMAD.WIDE.U32 R196, R2, -0x2daee0ad, RZ ;  /* 0xd2511f5302c47825 */ /* 0x000fe200078e00ff */
[----:B------:R-:W-:Y:S02]  /*9a90*/  LOP3.LUT R135, R199, 0xff, RZ, 0xc0, !PT ;  /* 0x000000ffc7877812 */ /* 0x000fe400078ec0ff */
[----:B------:R-:W-:Y:S01]  /*9aa0*/  PRMT R203, R180, 0x5410, R203 ;  /* 0x00005410b4cb7816 */ /* 0x000fe200000000cb */
[C---:B------:R-:W-:Y:S04]  /*9ab0*/  HMMA.16816.F32 R112, R176.reuse, R182, R112 ;  /* 0x000000b6b070723c */ /* 0x040fe80000001870 */
[----:B------:R-:W-:Y:S01]  /*9ac0*/  LOP3.LUT R180, R0, 0xff, RZ, 0xc0, !PT ;  /* 0x000000ff00b47812 */ /* 0x000fe200078ec0ff */
[----:B------:R-:W-:Y:S01]  /*9ad0*/  VIADD R188, R217, 0x646e171e ;  /* 0x646e171ed9bc7836 */ /* 0x000fe20000000000 */
[----:B------:R-:W-:Y:S01]  /*9ae0*/  SHF.R.U32.HI R136, RZ, 0x8, R136 ;  /* 0x00000008ff887819 */ /* 0x000fe20000011688 */
[----:B------:R-:W-:Y:S01]  /*9af0*/  IMAD.MOV.U32 R213, RZ, RZ, R196 ;  /* 0x000000ffffd57224 */ /* 0x000fe200078e00c4 */
[----:B------:R-:W-:Y:S01]  /*9b00*/  PRMT R227, R135, 0x5410, R200 ;  /* 0x0000541087e37816 */ /* 0x000fe200000000c8 */
[----:B------:R-:W-:Y:S01]  /*9b10*/  VIADD R135, R210, 0x1 ;  /* 0x00000001d2877836 */ /* 0x000fe20000000000 */
[--C-:B------:R-:W-:Y:S01]  /*9b20*/  PRMT R225, R180, 0x5410, R136.reuse ;  /* 0x00005410b4e17816 */ /* 0x100fe20000000088 */
[-C--:B-1----:R-:W-:Y:S03]  /*9b30*/  HMMA.16816.F32 R116, R176, R172.reuse, R116 ;  /* 0x000000acb074723c */ /* 0x082fe60000001874 */
[----:B------:R-:W-:Y:S02]  /*9b40*/  PRMT R136, R0, 0x7632, R136 ;  /* 0x0000763200887816 */ /* 0x000fe40000000088 */
[----:B------:R-:W-:Y:S02]  /*9b50*/  SHF.R.U32.HI R181, RZ, 0x18, R0 ;  /* 0x00000018ffb57819 */ /* 0x000fe40000011600 */
[----:B------:R-:W-:Y:S01]  /*9b60*/  LOP3.LUT R135, R239, R217, R135, 0x96, !PT ;  /* 0x000000d9ef877212 */ /* 0x000fe200078e9687 */
[C---:B------:R-:W-:Y:S04]  /*9b70*/  HMMA.16816.F32 R120, R184.reuse, R172, R120 ;  /* 0x000000acb878723c */ /* 0x040fe80000001878 */
[C---:B------:R-:W-:Y:S01]  /*9b80*/  LOP3.LUT R0, R134.reuse, 0xffff, RZ, 0xc0, !PT ;  /* 0x0000ffff86007812 */ /* 0x040fe200078ec0ff */
[----:B------:R-:W-:Y:S01]  /*9b90*/  IMAD.WIDE.U32 R182, R135, -0x326172a9, RZ ;  /* 0xcd9e8d5787b67825 */ /* 0x000fe200078e00ff */
[----:B------:R-:W-:Y:S02]  /*9ba0*/  LOP3.LUT R180, R134, 0xff, RZ, 0xc0, !PT ;  /* 0x000000ff86b47812 */ /* 0x000fe400078ec0ff */
[----:B------:R-:W-:Y:S01]  /*9bb0*/  SHF.R.U32.HI R0, RZ, 0x8, R0 ;  /* 0x00000008ff007819 */ /* 0x000fe20000011600 */
[-C--:B------:R-:W-:Y:S03]  /*9bc0*/  HMMA.16816.F32 R124, R184, R174.reuse, R124 ;  /* 0x000000aeb87c723c */ /* 0x080fe6000000187c */
[----:B------:R-:W-:Y:S02]  /*9bd0*/  LOP3.LUT R136, R136, 0xff, RZ, 0xc0, !PT ;  /* 0x000000ff88887812 */ /* 0x000fe400078ec0ff */
[--C-:B------:R-:W-:Y:S02]  /*9be0*/  PRMT R223, R180, 0x5410, R0.reuse ;  /* 0x00005410b4df7816 */ /* 0x100fe40000000000 */
[----:B------:R-:W-:Y:S01]  /*9bf0*/  PRMT R0, R134, 0x7632, R0 ;  /* 0x0000763286007816 */ /* 0x000fe20000000000 */
[----:B------:R-:W-:Y:S04]  /*9c00*/  HMMA.16816.F32 R128, R176, R174, R128 ;  /* 0x000000aeb080723c */ /* 0x000fe80000001880 */
[----:B------:R-:W-:Y:S02]  /*9c10*/  LOP3.LUT R135, R183, R246, RZ, 0x3c, !PT ;  /* 0x000000f6b7877212 */ /* 0x000fe400078e3cff */
[----:B------:R-:W-:Y:S02]  /*9c20*/  PRMT R220, R136, 0x5410, R181 ;  /* 0x0000541088dc7816 */ /* 0x000fe400000000b5 */
[----:B------:R-:W-:Y:S01]  /*9c30*/  SHF.R.U32.HI R136, RZ, 0x18, R134 ;  /* 0x00000018ff887819 */ /* 0x000fe20000011686 */
[----:B------:R-:W-:Y:S01]  /*9c40*/  IMAD.WIDE.U32 R172, R135, -0x2daee0ad, RZ ;  /* 0xd2511f5387ac7825 */ /* 0x000fe200078e00ff */
[----:B------:R-:W-:Y:S02]  /*9c50*/  LOP3.LUT R134, R0, 0xff, RZ, 0xc0, !PT ;  /* 0x000000ff00867812 */ /* 0x000fe400078ec0ff */
[----:B------:R-:W-:Y:S02]  /*9c60*/  LOP3.LUT R0, R182, R245, RZ, 0x3c, !PT ;  /* 0x000000f5b6007212 */ /* 0x000fe400078e3cff */
[----:B------:R-:W-:Y:S02]  /*9c70*/  LOP3.LUT R132, R188, R214, R197, 0x96, !PT ;  /* 0x000000d6bc847212 */ /* 0x000fe400078e96c5 */
[C---:B------:R-:W-:Y:S02]  /*9c80*/  PRMT R212, R196.reuse, 0x7773, RZ ;  /* 0x00007773c4d47816 */ /* 0x040fe400000000ff */
[C---:B------:R-:W-:Y:S02]  /*9c90*/  PRMT R214, R196.reuse, 0x7771, RZ ;  /* 0x00007771c4d67816 */ /* 0x040fe400000000ff */
[----:B------:R-:W-:Y:S02]  /*9ca0*/  PRMT R198, R196, 0x7772, RZ ;  /* 0x00007772c4c67816 */ /* 0x000fe400000000ff */
[----:B------:R-:W-:Y:S02]  /*9cb0*/  LOP3.LUT R196, R183, R242, RZ, 0x3c, !PT ;  /* 0x000000f2b7c47212 */ /* 0x000fe400078e3cff */
[----:B------:R-:W-:Y:S01]  /*9cc0*/  LOP3.LUT R197, R182, R241, RZ, 0x3c, !PT ;  /* 0x000000f1b6c57212 */ /* 0x000fe200078e3cff */
[----:B------:R-:W-:Y:S01]  /*9cd0*/  IMAD.WIDE.U32 R182, R0, -0x2daee0ad, RZ ;  /* 0xd2511f5300b67825 */ /* 0x000fe200078e00ff */
[----:B------:R-:W-:Y:S02]  /*9ce0*/  PRMT R215, R134, 0x5410, R136 ;  /* 0x0000541086d77816 */ /* 0x000fe40000000088 */
[----:B------:R-:W-:Y:S02]  /*9cf0*/  LOP3.LUT R134, R248, R191, R173, 0x96, !PT ;  /* 0x000000bff8867212 */ /* 0x000fe400078e96ad */
[----:B------:R-:W-:Y:S02]  /*9d00*/  LOP3.LUT R0, R192, R172, R183, 0x96, !PT ;  /* 0x000000acc0007212 */ /* 0x000fe400078e96b7 */
[----:B------:R-:W-:Y:S01]  /*9d10*/  LOP3.LUT R2, R188, R202, R195, 0x96, !PT ;  /* 0x000000cabc027212 */ /* 0x000fe200078e96c3 */
[----:B------:R-:W-:Y:S01]  /*9d20*/  IMAD.WIDE.U32 R134, R134, -0x326172a9, RZ ;  /* 0xcd9e8d5786867825 */ /* 0x000fe200078e00ff */
[C---:B------:R-:W-:Y:S02]  /*9d30*/  PRMT R195, R194.reuse, 0x7773, RZ ;  /* 0x00007773c2c37816 */ /* 0x040fe400000000ff */
[----:B------:R-:W-:Y:S01]  /*9d40*/  PRMT R193, R194, 0x7772, RZ ;  /* 0x00007772c2c17816 */ /* 0x000fe200000000ff */
[----:B------:R-:W-:Y:S01]  /*9d50*/  IMAD.WIDE.U32 R172, R0, -0x326172a9, RZ ;  /* 0xcd9e8d5700ac7825 */ /* 0x000fe200078e00ff */
[----:B------:R-:W-:Y:S02]  /*9d60*/  LOP3.LUT R0, R250, R218, R135, 0x96, !PT ;  /* 0x000000dafa007212 */ /* 0x000fe400078e9687 */
[----:B------:R-:W-:Y:S01]  /*9d70*/  PRMT R201, R194, 0x7771, RZ ;  /* 0x00007771c2c97816 */ /* 0x000fe200000000ff */
[----:B------:R-:W-:Y:S01]  /*9d80*/  IMAD.MOV.U32 R202, RZ, RZ, R194 ;  /* 0x000000ffffca7224 */ /* 0x000fe200078e00c2 */
[----:B------:R-:W-:Y:S01]  /*9d90*/  LOP3.LUT R180, R222, R134, R173, 0x96, !PT ;  /* 0x00000086deb47212 */ /* 0x000fe200078e96ad */
[----:B------:R-:W-:Y:S01]  /*9da0*/  IMAD.WIDE.U32 R134, R0, -0x2daee0ad, RZ ;  /* 0xd2511f5300867825 */ /* 0x000fe200078e00ff */
[----:B------:R-:W-:Y:S02]  /*9db0*/  PRMT R226, R193, 0x5410, R195 ;  /* 0x00005410c1e27816 */ /* 0x000fe400000000c3 */
[----:B------:R-:W-:Y:S01]  /*9dc0*/  LOP3.LUT R136, R213, 0xff, RZ, 0xc0, !PT ;  /* 0x000000ffd5887812 */ /* 0x000fe200078ec0ff */
[----:B------:R-:W-:Y:S01]  /*9dd0*/  IMAD.WIDE.U32 R180, R180, -0x2daee0ad, RZ ;  /* 0xd2511f53b4b47825 */ /* 0x000fe200078e00ff */
[----:B------:R-:W-:Y:S02]  /*9de0*/  LOP3.LUT R0, R190, R182, R135, 0x96, !PT ;  /* 0x000000b6be007212 */ /* 0x000fe400078e9687 */
[----:B------:R-:W-:Y:S02]  /*9df0*/  LOP3.LUT R173, R2, 0xff, RZ, 0xc0, !PT ;  /* 0x000000ff02ad7812 */ /* 0x000fe400078ec0ff */
[----:B------:R-:W-:Y:S01]  /*9e00*/  PRMT R214, R136, 0x5410, R214 ;  /* 0x0000541088d67816 */ /* 0x000fe200000000d6 */
[----:B------:R-:W-:Y:S01]  /*9e10*/  IMAD.WIDE.U32 R194, R0, -0x326172a9, RZ ;  /* 0xcd9e8d5700c27825 */ /* 0x000fe200078e00ff */
[----:B------:R-:W-:Y:S02]  /*9e20*/  LOP3.LUT R0, R202, 0xff, RZ, 0xc0, !PT ;  /* 0x000000ffca007812 */ /* 0x000fe400078ec0ff */
[----:B------:R-:W-:Y:S02]  /*9e30*/  LOP3.LUT R134, R189, R134, R181, 0x96, !PT ;  /* 0x00000086bd867212 */ /* 0x000fe400078e96b5 */
[----:B------:R-:W-:Y:S02]  /*9e40*/  PRMT R213, R0, 0x5410, R201 ;  /* 0x0000541000d57816 */ /* 0x000fe400000000c9 */
[----:B------:R-:W-:Y:S01]  /*9e50*/  LOP3.LUT R0, R2, 0xffff, RZ, 0xc0, !PT ;  /* 0x0000ffff02007812 */ /* 0x000fe200078ec0ff */
[----:B------:R-:W-:Y:S01]  /*9e60*/  IMAD.WIDE.U32 R134, R134, -0x326172a9, RZ ;  /* 0xcd9e8d5786867825 */ /* 0x000fe200078e00ff */
[----:B------:R-:W-:Y:S02]  /*9e70*/  LOP3.LUT R193, R221, R172, R195, 0x96, !PT ;  /* 0x000000acddc17212 */ /* 0x000fe400078e96c3 */
[----:B------:R-:W-:Y:S02]  /*9e80*/  SHF.R.U32.HI R0, RZ, 0x8, R0 ;  /* 0x00000008ff007819 */ /* 0x000fe40000011600 */
[C---:B------:R-:W-:Y:S02]  /*9e90*/  PRMT R136, R132.reuse, 0x7632, R136 ;  /* 0x0000763284887816 */ /* 0x040fe40000000088 */
[----:B------:R-:W-:Y:S02]  /*9ea0*/  PRMT R202, R173, 0x5410, R0 ;  /* 0x00005410adca7816 */ /* 0x000fe40000000000 */
[----:B------:R-:W-:Y:S02]  /*9eb0*/  LOP3.LUT R172, R132, 0xffff, RZ, 0xc0, !PT ;  /* 0x0000ffff84ac7812 */ /* 0x000fe400078ec0ff */
[----:B------:R-:W-:Y:S02]  /*9ec0*/  FMNMX3.FTZ R0, R3, R4, R5, !PT ;  /* 0x0000000403007276 */ /* 0x000fe40007810005 */
[----:B------:R-:W-:Y:S02]  /*9ed0*/  SHF.R.U32.HI R182, RZ, 0x18, R132 ;  /* 0x00000018ffb67819 */ /* 0x000fe40000011684 */
[----:B------:R-:W-:Y:S02]  /*9ee0*/  LOP3.LUT R136, R136, 0xff, RZ, 0xc0, !PT ;  /* 0x000000ff88887812 */ /* 0x000fe400078ec0ff */
[----:B------:R-:W-:Y:S02]  /*9ef0*/  LOP3.LUT R183, R132, 0xff, RZ, 0xc0, !PT ;  /* 0x000000ff84b77812 */ /* 0x000fe400078ec0ff */
[----:B------:R-:W-:Y:S02]  /*9f00*/  SHF.R.U32.HI R172, RZ, 0x8, R172 ;  /* 0x00000008ffac7819 */ /* 0x000fe400000116ac */
[----:B------:R-:W-:Y:S02]  /*9f10*/  FMNMX3.FTZ R0, R0, R16, R17, !PT ;  /* 0x0000001000007276 */ /* 0x000fe40007810011 */
[----:B------:R-:W-:Y:S02]  /*9f20*/  PRMT R200, R136, 0x5410, R182 ;  /* 0x0000541088c87816 */ /* 0x000fe400000000b6 */
[----:B------:R-:W-:Y:S02]  /*9f30*/  PRMT R212, R198, 0x5410, R212 ;  /* 0x00005410c6d47816 */ /* 0x000fe400000000d4 */
[----:B------:R-:W-:Y:S02]  /*9f40*/  LOP3.LUT R132, R219, R194, R135, 0x96, !PT ;  /* 0x000000c2db847212 */ /* 0x000fe400078e9687 */
[----:B------:R-:W-:Y:S02]  /*9f50*/  PRMT R201, R183, 0x5410, R172 ;  /* 0x00005410b7c97816 */ /* 0x000fe400000000ac */
[----:B------:R-:W-:Y:S02]  /*9f60*/  PRMT R179, R2, 0x7632, R179 ;  /* 0x0000763202b37816 */ /* 0x000fe400000000b3 */
[----:B------:R-:W-:Y:S02]  /*9f70*/  SHF.R.U32.HI R182, RZ, 0x18, R2 ;  /* 0x00000018ffb67819 */ /* 0x000fe40000011602 */
[----:B------:R-:W-:Y:S02]  /*9f80*/  FMNMX3.FTZ R176, R133, R6, R7, !PT ;  /* 0x0000000685b07276 */ /* 0x000fe40007810007 */
[----:B------:R-:W-:Y:S02]  /*9f90*/  FMNMX3.FTZ R178, R138, R8, R9, !PT ;  /* 0x000000088ab27276 */ /* 0x000fe40007810009 */
[----:B------:R-:W-:Y:S01]  /*9fa0*/  FMNMX3.FTZ R177, R0, R20, R21, !PT ;  /* 0x0000001400b17276 */ /* 0x000fe20007810015 */
[----:B------:R-:W-:Y:S06]  /*9fb0*/  @P0 BRA `(.L_x_277) ;  /* 0xffffffec00800947 */ /* 0x000fec000383ffff */
.L_x_276:
[----:B------:R-:W-:Y:S01]  /*9fc0*/  FMNMX3.FTZ R0, R137, R10, R11, !PT ;  /* 0x0000000a89007276 */ /* 0x000fe2000781000b */
[----:B------:R2:W-:Y:S01]  /*9fd0*/  STL.64 [R1+0xb8], R170 ;  /* 0x0000b8aa01007387 */ /* 0x0005e20000100a00 */
[----:B------:R-:W-:Y:S01]  /*9fe0*/  FMNMX3.FTZ R2, R178, R12, R13, !PT ;  /* 0x0000000cb2027276 */ /* 0x000fe2000781000d */
[----:B------:R-:W-:Y:S01]  /*9ff0*/  IMAD.MOV.U32 R178, RZ, RZ, R134 ;  /* 0x000000ffffb27224 */ /* 0x000fe200078e0086 */
[----:B------:R-:W-:Y:S02]  /*a000*/  FMNMX3.FTZ R136, R177, R32, R33, !PT ;  /* 0x00000020b1887276 */ /* 0x000fe40007810021 */
[----:B------:R-:W-:Y:S01]  /*a010*/  FMNMX3.FTZ R135, R176, R18, R19, !PT ;  /* 0x00000012b0877276 */ /* 0x000fe20007810013 */
[----:B------:R-:W-:Y:S01]  /*a020*/  STL [R1+0x9c], R211 ;  /* 0x00009cd301007387 */ /* 0x000fe20000100800 */
        /* <DEDUP_REMOVED lines=8> */
[----:B------:R3:W-:Y:S01]  /*a0b0*/  STL [R1+0x90], R207 ;  /* 0x000090cf01007387 */ /* 0x0007e20000100800 */
[----:B------:R-:W-:Y:S02]  /*a0c0*/  FMNMX3.FTZ R136, R136, R48, R49, !PT ;  /* 0x0000003088887276 */ /* 0x000fe40007810031 */
[----:B------:R-:W-:Y:S01]  /*a0d0*/  FMNMX3.FTZ R135, R135, R34, R35, !PT ;  /* 0x0000002287877276 */ /* 0x000fe20007810023 */
[----:B------:R4:W-:Y:S01]  /*a0e0*/  STL [R1+0x8c], R206 ;  /* 0x00008cce01007387 */ /* 0x0009e20000100800 */
[----:B------:R-:W-:Y:S02]  /*a0f0*/  FMNMX3.FTZ R0, R0, R30, R31, !PT ;  /* 0x0000001e00007276 */ /* 0x000fe4000781001f */
[----:B------:R-:W-:Y:S01]  /*a100*/  FMNMX3.FTZ R2, R2, R40, R41, !PT ;  /* 0x0000002802027276 */ /* 0x000fe20007810029 */
[----:B------:R-:W-:Y:S01]  /*a110*/  STL [R1+0x88], R204 ;  /* 0x000088cc01007387 */ /* 0x000fe20000100800 */
[----:B------:R-:W-:Y:S01]  /*a120*/  FMNMX3.FTZ R136, R136, R52, R53, !PT ;  /* 0x0000003488887276 */ /* 0x000fe20007810035 */
[----:B--2---:R-:W-:Y:S01]  /*a130*/  IMAD.MOV.U32 R171, RZ, RZ, R231 ;  /* 0x000000ffffab7224 */ /* 0x004fe200078e00e7 */
[----:B------:R-:W-:Y:S01]  /*a140*/  FMNMX3.FTZ R135, R135, R38, R39, !PT ;  /* 0x0000002687877276 */ /* 0x000fe20007810027 */
[----:B------:R2:W-:Y:S01]  /*a150*/  STL [R1+0xac], R122 ;  /* 0x0000ac7a01007387 */ /* 0x0005e20000100800 */
[----:B------:R-:W-:Y:S01]  /*a160*/  FMNMX3.FTZ R0, R0, R42, R43, !PT ;  /* 0x0000002a00007276 */ /* 0x000fe2000781002b */
[----:B------:R-:W-:Y:S01]  /*a170*/  IMAD.MOV.U32 R170, RZ, RZ, R230 ;  /* 0x000000ffffaa7224 */ /* 0x000fe200078e00e6 */
[----:B------:R-:W-:Y:S01]  /*a180*/  FMNMX3.FTZ R2, R2, R44, R45, !PT ;  /* 0x0000002c02027276 */ /* 0x000fe2000781002d */
[----:B------:R2:W-:Y:S01]  /*a190*/  STL [R1+0xa8], R123 ;  /* 0x0000a87b01007387 */ /* 0x0005e20000100800 */
[----:B------:R-:W-:Y:S02]  /*a1a0*/  FMNMX3.FTZ R136, R136, R64, R65, !PT ;  /* 0x0000004088887276 */ /* 0x000fe40007810041 */
[----:B------:R-:W-:Y:S01]  /*a1b0*/  FMNMX3.FTZ R135, R135, R50, R51, !PT ;  /* 0x0000003287877276 */ /* 0x000fe20007810033 */
[----:B------:R-:W-:Y:S01]  /*a1c0*/  STL [R1+0xb0], R127 ;  /* 0x0000b07f01007387 */ /* 0x000fe20000100800 */
[----:B------:R-:W-:Y:S02]  /*a1d0*/  FMNMX3.FTZ R0, R0, R46, R47, !PT ;  /* 0x0000002e00007276 */ /* 0x000fe4000781002f */
[----:B------:R-:W-:Y:S02]  /*a1e0*/  FMNMX3.FTZ R2, R2, R56, R57, !PT ;  /* 0x0000003802027276 */ /* 0x000fe40007810039 */
[----:B------:R-:W-:Y:S01]  /*a1f0*/  FMNMX3.FTZ R136, R136, R68, R69, !PT ;  /* 0x0000004488887276 */ /* 0x000fe20007810045 */
[----:B---3--:R-:W-:Y:S01]  /*a200*/  IMAD.MOV.U32 R207, RZ, RZ, R249 ;  /* 0x000000ffffcf7224 */ /* 0x008fe200078e00f9 */
[----:B------:R-:W-:Y:S02]  /*a210*/  FMNMX3.FTZ R135, R135, R54, R55, !PT ;  /* 0x0000003687877276 */ /* 0x000fe40007810037 */
[----:B------:R-:W-:Y:S01]  /*a220*/  FMNMX3.FTZ R0, R0, R58, R59, !PT ;  /* 0x0000003a00007276 */ /* 0x000fe2000781003b */
[----:B----4-:R-:W-:Y:S01]  /*a230*/  IMAD.MOV.U32 R206, RZ, RZ, R248 ;  /* 0x000000ffffce7224 */ /* 0x010fe200078e00f8 */
        /* <DEDUP_REMOVED lines=28> */
[----:B------:R-:W3:Y:S01]  /*a400*/  SHFL.BFLY PT, R177, R136, 0x2, 0x1f ;  /* 0x0c401f0088b17f89 */ /* 0x000ee200000e0000 */
[----:B------:R-:W-:Y:S02]  /*a410*/  FMNMX3.FTZ R2, R2, R120, R121, !PT ;  /* 0x0000007802027276 */ /* 0x000fe40007810079 */
[----:B-1----:R-:W-:Y:S02]  /*a420*/  FMNMX3.FTZ R173, R135, R118, R119, !PT ;  /* 0x0000007687ad7276 */ /* 0x002fe40007810077 */
[----:B------:R-:W-:Y:S01]  /*a430*/  FMNMX3.FTZ R0, R0, R122, R123, !PT ;  /* 0x0000007a00007276 */ /* 0x000fe2000781007b */
[----:B--2---:R-:W-:Y:S01]  /*a440*/  IMAD.MOV.U32 R122, RZ, RZ, R236 ;  /* 0x000000ffff7a7224 */ /* 0x004fe200078e00ec */
[----:B------:R-:W-:Y:S01]  /*a450*/  FMNMX3.FTZ R174, R2, R124, R125, !PT ;  /* 0x0000007c02ae7276 */ /* 0x000fe2000781007d */
[----:B------:R-:W-:Y:S01]  /*a460*/  IMAD.MOV.U32 R123, RZ, RZ, R237 ;  /* 0x000000ffff7b7224 */ /* 0x000fe200078e00ed */
[----:B------:R-:W-:Y:S02]  /*a470*/  FMNMX3.FTZ R173, R173, R130, R131, !PT ;  /* 0x00000082adad7276 */ /* 0x000fe40007810083 */
[----:B------:R-:W-:Y:S01]  /*a480*/  FMNMX3.FTZ R0, R0, R126, R127, !PT ;  /* 0x0000007e00007276 */ /* 0x000fe2000781007f */
[----:B------:R-:W1:Y:S01]  /*a490*/  SHFL.BFLY PT, R176, R174, 0x2, 0x1f ;  /* 0x0c401f00aeb07f89 */ /* 0x000e6200000e0000 */
[----:B------:R-:W-:Y:S02]  /*a4a0*/  LOP3.LUT R172, R179, 0xff, RZ, 0xc0, !PT ;  /* 0x000000ffb3ac7812 */ /* 0x000fe400078ec0ff */
[C---:B------:R-:W-:Y:S05]  /*a4b0*/  PRMT R135, R134.reuse, 0x7773, RZ ;  /* 0x0000777386877816 */ /* 0x040fea00000000ff */
[----:B------:R-:W2:Y:S01]  /*a4c0*/  SHFL.BFLY PT, R175, R173, 0x2, 0x1f ;  /* 0x0c401f00adaf7f89 */ /* 0x000ea200000e0000 */
[C---:B------:R-:W-:Y:S02]  /*a4d0*/  PRMT R179, R134.reuse, 0x7771, RZ ;  /* 0x0000777186b37816 */ /* 0x040fe400000000ff */
[----:B------:R-:W-:Y:S05]  /*a4e0*/  PRMT R134, R134, 0x7772, RZ ;  /* 0x0000777286867816 */ /* 0x000fea00000000ff */
[----:B------:R-:W4:Y:S01]  /*a4f0*/  SHFL.BFLY PT, R2, R0, 0x2, 0x1f ;  /* 0x0c401f0000027f89 */ /* 0x000f2200000e0000 */
[----:B------:R-:W-:Y:S02]  /*a500*/  PRMT R194, R172, 0x5410, R182 ;  /* 0x00005410acc27816 */ /* 0x000fe400000000b6 */
[----:B------:R-:W-:Y:S01]  /*a510*/  PRMT R236, R134, 0x5410, R135 ;  /* 0x0000541086ec7816 */ /* 0x000fe20000000087 */
[----:B------:R-:W-:Y:S01]  /*a520*/  IMAD.WIDE.U32 R134, R193, -0x2daee0ad, RZ ;  /* 0xd2511f53c1867825 */ /* 0x000fe200078e00ff */
[----:B---3--:R-:W-:Y:S02]  /*a530*/  FMNMX.FTZ R136, R136, R177, !PT ;  /* 0x000000b188887209 */ /* 0x008fe40007810000 */
[----:B------:R-:W-:Y:S01]  /*a540*/  LOP3.LUT R178, R178, 0xff, RZ, 0xc0, !PT ;  /* 0x000000ffb2b27812 */ /* 0x000fe200078ec0ff */
[----:B------:R-:W-:Y:S01]  /*a550*/  IMAD.MOV.U32 R177, RZ, RZ, R134 ;  /* 0x000000ffffb17224 */ /* 0x000fe200078e0086 */
[----:B------:R-:W-:Y:S02]  /*a560*/  LOP3.LUT R172, R188, R180, R135, 0x96, !PT ;  /* 0x000000b4bcac7212 */ /* 0x000fe400078e9687 */
[C---:B------:R-:W-:Y:S02]  /*a570*/  PRMT R135, R134.reuse, 0x7773, RZ ;  /* 0x0000777386877816 */ /* 0x040fe400000000ff */
[C---:B------:R-:W-:Y:S02]  /*a580*/  PRMT R180, R134.reuse, 0x7771, RZ ;  /* 0x0000777186b47816 */ /* 0x040fe400000000ff */
[----:B------:R-:W-:Y:S02]  /*a590*/  PRMT R134, R134, 0x7772, RZ ;  /* 0x0000777286867816 */ /* 0x000fe400000000ff */
[----:B------:R-:W-:Y:S02]  /*a5a0*/  PRMT R232, R178, 0x5410, R179 ;  /* 0x00005410b2e87816 */ /* 0x000fe400000000b3 */
[----:B------:R-:W-:Y:S02]  /*a5b0*/  PRMT R234, R134, 0x5410, R135 ;  /* 0x0000541086ea7816 */ /* 0x000fe40000000087 */
[----:B-1----:R-:W-:Y:S02]  /*a5c0*/  FMNMX.FTZ R134, R174, R176, !PT ;  /* 0x000000b0ae867209 */ /* 0x002fe40007810000 */
[----:B------:R-:W-:Y:S02]  /*a5d0*/  LOP3.LUT R174, R132, 0xffff, RZ, 0xc0, !PT ;  /* 0x0000ffff84ae7812 */ /* 0x000fe400078ec0ff */
[----:B--2---:R-:W-:Y:S02]  /*a5e0*/  FMNMX.FTZ R135, R173, R175, !PT ;  /* 0x000000afad877209 */ /* 0x004fe40007810000 */
[----:B----4-:R-:W-:Y:S01]  /*a5f0*/  FMNMX.FTZ R0, R0, R2, !PT ;  /* 0x0000000200007209 */ /* 0x010fe20007810000 */
[----:B------:R-:W1:Y:S01]  /*a600*/  SHFL.BFLY PT, R175, R136, 0x1, 0x1f ;  /* 0x0c201f0088af7f89 */ /* 0x000e6200000e0000 */
[----:B------:R-:W-:Y:S02]  /*a610*/  SHF.R.U32.HI R2, RZ, 0x8, R174 ;  /* 0x00000008ff027819 */ /* 0x000fe400000116ae */
[C---:B------:R-:W-:Y:S05]  /*a620*/  LOP3.LUT R173, R132.reuse, 0xff, RZ, 0xc0, !PT ;  /* 0x000000ff84ad7812 */ /* 0x040fea00078ec0ff */
[----:B------:R-:W2:Y:S01]  /*a630*/  SHFL.BFLY PT, R174, R135, 0x1, 0x1f ;  /* 0x0c201f0087ae7f89 */ /* 0x000ea200000e0000 */
[--C-:B------:R-:W-:Y:S02]  /*a640*/  PRMT R187, R173, 0x5410, R2.reuse ;  /* 0x00005410adbb7816 */ /* 0x100fe40000000002 */
[----:B------:R-:W-:Y:S02]  /*a650*/  PRMT R2, R132, 0x7632, R2 ;  /* 0x0000763284027816 */ /* 0x000fe40000000002 */
[----:B------:R-:W-:Y:S02]  /*a660*/  SHF.R.U32.HI R132, RZ, 0x18, R132 ;  /* 0x00000018ff847819 */ /* 0x000fe40000011684 */
[----:B------:R-:W-:Y:S02]  /*a670*/  LOP3.LUT R2, R2, 0xff, RZ, 0xc0, !PT ;  /* 0x000000ff02027812 */ /* 0x000fe400078ec0ff */
[----:B------:R-:W-:Y:S02]  /*a680*/  LOP3.LUT R173, R172, 0xffff, RZ, 0xc0, !PT ;  /* 0x0000ffffacad7812 */ /* 0x000fe400078ec0ff */
[----:B------:R-:W-:Y:S02]  /*a690*/  PRMT R231, R2, 0x5410, R132 ;  /* 0x0000541002e77816 */ /* 0x000fe40000000084 */
[----:B------:R-:W-:Y:S01]  /*a6a0*/  SHF.R.U32.HI R173, RZ, 0x8, R173 ;  /* 0x00000008ffad7819 */ /* 0x000fe200000116ad */
[----:B------:R-:W3:Y:S01]  /*a6b0*/  SHFL.BFLY PT, R132, R134, 0x1, 0x1f ;  /* 0x0c201f0086847f89 */ /* 0x000ee200000e0000 */
[----:B-1----:R-:W-:Y:S07]  /*a6c0*/  FMNMX.FTZ R136, R136, R175, !PT ;  /* 0x000000af88887209 */ /* 0x002fee0007810000 */
[----:B------:R-:W1:Y:S01]  /*a6d0*/  SHFL.BFLY PT, R2, R0, 0x1, 0x1f ;  /* 0x0c201f0000027f89 */ /* 0x000e6200000e0000 */
[----:B--2---:R-:W-:Y:S02]  /*a6e0*/  FMNMX.FTZ R135, R135, R174, !PT ;  /* 0x000000ae87877209 */ /* 0x004fe40007810000 */
[----:B------:R-:W-:Y:S02]  /*a6f0*/  LOP3.LUT R174, R172, 0xff, RZ, 0xc0, !PT ;  /* 0x000000ffacae7812 */ /* 0x000fe400078ec0ff */
[----:B------:R-:W-:Y:S02]  /*a700*/  FSETP.NEU.FTZ.AND P1, PT, R136, -INF , PT ;  /* 0xff8000008800780b */ /* 0x000fe40003f3d000 */
[----:B------:R-:W-:Y:S02]  /*a710*/  PRMT R198, R174, 0x5410, R173 ;  /* 0x00005410aec67816 */ /* 0x000fe400000000ad */
[----:B------:R-:W-:Y:S02]  /*a720*/  PRMT R174, R172, 0x7632, R174 ;  /* 0x00007632acae7816 */ /* 0x000fe400000000ae */
[----:B------:R-:W-:Y:S02]  /*a730*/  SHF.R.U32.HI R173, RZ, 0x18, R172 ;  /* 0x00000018ffad7819 */ /* 0x000fe400000116ac */
[----:B------:R-:W-:Y:S02]  /*a740*/  LOP3.LUT R172, R174, 0xff, RZ, 0xc0, !PT ;  /* 0x000000ffaeac7812 */ /* 0x000fe400078ec0ff */
[C---:B------:R-:W-:Y:S02]  /*a750*/  FSETP.NEU.FTZ.AND P0, PT, R135.reuse, -INF , PT ;  /* 0xff8000008700780b */ /* 0x040fe40003f1d000 */
[----:B------:R-:W-:Y:S01]  /*a760*/  PRMT R199, R172, 0x5410, R173 ;  /* 0x00005410acc77816 */ /* 0x000fe200000000ad */
[----:B------:R-:W-:Y:S01]  /*a770*/  FMUL.FTZ R172, R136, UR4 ;  /* 0x0000000488ac7c20 */ /* 0x000fe20008410000 */
[----:B---3--:R-:W-:Y:S01]  /*a780*/  FMNMX.FTZ R134, R134, R132, !PT ;  /* 0x0000008486867209 */ /* 0x008fe20007810000 */
[----:B------:R-:W-:Y:S01]  /*a790*/  FMUL.FTZ R173, R135, UR4 ;  /* 0x0000000487ad7c20 */ /* 0x000fe20008410000 */
[----:B------:R-:W-:Y:S02]  /*a7a0*/  LOP3.LUT R132, R177, 0xff, RZ, 0xc0, !PT ;  /* 0x000000ffb1847812 */ /* 0x000fe400078ec0ff */
[----:B------:R-:W-:Y:S02]  /*a7b0*/  FSEL R172, R172, RZ, P1 ;  /* 0x000000ffacac7208 */ /* 0x000fe40000800000 */
[----:B------:R-:W-:Y:S02]  /*a7c0*/  PRMT R230, R132, 0x5410, R180 ;  /* 0x0000541084e67816 */ /* 0x000fe400000000b4 */
[----:B-1----:R-:W-:Y:S01]  /*a7d0*/  FMNMX.FTZ R132, R0, R2, !PT ;  /* 0x0000000200847209 */ /* 0x002fe20007810000 */
[--C-:B------:R-:W-:Y:S01]  /*a7e0*/  FFMA.FTZ R174, R16, UR4, -R172.reuse ;  /* 0x0000000410ae7c23 */ /* 0x100fe200080108ac */
[----:B------:R-:W-:Y:S01]  /*a7f0*/  FSEL R0, R173, RZ, P0 ;  /* 0x000000ffad007208 */ /* 0x000fe20000000000 */
[--C-:B------:R-:W-:Y:S01]  /*a800*/  FFMA.FTZ R16, R112, UR4, -R172.reuse ;  /* 0x0000000470107c23 */ /* 0x100fe200080108ac */
[----:B------:R-:W-:Y:S01]  /*a810*/  FSETP.NEU.FTZ.AND P0, PT, R134, -INF , PT ;  /* 0xff8000008600780b */ /* 0x000fe20003f1d000 */
[--C-:B------:R-:W-:Y:S01]  /*a820*/  FFMA.FTZ R2, R113, UR4, -R172.reuse ;  /* 0x0000000471027c23 */ /* 0x100fe200080108ac */
[--C-:B------:R-:W-:Y:S01]  /*a830*/  FFMA.FTZ R237, R85, UR4, -R172.reuse ;  /* 0x0000000455ed7c23 */ /* 0x100fe200080108ac */
[--C-:B------:R-:W-:Y:S01]  /*a840*/  FFMA.FTZ R175, R17, UR4, -R172.reuse ;  /* 0x0000000411af7c23 */ /* 0x100fe200080108ac */
[----:B------:R1:W-:Y:S01]  /*a850*/  STL [R1+0x14], R16 ;  /* 0x0000141001007387 */ /* 0x0003e20000100800 */
[--C-:B------:R-:W-:Y:S01]  /*a860*/  FFMA.FTZ R176, R5, UR4, -R172.reuse ;  /* 0x0000000405b07c23 */ /* 0x100fe200080108ac */
[--C-:B------:R-:W-:Y:S01]  /*a870*/  FFMA.FTZ R248, R84, UR4, -R172.reuse ;  /* 0x0000000454f87c23 */ /* 0x100fe200080108ac */
[----:B------:R-:W-:Y:S01]  /*a880*/  IMAD.MOV.U32 R5, RZ, RZ, R239 ;  /* 0x000000ffff057224 */ /* 0x000fe200078e00ef */
[----:B------:R2:W-:Y:S01]  /*a890*/  STL [R1+0x18], R2 ;  /* 0x0000180201007387 */ /* 0x0005e20000100800 */
        /* <DEDUP_REMOVED lines=20> */
[----:B-1----:R-:W-:Y:S02]  /*a9e0*/  IMAD.MOV.U32 R16, RZ, RZ, R206 ;  /* 0x000000ffff107224 */ /* 0x002fe400078e00ce */
[--C-:B------:R-:W-:Y:S01]  /*a9f0*/  FFMA.FTZ R206, R101, UR4, -R172.reuse ;  /* 0x0000000465ce7c23 */ /* 0x100fe200080108ac */
[--C-:B------:R-:W-:Y:S01]  /*aa00*/  FFMA.FTZ R228, R128, UR4, -R172.reuse ;  /* 0x0000000480e47c23 */ /* 0x100fe200080108ac */
[--C-:B------:R-:W-:Y:S01]  /*aa10*/  FFMA.FTZ R208, R129, UR4, -R172.reuse ;  /* 0x0000000481d07c23 */ /* 0x100fe200080108ac */
[--C-:B--2---:R-:W-:Y:S01]  /*aa20*/  FFMA.FTZ R2, R100, UR4, -R172.reuse ;  /* 0x0000000464027c23 */ /* 0x104fe200080108ac */
[--C-:B------:R-:W-:Y:S01]  /*aa30*/  FFMA.FTZ R207, R116, UR4, -R172.reuse ;  /* 0x0000000474cf7c23 */ /* 0x100fe200080108ac */
[----:B------:R-:W-:Y:S01]  /*aa40*/  FFMA.FTZ R172, R117, UR4, -R172 ;  /* 0x0000000475ac7c23 */ /* 0x000fe200080108ac */
[----:B------:R-:W-:Y:S01]  /*aa50*/  FFMA.FTZ R128, R83, UR4, -R0 ;  /* 0x0000000453807c23 */ /* 0x000fe20008010800 */
[----:B------:R-:W-:Y:S01]  /*aa60*/  MOV R83, R237 ;  /* 0x000000ed00537202 */ /* 0x000fe20000000f00 */
[----:B------:R-:W-:Y:S02]  /*aa70*/  IMAD.MOV.U32 R101, RZ, RZ, R2 ;  /* 0x000000ffff657224 */ /* 0x000fe400078e0002 */
[----:B------:R-:W-:Y:S01]  /*aa80*/  FADD.FTZ R2, -R136, R3 ;  /* 0x0000000388027221 */ /* 0x000fe20000010100 */
[--C-:B------:R-:W-:Y:S01]  /*aa90*/  FFMA.FTZ R247, R98, UR4, -R0.reuse ;  /* 0x0000000462f77c23 */ /* 0x100fe20008010800 */
[----:B------:R-:W-:Y:S01]  /*aaa0*/  FFMA.FTZ R37, R18, UR4, -R0 ;  /* 0x0000000412257c23 */ /* 0x000fe20008010800 */
[----:B------:R-:W-:Y:S02]  /*aab0*/  IMAD.MOV.U32 R98, RZ, RZ, R248 ;  /* 0x000000ffff627224 */ /* 0x000fe400078e00f8 */
[----:B------:R-:W-:Y:S01]  /*aac0*/  FMUL.FTZ R3, R134, UR4 ;  /* 0x0000000486037c20 */ /* 0x000fe20008410000 */
[----:B------:R-:W-:Y:S02]  /*aad0*/  IMAD.MOV.U32 R4, RZ, RZ, R238 ;  /* 0x000000ffff047224 */ /* 0x000fe400078e00ee */
[--C-:B------:R-:W-:Y:S01]  /*aae0*/  FFMA.FTZ R117, R82, UR4, -R0.reuse ;  /* 0x0000000452757c23 */ /* 0x100fe20008010800 */
[--C-:B------:R-:W-:Y:S01]  /*aaf0*/  FFMA.FTZ R251, R86, UR4, -R0.reuse ;  /* 0x0000000456fb7c23 */ /* 0x100fe20008010800 */
[--C-:B------:R-:W-:Y:S01]  /*ab00*/  FFMA.FTZ R127, R118, UR4, -R0.reuse ;  /* 0x00000004767f7c23 */ /* 0x100fe20008010800 */
[----:B------:R-:W-:Y:S01]  /*ab10*/  FSEL R3, R3, RZ, P0 ;  /* 0x000000ff03037208 */ /* 0x000fe20000000000 */
[--C-:B------:R-:W-:Y:S01]  /*ab20*/  FFMA.FTZ R53, R34, UR4, -R0.reuse ;  /* 0x0000000422357c23 */ /* 0x100fe20008010800 */
[----:B------:R-:W-:Y:S01]  /*ab30*/  FSETP.NEU.FTZ.AND P0, PT, R132, -INF , PT ;  /* 0xff8000008400780b */ /* 0x000fe20003f1d000 */
[--C-:B------:R-:W-:Y:S01]  /*ab40*/  FFMA.FTZ R69, R50, UR4, -R0.reuse ;  /* 0x0000000432457c23 */ /* 0x100fe20008010800 */
[--C-:B------:R-:W-:Y:S01]  /*ab50*/  FFMA.FTZ R80, R51, UR4, -R0.reuse ;  /* 0x0000000433507c23 */ /* 0x100fe20008010800 */
[--C-:B------:R-:W-:Y:S01]  /*ab60*/  FFMA.FTZ R84, R67, UR4, -R0.reuse ;  /* 0x0000000443547c23 */ /* 0x100fe20008010800 */
[--C-:B------:R-:W-:Y:S01]  /*ab70*/  FFMA.FTZ R85, R38, UR4, -R0.reuse ;  /* 0x0000000426557c23 */ /* 0x100fe20008010800 */
[--C-:B------:R-:W-:Y:S01]  /*ab80*/  HSET2.LE.AND R38, R203, R209.reuse, PT ;  /* 0x000000d1cb267233 */ /* 0x100fe20003803000 */
        /* <DEDUP_REMOVED lines=10> */
[----:B------:R-:W-:Y:S01]  /*ac30*/  LOP3.LUT R39, R224, 0xff00ff, RZ, 0xc0, !PT ;  /* 0x00ff00ffe0277812 */ /* 0x000fe200078ec0ff */
        /* <DEDUP_REMOVED lines=11> */
[----:B------:R-:W-:Y:S01]  /*acf0*/  FFMA.FTZ R82, R131, UR4, -R0 ;  /* 0x0000000483527c23 */ /* 0x000fe20008010800 */
[----:B------:R-:W-:Y:S01]  /*ad00*/  FADD.FTZ R0, -R135, R133 ;  /* 0x0000008587007221 */ /* 0x000fe20000010100 */
[--C-:B------:R-:W-:Y:S01]  /*ad10*/  FFMA.FTZ R66, R44, UR4, -R3.reuse ;  /* 0x000000042c427c23 */ /* 0x100fe20008010803 */
[----:B------:R-:W-:Y:S01]  /*ad20*/  FFMA.FTZ R113, R72, UR4, -R3 ;  /* 0x0000000448717c23 */ /* 0x000fe20008010803 */
[----:B------:R-:W-:Y:S01]  /*ad30*/  MUFU.EX2 R44, R18 ;  /* 0x00000012002c7308 */ /* 0x000fe20000000800 */
[----:B------:R-:W-:Y:S01]  /*ad40*/  FMUL.FTZ R0, R0, UR4 ;  /* 0x0000000400007c20 */ /* 0x000fe20008410000 */
[----:B------:R-:W-:Y:S01]  /*ad50*/  FMUL.FTZ R72, R132, UR4 ;  /* 0x0000000484487c20 */ /* 0x000fe20008410000 */
[----:B------:R1:W-:Y:S01]  /*ad60*/  STL [R1+0xa0], R172 ;  /* 0x0000a0ac01007387 */ /* 0x0003e20000100800 */
[----:B------:R-:W-:Y:S02]  /*ad70*/  IMAD.MOV.U32 R55, RZ, RZ, R5 ;  /* 0x000000ffff377224 */ /* 0x000fe400078e0005 */
[--C-:B------:R-:W-:Y:S01]  /*ad80*/  FFMA.FTZ R67, R45, UR4, -R3.reuse ;  /* 0x000000042d437c23 */ /* 0x100fe20008010803 */
[--C-:B------:R-:W-:Y:S01]  /*ad90*/  FFMA.FTZ R49, R9, UR4, -R3.reuse ;  /* 0x0000000409317c23 */ /* 0x100fe20008010803 */
[----:B------:R-:W-:Y:S02]  /*ada0*/  FSEL R72, R72, RZ, P0 ;  /* 0x000000ff48487208 */ /* 0x000fe40000000000 */
[----:B------:R-:W2:Y:S01]  /*adb0*/  MUFU.EX2 R0, R0 ;  /* 0x0000000000007308 */ /* 0x000ea20000000800 */
[----:B------:R-:W-:Y:S01]  /*adc0*/  FMUL.FTZ R2, R2, UR4 ;  /* 0x0000000402027c20 */ /* 0x000fe20008410000 */
[----:B------:R-:W-:Y:S02]  /*add0*/  IMAD.MOV.U32 R54, RZ, RZ, R4 ;  /* 0x000000ffff367224 */ /* 0x000fe400078e0004 */
[--C-:B------:R-:W-:Y:S01]  /*ade0*/  FFMA.FTZ R50, R24, UR4, -R3.reuse ;  /* 0x0000000418327c23 */ /* 0x100fe20008010803 */
[--C-:B------:R-:W-:Y:S01]  /*adf0*/  FFMA.FTZ R14, R14, UR4, -R72.reuse ;  /* 0x000000040e0e7c23 */ /* 0x100fe20008010848 */
[----:B------:R-:W-:Y:S01]  /*ae00*/  FFMA.FTZ R15, R15, UR4, -R72 ;  /* 0x000000040f0f7c23 */ /* 0x000fe20008010848 */
[----:B------:R-:W-:Y:S03]  /*ae10*/  IMAD.WIDE.U32 R4, R196, -0x2daee0ad, RZ ;  /* 0xd2511f53c4047825 */ /* 0x000fe600078e00ff */
[----:B------:R-:W3:Y:S01]  /*ae20*/  MUFU.EX2 R2, R2 ;  /* 0x0000000200027308 */ /* 0x000ee20000000800 */
[----:B------:R4:W-:Y:S01]  /*ae30*/  STL [R1+0xa4], R136 ;  /* 0x0000a48801007387 */ /* 0x0009e20000100800 */
[--C-:B------:R-:W-:Y:S01]  /*ae40*/  FFMA.FTZ R12, R12, UR4, -R3.reuse ;  /* 0x000000040c0c7c23 */ /* 0x100fe20008010803 */
[----:B------:R-:W-:Y:S01]  /*ae50*/  FFMA.FTZ R87, R104, UR4, -R3 ;  /* 0x0000000468577c23 */ /* 0x000fe20008010803 */
[----:B------:R-:W-:Y:S06]  /*ae60*/  LOP3.LUT R5, R122, R191, R5, 0x96, !PT ;  /* 0x000000bf7a057212 */ /* 0x000fec00078e9605 */
[----:B------:R-:W1:Y:S01]  /*ae70*/  MUFU.EX2 R173, R173 ;  /* 0x000000ad00ad7308 */ /* 0x000e620000000800 */
[----:B------:R-:W-:Y:S04]  /*ae80*/  IMAD.WIDE.U32 R6, R197, -0x2daee0ad, RZ ;  /* 0xd2511f53c5067825 */ /* 0x000fe800078e00ff */
[----:B--2---:R-:W-:Y:S05]  /*ae90*/  FMUL.FTZ R18, R0, R150 ;  /* 0x0000009600127220 */ /* 0x004fea0000410000 */
[----:B------:R-:W-:Y:S01]  /*aea0*/  MUFU.EX2 R114, R174 ;  /* 0x000000ae00727308 */ /* 0x000fe20000000800 */
[----:B------:R-:W-:Y:S01]  /*aeb0*/  FFMA.FTZ R51, R25, UR4, -R3 ;  /* 0x0000000419337c23 */ /* 0x000fe20008010803 */
[----:B------:R-:W-:Y:S01]  /*aec0*/  LOP3.LUT R36, R192, R4, R7, 0x96, !PT ;  /* 0x00000004c0247212 */ /* 0x000fe200078e9607 */
[----:B------:R-:W-:Y:S07]  /*aed0*/  IMAD.WIDE.U32 R24, R5, -0x326172a9, RZ ;  /* 0xcd9e8d5705187825 */ /* 0x000fee00078e00ff */
[----:B------:R2:W-:Y:S01]  /*aee0*/  MUFU.EX2 R150, R14 ;  /* 0x0000000e00967308 */ /* 0x0005e20000000800 */
[----:B------:R-:W-:Y:S01]  /*aef0*/  FFMA.FTZ R197, R93, UR4, -R3 ;  /* 0x000000045dc57c23 */ /* 0x000fe20008010803 */
[----:B------:R-:W-:Y:S08]  /*af00*/  IMAD.MOV.U32 R93, RZ, RZ, R123 ;  /* 0x000000ffff5d7224 */ /* 0x000ff000078e007b */
[----:B------:R4:W-:Y:S01]  /*af10*/  MUFU.EX2 R174, R15 ;  /* 0x0000000f00ae7308 */ /* 0x0009e20000000800 */
[--C-:B------:R-:W-:Y:S01]  /*af20*/  FFMA.FTZ R116, R77, UR4, -R3.reuse ;  /* 0x000000044d747c23 */ /* 0x100fe20008010803 */
[--C-:B------:R-:W-:Y:S01]  /*af30*/  FFMA.FTZ R123, R121, UR4, -R3.reuse ;  /* 0x00000004797b7c23 */ /* 0x100fe20008010803 */
[----:B------:R-:W-:Y:S01]  /*af40*/  FFMA.FTZ R77, R120, UR4, -R3 ;  /* 0x00000004784d7c23 */ /* 0x000fe20008010803 */
[----:B------:R-:W-:Y:S02]  /*af50*/  IMAD.MOV.U32 R118, RZ, RZ, R20 ;  /* 0x000000ffff767224 */ /* 0x000fe400078e0014 */
[C---:B---3--:R-:W-:Y:S01]  /*af60*/  FMUL.FTZ R4, R2.reuse, R152 ;  /* 0x0000009802047220 */ /* 0x048fe20000410000 */
[----:B------:R-:W-:Y:S02]  /*af70*/  IMAD.MOV.U32 R120, RZ, RZ, R16 ;  /* 0x000000ffff787224 */ /* 0x000fe400078e0010 */
[C---:B------:R-:W-:Y:S01]  /*af80*/  FMUL.FTZ R5, R2.reuse, R153 ;  /* 0x0000009902057220 */ /* 0x040fe20000410000 */
[----:B------:R-:W-:Y:S02]  /*af90*/  IMAD.MOV.U32 R121, RZ, RZ, R17 ;  /* 0x000000ffff797224 */ /* 0x000fe400078e0011 */
[C---:B------:R-:W-:Y:S01]  /*afa0*/  FMUL.FTZ R16, R2.reuse, R148 ;  /* 0x0000009402107220 */ /* 0x040fe20000410000 */
[C---:B------:R-:W-:Y:S01]  /*afb0*/  FMUL.FTZ R17, R2.reuse, R149 ;  /* 0x0000009502117220 */ /* 0x040fe20000410000 */
[C---:B------:R-:W-:Y:S01]  /*afc0*/  FMUL.FTZ R20, R2.reuse, R144 ;  /* 0x0000009002147220 */ /* 0x040fe20000410000 */
[C---:B------:R-:W-:Y:S01]  /*afd0*/  FMUL.FTZ R21, R2.reuse, R145 ;  /* 0x0000009102157220 */ /* 0x040fe20000410000 */
[C---:B------:R-:W-:Y:S01]  /*afe0*/  FMUL.FTZ R32, R2.reuse, R140 ;  /* 0x0000008c02207220 */ /* 0x040fe20000410000 */
[C---:B------:R-:W-:Y:S01]  /*aff0*/  FMUL.FTZ R33, R2.reuse, R141 ;  /* 0x0000008d02217220 */ /* 0x040fe20000410000 */
[----:B------:R-:W-:Y:S01]  /*b000*/  MOV R141, R121 ;  /* 0x00000079008d7202 */ /* 0x000fe20000000f00 */
[----:B-1----:R-:W-:Y:S01]  /*b010*/  FFMA.FTZ R233, R2, R233, R173 ;  /* 0x000000e902e97223 */ /* 0x002fe200000100ad */
[----:B------:R-:W-:Y:S01]  /*b020*/  LOP3.LUT R2, R170, R218, R25, 0x96, !PT ;  /* 0x000000daaa027212 */ /* 0x000fe200078e9619 */
[----:B--2---:R-:W-:Y:S01]  /*b030*/  IMAD.MOV.U32 R14, RZ, RZ, R170 ;  /* 0x000000ffff0e7224 */ /* 0x004fe200078e00aa */
[----:B------:R1:W-:Y:S01]  /*b040*/  MUFU.EX2 R172, R37 ;  /* 0x0000002500ac7308 */ /* 0x0003e20000000800 */
[----:B----4-:R-:W-:Y:S02]  /*b050*/  IMAD.MOV.U32 R15, RZ, RZ, R171 ;  /* 0x000000ffff0f7224 */ /* 0x010fe400078e00ab */
[--C-:B------:R-:W-:Y:S01]  /*b060*/  FFMA.FTZ R196, R92, UR4, -R3.reuse ;  /* 0x000000045cc47c23 */ /* 0x100fe20008010803 */
[----:B------:R-:W2:Y:S01]  /*b070*/  LDL.64 R170, [R1+0x28] ;  /* 0x0000280001aa7983 */ /* 0x000ea20000100a00 */
[----:B------:R-:W-:Y:S02]  /*b080*/  IMAD.MOV.U32 R99, RZ, RZ, R250 ;  /* 0x000000ffff637224 */ /* 0x000fe400078e00fa */
[----:B------:R-:W-:Y:S01]  /*b090*/  FFMA.FTZ R112, R73, UR4, -R3 ;  /* 0x0000000449707c23 */ /* 0x000fe20008010803 */
[----:B------:R-:W-:Y:S02]  /*b0a0*/  IMAD.MOV.U32 R102, RZ, RZ, R249 ;  /* 0x000000ffff667224 */ /* 0x000fe400078e00f9 */
[--C-:B------:R-:W-:Y:S01]  /*b0b0*/  FFMA.FTZ R250, R89, UR4, -R3.reuse ;  /* 0x0000000459fa7c23 */ /* 0x100fe20008010803 */
        /* <DEDUP_REMOVED lines=18> */
[----:B------:R-:W-:Y:S01]  /*b1e0*/  IMAD.WIDE.U32 R2, R2, -0x2daee0ad, RZ ;  /* 0xd2511f5302027825 */ /* 0x000fe200078e00ff */
[----:B------:R3:W-:Y:S03]  /*b1f0*/  MUFU.EX2 R148, R49 ;  /* 0x0000003100947308 */ /* 0x0007e60000000800 */
[----:B------:R-:W-:Y:S01]  /*b200*/  FMUL.FTZ R7, R0, R155 ;  /* 0x0000009b00077220 */ /* 0x000fe20000410000 */
[----:B-1----:R-:W-:Y:S01]  /*b210*/  IMAD.WIDE.U32 R36, R36, -0x326172a9, RZ ;  /* 0xcd9e8d5724247825 */ /* 0x002fe200078e00ff */
[----:B------:R-:W-:Y:S05]  /*b220*/  LOP3.LUT R8, R190, R6, R3, 0x96, !PT ;  /* 0x00000006be087212 */ /* 0x000fea00078e9603 */
[----:B------:R-:W-:Y:S01]  /*b230*/  MUFU.EX2 R136, R53 ;  /* 0x0000003500887308 */ /* 0x000fe20000000800 */
[C---:B------:R-:W-:Y:S01]  /*b240*/  FMUL.FTZ R6, R0.reuse, R154 ;  /* 0x0000009a00067220 */ /* 0x040fe20000410000 */
[----:B------:R-:W-:Y:S01]  /*b250*/  FMUL.FTZ R22, R0, R146 ;  /* 0x0000009200167220 */ /* 0x000fe20000410000 */
[----:B------:R-:W-:Y:S07]  /*b260*/  LOP3.LUT R3, R222, R24, R37, 0x96, !PT ;  /* 0x00000018de037212 */ /* 0x000fee00078e9625 */
[----:B------:R1:W-:Y:S01]  /*b270*/  MUFU.EX2 R108, R19 ;  /* 0x00000013006c7308 */ /* 0x0003e20000000800 */
[C---:B------:R-:W-:Y:S01]  /*b280*/  FMUL.FTZ R23, R0.reuse, R147 ;  /* 0x0000009300177220 */ /* 0x040fe20000410000 */
[C---:B------:R-:W-:Y:S01]  /*b290*/  FMUL.FTZ R34, R0.reuse, R142 ;  /* 0x0000008e00227220 */ /* 0x040fe20000410000 */
[----:B------:R-:W-:Y:S07]  /*b2a0*/  FMUL.FTZ R35, R0, R143 ;  /* 0x0000008f00237220 */ /* 0x000fee0000410000 */
[----:B------:R-:W4:Y:S01]  /*b2b0*/  MUFU.EX2 R124, R175 ;  /* 0x000000af007c7308 */ /* 0x000f220000000800 */
[--C-:B---3--:R-:W-:Y:S01]  /*b2c0*/  HSET2.LE.AND R49, R215, R209.reuse, PT ;  /* 0x000000d1d7317233 */ /* 0x108fe20003803000 */
[----:B------:R-:W-:Y:S04]  /*b2d0*/  IMAD.WIDE.U32 R24, R3, -0x2daee0ad, RZ ;  /* 0xd2511f5303187825 */ /* 0x000fe800078e00ff */
[--C-:B------:R-:W-:Y:S04]  /*b2e0*/  FFMA.FTZ R26, R26, UR4, -R72.reuse ;  /* 0x000000041a1a7c23 */ /* 0x100fe80008010848 */
[----:B------:R-:W-:Y:S01]  /*b2f0*/  MUFU.EX2 R149, R85 ;  /* 0x0000005500957308 */ /* 0x000fe20000000800 */
[----:B------:R-:W-:Y:S01]  /*b300*/  FFMA.FTZ R27, R27, UR4, -R72 ;  /* 0x000000041b1b7c23 */ /* 0x000fe20008010848 */
[----:B------:R-:W-:Y:S01]  /*b310*/  IMAD.MOV.U32 R144, RZ, RZ, R73 ;  /* 0x000000ffff907224 */ /* 0x000fe200078e0049 */
[----:B------:R-:W-:Y:S01]  /*b320*/  LOP3.LUT R2, R189, R2, R25, 0x96, !PT ;  /* 0x00000002bd027212 */ /* 0x000fe200078e9619 */
[----:B------:R-:W-:Y:S01]  /*b330*/  FFMA.FTZ R235, R0, R235, R44 ;  /* 0x000000eb00eb7223 */ /* 0x000fe2000001002c */
[----:B------:R-:W-:Y:S04]  /*b340*/  IMAD.WIDE.U32 R8, R8, -0x326172a9, RZ ;  /* 0xcd9e8d5708087825 */ /* 0x000fe800078e00ff */
[----:B-1----:R-:W-:Y:S01]  /*b350*/  FMUL.FTZ R19, R0, R151 ;  /* 0x0000009700137220 */ /* 0x002fe20000410000 */
[----:B------:R1:W-:Y:S01]  /*b360*/  MUFU.EX2 R104, R48 ;  /* 0x0000003000687308 */ /* 0x0003e20000000800 */
[--C-:B------:R-:W-:Y:S01]  /*b370*/  FFMA.FTZ R43, R43, UR4, -R72.reuse ;  /* 0x000000042b2b7c23 */ /* 0x100fe20008010848 */
[----:B------:R-:W-:Y:S01]  /*b380*/  IMAD.MOV.U32 R125, RZ, RZ, R45 ;  /* 0x000000ffff7d7224 */ /* 0x000fe200078e002d */
[----:B----4-:R-:W-:Y:S01]  /*b390*/  F2FP.F16.F32.PACK_AB R0, R124, R114 ;  /* 0x000000727c00723e */ /* 0x010fe200000000ff */
[----:B------:R-:W-:Y:S01]  /*b3a0*/  IMAD.WIDE.U32 R2, R2, -0x326172a9, RZ ;  /* 0xcd9e8d5702027825 */ /* 0x000fe200078e00ff */
[--C-:B------:R-:W-:Y:S05]  /*b3b0*/  HSET2.LE.AND R45, R194, R209.reuse, PT ;  /* 0x000000d1c22d7233 */ /* 0x100fea0003803000 */
[----:B------:R3:W-:Y:S01]  /*b3c0*/  MUFU.EX2 R151, R12 ;  /* 0x0000000c00977308 */ /* 0x0007e20000000800 */
[----:B------:R-:W-:Y:S01]  /*b3d0*/  LOP3.LUT R38, R0, R38, RZ, 0xc0, !PT ;  /* 0x0000002600267212 */ /* 0x000fe200078ec0ff */
[----:B------:R-:W-:Y:S01]  /*b3e0*/  FFMA.FTZ R11, R11, UR4, -R72 ;  /* 0x000000040b0b7c23 */ /* 0x000fe20008010848 */
[----:B------:R-:W-:Y:S07]  /*b3f0*/  F2FP.F16.F32.PACK_AB R0, R108, R172 ;  /* 0x000000ac6c00723e */ /* 0x000fee00000000ff */
[----:B------:R4:W-:Y:S01]  /*b400*/  MUFU.EX2 R224, R51 ;  /* 0x0000003300e07308 */ /* 0x0009e20000000800 */
[----:B------:R-:W-:Y:S01]  /*b410*/  LOP3.LUT R8, R219, R8, R3, 0x96, !PT ;  /* 0x00000008db087212 */ /* 0x000fe200078e9603 */
[----:B------:R-:W-:Y:S01]  /*b420*/  IMAD.MOV.U32 R3, RZ, RZ, R2 ;  /* 0x000000ffff037224 */ /* 0x000fe200078e0002 */
[----:B------:R-:W-:Y:S07]  /*b430*/  LOP3.LUT R39, R0, R39, RZ, 0xc0, !PT ;  /* 0x0000002700277212 */ /* 0x000fee00078ec0ff */
[----:B------:R4:W-:Y:S01]  /*b440*/  MUFU.EX2 R147, R11 ;  /* 0x0000000b00937308 */ /* 0x0009e20000000800 */
[----:B------:R-:W-:Y:S01]  /*b450*/  LOP3.LUT R0, R221, R36, R9, 0x96, !PT ;  /* 0x00000024dd007212 */ /* 0x000fe200078e9609 */
[----:B------:R-:W-:Y:S01]  /*b460*/  IMAD.MOV.U32 R133, RZ, RZ, R207 ;  /* 0x000000ffff857224 */ /* 0x000fe200078e00cf */
[----:B------:R-:W-:Y:S07]  /*b470*/  PRMT R9, R2, 0x7771, RZ ;  /* 0x0000777102097816 */ /* 0x000fee00000000ff */
[----:B------:R-:W-:Y:S01]  /*b480*/  MUFU.EX2 R207, R183 ;  /* 0x000000b700cf7308 */ /* 0x000fe20000000800 */
[----:B------:R-:W-:Y:S01]  /*b490*/  LOP3.LUT R3, R3, 0xff, RZ, 0xc0, !PT ;  /* 0x000000ff03037812 */ /* 0x000fe200078ec0ff */
[----:B------:R-:W-:Y:S01]  /*b4a0*/  FFMA.FTZ R10, R10, UR4, -R72 ;  /* 0x000000040a0a7c23 */ /* 0x000fe20008010848 */
[--C-:B-1----:R-:W-:Y:S07]  /*b4b0*/  HSET2.LE.AND R48, R223, R209.reuse, PT ;  /* 0x000000d1df307233 */ /* 0x102fee0003803000 */
[----:B------:R-:W-:Y:S01]  /*b4c0*/  MUFU.EX2 R175, R13 ;  /* 0x0000000d00af7308 */ /* 0x000fe20000000800 */
[----:B---3--:R-:W-:Y:S01]  /*b4d0*/  PRMT R12, R3, 0x5410, R9 ;  /* 0x00005410030c7816 */ /* 0x008fe20000000009 */
[----:B------:R-:W-:Y:S01]  /*b4e0*/  IMAD.MOV.U32 R121, RZ, RZ, R204 ;  /* 0x000000ffff797224 */ /* 0x000fe200078e00cc */
[C---:B------:R-:W-:Y:S07]  /*b4f0*/  PRMT R3, R2.reuse, 0x7773, RZ ;  /* 0x0000777302037816 */ /* 0x040fee00000000ff */
[----:B------:R1:W-:Y:S01]  /*b500*/  MUFU.EX2 R145, R10 ;  /* 0x0000000a00917308 */ /* 0x0003e20000000800 */
[----:B------:R-:W-:Y:S01]  /*b510*/  PRMT R2, R2, 0x7772, RZ ;  /* 0x0000777202027816 */ /* 0x000fe200000000ff */
[----:B------:R-:W-:Y:S01]  /*b520*/  IMAD.MOV.U32 R153, RZ, RZ, R118 ;  /* 0x000000ffff997224 */ /* 0x000fe200078e0076 */
[----:B----4-:R-:W-:Y:S07]  /*b530*/  LOP3.LUT R51, R229, 0xff00ff, RZ, 0xc0, !PT ;  /* 0x00ff00ffe5337812 */ /* 0x010fee00078ec0ff */
[----:B------:R-:W-:Y:S01]  /*b540*/  MUFU.EX2 R204, R84 ;  /* 0x0000005400cc7308 */ /* 0x000fe20000000800 */
[----:B------:R-:W-:Y:S01]  /*b550*/  PRMT R11, R2, 0x5410, R3 ;  /* 0x00005410020b7816 */ /* 0x000fe20000000003 */
[----:B------:R-:W-:Y:S04]  /*b560*/  IMAD.WIDE.U32 R2, R0, -0x2daee0ad, RZ ;  /* 0xd2511f5300027825 */ /* 0x000fe800078e00ff */
[----:B------:R-:W-:Y:S04]  /*b570*/  FFMA.FTZ R42, R42, UR4, -R72 ;  /* 0x000000042a2a7c23 */ /* 0x000fe80008010848 */
[----:B------:R-:W3:Y:S01]  /*b580*/  MUFU.EX2 R176, R176 ;  /* 0x000000b000b07308 */ /* 0x000ee20000000800 */
[--C-:B------:R-:W-:Y:S01]  /*b590*/  HSET2.LE.AND R51, R51, R209.reuse, PT ;  /* 0x000000d133337233 */ /* 0x100fe20003803000 */
[----:B------:R-:W-:Y:S02]  /*b5a0*/  IMAD.MOV.U32 R0, RZ, RZ, R2 ;  /* 0x000000ffff007224 */ /* 0x000fe400078e0002 */
[----:B------:R-:W-:Y:S06]  /*b5b0*/  FFMA.FTZ R63, R63, UR4, -R72 ;  /* 0x000000043f3f7c23 */ /* 0x000fec0008010848 */
[----:B------:R-:W-:Y:S01]  /*b5c0*/  MUFU.EX2 R109, R64 ;  /* 0x00000040006d7308 */ /* 0x000fe20000000800 */
[----:B------:R-:W-:Y:S01]  /*b5d0*/  IMAD.MOV.U32 R142, RZ, RZ, R92 ;  /* 0x000000ffff8e7224 */ /* 0x000fe200078e005c */
[----:B-1----:R-:W-:Y:S01]  /*b5e0*/  LOP3.LUT R10, R188, R24, R3, 0x96, !PT ;  /* 0x00000018bc0a7212 */ /* 0x002fe200078e9603 */
[----:B------:R-:W-:Y:S01]  /*b5f0*/  IMAD.MOV.U32 R92, RZ, RZ, R211 ;  /* 0x000000ffff5c7224 */ /* 0x000fe200078e00d3 */
[----:B------:R-:W-:Y:S06]  /*b600*/  PRMT R3, R2, 0x7771, RZ ;  /* 0x0000777102037816 */ /* 0x000fec00000000ff */
[----:B------:R-:W-:Y:S01]  /*b610*/  MUFU.EX2 R211, R69 ;  /* 0x0000004500d37308 */ /* 0x000fe20000000800 */
[----:B------:R-:W-:Y:S01]  /*b620*/  LOP3.LUT R0, R0, 0xff, RZ, 0xc0, !PT ;  /* 0x000000ff00007812 */ /* 0x000fe200078ec0ff */
[----:B------:R-:W-:Y:S02]  /*b630*/  IMAD.MOV.U32 R143, RZ, RZ, R93 ;  /* 0x000000ffff8f7224 */ /* 0x000fe400078e005d */
[----:B------:R-:W-:Y:S06]  /*b640*/  FFMA.FTZ R74, R74, UR4, -R72 ;  /* 0x000000044a4a7c23 */ /* 0x000fec0008010848 */
[----:B------:R-:W1:Y:S01]  /*b650*/  MUFU.EX2 R146, R52 ;  /* 0x0000003400927308 */ /* 0x000e620000000800 */
[----:B------:R-:W-:Y:S01]  /*b660*/  PRMT R70, R0, 0x5410, R3 ;  /* 0x0000541000467816 */ /* 0x000fe20000000003 */
[----:B------:R-:W-:Y:S01]  /*b670*/  IMAD.MOV.U32 R93, RZ, RZ, R208 ;  /* 0x000000ffff5d7224 */ /* 0x000fe200078e00d0 */
[C---:B------:R-:W-:Y:S07]  /*b680*/  PRMT R0, R2.reuse, 0x7773, RZ ;  /* 0x0000777302007816 */ /* 0x040fee00000000ff */
[----:B------:R-:W-:Y:S01]  /*b690*/  MUFU.EX2 R208, R67 ;  /* 0x0000004300d07308 */ /* 0x000fe20000000800 */
[----:B------:R-:W-:Y:S01]  /*b6a0*/  PRMT R2, R2, 0x7772, RZ ;  /* 0x0000777202027816 */ /* 0x000fe200000000ff */
[----:B------:R-:W-:Y:S01]  /*b6b0*/  IMAD.MOV.U32 R140, RZ, RZ, R120 ;  /* 0x000000ffff8c7224 */ /* 0x000fe200078e0078 */
[----:B---3--:R-:W-:Y:S07]  /*b6c0*/  F2FP.F16.F32.PACK_AB R36, R176, R173 ;  /* 0x000000adb024723e */ /* 0x008fee00000000ff */
[----:B------:R-:W-:Y:S01]  /*b6d0*/  MUFU.EX2 R131, R177 ;  /* 0x000000b100837308 */ /* 0x000fe20000000800 */
[----:B------:R-:W-:Y:S01]  /*b6e0*/  PRMT R71, R2, 0x5410, R0 ;  /* 0x0000541002477816 */ /* 0x000fe20000000000 */
[----:B------:R-:W-:Y:S01]  /*b6f0*/  IMAD.MOV.U32 R120, RZ, RZ, R206 ;  /* 0x000000ffff787224 */ /* 0x000fe200078e00ce */
[--C-:B------:R-:W-:Y:S07]  /*b700*/  HSET2.LE.AND R0, R225, R209.reuse, PT ;  /* 0x000000d1e1007233 */ /* 0x100fee0003803000 */
[----:B------:R3:W-:Y:S01]  /*b710*/  MUFU.EX2 R177, R50 ;  /* 0x0000003200b17308 */ /* 0x0007e20000000800 */
[--C-:B------:R-:W-:Y:S01]  /*b720*/  HSET2.LE.AND R2, R220, R209.reuse, PT ;  /* 0x000000d1dc027233 */ /* 0x100fe20003803000 */
[--C-:B------:R-:W-:Y:S01]  /*b730*/  FFMA.FTZ R75, R75, UR4, -R72.reuse ;  /* 0x000000044b4b7c23 */ /* 0x100fe20008010848 */
[----:B-1----:R-:W-:Y:S07]  /*b740*/  F2FP.F16.F32.PACK_AB R37, R146, R44 ;  /* 0x0000002c9225723e */ /* 0x002fee00000000ff */
[----:B------:R-:W-:Y:S01]  /*b750*/  MUFU.EX2 R130, R178 ;  /* 0x000000b200827308 */ /* 0x000fe20000000800 */
[----:B------:R-:W-:Y:S01]  /*b760*/  LOP3.LUT R36, R36, R0, RZ, 0xc0, !PT ;  /* 0x0000000024247212 */ /* 0x000fe200078ec0ff */
[--C-:B------:R-:W-:Y:S01]  /*b770*/  FFMA.FTZ R78, R78, UR4, -R72.reuse ;  /* 0x000000044e4e7c23 */ /* 0x100fe20008010848 */
[----:B------:R-:W-:Y:S07]  /*b780*/  F2FP.F16.F32.PACK_AB R0, R148, R104 ;  /* 0x000000689400723e */ /* 0x000fee00000000ff */
[----:B------:R-:W-:Y:S01]  /*b790*/  MUFU.EX2 R206, R184 ;  /* 0x000000b800ce7308 */ /* 0x000fe20000000800 */
[----:B------:R-:W-:Y:S01]  /*b7a0*/  LOP3.LUT R37, R37, R2, RZ, 0xc0, !PT ;  /* 0x0000000225257212 */ /* 0x000fe200078ec0ff */
[--C-:B------:R-:W-:Y:S01]  /*b7b0*/  FFMA.FTZ R79, R79, UR4, -R72.reuse ;  /* 0x000000044f4f7c23 */ /* 0x100fe20008010848 */
[----:B------:R-:W-:Y:S07]  /*b7c0*/  F2FP.F16.F32.PACK_AB R2, R147, R145 ;  /* 0x000000919302723e */ /* 0x000fee00000000ff */
[----:B------:R-:W-:Y:S01]  /*b7d0*/  MUFU.EX2 R180, R180 ;  /* 0x000000b400b47308 */ /* 0x000fe20000000800 */
[----:B------:R-:W-:Y:S01]  /*b7e0*/  LOP3.LUT R48, R0, R48, RZ, 0xc0, !PT ;  /* 0x0000003000307212 */ /* 0x000fe200078ec0ff */
[----:B------:R-:W-:Y:S01]  /*b7f0*/  FFMA.FTZ R9, R46, UR4, -R72 ;  /* 0x000000042e097c23 */ /* 0x000fe20008010848 */
[--C-:B---3--:R-:W-:Y:S07]  /*b800*/  HSET2.LE.AND R50, R227, R209.reuse, PT ;  /* 0x000000d1e3327233 */ /* 0x108fee0003803000 */
[----:B------:R-:W1:Y:S01]  /*b810*/  MUFU.EX2 R65, R65 ;  /* 0x0000004100417308 */ /* 0x000e620000000800 */
[----:B------:R-:W-:Y:S01]  /*b820*/  F2FP.F16.F32.PACK_AB R0, R175, R151 ;  /* 0x00000097af00723e */ /* 0x000fe200000000ff */
[----:B------:R-:W-:Y:S01]  /*b830*/  IMAD.MOV.U32 R73, RZ, RZ, R82 ;  /* 0x000000ffff497224 */ /* 0x000fe200078e0052 */
[----:B------:R-:W-:Y:S07]  /*b840*/  LOP3.LUT R49, R2, R49, RZ, 0xc0, !PT ;  /* 0x0000003102317212 */ /* 0x000fee00078ec0ff */
[----:B------:R1:W-:Y:S01]  /*b850*/  MUFU.EX2 R220, R28 ;  /* 0x0000001c00dc7308 */ /* 0x0003e20000000800 */
[----:B------:R-:W-:Y:S01]  /*b860*/  F2FP.F16.F32.PACK_AB R2, R174, R150 ;  /* 0x00000096ae02723e */ /* 0x000fe200000000ff */
[----:B------:R-:W-:Y:S01]  /*b870*/  IMAD.MOV.U32 R119, RZ, RZ, R102 ;  /* 0x000000ffff777224 */ /* 0x000fe200078e0066 */
[----:B------:R-:W-:Y:S07]  /*b880*/  LOP3.LUT R3, R212, 0xff00ff, RZ, 0xc0, !PT ;  /* 0x00ff00ffd4037812 */ /* 0x000fee00078ec0ff */
[----:B------:R-:W3:Y:S01]  /*b890*/  MUFU.EX2 R179, R179 ;  /* 0x000000b300b37308 */ /* 0x000ee20000000800 */
[----:B------:R-:W-:Y:S01]  /*b8a0*/  LOP3.LUT R50, R0, R50, RZ, 0xc0, !PT ;  /* 0x0000003200327212 */ /* 0x000fe200078ec0ff */
[----:B------:R-:W-:Y:S01]  /*b8b0*/  IMAD.MOV.U32 R102, RZ, RZ, R83 ;  /* 0x000000ffff667224 */ /* 0x000fe200078e0053 */
[----:B------:R-:W-:Y:S07]  /*b8c0*/  MOV R82, R54 ;  /* 0x0000003600527202 */ /* 0x000fee0000000f00 */
[----:B------:R-:W4:Y:S01]  /*b8d0*/  MUFU.EX2 R178, R68 ;  /* 0x0000004400b27308 */ /* 0x000f220000000800 */
[--C-:B------:R-:W-:Y:S01]  /*b8e0*/  HSET2.LE.AND R0, R214, R209.reuse, PT ;  /* 0x000000d1d6007233 */ /* 0x100fe20003803000 */
[----:B------:R-:W-:Y:S01]  /*b8f0*/  IMAD.MOV.U32 R83, RZ, RZ, R55 ;  /* 0x000000ffff537224 */ /* 0x000fe200078e0037 */
[--C-:B------:R-:W-:Y:S07]  /*b900*/  HSET2.LE.AND R46, R213, R209.reuse, PT ;  /* 0x000000d1d52e7233 */ /* 0x100fee0003803000 */
[----:B------:R2:W-:Y:S01]  /*b910*/  MUFU.EX2 R154, R26 ;  /* 0x0000001a009a7308 */ /* 0x0005e20000000800 */
[----:B------:R-:W-:Y:S01]  /*b920*/  LOP3.LUT R51, R2, R51, RZ, 0xc0, !PT ;  /* 0x0000003302337212 */ /* 0x000fe200078ec0ff */
[----:B-1----:R-:W-:Y:S01]  /*b930*/  IMAD.MOV.U32 R28, RZ, RZ, R65 ;  /* 0x000000ffff1c7224 */ /* 0x002fe200078e0041 */
[----:B------:R-:W-:Y:S07]  /*b940*/  F2FP.F16.F32.PACK_AB R54, R131, R130 ;  /* 0x000000828336723e */ /* 0x000fee00000000ff */
[----:B------:R-:W1:Y:S01]  /*b950*/  MUFU.EX2 R203, R27 ;  /* 0x0000001b00cb7308 */ /* 0x000e620000000800 */
[--C-:B------:R-:W-:Y:S01]  /*b960*/  HSET2.LE.AND R2, R3, R209.reuse, PT ;  /* 0x000000d103027233 */ /* 0x100fe20003803000 */
[--C-:B------:R-:W-:Y:S01]  /*b970*/  FFMA.FTZ R3, R47, UR4, -R72.reuse ;  /* 0x000000042f037c23 */ /* 0x100fe20008010848 */
[----:B------:R-:W-:Y:S07]  /*b980*/  LOP3.LUT R54, R54, R0, RZ, 0xc0, !PT ;  /* 0x0000000036367212 */ /* 0x000fee00078ec0ff */
[----:B------:R1:W-:Y:S01]  /*b990*/  MUFU.EX2 R213, R9 ;  /* 0x0000000900d57308 */ /* 0x0003e20000000800 */
[----:B------:R-:W-:Y:S01]  /*b9a0*/  LOP3.LUT R47, R226, 0xff00ff, RZ, 0xc0, !PT ;  /* 0x00ff00ffe22f7812 */ /* 0x000fe200078ec0ff */
[--C-:B------:R-:W-:Y:S01]  /*b9b0*/  FFMA.FTZ R30, R30, UR4, -R72.reuse ;  /* 0x000000041e1e7c23 */ /* 0x100fe20008010848 */
[----:B------:R-:W-:Y:S07]  /*b9c0*/  F2FP.F16.F32.PACK_AB R55, R109, R136 ;  /* 0x000000886d37723e */ /* 0x000fee00000000ff */
[----:B------:R-:W1:Y:S01]  /*b9d0*/  MUFU.EX2 R225, R29 ;  /* 0x0000001d00e17308 */ /* 0x000e620000000800 */
[--C-:B------:R-:W-:Y:S01]  /*b9e0*/  HSET2.LE.AND R0, R201, R209.reuse, PT ;  /* 0x000000d1c9007233 */ /* 0x100fe20003803000 */
[----:B------:R-:W-:Y:S01]  /*b9f0*/  FFMA.FTZ R31, R31, UR4, -R72 ;  /* 0x000000041f1f7c23 */ /* 0x000fe20008010848 */
[----:B---3--:R-:W-:Y:S07]  /*ba00*/  F2FP.F16.F32.PACK_AB R52, R179, R180 ;  /* 0x000000b4b334723e */ /* 0x008fee00000000ff */
[----:B------:R3:W-:Y:S01]  /*ba10*/  MUFU.EX2 R226, R3 ;  /* 0x0000000300e27308 */ /* 0x0007e20000000800 */
[----:B------:R-:W-:Y:S01]  /*ba20*/  LOP3.LUT R55, R55, R2, RZ, 0xc0, !PT ;  /* 0x0000000237377212 */ /* 0x000fe200078ec0ff */
[----:B------:R-:W-:Y:S01]  /*ba30*/  IMAD.MOV.U32 R118, RZ, RZ, R99 ;  /* 0x000000ffff767224 */ /* 0x000fe200078e0063 */
[--C-:B------:R-:W-:Y:S07]  /*ba40*/  HSET2.LE.AND R2, R200, R209.reuse, PT ;  /* 0x000000d1c8027233 */ /* 0x100fee0003803000 */
[----:B------:R-:W-:Y:S01]  /*ba50*/  MUFU.EX2 R173, R30 ;  /* 0x0000001e00ad7308 */ /* 0x000fe20000000800 */
[----:B------:R-:W-:Y:S01]  /*ba60*/  LOP3.LUT R52, R52, R0, RZ, 0xc0, !PT ;  /* 0x0000000034347212 */ /* 0x000fe200078ec0ff */
[----:B------:R-:W-:Y:S01]  /*ba70*/  IMAD.MOV.U32 R99, RZ, RZ, R98 ;  /* 0x000000ffff637224 */ /* 0x000fe200078e0062 */
[--C-:B------:R-:W-:Y:S07]  /*ba80*/  HSET2.LE.AND R44, R202, R209.reuse, PT ;  /* 0x000000d1ca2c7233 */ /* 0x100fee0003803000 */
[----:B------:R3:W3:Y:S01]  /*ba90*/  MUFU.EX2 R215, R31 ;  /* 0x0000001f00d77308 */ /* 0x0006e20000000800 */
[----:B----4-:R-:W-:Y:S01]  /*baa0*/  F2FP.F16.F32.PACK_AB R53, R28, R178 ;  /* 0x000000b21c35723e */ /* 0x010fe200000000ff */
[----:B------:R-:W-:Y:S01]  /*bab0*/  IMAD.MOV.U32 R98, RZ, RZ, R228 ;  /* 0x000000ffff627224 */ /* 0x000fe200078e00e4 */
[----:B------:R-:W-:Y:S07]  /*bac0*/  F2FP.F16.F32.PACK_AB R0, R224, R177 ;  /* 0x000000b1e000723e */ /* 0x000fee00000000ff */
[----:B------:R-:W-:Y:S01]  /*bad0*/  MUFU.EX2 R105, R182 ;  /* 0x000000b600697308 */ /* 0x000fe20000000800 */
[----:B------:R-:W-:Y:S01]  /*bae0*/  LOP3.LUT R53, R53, R2, RZ, 0xc0, !PT ;  /* 0x0000000235357212 */ /* 0x000fe200078ec0ff */
[----:B--2---:R-:W-:Y:S01]  /*baf0*/  IMAD.MOV.U32 R26, RZ, RZ, R87 ;  /* 0x000000ffff1a7224 */ /* 0x004fe200078e0057 */
[----:B------:R-:W-:Y:S07]  /*bb00*/  LOP3.LUT R44, R0, R44, RZ, 0xc0, !PT ;  /* 0x0000002c002c7212 */ /* 0x000fee00078ec0ff */
[----:B------:R-:W2:Y:S01]  /*bb10*/  MUFU.EX2 R76, R181 ;  /* 0x000000b5004c7308 */ /* 0x000ea20000000800 */
[----:B-1----:R-:W-:Y:S01]  /*bb20*/  LOP3.LUT R9, R11, 0xff00ff, RZ, 0xc0, !PT ;  /* 0x00ff00ff0b097812 */ /* 0x002fe200078ec0ff */
[----:B------:R-:W-:Y:S01]  /*bb30*/  IMAD.MOV.U32 R27, RZ, RZ, R103 ;  /* 0x000000ffff1b7224 */ /* 0x000fe200078e0067 */
[----:B------:R-:W-:Y:S07]  /*bb40*/  F2FP.F16.F32.PACK_AB R2, R203, R154 ;  /* 0x0000009acb02723e */ /* 0x000fee00000000ff */
[----:B------:R-:W1:Y:S01]  /*bb50*/  MUFU.EX2 R228, R80 ;  /* 0x0000005000e47308 */ /* 0x000e620000000800 */
[----:B------:R-:W-:Y:S01]  /*bb60*/  F2FP.F16.F32.PACK_AB R0, R225, R220 ;  /* 0x000000dce100723e */ /* 0x000fe200000000ff */
[----:B------:R-:W-:Y:S01]  /*bb70*/  IMAD.MOV.U32 R29, RZ, RZ, R77 ;  /* 0x000000ffff1d7224 */ /* 0x000fe200078e004d */
[----:B------:R-:W-:Y:S07]  /*bb80*/  LOP3.LUT R45, R2, R45, RZ, 0xc0, !PT ;  /* 0x0000002d022d7212 */ /* 0x000fee00078ec0ff */
[----:B------:R4:W-:Y:S01]  /*bb90*/  MUFU.EX2 R212, R40 ;  /* 0x0000002800d47308 */ /* 0x0009e20000000800 */
[--C-:B------:R-:W-:Y:S01]  /*bba0*/  HSET2.LE.AND R47, R47, R209.reuse, PT ;  /* 0x000000d12f2f7233 */ /* 0x100fe20003803000 */
[----:B------:R-:W-:Y:S01]  /*bbb0*/  FFMA.FTZ R11, R59, UR4, -R72 ;  /* 0x000000043b0b7c23 */ /* 0x000fe20008010848 */
[----:B------:R-:W-:Y:S07]  /*bbc0*/  LOP3.LUT R46, R0, R46, RZ, 0xc0, !PT ;  /* 0x0000002e002e7212 */ /* 0x000fee00078ec0ff */
[----:B------:R1:W1:Y:S01]  /*bbd0*/  MUFU.EX2 R227, R41 ;  /* 0x0000002900e37308 */ /* 0x0002620000000800 */
[--C-:B---3--:R-:W-:Y:S01]  /*bbe0*/  HSET2.LE.AND R3, R9, R209.reuse, PT ;  /* 0x000000d109037233 */ /* 0x108fe20003803000 */
[----:B------:R-:W-:Y:S01]  /*bbf0*/  IMAD.MOV.U32 R31, RZ, RZ, R102 ;  /* 0x000000ffff1f7224 */ /* 0x000fe200078e0066 */
[----:B------:R-:W-:Y:S07]  /*bc00*/  F2FP.F16.F32.PACK_AB R2, R215, R173 ;  /* 0x000000add702723e */ /* 0x000fee00000000ff */
[----:B------:R-:W-:Y:S01]  /*bc10*/  MUFU.EX2 R214, R43 ;  /* 0x0000002b00d67308 */ /* 0x000fe20000000800 */
[--C-:B------:R-:W-:Y:S01]  /*bc20*/  HSET2.LE.AND R0, R12, R209.reuse, PT ;  /* 0x000000d10c007233 */ /* 0x100fe20003803000 */
[----:B------:R-:W-:Y:S01]  /*bc30*/  FFMA.FTZ R9, R58, UR4, -R72 ;  /* 0x000000043a097c23 */ /* 0x000fe20008010848 */
[----:B--2---:R-:W-:Y:S07]  /*bc40*/  F2FP.F16.F32.PACK_AB R58, R105, R76 ;  /* 0x0000004c693a723e */ /* 0x004fee00000000ff */
[----:B------:R-:W-:Y:S01]  /*bc50*/  MUFU.EX2 R223, R66 ;  /* 0x0000004200df7308 */ /* 0x000fe20000000800 */
[----:B------:R-:W-:Y:S01]  /*bc60*/  LOP3.LUT R47, R2, R47, RZ, 0xc0, !PT ;  /* 0x0000002f022f7212 */ /* 0x000fe200078ec0ff */
[----:B----4-:R-:W-:Y:S01]  /*bc70*/  IMAD.MOV.U32 R40, RZ, RZ, R124 ;  /* 0x000000ffff287224 */ /* 0x010fe200078e007c */
[----:B-1----:R-:W-:Y:S07]  /*bc80*/  F2FP.F16.F32.PACK_AB R2, R228, R211 ;  /* 0x000000d3e402723e */ /* 0x002fee00000000ff */
[----:B------:R-:W1:Y:S01]  /*bc90*/  MUFU.EX2 R200, R42 ;  /* 0x0000002a00c87308 */ /* 0x000e620000000800 */
[----:B------:R-:W-:Y:S01]  /*bca0*/  LOP3.LUT R58, R58, R0, RZ, 0xc0, !PT ;  /* 0x000000003a3a7212 */ /* 0x000fe200078ec0ff */
[----:B------:R-:W-:Y:S01]  /*bcb0*/  IMAD.MOV.U32 R41, RZ, RZ, R121 ;  /* 0x000000ffff297224 */ /* 0x000fe200078e0079 */
[--C-:B------:R-:W-:Y:S07]  /*bcc0*/  HSET2.LE.AND R64, R187, R209.reuse, PT ;  /* 0x000000d1bb407233 */ /* 0x100fee0003803000 */
[----:B------:R-:W2:Y:S01]  /*bcd0*/  MUFU.EX2 R229, R81 ;  /* 0x0000005100e57308 */ /* 0x000ea20000000800 */
[----:B------:R-:W-:Y:S01]  /*bce0*/  F2FP.F16.F32.PACK_AB R0, R227, R212 ;  /* 0x000000d4e300723e */ /* 0x000fe200000000ff */
[----:B------:R-:W-:Y:S01]  /*bcf0*/  IMAD.MOV.U32 R77, RZ, RZ, R129 ;  /* 0x000000ffff4d7224 */ /* 0x000fe200078e0081 */
[----:B------:R-:W-:Y:S07]  /*bd00*/  LOP3.LUT R59, R2, R3, RZ, 0xc0, !PT ;  /* 0x00000003023b7212 */ /* 0x000fee00078ec0ff */
[----:B------:R3:W-:Y:S01]  /*bd10*/  MUFU.EX2 R184, R60 ;  /* 0x0000003c00b87308 */ /* 0x0007e20000000800 */
[--C-:B------:R-:W-:Y:S01]  /*bd20*/  HSET2.LE.AND R65, R231, R209.reuse, PT ;  /* 0x000000d1e7417233 */ /* 0x100fe20003803000 */
[----:B------:R-:W-:Y:S01]  /*bd30*/  IMAD.MOV.U32 R231, RZ, RZ, R143 ;  /* 0x000000ffffe77224 */ /* 0x000fe200078e008f */
[----:B------:R-:W-:Y:S07]  /*bd40*/  LOP3.LUT R67, R236, 0xff00ff, RZ, 0xc0, !PT ;  /* 0x00ff00ffec437812 */ /* 0x000fee00078ec0ff */
[----:B------:R-:W-:Y:S01]  /*bd50*/  MUFU.EX2 R185, R185 ;  /* 0x000000b900b97308 */ /* 0x000fe20000000800 */
[----:B------:R-:W-:Y:S01]  /*bd60*/  LOP3.LUT R64, R0, R64, RZ, 0xc0, !PT ;  /* 0x0000004000407212 */ /* 0x000fe200078ec0ff */
[----:B------:R-:W-:Y:S01]  /*bd70*/  IMAD.MOV.U32 R143, RZ, RZ, R153 ;  /* 0x000000ffff8f7224 */ /* 0x000fe200078e0099 */
[----:B-1----:R-:W-:Y:S07]  /*bd80*/  F2FP.F16.F32.PACK_AB R2, R214, R200 ;  /* 0x000000c8d602723e */ /* 0x002fee00000000ff */
[----:B------:R-:W-:Y:S01]  /*bd90*/  MUFU.EX2 R194, R61 ;  /* 0x0000003d00c27308 */ /* 0x000fe20000000800 */
[--C-:B------:R-:W-:Y:S01]  /*bda0*/  HSET2.LE.AND R66, R232, R209.reuse, PT ;  /* 0x000000d1e8427233 */ /* 0x100fe20003803000 */
[----:B------:R-:W-:Y:S01]  /*bdb0*/  IMAD.MOV.U32 R43, RZ, RZ, R143 ;  /* 0x000000ffff2b7224 */ /* 0x000fe200078e008f */
[----:B------:R-:W-:Y:S07]  /*bdc0*/  F2FP.F16.F32.PACK_AB R0, R208, R223 ;  /* 0x000000dfd000723e */ /* 0x000fee00000000ff */
[----:B------:R-:W-:Y:S01]  /*bdd0*/  MUFU.EX2 R152, R96 ;  /* 0x0000006000987308 */ /* 0x000fe20000000800 */
[----:B------:R-:W-:Y:S01]  /*bde0*/  LOP3.LUT R65, R2, R65, RZ, 0xc0, !PT ;  /* 0x0000004102417212 */ /* 0x000fe200078ec0ff */
[----:B------:R-:W-:Y:S01]  /*bdf0*/  IMAD.MOV.U32 R231, RZ, RZ, R41 ;  /* 0x000000ffffe77224 */ /* 0x000fe200078e0029 */
[--C-:B------:R-:W-:Y:S01]  /*be00*/  HSET2.LE.AND R67, R67, R209.reuse, PT ;  /* 0x000000d143437233 */ /* 0x100fe20003803000 */
[----:B------:R-:W-:Y:S01]  /*be10*/  IMAD.MOV.U32 R41, RZ, RZ, R125 ;  /* 0x000000ffff297224 */ /* 0x000fe200078e007d */
[----:B------:R-:W-:Y:S01]  /*be20*/  LOP3.LUT R71, R71, 0xff00ff, RZ, 0xc0, !PT ;  /* 0x00ff00ff47477812 */ /* 0x000fe200078ec0ff */
[----:B------:R-:W-:Y:S01]  /*be30*/  IMAD.MOV.U32 R236, RZ, RZ, R40 ;  /* 0x000000ffffec7224 */ /* 0x000fe200078e0028 */
[----:B------:R-:W-:Y:S03]  /*be40*/  F2FP.F16.F32.PACK_AB R2, R226, R213 ;  /* 0x000000d5e202723e */ /* 0x000fe600000000ff */
[----:B------:R-:W-:Y:S01]  /*be50*/  MUFU.EX2 R202, R57 ;  /* 0x0000003900ca7308 */ /* 0x000fe20000000800 */
[----:B------:R-:W-:Y:S01]  /*be60*/  LOP3.LUT R66, R0, R66, RZ, 0xc0, !PT ;  /* 0x0000004200427212 */ /* 0x000fe200078ec0ff */
[----:B------:R-:W-:Y:S01]  /*be70*/  IMAD.MOV.U32 R121, RZ, RZ, R93 ;  /* 0x000000ffff797224 */ /* 0x000fe200078e005d */
[--C-:B------:R-:W-:Y:S07]  /*be80*/  HSET2.LE.AND R70, R70, R209.reuse, PT ;  /* 0x000000d146467233 */ /* 0x100fee0003803000 */
[----:B------:R-:W1:Y:S01]  /*be90*/  MUFU.EX2 R201, R56 ;  /* 0x0000003800c97308 */ /* 0x000e620000000800 */
[----:B------:R-:W-:Y:S01]  /*bea0*/  F2FP.F16.F32.PACK_AB R0, R206, R207 ;  /* 0x000000cfce00723e */ /* 0x000fe200000000ff */
[----:B------:R-:W-:Y:S01]  /*beb0*/  IMAD.MOV.U32 R30, RZ, RZ, R73 ;  /* 0x000000ffff1e7224 */ /* 0x000fe200078e0049 */
[----:B------:R-:W-:Y:S07]  /*bec0*/  LOP3.LUT R67, R2, R67, RZ, 0xc0, !PT ;  /* 0x0000004302437212 */ /* 0x000fee00078ec0ff */
[----:B------:R-:W-:Y:S01]  /*bed0*/  MUFU.EX2 R195, R195 ;  /* 0x000000c300c37308 */ /* 0x000fe20000000800 */
[--C-:B------:R-:W-:Y:S01]  /*bee0*/  HSET2.LE.AND R71, R71, R209.reuse, PT ;  /* 0x000000d147477233 */ /* 0x100fe20003803000 */
[----:B------:R-:W-:Y:S01]  /*bef0*/  IMAD.MOV.U32 R124, RZ, RZ, R92 ;  /* 0x000000ffff7c7224 */ /* 0x000fe200078e005c */
[----:B--2---:R-:W-:Y:S07]  /*bf00*/  F2FP.F16.F32.PACK_AB R2, R204, R229 ;  /* 0x000000e5cc02723e */ /* 0x004fee00000000ff */
[----:B------:R-:W-:Y:S01]  /*bf10*/  MUFU.EX2 R155, R100 ;  /* 0x00000064009b7308 */ /* 0x000fe20000000800 */
[----:B------:R-:W-:Y:S01]  /*bf20*/  LOP3.LUT R70, R0, R70, RZ, 0xc0, !PT ;  /* 0x0000004600467212 */ /* 0x000fe200078ec0ff */
[----:B------:R-:W-:Y:S01]  /*bf30*/  FFMA.FTZ R62, R62, UR4, -R72 ;  /* 0x000000043e3e7c23 */ /* 0x000fe20008010848 */
[----:B------:R-:W-:Y:S07]  /*bf40*/  LOP3.LUT R0, R8, 0xffff, RZ, 0xc0, !PT ;  /* 0x0000ffff08007812 */ /* 0x000fee00078ec0ff */
[----:B------:R-:W2:Y:S01]  /*bf50*/  MUFU.EX2 R186, R186 ;  /* 0x000000ba00ba7308 */ /* 0x000ea20000000800 */
[----:B------:R-:W-:Y:S01]  /*bf60*/  LOP3.LUT R71, R2, R71, RZ, 0xc0, !PT ;  /* 0x0000004702477212 */ /* 0x000fe200078ec0ff */
[----:B------:R-:W-:Y:S01]  /*bf70*/  IMAD.MOV.U32 R80, RZ, RZ, R114 ;  /* 0x000000ffff507224 */ /* 0x000fe200078e0072 */
[----:B------:R-:W-:Y:S07]  /*bf80*/  LOP3.LUT R3, R8, 0xff, RZ, 0xc0, !PT ;  /* 0x000000ff08037812 */ /* 0x000fee00078ec0ff */
[----:B------:R4:W-:Y:S01]  /*bf90*/  MUFU.EX2 R181, R62 ;  /* 0x0000003e00b57308 */ /* 0x0009e20000000800 */
[----:B------:R-:W-:Y:S01]  /*bfa0*/  SHF.R.U32.HI R2, RZ, 0x8, R0 ;  /* 0x00000008ff027819 */ /* 0x000fe20000011600 */
[----:B------:R-:W-:Y:S01]  /*bfb0*/  IMAD.MOV.U32 R114, RZ, RZ, R98 ;  /* 0x000000ffff727224 */ /* 0x000fe200078e0062 */
[--C-:B---3--:R-:W-:Y:S07]  /*bfc0*/  HSET2.LE.AND R60, R198, R209.reuse, PT ;  /* 0x000000d1c63c7233 */ /* 0x108fee0003803000 */
[----:B------:R-:W-:Y:S01]  /*bfd0*/  MUFU.EX2 R182, R63 ;  /* 0x0000003f00b67308 */ /* 0x000fe20000000800 */
[----:B-1----:R-:W-:Y:S01]  /*bfe0*/  F2FP.F16.F32.PACK_AB R0, R202, R201 ;  /* 0x000000c9ca00723e */ /* 0x002fe200000000ff */
[----:B------:R-:W-:Y:S01]  /*bff0*/  IMAD.MOV.U32 R198, RZ, RZ, R14 ;  /* 0x000000ffffc67224 */ /* 0x000fe200078e000e */
[----:B------:R-:W-:Y:S07]  /*c000*/  PRMT R2, R3, 0x5410, R2 ;  /* 0x0000541003027816 */ /* 0x000fee0000000002 */
[----:B------:R-:W-:Y:S01]  /*c010*/  MUFU.EX2 R187, R11 ;  /* 0x0000000b00bb7308 */ /* 0x000fe20000000800 */
[----:B------:R-:W-:Y:S01]  /*c020*/  PRMT R57, R8, 0x7632, R57 ;  /* 0x0000763208397816 */ /* 0x000fe20000000039 */
[----:B------:R-:W-:Y:S01]  /*c030*/  IMAD.MOV.U32 R93, RZ, RZ, R99 ;  /* 0x000000ffff5d7224 */ /* 0x000fe200078e0063 */
[----:B------:R-:W-:Y:S07]  /*c040*/  LOP3.LUT R60, R0, R60, RZ, 0xc0, !PT ;  /* 0x0000003c003c7212 */ /* 0x000fee00078ec0ff */
[----:B------:R-:W1:Y:S01]  /*c050*/  MUFU.EX2 R193, R193 ;  /* 0x000000c100c17308 */ /* 0x000e620000000800 */
[--C-:B------:R-:W-:Y:S01]  /*c060*/  HSET2.LE.AND R0, R2, R209.reuse, PT ;  /* 0x000000d102007233 */ /* 0x100fe20003803000 */
[----:B------:R-:W-:Y:S01]  /*c070*/  FFMA.FTZ R94, R94, UR4, -R72 ;  /* 0x000000045e5e7c23 */ /* 0x000fe20008010848 */
[----:B--2---:R-:W-:Y:S07]  /*c080*/  F2FP.F16.F32.PACK_AB R56, R186, R185 ;  /* 0x000000b9ba38723e */ /* 0x004fee00000000ff */
[----:B------:R-:W2:Y:S01]  /*c090*/  MUFU.EX2 R153, R97 ;  /* 0x0000006100997308 */ /* 0x000ea20000000800 */
[----:B------:R-:W-:Y:S01]  /*c0a0*/  SHF.R.U32.HI R8, RZ, 0x18, R8 ;  /* 0x00000018ff087819 */ /* 0x000fe20000011608 */
[--C-:B------:R-:W-:Y:S01]  /*c0b0*/  FFMA.FTZ R95, R95, UR4, -R72.reuse ;  /* 0x000000045f5f7c23 */ /* 0x100fe20008010848 */
[----:B------:R-:W-:Y:S07]  /*c0c0*/  LOP3.LUT R57, R57, 0xff, RZ, 0xc0, !PT ;  /* 0x000000ff39397812 */ /* 0x000fee00078ec0ff */
[----:B------:R-:W3:Y:S01]  /*c0d0*/  MUFU.EX2 R183, R9 ;  /* 0x0000000900b77308 */ /* 0x000ee20000000800 */
[----:B------:R-:W-:Y:S01]  /*c0e0*/  LOP3.LUT R56, R56, R0, RZ, 0xc0, !PT ;  /* 0x0000000038387212 */ /* 0x000fe200078ec0ff */
[----:B------:R-:W-:Y:S01]  /*c0f0*/  FFMA.FTZ R90, R90, UR4, -R72 ;  /* 0x000000045a5a7c23 */ /* 0x000fe20008010848 */
[--C-:B----4-:R-:W-:Y:S01]  /*c100*/  HSET2.LE.AND R62, R230, R209.reuse, PT ;  /* 0x000000d1e63e7233 */ /* 0x110fe20003803000 */
[----:B------:R-:W-:Y:S01]  /*c110*/  IMAD.MOV.U32 R230, RZ, RZ, R142 ;  /* 0x000000ffffe67224 */ /* 0x000fe200078e008e */
[----:B------:R-:W-:Y:S05]  /*c120*/  PRMT R57, R57, 0x5410, R8 ;  /* 0x0000541039397816 */ /* 0x000fea0000000008 */
[----:B------:R-:W-:Y:S01]  /*c130*/  MUFU.EX2 R118, R118 ;  /* 0x0000007600767308 */ /* 0x000fe20000000800 */
[----:B------:R-:W-:Y:S01]  /*c140*/  F2FP.F16.F32.PACK_AB R0, R194, R184 ;  /* 0x000000b8c200723e */ /* 0x000fe200000000ff */
[--C-:B------:R-:W-:Y:S01]  /*c150*/  FFMA.FTZ R91, R91, UR4, -R72.reuse ;  /* 0x000000045b5b7c23 */ /* 0x100fe20008010848 */
[----:B------:R-:W-:Y:S07]  /*c160*/  LOP3.LUT R68, R10, 0xffff, RZ, 0xc0, !PT ;  /* 0x0000ffff0a447812 */ /* 0x000fee00078ec0ff */
[----:B------:R-:W-:Y:S01]  /*c170*/  MUFU.EX2 R119, R119 ;  /* 0x0000007700777308 */ /* 0x000fe20000000800 */
[----:B------:R-:W-:Y:S01]  /*c180*/  LOP3.LUT R62, R0, R62, RZ, 0xc0, !PT ;  /* 0x0000003e003e7212 */ /* 0x000fe200078ec0ff */
[--C-:B------:R-:W-:Y:S01]  /*c190*/  FFMA.FTZ R106, R106, UR4, -R72.reuse ;  /* 0x000000046a6a7c23 */ /* 0x100fe20008010848 */
[--C-:B------:R-:W-:Y:S07]  /*c1a0*/  HSET2.LE.AND R57, R57, R209.reuse, PT ;  /* 0x000000d139397233 */ /* 0x100fee0003803000 */
[----:B------:R-:W-:Y:S01]  /*c1b0*/  MUFU.EX2 R113, R113 ;  /* 0x0000007100717308 */ /* 0x000fe20000000800 */
[----:B------:R-:W-:Y:S01]  /*c1c0*/  F2FP.F16.F32.PACK_AB R0, R152, R149 ;  /* 0x000000959800723e */ /* 0x000fe200000000ff */
[----:B------:R-:W-:Y:S01]  /*c1d0*/  FFMA.FTZ R107, R107, UR4, -R72 ;  /* 0x000000046b6b7c23 */ /* 0x000fe20008010848 */
[----:B------:R-:W-:Y:S07]  /*c1e0*/  SHF.R.U32.HI R68, RZ, 0x8, R68 ;  /* 0x00000008ff447819 */ /* 0x000fee0000011644 */
[----:B------:R-:W-:Y:S01]  /*c1f0*/  MUFU.EX2 R94, R94 ;  /* 0x0000005e005e7308 */ /* 0x000fe20000000800 */
[----:B------:R-:W-:Y:S01]  /*c200*/  LOP3.LUT R57, R0, R57, RZ, 0xc0, !PT ;  /* 0x0000003900397212 */ /* 0x000fe200078ec0ff */
[--C-:B------:R-:W-:Y:S01]  /*c210*/  FFMA.FTZ R110, R110, UR4, -R72.reuse ;  /* 0x000000046e6e7c23 */ /* 0x100fe20008010848 */
[C---:B------:R-:W-:Y:S07]  /*c220*/  LOP3.LUT R0, R10.reuse, 0xff, RZ, 0xc0, !PT ;  /* 0x000000ff0a007812 */ /* 0x040fee00078ec0ff */
[----:B------:R-:W-:Y:S01]  /*c230*/  MUFU.EX2 R95, R95 ;  /* 0x0000005f005f7308 */ /* 0x000fe20000000800 */
[----:B------:R-:W-:Y:S01]  /*c240*/  PRMT R69, R10, 0x7632, R69 ;  /* 0x000076320a457816 */ /* 0x000fe20000000045 */
[----:B------:R-:W-:Y:S01]  /*c250*/  FFMA.FTZ R111, R111, UR4, -R72 ;  /* 0x000000046f6f7c23 */ /* 0x000fe20008010848 */
[----:B------:R-:W-:Y:S07]  /*c260*/  PRMT R68, R0, 0x5410, R68 ;  /* 0x0000541000447816 */ /* 0x000fee0000000044 */
[----:B------:R-:W-:Y:S01]  /*c270*/  MUFU.EX2 R90, R90 ;  /* 0x0000005a005a7308 */ /* 0x000fe20000000800 */
[----:B------:R-:W-:Y:S01]  /*c280*/  SHF.R.U32.HI R10, RZ, 0x18, R10 ;  /* 0x00000018ff0a7819 */ /* 0x000fe2000001160a */
[----:B------:R-:W-:Y:S01]  /*c290*/  FFMA.FTZ R126, R126, UR4, -R72 ;  /* 0x000000047e7e7c23 */ /* 0x000fe20008010848 */
[----:B------:R-:W-:Y:S07]  /*c2a0*/  LOP3.LUT R69, R69, 0xff, RZ, 0xc0, !PT ;  /* 0x000000ff45457812 */ /* 0x000fee00078ec0ff */
[----:B------:R-:W-:Y:S01]  /*c2b0*/  MUFU.EX2 R91, R91 ;  /* 0x0000005b005b7308 */ /* 0x000fe20000000800 */
[--C-:B------:R-:W-:Y:S01]  /*c2c0*/  HSET2.LE.AND R68, R68, R209.reuse, PT ;  /* 0x000000d144447233 */ /* 0x100fe20003803000 */
[----:B------:R-:W-:Y:S01]  /*c2d0*/  IMAD.MOV.U32 R232, RZ, RZ, R76 ;  /* 0x000000ffffe87224 */ /* 0x000fe200078e004c */
[----:B------:R-:W-:Y:S07]  /*c2e0*/  PRMT R69, R69, 0x5410, R10 ;  /* 0x0000541045457816 */ /* 0x000fee000000000a */
[----:B------:R-:W-:Y:S01]  /*c2f0*/  MUFU.EX2 R126, R126 ;  /* 0x0000007e007e7308 */ /* 0x000fe20000000800 */
[----:B-1----:R-:W-:Y:S01]  /*c300*/  F2FP.F16.F32.PACK_AB R0, R195, R193 ;  /* 0x000000c1c300723e */ /* 0x002fe200000000ff */
[----:B------:R-:W-:Y:S01]  /*c310*/  IMAD.MOV.U32 R76, RZ, RZ, R101 ;  /* 0x000000ffff4c7224 */ /* 0x000fe200078e0065 */
[--C-:B------:R-:W-:Y:S01]  /*c320*/  HSET2.LE.AND R2, R199, R209.reuse, PT ;  /* 0x000000d1c7027233 */ /* 0x100fe20003803000 */
[----:B------:R-:W-:Y:S01]  /*c330*/  IMAD.MOV.U32 R199, RZ, RZ, R15 ;  /* 0x000000ffffc77224 */ /* 0x000fe200078e000f */
[----:B------:R-:W-:Y:S05]  /*c340*/  LOP3.LUT R68, R0, R68, RZ, 0xc0, !PT ;  /* 0x0000004400447212 */ /* 0x000fea00078ec0ff */
[----:B------:R-:W-:Y:S01]  /*c350*/  MUFU.EX2 R106, R106 ;  /* 0x0000006a006a7308 */ /* 0x000fe20000000800 */
[--C-:B------:R-:W-:Y:S02]  /*c360*/  HSET2.LE.AND R69, R69, R209.reuse, PT ;  /* 0x000000d145457233 */ /* 0x100fe40003803000 */
[----:B--2---:R-:W-:Y:S07]  /*c370*/  F2FP.F16.F32.PACK_AB R0, R155, R153 ;  /* 0x000000999b00723e */ /* 0x004fee00000000ff */
[----:B------:R-:W-:Y:S01]  /*c380*/  MUFU.EX2 R107, R107 ;  /* 0x0000006b006b7308 */ /* 0x000fe20000000800 */
[----:B------:R-:W-:Y:S01]  /*c390*/  LOP3.LUT R63, R234, 0xff00ff, RZ, 0xc0, !PT ;  /* 0x00ff00ffea3f7812 */ /* 0x000fe200078ec0ff */
[----:B------:R-:W-:Y:S01]  /*c3a0*/  IMAD.MOV.U32 R234, RZ, RZ, R27 ;  /* 0x000000ffffea7224 */ /* 0x000fe200078e001b */
[----:B------:R-:W-:Y:S01]  /*c3b0*/  LOP3.LUT R69, R0, R69, RZ, 0xc0, !PT ;  /* 0x0000004500457212 */ /* 0x000fe200078ec0ff */
[----:B------:R-:W-:Y:S01]  /*c3c0*/  VIADD R0, R210, 0x2 ;  /* 0x00000002d2007836 */ /* 0x000fe20000000000 */
[----:B---3--:R-:W-:Y:S05]  /*c3d0*/  F2FP.F16.F32.PACK_AB R61, R187, R183 ;  /* 0x000000b7bb3d723e */ /* 0x008fea00000000ff */
[----:B------:R-:W-:Y:S01]  /*c3e0*/  MUFU.EX2 R110, R110 ;  /* 0x0000006e006e7308 */ /* 0x000fe20000000800 */
[--C-:B------:R-:W-:Y:S02]  /*c3f0*/  HSET2.LE.AND R63, R63, R209.reuse, PT ;  /* 0x000000d13f3f7233 */ /* 0x100fe40003803000 */
[----:B------:R-:W-:Y:S07]  /*c400*/  LOP3.LUT R0, R83, R217, R0, 0x96, !PT ;  /* 0x000000d953007212 */ /* 0x000fee00078e9600 */
[----:B------:R-:W-:Y:S01]  /*c410*/  MUFU.EX2 R111, R111 ;  /* 0x0000006f006f7308 */ /* 0x000fe20000000800 */
[----:B------:R-:W-:Y:S02]  /*c420*/  LOP3.LUT R61, R61, R2, RZ, 0xc0, !PT ;  /* 0x000000023d3d7212 */ /* 0x000fe400078ec0ff */
[----:B------:R-:W-:Y:S01]  /*c430*/  F2FP.F16.F32.PACK_AB R2, R182, R181 ;  /* 0x000000b5b602723e */ /* 0x000fe200000000ff */
[----:B------:R-:W-:Y:S01]  /*c440*/  IMAD.WIDE.U32 R10, R0, -0x326172a9, RZ ;  /* 0xcd9e8d57000a7825 */ /* 0x000fe200078e00ff */
[----:B------:R-:W-:Y:S02]  /*c450*/  MOV R42, R120 ;  /* 0x00000078002a7202 */ /* 0x000fe40000000f00 */
[----:B------:R-:W-:Y:S01]  /*c460*/  LOP3.LUT R63, R2, R63, RZ, 0xc0, !PT ;  /* 0x0000003f023f7212 */ /* 0x000fe200078ec0ff */
[----:B------:R-:W-:Y:S01]  /*c470*/  IMAD.MOV.U32 R120, RZ, RZ, R89 ;  /* 0x000000ffff787224 */ /* 0x000fe200078e0059 */
[C---:B------:R-:W-:Y:S01]  /*c480*/  LOP3.LUT R2, R11.reuse, R246, RZ, 0x3c, !PT ;  /* 0x000000f60b027212 */ /* 0x040fe200078e3cff */
[----:B------:R-:W-:Y:S01]  /*c490*/  IMAD.MOV.U32 R81, RZ, RZ, R42 ;  /* 0x000000ffff517224 */ /* 0x000fe200078e002a */
[----:B------:R-:W-:Y:S01]  /*c4a0*/  LOP3.LUT R9, R11, R242, RZ, 0x3c, !PT ;  /* 0x000000f20b097212 */ /* 0x000fe200078e3cff */
[----:B------:R-:W-:Y:S01]  /*c4b0*/  IMAD.MOV.U32 R42, RZ, RZ, R144 ;  /* 0x000000ffff2a7224 */ /* 0x000fe200078e0090 */
[C---:B------:R-:W-:Y:S02]  /*c4c0*/  LOP3.LUT R8, R10.reuse, R241, RZ, 0x3c, !PT ;  /* 0x000000f10a087212 */ /* 0x040fe400078e3cff */
[----:B------:R-:W-:Y:S01]  /*c4d0*/  LOP3.LUT R0, R10, R245, RZ, 0x3c, !PT ;  /* 0x000000f50a007212 */ /* 0x000fe200078e3cff */
[----:B------:R-:W-:Y:S01]  /*c4e0*/  IMAD.WIDE.U32 R10, R2, -0x2daee0ad, RZ ;  /* 0xd2511f53020a7825 */ /* 0x000fe200078e00ff */
[----:B------:R-:W-:Y:S03]  /*c4f0*/  MOV R40, R109 ;  /* 0x0000006d00287202 */ /* 0x000fe60000000f00 */
[----:B------:R-:W-:Y:S01]  /*c500*/  IMAD.WIDE.U32 R12, R0, -0x2daee0ad, RZ ;  /* 0xd2511f53000c7825 */ /* 0x000fe200078e00ff */
[-C--:B------:R-:W-:Y:S03]  /*c510*/  LOP3.LUT R2, R140, R191.reuse, R11, 0x96, !PT ;  /* 0x000000bf8c027212 */ /* 0x080fe600078e960b */
[----:B------:R-:W-:Y:S01]  /*c520*/  IMAD.MOV.U32 R109, RZ, RZ, R86 ;  /* 0x000000ffff6d7224 */ /* 0x000fe200078e0056 */
[----:B------:R-:W-:Y:S01]  /*c530*/  LOP3.LUT R0, R192, R10, R13, 0x96, !PT ;  /* 0x0000000ac0007212 */ /* 0x000fe200078e960d */
[----:B------:R-:W-:Y:S04]  /*c540*/  IMAD.WIDE.U32 R2, R2, -0x326172a9, RZ ;  /* 0xcd9e8d5702027825 */ /* 0x000fe800078e00ff */
[----:B------:R-:W-:Y:S01]  /*c550*/  IMAD.WIDE.U32 R10, R0, -0x326172a9, RZ ;  /* 0xcd9e8d57000a7825 */ /* 0x000fe200078e00ff */
[----:B------:R-:W-:Y:S04]  /*c560*/  LOP3.LUT R0, R170, R218, R3, 0x96, !PT ;  /* 0x000000daaa007212 */ /* 0x000fe800078e9603 */
[----:B------:R-:W-:Y:S01]  /*c570*/  LOP3.LUT R3, R222, R2, R11, 0x96, !PT ;  /* 0x00000002de037212 */ /* 0x000fe200078e960b */
[----:B------:R-:W-:Y:S04]  /*c580*/  IMAD.WIDE.U32 R24, R0, -0x2daee0ad, RZ ;  /* 0xd2511f5300187825 */ /* 0x000fe800078e00ff */
[----:B------:R-:W-:Y:S01]  /*c590*/  IMAD.WIDE.U32 R14, R3, -0x2daee0ad, RZ ;  /* 0xd2511f53030e7825 */ /* 0x000fe200078e00ff */
[----:B------:R-:W-:Y:S03]  /*c5a0*/  LOP3.LUT R0, R190, R12, R25, 0x96, !PT ;  /* 0x0000000cbe007212 */ /* 0x000fe600078e9619 */
[----:B------:R-:W-:Y:S02]  /*c5b0*/  IMAD.MOV.U32 R25, RZ, RZ, R83 ;  /* 0x000000ffff197224 */ /* 0x000fe400078e0053 */
[----:B------:R-:W-:Y:S01]  /*c5c0*/  IMAD.WIDE.U32 R12, R0, -0x326172a9, RZ ;  /* 0xcd9e8d57000c7825 */ /* 0x000fe200078e00ff */
[----:B------:R-:W-:Y:S02]  /*c5d0*/  LOP3.LUT R0, R189, R24, R15, 0x96, !PT ;  /* 0x00000018bd007212 */ /* 0x000fe400078e960f */
[----:B------:R-:W-:Y:S02]  /*c5e0*/  MOV R24, R82 ;  /* 0x0000005200187202 */ /* 0x000fe40000000f00 */
[----:B------:R-:W-:Y:S01]  /*c5f0*/  LOP3.LUT R2, R221, R10, R13, 0x96, !PT ;  /* 0x0000000add027212 */ /* 0x000fe200078e960d */
[----:B------:R-:W-:Y:S04]  /*c600*/  IMAD.WIDE.U32 R10, R0, -0x326172a9, RZ ;  /* 0xcd9e8d57000a7825 */ /* 0x000fe800078e00ff */
[----:B------:R-:W-:Y:S01]  /*c610*/  IMAD.MOV.U32 R13, RZ, RZ, R10 ;  /* 0x000000ffff0d7224 */ /* 0x000fe200078e000a */
[----:B------:R-:W-:Y:S02]  /*c620*/  LOP3.LUT R0, R219, R12, R11, 0x96, !PT ;  /* 0x0000000cdb007212 */ /* 0x000fe400078e960b */
[C---:B------:R-:W-:Y:S02]  /*c630*/  PRMT R11, R10.reuse, 0x7773, RZ ;  /* 0x000077730a0b7816 */ /* 0x040fe400000000ff */
[C---:B------:R-:W-:Y:S02]  /*c640*/  PRMT R3, R10.reuse, 0x7772, RZ ;  /* 0x000077720a037816 */ /* 0x040fe400000000ff */
[----:B------:R-:W-:Y:S02]  /*c650*/  PRMT R15, R10, 0x7771, RZ ;  /* 0x000077710a0f7816 */ /* 0x000fe400000000ff */
[----:B------:R-:W-:Y:S01]  /*c660*/  PRMT R102, R3, 0x5410, R11 ;  /* 0x0000541003667816 */ /* 0x000fe2000000000b */
[----:B------:R-:W-:Y:S04]  /*c670*/  IMAD.WIDE.U32 R2, R2, -0x2daee0ad, RZ ;  /* 0xd2511f5302027825 */ /* 0x000fe800078e00ff */
[----:B------:R-:W-:Y:S01]  /*c680*/  IMAD.MOV.U32 R11, RZ, RZ, R2 ;  /* 0x000000ffff0b7224 */ /* 0x000fe200078e0002 */
[C---:B------:R-:W-:Y:S02]  /*c690*/  PRMT R10, R2.reuse, 0x7773, RZ ;  /* 0x00007773020a7816 */ /* 0x040fe400000000ff */
[C---:B------:R-:W-:Y:S02]  /*c6a0*/  PRMT R12, R2.reuse, 0x7771, RZ ;  /* 0x00007771020c7816 */ /* 0x040fe400000000ff */
[----:B------:R-:W-:Y:S02]  /*c6b0*/  PRMT R2, R2, 0x7772, RZ ;  /* 0x0000777202027816 */ /* 0x000fe400000000ff */
[----:B------:R-:W-:Y:S02]  /*c6c0*/  LOP3.LUT R3, R188, R14, R3, 0x96, !PT ;  /* 0x0000000ebc037212 */ /* 0x000fe400078e9603 */
[----:B------:R-:W-:Y:S02]  /*c6d0*/  PRMT R142, R2, 0x5410, R10 ;  /* 0x00005410028e7816 */ /* 0x000fe4000000000a */
[C---:B------:R-:W-:Y:S02]  /*c6e0*/  LOP3.LUT R2, R0.reuse, 0xffff, RZ, 0xc0, !PT ;  /* 0x0000ffff00027812 */ /* 0x040fe400078ec0ff */
[----:B------:R-:W-:Y:S02]  /*c6f0*/  LOP3.LUT R10, R0, 0xff, RZ, 0xc0, !PT ;  /* 0x000000ff000a7812 */ /* 0x000fe400078ec0ff */
[----:B------:R-:W-:Y:S04]  /*c700*/  SHF.R.U32.HI R2, RZ, 0x8, R2 ;  /* 0x00000008ff027819 */ /* 0x000fe80000011602 */
[--C-:B------:R-:W-:Y:S02]  /*c710*/  PRMT R85, R10, 0x5410, R2.reuse ;  /* 0x000054100a557816 */ /* 0x100fe40000000002 */
[----:B------:R-:W-:Y:S02]  /*c720*/  PRMT R2, R0, 0x7632, R2 ;  /* 0x0000763200027816 */ /* 0x000fe40000000002 */
[----:B------:R-:W-:Y:S02]  /*c730*/  SHF.R.U32.HI R0, RZ, 0x18, R0 ;  /* 0x00000018ff007819 */ /* 0x000fe40000011600 */
[----:B------:R-:W-:Y:S04]  /*c740*/  LOP3.LUT R2, R2, 0xff, RZ, 0xc0, !PT ;  /* 0x000000ff02027812 */ /* 0x000fe800078ec0ff */
[----:B------:R-:W-:Y:S02]  /*c750*/  PRMT R87, R2, 0x5410, R0 ;  /* 0x0000541002577816 */ /* 0x000fe40000000000 */
[----:B------:R-:W-:Y:S04]  /*c760*/  LOP3.LUT R0, R13, 0xff, RZ, 0xc0, !PT ;  /* 0x000000ff0d007812 */ /* 0x000fe800078ec0ff */
[----:B------:R-:W-:Y:S02]  /*c770*/  PRMT R100, R0, 0x5410, R15 ;  /* 0x0000541000647816 */ /* 0x000fe4000000000f */
[----:B------:R-:W-:Y:S01]  /*c780*/  LOP3.LUT R0, R11, 0xff, RZ, 0xc0, !PT ;  /* 0x000000ff0b007812 */ /* 0x000fe200078ec0ff */
[----:B------:R-:W-:Y:S03]  /*c790*/  IMAD.WIDE.U32 R10, R9, -0x2daee0ad, RZ ;  /* 0xd2511f53090a7825 */ /* 0x000fe600078e00ff */
[----:B------:R-:W-:Y:S01]  /*c7a0*/  PRMT R129, R0, 0x5410, R12 ;  /* 0x0000541000817816 */ /* 0x000fe2000000000c */
[----:B------:R-:W-:Y:S01]  /*c7b0*/  IMAD.WIDE.U32 R12, R8, -0x2daee0ad, RZ ;  /* 0xd2511f53080c7825 */ /* 0x000fe200078e00ff */
[----:B------:R-:W-:Y:S04]  /*c7c0*/  LOP3.LUT R0, R230, R191, R11, 0x96, !PT ;  /* 0x000000bfe6007212 */ /* 0x000fe800078e960b */
[----:B------:R-:W-:Y:S01]  /*c7d0*/  LOP3.LUT R10, R192, R10, R13, 0x96, !PT ;  /* 0x0000000ac00a7212 */ /* 0x000fe200078e960d */
[----:B------:R-:W-:Y:S05]  /*c7e0*/  IMAD.WIDE.U32 R14, R0, -0x326172a9, RZ ;  /* 0xcd9e8d57000e7825 */ /* 0x000fea00078e00ff */
[----:B------:R-:W-:Y:S05]  /*c7f0*/  LOP3.LUT R8, R198, R218, R15, 0x96, !PT ;  /* 0x000000dac6087212 */ /* 0x000fea00078e960f */
[----:B------:R-:W-:Y:S05]  /*c800*/  IMAD.WIDE.U32 R8, R8, -0x2daee0ad, RZ ;  /* 0xd2511f5308087825 */ /* 0x000fea00078e00ff */
[----:B------:R-:W-:Y:S01]  /*c810*/  LOP3.LUT R2, R190, R12, R9, 0x96, !PT ;  /* 0x0000000cbe027212 */ /* 0x000fe200078e9609 */
[----:B------:R-:W-:Y:S04]  /*c820*/  IMAD.WIDE.U32 R12, R10, -0x326172a9, RZ ;  /* 0xcd9e8d570a0c7825 */ /* 0x000fe800078e00ff */
[----:B------:R-:W-:Y:S01]  /*c830*/  IMAD.WIDE.U32 R10, R2, -0x326172a9, RZ ;  /* 0xcd9e8d57020a7825 */ /* 0x000fe200078e00ff */
[----:B------:R-:W-:Y:S05]  /*c840*/  LOP3.LUT R0, R222, R14, R13, 0x96, !PT ;  /* 0x0000000ede007212 */ /* 0x000fea00078e960d */
[----:B------:R-:W-:Y:S01]  /*c850*/  IMAD.WIDE.U32 R14, R0, -0x2daee0ad, RZ ;  /* 0xd2511f53000e7825 */ /* 0x000fe200078e00ff */
[----:B------:R-:W-:Y:S04]  /*c860*/  LOP3.LUT R0, R221, R12, R11, 0x96, !PT ;  /* 0x0000000cdd007212 */ /* 0x000fe800078e960b */
[----:B------:R-:W-:Y:S05]  /*c870*/  LOP3.LUT R8, R189, R8, R15, 0x96, !PT ;  /* 0x00000008bd087212 */ /* 0x000fea00078e960f */
[----:B------:R-:W-:Y:S05]  /*c880*/  IMAD.WIDE.U32 R8, R8, -0x326172a9, RZ ;  /* 0xcd9e8d5708087825 */ /* 0x000fea00078e00ff */
[----:B------:R-:W-:Y:S01]  /*c890*/  LOP3.LUT R2, R219, R10, R9, 0x96, !PT ;  /* 0x0000000adb027212 */ /* 0x000fe200078e9609 */
[----:B------:R-:W-:Y:S01]  /*c8a0*/  IMAD.MOV.U32 R9, RZ, RZ, R8 ;  /* 0x000000ffff097224 */ /* 0x000fe200078e0008 */
[C---:B------:R-:W-:Y:S04]  /*c8b0*/  PRMT R10, R8.reuse, 0x7771, RZ ;  /* 0x00007771080a7816 */ /* 0x040fe800000000ff */
[----:B------:R-:W-:Y:S04]  /*c8c0*/  LOP3.LUT R9, R9, 0xff, RZ, 0xc0, !PT ;  /* 0x000000ff09097812 */ /* 0x000fe800078ec0ff */
[----:B------:R-:W-:Y:S02]  /*c8d0*/  PRMT R97, R9, 0x5410, R10 ;  /* 0x0000541009617816 */ /* 0x000fe4000000000a */
[C---:B------:R-:W-:Y:S02]  /*c8e0*/  PRMT R9, R8.reuse, 0x7773, RZ ;  /* 0x0000777308097816 */ /* 0x040fe400000000ff */
[----:B------:R-:W-:Y:S04]  /*c8f0*/  PRMT R8, R8, 0x7772, RZ ;  /* 0x0000777208087816 */ /* 0x000fe800000000ff */
[----:B------:R-:W-:Y:S01]  /*c900*/  PRMT R98, R8, 0x5410, R9 ;  /* 0x0000541008627816 */ /* 0x000fe20000000009 */
        /* <DEDUP_REMOVED lines=8> */
[----:B------:R-:W-:Y:S02]  /*c990*/  PRMT R103, R8, 0x5410, R9 ;  /* 0x0000541008677816 */ /* 0x000fe40000000009 */
[C---:B------:R-:W-:Y:S02]  /*c9a0*/  LOP3.LUT R8, R2.reuse, 0xffff, RZ, 0xc0, !PT ;  /* 0x0000ffff02087812 */ /* 0x040fe400078ec0ff */
[C---:B------:R-:W-:Y:S02]  /*c9b0*/  LOP3.LUT R9, R2.reuse, 0xff, RZ, 0xc0, !PT ;  /* 0x000000ff02097812 */ /* 0x040fe400078ec0ff */
[----:B------:R-:W-:Y:S04]  /*c9c0*/  SHF.R.U32.HI R8, RZ, 0x8, R8 ;  /* 0x00000008ff087819 */ /* 0x000fe80000011608 */
[--C-:B------:R-:W-:Y:S02]  /*c9d0*/  PRMT R73, R9, 0x5410, R8.reuse ;  /* 0x0000541009497816 */ /* 0x100fe40000000008 */
[----:B------:R-:W-:Y:S02]  /*c9e0*/  PRMT R8, R2, 0x7632, R8 ;  /* 0x0000763202087816 */ /* 0x000fe40000000008 */
[----:B------:R-:W-:Y:S02]  /*c9f0*/  SHF.R.U32.HI R2, RZ, 0x18, R2 ;  /* 0x00000018ff027819 */ /* 0x000fe40000011602 */
[----:B------:R-:W-:Y:S04]  /*ca00*/  LOP3.LUT R8, R8, 0xff, RZ, 0xc0, !PT ;  /* 0x000000ff08087812 */ /* 0x000fe800078ec0ff */
        /* <DEDUP_REMOVED lines=16> */
[----:B------:R-:W-:Y:S01]  /*cb10*/  PRMT R89, R0, 0x5410, R3 ;  /* 0x0000541000597816 */ /* 0x000fe20000000003 */
[----:B------:R-:W-:Y:S02]  /*cb20*/  VIADD R0, R210, 0x3 ;  /* 0x00000003d2007836 */ /* 0x000fe40000000000 */
[----:B------:R-:W-:Y:S03]  /*cb30*/  IMAD.MOV.U32 R210, RZ, RZ, R26 ;  /* 0x000000ffffd27224 */ /* 0x000fe600078e001a */
[----:B------:R-:W-:Y:S05]  /*cb40*/  LOP3.LUT R0, R25, R217, R0, 0x96, !PT ;  /* 0x000000d919007212 */ /* 0x000fea00078e9600 */
[----:B------:R-:W-:Y:S05]  /*cb50*/  IMAD.WIDE.U32 R24, R0, -0x326172a9, RZ ;  /* 0xcd9e8d5700187825 */ /* 0x000fea00078e00ff */
[----:B------:R-:W-:Y:S02]  /*cb60*/  LOP3.LUT R2, R25, R242, RZ, 0x3c, !PT ;  /* 0x000000f219027212 */ /* 0x000fe400078e3cff */
[----:B------:R-:W-:Y:S03]  /*cb70*/  LOP3.LUT R8, R24, R241, RZ, 0x3c, !PT ;  /* 0x000000f118087212 */ /* 0x000fe600078e3cff */
[----:B------:R-:W-:Y:S04]  /*cb80*/  IMAD.WIDE.U32 R2, R2, -0x2daee0ad, RZ ;  /* 0xd2511f5302027825 */ /* 0x000fe800078e00ff */
[----:B------:R-:W-:Y:S01]  /*cb90*/  IMAD.WIDE.U32 R8, R8, -0x2daee0ad, RZ ;  /* 0xd2511f5308087825 */ /* 0x000fe200078e00ff */
[----:B------:R-:W-:Y:S03]  /*cba0*/  LOP3.LUT R0, R230, R191, R3, 0x96, !PT ;  /* 0x000000bfe6007212 */ /* 0x000fe600078e9603 */
[----:B------:R-:W-:Y:S01]  /*cbb0*/  IMAD.MOV.U32 R230, RZ, RZ, R81 ;  /* 0x000000ffffe67224 */ /* 0x000fe200078e0051 */
[----:B------:R-:W-:Y:S01]  /*cbc0*/  LOP3.LUT R9, R192, R2, R9, 0x96, !PT ;  /* 0x00000002c0097212 */ /* 0x000fe200078e9609 */
        /* <DEDUP_REMOVED lines=11> */
[----:B------:R-:W-:Y:S01]  /*cc80*/  IMAD.MOV.U32 R8, RZ, RZ, R170 ;  /* 0x000000ffff087224 */ /* 0x000fe200078e00aa */
[----:B------:R-:W-:Y:S01]  /*cc90*/  LOP3.LUT R0, R221, R12, R11, 0x96, !PT ;  /* 0x0000000cdd007212 */ /* 0x000fe200078e960b */
[----:B------:R-:W2:Y:S01]  /*cca0*/  LDL.LU.64 R170, [R1+0xb8] ;  /* 0x0000b80001aa7983 */ /* 0x000ea20000300a00 */
[----:B------:R-:W-:Y:S02]  /*ccb0*/  IMAD.MOV.U32 R198, RZ, RZ, R88 ;  /* 0x000000ffffc67224 */ /* 0x000fe400078e0058 */
[----:B------:R-:W-:Y:S02]  /*ccc0*/  IMAD.MOV.U32 R12, RZ, RZ, R8 ;  /* 0x000000ffff0c7224 */ /* 0x000fe400078e0008 */
[----:B------:R-:W-:Y:S01]  /*ccd0*/  IMAD.WIDE.U32 R8, R2, -0x326172a9, RZ ;  /* 0xcd9e8d5702087825 */ /* 0x000fe200078e00ff */
[----:B------:R-:W-:Y:S03]  /*cce0*/  MOV R199, R198 ;  /* 0x000000c600c77202 */ /* 0x000fe60000000f00 */
[----:B------:R-:W-:Y:S01]  /*ccf0*/  IMAD.MOV.U32 R3, RZ, RZ, R8 ;  /* 0x000000ffff037224 */ /* 0x000fe200078e0008 */
[----:B------:R-:W-:Y:S01]  /*cd00*/  LOP3.LUT R2, R219, R10, R9, 0x96, !PT ;  /* 0x0000000adb027212 */ /* 0x000fe200078e9609 */
[----:B------:R-:W-:Y:S01]  /*cd10*/  IMAD.MOV.U32 R10, RZ, RZ, R140 ;  /* 0x000000ffff0a7224 */ /* 0x000fe200078e008c */
[C---:B------:R-:W-:Y:S01]  /*cd20*/  PRMT R9, R8.reuse, 0x7771, RZ ;  /* 0x0000777108097816 */ /* 0x040fe200000000ff */
[----:B------:R-:W-:Y:S01]  /*cd30*/  IMAD.MOV.U32 R11, RZ, RZ, R141 ;  /* 0x000000ffff0b7224 */ /* 0x000fe200078e008d */
[----:B------:R-:W-:Y:S01]  /*cd40*/  LOP3.LUT R3, R3, 0xff, RZ, 0xc0, !PT ;  /* 0x000000ff03037812 */ /* 0x000fe200078ec0ff */
[----:B------:R-:W-:Y:S02]  /*cd50*/  IMAD.MOV.U32 R198, RZ, RZ, R231 ;  /* 0x000000ffffc67224 */ /* 0x000fe400078e00e7 */
[----:B------:R-:W-:Y:S01]  /*cd60*/  IMAD.MOV.U32 R231, RZ, RZ, R80 ;  /* 0x000000ffffe77224 */ /* 0x000fe200078e0050 */
[----:B------:R-:W-:Y:S02]  /*cd70*/  PRMT R101, R3, 0x5410, R9 ;  /* 0x0000541003657816 */ /* 0x000fe40000000009 */
[C---:B------:R-:W-:Y:S02]  /*cd80*/  PRMT R3, R8.reuse, 0x7773, RZ ;  /* 0x0000777308037816 */ /* 0x040fe400000000ff */
[----:B------:R-:W-:Y:S04]  /*cd90*/  PRMT R8, R8, 0x7772, RZ ;  /* 0x0000777208087816 */ /* 0x000fe800000000ff */
[----:B------:R-:W-:Y:S01]  /*cda0*/  PRMT R125, R8, 0x5410, R3 ;  /* 0x00005410087d7816 */ /* 0x000fe20000000003 */
[----:B------:R-:W-:Y:S04]  /*cdb0*/  IMAD.WIDE.U32 R8, R0, -0x2daee0ad, RZ ;  /* 0xd2511f5300087825 */ /* 0x000fe800078e00ff */
[----:B------:R-:W-:Y:S01]  /*cdc0*/  IMAD.MOV.U32 R3, RZ, RZ, R8 ;  /* 0x000000ffff037224 */ /* 0x000fe200078e0008 */
[----:B------:R-:W-:Y:S02]  /*cdd0*/  LOP3.LUT R0, R188, R14, R9, 0x96, !PT ;  /* 0x0000000ebc007212 */ /* 0x000fe400078e9609 */
[C---:B------:R-:W-:Y:S02]  /*cde0*/  PRMT R9, R8.reuse, 0x7771, RZ ;  /* 0x0000777108097816 */ /* 0x040fe400000000ff */
[----:B------:R-:W-:Y:S04]  /*cdf0*/  LOP3.LUT R3, R3, 0xff, RZ, 0xc0, !PT ;  /* 0x000000ff03037812 */ /* 0x000fe800078ec0ff */
[----:B------:R-:W-:Y:S02]  /*ce00*/  PRMT R144, R3, 0x5410, R9 ;  /* 0x0000541003907816 */ /* 0x000fe40000000009 */
[C---:B------:R-:W-:Y:S02]  /*ce10*/  PRMT R3, R8.reuse, 0x7773, RZ ;  /* 0x0000777308037816 */ /* 0x040fe400000000ff */
[----:B------:R-:W-:Y:S04]  /*ce20*/  PRMT R8, R8, 0x7772, RZ ;  /* 0x0000777208087816 */ /* 0x000fe800000000ff */
[----:B------:R-:W-:Y:S02]  /*ce30*/  PRMT R143, R8, 0x5410, R3 ;  /* 0x00005410088f7816 */ /* 0x000fe40000000003 */
[C---:B------:R-:W-:Y:S02]  /*ce40*/  LOP3.LUT R3, R2.reuse, 0xffff, RZ, 0xc0, !PT ;  /* 0x0000ffff02037812 */ /* 0x040fe400078ec0ff */
[----:B------:R-:W-:Y:S02]  /*ce50*/  LOP3.LUT R8, R2, 0xff, RZ, 0xc0, !PT ;  /* 0x000000ff02087812 */ /* 0x000fe400078ec0ff */
[----:B------:R-:W-:Y:S02]  /*ce60*/  SHF.R.U32.HI R3, RZ, 0x8, R3 ;  /* 0x00000008ff037819 */ /* 0x000fe40000011603 */
[----:B------:R-:W-:Y:S02]  /*ce70*/  LOP3.LUT R143, R143, 0xff00ff, RZ, 0xc0, !PT ;  /* 0x00ff00ff8f8f7812 */ /* 0x000fe400078ec0ff */
[--C-:B------:R-:W-:Y:S02]  /*ce80*/  PRMT R86, R8, 0x5410, R3.reuse ;  /* 0x0000541008567816 */ /* 0x100fe40000000003 */
[----:B------:R-:W-:Y:S02]  /*ce90*/  PRMT R3, R2, 0x7632, R3 ;  /* 0x0000763202037816 */ /* 0x000fe40000000003 */
[----:B------:R-:W-:Y:S02]  /*cea0*/  SHF.R.U32.HI R2, RZ, 0x18, R2 ;  /* 0x00000018ff027819 */ /* 0x000fe40000011602 */
[----:B------:R-:W-:Y:S02]  /*ceb0*/  LOP3.LUT R3, R3, 0xff, RZ, 0xc0, !PT ;  /* 0x000000ff03037812 */ /* 0x000fe400078ec0ff */
[--C-:B------:R-:W-:Y:S02]  /*cec0*/  HSET2.LE.AND R143, R143, R209.reuse, PT ;  /* 0x000000d18f8f7233 */ /* 0x100fe40003803000 */
[----:B------:R-:W-:Y:S02]  /*ced0*/  PRMT R88, R3, 0x5410, R2 ;  /* 0x0000541003587816 */ /* 0x000fe40000000002 */
[C---:B------:R-:W-:Y:S02]  /*cee0*/  LOP3.LUT R2, R0.reuse, 0xffff, RZ, 0xc0, !PT ;  /* 0x0000ffff00027812 */ /* 0x040fe400078ec0ff */
[C---:B------:R-:W-:Y:S02]  /*cef0*/  LOP3.LUT R3, R0.reuse, 0xff, RZ, 0xc0, !PT ;  /* 0x000000ff00037812 */ /* 0x040fe400078ec0ff */
[----:B------:R-:W-:Y:S04]  /*cf00*/  SHF.R.U32.HI R2, RZ, 0x8, R2 ;  /* 0x00000008ff027819 */ /* 0x000fe80000011602 */
[--C-:B------:R-:W-:Y:S02]  /*cf10*/  PRMT R140, R3, 0x5410, R2.reuse ;  /* 0x00005410038c7816 */ /* 0x100fe40000000002 */
[----:B------:R-:W-:Y:S02]  /*cf20*/  PRMT R2, R0, 0x7632, R2 ;  /* 0x0000763200027816 */ /* 0x000fe40000000002 */
[----:B------:R-:W-:Y:S02]  /*cf30*/  SHF.R.U32.HI R0, RZ, 0x18, R0 ;  /* 0x00000018ff007819 */ /* 0x000fe40000011600 */
[----:B------:R-:W-:Y:S02]  /*cf40*/  LOP3.LUT R2, R2, 0xff, RZ, 0xc0, !PT ;  /* 0x000000ff02027812 */ /* 0x000fe400078ec0ff */
[--C-:B------:R-:W-:Y:S02]  /*cf50*/  HSET2.LE.AND R140, R140, R209.reuse, PT ;  /* 0x000000d18c8c7233 */ /* 0x100fe40003803000 */
[----:B------:R-:W-:Y:S02]  /*cf60*/  PRMT R141, R2, 0x5410, R0 ;  /* 0x00005410028d7816 */ /* 0x000fe40000000000 */
[----:B------:R-:W-:Y:S02]  /*cf70*/  LOP3.LUT R0, R25, R246, RZ, 0x3c, !PT ;  /* 0x000000f619007212 */ /* 0x000fe400078e3cff */
[----:B------:R-:W-:Y:S02]  /*cf80*/  LOP3.LUT R2, R24, R245, RZ, 0x3c, !PT ;  /* 0x000000f518027212 */ /* 0x000fe400078e3cff */
[----:B------:R-:W1:Y:S01]  /*cf90*/  LDSM.16.MT88.4 R24, [R139+0x4000] ;  /* 0x004000008b18783b */ /* 0x000e620000004200 */
[----:B------:R-:W-:Y:S01]  /*cfa0*/  IMAD.WIDE.U32 R8, R0, -0x2daee0ad, RZ ;  /* 0xd2511f5300087825 */ /* 0x000fe200078e00ff */
[--C-:B------:R-:W-:Y:S04]  /*cfb0*/  HSET2.LE.AND R141, R141, R209.reuse, PT ;  /* 0x000000d18d8d7233 */ /* 0x100fe80003803000 */
        /* <DEDUP_REMOVED lines=14> */
[----:B------:R-:W-:Y:S04]  /*d0a0*/  IMAD.WIDE.U32 R8, R3, -0x326172a9, RZ ;  /* 0xcd9e8d5703087825 */ /* 0x000fe800078e00ff */
[----:B------:R-:W-:Y:S01]  /*d0b0*/  IMAD.WIDE.U32 R76, R2, -0x326172a9, RZ ;  /* 0xcd9e8d57024c7825 */ /* 0x000fe200078e00ff */
[----:B------:R-:W-:Y:S01]  /*d0c0*/  LOP3.LUT R0, R221, R12, R9, 0x96, !PT ;  /* 0x0000000cdd007212 */ /* 0x000fe200078e9609 */
[-C--:B-1----:R-:W-:Y:S05]  /*d0d0*/  HMMA.16816.F32 R4, R36, R24.reuse, R4 ;  /* 0x000000182404723c */ /* 0x082fea0000001804 */
[----:B------:R-:W-:Y:S01]  /*d0e0*/  LOP3.LUT R2, R219, R8, R77, 0x96, !PT ;  /* 0x00000008db027212 */ /* 0x000fe200078e964d */
[----:B------:R-:W-:Y:S03]  /*d0f0*/  IMAD.WIDE.U32 R80, R0, -0x2daee0ad, RZ ;  /* 0xd2511f5300507825 */ /* 0x000fe600078e00ff */
[C---:B------:R-:W-:Y:S01]  /*d100*/  LOP3.LUT R3, R2.reuse, 0xffff, RZ, 0xc0, !PT ;  /* 0x0000ffff02037812 */ /* 0x040fe200078ec0ff */
[----:B------:R-:W-:Y:S01]  /*d110*/  IMAD.MOV.U32 R189, RZ, RZ, R133 ;  /* 0x000000ffffbd7224 */ /* 0x000fe200078e0085 */
[----:B------:R-:W-:Y:S01]  /*d120*/  LOP3.LUT R8, R2, 0xff, RZ, 0xc0, !PT ;  /* 0x000000ff02087812 */ /* 0x000fe200078ec0ff */
[----:B------:R-:W-:Y:S01]  /*d130*/  MUFU.EX2 R133, R128 ;  /* 0x0000008000857308 */ /* 0x000fe20000000800 */
[----:B------:R-:W-:Y:S02]  /*d140*/  SHF.R.U32.HI R3, RZ, 0x8, R3 ;  /* 0x00000008ff037819 */ /* 0x000fe40000011603 */
[----:B------:R-:W-:Y:S01]  /*d150*/  LOP3.LUT R0, R188, R10, R81, 0x96, !PT ;  /* 0x0000000abc007212 */ /* 0x000fe200078e9651 */
[----:B------:R-:W-:Y:S01]  /*d160*/  IMAD.MOV.U32 R188, RZ, RZ, R30 ;  /* 0x000000ffffbc7224 */ /* 0x000fe200078e001e */
[--C-:B------:R-:W-:Y:S05]  /*d170*/  PRMT R77, R8, 0x5410, R3.reuse ;  /* 0x00005410084d7816 */ /* 0x100fea0000000003 */
[----:B------:R-:W-:Y:S01]  /*d180*/  MUFU.EX2 R128, R244 ;  /* 0x000000f400807308 */ /* 0x000fe20000000800 */
[----:B------:R-:W-:Y:S02]  /*d190*/  PRMT R3, R2, 0x7632, R3 ;  /* 0x0000763202037816 */ /* 0x000fe40000000003 */
[----:B------:R-:W-:Y:S02]  /*d1a0*/  SHF.R.U32.HI R2, RZ, 0x18, R2 ;  /* 0x00000018ff027819 */ /* 0x000fe40000011602 */
[----:B------:R-:W-:Y:S04]  /*d1b0*/  LOP3.LUT R3, R3, 0xff, RZ, 0xc0, !PT ;  /* 0x000000ff03037812 */ /* 0x000fe800078ec0ff */
[----:B------:R-:W-:Y:S02]  /*d1c0*/  PRMT R81, R3, 0x5410, R2 ;  /* 0x0000541003517816 */ /* 0x000fe40000000002 */
[C---:B------:R-:W-:Y:S02]  /*d1d0*/  LOP3.LUT R2, R0.reuse, 0xffff, RZ, 0xc0, !PT ;  /* 0x0000ffff00027812 */ /* 0x040fe400078ec0ff */
[C---:B------:R-:W-:Y:S02]  /*d1e0*/  LOP3.LUT R3, R0.reuse, 0xff, RZ, 0xc0, !PT ;  /* 0x000000ff00037812 */ /* 0x040fe400078ec0ff */
[----:B------:R-:W-:Y:S04]  /*d1f0*/  SHF.R.U32.HI R2, RZ, 0x8, R2 ;  /* 0x00000008ff027819 */ /* 0x000fe80000011602 */
[----:B------:R-:W-:Y:S01]  /*d200*/  PRMT R93, R3, 0x5410, R2 ;  /* 0x00005410035d7816 */ /* 0x000fe20000000002 */
[----:B------:R-:W-:Y:S01]  /*d210*/  IMAD.MOV.U32 R3, RZ, RZ, R76 ;  /* 0x000000ffff037224 */ /* 0x000fe200078e004c */
[----:B------:R-:W-:Y:S02]  /*d220*/  PRMT R2, R0, 0x7632, R2 ;  /* 0x0000763200027816 */ /* 0x000fe40000000002 */
[----:B------:R-:W-:Y:S02]  /*d230*/  SHF.R.U32.HI R0, RZ, 0x18, R0 ;  /* 0x00000018ff007819 */ /* 0x000fe40000011600 */
[----:B------:R-:W-:Y:S02]  /*d240*/  LOP3.LUT R2, R2, 0xff, RZ, 0xc0, !PT ;  /* 0x000000ff02027812 */ /* 0x000fe400078ec0ff */
[----:B------:R-:W-:Y:S02]  /*d250*/  LOP3.LUT R3, R3, 0xff, RZ, 0xc0, !PT ;  /* 0x000000ff03037812 */ /* 0x000fe400078ec0ff */
[----:B------:R-:W-:Y:S01]  /*d260*/  PRMT R96, R2, 0x5410, R0 ;  /* 0x0000541002607816 */ /* 0x000fe20000000000 */
[----:B------:R-:W-:Y:S01]  /*d270*/  FADD.FTZ R2, -R134, R138 ;  /* 0x0000008a86027221 */ /* 0x000fe20000010100 */
[----:B------:R-:W-:Y:S01]  /*d280*/  FADD.FTZ R0, -R132, R137 ;  /* 0x0000008984007221 */ /* 0x000fe20000010100 */
[----:B------:R-:W-:Y:S01]  /*d290*/  IMAD.MOV.U32 R138, RZ, RZ, R121 ;  /* 0x000000ffff8a7224 */ /* 0x000fe200078e0079 */
[----:B------:R-:W-:Y:S01]  /*d2a0*/  MUFU.EX2 R137, R240 ;  /* 0x000000f000897308 */ /* 0x000fe20000000800 */
[----:B------:R-:W-:Y:S01]  /*d2b0*/  FMUL.FTZ R2, R2, UR4 ;  /* 0x0000000402027c20 */ /* 0x000fe20008410000 */
[----:B------:R-:W-:Y:S08]  /*d2c0*/  FMUL.FTZ R0, R0, UR4 ;  /* 0x0000000400007c20 */ /* 0x000ff00008410000 */
[----:B------:R-:W-:Y:S10]  /*d2d0*/  MUFU.EX2 R121, R112 ;  /* 0x0000007000797308 */ /* 0x000ff40000000800 */
[----:B------:R-:W1:Y:S10]  /*d2e0*/  MUFU.EX2 R2, R2 ;  /* 0x0000000200027308 */ /* 0x000e740000000800 */
[----:B------:R-:W3:Y:S10]  /*d2f0*/  MUFU.EX2 R0, R0 ;  /* 0x0000000000007308 */ /* 0x000ef40000000800 */
[----:B------:R-:W-:Y:S10]  /*d300*/  MUFU.EX2 R112, R116 ;  /* 0x0000007400707308 */ /* 0x000ff40000000800 */
[----:B------:R-:W-:Y:S01]  /*d310*/  MUFU.EX2 R116, R248 ;  /* 0x000000f800747308 */ /* 0x000fe20000000800 */
[C---:B-1----:R-:W-:Y:S01]  /*d320*/  FMUL.FTZ R8, R2.reuse, R156 ;  /* 0x0000009c02087220 */ /* 0x042fe20000410000 */
[C---:B------:R-:W-:Y:S01]  /*d330*/  FMUL.FTZ R9, R2.reuse, R157 ;  /* 0x0000009d02097220 */ /* 0x040fe20000410000 */
[C---:B------:R-:W-:Y:S01]  /*d340*/  FMUL.FTZ R12, R2.reuse, R164 ;  /* 0x000000a4020c7220 */ /* 0x040fe20000410000 */
[----:B------:R-:W-:Y:S01]  /*d350*/  FMUL.FTZ R13, R2, R165 ;  /* 0x000000a5020d7220 */ /* 0x000fe20000410000 */
[C---:B---3--:R-:W-:Y:S01]  /*d360*/  FMUL.FTZ R11, R0.reuse, R159 ;  /* 0x0000009f000b7220 */ /* 0x048fe20000410000 */
[C---:B------:R-:W-:Y:S01]  /*d370*/  FMUL.FTZ R10, R0.reuse, R158 ;  /* 0x0000009e000a7220 */ /* 0x040fe20000410000 */
[----:B------:R-:W-:Y:S02]  /*d380*/  IMAD.MOV.U32 R159, RZ, RZ, R41 ;  /* 0x000000ffff9f7224 */ /* 0x000fe400078e0029 */
[----:B------:R-:W-:Y:S01]  /*d390*/  FMUL.FTZ R14, R0, R166 ;  /* 0x000000a6000e7220 */ /* 0x000fe20000410000 */
[----:B------:R-:W-:Y:S02]  /*d3a0*/  IMAD.MOV.U32 R164, RZ, RZ, R28 ;  /* 0x000000ffffa47224 */ /* 0x000fe400078e001c */
[----:B------:R-:W-:Y:S01]  /*d3b0*/  FMUL.FTZ R28, R2, R168 ;  /* 0x000000a8021c7220 */ /* 0x000fe20000410000 */
[----:B------:R-:W-:Y:S01]  /*d3c0*/  FMUL.FTZ R15, R0, R167 ;  /* 0x000000a7000f7220 */ /* 0x000fe20000410000 */
[----:B------:R-:W-:Y:S01]  /*d3d0*/  IMAD.MOV.U32 R167, RZ, RZ, R192 ;  /* 0x000000ffffa77224 */ /* 0x000fe200078e00c0 */
[C---:B------:R-:W-:Y:S04]  /*d3e0*/  HMMA.16816.F32 R8, R48.reuse, R24, R8 ;  /* 0x000000183008723c */ /* 0x040fe80000001808 */
[----:B------:R-:W-:Y:S02]  /*d3f0*/  IMAD.MOV.U32 R192, RZ, RZ, R40 ;  /* 0x000000ffffc07224 */ /* 0x000fe400078e0028 */
[C---:B------:R-:W-:Y:S01]  /*d400*/  FMUL.FTZ R24, R2.reuse, R160 ;  /* 0x000000a002187220 */ /* 0x040fe20000410000 */
[C---:B------:R-:W-:Y:S01]  /*d410*/  FMUL.FTZ R25, R2.reuse, R161 ;  /* 0x000000a102197220 */ /* 0x040fe20000410000 */
[----:B------:R-:W-:Y:S01]  /*d420*/  IMAD.MOV.U32 R161, RZ, RZ, R234 ;  /* 0x000000ffffa17224 */ /* 0x000fe200078e00ea */
[-C--:B------:R-:W-:Y:S03]  /*d430*/  HMMA.16816.F32 R12, R48, R26.reuse, R12 ;  /* 0x0000001a300c723c */ /* 0x080fe6000000180c */
[----:B------:R-:W-:Y:S02]  /*d440*/  IMAD.MOV.U32 R234, RZ, RZ, R29 ;  /* 0x000000ffffea7224 */ /* 0x000fe400078e001d */
[----:B------:R-:W-:Y:S01]  /*d450*/  FMUL.FTZ R29, R2, R169 ;  /* 0x000000a9021d7220 */ /* 0x000fe20000410000 */
[----:B------:R-:W-:Y:S01]  /*d460*/  IMAD.MOV.U32 R158, RZ, RZ, R31 ;  /* 0x000000ffff9e7224 */ /* 0x000fe200078e001f */
[----:B------:R-:W3:Y:S01]  /*d470*/  LDL.LU R169, [R1+0x38] ;  /* 0x0000380001a97983 */ /* 0x000ee20000300800 */
[----:B------:R-:W-:Y:S01]  /*d480*/  IMAD.MOV.U32 R166, RZ, RZ, R190 ;  /* 0x000000ffffa67224 */ /* 0x000fe200078e00be */
[C---:B------:R-:W-:Y:S04]  /*d490*/  HMMA.16816.F32 R16, R36.reuse, R26, R16 ;  /* 0x0000001a2410723c */ /* 0x040fe80000001810 */
[C---:B------:R-:W-:Y:S01]  /*d4a0*/  FMUL.FTZ R26, R0.reuse, R162 ;  /* 0x000000a2001a7220 */ /* 0x040fe20000410000 */
[C---:B------:R-:W-:Y:S01]  /*d4b0*/  FMUL.FTZ R27, R0.reuse, R163 ;  /* 0x000000a3001b7220 */ /* 0x040fe20000410000 */
[----:B------:R-:W-:Y:S01]  /*d4c0*/  IMAD.MOV.U32 R162, RZ, RZ, R230 ;  /* 0x000000ffffa27224 */ /* 0x000fe200078e00e6 */
[----:B------:R-:W-:Y:S01]  /*d4d0*/  MOV R230, R236 ;  /* 0x000000ec00e67202 */ /* 0x000fe20000000f00 */
[----:B------:R-:W-:Y:S02]  /*d4e0*/  IMAD.MOV.U32 R163, RZ, RZ, R198 ;  /* 0x000000ffffa37224 */ /* 0x000fe400078e00c6 */
[----:B------:R-:W-:Y:S02]  /*d4f0*/  IMAD.MOV.U32 R236, RZ, RZ, R43 ;  /* 0x000000ffffec7224 */ /* 0x000fe400078e002b */
[----:B------:R-:W-:Y:S02]  /*d500*/  IMAD.MOV.U32 R198, RZ, RZ, R42 ;  /* 0x000000ffffc67224 */ /* 0x000fe400078e002a */
[----:B------:R-:W1:Y:S01]  /*d510*/  LDSM.16.MT88.4 R40, [R205+0x4000] ;  /* 0x00400000cd28783b */ /* 0x000e620000004200 */
[----:B------:R-:W-:Y:S02]  /*d520*/  IMAD.MOV.U32 R190, RZ, RZ, R131 ;  /* 0x000000ffffbe7224 */ /* 0x000fe400078e0083 */
[----:B------:R-:W-:Y:S01]  /*d530*/  IMAD.MOV.U32 R156, RZ, RZ, R120 ;  /* 0x000000ffff9c7224 */ /* 0x000fe200078e0078 */
[----:B------:R-:W4:Y:S01]  /*d540*/  MUFU.EX2 R131, R239 ;  /* 0x000000ef00837308 */ /* 0x000f220000000800 */
[----:B------:R-:W-:Y:S02]  /*d550*/  IMAD.MOV.U32 R168, RZ, RZ, R191 ;  /* 0x000000ffffa87224 */ /* 0x000fe400078e00bf */
[----:B------:R-:W-:Y:S07]  /*d560*/  IMAD.MOV.U32 R191, RZ, RZ, R114 ;  /* 0x000000ffffbf7224 */ /* 0x000fee00078e0072 */
[----:B------:R-:W-:Y:S01]  /*d570*/  MUFU.EX2 R120, R243 ;  /* 0x000000f300787308 */ /* 0x000fe20000000800 */
[----:B------:R-:W-:Y:S02]  /*d580*/  IMAD.MOV.U32 R165, RZ, RZ, R231 ;  /* 0x000000ffffa57224 */ /* 0x000fe400078e00e7 */
[----:B------:R-:W-:Y:S07]  /*d590*/  IMAD.MOV.U32 R231, RZ, RZ, R105 ;  /* 0x000000ffffe77224 */ /* 0x000fee00078e0069 */
[----:B------:R-:W-:Y:S01]  /*d5a0*/  MUFU.EX2 R114, R74 ;  /* 0x0000004a00727308 */ /* 0x000fe20000000800 */
[----:B------:R-:W-:Y:S02]  /*d5b0*/  IMAD.MOV.U32 R157, RZ, RZ, R130 ;  /* 0x000000ffff9d7224 */ /* 0x000fe400078e0082 */
[----:B------:R-:W-:Y:S07]  /*d5c0*/  IMAD.MOV.U32 R160, RZ, RZ, R210 ;  /* 0x000000ffffa07224 */ /* 0x000fee00078e00d2 */
[----:B------:R-:W-:Y:S01]  /*d5d0*/  MUFU.EX2 R105, R75 ;  /* 0x0000004b00697308 */ /* 0x000fe20000000800 */
[----:B------:R-:W-:Y:S09]  /*d5e0*/  MOV R210, R124 ;  /* 0x0000007c00d27202 */ /* 0x000ff20000000f00 */
[----:B------:R-:W-:Y:S10]  /*d5f0*/  MUFU.EX2 R130, R117 ;  /* 0x0000007500827308 */ /* 0x000ff40000000800 */
[----:B------:R-:W-:Y:S10]  /*d600*/  MUFU.EX2 R117, R237 ;  /* 0x000000ed00757308 */ /* 0x000ff40000000800 */
[----:B------:R-:W-:Y:S10]  /*d610*/  MUFU.EX2 R124, R238 ;  /* 0x000000ee007c7308 */ /* 0x000ff40000000800 */
[----:B------:R-:W-:Y:S01]  /*d620*/  MUFU.EX2 R75, R161 ;  /* 0x000000a1004b7308 */ /* 0x000fe20000000800 */
[-C--:B-1----:R-:W-:Y:S08]  /*d630*/  HMMA.16816.F32 R20, R36, R40.reuse, R20 ;  /* 0x000000282414723c */ /* 0x082ff00000001814 */
[C---:B------:R-:W-:Y:S04]  /*d640*/  HMMA.16816.F32 R24, R48.reuse, R40, R24 ;  /* 0x000000283018723c */ /* 0x040fe80000001818 */
[C---:B--2---:R-:W-:Y:S01]  /*d650*/  FMUL.FTZ R30, R0.reuse, R170 ;  /* 0x000000aa001e7220 */ /* 0x044fe20000410000 */
[----:B------:R-:W-:Y:S07]  /*d660*/  FMUL.FTZ R31, R0, R171 ;  /* 0x000000ab001f7220 */ /* 0x000fee0000410000 */
[-C--:B------:R-:W-:Y:S03]  /*d670*/  HMMA.16816.F32 R28, R48, R42.reuse, R28 ;  /* 0x0000002a301c723c */ /* 0x080fe6000000181c */
[----:B------:R-:W-:Y:S02]  /*d680*/  IMAD.MOV.U32 R51, RZ, RZ, R168 ;  /* 0x000000ffff337224 */ /* 0x000fe400078e00a8 */
[----:B------:R-:W-:Y:S02]  /*d690*/  IMAD.MOV.U32 R168, RZ, RZ, R162 ;  /* 0x000000ffffa87224 */ /* 0x000fe400078e00a2 */
[----:B------:R-:W-:Y:S01]  /*d6a0*/  IMAD.MOV.U32 R50, RZ, RZ, R51 ;  /* 0x000000ffff327224 */ /* 0x000fe200078e0033 */
[----:B------:R-:W-:Y:S01]  /*d6b0*/  HMMA.16816.F32 R32, R36, R42, R32 ;  /* 0x0000002a2420723c */ /* 0x000fe20000001820 */
[----:B------:R-:W1:Y:S03]  /*d6c0*/  LDSM.16.MT88.4 R36, [R139+0x4400] ;  /* 0x004400008b24783b */ /* 0x000e660000004200 */
[----:B------:R-:W-:Y:S02]  /*d6d0*/  IMAD.MOV.U32 R49, RZ, RZ, R50 ;  /* 0x000000ffff317224 */ /* 0x000fe400078e0032 */
[----:B------:R-:W-:Y:S02]  /*d6e0*/  IMAD.MOV.U32 R51, RZ, RZ, R165 ;  /* 0x000000ffff337224 */ /* 0x000fe400078e00a5 */
[----:B------:R-:W-:Y:S01]  /*d6f0*/  IMAD.MOV.U32 R165, RZ, RZ, R158 ;  /* 0x000000ffffa57224 */ /* 0x000fe200078e009e */
[----:B------:R-:W-:Y:S01]  /*d700*/  LDSM.16.MT88.4 R40, [R139+0x5000] ;  /* 0x005000008b28783b */ /* 0x000fe20000004200 */
[----:B------:R-:W-:Y:S02]  /*d710*/  IMAD.MOV.U32 R50, RZ, RZ, R51 ;  /* 0x000000ffff327224 */ /* 0x000fe400078e0033 */
[----:B------:R-:W-:Y:S02]  /*d720*/  IMAD.MOV.U32 R51, RZ, RZ, R165 ;  /* 0x000000ffff337224 */ /* 0x000fe400078e00a5 */
[----:B------:R-:W-:Y:S02]  /*d730*/  IMAD.MOV.U32 R165, RZ, RZ, R122 ;  /* 0x000000ffffa57224 */ /* 0x000fe400078e007a */
[----:B------:R-:W-:Y:S02]  /*d740*/  IMAD.MOV.U32 R158, RZ, RZ, R191 ;  /* 0x000000ffff9e7224 */ /* 0x000fe400078e00bf */
[----:B------:R-:W-:Y:S02]  /*d750*/  IMAD.MOV.U32 R191, RZ, RZ, R127 ;  /* 0x000000ffffbf7224 */ /* 0x000fe400078e007f */
[----:B------:R-:W2:Y:S01]  /*d760*/  LDL.LU R127, [R1+0xb0] ;  /* 0x0000b000017f7983 */ /* 0x000ea20000300800 */
[----:B------:R-:W-:Y:S02]  /*d770*/  IMAD.MOV.U32 R162, RZ, RZ, R166 ;  /* 0x000000ffffa27224 */ /* 0x000fe400078e00a6 */
[----:B------:R-:W-:Y:S01]  /*d780*/  IMAD.MOV.U32 R166, RZ, RZ, R108 ;  /* 0x000000ffffa67224 */ /* 0x000fe200078e006c */
[----:B------:R-:W2:Y:S01]  /*d790*/  LDL.LU R122, [R1+0xac] ;  /* 0x0000ac00017a7983 */ /* 0x000ea20000300800 */
[----:B------:R-:W-:Y:S01]  /*d7a0*/  MUFU.EX2 R108, R78 ;  /* 0x0000004e006c7308 */ /* 0x000fe20000000800 */
[-C--:B-1----:R-:W-:Y:S08]  /*d7b0*/  HMMA.16816.F32 R4, R52, R36.reuse, R4 ;  /* 0x000000243404723c */ /* 0x082ff00000001804 */
[C---:B------:R-:W-:Y:S08]  /*d7c0*/  HMMA.16816.F32 R8, R44.reuse, R36, R8 ;  /* 0x000000242c08723c */ /* 0x040ff00000001808 */
[-C--:B------:R-:W-:Y:S08]  /*d7d0*/  HMMA.16816.F32 R12, R44, R38.reuse, R12 ;  /* 0x000000262c0c723c */ /* 0x080ff0000000180c */
[C---:B------:R-:W-:Y:S01]  /*d7e0*/  HMMA.16816.F32 R16, R52.reuse, R38, R16 ;  /* 0x000000263410723c */ /* 0x040fe20000001810 */
[----:B------:R-:W1:Y:S07]  /*d7f0*/  LDSM.16.MT88.4 R36, [R205+0x4400] ;  /* 0x00440000cd24783b */ /* 0x000e6e0000004200 */
[-C--:B-1----:R-:W-:Y:S08]  /*d800*/  HMMA.16816.F32 R20, R52, R36.reuse, R20 ;  /* 0x000000243414723c */ /* 0x082ff00000001814 */
[C---:B------:R-:W-:Y:S08]  /*d810*/  HMMA.16816.F32 R24, R44.reuse, R36, R24 ;  /* 0x000000242c18723c */ /* 0x040ff00000001818 */
[-C--:B------:R-:W-:Y:S03]  /*d820*/  HMMA.16816.F32 R28, R44, R38.reuse, R28 ;  /* 0x000000262c1c723c */ /* 0x080fe6000000181c */
[--C-:B------:R-:W-:Y:S02]  /*d830*/  HSET2.LE.AND R45, R87, R209.reuse, PT ;  /* 0x000000d1572d7233 */ /* 0x100fe40003803000 */
[--C-:B------:R-:W-:Y:S01]  /*d840*/  HSET2.LE.AND R46, R100, R209.reuse, PT ;  /* 0x000000d1642e7233 */ /* 0x100fe20003803000 */
[----:B------:R-:W-:Y:S01]  /*d850*/  MUFU.EX2 R87, R251 ;  /* 0x000000fb00577308 */ /* 0x000fe20000000800 */
[--C-:B------:R-:W-:Y:S01]  /*d860*/  HSET2.LE.AND R44, R85, R209.reuse, PT ;  /* 0x000000d1552c7233 */ /* 0x100fe20003803000 */
[----:B------:R-:W-:Y:S01]  /*d870*/  HMMA.16816.F32 R32, R52, R38, R32 ;  /* 0x000000263420723c */ /* 0x000fe20000001820 */
[----:B------:R-:W1:Y:S07]  /*d880*/  LDSM.16.MT88.4 R36, [R139+0x4800] ;  /* 0x004800008b24783b */ /* 0x000e6e0000004200 */
[----:B------:R-:W-:Y:S01]  /*d890*/  MUFU.EX2 R100, R49 ;  /* 0x0000003100647308 */ /* 0x000fe20000000800 */
[----:B------:R-:W-:Y:S01]  /*d8a0*/  IMAD.MOV.U32 R53, RZ, RZ, R51 ;  /* 0x000000ffff357224 */ /* 0x000fe200078e0033 */
[----:B------:R-:W-:Y:S01]  /*d8b0*/  MOV R55, R50 ;  /* 0x0000003200377202 */ /* 0x000fe20000000f00 */
[----:B------:R-:W-:Y:S01]  /*d8c0*/  IMAD.MOV.U32 R54, RZ, RZ, R230 ;  /* 0x000000ffff367224 */ /* 0x000fe200078e00e6 */
[----:B------:R-:W-:Y:S01]  /*d8d0*/  LOP3.LUT R47, R102, 0xff00ff, RZ, 0xc0, !PT ;  /* 0x00ff00ff662f7812 */ /* 0x000fe200078ec0ff */
[----:B------:R-:W-:Y:S05]  /*d8e0*/  IMAD.MOV.U32 R230, RZ, RZ, R123 ;  /* 0x000000ffffe67224 */ /* 0x000fea00078e007b */
[----:B------:R4:W-:Y:S01]  /*d8f0*/  MUFU.EX2 R102, R53 ;  /* 0x0000003500667308 */ /* 0x0009e20000000800 */
[----:B------:R-:W2:Y:S01]  /*d900*/  LDL.LU R123, [R1+0xa8] ;  /* 0x0000a800017b7983 */ /* 0x000ea20000300800 */
[--C-:B------:R-:W-:Y:S02]  /*d910*/  HSET2.LE.AND R47, R47, R209.reuse, PT ;  /* 0x000000d12f2f7233 */ /* 0x100fe40003803000 */
[--C-:B----4-:R-:W-:Y:S01]  /*d920*/  HSET2.LE.AND R53, R84, R209.reuse, PT ;  /* 0x000000d154357233 */ /* 0x110fe20003803000 */
[-C--:B-1----:R-:W-:Y:S08]  /*d930*/  HMMA.16816.F32 R4, R56, R36.reuse, R4 ;  /* 0x000000243804723c */ /* 0x082ff00000001804 */
[C---:B------:R-:W-:Y:S08]  /*d940*/  HMMA.16816.F32 R8, R64.reuse, R36, R8 ;  /* 0x000000244008723c */ /* 0x040ff00000001808 */
[-C--:B------:R-:W-:Y:S08]  /*d950*/  HMMA.16816.F32 R12, R64, R38.reuse, R12 ;  /* 0x00000026400c723c */ /* 0x080ff0000000180c */
[C---:B------:R-:W-:Y:S01]  /*d960*/  HMMA.16816.F32 R16, R56.reuse, R38, R16 ;  /* 0x000000263810723c */ /* 0x040fe20000001810 */
[----:B------:R-:W1:Y:S03]  /*d970*/  LDSM.16.MT88.4 R36, [R205+0x4800] ;  /* 0x00480000cd24783b */ /* 0x000e660000004200 */
[----:B---3--:R-:W-:Y:S01]  /*d980*/  FFMA.FTZ R52, R2, R169, R104 ;  /* 0x000000a902347223 */ /* 0x008fe20000010068 */
[----:B------:R-:W-:Y:S01]  /*d990*/  F2FP.F16.F32.PACK_AB R2, R137, R131 ;  /* 0x000000838902723e */ /* 0x000fe200000000ff */
[----:B------:R-:W3:Y:S01]  /*d9a0*/  MUFU.EX2 R104, R79 ;  /* 0x0000004f00687308 */ /* 0x000ee20000000800 */
[----:B------:R-:W-:Y:S01]  /*d9b0*/  IMAD.MOV.U32 R169, RZ, RZ, R163 ;  /* 0x000000ffffa97224 */ /* 0x000fe200078e00a3 */
[----:B------:R-:W-:Y:S01]  /*d9c0*/  MOV R163, R167 ;  /* 0x000000a700a37202 */ /* 0x000fe20000000f00 */
[----:B------:R-:W-:Y:S07]  /*d9d0*/  IMAD.MOV.U32 R167, RZ, RZ, R109 ;  /* 0x000000ffffa77224 */ /* 0x000fee00078e006d */
[----:B------:R-:W-:Y:S10]  /*d9e0*/  MUFU.EX2 R79, R250 ;  /* 0x000000fa004f7308 */ /* 0x000ff40000000800 */
[----:B------:R-:W4:Y:S10]  /*d9f0*/  MUFU.EX2 R109, R115 ;  /* 0x00000073006d7308 */ /* 0x000f340000000800 */
[----:B------:R-:W-:Y:S01]  /*da00*/  MUFU.EX2 R115, R247 ;  /* 0x000000f700737308 */ /* 0x000fe20000000800 */
[----:B---3--:R-:W-:Y:S01]  /*da10*/  F2FP.F16.F32.PACK_AB R48, R104, R108 ;  /* 0x0000006c6830723e */ /* 0x008fe200000000ff */
[-C--:B-1----:R-:W-:Y:S03]  /*da20*/  HMMA.16816.F32 R20, R56, R36.reuse, R20 ;  /* 0x000000243814723c */ /* 0x082fe60000001814 */
[----:B------:R-:W-:Y:S02]  /*da30*/  LOP3.LUT R47, R48, R47, RZ, 0xc0, !PT ;  /* 0x0000002f302f7212 */ /* 0x000fe400078ec0ff */
[----:B------:R-:W-:Y:S03]  /*da40*/  LDSM.16.MT88.4 R48, [R205+0x5000] ;  /* 0x00500000cd30783b */ /* 0x000fe60000004200 */
[C---:B------:R-:W-:Y:S08]  /*da50*/  HMMA.16816.F32 R24, R64.reuse, R36, R24 ;  /* 0x000000244018723c */ /* 0x040ff00000001818 */
[-C--:B------:R-:W-:Y:S01]  /*da60*/  HMMA.16816.F32 R28, R64, R38.reuse, R28 ;  /* 0x00000026401c723c */ /* 0x080fe2000000181c */
[----:B------:R-:W-:Y:S02]  /*da70*/  MUFU.EX2 R64, R189 ;  /* 0x000000bd00407308 */ /* 0x000fe40000000800 */
[----:B------:R-:W-:Y:S01]  /*da80*/  IMAD.MOV.U32 R66, RZ, RZ, R55 ;  /* 0x000000ffff427224 */ /* 0x000fe200078e0037 */
[----:B------:R-:W-:Y:S01]  /*da90*/  LOP3.LUT R55, R103, 0xff00ff, RZ, 0xc0, !PT ;  /* 0x00ff00ff67377812 */ /* 0x000fe200078ec0ff */
[----:B------:R-:W-:Y:S01]  /*daa0*/  IMAD.MOV.U32 R67, RZ, RZ, R54 ;  /* 0x000000ffff437224 */ /* 0x000fe200078e0036 */
[--C-:B------:R-:W-:Y:S02]  /*dab0*/  HSET2.LE.AND R54, R99, R209.reuse, PT ;  /* 0x000000d163367233 */ /* 0x100fe40003803000 */
[----:B------:R-:W-:Y:S01]  /*dac0*/  HMMA.16816.F32 R32, R56, R38, R32 ;  /* 0x000000263820723c */ /* 0x000fe20000001820 */
[----:B------:R-:W1:Y:S02]  /*dad0*/  LDSM.16.MT88.4 R36, [R139+0x4c00] ;  /* 0x004c00008b24783b */ /* 0x000e640000004200 */
[----:B------:R-:W-:Y:S01]  /*dae0*/  MUFU.EX2 R99, R197 ;  /* 0x000000c500637308 */ /* 0x000fe20000000800 */
[----:B------:R-:W-:Y:S01]  /*daf0*/  FADD.FTZ R57, R176, R233 ;  /* 0x000000e9b0397221 */ /* 0x000fe20000010000 */
[--C-:B------:R-:W-:Y:S02]  /*db00*/  HSET2.LE.AND R55, R55, R209.reuse, PT ;  /* 0x000000d137377233 */ /* 0x100fe40003803000 */
[----:B------:R-:W-:Y:S01]  /*db10*/  F2FP.F16.F32.PACK_AB R59, R95, R94 ;  /* 0x0000005e5f3b723e */ /* 0x000fe200000000ff */
[-C--:B-1----:R-:W-:Y:S08]  /*db20*/  HMMA.16816.F32 R4, R68, R36.reuse, R4 ;  /* 0x000000244404723c */ /* 0x082ff00000001804 */
[C---:B------:R-:W-:Y:S08]  /*db30*/  HMMA.16816.F32 R8, R60.reuse, R36, R8 ;  /* 0x000000243c08723c */ /* 0x040ff00000001808 */
[-C--:B------:R-:W-:Y:S03]  /*db40*/  HMMA.16816.F32 R12, R60, R38.reuse, R12 ;  /* 0x000000263c0c723c */ /* 0x080fe6000000180c */
[----:B--2---:R-:W-:Y:S05]  /*db50*/  FFMA.FTZ R122, R122, UR4, -R72 ;  /* 0x000000047a7a7c23 */ /* 0x004fea0008010848 */
[C---:B------:R-:W-:Y:S01]  /*db60*/  HMMA.16816.F32 R16, R68.reuse, R38, R16 ;  /* 0x000000264410723c */ /* 0x040fe20000001810 */
[----:B------:R-:W1:Y:S01]  /*db70*/  LDSM.16.MT88.4 R36, [R205+0x4c00] ;  /* 0x004c0000cd24783b */ /* 0x000e620000004200 */
[----:B------:R-:W-:Y:S06]  /*db80*/  MUFU.EX2 R122, R122 ;  /* 0x0000007a007a7308 */ /* 0x000fec0000000800 */
[-C--:B-1----:R-:W-:Y:S08]  /*db90*/  HMMA.16816.F32 R20, R68, R36.reuse, R20 ;  /* 0x000000244414723c */ /* 0x082ff00000001814 */
[C---:B------:R-:W-:Y:S04]  /*dba0*/  HMMA.16816.F32 R24, R60.reuse, R36, R24 ;  /* 0x000000243c18723c */ /* 0x040fe80000001818 */
[----:B------:R-:W-:Y:S02]  /*dbb0*/  PRMT R36, R76, 0x7771, RZ ;  /* 0x000077714c247816 */ /* 0x000fe400000000ff */
[----:B------:R-:W-:Y:S02]  /*dbc0*/  F2FP.F16.F32.PACK_AB R37, R128, R120 ;  /* 0x000000788025723e */ /* 0x000fe400000000ff */
[-C--:B------:R-:W-:Y:S03]  /*dbd0*/  HMMA.16816.F32 R28, R60, R38.reuse, R28 ;  /* 0x000000263c1c723c */ /* 0x080fe6000000181c */
[----:B------:R-:W-:Y:S01]  /*dbe0*/  PRMT R62, R3, 0x5410, R36 ;  /* 0x00005410033e7816 */ /* 0x000fe20000000024 */
[----:B------:R-:W-:Y:S01]  /*dbf0*/  FADD.FTZ R61, R148, R52 ;  /* 0x00000034943d7221 */ /* 0x000fe20000010000 */
[----:B------:R-:W-:Y:S01]  /*dc00*/  PRMT R36, R76, 0x7773, RZ ;  /* 0x000077734c247816 */ /* 0x000fe200000000ff */
[----:B------:R-:W-:Y:S01]  /*dc10*/  FADD.FTZ R60, R146, R235 ;  /* 0x000000eb923c7221 */ /* 0x000fe20000010000 */
[----:B------:R-:W-:Y:S01]  /*dc20*/  PRMT R3, R76, 0x7772, RZ ;  /* 0x000077724c037816 */ /* 0x000fe200000000ff */
[----:B------:R-:W-:Y:S01]  /*dc30*/  HMMA.16816.F32 R32, R68, R38, R32 ;  /* 0x000000264420723c */ /* 0x000fe20000001820 */
[----:B------:R-:W-:Y:S03]  /*dc40*/  MUFU.EX2 R76, R168 ;  /* 0x000000a8004c7308 */ /* 0x000fe60000000800 */
[----:B------:R-:W-:Y:S01]  /*dc50*/  PRMT R63, R3, 0x5410, R36 ;  /* 0x00005410033f7816 */ /* 0x000fe20000000024 */
[----:B------:R-:W-:Y:S01]  /*dc60*/  IMAD.MOV.U32 R3, RZ, RZ, R80 ;  /* 0x000000ffff037224 */ /* 0x000fe200078e0050 */
[C---:B------:R-:W-:Y:S01]  /*dc70*/  PRMT R36, R80.reuse, 0x7771, RZ ;  /* 0x0000777150247816 */ /* 0x040fe200000000ff */
[----:B------:R-:W-:Y:S01]  /*dc80*/  FADD.FTZ R61, R151, R61 ;  /* 0x0000003d973d7221 */ /* 0x000fe20000010000 */
[--C-:B------:R-:W-:Y:S03]  /*dc90*/  HSET2.LE.AND R38, R97, R209.reuse, PT ;  /* 0x000000d161267233 */ /* 0x100fe60003803000 */
[----:B------:R-:W-:Y:S01]  /*dca0*/  MUFU.EX2 R71, R160 ;  /* 0x000000a000477308 */ /* 0x000fe20000000800 */
[----:B------:R-:W-:Y:S02]  /*dcb0*/  LOP3.LUT R3, R3, 0xff, RZ, 0xc0, !PT ;  /* 0x000000ff03037812 */ /* 0x000fe400078ec0ff */
[--C-:B------:R-:W-:Y:S07]  /*dcc0*/  HSET2.LE.AND R52, R83, R209.reuse, PT ;  /* 0x000000d153347233 */ /* 0x100fee0003803000 */
[----:B------:R-:W-:Y:S01]  /*dcd0*/  MUFU.EX2 R97, R252 ;  /* 0x000000fc00617308 */ /* 0x000fe20000000800 */
[----:B------:R-:W-:Y:S02]  /*dce0*/  PRMT R170, R3, 0x5410, R36 ;  /* 0x0000541003aa7816 */ /* 0x000fe40000000024 */
[C---:B------:R-:W-:Y:S02]  /*dcf0*/  PRMT R36, R80.reuse, 0x7773, RZ ;  /* 0x0000777350247816 */ /* 0x040fe400000000ff */
[----:B------:R-:W-:Y:S02]  /*dd00*/  PRMT R3, R80, 0x7772, RZ ;  /* 0x0000777250037816 */ /* 0x000fe400000000ff */
[----:B------:R-:W-:Y:S03]  /*dd10*/  LOP3.LUT R38, R2, R38, RZ, 0xc0, !PT ;  /* 0x0000002602267212 */ /* 0x000fe600078ec0ff */
[----:B------:R-:W-:Y:S01]  /*dd20*/  MUFU.EX2 R80, R249 ;  /* 0x000000f900507308 */ /* 0x000fe20000000800 */
[----:B------:R-:W-:Y:S02]  /*dd30*/  PRMT R171, R3, 0x5410, R36 ;  /* 0x0000541003ab7816 */ /* 0x000fe40000000024 */
[--C-:B------:R-:W-:Y:S02]  /*dd40*/  HSET2.LE.AND R36, R73, R209.reuse, PT ;  /* 0x000000d149247233 */ /* 0x100fe40003803000 */
[----:B------:R-:W-:Y:S02]  /*dd50*/  F2FP.F16.F32.PACK_AB R2, R124, R117 ;  /* 0x000000757c02723e */ /* 0x000fe400000000ff */
[----:B------:R-:W-:Y:S02]  /*dd60*/  LOP3.LUT R39, R98, 0xff00ff, RZ, 0xc0, !PT ;  /* 0x00ff00ff62277812 */ /* 0x000fe400078ec0ff */
[----:B------:R-:W-:Y:S01]  /*dd70*/  LOP3.LUT R36, R37, R36, RZ, 0xc0, !PT ;  /* 0x0000002425247212 */ /* 0x000fe200078ec0ff */
[----:B------:R-:W1:Y:S01]  /*dd80*/  MUFU.EX2 R98, R196 ;  /* 0x000000c400627308 */ /* 0x000e620000000800 */
[--C-:B------:R-:W-:Y:S02]  /*dd90*/  HSET2.LE.AND R37, R82, R209.reuse, PT ;  /* 0x000000d152257233 */ /* 0x100fe40003803000 */
[--C-:B------:R-:W-:Y:S02]  /*dda0*/  HSET2.LE.AND R39, R39, R209.reuse, PT ;  /* 0x000000d127277233 */ /* 0x100fe40003803000 */
[----:B------:R-:W-:Y:S02]  /*ddb0*/  F2FP.F16.F32.PACK_AB R3, R133, R130 ;  /* 0x000000828503723e */ /* 0x000fe400000000ff */
[----:B------:R-:W-:Y:S02]  /*ddc0*/  LOP3.LUT R37, R2, R37, RZ, 0xc0, !PT ;  /* 0x0000002502257212 */ /* 0x000fe400078ec0ff */
[----:B------:R-:W-:Y:S02]  /*ddd0*/  F2FP.F16.F32.PACK_AB R2, R105, R114 ;  /* 0x000000726902723e */ /* 0x000fe400000000ff */
[----:B------:R-:W-:Y:S02]  /*dde0*/  LOP3.LUT R39, R3, R39, RZ, 0xc0, !PT ;  /* 0x0000002703277212 */ /* 0x000fe400078ec0ff */
[----:B------:R-:W-:Y:S02]  /*ddf0*/  LOP3.LUT R45, R2, R45, RZ, 0xc0, !PT ;  /* 0x0000002d022d7212 */ /* 0x000fe400078ec0ff */
[----:B------:R-:W2:Y:S01]  /*de00*/  LDL.LU R2, [R1+0x60] ;  /* 0x0000600001027983 */ /* 0x000ea20000300800 */
[----:B------:R-:W-:Y:S02]  /*de10*/  F2FP.F16.F32.PACK_AB R3, R121, R113 ;  /* 0x000000717903723e */ /* 0x000fe400000000ff */
[-C--:B------:R-:W-:Y:S01]  /*de20*/  HMMA.16816.F32 R4, R36, R40.reuse, R4 ;  /* 0x000000282404723c */ /* 0x080fe20000001804 */
[----:B------:R-:W3:Y:S04]  /*de30*/  LDL.LU R65, [R1+0x14] ;  /* 0x0000140001417983 */ /* 0x000ee80000300800 */
[----:B------:R-:W-:Y:S01]  /*de40*/  LOP3.LUT R44, R3, R44, RZ, 0xc0, !PT ;  /* 0x0000002c032c7212 */ /* 0x000fe200078ec0ff */
[--C-:B------:R-:W-:Y:S01]  /*de50*/  FFMA.FTZ R123, R123, UR4, -R72.reuse ;  /* 0x000000047b7b7c23 */ /* 0x100fe20008010848 */
[----:B----4-:R-:W-:Y:S01]  /*de60*/  F2FP.F16.F32.PACK_AB R3, R112, R109 ;  /* 0x0000006d7003723e */ /* 0x010fe200000000ff */
[----:B------:R-:W-:Y:S01]  /*de70*/  FFMA.FTZ R72, R127, UR4, -R72 ;  /* 0x000000047f487c23 */ /* 0x000fe20008010848 */
[----:B-1----:R-:W-:Y:S02]  /*de80*/  F2FP.F16.F32.PACK_AB R58, R99, R98 ;  /* 0x00000062633a723e */ /* 0x002fe400000000ff */
[----:B------:R-:W-:Y:S01]  /*de90*/  LOP3.LUT R46, R3, R46, RZ, 0xc0, !PT ;  /* 0x0000002e032e7212 */ /* 0x000fe200078ec0ff */
[----:B------:R-:W-:Y:S01]  /*dea0*/  MUFU.EX2 R123, R123 ;  /* 0x0000007b007b7308 */ /* 0x000fe20000000800 */
[--C-:B------:R-:W-:Y:S02]  /*deb0*/  HSET2.LE.AND R170, R170, R209.reuse, PT ;  /* 0x000000d1aaaa7233 */ /* 0x100fe40003803000 */
[----:B------:R-:W-:Y:S07]  /*dec0*/  LOP3.LUT R3, R142, 0xff00ff, RZ, 0xc0, !PT ;  /* 0x00ff00ff8e037812 */ /* 0x000fee00078ec0ff */
[----:B------:R-:W-:Y:S01]  /*ded0*/  MUFU.EX2 R72, R72 ;  /* 0x0000004800487308 */ /* 0x000fe20000000800 */
[--C-:B------:R-:W-:Y:S01]  /*dee0*/  HSET2.LE.AND R142, R144, R209.reuse, PT ;  /* 0x000000d1908e7233 */ /* 0x100fe20003803000 */
[C---:B------:R-:W-:Y:S04]  /*def0*/  HMMA.16816.F32 R8, R44.reuse, R40, R8 ;  /* 0x000000282c08723c */ /* 0x040fe80000001808 */
[--C-:B------:R-:W-:Y:S02]  /*df00*/  HSET2.LE.AND R3, R3, R209.reuse, PT ;  /* 0x000000d103037233 */ /* 0x100fe40003803000 */
[--C-:B------:R-:W-:Y:S02]  /*df10*/  HSET2.LE.AND R168, R93, R209.reuse, PT ;  /* 0x000000d15da87233 */ /* 0x100fe40003803000 */
[-C--:B------:R-:W-:Y:S03]  /*df20*/  HMMA.16816.F32 R12, R44, R42.reuse, R12 ;  /* 0x0000002a2c0c723c */ /* 0x080fe6000000180c */
[----:B------:R-:W-:Y:S02]  /*df30*/  LOP3.LUT R59, R59, R3, RZ, 0xc0, !PT ;  /* 0x000000033b3b7212 */ /* 0x000fe400078ec0ff */
[----:B------:R-:W-:Y:S03]  /*df40*/  LOP3.LUT R171, R171, 0xff00ff, RZ, 0xc0, !PT ;  /* 0x00ff00ffabab7812 */ /* 0x000fe600078ec0ff */
[C---:B------:R-:W-:Y:S01]  /*df50*/  HMMA.16816.F32 R16, R36.reuse, R42, R16 ;  /* 0x0000002a2410723c */ /* 0x040fe20000001810 */
[----:B------:R-:W1:Y:S03]  /*df60*/  LDSM.16.MT88.4 R40, [R139+0x5400] ;  /* 0x005400008b28783b */ /* 0x000e660000004200 */
[--C-:B------:R-:W-:Y:S04]  /*df70*/  HSET2.LE.AND R171, R171, R209.reuse, PT ;  /* 0x000000d1abab7233 */ /* 0x100fe80003803000 */
[-C--:B------:R-:W-:Y:S08]  /*df80*/  HMMA.16816.F32 R20, R36, R48.reuse, R20 ;  /* 0x000000302414723c */ /* 0x080ff00000001814 */
[C---:B------:R-:W-:Y:S04]  /*df90*/  HMMA.16816.F32 R24, R44.reuse, R48, R24 ;  /* 0x000000302c18723c */ /* 0x040fe80000001818 */
[----:B------:R-:W-:Y:S04]  /*dfa0*/  FADD.FTZ R49, R172, R60 ;  /* 0x0000003cac317221 */ /* 0x000fe80000010000 */
[-C--:B------:R-:W-:Y:S03]  /*dfb0*/  HMMA.16816.F32 R28, R44, R50.reuse, R28 ;  /* 0x000000322c1c723c */ /* 0x080fe6000000181c */
[--C-:B------:R-:W-:Y:S02]  /*dfc0*/  HSET2.LE.AND R46, R101, R209.reuse, PT ;  /* 0x000000d1652e7233 */ /* 0x100fe40003803000 */
[--C-:B------:R-:W-:Y:S02]  /*dfd0*/  HSET2.LE.AND R44, R86, R209.reuse, PT ;  /* 0x000000d1562c7233 */ /* 0x100fe40003803000 */
[----:B------:R-:W-:Y:S01]  /*dfe0*/  LOP3.LUT R47, R125, 0xff00ff, RZ, 0xc0, !PT ;  /* 0x00ff00ff7d2f7812 */ /* 0x000fe200078ec0ff */
[----:B------:R-:W-:Y:S01]  /*dff0*/  HMMA.16816.F32 R32, R36, R50, R32 ;  /* 0x000000322420723c */ /* 0x000fe20000001820 */
[----:B------:R-:W4:Y:S03]  /*e000*/  LDSM.16.MT88.4 R36, [R205+0x5400] ;  /* 0x00540000cd24783b */ /* 0x000f260000004200 */
[--C-:B------:R-:W-:Y:S02]  /*e010*/  HSET2.LE.AND R47, R47, R209.reuse, PT ;  /* 0x000000d12f2f7233 */ /* 0x100fe40003803000 */
[--C-:B------:R-:W-:Y:S02]  /*e020*/  HSET2.LE.AND R50, R62, R209.reuse, PT ;  /* 0x000000d13e327233 */ /* 0x100fe40003803000 */
[----:B------:R-:W-:Y:S01]  /*e030*/  MUFU.EX2 R62, R210 ;  /* 0x000000d2003e7308 */ /* 0x000fe20000000800 */
[----:B--2---:R-:W-:Y:S01]  /*e040*/  FFMA.FTZ R2, R0, R2, R145 ;  /* 0x0000000200027223 */ /* 0x004fe20000010091 */
[----:B------:R-:W-:Y:S08]  /*e050*/  F2FP.F16.F32.PACK_AB R0, R119, R118 ;  /* 0x000000767700723e */ /* 0x000ff000000000ff */
[----:B---3--:R2:W-:Y:S01]  /*e060*/  MUFU.EX2 R85, R65 ;  /* 0x0000004100557308 */ /* 0x0085e20000000800 */
[----:B------:R-:W-:Y:S01]  /*e070*/  LOP3.LUT R54, R0, R54, RZ, 0xc0, !PT ;  /* 0x0000003600367212 */ /* 0x000fe200078ec0ff */
[----:B------:R-:W-:Y:S01]  /*e080*/  FADD.FTZ R56, R147, R2 ;  /* 0x0000000293387221 */ /* 0x000fe20000010000 */
[----:B------:R-:W-:Y:S02]  /*e090*/  F2FP.F16.F32.PACK_AB R0, R102, R100 ;  /* 0x000000646600723e */ /* 0x000fe400000000ff */
[----:B------:R-:W-:Y:S01]  /*e0a0*/  F2FP.F16.F32.PACK_AB R2, R116, R115 ;  /* 0x000000737402723e */ /* 0x000fe200000000ff */
[----:B------:R-:W-:Y:S01]  /*e0b0*/  FADD.FTZ R48, R150, R56 ;  /* 0x0000003896307221 */ /* 0x000fe20000010000 */
[----:B------:R-:W-:Y:S02]  /*e0c0*/  LOP3.LUT R52, R0, R52, RZ, 0xc0, !PT ;  /* 0x0000003400347212 */ /* 0x000fe400078ec0ff */
[----:B------:R-:W-:Y:S02]  /*e0d0*/  F2FP.F16.F32.PACK_AB R0, R97, R87 ;  /* 0x000000576100723e */ /* 0x000fe400000000ff */
[----:B------:R-:W-:Y:S02]  /*e0e0*/  LOP3.LUT R55, R2, R55, RZ, 0xc0, !PT ;  /* 0x0000003702377212 */ /* 0x000fe400078ec0ff */
[----:B------:R-:W-:Y:S01]  /*e0f0*/  LOP3.LUT R53, R0, R53, RZ, 0xc0, !PT ;  /* 0x0000003500357212 */ /* 0x000fe200078ec0ff */
[----:B--2---:R-:W-:Y:S01]  /*e100*/  IMAD.MOV.U32 R65, RZ, RZ, R66 ;  /* 0x000000ffff417224 */ /* 0x004fe200078e0042 */
[--C-:B------:R-:W-:Y:S01]  /*e110*/  HSET2.LE.AND R2, R129, R209.reuse, PT ;  /* 0x000000d181027233 */ /* 0x100fe20003803000 */
[----:B------:R-:W-:Y:S01]  /*e120*/  IMAD.MOV.U32 R66, RZ, RZ, R67 ;  /* 0x000000ffff427224 */ /* 0x000fe200078e0043 */
[--C-:B------:R-:W-:Y:S01]  /*e130*/  HSET2.LE.AND R56, R92, R209.reuse, PT ;  /* 0x000000d15c387233 */ /* 0x100fe20003803000 */
[----:B------:R-:W-:Y:S02]  /*e140*/  IMAD.MOV.U32 R67, RZ, RZ, R169 ;  /* 0x000000ffff437224 */ /* 0x000fe400078e00a9 */
[----:B------:R-:W-:Y:S01]  /*e150*/  FADD.FTZ R0, R65, R57 ;  /* 0x0000003941007221 */ /* 0x000fe20000010000 */
[-C--:B-1----:R-:W-:Y:S05]  /*e160*/  HMMA.16816.F32 R4, R52, R40.reuse, R4 ;  /* 0x000000283404723c */ /* 0x082fea0000001804 */
[----:B------:R-:W-:Y:S01]  /*e170*/  IMAD.MOV.U32 R169, RZ, RZ, R163 ;  /* 0x000000ffffa97224 */ /* 0x000fe200078e00a3 */
[----:B------:R-:W-:Y:S01]  /*e180*/  LOP3.LUT R58, R58, R2, RZ, 0xc0, !PT ;  /* 0x000000023a3a7212 */ /* 0x000fe200078ec0ff */
[----:B------:R-:W-:Y:S01]  /*e190*/  IMAD.MOV.U32 R163, RZ, RZ, R162 ;  /* 0x000000ffffa37224 */ /* 0x000fe200078e00a2 */
[--C-:B------:R-:W-:Y:S01]  /*e1a0*/  HSET2.LE.AND R57, R89, R209.reuse, PT ;  /* 0x000000d159397233 */ /* 0x100fe20003803000 */
[----:B------:R-:W-:Y:S01]  /*e1b0*/  IMAD.MOV.U32 R162, RZ, RZ, R167 ;  /* 0x000000ffffa27224 */ /* 0x000fe200078e00a7 */
[----:B------:R-:W-:Y:S01]  /*e1c0*/  F2FP.F16.F32.PACK_AB R2, R91, R90 ;  /* 0x0000005a5b02723e */ /* 0x000fe200000000ff */
[----:B------:R-:W-:Y:S01]  /*e1d0*/  IMAD.MOV.U32 R167, RZ, RZ, R166 ;  /* 0x000000ffffa77224 */ /* 0x000fe200078e00a6 */
[----:B------:R-:W-:Y:S01]  /*e1e0*/  MOV R166, R165 ;  /* 0x000000a500a67202 */ /* 0x000fe20000000f00 */
[----:B------:R-:W-:Y:S01]  /*e1f0*/  IMAD.MOV.U32 R165, RZ, RZ, R159 ;  /* 0x000000ffffa57224 */ /* 0x000fe200078e009f */
[----:B------:R-:W-:Y:S01]  /*e200*/  LOP3.LUT R57, R2, R57, RZ, 0xc0, !PT ;  /* 0x0000003902397212 */ /* 0x000fe200078ec0ff */
[----:B------:R-:W-:Y:S02]  /*e210*/  IMAD.MOV.U32 R159, RZ, RZ, R158 ;  /* 0x000000ffff9f7224 */ /* 0x000fe400078e009e */
[----:B------:R-:W-:Y:S02]  /*e220*/  IMAD.MOV.U32 R158, RZ, RZ, R157 ;  /* 0x000000ffff9e7224 */ /* 0x000fe400078e009d */
[----:B------:R-:W-:Y:S01]  /*e230*/  IMAD.MOV.U32 R157, RZ, RZ, R156 ;  /* 0x000000ffff9d7224 */ /* 0x000fe200078e009c */
[----:B------:R-:W-:Y:S01]  /*e240*/  MUFU.EX2 R68, R159 ;  /* 0x0000009f00447308 */ /* 0x000fe20000000800 */
[----:B------:R-:W-:Y:S02]  /*e250*/  IMAD.MOV.U32 R156, RZ, RZ, R138 ;  /* 0x000000ffff9c7224 */ /* 0x000fe400078e008a */
[----:B------:R-:W-:Y:S02]  /*e260*/  IMAD.MOV.U32 R138, RZ, RZ, R136 ;  /* 0x000000ffff8a7224 */ /* 0x000fe400078e0088 */
[----:B------:R-:W2:Y:S04]  /*e270*/  LDL.LU R136, [R1+0xa4] ;  /* 0x0000a40001887983 */ /* 0x000ea80000300800 */
[----:B------:R-:W3:Y:S04]  /*e280*/  LDL.LU R65, [R1+0x18] ;  /* 0x0000180001417983 */ /* 0x000ee80000300800 */
[----:B------:R-:W4:Y:S01]  /*e290*/  LDL.LU R172, [R1+0xa0] ;  /* 0x0000a00001ac7983 */ /* 0x000f220000300800 */
[----:B---3--:R1:W3:Y:S10]  /*e2a0*/  MUFU.EX2 R84, R65 ;  /* 0x0000004100547308 */ /* 0x0082f40000000800 */
[----:B----4-:R-:W-:Y:S01]  /*e2b0*/  MUFU.EX2 R172, R172 ;  /* 0x000000ac00ac7308 */ /* 0x010fe20000000800 */
[----:B-1----:R-:W-:Y:S01]  /*e2c0*/  IMAD.MOV.U32 R65, RZ, RZ, R66 ;  /* 0x000000ffff417224 */ /* 0x002fe200078e0042 */
[----:B---3--:R-:W-:Y:S01]  /*e2d0*/  F2FP.F16.F32.PACK_AB R3, R84, R85 ;  /* 0x000000555403723e */ /* 0x008fe200000000ff */
[----:B------:R-:W-:Y:S02]  /*e2e0*/  IMAD.MOV.U32 R66, RZ, RZ, R67 ;  /* 0x000000ffff427224 */ /* 0x000fe400078e0043 */
[----:B------:R-:W-:Y:S01]  /*e2f0*/  FADD.FTZ R60, R65, R0 ;  /* 0x00000000413c7221 */ /* 0x000fe20000010000 */
[----:B------:R-:W-:Y:S01]  /*e300*/  F2FP.F16.F32.PACK_AB R0, R79, R80 ;  /* 0x000000504f00723e */ /* 0x000fe200000000ff */
[----:B------:R-:W-:Y:S03]  /*e310*/  IMAD.MOV.U32 R67, RZ, RZ, R169 ;  /* 0x000000ffff437224 */ /* 0x000fe600078e00a9 */
[----:B------:R-:W-:Y:S01]  /*e320*/  MUFU.EX2 R83, R66 ;  /* 0x0000004200537308 */ /* 0x000fe20000000800 */
[----:B------:R-:W-:Y:S01]  /*e330*/  IMAD.MOV.U32 R169, RZ, RZ, R163 ;  /* 0x000000ffffa97224 */ /* 0x000fe200078e00a3 */
[----:B------:R-:W-:Y:S01]  /*e340*/  LOP3.LUT R56, R0, R56, RZ, 0xc0, !PT ;  /* 0x0000003800387212 */ /* 0x000fe200078ec0ff */
[----:B------:R-:W-:Y:S01]  /*e350*/  IMAD.MOV.U32 R163, RZ, RZ, R162 ;  /* 0x000000ffffa37224 */ /* 0x000fe200078e00a2 */
[----:B------:R-:W-:Y:S01]  /*e360*/  LOP3.LUT R46, R3, R46, RZ, 0xc0, !PT ;  /* 0x0000002e032e7212 */ /* 0x000fe200078ec0ff */
[----:B------:R-:W-:Y:S02]  /*e370*/  IMAD.MOV.U32 R162, RZ, RZ, R167 ;  /* 0x000000ffffa27224 */ /* 0x000fe400078e00a7 */
[----:B------:R-:W-:Y:S01]  /*e380*/  FADD.FTZ R3, R174, R48 ;  /* 0x00000030ae037221 */ /* 0x000fe20000010000 */
[----:B------:R-:W-:Y:S02]  /*e390*/  FADD.FTZ R48, R180, R60 ;  /* 0x0000003cb4307221 */ /* 0x000fe40000010000 */
[----:B------:R-:W1:Y:S01]  /*e3a0*/  MUFU.EX2 R78, R169 ;  /* 0x000000a9004e7308 */ /* 0x000e620000000800 */
[C---:B------:R-:W-:Y:S09]  /*e3b0*/  HMMA.16816.F32 R8, R56.reuse, R40, R8 ;  /* 0x000000283808723c */ /* 0x040ff20000001808 */
[----:B------:R-:W3:Y:S01]  /*e3c0*/  MUFU.EX2 R82, R67 ;  /* 0x0000004300527308 */ /* 0x000ee20000000800 */
[----:B------:R-:W-:Y:S01]  /*e3d0*/  FADD.FTZ R45, R162, R49 ;  /* 0x00000031a22d7221 */ /* 0x000fe20000010000 */
[----:B------:R-:W-:Y:S01]  /*e3e0*/  FADD.FTZ R49, R175, R61 ;  /* 0x0000003daf317221 */ /* 0x000fe20000010000 */
[----:B------:R-:W-:Y:S01]  /*e3f0*/  FADD.FTZ R61, R179, R48 ;  /* 0x00000030b33d7221 */ /* 0x000fe20000010000 */
[--C-:B------:R-:W-:Y:S01]  /*e400*/  HSET2.LE.AND R48, R77, R209.reuse, PT ;  /* 0x000000d14d307233 */ /* 0x100fe20003803000 */
[-C--:B------:R-:W-:Y:S05]  /*e410*/  HMMA.16816.F32 R12, R56, R42.reuse, R12 ;  /* 0x0000002a380c723c */ /* 0x080fea000000180c */
[----:B------:R-:W-:Y:S01]  /*e420*/  MUFU.EX2 R74, R163 ;  /* 0x000000a3004a7308 */ /* 0x000fe20000000800 */
[----:B------:R-:W-:Y:S01]  /*e430*/  MOV R167, R166 ;  /* 0x000000a600a77202 */ /* 0x000fe20000000f00 */
[----:B------:R-:W-:Y:S01]  /*e440*/  FADD.FTZ R41, R178, R45 ;  /* 0x0000002db2297221 */ /* 0x000fe20000010000 */
[----:B------:R-:W-:Y:S01]  /*e450*/  FADD.FTZ R40, R177, R49 ;  /* 0x00000031b1287221 */ /* 0x000fe20000010000 */
[----:B------:R-:W-:Y:S06]  /*e460*/  IMAD.MOV.U32 R166, RZ, RZ, R165 ;  /* 0x000000ffffa67224 */ /* 0x000fec00078e00a5 */
[----:B------:R-:W4:Y:S01]  /*e470*/  MUFU.EX2 R73, R167 ;  /* 0x000000a700497308 */ /* 0x000f220000000800 */
[C---:B------:R-:W-:Y:S09]  /*e480*/  HMMA.16816.F32 R16, R52.reuse, R42, R16 ;  /* 0x0000002a3410723c */ /* 0x040ff20000001810 */
[----:B------:R-:W-:Y:S01]  /*e490*/  MUFU.EX2 R67, R166 ;  /* 0x000000a600437308 */ /* 0x000fe20000000800 */
[----:B------:R-:W-:Y:S02]  /*e4a0*/  IMAD.MOV.U32 R165, RZ, RZ, R157 ;  /* 0x000000ffffa57224 */ /* 0x000fe400078e009d */
[----:B------:R-:W-:Y:S01]  /*e4b0*/  FADD.FTZ R60, R164, R41 ;  /* 0x00000029a43c7221 */ /* 0x000fe20000010000 */
[----:B------:R-:W-:Y:S01]  /*e4c0*/  FADD.FTZ R51, R224, R40 ;  /* 0x00000028e0337221 */ /* 0x000fe20000010000 */
[----:B------:R-:W-:Y:S01]  /*e4d0*/  FADD.FTZ R61, R158, R61 ;  /* 0x0000003d9e3d7221 */ /* 0x000fe20000010000 */
[-C--:B------:R-:W-:Y:S01]  /*e4e0*/  HMMA.16816.F32 R20, R52, R36.reuse, R20 ;  /* 0x000000243414723c */ /* 0x080fe20000001814 */
[----:B------:R-:W2:Y:S03]  /*e4f0*/  LDSM.16.MT88.4 R40, [R139+0x5800] ;  /* 0x005800008b28783b */ /* 0x000ea60000004200 */
[----:B------:R-:W2:Y:S01]  /*e500*/  MUFU.EX2 R69, R165 ;  /* 0x000000a500457308 */ /* 0x000ea20000000800 */
[----:B-1----:R-:W-:Y:S01]  /*e510*/  F2FP.F16.F32.PACK_AB R2, R76, R78 ;  /* 0x0000004e4c02723e */ /* 0x002fe200000000ff */
[----:B------:R-:W-:Y:S01]  /*e520*/  IMAD.MOV.U32 R157, RZ, RZ, R156 ;  /* 0x000000ffff9d7224 */ /* 0x000fe200078e009c */
[----:B---3--:R-:W-:Y:S01]  /*e530*/  F2FP.F16.F32.PACK_AB R0, R82, R83 ;  /* 0x000000535200723e */ /* 0x008fe200000000ff */
[----:B------:R-:W-:Y:S01]  /*e540*/  IMAD.MOV.U32 R156, RZ, RZ, R236 ;  /* 0x000000ffff9c7224 */ /* 0x000fe200078e00ec */
[----:B------:R-:W-:Y:S01]  /*e550*/  LOP3.LUT R44, R2, R44, RZ, 0xc0, !PT ;  /* 0x0000002c022c7212 */ /* 0x000fe200078ec0ff */
[C---:B------:R-:W-:Y:S04]  /*e560*/  HMMA.16816.F32 R24, R56.reuse, R36, R24 ;  /* 0x000000243818723c */ /* 0x040fe80000001818 */
[----:B------:R-:W1:Y:S01]  /*e570*/  MUFU.EX2 R70, R157 ;  /* 0x0000009d00467308 */ /* 0x000e620000000800 */
[----:B----4-:R-:W-:Y:S01]  /*e580*/  F2FP.F16.F32.PACK_AB R2, R73, R71 ;  /* 0x000000474902723e */ /* 0x010fe200000000ff */
[----:B------:R-:W-:Y:S01]  /*e590*/  FADD.FTZ R36, R190, R61 ;  /* 0x0000003dbe247221 */ /* 0x000fe20000010000 */
[----:B------:R-:W-:Y:S01]  /*e5a0*/  LOP3.LUT R47, R0, R47, RZ, 0xc0, !PT ;  /* 0x0000002f002f7212 */ /* 0x000fe200078ec0ff */
[----:B------:R-:W-:Y:S01]  /*e5b0*/  IMAD.MOV.U32 R236, RZ, RZ, R211 ;  /* 0x000000ffffec7224 */ /* 0x000fe200078e00d3 */
[-C--:B------:R-:W-:Y:S01]  /*e5c0*/  HMMA.16816.F32 R28, R56, R38.reuse, R28 ;  /* 0x00000026381c723c */ /* 0x080fe2000000181c */
[----:B------:R-:W3:Y:S04]  /*e5d0*/  LDL.LU R211, [R1+0x9c] ;  /* 0x00009c0001d37983 */ /* 0x000ee80000300800 */
[----:B------:R-:W-:Y:S01]  /*e5e0*/  MUFU.EX2 R57, R198 ;  /* 0x000000c600397308 */ /* 0x000fe20000000800 */
[--C-:B------:R-:W-:Y:S01]  /*e5f0*/  HSET2.LE.AND R45, R88, R209.reuse, PT ;  /* 0x000000d1582d7233 */ /* 0x100fe20003803000 */
[----:B------:R-:W-:Y:S01]  /*e600*/  FADD.FTZ R3, R154, R3 ;  /* 0x000000039a037221 */ /* 0x000fe20000010000 */
[----:B------:R-:W-:Y:S07]  /*e610*/  F2FP.F16.F32.PACK_AB R0, R75, R74 ;  /* 0x0000004a4b00723e */ /* 0x000fee00000000ff */
[----:B------:R-:W-:Y:S01]  /*e620*/  MUFU.EX2 R65, R156 ;  /* 0x0000009c00417308 */ /* 0x000fe20000000800 */
[----:B------:R-:W-:Y:S01]  /*e630*/  LOP3.LUT R48, R2, R48, RZ, 0xc0, !PT ;  /* 0x0000003002307212 */ /* 0x000fe200078ec0ff */
[----:B------:R-:W-:Y:S08]  /*e640*/  HMMA.16816.F32 R32, R52, R38, R32 ;  /* 0x000000263420723c */ /* 0x000ff00000001820 */
[----:B------:R-:W4:Y:S01]  /*e650*/  MUFU.EX2 R66, R188 ;  /* 0x000000bc00427308 */ /* 0x000f220000000800 */
[----:B--2---:R-:W-:Y:S01]  /*e660*/  F2FP.F16.F32.PACK_AB R2, R69, R67 ;  /* 0x000000434502723e */ /* 0x004fe200000000ff */
[----:B------:R-:W-:Y:S01]  /*e670*/  FADD.FTZ R3, R203, R3 ;  /* 0x00000003cb037221 */ /* 0x000fe20000010000 */
[----:B------:R-:W-:Y:S07]  /*e680*/  LOP3.LUT R45, R0, R45, RZ, 0xc0, !PT ;  /* 0x0000002d002d7212 */ /* 0x000fee00078ec0ff */
[----:B------:R-:W-:Y:S01]  /*e690*/  MUFU.EX2 R55, R199 ;  /* 0x000000c700377308 */ /* 0x000fe20000000800 */
[--C-:B------:R-:W-:Y:S02]  /*e6a0*/  HSET2.LE.AND R49, R81, R209.reuse, PT ;  /* 0x000000d151317233 */ /* 0x100fe40003803000 */
[----:B------:R-:W-:Y:S07]  /*e6b0*/  F2FP.F16.F32.PACK_AB R0, R107, R106 ;  /* 0x0000006a6b00723e */ /* 0x000fee00000000ff */
[----:B------:R-:W-:Y:S01]  /*e6c0*/  MUFU.EX2 R61, R230 ;  /* 0x000000e6003d7308 */ /* 0x000fe20000000800 */
[----:B------:R-:W-:Y:S01]  /*e6d0*/  LOP3.LUT R50, R2, R50, RZ, 0xc0, !PT ;  /* 0x0000003202327212 */ /* 0x000fe200078ec0ff */
[----:B------:R-:W-:Y:S01]  /*e6e0*/  FADD.FTZ R2, R138, R60 ;  /* 0x0000003c8a027221 */ /* 0x000fe20000010000 */
[----:B------:R-:W-:Y:S01]  /*e6f0*/  LOP3.LUT R49, R0, R49, RZ, 0xc0, !PT ;  /* 0x0000003100317212 */ /* 0x000fe200078ec0ff */
[----:B------:R-:W-:Y:S01]  /*e700*/  FADD.FTZ R0, R220, R51 ;  /* 0x00000033dc007221 */ /* 0x000fe20000010000 */
[----:B------:R-:W-:Y:S01]  /*e710*/  LOP3.LUT R51, R63, 0xff00ff, RZ, 0xc0, !PT ;  /* 0x00ff00ff3f337812 */ /* 0x000fe200078ec0ff */
[-C--:B------:R-:W-:Y:S04]  /*e720*/  HMMA.16816.F32 R4, R44, R40.reuse, R4 ;  /* 0x000000282c04723c */ /* 0x080fe80000001804 */
[----:B------:R-:W2:Y:S01]  /*e730*/  MUFU.EX2 R59, R191 ;  /* 0x000000bf003b7308 */ /* 0x000ea20000000800 */
[----:B------:R-:W-:Y:S01]  /*e740*/  FADD.FTZ R56, R192, R2 ;  /* 0x00000002c0387221 */ /* 0x000fe20000010000 */
[----:B-1----:R-:W-:Y:S01]  /*e750*/  F2FP.F16.F32.PACK_AB R2, R70, R68 ;  /* 0x000000444602723e */ /* 0x002fe200000000ff */
[----:B------:R-:W-:Y:S01]  /*e760*/  FADD.FTZ R37, R225, R0 ;  /* 0x00000000e1257221 */ /* 0x000fe20000010000 */
[--C-:B------:R-:W-:Y:S06]  /*e770*/  HSET2.LE.AND R51, R51, R209.reuse, PT ;  /* 0x000000d133337233 */ /* 0x100fec0003803000 */
[----:B------:R-:W1:Y:S01]  /*e780*/  MUFU.EX2 R58, R234 ;  /* 0x000000ea003a7308 */ /* 0x000e620000000800 */
[----:B------:R-:W-:Y:S01]  /*e790*/  LOP3.LUT R142, R2, R142, RZ, 0xc0, !PT ;  /* 0x0000008e028e7212 */ /* 0x000fe200078ec0ff */
[----:B------:R-:W-:Y:S01]  /*e7a0*/  FADD.FTZ R2, R185, R36 ;  /* 0x00000024b9027221 */ /* 0x000fe20000010000 */
[----:B------:R-:W-:Y:S01]  /*e7b0*/  FADD.FTZ R53, R212, R37 ;  /* 0x00000025d4357221 */ /* 0x000fe20000010000 */
[----:B------:R-:W-:Y:S01]  /*e7c0*/  F2FP.F16.F32.PACK_AB R0, R111, R110 ;  /* 0x0000006e6f00723e */ /* 0x000fe200000000ff */
[----:B------:R-:W1:Y:S01]  /*e7d0*/  LDSM.16.MT88.4 R36, [R205+0x5800] ;  /* 0x00580000cd24783b */ /* 0x000e620000004200 */
[----:B------:R-:W-:Y:S01]  /*e7e0*/  FADD.FTZ R60, R173, R3 ;  /* 0x00000003ad3c7221 */ /* 0x000fe20000010000 */
[----:B----4-:R-:W-:Y:S01]  /*e7f0*/  F2FP.F16.F32.PACK_AB R3, R66, R65 ;  /* 0x000000414203723e */ /* 0x010fe200000000ff */
[----:B------:R-:W-:Y:S01]  /*e800*/  FADD.FTZ R54, R186, R2 ;  /* 0x00000002ba367221 */ /* 0x000fe20000010000 */
[----:B------:R-:W-:Y:S01]  /*e810*/  LOP3.LUT R51, R0, R51, RZ, 0xc0, !PT ;  /* 0x0000003300337212 */ /* 0x000fe200078ec0ff */
[----:B------:R-:W-:Y:S01]  /*e820*/  FADD.FTZ R56, R149, R56 ;  /* 0x0000003895387221 */ /* 0x000fe20000010000 */
[----:B------:R-:W-:Y:S01]  /*e830*/  FADD.FTZ R0, R215, R60 ;  /* 0x0000003cd7007221 */ /* 0x000fe20000010000 */
[----:B--2---:R-:W-:Y:S01]  /*e840*/  F2FP.F16.F32.PACK_AB R2, R62, R59 ;  /* 0x0000003b3e02723e */ /* 0x004fe200000000ff */
[----:B------:R-:W2:Y:S01]  /*e850*/  LDSM.16.MT88.4 R148, [R139+0x5c00] ;  /* 0x005c00008b94783b */ /* 0x000ea20000004200 */
[----:B------:R-:W-:Y:S01]  /*e860*/  HSET2.LE.AND R169, R96, R209, PT ;  /* 0x000000d160a97233 */ /* 0x000fe20003803000 */
[----:B------:R-:W-:Y:S01]  /*e870*/  FADD.FTZ R52, R200, R0 ;  /* 0x00000000c8347221 */ /* 0x000fe20000010000 */
[C---:B------:R-:W-:Y:S04]  /*e880*/  HMMA.16816.F32 R8, R48.reuse, R40, R8 ;  /* 0x000000283008723c */ /* 0x040fe80000001808 */
[----:B------:R-:W-:Y:S01]  /*e890*/  F2FP.F16.F32.PACK_AB R0, R172, R64 ;  /* 0x00000040ac00723e */ /* 0x000fe200000000ff */
[----:B------:R-:W-:Y:S01]  /*e8a0*/  FADD.FTZ R40, R214, R52 ;  /* 0x00000034d6287221 */ /* 0x000fe20000010000 */
[----:B------:R-:W-:Y:S01]  /*e8b0*/  LOP3.LUT R143, R3, R143, RZ, 0xc0, !PT ;  /* 0x0000008f038f7212 */ /* 0x000fe200078ec0ff */
[----:B------:R-:W-:Y:S01]  /*e8c0*/  FADD.FTZ R52, R232, R54 ;  /* 0x00000036e8347221 */ /* 0x000fe20000010000 */
[-C--:B------:R-:W-:Y:S03]  /*e8d0*/  HMMA.16816.F32 R12, R48, R42.reuse, R12 ;  /* 0x0000002a300c723c */ /* 0x080fe6000000180c */
[----:B-1----:R-:W-:Y:S01]  /*e8e0*/  F2FP.F16.F32.PACK_AB R3, R61, R58 ;  /* 0x0000003a3d03723e */ /* 0x002fe200000000ff */
[----:B------:R-:W-:Y:S01]  /*e8f0*/  IMAD.MOV.U32 R138, RZ, RZ, R134 ;  /* 0x000000ffff8a7224 */ /* 0x000fe200078e0086 */
[----:B------:R-:W-:Y:S01]  /*e900*/  LOP3.LUT R140, R0, R140, RZ, 0xc0, !PT ;  /* 0x0000008c008c7212 */ /* 0x000fe200078ec0ff */
[----:B------:R-:W-:Y:S01]  /*e910*/  FADD.FTZ R0, R227, R53 ;  /* 0x00000035e3007221 */ /* 0x000fe20000010000 */
[----:B------:R-:W-:Y:S01]  /*e920*/  LOP3.LUT R141, R2, R141, RZ, 0xc0, !PT ;  /* 0x0000008d028d7212 */ /* 0x000fe200078ec0ff */
[C---:B------:R-:W-:Y:S04]  /*e930*/  HMMA.16816.F32 R16, R44.reuse, R42, R16 ;  /* 0x0000002a2c10723c */ /* 0x040fe80000001810 */
[----:B------:R-:W-:Y:S01]  /*e940*/  LOP3.LUT R168, R3, R168, RZ, 0xc0, !PT ;  /* 0x000000a803a87212 */ /* 0x000fe200078ec0ff */
        /* <DEDUP_REMOVED lines=8> */
[-C--:B------:R-:W-:Y:S03]  /*e9d0*/  HMMA.16816.F32 R20, R44, R36.reuse, R20 ;  /* 0x000000242c14723c */ /* 0x080fe60000001814 */
[----:B------:R-:W-:Y:S01]  /*e9e0*/  F2FP.F16.F32.PACK_AB R2, R57, R55 ;  /* 0x000000373902723e */ /* 0x000fe200000000ff */
[----:B------:R-:W-:Y:S01]  /*e9f0*/  FADD.FTZ R0, R213, R40 ;  /* 0x00000028d5007221 */ /* 0x000fe20000010000 */
[----:B------:R-:W-:Y:S01]  /*ea00*/  FADD.FTZ R40, R228, R41 ;  /* 0x00000029e4287221 */ /* 0x000fe20000010000 */
[----:B------:R-:W-:Y:S01]  /*ea10*/  FADD.FTZ R3, R193, R3 ;  /* 0x00000003c1037221 */ /* 0x000fe20000010000 */
[----:B------:R1:W5:Y:S01]  /*ea20*/  LDL.LU R228, [R1+0x98] ;  /* 0x0000980001e47983 */ /* 0x0003620000300800 */
[C---:B------:R-:W-:Y:S04]  /*ea30*/  HMMA.16816.F32 R24, R48.reuse, R36, R24 ;  /* 0x000000243018723c */ /* 0x040fe80000001818 */
[----:B------:R-:W-:Y:S01]  /*ea40*/  LOP3.LUT R170, R2, R170, RZ, 0xc0, !PT ;  /* 0x000000aa02aa7212 */ /* 0x000fe200078ec0ff */
[----:B------:R-:W-:Y:S01]  /*ea50*/  FADD.FTZ R2, R208, R53 ;  /* 0x00000035d0027221 */ /* 0x000fe20000010000 */
[----:B------:R-:W-:Y:S01]  /*ea60*/  FADD.FTZ R41, R195, R3 ;  /* 0x00000003c3297221 */ /* 0x000fe20000010000 */
[----:B------:R-:W-:Y:S01]  /*ea70*/  FADD.FTZ R40, R153, R40 ;  /* 0x0000002899287221 */ /* 0x000fe20000010000 */
[-C--:B------:R-:W-:Y:S01]  /*ea80*/  HMMA.16816.F32 R28, R48, R38.reuse, R28 ;  /* 0x00000026301c723c */ /* 0x080fe2000000181c */
[----:B------:R1:W5:Y:S02]  /*ea90*/  LDL.LU R208, [R1+0x94] ;  /* 0x0000940001d07983 */ /* 0x0003640000300800 */
[----:B------:R-:W-:Y:S01]  /*eaa0*/  FADD.FTZ R41, R207, R41 ;  /* 0x00000029cf297221 */ /* 0x000fe20000010000 */
[----:B------:R-:W-:Y:S01]  /*eab0*/  FADD.FTZ R3, R155, R40 ;  /* 0x000000289b037221 */ /* 0x000fe20000010000 */
[----:B------:R1:W5:Y:S01]  /*eac0*/  LDL.LU R207, [R1+0x90] ;  /* 0x0000900001cf7983 */ /* 0x0003620000300800 */
[----:B------:R-:W-:Y:S01]  /*ead0*/  FADD.FTZ R2, R201, R2 ;  /* 0x00000002c9027221 */ /* 0x000fe20000010000 */
[----:B------:R-:W-:Y:S01]  /*eae0*/  FADD.FTZ R0, R226, R0 ;  /* 0x00000000e2007221 */ /* 0x000fe20000010000 */
[----:B------:R-:W-:Y:S01]  /*eaf0*/  FADD.FTZ R37, R229, R3 ;  /* 0x00000003e5257221 */ /* 0x000fe20000010000 */
[----:B------:R-:W-:Y:S04]  /*eb00*/  HMMA.16816.F32 R32, R44, R38, R32 ;  /* 0x000000262c20723c */ /* 0x000fe80000001820 */
[----:B------:R-:W-:Y:S01]  /*eb10*/  FADD.FTZ R3, R206, R41 ;  /* 0x00000029ce037221 */ /* 0x000fe20000010000 */
[----:B------:R-:W-:Y:S01]  /*eb20*/  FADD.FTZ R2, R202, R2 ;  /* 0x00000002ca027221 */ /* 0x000fe20000010000 */
[----:B------:R1:W5:Y:S01]  /*eb30*/  LDL.LU R206, [R1+0x8c] ;  /* 0x00008c0001ce7983 */ /* 0x0003620000300800 */
[----:B------:R-:W-:Y:S01]  /*eb40*/  FADD.FTZ R0, R183, R0 ;  /* 0x00000000b7007221 */ /* 0x000fe20000010000 */
[-C--:B--2---:R-:W-:Y:S05]  /*eb50*/  HMMA.16816.F32 R152, R140, R148.reuse, R4 ;  /* 0x000000948c98723c */ /* 0x084fea0000001804 */
[----:B------:R-:W-:Y:S01]  /*eb60*/  FADD.FTZ R36, R184, R2 ;  /* 0x00000002b8247221 */ /* 0x000fe20000010000 */
[----:B------:R-:W-:Y:S01]  /*eb70*/  FADD.FTZ R2, R204, R37 ;  /* 0x00000025cc027221 */ /* 0x000fe20000010000 */
[----:B------:R-:W-:Y:S01]  /*eb80*/  FADD.FTZ R0, R187, R0 ;  /* 0x00000000bb007221 */ /* 0x000fe20000010000 */
[----:B------:R1:W5:Y:S01]  /*eb90*/  LDL.LU R204, [R1+0x88] ;  /* 0x0000880001cc7983 */ /* 0x0003620000300800 */
[----:B------:R-:W-:Y:S01]  /*eba0*/  FADD.FTZ R3, R120, R3 ;  /* 0x0000000378037221 */ /* 0x000fe20000010000 */
[----:B------:R-:W-:Y:S01]  /*ebb0*/  FADD.FTZ R2, R117, R2 ;  /* 0x0000000275027221 */ /* 0x000fe20000010000 */
[----:B------:R-:W-:Y:S01]  /*ebc0*/  FADD.FTZ R40, R181, R0 ;  /* 0x00000000b5287221 */ /* 0x000fe20000010000 */
[----:B------:R-:W-:Y:S01]  /*ebd0*/  FADD.FTZ R0, R194, R36 ;  /* 0x00000024c2007221 */ /* 0x000fe20000010000 */
[----:B------:R-:W-:Y:S01]  /*ebe0*/  FADD.FTZ R3, R128, R3 ;  /* 0x0000000380037221 */ /* 0x000fe20000010000 */
[----:B------:R-:W2:Y:S01]  /*ebf0*/  LDSM.16.MT88.4 R36, [R205+0x5c00] ;  /* 0x005c0000cd24783b */ /* 0x000ea20000004200 */
        /* <DEDUP_REMOVED lines=20> */
[----:B------:R-:W-:Y:S02]  /*ed40*/  IMAD.MOV.U32 R137, RZ, RZ, R132 ;  /* 0x000000ffff897224 */ /* 0x000fe400078e0084 */
        /* <DEDUP_REMOVED lines=14> */
[-C--:B--2---:R-:W-:Y:S03]  /*ee30*/  HMMA.16816.F32 R144, R140, R36.reuse, R20 ;  /* 0x000000248c90723c */ /* 0x084fe60000001814 */
        /* <DEDUP_REMOVED lines=26> */
[----:B------:R-:W-:Y:S04]  /*efe0*/  HMMA.16816.F32 R140, R140, R38, R32 ;  /* 0x000000268c8c723c */ /* 0x000fe80000001820 */
[----:B------:R-:W-:Y:S01]  /*eff0*/  FADD.FTZ R3, R55, R0 ;  /* 0x0000000037037221 */ /* 0x000fe20000010000 */
[----:B------:R-:W-:Y:S01]  /*f000*/  FADD.FTZ R4, R123, R4 ;  /* 0x000000047b047221 */ /* 0x000fe20000010000 */
[----:B------:R-:W-:Y:S01]  /*f010*/  FADD.FTZ R233, R70, R6 ;  /* 0x0000000646e97221 */ /* 0x000fe20000010000 */
[----:B------:R-:W-:Y:S01]  /*f020*/  FADD.FTZ R235, R66, R5 ;  /* 0x0000000542eb7221 */ /* 0x000fe20000010000 */
[----:B------:R-:W-:Y:S01]  /*f030*/  FADD.FTZ R3, R57, R3 ;  /* 0x0000000339037221 */ /* 0x000fe20000010000 */
[----:B------:R-:W-:Y:S01]  /*f040*/  FADD.FTZ R2, R126, R4 ;  /* 0x000000047e027221 */ /* 0x000fe20000010000 */
[----:B------:R-:W-:Y:S03]  /*f050*/  IMAD.MOV.U32 R133, RZ, RZ, R135 ;  /* 0x000000ffff857224 */ /* 0x000fe600078e0087 */
[----:B------:R2:W-:Y:S01]  /*f060*/  STL [R1+0x38], R3 ;  /* 0x0000380301007387 */ /* 0x0005e20000100800 */
[----:B------:R-:W-:Y:S05]  /*f070*/  FADD.FTZ R2, R72, R2 ;  /* 0x0000000248027221 */ /* 0x000fea0000010000 */
[----:B------:R1:W-:Y:S01]  /*f080*/  STL [R1+0x60], R2 ;  /* 0x0000600201007387 */ /* 0x0003e20000100800 */
[----:B--2---:R-:W-:Y:S02]  /*f090*/  IMAD.MOV.U32 R3, RZ, RZ, R136 ;  /* 0x000000ffff037224 */ /* 0x004fe400078e0088 */
[C---:B---3--:R-:W-:Y:S01]  /*f0a0*/  VIADD R0, R211.reuse, 0xffffffff ;  /* 0xffffffffd3007836 */ /* 0x048fe20000000000 */
[----:B------:R-:W-:Y:S03]  /*f0b0*/  ISETP.GT.AND P0, PT, R211, RZ, PT ;  /* 0x000000ffd300720c */ /* 0x000fe60003f04270 */
[----:B------:R-:W-:Y:S10]  /*f0c0*/  IMAD.MOV.U32 R211, RZ, RZ, R0 ;  /* 0x000000ffffd37224 */ /* 0x000ff400078e0000 */
[----:B-1----:R-:W-:Y:S05]  /*f0d0*/  @P0 BRA `(.L_x_275) ;  /* 0xffffff9c00ac0947 */ /* 0x002fea000383ffff */
.L_x_274:
[----:B------:R-:W2:Y:S01]  /*f0e0*/  LDL.LU R7, [R1+0x38] ;  /* 0x0000380001077983 */ /* 0x000ea20000300800 */
[----:B------:R-:W1:Y:S03]  /*f0f0*/  LDCU UR4, c[0x0][0x4fc] ;  /* 0x00009f80ff0477ac */ /* 0x000e660008000800 */
[----:B------:R-:W3:Y:S01]  /*f100*/  LDL.LU R6, [R1+0x60] ;  /* 0x0000600001067983 */ /* 0x000ee20000300800 */
[----:B------:R-:W4:Y:S01]  /*f110*/  S2UR UR5, SR_CgaCtaId ;  /* 0x00000000000579c3 */ /* 0x000f220000008800 */
[----:B------:R-:W-:Y:S02]  /*f120*/  UMOV UR6, 0x400 ;  /* 0x0000040000067882 */ /* 0x000fe40000000000 */
[----:B------:R-:W1:Y:S04]  /*f130*/  SHFL.BFLY PT, R3, R235, 0x2, 0x1f ;  /* 0x0c401f00eb037f89 */ /* 0x000e6800000e0000 */
[----:B------:R-:W1:Y:S01]  /*f140*/  SHFL.BFLY PT, R4, R233, 0x2, 0x1f ;  /* 0x0c401f00e9047f89 */ /* 0x000e6200000e0000 */
[----:B------:R-:W2:Y:S01]  /*f150*/  S2UR UR7, SR_CTAID.Y ;  /* 0x00000000000779c3 */ /* 0x000ea20000002600 */
[----:B------:R-:W1:Y:S01]  /*f160*/  S2R R27, SR_TID.X ;  /* 0x00000000001b7919 */ /* 0x000e620000002100 */
[----:B------:R-:W1:Y:S01]  /*f170*/  S2R R9, SR_TID.X ;  /* 0x0000000000097919 */ /* 0x000e620000002100 */
[----:B----4-:R-:W-:-:S05]  /*f180*/  ULEA UR5, UR5, UR6, 0x18 ;  /* 0x0000000605057291 */ /* 0x010fca000f8ec0ff */
[----:B------:R-:W4:Y:S01]  /*f190*/  S2UR UR6, SR_CTAID.Z ;  /* 0x00000000000679c3 */ /* 0x000f220000002700 */
[----:B-1----:R-:W-:Y:S01]  /*f1a0*/  FADD.FTZ R3, R3, R235 ;  /* 0x000000eb03037221 */ /* 0x002fe20000010000 */
[----:B------:R-:W-:-:S04]  /*f1b0*/  FADD.FTZ R4, R4, R233 ;  /* 0x000000e904047221 */ /* 0x000fc80000010000 */
[----:B------:R-:W1:Y:S04]  /*f1c0*/  SHFL.BFLY PT, R8, R3, 0x1, 0x1f ;  /* 0x0c201f0003087f89 */ /* 0x000e6800000e0000 */
[----:B------:R-:W4:Y:S01]  /*f1d0*/  SHFL.BFLY PT, R5, R4, 0x1, 0x1f ;  /* 0x0c201f0004057f89 */ /* 0x000f2200000e0000 */
[C---:B------:R-:W-:Y:S02]  /*f1e0*/  SHF.L.U32 R26, R27.reuse, 0x3, RZ ;  /* 0x000000031b1a7819 */ /* 0x040fe400000006ff */
[----:B------:R-:W-:Y:S02]  /*f1f0*/  SHF.L.U32 R25, R27, 0x2, RZ ;  /* 0x000000021b197819 */ /* 0x000fe400000006ff */
[----:B------:R-:W-:Y:S02]  /*f200*/  LOP3.LUT R30, R9, 0x3, RZ, 0xc0, !PT ;  /* 0x00000003091e7812 */ /* 0x000fe400078ec0ff */
[----:B------:R-:W-:-:S02]  /*f210*/  LOP3.LUT R23, R26, 0x20, RZ, 0xc0, !PT ;  /* 0x000000201a177812 */ /* 0x000fc400078ec0ff */
[----:B------:R-:W-:Y:S01]  /*f220*/  LOP3.LUT R24, R25, 0x20, RZ, 0xc0, !PT ;  /* 0x0000002019187812 */ /* 0x000fe200078ec0ff */
[----:B-1----:R-:W-:Y:S01]  /*f230*/  FADD.FTZ R20, R3, R8 ;  /* 0x0000000803147221 */ /* 0x002fe20000010000 */
[----:B------:R-:W-:Y:S01]  /*f240*/  SHF.L.U32 R3, R27, 0x4, RZ ;  /* 0x000000041b037819 */ /* 0x000fe200000006ff */
[----:B----4-:R-:W-:Y:S02]  /*f250*/  FADD.FTZ R19, R4, R5 ;  /* 0x0000000504137221 */ /* 0x010fe40000010000 */
[----:B------:R-:W-:Y:S01]  /*f260*/  MUFU.RCP R8, R20 ;  /* 0x0000001400087308 */ /* 0x000fe20000001000 */
[----:B------:R-:W-:Y:S02]  /*f270*/  FSETP.NE.FTZ.AND P4, PT, R20, RZ, PT ;  /* 0x000000ff1400720b */ /* 0x000fe40003f95000 */
[----:B------:R-:W-:-:S05]  /*f280*/  FSETP.NE.FTZ.AND P5, PT, R19, RZ, PT ;  /* 0x000000ff1300720b */ /* 0x000fca0003fb5000 */
[----:B------:R-:W1:Y:S01]  /*f290*/  MUFU.RCP R4, R19 ;  /* 0x0000001300047308 */ /* 0x000e620000001000 */
[----:B--2---:R-:W2:Y:S04]  /*f2a0*/  SHFL.BFLY PT, R2, R7, 0x2, 0x1f ;  /* 0x0c401f0007027f89 */ /* 0x004ea800000e0000 */
[----:B---3--:R-:W3:Y:S01]  /*f2b0*/  SHFL.BFLY PT, R0, R6, 0x2, 0x1f ;  /* 0x0c401f0006007f89 */ /* 0x008ee200000e0000 */
[----:B--2---:R-:W-:Y:S01]  /*f2c0*/  FADD.FTZ R2, R2, R7 ;  /* 0x0000000702027221 */ /* 0x004fe20000010000 */
[----:B---3--:R-:W-:-:S04]  /*f2d0*/  FADD.FTZ R0, R0, R6 ;  /* 0x0000000600007221 */ /* 0x008fc80000010000 */
[----:B------:R-:W2:Y:S04]  /*f2e0*/  SHFL.BFLY PT, R7, R2, 0x1, 0x1f ;  /* 0x0c201f0002077f89 */ /* 0x000ea800000e0000 */
[----:B------:R-:W3:Y:S01]  /*f2f0*/  SHFL.BFLY PT, R6, R0, 0x1, 0x1f ;  /* 0x0c201f0000067f89 */ /* 0x000ee200000e0000 */
[----:B--2---:R-:W-:Y:S01]  /*f300*/  FADD.FTZ R21, R2, R7 ;  /* 0x0000000702157221 */ /* 0x004fe20000010000 */
[----:B------:R-:W-:Y:S02]  /*f310*/  LOP3.LUT R2, R3, 0x3e00, RZ, 0xc0, !PT ;  /* 0x00003e0003027812 */ /* 0x000fe400078ec0ff */
[----:B------:R-:W-:Y:S01]  /*f320*/  LOP3.LUT R3, R26, 0xc0, RZ, 0xc0, !PT ;  /* 0x000000c01a037812 */ /* 0x000fe200078ec0ff */
[----:B---3--:R-:W-:Y:S01]  /*f330*/  FADD.FTZ R22, R0, R6 ;  /* 0x0000000600167221 */ /* 0x008fe20000010000 */
[----:B------:R-:W-:Y:S01]  /*f340*/  LEA R2, R30, R2, 0x1 ;  /* 0x000000021e027211 */ /* 0x000fe200078e08ff */
[----:B------:R-:W2:Y:S01]  /*f350*/  MUFU.RCP R5, R21 ;  /* 0x0000001500057308 */ /* 0x000ea20000001000 */
[----:B------:R-:W-:-:S02]  /*f360*/  LOP3.LUT R3, R3, 0x18, R27, 0xf8, !PT ;  /* 0x0000001803037812 */ /* 0x000fc400078ef81b */
[----:B-1----:R-:W-:Y:S02]  /*f370*/  FSEL R0, R4, 1, P5 ;  /* 0x3f80000004007808 */ /* 0x002fe40002800000 */
[----:B------:R-:W-:Y:S02]  /*f380*/  IADD3 R23, PT, PT, R3, R2, R23 ;  /* 0x0000000203177210 */ /* 0x000fe40007ffe017 */
[----:B------:R-:W-:Y:S01]  /*f390*/  FSETP.NE.FTZ.AND P3, PT, R21, RZ, PT ;  /* 0x000000ff1500720b */ /* 0x000fe20003f75000 */
[----:B------:R-:W1:Y:S01]  /*f3a0*/  MUFU.RCP R2, R22 ;  /* 0x0000001600027308 */ /* 0x000e620000001000 */
[----:B------:R-:W-:Y:S01]  /*f3b0*/  FMUL.FTZ R0, R0, UR4 ;  /* 0x0000000400007c20 */ /* 0x000fe20008410000 */
[----:B------:R-:W-:Y:S02]  /*f3c0*/  FSETP.NE.FTZ.AND P2, PT, R22, RZ, PT ;  /* 0x000000ff1600720b */ /* 0x000fe40003f55000 */
[----:B------:R-:W-:Y:S01]  /*f3d0*/  FSEL R4, R8, 1, P4 ;  /* 0x3f80000008047808 */ /* 0x000fe20002000000 */
[C---:B------:R-:W-:Y:S01]  /*f3e0*/  FMUL.FTZ R152, R0.reuse, R152 ;  /* 0x0000009800987220 */ /* 0x040fe20000410000 */
[C---:B------:R-:W-:Y:S01]  /*f3f0*/  FMUL.FTZ R153, R0.reuse, R153 ;  /* 0x0000009900997220 */ /* 0x040fe20000410000 */
[C---:B------:R-:W-:Y:S01]  /*f400*/  FMUL.FTZ R148, R0.reuse, R148 ;  /* 0x0000009400947220 */ /* 0x040fe20000410000 */
[C---:B------:R-:W-:Y:S01]  /*f410*/  FMUL.FTZ R149, R0.reuse, R149 ;  /* 0x0000009500957220 */ /* 0x040fe20000410000 */
[C---:B------:R-:W-:Y:S01]  /*f420*/  FMUL.FTZ R144, R0.reuse, R144 ;  /* 0x0000009000907220 */ /* 0x040fe20000410000 */
[C---:B------:R-:W-:Y:S01]  /*f430*/  FMUL.FTZ R12, R0.reuse, R145 ;  /* 0x00000091000c7220 */ /* 0x040fe20000410000 */
[C---:B------:R-:W-:Y:S01]  /*f440*/  FMUL.FTZ R140, R0.reuse, R140 ;  /* 0x0000008c008c7220 */ /* 0x040fe20000410000 */
[----:B------:R-:W-:Y:S01]  /*f450*/  FMUL.FTZ R10, R0, R141 ;  /* 0x0000008d000a7220 */ /* 0x000fe20000410000 */
[----:B--2---:R-:W-:Y:S01]  /*f460*/  FSEL R0, R5, 1, P3 ;  /* 0x3f80000005007808 */ /* 0x004fe20001800000 */
[----:B------:R-:W-:Y:S01]  /*f470*/  FMUL.FTZ R3, R4, UR4 ;  /* 0x0000000404037c20 */ /* 0x000fe20008410000 */
[----:B------:R-:W-:-:S02]  /*f480*/  F2FP.F16.F32.PACK_AB R5, R153, R152 ;  /* 0x000000989905723e */ /* 0x000fc400000000ff */
[----:B------:R-:W-:Y:S01]  /*f490*/  F2FP.F16.F32.PACK_AB R12, R12, R144 ;  /* 0x000000900c0c723e */ /* 0x000fe200000000ff */
[----:B------:R-:W-:Y:S01]  /*f4a0*/  FMUL.FTZ R0, R0, UR4 ;  /* 0x0000000400007c20 */ /* 0x000fe20008410000 */
[----:B-1----:R-:W-:Y:S01]  /*f4b0*/  FSEL R2, R2, 1, P2 ;  /* 0x3f80000002027808 */ /* 0x002fe20001000000 */
[C---:B------:R-:W-:Y:S01]  /*f4c0*/  FMUL.FTZ R154, R3.reuse, R154 ;  /* 0x0000009a039a7220 */ /* 0x040fe20000410000 */
[----:B------:R-:W-:Y:S01]  /*f4d0*/  FMUL.FTZ R4, R3, R155 ;  /* 0x0000009b03047220 */ /* 0x000fe20000410000 */
[C---:B------:R-:W-:Y:S01]  /*f4e0*/  FMUL.FTZ R156, R0.reuse, R156 ;  /* 0x0000009c009c7220 */ /* 0x040fe20000410000 */
[----:B------:R-:W-:Y:S01]  /*f4f0*/  FMUL.FTZ R8, R0, R157 ;  /* 0x0000009d00087220 */ /* 0x000fe20000410000 */
[----:B------:R-:W-:Y:S01]  /*f500*/  FMUL.FTZ R2, R2, UR4 ;  /* 0x0000000402027c20 */ /* 0x000fe20008410000 */
[----:B------:R-:W1:Y:S01]  /*f510*/  LDCU.U8 UR4, c[0x0][0x549] ;  /* 0x0000a920ff0477ac */ /* 0x000e620008000000 */
[C---:B------:R-:W-:Y:S01]  /*f520*/  FMUL.FTZ R164, R0.reuse, R164 ;  /* 0x000000a400a47220 */ /* 0x040fe20000410000 */
[C---:B------:R-:W-:Y:S01]  /*f530*/  FMUL.FTZ R14, R0.reuse, R165 ;  /* 0x000000a5000e7220 */ /* 0x040fe20000410000 */
[C---:B------:R-:W-:Y:S01]  /*f540*/  FMUL.FTZ R160, R0.reuse, R160 ;  /* 0x000000a000a07220 */ /* 0x040fe20000410000 */
[C---:B------:R-:W-:Y:S01]  /*f550*/  FMUL.FTZ R18, R0.reuse, R161 ;  /* 0x000000a100127220 */ /* 0x040fe20000410000 */
[C---:B------:R-:W-:Y:S01]  /*f560*/  FMUL.FTZ R168, R0.reuse, R168 ;  /* 0x000000a800a87220 */ /* 0x040fe20000410000 */
[----:B------:R-:W-:Y:S01]  /*f570*/  FMUL.FTZ R16, R0, R169 ;  /* 0x000000a900107220 */ /* 0x000fe20000410000 */
[----:B------:R-:W-:Y:S01]  /*f580*/  LEA R0, R23, UR5, 0x1 ;  /* 0x0000000517007c11 */ /* 0x000fe2000f8e08ff */
[C---:B------:R-:W-:Y:S01]  /*f590*/  FMUL.FTZ R150, R3.reuse, R150 ;  /* 0x0000009603967220 */ /* 0x040fe20000410000 */
[C---:B------:R-:W-:Y:S01]  /*f5a0*/  FMUL.FTZ R6, R3.reuse, R151 ;  /* 0x0000009703067220 */ /* 0x040fe20000410000 */
[C---:B------:R-:W-:Y:S01]  /*f5b0*/  FMUL.FTZ R146, R3.reuse, R146 ;  /* 0x0000009203927220 */ /* 0x040fe20000410000 */
[C---:B------:R-:W-:Y:S01]  /*f5c0*/  FMUL.FTZ R11, R3.reuse, R147 ;  /* 0x00000093030b7220 */ /* 0x040fe20000410000 */
[C---:B------:R-:W-:Y:S01]  /*f5d0*/  FMUL.FTZ R142, R3.reuse, R142 ;  /* 0x0000008e038e7220 */ /* 0x040fe20000410000 */
[----:B------:R-:W-:Y:S01]  /*f5e0*/  FMUL.FTZ R9, R3, R143 ;  /* 0x0000008f03097220 */ /* 0x000fe20000410000 */
[C---:B------:R-:W-:Y:S01]  /*f5f0*/  FMUL.FTZ R158, R2.reuse, R158 ;  /* 0x0000009e029e7220 */ /* 0x040fe20000410000 */
[C---:B------:R-:W-:Y:S01]  /*f600*/  FMUL.FTZ R7, R2.reuse, R159 ;  /* 0x0000009f02077220 */ /* 0x040fe20000410000 */
[C---:B------:R-:W-:Y:S01]  /*f610*/  FMUL.FTZ R166, R2.reuse, R166 ;  /* 0x000000a602a67220 */ /* 0x040fe20000410000 */
[C---:B------:R-:W-:Y:S01]  /*f620*/  FMUL.FTZ R13, R2.reuse, R167 ;  /* 0x000000a7020d7220 */ /* 0x040fe20000410000 */
[----:B-1----:R-:W-:Y:S01]  /*f630*/  ISETP.NE.AND P1, PT, RZ, UR4, PT ;  /* 0x00000004ff007c0c */ /* 0x002fe2000bf25270 */
[C---:B------:R-:W-:Y:S01]  /*f640*/  FMUL.FTZ R162, R2.reuse, R162 ;  /* 0x000000a202a27220 */ /* 0x040fe20000410000 */
[C---:B------:R-:W-:Y:S01]  /*f650*/  FMUL.FTZ R17, R2.reuse, R163 ;  /* 0x000000a302117220 */ /* 0x040fe20000410000 */
[C---:B------:R-:W-:Y:S01]  /*f660*/  FMUL.FTZ R170, R2.reuse, R170 ;  /* 0x000000aa02aa7220 */ /* 0x040fe20000410000 */
[----:B------:R-:W-:Y:S01]  /*f670*/  FMUL.FTZ R15, R2, R171 ;  /* 0x000000ab020f7220 */ /* 0x000fe20000410000 */
[----:B------:R-:W-:Y:S01]  /*f680*/  F2FP.F16.F32.PACK_AB R4, R4, R154 ;  /* 0x0000009a0404723e */ /* 0x000fe200000000ff */
[----:B------:R1:W-:Y:S01]  /*f690*/  STS [R0], R5 ;  /* 0x0000000500007388 */ /* 0x0003e20000000800 */
[----:B------:R-:W-:Y:S01]  /*f6a0*/  F2FP.F16.F32.PACK_AB R2, R149, R148 ;  /* 0x000000949502723e */ /* 0x000fe200000000ff */
[----:B------:R-:W2:Y:S01]  /*f6b0*/  LDCU.U8 UR4, c[0x0][0x548] ;  /* 0x0000a900ff0477ac */ /* 0x000ea20008000000 */
[----:B------:R-:W-:Y:S01]  /*f6c0*/  IADD3 R3, PT, PT, R0, -R24, RZ ;  /* 0x8000001800037210 */ /* 0x000fe20007ffe0ff */
[----:B------:R-:W-:Y:S01]  /*f6d0*/  STS [R0+0x200], R4 ;  /* 0x0002000400007388 */ /* 0x000fe20000000800 */
[----:B------:R-:W-:-:S02]  /*f6e0*/  F2FP.F16.F32.PACK_AB R6, R6, R150 ;  /* 0x000000960606723e */ /* 0x000fc400000000ff */
[----:B------:R-:W-:Y:S01]  /*f6f0*/  F2FP.F16.F32.PACK_AB R8, R8, R156 ;  /* 0x0000009c0808723e */ /* 0x000fe200000000ff */
[----:B------:R3:W-:Y:S01]  /*f700*/  STS [R3+0x10], R2 ;  /* 0x0000100203007388 */ /* 0x0007e20000000800 */
[----:B------:R-:W-:Y:S02]  /*f710*/  F2FP.F16.F32.PACK_AB R7, R7, R158 ;  /* 0x0000009e0707723e */ /* 0x000fe400000000ff */
[----:B------:R-:W-:Y:S01]  /*f720*/  F2FP.F16.F32.PACK_AB R14, R14, R164 ;  /* 0x000000a40e0e723e */ /* 0x000fe200000000ff */
[----:B------:R4:W-:Y:S01]  /*f730*/  STS [R3+0x210], R6 ;  /* 0x0002100603007388 */ /* 0x0009e20000000800 */
[----:B------:R-:W-:Y:S02]  /*f740*/  F2FP.F16.F32.PACK_AB R13, R13, R166 ;  /* 0x000000a60d0d723e */ /* 0x000fe400000000ff */
[----:B------:R-:W-:Y:S01]  /*f750*/  F2FP.F16.F32.PACK_AB R11, R11, R146 ;  /* 0x000000920b0b723e */ /* 0x000fe200000000ff */
[----:B------:R2:W-:Y:S01]  /*f760*/  STS [R0+0x1000], R8 ;  /* 0x0010000800007388 */ /* 0x0005e20000000800 */
[----:B------:R-:W-:-:S02]  /*f770*/  F2FP.F16.F32.PACK_AB R10, R10, R140 ;  /* 0x0000008c0a0a723e */ /* 0x000fc400000000ff */
[----:B------:R-:W-:Y:S01]  /*f780*/  F2FP.F16.F32.PACK_AB R9, R9, R142 ;  /* 0x0000008e0909723e */ /* 0x000fe200000000ff */
[----:B------:R2:W-:Y:S01]  /*f790*/  STS [R0+0x1200], R7 ;  /* 0x0012000700007388 */ /* 0x0005e20000000800 */
[----:B------:R-:W-:Y:S02]  /*f7a0*/  F2FP.F16.F32.PACK_AB R18, R18, R160 ;  /* 0x000000a01212723e */ /* 0x000fe400000000ff */
[----:B------:R-:W-:Y:S01]  /*f7b0*/  F2FP.F16.F32.PACK_AB R17, R17, R162 ;  /* 0x000000a21111723e */ /* 0x000fe200000000ff */
[----:B------:R-:W-:Y:S01]  /*f7c0*/  STS [R3+0x1010], R14 ;  /* 0x0010100e03007388 */ /* 0x000fe20000000800 */
[----:B-1----:R-:W-:Y:S02]  /*f7d0*/  LOP3.LUT R5, R25, 0x40, RZ, 0xc0, !PT ;  /* 0x0000004019057812 */ /* 0x002fe400078ec0ff */
[----:B------:R-:W-:Y:S01]  /*f7e0*/  F2FP.F16.F32.PACK_AB R16, R16, R168 ;  /* 0x000000a81010723e */ /* 0x000fe200000000ff */
[----:B------:R1:W-:Y:S01]  /*f7f0*/  STS [R3+0x1210], R13 ;  /* 0x0012100d03007388 */ /* 0x0003e20000000800 */
[----:B------:R-:W-:-:S02]  /*f800*/  F2FP.F16.F32.PACK_AB R15, R15, R170 ;  /* 0x000000aa0f0f723e */ /* 0x000fc400000000ff */
[----:B---3--:R-:W-:Y:S02]  /*f810*/  IADD3 R2, PT, PT, R0, -R5, RZ ;  /* 0x8000000500027210 */ /* 0x008fe40007ffe0ff */
[----:B------:R-:W3:Y:S01]  /*f820*/  @P1 LDC.64 R4, c[0x0][0x430] ;  /* 0x00010c00ff041b82 */ /* 0x000ee20000000a00 */
[----:B----4-:R4:W3:Y:S02]  /*f830*/  @P5 MUFU.LG2 R6, R19 ;  /* 0x0000001300065308 */ /* 0x0108e40000000c00 */
[----:B------:R4:W-:Y:S04]  /*f840*/  STS [R2+0x20], R12 ;  /* 0x0000200c02007388 */ /* 0x0009e80000000800 */
[----:B------:R-:W-:Y:S01]  /*f850*/  STS [R2+0x220], R11 ;  /* 0x0002200b02007388 */ /* 0x000fe20000000800 */
[----:B--2---:R-:W2:Y:S01]  /*f860*/  @P5 LDC R8, c[0x0][0x458] ;  /* 0x00011600ff085b82 */ /* 0x004ea20000000800 */
[----:B------:R-:W-:-:S05]  /*f870*/  IADD3 R0, PT, PT, -R24, R2, RZ ;  /* 0x0000000218007210 */ /* 0x000fca0007ffe1ff */
[----:B------:R3:W-:Y:S02]  /*f880*/  STS [R0+0x30], R10 ;  /* 0x0000300a00007388 */ /* 0x0007e40000000800 */
[----:B------:R-:W2:Y:S01]  /*f890*/  @P4 LDC R7, c[0x0][0x458] ;  /* 0x00011600ff074b82 */ /* 0x000ea20000000800 */
[----:B-1----:R-:W-:Y:S01]  /*f8a0*/  @P1 MOV R3, 0x1 ;  /* 0x0000000100031802 */ /* 0x002fe20000000f00 */
[----:B------:R-:W-:Y:S04]  /*f8b0*/  STS [R0+0x230], R9 ;  /* 0x0002300900007388 */ /* 0x000fe80000000800 */
[----:B------:R-:W-:Y:S04]  /*f8c0*/  STS [R2+0x1020], R18 ;  /* 0x0010201202007388 */ /* 0x000fe80000000800 */
[----:B------:R1:W-:Y:S01]  /*f8d0*/  STS [R2+0x1220], R17 ;  /* 0x0012201102007388 */ /* 0x0003e20000000800 */
[----:B----4-:R-:W4:Y:S03]  /*f8e0*/  LDC.64 R12, c[0x0][0x400] ;  /* 0x00010000ff0c7b82 */ /* 0x010f260000000a00 */
[----:B------:R-:W-:Y:S04]  /*f8f0*/  STS [R0+0x1030], R16 ;  /* 0x0010301000007388 */ /* 0x000fe80000000800 */
[----:B------:R2:W-:Y:S01]  /*f900*/  STS [R0+0x1230], R15 ;  /* 0x0012300f00007388 */ /* 0x0005e20000000800 */
[----:B---3--:R3:W2:Y:S08]  /*f910*/  @P3 MUFU.LG2 R10, R21 ;  /* 0x00000015000a3308 */ /* 0x0086b00000000c00 */
[----:B-1----:R3:W1:Y:S01]  /*f920*/  @P4 MUFU.LG2 R2, R20 ;  /* 0x0000001400024308 */ /* 0x0026620000000c00 */
[----:B--2---:R-:W-:Y:S01]  /*f930*/  @P1 IMAD R0, R5, R4, RZ ;  /* 0x0000000405001224 */ /* 0x004fe200078e02ff */
[----:B------:R-:W2:Y:S08]  /*f940*/  LDC R15, c[0x0][0x434] ;  /* 0x00010d00ff0f7b82 */ /* 0x000eb00000000800 */
[----:B------:R-:W1:Y:S01]  /*f950*/  @P1 LDC R4, c[0x0][0x430] ;  /* 0x00010c00ff041b82 */ /* 0x000e620000000800 */
[----:B---3--:R-:W-:Y:S05]  /*f960*/  @P1 BRA `(.L_x_278) ;  /* 0x0000000000281947 */ /* 0x008fea0003800000 */
[----:B------:R-:W-:Y:S01]  /*f970*/  ISETP.NE.AND P0, PT, RZ, UR4, PT ;  /* 0x00000004ff007c0c */ /* 0x000fe2000bf05270 */
[----:B------:R-:W3:-:S12]  /*f980*/  LDC R9, c[0x0][0x3e0] ;  /* 0x0000f800ff097b82 */ /* 0x000ed80000000800 */
[----:B------:R-:W2:Y:S01]  /*f990*/  @P0 LDC R0, c[0x0][0x454] ;  /* 0x00011500ff000b82 */ /* 0x000ea20000000800 */
[----:B-1----:R-:W-:Y:S02]  /*f9a0*/  @P0 MOV R4, 0x1 ;  /* 0x0000000100040802 */ /* 0x002fe40000000f00 */
[----:B------:R-:W-:-:S05]  /*f9b0*/  @!P0 MOV R4, 0x1 ;  /* 0x0000000100048802 */ /* 0x000fca0000000f00 */
[----:B------:R-:W3:Y:S08]  /*f9c0*/  @P0 LDC R3, c[0x0][0x454] ;  /* 0x00011500ff030b82 */ /* 0x000ef00000000800 */
[----:B------:R-:W1:Y:S08]  /*f9d0*/  @!P0 LDC R5, c[0x0][0x434] ;  /* 0x00010d00ff058b82 */ /* 0x000e700000000800 */
[----:B------:R-:W2:Y:S01]  /*f9e0*/  @!P0 LDC R0, c[0x0][0x434] ;  /* 0x00010d00ff008b82 */ /* 0x000ea20000000800 */
[----:B---3--:R-:W-:-:S02]  /*f9f0*/  @P0 IMAD R3, R3, R9, RZ ;  /* 0x0000000903030224 */ /* 0x008fc400078e02ff */
[----:B-1----:R-:W-:-:S07]  /*fa00*/  @!P0 IMAD R3, R5, R9, RZ ;  /* 0x0000000905038224 */ /* 0x002fce00078e02ff */
.L_x_278:
[----:B------:R-:W-:Y:S01]  /*fa10*/  BAR.SYNC.DEFER_BLOCKING 0x0 ;  /* 0x0000000000007b1d */ /* 0x000fe20000010000 */
[----:B------:R-:W-:Y:S01]  /*fa20*/  ISETP.NE.AND P1, PT, RZ, UR4, !P1 ;  /* 0x00000004ff007c0c */ /* 0x000fe2000cf25270 */
[----:B-1----:R-:W-:Y:S01]  /*fa30*/  @P4 FMUL.FTZ R2, R2, 0.69314718246459960938 ;  /* 0x3f31721802024820 */ /* 0x002fe20000410000 */
[----:B------:R-:W-:Y:S01]  /*fa40*/  ISETP.NE.AND P0, PT, R30, RZ, PT ;  /* 0x000000ff1e00720c */ /* 0x000fe20003f05270 */
[----:B--2---:R-:W-:Y:S02]  /*fa50*/  IMAD R5, R0, UR6, RZ ;  /* 0x0000000600057c24 */ /* 0x004fe4000f8e02ff */
[----:B------:R-:W-:Y:S02]  /*fa60*/  @P5 FMUL.FTZ R6, R6, 0.69314718246459960938 ;  /* 0x3f31721806065820 */ /* 0x000fe40000410000 */
[----:B------:R-:W1:Y:S01]  /*fa70*/  @P2 LDC R11, c[0x0][0x458] ;  /* 0x00011600ff0b2b82 */ /* 0x000e620000000800 */
[----:B------:R-:W2:Y:S01]  /*fa80*/  @P2 MUFU.LG2 R9, R22 ;  /* 0x0000001600092308 */ /* 0x000ea20000000c00 */
[----:B------:R-:W3:Y:S01]  /*fa90*/  S2R R18, SR_CTAID.X ;  /* 0x0000000000127919 */ /* 0x000ee20000002500 */
[----:B------:R-:W-:Y:S01]  /*faa0*/  MOV R28, 0x7f800000 ;  /* 0x7f800000001c7802 */ /* 0x000fe20000000f00 */
[----:B------:R-:W-:Y:S01]  /*fab0*/  @P4 FFMA.FTZ R28, R135, R7, R2 ;  /* 0x00000007871c4223 */ /* 0x000fe20000010002 */
[----:B------:R-:W-:Y:S01]  /*fac0*/  MOV R29, 0x7f800000 ;  /* 0x7f800000001d7802 */ /* 0x000fe20000000f00 */
[----:B------:R-:W-:Y:S01]  /*fad0*/  @P5 FFMA.FTZ R29, R136, R8, R6 ;  /* 0x00000008881d5223 */ /* 0x000fe20000010006 */
[----:B------:R-:W-:Y:S01]  /*fae0*/  LOP3.LUT R2, R26, 0x18, RZ, 0xc0, !PT ;  /* 0x000000181a027812 */ /* 0x000fe200078ec0ff */
[----:B------:R-:W3:Y:S01]  /*faf0*/  @P3 LDC R14, c[0x0][0x458] ;  /* 0x00011600ff0e3b82 */ /* 0x000ee20000000800 */
[----:B------:R-:W-:Y:S01]  /*fb00*/  @!P1 IMAD R5, R3, UR7, R5 ;  /* 0x0000000703059c24 */ /* 0x000fe2000f8e0205 */
[----:B------:R-:W-:Y:S01]  /*fb10*/  MOV R3, RZ ;  /* 0x000000ff00037202 */ /* 0x000fe20000000f00 */
[----:B------:R-:W-:-:S02]  /*fb20*/  IMAD R6, R15, UR7, RZ ;  /* 0x000000070f067c24 */ /* 0x000fc4000f8e02ff */
[----:B------:R-:W-:Y:S01]  /*fb30*/  @P3 FMUL.FTZ R8, R10, 0.69314718246459960938 ;  /* 0x3f3172180a083820 */ /* 0x000fe20000410000 */
[----:B------:R-:W-:Y:S01]  /*fb40*/  BSSY.RECONVERGENT B0, `(.L_x_279) ;  /* 0x000003e000007945 */ /* 0x000fe20003800200 */
[----:B------:R-:W-:Y:S01]  /*fb50*/  MOV R23, 0x7f800000 ;  /* 0x7f80000000177802 */ /* 0x000fe20000000f00 */
[----:B----4-:R-:W-:Y:S01]  /*fb60*/  IMAD.WIDE.U32 R16, R12, UR7, R2 ;  /* 0x000000070c107c25 */ /* 0x010fe2000f8e0002 */
[----:B------:R-:W4:Y:S01]  /*fb70*/  LDC.64 R30, c[0x0][0x410] ;  /* 0x00010400ff1e7b82 */ /* 0x000f220000000a00 */
[----:B------:R-:W-:Y:S01]  /*fb80*/  SEL R3, R6, RZ, P1 ;  /* 0x000000ff06037207 */ /* 0x000fe20000800000 */
[----:B-----5:R1:W4:Y:S01]  /*fb90*/  LDS.128 R36, [R228] ;  /* 0x00000000e4247984 */ /* 0x0203220000000c00 */
[----:B------:R-:W-:Y:S01]  /*fba0*/  SHF.R.S32.HI R2, RZ, 0x1f, R6 ;  /* 0x0000001fff027819 */ /* 0x000fe20000011406 */
[----:B--2---:R-:W-:Y:S01]  /*fbb0*/  @P2 FMUL.FTZ R7, R9, 0.69314718246459960938 ;  /* 0x3f31721809072820 */ /* 0x004fe20000410000 */
[----:B------:R-:W-:Y:S01]  /*fbc0*/  MOV R22, 0x7f800000 ;  /* 0x7f80000000167802 */ /* 0x000fe20000000f00 */
[----:B------:R2:W2:Y:S01]  /*fbd0*/  LDS.128 R32, [R228+0x800] ;  /* 0x00080000e4207984 */ /* 0x0004a20000000c00 */
[----:B------:R-:W-:Y:S01]  /*fbe0*/  SEL R2, R2, RZ, P1 ;  /* 0x000000ff02027207 */ /* 0x000fe20000800000 */
[----:B------:R-:W2:Y:S01]  /*fbf0*/  LDC.64 R20, c[0x0][0x408] ;  /* 0x00010200ff147b82 */ /* 0x000ea20000000a00 */
[----:B-1----:R-:W-:Y:S01]  /*fc00*/  @P2 FFMA.FTZ R22, R132, R11, R7 ;  /* 0x0000000b84162223 */ /* 0x002fe20000010007 */
[----:B------:R-:W-:-:S02]  /*fc10*/  IMAD R11, R13, UR7, R17 ;  /* 0x000000070d0b7c24 */ /* 0x000fc4000f8e0211 */
[----:B---3--:R-:W-:Y:S01]  /*fc20*/  @P3 FFMA.FTZ R23, R134, R14, R8 ;  /* 0x0000000e86173223 */ /* 0x008fe20000010008 */
[----:B------:R-:W-:-:S05]  /*fc30*/  SHF.L.U32 R18, R18, 0x7, RZ ;  /* 0x0000000712127819 */ /* 0x000fca00000006ff */
[----:B------:R-:W-:-:S05]  /*fc40*/  IMAD R0, R18, R4, RZ ;  /* 0x0000000412007224 */ /* 0x000fca00078e02ff */
[--C-:B------:R-:W-:Y:S02]  /*fc50*/  IADD3 R3, P5, P4, R0, R3, R5.reuse ;  /* 0x0000000300037210 */ /* 0x100fe40007cbe005 */
[----:B------:R-:W-:Y:S02]  /*fc60*/  SHF.R.S32.HI R6, RZ, 0x1f, R0 ;  /* 0x0000001fff067819 */ /* 0x000fe40000011400 */
[----:B------:R-:W-:-:S04]  /*fc70*/  SHF.R.S32.HI R0, RZ, 0x1f, R5 ;  /* 0x0000001fff007819 */ /* 0x000fc80000011405 */
[----:B------:R-:W-:Y:S01]  /*fc80*/  IADD3.X R5, PT, PT, R6, R2, R0, P5, P4 ;  /* 0x0000000206057210 */ /* 0x000fe20002fe8400 */
[----:B--2-4-:R-:W-:Y:S06]  /*fc90*/  @P0 BRA `(.L_x_280) ;  /* 0x0000000000a00947 */ /* 0x014fec0003800000 */
[----:B------:R-:W2:Y:S01]  /*fca0*/  LDL.LU.64 R24, [R1+0x70] ;  /* 0x0000700001187983 */ /* 0x000ea20000300a00 */
[----:B------:R-:W-:Y:S01]  /*fcb0*/  SHF.R.U32.HI R0, RZ, 0x1, R27 ;  /* 0x00000001ff007819 */ /* 0x000fe2000001161b */
[----:B------:R-:W-:-:S03]  /*fcc0*/  IMAD.IADD R2, R15, 0x1, -R18 ;  /* 0x000000010f027824 */ /* 0x000fc600078e0a12 */
[----:B------:R-:W-:-:S04]  /*fcd0*/  LOP3.LUT R0, R0, 0x30, RZ, 0xc0, !PT ;  /* 0x0000003000007812 */ /* 0x000fc800078ec0ff */
[----:B--2---:R-:W-:-:S04]  /*fce0*/  LOP3.LUT R0, R0, 0x7, R24, 0xf8, !PT ;  /* 0x0000000700007812 */ /* 0x004fc800078ef818 */
        /* <DEDUP_REMOVED lines=9> */
[-C--:B------:R-:W-:Y:S01]  /*fd80*/  @!P5 IMAD R0, R6, R4.reuse, RZ ;  /* 0x000000040600d224 */ /* 0x080fe200078e02ff */
[-C--:B------:R-:W-:Y:S01]  /*fd90*/  @!P6 IADD3 R9, P0, PT, R2, R3.reuse, RZ ;  /* 0x000000030209e210 */ /* 0x080fe20007f1e0ff */
[----:B------:R-:W2:Y:S01]  /*fda0*/  @!P5 LDC.64 R18, c[0x0][0x420] ;  /* 0x00010800ff12db82 */ /* 0x000ea20000000a00 */
[-C--:B------:R-:W-:Y:S02]  /*fdb0*/  @!P4 IMAD R6, R7, R4.reuse, RZ ;  /* 0x000000040706c224 */ /* 0x080fe400078e02ff */
[----:B------:R-:W-:Y:S01]  /*fdc0*/  @!P3 IMAD R7, R8, R4, RZ ;  /* 0x000000040807b224 */ /* 0x000fe200078e02ff */
[-C--:B------:R-:W-:Y:S02]  /*fdd0*/  @!P5 IADD3 R4, P2, PT, R0, R3.reuse, RZ ;  /* 0x000000030004d210 */ /* 0x080fe40007f5e0ff */
[----:B------:R-:W-:Y:S02]  /*fde0*/  @!P4 IADD3 R12, P1, PT, R6, R3, RZ ;  /* 0x00000003060cc210 */ /* 0x000fe40007f3e0ff */
[----:B------:R-:W3:Y:S01]  /*fdf0*/  @!P4 LDC.64 R24, c[0x0][0x420] ;  /* 0x00010800ff18cb82 */ /* 0x000ee20000000a00 */
[----:B------:R-:W-:-:S02]  /*fe00*/  @!P5 LEA.HI.X.SX32 R0, R0, R5, 0x1, P2 ;  /* 0x000000050000d211 */ /* 0x000fc400010f0eff */
[----:B------:R-:W-:Y:S02]  /*fe10*/  @!P6 LEA.HI.X.SX32 R2, R2, R5, 0x1, P0 ;  /* 0x000000050202e211 */ /* 0x000fe400000f0eff */
[----:B------:R-:W-:-:S03]  /*fe20*/  @!P3 IADD3 R3, P0, PT, R7, R3, RZ ;  /* 0x000000030703b210 */ /* 0x000fc60007f1e0ff */
[----:B------:R-:W4:Y:S01]  /*fe30*/  @!P3 LDC.64 R26, c[0x0][0x420] ;  /* 0x00010800ff1abb82 */ /* 0x000f220000000a00 */
[----:B-1----:R-:W-:Y:S02]  /*fe40*/  @!P6 LEA R8, P2, R9, R14, 0x2 ;  /* 0x0000000e0908e211 */ /* 0x002fe400078410ff */
[-C--:B------:R-:W-:Y:S02]  /*fe50*/  @!P4 LEA.HI.X.SX32 R14, R6, R5.reuse, 0x1, P1 ;  /* 0x00000005060ec211 */ /* 0x080fe400008f0eff */
[----:B------:R-:W-:Y:S02]  /*fe60*/  @!P3 LEA.HI.X.SX32 R13, R7, R5, 0x1, P0 ;  /* 0x00000005070db211 */ /* 0x000fe400000f0eff */
[----:B------:R-:W-:Y:S02]  /*fe70*/  @!P6 LEA.HI.X R9, R9, R15, R2, 0x2, P2 ;  /* 0x0000000f0909e211 */ /* 0x000fe400010f1402 */
[----:B--2---:R-:W-:-:S03]  /*fe80*/  @!P5 LEA R6, P1, R4, R18, 0x2 ;  /* 0x000000120406d211 */ /* 0x004fc600078210ff */
[----:B------:R1:W-:Y:S01]  /*fe90*/  @!P6 STG.E desc[UR26][R8.64], R29 ;  /* 0x0000001d0800e986 */ /* 0x0003e2000c10191a */
[----:B------:R-:W-:Y:S02]  /*fea0*/  @!P5 LEA.HI.X R7, R4, R19, R0, 0x2, P1 ;  /* 0x000000130407d211 */ /* 0x000fe400008f1400 */
[----:B---3--:R-:W-:-:S03]  /*feb0*/  @!P4 LEA R4, P1, R12, R24, 0x2 ;  /* 0x000000180c04c211 */ /* 0x008fc600078210ff */
[----:B------:R1:W-:Y:S01]  /*fec0*/  @!P5 STG.E desc[UR26][R6.64], R28 ;  /* 0x0000001c0600d986 */ /* 0x0003e2000c10191a */
[----:B------:R-:W-:Y:S02]  /*fed0*/  @!P4 LEA.HI.X R5, R12, R25, R14, 0x2, P1 ;  /* 0x000000190c05c211 */ /* 0x000fe400008f140e */
[----:B----4-:R-:W-:-:S03]  /*fee0*/  @!P3 LEA R2, P0, R3, R26, 0x2 ;  /* 0x0000001a0302b211 */ /* 0x010fc600078010ff */
[----:B------:R1:W-:Y:S01]  /*fef0*/  @!P4 STG.E desc[UR26][R4.64], R23 ;  /* 0x000000170400c986 */ /* 0x0003e2000c10191a */
[----:B------:R-:W-:-:S05]  /*ff00*/  @!P3 LEA.HI.X R3, R3, R27, R13, 0x2, P0 ;  /* 0x0000001b0303b211 */ /* 0x000fca00000f140d */
[----:B------:R1:W-:Y:S04]  /*ff10*/  @!P3 STG.E desc[UR26][R2.64], R22 ;  /* 0x000000160200b986 */ /* 0x0003e8000c10191a */
.L_x_280:
[----:B------:R-:W-:Y:S05]  /*ff20*/  BSYNC.RECONVERGENT B0 ;  /* 0x0000000000007941 */ /* 0x000fea0003800200 */
.L_x_279:
[----:B-1----:R-:W2:Y:S01]  /*ff30*/  LDL.LU.64 R4, [R1+0x78] ;  /* 0x0000780001047983 */ /* 0x002ea20000300a00 */
[----:B------:R-:W-:Y:S01]  /*ff40*/  IMAD.MOV.U32 R10, RZ, RZ, R16 ;  /* 0x000000ffff0a7224 */ /* 0x000fe200078e0010 */
[----:B------:R-:W1:Y:S01]  /*ff50*/  LDCU.64 UR4, c[0x0][0x3f0] ;  /* 0x00007e00ff0477ac */ /* 0x000e620008000a00 */
[----:B------:R-:W-:Y:S01]  /*ff60*/  IMAD.SHL.U32 R6, R20, 0x40, RZ ;  /* 0x0000004014067824 */ /* 0x000fe200078e00ff */
[----:B------:R-:W3:Y:S01]  /*ff70*/  LDS.128 R16, [R228+0x1000] ;  /* 0x00100000e4107984 */ /* 0x000ee20000000c00 */
[----:B------:R-:W-:-:S03]  /*ff80*/  IMAD.WIDE.U32 R2, R30, UR6, R10 ;  /* 0x000000061e027c25 */ /* 0x000fc6000f8e000a */
[----:B------:R-:W4:Y:S01]  /*ff90*/  LDS.128 R12, [R228+0x1800] ;  /* 0x00180000e40c7984 */ /* 0x000f220000000c00 */
[----:B------:R-:W-:Y:S02]  /*ffa0*/  IMAD R3, R31, UR6, R3 ;  /* 0x000000061f037c24 */ /* 0x000fe4000f8e0203 */
[----:B--2---:R-:W-:-:S04]  /*ffb0*/  IMAD R0, R5, R20, RZ ;  /* 0x0000001405007224 */ /* 0x004fc800078e02ff */
[C---:B------:R-:W-:Y:S02]  /*ffc0*/  IMAD R0, R4.reuse, R21, R0 ;  /* 0x0000001504007224 */ /* 0x040fe400078e0200 */
[----:B------:R-:W-:-:S05]  /*ffd0*/  IMAD.WIDE.U32 R4, R4, R20, R2 ;  /* 0x0000001404047225 */ /* 0x000fca00078e0002 */
[----:B------:R-:W-:Y:S02]  /*ffe0*/  IADD3 R0, PT, PT, R5, R0, RZ ;  /* 0x0000000005007210 */ /* 0x000fe40007ffe0ff */
[----:B-1----:R-:W-:-:S04]  /*fff0*/  LEA R2, P0, R4, UR4, 0x1 ;  /* 0x0000000404027c11 */ /* 0x002fc8000f8008ff */
[----:B------:R-:W-:Y:S02]  /*10000*/  LEA.HI.X R3, R4, UR5, R0, 0x1, P0 ;  /* 0x0000000504037c11 */ /* 0x000fe400080f0c00 */
[C---:B------:R-:W-:Y:S02]  /*10010*/  LEA R4, P0, R20.reuse, R2, 0x7 ;  /* 0x0000000214047211 */ /* 0x040fe400078038ff */
[--C-:B------:R-:W-:Y:S01]  /*10020*/  SHF.L.U64.HI R0, R20, 0x6, R21.reuse ;  /* 0x0000000614007819 */ /* 0x100fe20000010215 */
[----:B------:R-:W-:Y:S01]  /*10030*/  STG.E.128 desc[UR26][R2.64], R36 ;  /* 0x0000002402007986 */ /* 0x000fe2000c101d1a */
[-C--:B------:R-:W-:Y:S02]  /*10040*/  IADD3 R8, P1, PT, R2, R6.reuse, RZ ;  /* 0x0000000602087210 */ /* 0x080fe40007f3e0ff */
[----:B------:R-:W-:Y:S02]  /*10050*/  LEA.HI.X R5, R20, R3, R21, 0x7, P0 ;  /* 0x0000000314057211 */ /* 0x000fe400000f3c15 */
[----:B------:R-:W-:-:S02]  /*10060*/  IADD3 R6, P0, PT, R4, R6, RZ ;  /* 0x0000000604067210 */ /* 0x000fc40007f1e0ff */
[----:B------:R-:W-:-:S03]  /*10070*/  IADD3.X R9, PT, PT, R3, R0, RZ, P1, !PT ;  /* 0x0000000003097210 */ /* 0x000fc60000ffe4ff */
[----:B------:R-:W-:Y:S02]  /*10080*/  IMAD.X R7, R5, 0x1, R0, P0 ;  /* 0x0000000105077824 */ /* 0x000fe400000e0600 */
[----:B------:R-:W-:Y:S04]  /*10090*/  STG.E.128 desc[UR26][R8.64], R32 ;  /* 0x0000002008007986 */ /* 0x000fe8000c101d1a */
[----:B---3--:R-:W-:Y:S04]  /*100a0*/  STG.E.128 desc[UR26][R4.64], R16 ;  /* 0x0000001004007986 */ /* 0x008fe8000c101d1a */
[----:B----4-:R-:W-:Y:S01]  /*100b0*/  STG.E.128 desc[UR26][R6.64], R12 ;  /* 0x0000000c06007986 */ /* 0x010fe2000c101d1a */
[----:B------:R-:W-:Y:S05]  /*100c0*/  EXIT ;  /* 0x000000000000794d */ /* 0x000fea0003800000 */
.L_x_281:
        /* <DEDUP_REMOVED lines=11> */
.L_x_730:


//--------------------- .text._ZN5flash16flash_fwd_kernelI23Flash_fwd_kernel_traitsILi32ELi128ELi128ELi4ELb0ELb0EN7cutlass6half_tE19Flash_kernel_traitsILi32ELi128ELi128ELi4ES3_EELb0ELb1ELb0ELb0ELb1ELb1ELb1ELb0EEEvNS_16Flash_fwd_paramsE --------------------------
	.section	.text._ZN5flash16flash_fwd_kernelI23Flash_fwd_kernel_traitsILi32ELi128ELi128ELi4ELb0ELb0EN7cutlass6half_tE19Flash_kernel_traitsILi32ELi128ELi128ELi4ES3_EELb0ELb1ELb0ELb0ELb1ELb1ELb1ELb0EEEvNS_16Flash_fwd_paramsE,"ax",@progbits
	.align	128
        .global         _ZN5flash16flash_fwd_kernelI23Flash_fwd_kernel_traitsILi32ELi128ELi128ELi4ELb0ELb0EN7cutlass6half_tE19Flash_kernel_traitsILi32ELi128ELi128ELi4ES3_EELb0ELb1ELb0ELb0ELb1ELb1ELb1ELb0EEEvNS_16Flash_fwd_paramsE
        .type           _ZN5flash16flash_fwd_kernelI23Flash_fwd_kernel_traitsILi32ELi128ELi128ELi4ELb0ELb0EN7cutlass6half_tE19Flash_kernel_traitsILi32ELi128ELi128ELi4ES3_EELb0ELb1ELb0ELb0ELb1ELb1ELb1ELb0EEEvNS_16Flash_fwd_paramsE,@function
        .size           _ZN5flash16flash_fwd_kernelI23Flash_fwd_kernel_traitsILi32ELi128ELi128ELi4ELb0ELb0EN7cutlass6half_tE19Flash_kernel_traitsILi32ELi128ELi128ELi4ES3_EELb0ELb1ELb0ELb0ELb1ELb1ELb1ELb0EEEvNS_16Flash_fwd_paramsE,(.L_x_731 - _ZN5flash16flash_fwd_kernelI23Flash_fwd_kernel_traitsILi32ELi128ELi128ELi4ELb0ELb0EN7cutlass6half_tE19Flash_kernel_traitsILi32ELi128ELi128ELi4ES3_EELb0ELb1ELb0ELb0ELb1ELb1ELb1ELb0EEEvNS_16Flash_fwd_paramsE)
        .other          _ZN5flash16flash_fwd_kernelI23Flash_fwd_kernel_traitsILi32ELi128ELi128ELi4ELb0ELb0EN7cutlass6half_tE19Flash_kernel_traitsILi32ELi128ELi128ELi4ES3_EELb0ELb1ELb0ELb0ELb1ELb1ELb1ELb0EEEvNS_16Flash_fwd_paramsE,@"STO_CUDA_ENTRY STV_DEFAULT"
_ZN5flash16flash_fwd_kernelI23Flash_fwd_kernel_traitsILi32ELi128ELi128ELi4ELb0ELb0EN7cutlass6half_tE19Flash_kernel_traitsILi32ELi128ELi128ELi4ES3_EELb0ELb1ELb0ELb0ELb1ELb1ELb1ELb0EEEvNS_16Flash_fwd_paramsE:
.text._ZN5flash16flash_fwd_kernelI23Flash_fwd_kernel_traitsILi32ELi128ELi128ELi4ELb0ELb0EN7cutlass6half_tE19Flash_kernel_traitsILi32ELi128ELi128ELi4ES3_EELb0ELb1ELb0ELb0ELb1ELb1ELb1ELb0EEEvNS_16Flash_fwd_paramsE:
[----:B------:R-:W1:Y:S08]  /*0000*/  LDC R1, c[0x0][0x37c] ;  /* 0x0000df00ff017b82 */ /* 0x000e700000000800 */
[----:B------:R-:W2:Y:S01]  /*0010*/  LDC.64 R4, c[0x0][0x470] ;  /* 0x00011c00ff047b82 */ /* 0x000ea20000000a00 */
[----:B------:R-:W3:Y:S01]  /*0020*/  S2R R15, SR_CTAID.Y ;  /* 0x00000000000f7919 */ /* 0x000ee20000002600 */
[----:B------:R-:W4:Y:S01]  /*0030*/  LDCU.64 UR26, c[0x0][0x358] ;  /* 0x00006b00ff1a77ac */ /* 0x000f220008000a00 */
[----:B------:R-:W-:-:S02]  /*0040*/  IMAD.MOV.U32 R8, RZ, RZ, RZ ;  /* 0x000000ffff087224 */ /* 0x000fc400078e00ff */
[----:B-1----:R-:W-:-:S03]  /*0050*/  VIADD R1, R1, 0xffffffc8 ;  /* 0xffffffc801017836 */ /* 0x002fc60000000000 */
[----:B------:R-:W1:Y:S08]  /*0060*/  LDC.64 R2, c[0x0][0x478] ;  /* 0x00011e00ff027b82 */ /* 0x000e700000000a00 */
[----:B------:R-:W4:Y:S01]  /*0070*/  LDC R114, c[0x0][0x434] ;  /* 0x00010d00ff727b82 */ /* 0x000f220000000800 */
[----:B--2---:R-:W-:-:S04]  /*0080*/  ISETP.NE.U32.AND P0, PT, R4, RZ, PT ;  /* 0x000000ff0400720c */ /* 0x004fc80003f05070 */
[----:B------:R-:W-:Y:S02]  /*0090*/  ISETP.NE.AND.EX P0, PT, R5, RZ, PT, P0 ;  /* 0x000000ff0500720c */ /* 0x000fe40003f05300 */
[----:B-1----:R-:W-:-:S04]  /*00a0*/  ISETP.NE.U32.AND P2, PT, R2, RZ, PT ;  /* 0x000000ff0200720c */ /* 0x002fc80003f45070 */
[----:B------:R-:W-:-:S07]  /*00b0*/  ISETP.NE.AND.EX P2, PT, R3, RZ, PT, P2 ;  /* 0x000000ff0300720c */ /* 0x000fce0003f45320 */
[----:B------:R-:W3:Y:S08]  /*00c0*/  @P0 LDC.64 R2, c[0x0][0x470] ;  /* 0x00011c00ff020b82 */ /* 0x000ef00000000a00 */
[----:B------:R-:W1:Y:S01]  /*00d0*/  @P2 LDC.64 R6, c[0x0][0x478] ;  /* 0x00011e00ff062b82 */ /* 0x000e620000000a00 */
[----:B---3--:R-:W-:-:S05]  /*00e0*/  @P0 IMAD.WIDE.U32 R4, R15, 0x4, R2 ;  /* 0x000000040f040825 */ /* 0x008fca00078e0002 */
[----:B----4-:R2:W5:Y:S01]  /*00f0*/  @P0 LDG.E R8, desc[UR26][R4.64] ;  /* 0x0000001a04080981 */ /* 0x010562000c1e1900 */
[----:B-1----:R-:W-:Y:S02]  /*0100*/  @P2 IMAD.WIDE.U32 R2, R15, 0x4, R6 ;  /* 0x000000040f022825 */ /* 0x002fe400078e0006 */
[----:B------:R-:W1:Y:S03]  /*0110*/  S2R R7, SR_CTAID.X ;  /* 0x0000000000077919 */ /* 0x000e660000002500 */
[----:B------:R3:W5:Y:S01]  /*0120*/  @P2 LDG.E R0, desc[UR26][R2.64] ;  /* 0x0000001a02002981 */ /* 0x000762000c1e1900 */
[----:B--2---:R-:W2:Y:S08]  /*0130*/  @!P2 LDC.64 R4, c[0x0][0x438] ;  /* 0x00010e00ff04ab82 */ /* 0x004eb00000000a00 */
[----:B------:R-:W4:Y:S01]  /*0140*/  @!P2 LDC.64 R2, c[0x0][0x488] ;  /* 0x00012200ff02ab82 */ /* 0x000f220000000a00 */
[----:B-1----:R-:W-:-:S05]  /*0150*/  IMAD.SHL.U32 R128, R7, 0x80, RZ ;  /* 0x0000008007807824 */ /* 0x002fca00078e00ff */
[----:B------:R-:W-:Y:S02]  /*0160*/  ISETP.GE.AND P1, PT, R128, R114, PT ;  /* 0x000000728000720c */ /* 0x000fe40003f26270 */
[----:B----4-:R-:W-:-:S11]  /*0170*/  @!P2 ISETP.NE.U32.AND P0, PT, R2, RZ, PT ;  /* 0x000000ff0200a20c */ /* 0x010fd60003f05070 */
[----:B--23--:R-:W-:Y:S05]  /*0180*/  @P1 EXIT ;  /* 0x000000000000194d */ /* 0x00cfea0003800000 */
[----:B------:R-:W1:Y:S01]  /*0190*/  LDCU UR24, c[0x0][0x508] ;  /* 0x0000a100ff1877ac */ /* 0x000e620008000800 */
[----:B------:R-:W-:Y:S01]  /*01a0*/  @!P2 ISETP.NE.AND.EX P0, PT, R3, RZ, PT, P0 ;  /* 0x000000ff0300a20c */ /* 0x000fe20003f05300 */
[--C-:B-----5:R-:W-:Y:S01]  /*01b0*/  @P2 IMAD.IADD R72, R0, 0x1, -R8.reuse ;  /* 0x0000000100482824 */ /* 0x120fe200078e0a08 */
[----:B------:R-:W2:Y:S01]  /*01c0*/  S2R R23, SR_CTAID.Z ;  /* 0x0000000000177919 */ /* 0x000ea20000002700 */
[----:B------:R-:W-:Y:S01]  /*01d0*/  VIADD R2, R7, 0x1 ;  /* 0x0000000107027836 */ /* 0x000fe20000000000 */
[----:B------:R-:W-:Y:S01]  /*01e0*/  @!P2 SEL R0, R5, RZ, P0 ;  /* 0x000000ff0500a207 */ /* 0x000fe20000000000 */
[----:B------:R-:W3:Y:S03]  /*01f0*/  S2R R115, SR_TID.X ;  /* 0x0000000000737919 */ /* 0x000ee60000002100 */
[----:B------:R-:W-:Y:S01]  /*0200*/  @!P2 IADD3 R72, PT, PT, R0, R4, -R8 ;  /* 0x000000040048a210 */ /* 0x000fe20007ffe808 */
[----:B------:R-:W-:-:S04]  /*0210*/  IMAD R0, R2, 0x80, -R114 ;  /* 0x0000008002007824 */ /* 0x000fc800078e0a72 */
        /* <DEDUP_REMOVED lines=30> */
.L_x_283:
        /* <DEDUP_REMOVED lines=9> */
[----:B------:R-:W-:Y:S02]  /*0490*/  BSSY.RECONVERGENT B0, `(.L_x_284) ;  /* 0x0000037000007945 */ /* 0x000fe40003800200 */
[----:B------:R-:W-:Y:S01]  /*04a0*/  IMAD R3, R15, R5, R3 ;  /* 0x000000050f037224 */ /* 0x000fe200078e0203 */
[----:B------:R-:W-:Y:S01]  /*04b0*/  LEA.HI.X R0, R7, RZ, RZ, 0x7, P0 ;  /* 0x000000ff07007211 */ /* 0x000fe200000f3cff */
[----:B------:R-:W-:Y:S01]  /*04c0*/  IMAD R12, R15, R114, RZ ;  /* 0x000000720f0c7224 */ /* 0x000fe200078e02ff */
[----:B------:R-:W-:Y:S01]  /*04d0*/  LOP3.LUT P6, R7, R115, 0x3, RZ, 0xc0, !PT ;  /* 0x0000000373077812 */ /* 0x000fe200078cc0ff */
[----:B------:R-:W-:-:S02]  /*04e0*/  IMAD.IADD R9, R114, 0x1, -R128 ;  /* 0x0000000172097824 */ /* 0x000fc400078e0a80 */
[C---:B------:R-:W-:Y:S02]  /*04f0*/  VIADD R19, R18.reuse, 0x20 ;  /* 0x0000002012137836 */ /* 0x040fe40000000000 */
[----:B-1----:R-:W-:Y:S01]  /*0500*/  IMAD.WIDE.U32 R2, R23, UR4, R2 ;  /* 0x0000000417027c25 */ /* 0x002fe2000f8e0002 */
[-C--:B------:R-:W-:Y:S02]  /*0510*/  ISETP.GE.OR P6, PT, R18, R9.reuse, P6 ;  /* 0x000000091200720c */ /* 0x080fe400037c6670 */
[----:B------:R-:W-:Y:S01]  /*0520*/  ISETP.GE.AND P5, PT, R19, R9, PT ;  /* 0x000000091300720c */ /* 0x000fe20003fa6270 */
[----:B------:R-:W-:Y:S01]  /*0530*/  IMAD R3, R23, UR5, R3 ;  /* 0x0000000517037c24 */ /* 0x000fe2000f8e0203 */
[----:B------:R-:W1:Y:S01]  /*0540*/  LDCU.64 UR4, c[0x0][0x3f0] ;  /* 0x00007e00ff0477ac */ /* 0x000e620008000a00 */
[----:B------:R-:W-:Y:S01]  /*0550*/  @!P1 IMAD R6, R15, R8, R6 ;  /* 0x000000080f069224 */ /* 0x000fe200078e0206 */
[----:B------:R-:W-:Y:S01]  /*0560*/  ISETP.NE.OR P5, PT, R7, RZ, P5 ;  /* 0x000000ff0700720c */ /* 0x000fe20002fa5670 */
[----:B--2---:R-:W-:Y:S01]  /*0570*/  IMAD R0, R0, R10, RZ ;  /* 0x0000000a00007224 */ /* 0x004fe200078e02ff */
[C---:B------:R-:W-:Y:S01]  /*0580*/  SHF.L.U64.HI R17, R10.reuse, 0x6, R11 ;  /* 0x000000060a117819 */ /* 0x040fe2000001020b */
[----:B------:R-:W-:-:S02]  /*0590*/  IMAD.SHL.U32 R15, R10, 0x40, RZ ;  /* 0x000000400a0f7824 */ /* 0x000fc400078e00ff */
[C---:B------:R-:W-:Y:S02]  /*05a0*/  IMAD R0, R4.reuse, R11, R0 ;  /* 0x0000000b04007224 */ /* 0x040fe400078e0200 */
[----:B------:R-:W-:-:S04]  /*05b0*/  IMAD.WIDE.U32 R4, R4, R10, R2 ;  /* 0x0000000a04047225 */ /* 0x000fc800078e0002 */
[----:B------:R-:W-:Y:S01]  /*05c0*/  IMAD.IADD R0, R5, 0x1, R0 ;  /* 0x0000000105007824 */ /* 0x000fe200078e0200 */
[----:B------:R-:W-:Y:S01]  /*05d0*/  SHF.R.S32.HI R5, RZ, 0x1f, R12 ;  /* 0x0000001fff057819 */ /* 0x000fe2000001140c */
[C---:B------:R-:W-:Y:S02]  /*05e0*/  VIADD R20, R18.reuse, 0x40 ;  /* 0x0000004012147836 */ /* 0x040fe40000000000 */
[----:B------:R-:W-:Y:S01]  /*05f0*/  VIADD R21, R18, 0x60 ;  /* 0x0000006012157836 */ /* 0x000fe20000000000 */
[----:B-1----:R-:W-:Y:S02]  /*0600*/  LEA R2, P0, R4, UR4, 0x1 ;  /* 0x0000000404027c11 */ /* 0x002fe4000f8008ff */
[----:B------:R-:W-:Y:S02]  /*0610*/  ISETP.GE.AND P4, PT, R20, R9, PT ;  /* 0x000000091400720c */ /* 0x000fe40003f86270 */
[----:B------:R-:W-:Y:S01]  /*0620*/  LEA.HI.X R3, R4, UR5, R0, 0x1, P0 ;  /* 0x0000000504037c11 */ /* 0x000fe200080f0c00 */
[----:B----4-:R-:W-:Y:S01]  /*0630*/  IMAD R0, R128, R13, RZ ;  /* 0x0000000d80007224 */ /* 0x010fe200078e02ff */
[----:B------:R-:W-:-:S02]  /*0640*/  IADD3 R8, P0, PT, R15, R2, RZ ;  /* 0x000000020f087210 */ /* 0x000fc40007f1e0ff */
[----:B------:R-:W-:Y:S01]  /*0650*/  SEL R4, R12, RZ, P1 ;  /* 0x000000ff0c047207 */ /* 0x000fe20000800000 */
[----:B------:R1:W-:Y:S01]  /*0660*/  STG.E.128 desc[UR26][R2.64], RZ ;  /* 0x000000ff02007986 */ /* 0x0003e2000c101d1a */
[----:B------:R-:W-:Y:S01]  /*0670*/  ISETP.GE.AND P3, PT, R21, R9, PT ;  /* 0x000000091500720c */ /* 0x000fe20003f66270 */
[----:B------:R-:W-:Y:S01]  /*0680*/  IMAD.X R9, R17, 0x1, R3, P0 ;  /* 0x0000000111097824 */ /* 0x000fe200000e0603 */
[----:B------:R-:W-:Y:S02]  /*0690*/  SEL R16, R5, RZ, P1 ;  /* 0x000000ff05107207 */ /* 0x000fe40000800000 */
[----:B------:R-:W-:Y:S02]  /*06a0*/  IADD3 R12, P2, P1, R0, R4, R6 ;  /* 0x00000004000c7210 */ /* 0x000fe4000795e006 */
[----:B------:R-:W-:Y:S01]  /*06b0*/  LEA R4, P0, R10, R2, 0x7 ;  /* 0x000000020a047211 */ /* 0x000fe200078038ff */
[----:B------:R1:W-:Y:S01]  /*06c0*/  STG.E.128 desc[UR26][R8.64], RZ ;  /* 0x000000ff08007986 */ /* 0x0003e2000c101d1a */
[----:B------:R-:W-:-:S02]  /*06d0*/  SHF.R.S32.HI R14, RZ, 0x1f, R0 ;  /* 0x0000001fff0e7819 */ /* 0x000fc40000011400 */
[----:B------:R-:W-:Y:S02]  /*06e0*/  SHF.R.S32.HI R0, RZ, 0x1f, R6 ;  /* 0x0000001fff007819 */ /* 0x000fe40000011406 */
[----:B------:R-:W-:Y:S02]  /*06f0*/  LEA.HI.X R5, R10, R3, R11, 0x7, P0 ;  /* 0x000000030a057211 */ /* 0x000fe400000f3c0b */
[----:B------:R-:W-:Y:S02]  /*0700*/  IADD3 R6, P0, PT, R4, R15, RZ ;  /* 0x0000000f04067210 */ /* 0x000fe40007f1e0ff */
[C---:B------:R-:W-:Y:S01]  /*0710*/  ISETP.NE.OR P4, PT, R7.reuse, RZ, P4 ;  /* 0x000000ff0700720c */ /* 0x040fe20002785670 */
[----:B------:R1:W-:Y:S01]  /*0720*/  STG.E.128 desc[UR26][R4.64], RZ ;  /* 0x000000ff04007986 */ /* 0x0003e2000c101d1a */
[----:B------:R-:W-:Y:S01]  /*0730*/  ISETP.NE.OR P3, PT, R7, RZ, P3 ;  /* 0x000000ff0700720c */ /* 0x000fe20001f65670 */
[----:B------:R-:W-:Y:S01]  /*0740*/  IMAD.X R7, R5, 0x1, R17, P0 ;  /* 0x0000000105077824 */ /* 0x000fe200000e0611 */
[----:B------:R-:W-:-:S04]  /*0750*/  IADD3.X R10, PT, PT, R14, R16, R0, P2, P1 ;  /* 0x000000100e0a7210 */ /* 0x000fc800017e2400 */
[----:B------:R1:W-:Y:S01]  /*0760*/  STG.E.128 desc[UR26][R6.64], RZ ;  /* 0x000000ff06007986 */ /* 0x0003e2000c101d1a */
[----:B------:R-:W-:Y:S06]  /*0770*/  @P6 BRA `(.L_x_285) ;  /* 0x0000000000206947 */ /* 0x000fec0003800000 */
        /* <DEDUP_REMOVED lines=8> */
.L_x_285:
[----:B------:R-:W-:Y:S05]  /*0800*/  BSYNC.RECONVERGENT B0 ;  /* 0x0000000000007941 */ /* 0x000fea0003800200 */
.L_x_284:
        /* <DEDUP_REMOVED lines=10> */
.L_x_287:
[----:B------:R-:W-:Y:S05]  /*08b0*/  BSYNC.RECONVERGENT B0 ;  /* 0x0000000000007941 */ /* 0x000fea0003800200 */
.L_x_286:
        /* <DEDUP_REMOVED lines=10> */
.L_x_289:
[----:B------:R-:W-:Y:S05]  /*0960*/  BSYNC.RECONVERGENT B0 ;  /* 0x0000000000007941 */ /* 0x000fea0003800200 */
.L_x_288:
        /* <DEDUP_REMOVED lines=10> */
.L_x_282:
[----:B------:R-:W1:Y:S01]  /*0a10*/  LDC R24, c[0x0][0x3e8] ;  /* 0x0000fa00ff187b82 */ /* 0x000e620000000800 */
[----:B------:R-:W2:Y:S01]  /*0a20*/  LDCU.128 UR4, c[0x0][0x3b0] ;  /* 0x00007600ff0477ac */ /* 0x000ea20008000c00 */
[C---:B------:R-:W-:Y:S01]  /*0a30*/  IMAD.SHL.U32 R249, R115.reuse, 0x8, RZ ;  /* 0x0000000873f97824 */ /* 0x040fe200078e00ff */
[----:B------:R-:W-:Y:S01]  /*0a40*/  SHF.R.S32.HI R4, RZ, 0x1f, R8 ;  /* 0x0000001fff047819 */ /* 0x000fe20000011408 */
[C---:B------:R-:W-:Y:S01]  /*0a50*/  IMAD.SHL.U32 R185, R115.reuse, 0x20, RZ ;  /* 0x0000002073b97824 */ /* 0x040fe200078e00ff */
[----:B------:R-:W3:Y:S01]  /*0a60*/  LDCU.128 UR12, c[0x0][0x3c0] ;  /* 0x00007800ff0c77ac */ /* 0x000ee20008000c00 */
[----:B------:R-:W-:Y:S01]  /*0a70*/  IMAD.SHL.U32 R2, R115, 0x4, RZ ;  /* 0x0000000473027824 */ /* 0x000fe200078e00ff */
[----:B------:R-:W-:Y:S01]  /*0a80*/  LOP3.LUT R16, R249, 0x18, RZ, 0xc0, !PT ;  /* 0x00000018f9107812 */ /* 0x000fe200078ec0ff */
[----:B------:R-:W-:Y:S01]  /*0a90*/  IMAD.MOV.U32 R17, RZ, RZ, RZ ;  /* 0x000000ffff117224 */ /* 0x000fe200078e00ff */
[----:B------:R-:W-:Y:S01]  /*0aa0*/  LOP3.LUT R21, R185, 0xc0, RZ, 0xc0, !PT ;  /* 0x000000c0b9157812 */ /* 0x000fe200078ec0ff */
[----:B------:R-:W4:Y:S01]  /*0ab0*/  LDCU.128 UR20, c[0x0][0x390] ;  /* 0x00007200ff1477ac */ /* 0x000f220008000c00 */
[----:B------:R-:W-:Y:S01]  /*0ac0*/  SHF.R.U32.HI R134, RZ, 0x2, R115 ;  /* 0x00000002ff867819 */ /* 0x000fe20000011673 */
[----:B------:R-:W-:Y:S01]  /*0ad0*/  IMAD.MOV.U32 R135, RZ, RZ, RZ ;  /* 0x000000ffff877224 */ /* 0x000fe200078e00ff */
[----:B------:R-:W-:Y:S01]  /*0ae0*/  LOP3.LUT R21, R21, 0x18, R2, 0xf8, !PT ;  /* 0x0000001815157812 */ /* 0x000fe200078ef802 */
[----:B------:R-:W-:Y:S01]  /*0af0*/  VIADD R73, R190, 0xffffffff ;  /* 0xffffffffbe497836 */ /* 0x000fe20000000000 */
[----:B------:R-:W-:Y:S01]  /*0b00*/  IABS R14, R23 ;  /* 0x00000017000e7213 */ /* 0x000fe20000000000 */
[----:B------:R-:W-:Y:S01]  /*0b10*/  IMAD.WIDE.U32 R26, R7, 0x80, R134 ;  /* 0x00000080071a7825 */ /* 0x000fe200078e0086 */
[----:B------:R-:W-:Y:S01]  /*0b20*/  STL.64 [R1+0x20], R134 ;  /* 0x0000208601007387 */ /* 0x000fe20000100a00 */
[----:B------:R-:W-:Y:S01]  /*0b30*/  SHF.R.U32.HI R122, RZ, 0x1, R115 ;  /* 0x00000001ff7a7819 */ /* 0x000fe20000011673 */
[----:B--2---:R-:W-:Y:S01]  /*0b40*/  USHF.L.U32 UR9, UR4, 0x6, URZ ;  /* 0x0000000604097899 */ /* 0x004fe200080006ff */
[----:B------:R-:W-:Y:S01]  /*0b50*/  IMAD.WIDE.U32 R2, R8, UR6, R16 ;  /* 0x0000000608027c25 */ /* 0x000fe2000f8e0010 */
[----:B------:R-:W-:Y:S01]  /*0b60*/  USHF.L.U64.HI UR8, UR4, 0x6, UR5 ;  /* 0x0000000604087899 */ /* 0x000fe20008010205 */
[----:B------:R-:W-:Y:S01]  /*0b70*/  STL.64 [R1+0x28], R26 ;  /* 0x0000281a01007387 */ /* 0x000fe20000100a00 */
[----:B------:R-:W-:Y:S01]  /*0b80*/  USHF.L.U32 UR16, UR4, 0x5, URZ ;  /* 0x0000000504107899 */ /* 0x000fe200080006ff */
[----:B-1----:R-:W-:Y:S01]  /*0b90*/  IABS R0, R24 ;  /* 0x0000001800007213 */ /* 0x002fe20000000000 */
[----:B------:R-:W-:Y:S01]  /*0ba0*/  IMAD.MOV.U32 R10, RZ, RZ, R2 ;  /* 0x000000ffff0a7224 */ /* 0x000fe200078e0002 */
[----:B------:R1:W-:Y:S01]  /*0bb0*/  STL.64 [R1+0x30], R16 ;  /* 0x0000301001007387 */ /* 0x0003e20000100a00 */
[----:B------:R-:W-:Y:S01]  /*0bc0*/  IMAD.MOV.U32 R2, RZ, RZ, RZ ;  /* 0x000000ffff027224 */ /* 0x000fe200078e00ff */
[----:B------:R-:W-:Y:S01]  /*0bd0*/  USHF.L.U32 UR25, UR6, 0x5, URZ ;  /* 0x0000000506197899 */ /* 0x000fe200080006ff */
[----:B------:R-:W-:Y:S01]  /*0be0*/  IMAD.MOV.U32 R22, RZ, RZ, R0 ;  /* 0x000000ffff167224 */ /* 0x000fe200078e0000 */
[----:B------:R-:W-:Y:S01]  /*0bf0*/  USHF.L.U32 UR30, UR6, 0x6, URZ ;  /* 0x00000006061e7899 */ /* 0x000fe200080006ff */
[C---:B----4-:R-:W-:Y:S01]  /*0c00*/  IMAD.WIDE.U32 R6, R15.reuse, UR22, R16 ;  /* 0x000000160f067c25 */ /* 0x050fe2000f8e0010 */
[----:B------:R-:W-:Y:S01]  /*0c10*/  USHF.L.U64.HI UR22, UR4, 0x5, UR5 ;  /* 0x0000000504167899 */ /* 0x000fe20008010205 */
[----:B------:R-:W2:Y:S01]  /*0c20*/  I2F.RP R0, R22 ;  /* 0x0000001600007306 */ /* 0x000ea20000209400 */
[----:B------:R-:W-:Y:S01]  /*0c30*/  USHF.L.U64.HI UR29, UR6, 0x6, UR7 ;  /* 0x00000006061d7899 */ /* 0x000fe20008010207 */
[----:B------:R-:W-:Y:S01]  /*0c40*/  IMAD R7, R15, UR23, R7 ;  /* 0x000000170f077c24 */ /* 0x000fe2000f8e0207 */
[----:B------:R-:W-:Y:S01]  /*0c50*/  USHF.L.U64.HI UR23, UR6, 0x5, UR7 ;  /* 0x0000000506177899 */ /* 0x000fe20008010207 */
[----:B------:R-:W-:Y:S01]  /*0c60*/  IMAD.SHL.U32 R250, R115, 0x10, RZ ;  /* 0x0000001073fa7824 */ /* 0x000fe200078e00ff */
[----:B---3--:R-:W-:Y:S01]  /*0c70*/  USHF.L.U64.HI UR28, UR12, 0x5, UR13 ;  /* 0x000000050c1c7899 */ /* 0x008fe2000801020d */
[----:B------:R-:W-:Y:S01]  /*0c80*/  LOP3.LUT R167, R21, 0x8, R122, 0x78, !PT ;  /* 0x0000000815a77812 */ /* 0x000fe200078e787a */
[----:B------:R-:W-:Y:S01]  /*0c90*/  USHF.L.U32 UR31, UR12, 0x6, URZ ;  /* 0x000000060c1f7899 */ /* 0x000fe200080006ff */
[----:B--2---:R2:W3:Y:S02]  /*0ca0*/  MUFU.RCP R5, R0 ;  /* 0x0000000000057308 */ /* 0x0044e40000001000 */
[----:B--2---:R-:W-:-:S02]  /*0cb0*/  IMAD R0, R4, UR6, RZ ;  /* 0x0000000604007c24 */ /* 0x004fc4000f8e02ff */
[----:B---3--:R-:W-:Y:S02]  /*0cc0*/  VIADD R5, R5, 0xffffffe ;  /* 0x0ffffffe05057836 */ /* 0x008fe40000000000 */
[----:B------:R-:W-:Y:S02]  /*0cd0*/  IMAD R0, R8, UR7, R0 ;  /* 0x0000000708007c24 */ /* 0x000fe4000f8e0200 */
[----:B------:R-:W-:Y:S02]  /*0ce0*/  IMAD R4, R4, UR12, RZ ;  /* 0x0000000c04047c24 */ /* 0x000fe4000f8e02ff */
[----:B------:R-:W-:Y:S02]  /*0cf0*/  IMAD.IADD R11, R3, 0x1, R0 ;  /* 0x00000001030b7824 */ /* 0x000fe400078e0200 */
[----:B------:R2:W3:Y:S01]  /*0d00*/  F2I.FTZ.U32.TRUNC.NTZ R3, R5 ;  /* 0x0000000500037305 */ /* 0x0004e2000021f000 */
[----:B------:R-:W-:Y:S02]  /*0d10*/  IMAD R12, R8, UR13, R4 ;  /* 0x0000000d080c7c24 */ /* 0x000fe4000f8e0204 */
[----:B------:R-:W-:-:S02]  /*0d20*/  IMAD.U32 R4, RZ, RZ, UR9 ;  /* 0x00000009ff047e24 */ /* 0x000fc4000f8e00ff */
[----:B------:R-:W-:Y:S02]  /*0d30*/  IMAD R0, R27, UR4, RZ ;  /* 0x000000041b007c24 */ /* 0x000fe4000f8e02ff */
[----:B------:R-:W-:-:S04]  /*0d40*/  IMAD.WIDE.U32 R8, R8, UR12, R16 ;  /* 0x0000000c08087c25 */ /* 0x000fc8000f8e0010 */
[C---:B------:R-:W-:Y:S01]  /*0d50*/  IMAD R20, R26.reuse, UR5, R0 ;  /* 0x000000051a147c24 */ /* 0x040fe2000f8e0200 */
[----:B------:R-:W-:Y:S01]  /*0d60*/  USHF.L.U64.HI UR5, UR6, 0x7, UR7 ;  /* 0x0000000706057899 */ /* 0x000fe20008010207 */
[----:B------:R-:W-:Y:S02]  /*0d70*/  IMAD.IADD R9, R9, 0x1, R12 ;  /* 0x0000000109097824 */ /* 0x000fe400078e020c */
[----:B--2---:R-:W-:Y:S01]  /*0d80*/  IMAD.U32 R5, RZ, RZ, UR8 ;  /* 0x00000008ff057e24 */ /* 0x004fe2000f8e00ff */
[----:B------:R-:W2:Y:S01]  /*0d90*/  LDCU.128 UR8, c[0x0][0x3a0] ;  /* 0x00007400ff0877ac */ /* 0x000ea20008000c00 */
[----:B---3--:R-:W-:Y:S02]  /*0da0*/  IMAD.MOV R0, RZ, RZ, -R3 ;  /* 0x000000ffff007224 */ /* 0x008fe400078e0a03 */
[----:B------:R-:W-:-:S04]  /*0db0*/  IMAD.WIDE.U32 R4, R26, UR4, R4 ;  /* 0x000000041a047c25 */ /* 0x000fc8000f8e0004 */
[----:B------:R-:W-:Y:S02]  /*0dc0*/  IMAD R0, R0, R22, RZ ;  /* 0x0000001600007224 */ /* 0x000fe400078e02ff */
[----:B------:R-:W-:Y:S01]  /*0dd0*/  IMAD.WIDE.U32 R12, R23, UR14, R6 ;  /* 0x0000000e170c7c25 */ /* 0x000fe2000f8e0006 */
[----:B------:R-:W-:-:S03]  /*0de0*/  USHF.L.U32 UR14, UR6, 0x7, URZ ;  /* 0x00000007060e7899 */ /* 0x000fc600080006ff */
[----:B------:R-:W-:Y:S01]  /*0df0*/  IMAD.HI.U32 R0, R3, R0, R2 ;  /* 0x0000000003007227 */ /* 0x000fe200078e0002 */
[C---:B------:R-:W-:Y:S02]  /*0e00*/  IADD3 R19, P2, PT, R12.reuse, R4, RZ ;  /* 0x000000040c137210 */ /* 0x040fe40007f5e0ff */
[----:B------:R-:W-:Y:S01]  /*0e10*/  IADD3 R18, P1, P0, R12, UR16, R4 ;  /* 0x000000100c127c10 */ /* 0x000fe2000f83e004 */
[----:B-1----:R-:W-:Y:S02]  /*0e20*/  IMAD.IADD R17, R20, 0x1, R5 ;  /* 0x0000000114117824 */ /* 0x002fe400078e0205 */
[----:B--2---:R-:W-:Y:S01]  /*0e30*/  IMAD.WIDE.U32 R2, R15, UR8, R10 ;  /* 0x000000080f027c25 */ /* 0x004fe2000f8e000a */
[----:B------:R-:W1:Y:S03]  /*0e40*/  S2UR UR8, SR_CgaCtaId ;  /* 0x00000000000879c3 */ /* 0x000e660000008800 */
[----:B------:R-:W-:-:S04]  /*0e50*/  IMAD.HI.U32 R10, R0, R14, RZ ;  /* 0x0000000e000a7227 */ /* 0x000fc800078e00ff */
[----:B------:R-:W-:Y:S01]  /*0e60*/  IMAD.U32 R4, RZ, RZ, UR16 ;  /* 0x00000010ff047e24 */ /* 0x000fe2000f8e00ff */
[----:B------:R-:W2:Y:S01]  /*0e70*/  LDCU.128 UR16, c[0x0][0x380] ;  /* 0x00007000ff1077ac */ /* 0x000ea20008000c00 */
[----:B------:R-:W-:Y:S02]  /*0e80*/  IMAD.U32 R5, RZ, RZ, UR22 ;  /* 0x00000016ff057e24 */ /* 0x000fe4000f8e00ff */
[----:B------:R-:W-:Y:S02]  /*0e90*/  IMAD.MOV R0, RZ, RZ, -R10 ;  /* 0x000000ffff007224 */ /* 0x000fe400078e0a0a */
[----:B------:R-:W-:-:S04]  /*0ea0*/  IMAD.WIDE.U32 R6, R15, UR10, R8 ;  /* 0x0000000a0f067c25 */ /* 0x000fc8000f8e0008 */
[----:B------:R-:W-:-:S04]  /*0eb0*/  IMAD.WIDE.U32 R8, R26, UR4, R4 ;  /* 0x000000041a087c25 */ /* 0x000fc8000f8e0004 */
[----:B------:R-:W-:Y:S01]  /*0ec0*/  IMAD R5, R15, UR9, R3 ;  /* 0x000000090f057c24 */ /* 0x000fe2000f8e0203 */
[----:B------:R-:W-:Y:S01]  /*0ed0*/  IADD3 R8, P3, PT, R12, R8, RZ ;  /* 0x000000080c087210 */ /* 0x000fe20007f7e0ff */
[----:B------:R-:W-:Y:S01]  /*0ee0*/  IMAD R3, R23, UR15, R13 ;  /* 0x0000000f17037c24 */ /* 0x000fe2000f8e020d */
[----:B------:R-:W-:Y:S01]  /*0ef0*/  USHF.L.U64.HI UR15, UR12, 0x7, UR13 ;  /* 0x000000070c0f7899 */ /* 0x000fe2000801020d */
[C---:B------:R-:W-:Y:S02]  /*0f00*/  IMAD R0, R22.reuse, R0, R14 ;  /* 0x0000000016007224 */ /* 0x040fe400078e020e */
[----:B------:R-:W-:Y:S01]  /*0f10*/  IMAD.X R11, R17, 0x1, R3, P2 ;  /* 0x00000001110b7824 */ /* 0x000fe200010e0603 */
[----:B------:R-:W-:Y:S01]  /*0f20*/  IADD3.X R17, PT, PT, R3, UR22, R17, P1, P0 ;  /* 0x0000001603117c10 */ /* 0x000fe20008fe0411 */
[----:B------:R-:W-:Y:S01]  /*0f30*/  IMAD.MOV.U32 R4, RZ, RZ, R2 ;  /* 0x000000ffff047224 */ /* 0x000fe200078e0002 */
[----:B------:R-:W-:Y:S01]  /*0f40*/  ISETP.GT.U32.AND P2, PT, R22, R0, PT ;  /* 0x000000001600720c */ /* 0x000fe20003f44070 */
[----:B------:R-:W-:Y:S01]  /*0f50*/  IMAD.MOV.U32 R2, RZ, RZ, R12 ;  /* 0x000000ffff027224 */ /* 0x000fe200078e000c */
[----:B--2---:R-:W-:Y:S01]  /*0f60*/  LEA R12, P1, R19, UR16, 0x1 ;  /* 0x00000010130c7c11 */ /* 0x004fe2000f8208ff */
[----:B------:R-:W-:Y:S01]  /*0f70*/  IMAD R7, R15, UR11, R7 ;  /* 0x0000000b0f077c24 */ /* 0x000fe2000f8e0207 */
[----:B------:R-:W-:Y:S01]  /*0f80*/  IADD3.X R9, PT, PT, R3, R20, R9, P3, !PT ;  /* 0x0000001403097210 */ /* 0x000fe20001ffe409 */
[----:B------:R-:W-:Y:S01]  /*0f90*/  IMAD.WIDE.U32 R2, R26, UR4, R2 ;  /* 0x000000041a027c25 */ /* 0x000fe2000f8e0002 */
[----:B------:R-:W-:Y:S01]  /*0fa0*/  LEA R14, P3, R8, UR16, 0x1 ;  /* 0x00000010080e7c11 */ /* 0x000fe2000f8608ff */
[----:B------:R-:W-:Y:S01]  /*0fb0*/  UMOV UR4, 0x400 ;  /* 0x0000040000047882 */ /* 0x000fe20000000000 */
[----:B------:R-:W-:Y:S01]  /*0fc0*/  LEA R16, P0, R18, UR16, 0x1 ;  /* 0x0000001012107c11 */ /* 0x000fe2000f8008ff */
[----:B------:R-:W-:Y:S01]  /*0fd0*/  IMAD.WIDE.U32 R6, R134, UR12, R6 ;  /* 0x0000000c86067c25 */ /* 0x000fe2000f8e0006 */
[----:B------:R-:W-:Y:S01]  /*0fe0*/  LEA.HI.X R13, R19, UR17, R11, 0x1, P1 ;  /* 0x00000011130d7c11 */ /* 0x000fe200088f0c0b */
[----:B-1----:R-:W-:Y:S01]  /*0ff0*/  ULEA UR4, UR8, UR4, 0x18 ;  /* 0x0000000408047291 */ /* 0x002fe2000f8ec0ff */
[----:B------:R-:W-:Y:S01]  /*1000*/  LEA.HI.X R15, R8, UR17, R9, 0x1, P3 ;  /* 0x00000011080f7c11 */ /* 0x000fe200098f0c09 */
[----:B------:R-:W-:Y:S01]  /*1010*/  @!P2 IMAD.IADD R0, R0, 0x1, -R22 ;  /* 0x000000010000a824 */ /* 0x000fe200078e0a16 */
[----:B------:R-:W-:Y:S01]  /*1020*/  LEA.HI.X R17, R18, UR17, R17, 0x1, P0 ;  /* 0x0000001112117c11 */ /* 0x000fe200080f0c11 */
[----:B------:R-:W-:Y:S01]  /*1030*/  @!P2 VIADD R10, R10, 0x1 ;  /* 0x000000010a0aa836 */ /* 0x000fe20000000000 */
[----:B------:R-:W-:Y:S01]  /*1040*/  LEA R8, P0, R2, UR16, 0x1 ;  /* 0x0000001002087c11 */ /* 0x000fe2000f8008ff */
[----:B------:R-:W1:Y:S01]  /*1050*/  LDCU.128 UR8, c[0x0][0x3d0] ;  /* 0x00007a00ff0877ac */ /* 0x000e620008000c00 */
[----:B------:R-:W-:Y:S01]  /*1060*/  ISETP.GE.U32.AND P1, PT, R0, R22, PT ;  /* 0x000000160000720c */ /* 0x000fe20003f26070 */
[----:B------:R-:W-:Y:S01]  /*1070*/  IMAD.IADD R0, R3, 0x1, R20 ;  /* 0x0000000103007824 */ /* 0x000fe200078e0214 */
[----:B------:R-:W-:Y:S01]  /*1080*/  LOP3.LUT R11, R23, R24, RZ, 0x3c, !PT ;  /* 0x00000018170b7212 */ /* 0x000fe200078e3cff */
[C---:B------:R-:W-:Y:S01]  /*1090*/  IMAD R3, R134.reuse, UR13, R7 ;  /* 0x0000000d86037c24 */ /* 0x040fe2000f8e0207 */
[----:B------:R-:W-:Y:S01]  /*10a0*/  LOP3.LUT R7, R249, 0xd8, RZ, 0xc0, !PT ;  /* 0x000000d8f9077812 */ /* 0x000fe200078ec0ff */
[----:B------:R-:W-:Y:S01]  /*10b0*/  IMAD.WIDE.U32 R4, R134, UR6, R4 ;  /* 0x0000000686047c25 */ /* 0x000fe2000f8e0004 */
[----:B------:R-:W-:Y:S01]  /*10c0*/  LEA.HI.X R9, R2, UR17, R0, 0x1, P0 ;  /* 0x0000001102097c11 */ /* 0x000fe200080f0c00 */
[----:B------:R-:W-:Y:S01]  /*10d0*/  USHF.L.U32 UR22, UR12, 0x7, URZ ;  /* 0x000000070c167899 */ /* 0x000fe200080006ff */
[----:B------:R-:W-:Y:S01]  /*10e0*/  ISETP.GE.AND P0, PT, R11, RZ, PT ;  /* 0x000000ff0b00720c */ /* 0x000fe20003f06270 */
[----:B------:R-:W-:Y:S01]  /*10f0*/  IMAD.MOV.U32 R2, RZ, RZ, R6 ;  /* 0x000000ffff027224 */ /* 0x000fe200078e0006 */
[----:B------:R-:W-:Y:S01]  /*1100*/  LOP3.LUT R0, R7, 0x18, R115, 0x78, !PT ;  /* 0x0000001807007812 */ /* 0x000fe200078e7873 */
[----:B------:R-:W-:Y:S01]  /*1110*/  IMAD R7, R73, UR5, RZ ;  /* 0x0000000549077c24 */ /* 0x000fe2000f8e02ff */
[----:B------:R-:W-:Y:S01]  /*1120*/  ISETP.NE.AND P2, PT, R24, RZ, PT ;  /* 0x000000ff1800720c */ /* 0x000fe20003f45270 */
[----:B------:R-:W-:Y:S01]  /*1130*/  @P1 VIADD R10, R10, 0x1 ;  /* 0x000000010a0a1836 */ /* 0x000fe20000000000 */
[----:B------:R-:W-:Y:S01]  /*1140*/  LOP3.LUT R0, R0, 0x1f20, R249, 0xf8, !PT ;  /* 0x00001f2000007812 */ /* 0x000fe200078ef8f9 */
[----:B------:R-:W-:Y:S01]  /*1150*/  IMAD R5, R134, UR7, R5 ;  /* 0x0000000786057c24 */ /* 0x000fe2000f8e0205 */
[----:B------:R-:W-:-:S02]  /*1160*/  USHF.L.U32 UR6, UR12, 0x5, URZ ;  /* 0x000000050c067899 */ /* 0x000fc400080006ff */
[----:B------:R-:W-:Y:S01]  /*1170*/  LEA R194, R0, UR4, 0x1 ;  /* 0x0000000400c27c11 */ /* 0x000fe2000f8e08ff */
[----:B------:R-:W-:Y:S01]  /*1180*/  IMAD.MOV.U32 R0, RZ, RZ, R10 ;  /* 0x000000ffff007224 */ /* 0x000fe200078e000a */
[----:B------:R-:W-:-:S03]  /*1190*/  USHF.L.U64.HI UR7, UR12, 0x6, UR13 ;  /* 0x000000060c077899 */ /* 0x000fc6000801020d */
[----:B------:R-:W-:Y:S01]  /*11a0*/  @!P0 IMAD.MOV R0, RZ, RZ, -R0 ;  /* 0x000000ffff008224 */ /* 0x000fe200078e0a00 */
[----:B------:R-:W-:Y:S01]  /*11b0*/  @!PT LDS RZ, [RZ] ;  /* 0x00000000fffff984 */ /* 0x000fe20000000800 */
[----:B------:R-:W-:Y:S01]  /*11c0*/  @!PT LDS RZ, [RZ] ;  /* 0x00000000fffff984 */ /* 0x000fe20000000800 */
[----:B------:R-:W-:Y:S01]  /*11d0*/  @!PT LDS RZ, [RZ] ;  /* 0x00000000fffff984 */ /* 0x000fe20000000800 */
[----:B------:R2:W-:Y:S01]  /*11e0*/  LDGSTS.E.BYPASS.LTC128B.128 [R194], desc[UR26][R8.64] ;  /* 0x0000000008c27fae */ /* 0x0005e2000b981a1a */
[----:B------:R-:W-:-:S03]  /*11f0*/  @!P2 LOP3.LUT R0, RZ, R24, RZ, 0x33, !PT ;  /* 0x00000018ff00a212 */ /* 0x000fc600078e33ff */
[----:B------:R3:W-:Y:S01]  /*1200*/  LDGSTS.E.BYPASS.LTC128B.128 [R194+0x800], desc[UR26][R14.64] ;  /* 0x008000000ec27fae */ /* 0x0007e2000b981a1a */
[----:B------:R-:W-:Y:S01]  /*1210*/  SHF.R.S32.HI R6, RZ, 0x1f, R0 ;  /* 0x0000001fff067819 */ /* 0x000fe20000011400 */
[C---:B-1----:R-:W-:Y:S02]  /*1220*/  IMAD.WIDE.U32 R4, R0.reuse, UR8, R4 ;  /* 0x0000000800047c25 */ /* 0x042fe4000f8e0004 */
[----:B------:R1:W-:Y:S02]  /*1230*/  LDGSTS.E.BYPASS.LTC128B.128 [R194+0x1000], desc[UR26][R12.64] ;  /* 0x010000000cc27fae */ /* 0x0003e4000b981a1a */
[----:B------:R-:W-:Y:S01]  /*1240*/  IMAD.WIDE.U32 R2, R0, UR10, R2 ;  /* 0x0000000a00027c25 */ /* 0x000fe2000f8e0002 */
[----:B------:R-:W-:Y:S01]  /*1250*/  LEA R199, P3, R4, UR18, 0x1 ;  /* 0x0000001204c77c11 */ /* 0x000fe2000f8608ff */
[----:B------:R-:W-:Y:S01]  /*1260*/  LDGSTS.E.BYPASS.LTC128B.128 [R194+0x1800], desc[UR26][R16.64] ;  /* 0x0180000010c27fae */ /* 0x000fe2000b981a1a */
[----:B------:R-:W-:-:S03]  /*1270*/  LEA R19, P2, R2, UR20, 0x1 ;  /* 0x0000001402137c11 */ /* 0x000fc6000f8408ff */
[----:B------:R-:W-:Y:S04]  /*1280*/  STL [R1+0x4], R199 ;  /* 0x000004c701007387 */ /* 0x000fe80000100800 */
[----:B------:R-:W-:Y:S01]  /*1290*/  STL [R1+0x1c], R19 ;  /* 0x00001c1301007387 */ /* 0x000fe20000100800 */
[----:B--2---:R-:W-:Y:S01]  /*12a0*/  IMAD R8, R6, UR8, RZ ;  /* 0x0000000806087c24 */ /* 0x004fe2000f8e02ff */
[----:B------:R-:W2:Y:S01]  /*12b0*/  LDCU UR8, c[0x0][0x50c] ;  /* 0x0000a180ff0877ac */ /* 0x000ea20008000800 */
[----:B---3--:R-:W-:-:S04]  /*12c0*/  IMAD.WIDE.U32 R14, R73, UR14, RZ ;  /* 0x0000000e490e7c25 */ /* 0x008fc8000f8e00ff */
[----:B------:R-:W-:Y:S01]  /*12d0*/  IMAD.IADD R9, R15, 0x1, R7 ;  /* 0x000000010f097824 */ /* 0x000fe200078e0207 */
[----:B------:R-:W-:Y:S01]  /*12e0*/  IADD3 R10, P0, PT, R14, UR25, RZ ;  /* 0x000000190e0a7c10 */ /* 0x000fe2000ff1e0ff */
[----:B------:R-:W-:Y:S02]  /*12f0*/  IMAD R7, R6, UR10, RZ ;  /* 0x0000000a06077c24 */ /* 0x000fe4000f8e02ff */
[C---:B------:R-:W-:Y:S02]  /*1300*/  IMAD R6, R0.reuse, UR9, R8 ;  /* 0x0000000900067c24 */ /* 0x040fe4000f8e0208 */
[----:B------:R-:W-:Y:S01]  /*1310*/  IMAD R0, R0, UR11, R7 ;  /* 0x0000000b00007c24 */ /* 0x000fe2000f8e0207 */
[----:B------:R-:W-:Y:S01]  /*1320*/  IADD3.X R7, PT, PT, R9, UR23, RZ, P0, !PT ;  /* 0x0000001709077c10 */ /* 0x000fe200087fe4ff */
[----:B------:R-:W-:Y:S01]  /*1330*/  IMAD.IADD R6, R5, 0x1, R6 ;  /* 0x0000000105067824 */ /* 0x000fe200078e0206 */
[C---:B------:R-:W-:Y:S01]  /*1340*/  IADD3 R11, P0, PT, R10.reuse, UR30, RZ ;  /* 0x0000001e0a0b7c10 */ /* 0x040fe2000ff1e0ff */
[----:B------:R-:W-:Y:S01]  /*1350*/  IMAD.IADD R0, R3, 0x1, R0 ;  /* 0x0000000103007824 */ /* 0x000fe200078e0200 */
[----:B------:R-:W-:-:S02]  /*1360*/  IADD3 R3, P1, PT, R10, UR25, RZ ;  /* 0x000000190a037c10 */ /* 0x000fc4000ff3e0ff */
[----:B------:R-:W-:Y:S02]  /*1370*/  LEA.HI.X R168, R4, UR19, R6, 0x1, P3 ;  /* 0x0000001304a87c11 */ /* 0x000fe400098f0c06 */
[----:B------:R-:W-:Y:S02]  /*1380*/  LEA.HI.X R18, R2, UR21, R0, 0x1, P2 ;  /* 0x0000001502127c11 */ /* 0x000fe400090f0c00 */
[-C--:B------:R-:W-:Y:S01]  /*1390*/  LEA R8, P3, R14, R199.reuse, 0x1 ;  /* 0x000000c70e087211 */ /* 0x080fe200078608ff */
[----:B------:R-:W-:Y:S01]  /*13a0*/  STL [R1], R168 ;  /* 0x000000a801007387 */ /* 0x000fe20000100800 */
[C---:B------:R-:W-:Y:S02]  /*13b0*/  IADD3.X R0, PT, PT, R7.reuse, UR23, RZ, P1, !PT ;  /* 0x0000001707007c10 */ /* 0x040fe40008ffe4ff */
[----:B------:R-:W-:Y:S01]  /*13c0*/  LEA R6, P2, R10, R199, 0x1 ;  /* 0x000000c70a067211 */ /* 0x000fe200078408ff */
[----:B------:R-:W-:Y:S01]  /*13d0*/  STL [R1+0x18], R18 ;  /* 0x0000181201007387 */ /* 0x000fe20000100800 */
[----:B-1----:R-:W-:-:S02]  /*13e0*/  IADD3.X R12, PT, PT, R7, UR29, RZ, P0, !PT ;  /* 0x0000001d070c7c10 */ /* 0x002fc400087fe4ff */
[-C--:B------:R-:W-:Y:S02]  /*13f0*/  LEA R4, P1, R3, R199.reuse, 0x1 ;  /* 0x000000c703047211 */ /* 0x080fe400078208ff */
[----:B------:R-:W-:Y:S02]  /*1400*/  LEA R2, P0, R11, R199, 0x1 ;  /* 0x000000c70b027211 */ /* 0x000fe400078008ff */
[-C--:B------:R-:W-:Y:S02]  /*1410*/  LEA.HI.X R9, R14, R168.reuse, R9, 0x1, P3 ;  /* 0x000000a80e097211 */ /* 0x080fe400018f0c09 */
[-C--:B------:R-:W-:Y:S02]  /*1420*/  LEA.HI.X R7, R10, R168.reuse, R7, 0x1, P2 ;  /* 0x000000a80a077211 */ /* 0x080fe400010f0c07 */
[-C--:B------:R-:W-:Y:S01]  /*1430*/  LEA.HI.X R5, R3, R168.reuse, R0, 0x1, P1 ;  /* 0x000000a803057211 */ /* 0x080fe200008f0c00 */
[----:B------:R1:W-:Y:S01]  /*1440*/  LDGSTS.E.BYPASS.LTC128B.128 [R194+0x2000], desc[UR26][R8.64] ;  /* 0x0200000008c27fae */ /* 0x0003e2000b981a1a */
[----:B------:R-:W-:-:S02]  /*1450*/  LEA.HI.X R3, R11, R168, R12, 0x1, P0 ;  /* 0x000000a80b037211 */ /* 0x000fc400000f0c0c */
[----:B------:R-:W-:Y:S01]  /*1460*/  LOP3.LUT R0, R250, 0x100, RZ, 0xc0, !PT ;  /* 0x00000100fa007812 */ /* 0x000fe200078ec0ff */
[----:B------:R3:W-:Y:S01]  /*1470*/  LDGSTS.E.BYPASS.LTC128B.128 [R194+0x2800], desc[UR26][R6.64] ;  /* 0x0280000006c27fae */ /* 0x0007e2000b981a1a */
[----:B------:R-:W-:Y:S02]  /*1480*/  LOP3.LUT R14, R185, 0x120, RZ, 0xc0, !PT ;  /* 0x00000120b90e7812 */ /* 0x000fe400078ec0ff */
[----:B------:R-:W-:Y:S01]  /*1490*/  LOP3.LUT R0, R0, 0x20, R185, 0xf8, !PT ;  /* 0x0000002000007812 */ /* 0x000fe200078ef8b9 */
[----:B------:R4:W-:Y:S01]  /*14a0*/  LDGSTS.E.BYPASS.LTC128B.128 [R194+0x3000], desc[UR26][R4.64] ;  /* 0x0300000004c27fae */ /* 0x0009e2000b981a1a */
[----:B------:R-:W-:-:S03]  /*14b0*/  LOP3.LUT R14, R14, 0x3e00, R250, 0xf8, !PT ;  /* 0x00003e000e0e7812 */ /* 0x000fc600078ef8fa */
[----:B------:R5:W-:Y:S04]  /*14c0*/  LDGSTS.E.BYPASS.LTC128B.128 [R194+0x3800], desc[UR26][R2.64] ;  /* 0x0380000002c27fae */ /* 0x000be8000b981a1a */
[----:B------:R-:W0:Y:S01]  /*14d0*/  LDGDEPBAR ;  /* 0x00000000000079af */ /* 0x000e220000000000 */
[C---:B-1----:R-:W-:Y:S02]  /*14e0*/  IMAD R8, R73.reuse, UR15, RZ ;  /* 0x0000000f49087c24 */ /* 0x042fe4000f8e02ff */
[----:B---3--:R-:W-:Y:S01]  /*14f0*/  IMAD.WIDE.U32 R6, R73, UR22, RZ ;  /* 0x0000001649067c25 */ /* 0x008fe2000f8e00ff */
[----:B----4-:R-:W-:Y:S02]  /*1500*/  LOP3.LUT R4, R21, 0x8, R115, 0x78, !PT ;  /* 0x0000000815047812 */ /* 0x010fe400078e7873 */
[----:B------:R-:W-:Y:S01]  /*1510*/  LEA R10, P1, R6, R19, 0x1 ;  /* 0x00000013060a7211 */ /* 0x000fe200078208ff */
[----:B-----5:R-:W-:Y:S01]  /*1520*/  IMAD.IADD R3, R7, 0x1, R8 ;  /* 0x0000000107037824 */ /* 0x020fe200078e0208 */
[----:B------:R-:W-:-:S04]  /*1530*/  DEPBAR.LE SB0, 0x0 ;  /* 0x000080000000791a */ /* 0x000fc80000000000 */
[----:B------:R-:W-:Y:S01]  /*1540*/  BAR.SYNC.DEFER_BLOCKING 0x0 ;  /* 0x0000000000007b1d */ /* 0x000fe20000010000 */
[C---:B------:R-:W-:Y:S02]  /*1550*/  IADD3 R2, P0, PT, R6.reuse, UR6, RZ ;  /* 0x0000000606027c10 */ /* 0x040fe4000ff1e0ff */
[----:B------:R-:W-:Y:S02]  /*1560*/  LEA.HI.X R11, R6, R18, R3, 0x1, P1 ;  /* 0x00000012060b7211 */ /* 0x000fe400008f0c03 */
[----:B------:R-:W-:Y:S02]  /*1570*/  IADD3.X R3, PT, PT, R3, UR28, RZ, P0, !PT ;  /* 0x0000001c03037c10 */ /* 0x000fe400087fe4ff */
[----:B------:R-:W-:Y:S02]  /*1580*/  IADD3 R7, P1, PT, R2, UR6, RZ ;  /* 0x0000000602077c10 */ /* 0x000fe4000ff3e0ff */
[----:B------:R-:W-:Y:S02]  /*1590*/  LOP3.LUT R0, R0, R4, RZ, 0xfc, !PT ;  /* 0x0000000400007212 */ /* 0x000fe400078efcff */
[----:B------:R-:W-:-:S02]  /*15a0*/  IADD3 R12, P0, PT, R2, UR31, RZ ;  /* 0x0000001f020c7c10 */ /* 0x000fc4000ff1e0ff */
[-C--:B------:R-:W-:Y:S02]  /*15b0*/  LEA R4, P2, R2, R19.reuse, 0x1 ;  /* 0x0000001302047211 */ /* 0x080fe400078408ff */
[C---:B------:R-:W-:Y:S02]  /*15c0*/  IADD3.X R9, PT, PT, R3.reuse, UR28, RZ, P1, !PT ;  /* 0x0000001c03097c10 */ /* 0x040fe40008ffe4ff */
[----:B------:R-:W-:Y:S02]  /*15d0*/  IADD3.X R13, PT, PT, R3, UR7, RZ, P0, !PT ;  /* 0x00000007030d7c10 */ /* 0x000fe400087fe4ff */
        /* <DEDUP_REMOVED lines=17> */
[----:B------:R-:W-:-:S02]  /*16f0*/  LOP3.LUT R3, R134, 0x7, RZ, 0xc0, !PT ;  /* 0x0000000786037812 */ /* 0x000fc400078ec0ff */
[----:B------:R-:W-:Y:S01]  /*1700*/  SEL R0, R0, 0xffffffe0, !P0 ;  /* 0xffffffe000007807 */ /* 0x000fe20004000000 */
[----:B------:R-:W-:Y:S04]  /*1710*/  LDSM.16.M88.4 R20, [R187] ;  /* 0x00000000bb14783b */ /* 0x000fe80000000200 */
[----:B------:R-:W4:Y:S01]  /*1720*/  LDSM.16.M88.4 R28, [R184+0x2000] ;  /* 0x00200000b81c783b */ /* 0x000f220000000200 */
[C---:B------:R-:W-:Y:S02]  /*1730*/  IMAD.IADD R188, R0.reuse, 0x1, R187 ;  /* 0x0000000100bc7824 */ /* 0x040fe400078e02bb */
[----:B------:R-:W-:Y:S01]  /*1740*/  IMAD.IADD R186, R0, 0x1, R184 ;  /* 0x0000000100ba7824 */ /* 0x000fe200078e02b8 */
[----:B------:R-:W5:Y:S04]  /*1750*/  LDSM.16.M88.4 R16, [R187+0x1000] ;  /* 0x00100000bb10783b */ /* 0x000f680000000200 */
[----:B------:R-:W-:Y:S04]  /*1760*/  LDSM.16.M88.4 R12, [R188] ;  /* 0x00000000bc0c783b */ /* 0x000fe80000000200 */
[----:B------:R-:W-:Y:S04]  /*1770*/  LDSM.16.M88.4 R68, [R184+0x3000] ;  /* 0x00300000b844783b */ /* 0x000fe80000000200 */
[----:B-1----:R-:W-:Y:S04]  /*1780*/  LDSM.16.M88.4 R8, [R188+0x1000] ;  /* 0x00100000bc08783b */ /* 0x002fe80000000200 */
[----:B---3--:R-:W1:Y:S04]  /*1790*/  LDSM.16.M88.4 R4, [R186+0x2000] ;  /* 0x00200000ba04783b */ /* 0x008e680000000200 */
[----:B------:R-:W-:Y:S04]  /*17a0*/  LDSM.16.M88.4 R64, [R186+0x3000] ;  /* 0x00300000ba40783b */ /* 0x000fe80000000200 */
[----:B------:R-:W-:Y:S04]  /*17b0*/  LDSM.16.M88.4 R56, [R184+0x3400] ;  /* 0x00340000b838783b */ /* 0x000fe80000000200 */
[----:B------:R-:W-:Y:S04]  /*17c0*/  LDSM.16.M88.4 R60, [R186+0x3400] ;  /* 0x00340000ba3c783b */ /* 0x000fe80000000200 */
[----:B------:R-:W-:Y:S01]  /*17d0*/  LDSM.16.M88.4 R48, [R184+0x3800] ;  /* 0x00380000b830783b */ /* 0x000fe20000000200 */
[----:B----4-:R-:W-:Y:S03]  /*17e0*/  HMMA.16816.F32 R24, R20, R28, RZ ;  /* 0x0000001c1418723c */ /* 0x010fe600000018ff */
[----:B------:R-:W-:Y:S04]  /*17f0*/  LDSM.16.M88.4 R52, [R186+0x3800] ;  /* 0x00380000ba34783b */ /* 0x000fe80000000200 */
[----:B------:R-:W0:Y:S01]  /*1800*/  LDGDEPBAR ;  /* 0x00000000000079af */ /* 0x000e220000000000 */
[----:B-----5:R-:W-:-:S12]  /*1810*/  HMMA.16816.F32 R40, R16, R30, RZ ;  /* 0x0000001e1028723c */ /* 0x020fd800000018ff */
[----:B-1----:R-:W-:Y:S08]  /*1820*/  HMMA.16816.F32 R32, R12, R4, R24 ;  /* 0x000000040c20723c */ /* 0x002ff00000001818 */
[----:B------:R-:W-:Y:S08]  /*1830*/  HMMA.16816.F32 R24, R16, R28, RZ ;  /* 0x0000001c1018723c */ /* 0x000ff000000018ff */
[----:B------:R-:W-:Y:S03]  /*1840*/  HMMA.16816.F32 R28, R20, R30, RZ ;  /* 0x0000001e141c723c */ /* 0x000fe600000018ff */
[----:B--2---:R-:W-:Y:S01]  /*1850*/  FMUL.FTZ R32, R32, UR8 ;  /* 0x0000000820207c20 */ /* 0x004fe20008410000 */
[----:B------:R-:W-:Y:S01]  /*1860*/  FMUL.FTZ R33, R33, UR8 ;  /* 0x0000000821217c20 */ /* 0x000fe20008410000 */
[----:B------:R-:W-:Y:S01]  /*1870*/  FMUL.FTZ R34, R34, UR8 ;  /* 0x0000000822227c20 */ /* 0x000fe20008410000 */
[----:B------:R-:W-:Y:S01]  /*1880*/  FMUL.FTZ R35, R35, UR8 ;  /* 0x0000000823237c20 */ /* 0x000fe20008410000 */
[----:B------:R-:W1:Y:S01]  /*1890*/  MUFU.TANH R74, R32 ;  /* 0x00000020004a7308 */ /* 0x000e620000002400 */
[C---:B------:R-:W-:Y:S07]  /*18a0*/  HMMA.16816.F32 R40, R8.reuse, R6, R40 ;  /* 0x000000060828723c */ /* 0x040fee0000001828 */
[----:B------:R-:W2:Y:S01]  /*18b0*/  MUFU.TANH R85, R33 ;  /* 0x0000002100557308 */ /* 0x000ea20000002400 */
[----:B------:R-:W-:Y:S01]  /*18c0*/  HMMA.16816.F32 R36, R8, R4, R24 ;  /* 0x000000040824723c */ /* 0x000fe20000001818 */
[----:B------:R-:W3:Y:S06]  /*18d0*/  LDSM.16.M88.4 R24, [R184+0x2400] ;  /* 0x00240000b818783b */ /* 0x000eec0000000200 */
[----:B------:R-:W4:Y:S01]  /*18e0*/  MUFU.TANH R87, R34 ;  /* 0x0000002200577308 */ /* 0x000f220000002400 */
[----:B------:R-:W-:Y:S03]  /*18f0*/  HMMA.16816.F32 R28, R12, R6, R28 ;  /* 0x000000060c1c723c */ /* 0x000fe6000000181c */
[----:B------:R-:W-:Y:S01]  /*1900*/  FMUL.FTZ R40, R40, UR8 ;  /* 0x0000000828287c20 */ /* 0x000fe20008410000 */
[----:B------:R-:W-:Y:S01]  /*1910*/  FMUL.FTZ R41, R41, UR8 ;  /* 0x0000000829297c20 */ /* 0x000fe20008410000 */
[----:B------:R-:W-:Y:S01]  /*1920*/  FMUL.FTZ R42, R42, UR8 ;  /* 0x000000082a2a7c20 */ /* 0x000fe20008410000 */
[----:B------:R-:W-:Y:S01]  /*1930*/  FMUL.FTZ R43, R43, UR8 ;  /* 0x000000082b2b7c20 */ /* 0x000fe20008410000 */
[----:B------:R5:W4:Y:S04]  /*1940*/  MUFU.TANH R86, R35 ;  /* 0x0000002300567308 */ /* 0x000b280000002400 */
[----:B------:R-:W-:Y:S01]  /*1950*/  FMUL.FTZ R36, R36, UR8 ;  /* 0x0000000824247c20 */ /* 0x000fe20008410000 */
[----:B------:R-:W-:Y:S01]  /*1960*/  FMUL.FTZ R37, R37, UR8 ;  /* 0x0000000825257c20 */ /* 0x000fe20008410000 */
[----:B------:R-:W-:Y:S01]  /*1970*/  FMUL.FTZ R38, R38, UR8 ;  /* 0x0000000826267c20 */ /* 0x000fe20008410000 */
[----:B------:R-:W-:Y:S01]  /*1980*/  FMUL.FTZ R39, R39, UR8 ;  /* 0x0000000827277c20 */ /* 0x000fe20008410000 */
[----:B------:R-:W-:Y:S04]  /*1990*/  MUFU.TANH R93, R36 ;  /* 0x00000024005d7308 */ /* 0x000fe80000002400 */
[----:B------:R-:W-:Y:S01]  /*19a0*/  FMUL.FTZ R28, R28, UR8 ;  /* 0x000000081c1c7c20 */ /* 0x000fe20008410000 */
[----:B------:R-:W-:Y:S01]  /*19b0*/  FMUL.FTZ R30, R30, UR8 ;  /* 0x000000081e1e7c20 */ /* 0x000fe20008410000 */
[----:B------:R-:W-:Y:S01]  /*19c0*/  FMUL.FTZ R29, R29, UR8 ;  /* 0x000000081d1d7c20 */ /* 0x000fe20008410000 */
[----:B------:R-:W-:Y:S01]  /*19d0*/  FMUL.FTZ R31, R31, UR8 ;  /* 0x000000081f1f7c20 */ /* 0x000fe20008410000 */
[----:B------:R-:W4:Y:S01]  /*19e0*/  MUFU.TANH R90, R37 ;  /* 0x00000025005a7308 */ /* 0x000f220000002400 */
[----:B-----5:R-:W5:Y:S07]  /*19f0*/  LDSM.16.M88.4 R32, [R186+0x2400] ;  /* 0x00240000ba20783b */ /* 0x020f6e0000000200 */
[----:B------:R-:W-:Y:S01]  /*1a00*/  MUFU.TANH R77, R38 ;  /* 0x00000026004d7308 */ /* 0x000fe20000002400 */
[-C--:B---3--:R-:W-:Y:S07]  /*1a10*/  HMMA.16816.F32 R4, R16, R24.reuse, RZ ;  /* 0x000000181004723c */ /* 0x088fee00000018ff */
[----:B------:R3:W4:Y:S08]  /*1a20*/  MUFU.TANH R76, R39 ;  /* 0x00000027004c7308 */ /* 0x0007300000002400 */
[----:B------:R-:W4:Y:S08]  /*1a30*/  MUFU.TANH R94, R40 ;  /* 0x00000028005e7308 */ /* 0x000f300000002400 */
[----:B------:R-:W-:Y:S01]  /*1a40*/  MUFU.TANH R112, R41 ;  /* 0x0000002900707308 */ /* 0x000fe20000002400 */
[----:B---3--:R-:W-:Y:S07]  /*1a50*/  HMMA.16816.F32 R36, R20, R24, RZ ;  /* 0x000000181424723c */ /* 0x008fee00000018ff */
[----:B------:R-:W3:Y:S01]  /*1a60*/  MUFU.TANH R88, R42 ;  /* 0x0000002a00587308 */ /* 0x000ee20000002400 */
[----:B-----5:R-:W-:Y:S07]  /*1a70*/  HMMA.16816.F32 R4, R8, R32, R4 ;  /* 0x000000200804723c */ /* 0x020fee0000001804 */
[----:B------:R5:W-:Y:S08]  /*1a80*/  MUFU.TANH R110, R43 ;  /* 0x0000002b006e7308 */ /* 0x000bf00000002400 */
[----:B------:R-:W3:Y:S04]  /*1a90*/  MUFU.TANH R75, R28 ;  /* 0x0000001c004b7308 */ /* 0x000ee80000002400 */
[----:B------:R-:W-:Y:S01]  /*1aa0*/  FMUL.FTZ R4, R4, UR8 ;  /* 0x0000000804047c20 */ /* 0x000fe20008410000 */
[----:B------:R-:W-:Y:S01]  /*1ab0*/  FMUL.FTZ R5, R5, UR8 ;  /* 0x0000000805057c20 */ /* 0x000fe20008410000 */
[----:B------:R-:W-:-:S02]  /*1ac0*/  FMUL.FTZ R6, R6, UR8 ;  /* 0x0000000806067c20 */ /* 0x000fc40008410000 */
[----:B------:R-:W3:Y:S01]  /*1ad0*/  MUFU.TANH R80, R30 ;  /* 0x0000001e00507308 */ /* 0x000ee20000002400 */
[----:B------:R-:W-:Y:S01]  /*1ae0*/  FMUL.FTZ R7, R7, UR8 ;  /* 0x0000000807077c20 */ /* 0x000fe20008410000 */
[----:B-----5:R-:W-:Y:S01]  /*1af0*/  HMMA.16816.F32 R40, R12, R32, R36 ;  /* 0x000000200c28723c */ /* 0x020fe20000001824 */
[----:B------:R-:W5:Y:S05]  /*1b00*/  LDSM.16.M88.4 R36, [R184+0x2800] ;  /* 0x00280000b824783b */ /* 0x000f6a0000000200 */
[----:B------:R-:W3:Y:S08]  /*1b10*/  MUFU.TANH R81, R29 ;  /* 0x0000001d00517308 */ /* 0x000ef00000002400 */
[----:B------:R1:W3:Y:S05]  /*1b20*/  MUFU.TANH R83, R31 ;  /* 0x0000001f00537308 */ /* 0x0002ea0000002400 */
[----:B------:R-:W-:Y:S01]  /*1b30*/  FMUL.FTZ R40, R40, UR8 ;  /* 0x0000000828287c20 */ /* 0x000fe20008410000 */
[----:B------:R-:W-:Y:S01]  /*1b40*/  FMUL.FTZ R41, R41, UR8 ;  /* 0x0000000829297c20 */ /* 0x000fe20008410000 */
[----:B------:R-:W-:Y:S01]  /*1b50*/  FMUL.FTZ R42, R42, UR8 ;  /* 0x000000082a2a7c20 */ /* 0x000fe20008410000 */
[----:B------:R-:W-:Y:S01]  /*1b60*/  FMUL.FTZ R43, R43, UR8 ;  /* 0x000000082b2b7c20 */ /* 0x000fe20008410000 */
[----:B------:R-:W3:Y:S08]  /*1b70*/  MUFU.TANH R102, R40 ;  /* 0x0000002800667308 */ /* 0x000ef00000002400 */
[----:B------:R-:W3:Y:S01]  /*1b80*/  MUFU.TANH R105, R41 ;  /* 0x0000002900697308 */ /* 0x000ee20000002400 */
[----:B-1----:R-:W-:Y:S07]  /*1b90*/  HMMA.16816.F32 R28, R16, R26, RZ ;  /* 0x0000001a101c723c */ /* 0x002fee00000018ff */
[----:B------:R-:W-:Y:S08]  /*1ba0*/  MUFU.TANH R109, R42 ;  /* 0x0000002a006d7308 */ /* 0x000ff00000002400 */
[----:B------:R1:W-:Y:S08]  /*1bb0*/  MUFU.TANH R111, R43 ;  /* 0x0000002b006f7308 */ /* 0x0003f00000002400 */
[----:B------:R-:W-:Y:S08]  /*1bc0*/  MUFU.TANH R82, R4 ;  /* 0x0000000400527308 */ /* 0x000ff00000002400 */
[----:B------:R-:W3:Y:S01]  /*1bd0*/  MUFU.TANH R79, R5 ;  /* 0x00000005004f7308 */ /* 0x000ee20000002400 */
[----:B-1----:R-:W-:Y:S07]  /*1be0*/  HMMA.16816.F32 R40, R8, R34, R28 ;  /* 0x000000220828723c */ /* 0x002fee000000181c */
[----:B------:R-:W1:Y:S01]  /*1bf0*/  MUFU.TANH R84, R6 ;  /* 0x0000000600547308 */ /* 0x000e620000002400 */
[----:B------:R-:W-:Y:S01]  /*1c00*/  HMMA.16816.F32 R28, R20, R26, RZ ;  /* 0x0000001a141c723c */ /* 0x000fe200000018ff */
[----:B------:R-:W2:Y:S06]  /*1c10*/  LDSM.16.M88.4 R24, [R186+0x2800] ;  /* 0x00280000ba18783b */ /* 0x000eac0000000200 */
[----:B------:R4:W1:Y:S04]  /*1c20*/  MUFU.TANH R89, R7 ;  /* 0x0000000700597308 */ /* 0x0008680000002400 */
[----:B------:R-:W-:Y:S01]  /*1c30*/  FMUL.FTZ R40, R40, UR8 ;  /* 0x0000000828287c20 */ /* 0x000fe20008410000 */
[----:B------:R-:W-:Y:S01]  /*1c40*/  FMUL.FTZ R41, R41, UR8 ;  /* 0x0000000829297c20 */ /* 0x000fe20008410000 */
[----:B------:R-:W-:Y:S01]  /*1c50*/  FMUL.FTZ R42, R42, UR8 ;  /* 0x000000082a2a7c20 */ /* 0x000fe20008410000 */
[----:B------:R-:W-:Y:S01]  /*1c60*/  FMUL.FTZ R43, R43, UR8 ;  /* 0x000000082b2b7c20 */ /* 0x000fe20008410000 */
[----:B------:R-:W1:Y:S05]  /*1c70*/  MUFU.TANH R78, R40 ;  /* 0x00000028004e7308 */ /* 0x000e6a0000002400 */
[----:B------:R-:W-:Y:S03]  /*1c80*/  HMMA.16816.F32 R32, R12, R34, R28 ;  /* 0x000000220c20723c */ /* 0x000fe6000000181c */
[----:B------:R-:W-:Y:S05]  /*1c90*/  MUFU.TANH R106, R41 ;  /* 0x00000029006a7308 */ /* 0x000fea0000002400 */
[-C--:B-----5:R-:W-:Y:S03]  /*1ca0*/  HMMA.16816.F32 R28, R20, R36.reuse, RZ ;  /* 0x00000024141c723c */ /* 0x0a0fe600000018ff */
[----:B------:R-:W-:Y:S05]  /*1cb0*/  MUFU.TANH R91, R42 ;  /* 0x0000002a005b7308 */ /* 0x000fea0000002400 */
[----:B----4-:R-:W-:Y:S03]  /*1cc0*/  HMMA.16816.F32 R4, R16, R36, RZ ;  /* 0x000000241004723c */ /* 0x010fe600000018ff */
[----:B------:R4:W-:Y:S01]  /*1cd0*/  MUFU.TANH R92, R43 ;  /* 0x0000002b005c7308 */ /* 0x0009e20000002400 */
[----:B------:R-:W-:Y:S01]  /*1ce0*/  FMUL.FTZ R32, R32, UR8 ;  /* 0x0000000820207c20 */ /* 0x000fe20008410000 */
[----:B------:R-:W-:Y:S01]  /*1cf0*/  FMUL.FTZ R34, R34, UR8 ;  /* 0x0000000822227c20 */ /* 0x000fe20008410000 */
[----:B------:R-:W-:Y:S01]  /*1d00*/  FMUL.FTZ R33, R33, UR8 ;  /* 0x0000000821217c20 */ /* 0x000fe20008410000 */
[----:B------:R-:W-:-:S04]  /*1d10*/  FMUL.FTZ R35, R35, UR8 ;  /* 0x0000000823237c20 */ /* 0x000fc80008410000 */
[----:B------:R-:W5:Y:S01]  /*1d20*/  MUFU.TANH R95, R32 ;  /* 0x00000020005f7308 */ /* 0x000f620000002400 */
[-C--:B--2---:R-:W-:Y:S01]  /*1d30*/  HMMA.16816.F32 R44, R12, R24.reuse, R28 ;  /* 0x000000180c2c723c */ /* 0x084fe2000000181c */
[----:B------:R-:W2:Y:S06]  /*1d40*/  LDSM.16.M88.4 R28, [R184+0x2c00] ;  /* 0x002c0000b81c783b */ /* 0x000eac0000000200 */
[----:B------:R-:W5:Y:S01]  /*1d50*/  MUFU.TANH R103, R34 ;  /* 0x0000002200677308 */ /* 0x000f620000002400 */
[----:B----4-:R-:W-:Y:S07]  /*1d60*/  HMMA.16816.F32 R40, R8, R24, R4 ;  /* 0x000000180828723c */ /* 0x010fee0000001804 */
[----:B------:R-:W4:Y:S01]  /*1d70*/  MUFU.TANH R100, R33 ;  /* 0x0000002100647308 */ /* 0x000f220000002400 */
[-C--:B------:R-:W-:Y:S03]  /*1d80*/  HMMA.16816.F32 R4, R16, R38.reuse, RZ ;  /* 0x000000261004723c */ /* 0x080fe600000018ff */
[----:B------:R-:W-:Y:S01]  /*1d90*/  FMUL.FTZ R44, R44, UR8 ;  /* 0x000000082c2c7c20 */ /* 0x000fe20008410000 */
[----:B------:R-:W-:Y:S01]  /*1da0*/  FMUL.FTZ R45, R45, UR8 ;  /* 0x000000082d2d7c20 */ /* 0x000fe20008410000 */
[----:B------:R-:W-:Y:S01]  /*1db0*/  FMUL.FTZ R46, R46, UR8 ;  /* 0x000000082e2e7c20 */ /* 0x000fe20008410000 */
[----:B------:R-:W-:Y:S01]  /*1dc0*/  FMUL.FTZ R47, R47, UR8 ;  /* 0x000000082f2f7c20 */ /* 0x000fe20008410000 */
[----:B------:R-:W-:Y:S01]  /*1dd0*/  MUFU.TANH R124, R44 ;  /* 0x0000002c007c7308 */ /* 0x000fe20000002400 */
[----:B------:R-:W-:Y:S03]  /*1de0*/  HMMA.16816.F32 R36, R20, R38, RZ ;  /* 0x000000261424723c */ /* 0x000fe600000018ff */
[----:B------:R-:W-:Y:S01]  /*1df0*/  FMUL.FTZ R40, R40, UR8 ;  /* 0x0000000828287c20 */ /* 0x000fe20008410000 */
[----:B------:R-:W-:Y:S01]  /*1e00*/  FMUL.FTZ R41, R41, UR8 ;  /* 0x0000000829297c20 */ /* 0x000fe20008410000 */
[----:B------:R-:W-:-:S02]  /*1e10*/  FMUL.FTZ R42, R42, UR8 ;  /* 0x000000082a2a7c20 */ /* 0x000fc40008410000 */
[----:B------:R-:W-:Y:S01]  /*1e20*/  MUFU.TANH R125, R45 ;  /* 0x0000002d007d7308 */ /* 0x000fe20000002400 */
[----:B------:R-:W-:-:S07]  /*1e30*/  FMUL.FTZ R43, R43, UR8 ;  /* 0x000000082b2b7c20 */ /* 0x000fce0008410000 */
[----:B------:R-:W-:Y:S05]  /*1e40*/  MUFU.TANH R131, R46 ;  /* 0x0000002e00837308 */ /* 0x000fea0000002400 */
[-C--:B------:R-:W-:Y:S03]  /*1e50*/  HMMA.16816.F32 R36, R12, R26.reuse, R36 ;  /* 0x0000001a0c24723c */ /* 0x080fe60000001824 */
[----:B------:R3:W-:Y:S08]  /*1e60*/  MUFU.TANH R132, R47 ;  /* 0x0000002f00847308 */ /* 0x0007f00000002400 */
[----:B------:R2:W4:Y:S08]  /*1e70*/  MUFU.TANH R99, R35 ;  /* 0x0000002300637308 */ /* 0x0005300000002400 */
[----:B------:R-:W-:Y:S01]  /*1e80*/  MUFU.TANH R98, R40 ;  /* 0x0000002800627308 */ /* 0x000fe20000002400 */
[----:B------:R-:W-:Y:S01]  /*1e90*/  FMUL.FTZ R36, R36, UR8 ;  /* 0x0000000824247c20 */ /* 0x000fe20008410000 */
[----:B---3--:R-:W-:Y:S01]  /*1ea0*/  HMMA.16816.F32 R44, R8, R26, R4 ;  /* 0x0000001a082c723c */ /* 0x008fe20000001804 */
[----:B------:R-:W3:Y:S01]  /*1eb0*/  LDSM.16.M88.4 R4, [R186+0x2c00] ;  /* 0x002c0000ba04783b */ /* 0x000ee20000000200 */
[----:B------:R-:W-:Y:S01]  /*1ec0*/  FMUL.FTZ R38, R38, UR8 ;  /* 0x0000000826267c20 */ /* 0x000fe20008410000 */
[----:B------:R-:W-:Y:S01]  /*1ed0*/  FMUL.FTZ R37, R37, UR8 ;  /* 0x0000000825257c20 */ /* 0x000fe20008410000 */
[----:B------:R-:W-:-:S02]  /*1ee0*/  FMUL.FTZ R39, R39, UR8 ;  /* 0x0000000827277c20 */ /* 0x000fc40008410000 */
[----:B------:R-:W-:Y:S02]  /*1ef0*/  MUFU.TANH R117, R36 ;  /* 0x0000002400757308 */ /* 0x000fe40000002400 */
[-C--:B--2---:R-:W-:Y:S06]  /*1f00*/  HMMA.16816.F32 R32, R20, R28.reuse, RZ ;  /* 0x0000001c1420723c */ /* 0x084fec00000018ff */
[----:B------:R-:W-:Y:S02]  /*1f10*/  MUFU.TANH R127, R38 ;  /* 0x00000026007f7308 */ /* 0x000fe40000002400 */
[----:B------:R-:W-:Y:S03]  /*1f20*/  HMMA.16816.F32 R24, R16, R28, RZ ;  /* 0x0000001c1018723c */ /* 0x000fe600000018ff */
[----:B------:R-:W-:Y:S01]  /*1f30*/  FMUL.FTZ R44, R44, UR8 ;  /* 0x000000082c2c7c20 */ /* 0x000fe20008410000 */
[----:B------:R-:W-:Y:S01]  /*1f40*/  FMUL.FTZ R45, R45, UR8 ;  /* 0x000000082d2d7c20 */ /* 0x000fe20008410000 */
[----:B------:R-:W-:Y:S01]  /*1f50*/  FMUL.FTZ R46, R46, UR8 ;  /* 0x000000082e2e7c20 */ /* 0x000fe20008410000 */
[----:B------:R-:W-:Y:S01]  /*1f60*/  MUFU.TANH R120, R37 ;  /* 0x0000002500787308 */ /* 0x000fe20000002400 */
[----:B------:R-:W-:-:S07]  /*1f70*/  FMUL.FTZ R47, R47, UR8 ;  /* 0x000000082f2f7c20 */ /* 0x000fce0008410000 */
[----:B------:R2:W-:Y:S08]  /*1f80*/  MUFU.TANH R123, R39 ;  /* 0x00000027007b7308 */ /* 0x0005f00000002400 */
[----:B------:R-:W4:Y:S01]  /*1f90*/  MUFU.TANH R96, R41 ;  /* 0x0000002900607308 */ /* 0x000f220000002400 */
[-C--:B---3--:R-:W-:Y:S07]  /*1fa0*/  HMMA.16816.F32 R32, R12, R4.reuse, R32 ;  /* 0x000000040c20723c */ /* 0x088fee0000001820 */
[----:B------:R-:W3:Y:S01]  /*1fb0*/  MUFU.TANH R108, R42 ;  /* 0x0000002a006c7308 */ /* 0x000ee20000002400 */
[----:B--2---:R-:W-:Y:S07]  /*1fc0*/  HMMA.16816.F32 R36, R8, R4, R24 ;  /* 0x000000040824723c */ /* 0x004fee0000001818 */
[----:B------:R2:W3:Y:S01]  /*1fd0*/  MUFU.TANH R113, R43 ;  /* 0x0000002b00717308 */ /* 0x0004e20000002400 */
[----:B------:R-:W-:Y:S03]  /*1fe0*/  HMMA.16816.F32 R24, R16, R30, RZ ;  /* 0x0000001e1018723c */ /* 0x000fe600000018ff */
[----:B------:R-:W-:Y:S01]  /*1ff0*/  FMUL.FTZ R2, R34, UR8 ;  /* 0x0000000822027c20 */ /* 0x000fe20008410000 */
[----:B------:R-:W-:Y:S01]  /*2000*/  FMUL.FTZ R32, R32, UR8 ;  /* 0x0000000820207c20 */ /* 0x000fe20008410000 */
[----:B------:R-:W-:-:S02]  /*2010*/  FMUL.FTZ R33, R33, UR8 ;  /* 0x0000000821217c20 */ /* 0x000fc40008410000 */
[----:B------:R-:W3:Y:S01]  /*2020*/  MUFU.TANH R101, R44 ;  /* 0x0000002c00657308 */ /* 0x000ee20000002400 */
[----:B------:R-:W-:Y:S07]  /*2030*/  HMMA.16816.F32 R28, R20, R30, RZ ;  /* 0x0000001e141c723c */ /* 0x000fee00000018ff */
[----:B------:R1:W-:Y:S01]  /*2040*/  MUFU.TANH R153, R2 ;  /* 0x0000000200997308 */ /* 0x0003e20000002400 */
[----:B--2---:R-:W2:Y:S07]  /*2050*/  LDSM.16.M88.4 R40, [R184+0x3c00] ;  /* 0x003c0000b828783b */ /* 0x004eae0000000200 */
[----:B------:R-:W-:Y:S08]  /*2060*/  MUFU.TANH R151, R32 ;  /* 0x0000002000977308 */ /* 0x000ff00000002400 */
[----:B------:R5:W-:Y:S01]  /*2070*/  MUFU.TANH R152, R33 ;  /* 0x0000002100987308 */ /* 0x000be20000002400 */
[----:B-1----:R-:W-:-:S07]  /*2080*/  FMUL.FTZ R2, R35, UR8 ;  /* 0x0000000823027c20 */ /* 0x002fce0008410000 */
[----:B------:R1:W-:Y:S08]  /*2090*/  MUFU.TANH R154, R2 ;  /* 0x00000002009a7308 */ /* 0x0003f00000002400 */
[----:B------:R-:W-:Y:S01]  /*20a0*/  MUFU.TANH R97, R45 ;  /* 0x0000002d00617308 */ /* 0x000fe20000002400 */
[-C--:B-----5:R-:W-:Y:S07]  /*20b0*/  HMMA.16816.F32 R32, R8, R6.reuse, R24 ;  /* 0x000000060820723c */ /* 0x0a0fee0000001818 */
[----:B------:R-:W5:Y:S01]  /*20c0*/  MUFU.TANH R107, R46 ;  /* 0x0000002e006b7308 */ /* 0x000f620000002400 */
[----:B-1----:R-:W-:Y:S01]  /*20d0*/  FMUL.FTZ R2, R36, UR8 ;  /* 0x0000000824027c20 */ /* 0x002fe20008410000 */
[----:B------:R-:W-:Y:S06]  /*20e0*/  HMMA.16816.F32 R4, R12, R6, R28 ;  /* 0x000000060c04723c */ /* 0x000fec000000181c */
[----:B------:R1:W5:Y:S02]  /*20f0*/  MUFU.TANH R121, R2 ;  /* 0x0000000200797308 */ /* 0x0003640000002400 */
[----:B------:R-:W-:Y:S06]  /*2100*/  HMMA.16816.F32 R24, R20, R68, RZ ;  /* 0x000000441418723c */ /* 0x000fec00000018ff */
[----:B------:R4:W5:Y:S01]  /*2110*/  MUFU.TANH R104, R47 ;  /* 0x0000002f00687308 */ /* 0x0009620000002400 */
[----:B-1----:R-:W-:-:S07]  /*2120*/  FMUL.FTZ R2, R37, UR8 ;  /* 0x0000000825027c20 */ /* 0x002fce0008410000 */
[----:B------:R1:W5:Y:S01]  /*2130*/  MUFU.TANH R119, R2 ;  /* 0x0000000200777308 */ /* 0x0003620000002400 */
[----:B----4-:R-:W4:Y:S01]  /*2140*/  LDSM.16.M88.4 R44, [R186+0x3c00] ;  /* 0x003c0000ba2c783b */ /* 0x010f220000000200 */
[----:B------:R-:W-:-:S04]  /*2150*/  DEPBAR.LE SB0, 0x0 ;  /* 0x000080000000791a */ /* 0x000fc80000000000 */
[----:B-1----:R-:W-:-:S04]  /*2160*/  FMUL.FTZ R2, R38, UR8 ;  /* 0x0000000826027c20 */ /* 0x002fc80008410000 */
[----:B------:R1:W5:Y:S02]  /*2170*/  MUFU.TANH R129, R2 ;  /* 0x0000000200817308 */ /* 0x0003640000002400 */
[----:B-1----:R-:W-:-:S06]  /*2180*/  FMUL.FTZ R2, R39, UR8 ;  /* 0x0000000827027c20 */ /* 0x002fcc0008410000 */
[----:B------:R1:W5:Y:S02]  /*2190*/  MUFU.TANH R130, R2 ;  /* 0x0000000200827308 */ /* 0x0003640000002400 */
[----:B-1----:R-:W-:-:S06]  /*21a0*/  FMUL.FTZ R2, R32, UR8 ;  /* 0x0000000820027c20 */ /* 0x002fcc0008410000 */
[----:B------:R1:W5:Y:S02]  /*21b0*/  MUFU.TANH R118, R2 ;  /* 0x0000000200767308 */ /* 0x0003640000002400 */
[----:B-1----:R-:W-:-:S06]  /*21c0*/  FMUL.FTZ R2, R33, UR8 ;  /* 0x0000000821027c20 */ /* 0x002fcc0008410000 */
[----:B------:R1:W-:Y:S02]  /*21d0*/  MUFU.TANH R116, R2 ;  /* 0x0000000200747308 */ /* 0x0003e40000002400 */
[----:B-1----:R-:W-:-:S06]  /*21e0*/  FMUL.FTZ R2, R34, UR8 ;  /* 0x0000000822027c20 */ /* 0x002fcc0008410000 */
[----:B------:R1:W5:Y:S02]  /*21f0*/  MUFU.TANH R133, R2 ;  /* 0x0000000200857308 */ /* 0x0003640000002400 */
[----:B-1----:R-:W-:Y:S02]  /*2200*/  FMUL.FTZ R2, R35, UR8 ;  /* 0x0000000823027c20 */ /* 0x002fe40008410000 */
[----:B------:R-:W-:Y:S04]  /*2210*/  HMMA.16816.F32 R32, R12, R64, R24 ;  /* 0x000000400c20723c */ /* 0x000fe80000001818 */
[----:B------:R1:W-:Y:S04]  /*2220*/  MUFU.TANH R126, R2 ;  /* 0x00000002007e7308 */ /* 0x0003e80000002400 */
[----:B------:R-:W-:Y:S01]  /*2230*/  HMMA.16816.F32 R24, R16, R68, RZ ;  /* 0x000000441018723c */ /* 0x000fe200000018ff */
[----:B-1----:R-:W-:-:S04]  /*2240*/  FMUL.FTZ R2, R4, UR8 ;  /* 0x0000000804027c20 */ /* 0x002fc80008410000 */
[----:B------:R1:W-:-:S15]  /*2250*/  MUFU.TANH R144, R2 ;  /* 0x0000000200907308 */ /* 0x0003de0000002400 */
[----:B------:R-:W-:Y:S01]  /*2260*/  HMMA.16816.F32 R28, R8, R64, R24 ;  /* 0x00000040081c723c */ /* 0x000fe20000001818 */
[----:B-1----:R-:W-:-:S04]  /*2270*/  FMUL.FTZ R2, R6, UR8 ;  /* 0x0000000806027c20 */ /* 0x002fc80008410000 */
[----:B------:R1:W-:Y:S02]  /*2280*/  MUFU.TANH R150, R2 ;  /* 0x0000000200967308 */ /* 0x0003e40000002400 */
[----:B-1----:R-:W-:-:S06]  /*2290*/  FMUL.FTZ R2, R5, UR8 ;  /* 0x0000000805027c20 */ /* 0x002fcc0008410000 */
[----:B------:R1:W-:Y:S02]  /*22a0*/  MUFU.TANH R143, R2 ;  /* 0x00000002008f7308 */ /* 0x0003e40000002400 */
[----:B-1----:R-:W-:Y:S02]  /*22b0*/  FMUL.FTZ R2, R7, UR8 ;  /* 0x0000000807027c20 */ /* 0x002fe40008410000 */
[----:B------:R-:W-:Y:S04]  /*22c0*/  HMMA.16816.F32 R4, R20, R56, RZ ;  /* 0x000000381404723c */ /* 0x000fe800000018ff */
[----:B------:R1:W5:-:S15]  /*22d0*/  MUFU.TANH R147, R2 ;  /* 0x0000000200937308 */ /* 0x00035e0000002400 */
[----:B------:R-:W-:-:S01]  /*22e0*/  NOP ;  /* 0x0000000000007918 */ /* 0x000fc20000000000 */
[----:B------:R-:W-:Y:S01]  /*22f0*/  HMMA.16816.F32 R24, R12, R60, R4 ;  /* 0x0000003c0c18723c */ /* 0x000fe20000001804 */
[----:B-1----:R-:W-:-:S04]  /*2300*/  FMUL.FTZ R2, R32, UR8 ;  /* 0x0000000820027c20 */ /* 0x002fc80008410000 */
[----:B------:R1:W5:Y:S03]  /*2310*/  MUFU.TANH R158, R2 ;  /* 0x00000002009e7308 */ /* 0x0003660000002400 */
[----:B------:R-:W-:Y:S01]  /*2320*/  HMMA.16816.F32 R4, R16, R56, RZ ;  /* 0x000000381004723c */ /* 0x000fe200000018ff */
[----:B-1----:R-:W-:-:S04]  /*2330*/  FMUL.FTZ R2, R33, UR8 ;  /* 0x0000000821027c20 */ /* 0x002fc80008410000 */
[----:B------:R1:W5:Y:S02]  /*2340*/  MUFU.TANH R156, R2 ;  /* 0x00000002009c7308 */ /* 0x0003640000002400 */
[----:B-1----:R-:W-:-:S06]  /*2350*/  FMUL.FTZ R2, R34, UR8 ;  /* 0x0000000822027c20 */ /* 0x002fcc0008410000 */
[----:B------:R1:W5:Y:S02]  /*2360*/  MUFU.TANH R160, R2 ;  /* 0x0000000200a07308 */ /* 0x0003640000002400 */
[----:B-1----:R-:W-:-:S05]  /*2370*/  FMUL.FTZ R2, R35, UR8 ;  /* 0x0000000823027c20 */ /* 0x002fca0008410000 */
[----:B------:R-:W-:Y:S01]  /*2380*/  HMMA.16816.F32 R32, R8, R60, R4 ;  /* 0x0000003c0820723c */ /* 0x000fe20000001804 */
[----:B------:R-:W-:Y:S01]  /*2390*/  LOP3.LUT R4, R122, 0x1f0, RZ, 0xc0, !PT ;  /* 0x000001f07a047812 */ /* 0x000fe200078ec0ff */
[----:B------:R1:W5:Y:S01]  /*23a0*/  MUFU.TANH R159, R2 ;  /* 0x00000002009f7308 */ /* 0x0003620000002400 */
[----:B------:R-:W-:-:S05]  /*23b0*/  IMAD.SHL.U32 R6, R115, 0x2, RZ ;  /* 0x0000000273067824 */ /* 0x000fca00078e00ff */
[----:B------:R-:W-:-:S05]  /*23c0*/  LOP3.LUT R6, R6, 0x6, RZ, 0xc0, !PT ;  /* 0x0000000606067812 */ /* 0x000fca00078ec0ff */
[----:B------:R-:W-:-:S04]  /*23d0*/  IMAD R6, R73, 0x80, R6 ;  /* 0x0000008049067824 */ /* 0x000fc800078e0206 */
[----:B------:R-:W-:Y:S02]  /*23e0*/  VIADD R7, R6, 0x1 ;  /* 0x0000000106077836 */ /* 0x000fe40000000000 */
[----:B------:R-:W-:Y:S01]  /*23f0*/  FMUL.FTZ R35, R35, UR8 ;  /* 0x0000000823237c20 */ /* 0x000fe20008410000 */
[----:B-1----:R-:W-:Y:S01]  /*2400*/  FMUL.FTZ R2, R28, UR8 ;  /* 0x000000081c027c20 */ /* 0x002fe20008410000 */
[----:B------:R-:W-:Y:S02]  /*2410*/  FMUL.FTZ R28, R32, UR8 ;  /* 0x00000008201c7c20 */ /* 0x000fe40008410000 */
[----:B------:R-:W-:Y:S08]  /*2420*/  MUFU.TANH R148, R35 ;  /* 0x0000002300947308 */ /* 0x000ff00000002400 */
[----:B------:R1:W5:Y:S08]  /*2430*/  MUFU.TANH R137, R2 ;  /* 0x0000000200897308 */ /* 0x0003700000002400 */
[----:B------:R3:W-:Y:S01]  /*2440*/  MUFU.TANH R142, R28 ;  /* 0x0000001c008e7308 */ /* 0x0007e20000002400 */
[----:B-1----:R-:W-:-:S07]  /*2450*/  FMUL.FTZ R2, R29, UR8 ;  /* 0x000000081d027c20 */ /* 0x002fce0008410000 */
[----:B------:R1:W5:Y:S01]  /*2460*/  MUFU.TANH R140, R2 ;  /* 0x00000002008c7308 */ /* 0x0003620000002400 */
[----:B---3--:R-:W-:-:S07]  /*2470*/  FMUL.FTZ R28, R33, UR8 ;  /* 0x00000008211c7c20 */ /* 0x008fce0008410000 */
[----:B------:R3:W-:Y:S01]  /*2480*/  MUFU.TANH R161, R28 ;  /* 0x0000001c00a17308 */ /* 0x0007e20000002400 */
[----:B-1----:R-:W-:-:S07]  /*2490*/  FMUL.FTZ R2, R30, UR8 ;  /* 0x000000081e027c20 */ /* 0x002fce0008410000 */
[----:B------:R1:W5:Y:S01]  /*24a0*/  MUFU.TANH R145, R2 ;  /* 0x0000000200917308 */ /* 0x0003620000002400 */
[----:B---3--:R-:W-:-:S07]  /*24b0*/  FMUL.FTZ R28, R34, UR8 ;  /* 0x00000008221c7c20 */ /* 0x008fce0008410000 */
[----:B------:R3:W-:Y:S01]  /*24c0*/  MUFU.TANH R149, R28 ;  /* 0x0000001c00957308 */ /* 0x0007e20000002400 */
[----:B-1----:R-:W-:-:S07]  /*24d0*/  FMUL.FTZ R2, R31, UR8 ;  /* 0x000000081f027c20 */ /* 0x002fce0008410000 */
[----:B------:R1:W5:Y:S01]  /*24e0*/  MUFU.TANH R146, R2 ;  /* 0x0000000200927308 */ /* 0x0003620000002400 */
[----:B---3--:R-:W-:Y:S01]  /*24f0*/  HMMA.16816.F32 R28, R16, R48, RZ ;  /* 0x00000030101c723c */ /* 0x008fe200000018ff */
[----:B-1----:R-:W-:-:S06]  /*2500*/  FMUL.FTZ R2, R24, UR8 ;  /* 0x0000000818027c20 */ /* 0x002fcc0008410000 */
[----:B------:R1:W3:-:S13]  /*2510*/  MUFU.TANH R172, R2 ;  /* 0x0000000200ac7308 */ /* 0x0002da0000002400 */
[----:B------:R-:W-:Y:S08]  /*2520*/  HMMA.16816.F32 R32, R8, R52, R28 ;  /* 0x000000340820723c */ /* 0x000ff0000000181c */
[----:B--2---:R-:W-:Y:S01]  /*2530*/  HMMA.16816.F32 R28, R20, R40, RZ ;  /* 0x00000028141c723c */ /* 0x004fe200000018ff */
[----:B-1----:R-:W-:-:S04]  /*2540*/  FMUL.FTZ R2, R25, UR8 ;  /* 0x0000000819027c20 */ /* 0x002fc80008410000 */
[----:B------:R1:W2:-:S15]  /*2550*/  MUFU.TANH R162, R2 ;  /* 0x0000000200a27308 */ /* 0x00029e0000002400 */
[----:B----4-:R-:W-:Y:S01]  /*2560*/  HMMA.16816.F32 R28, R12, R44, R28 ;  /* 0x0000002c0c1c723c */ /* 0x010fe2000000181c */
[----:B-1----:R-:W-:Y:S01]  /*2570*/  IADD3 R2, PT, PT, R4, 0x1, R128 ;  /* 0x0000000104027810 */ /* 0x002fe20007ffe080 */
[----:B------:R-:W-:-:S03]  /*2580*/  FMUL.FTZ R4, R26, UR8 ;  /* 0x000000081a047c20 */ /* 0x000fc60008410000 */
[----:B------:R-:W-:Y:S01]  /*2590*/  IADD3 R2, PT, PT, R2, -R114, R3 ;  /* 0x8000007202027210 */ /* 0x000fe20007ffe003 */
[----:B------:R1:W-:Y:S03]  /*25a0*/  MUFU.TANH R157, R4 ;  /* 0x00000004009d7308 */ /* 0x0003e60000002400 */
[----:B------:R-:W-:-:S10]  /*25b0*/  IADD3 R3, PT, PT, R2, UR24, R72 ;  /* 0x0000001802037c10 */ /* 0x000fd4000fffe048 */
[----:B------:R-:W-:Y:S01]  /*25c0*/  FMUL.FTZ R29, R29, UR8 ;  /* 0x000000081d1d7c20 */ /* 0x000fe20008410000 */
[----:B------:R-:W-:Y:S01]  /*25d0*/  FMUL.FTZ R30, R30, UR8 ;  /* 0x000000081e1e7c20 */ /* 0x000fe20008410000 */
[C---:B------:R-:W-:Y:S02]  /*25e0*/  VIMNMX R5, PT, PT, R3.reuse, R72, PT ;  /* 0x0000004803057248 */ /* 0x040fe40003fe0100 */
[----:B------:R-:W-:Y:S01]  /*25f0*/  VIADDMNMX R2, R3, 0x8, R72, PT ;  /* 0x0000000803027846 */ /* 0x000fe20003800148 */
[----:B------:R-:W-:Y:S01]  /*2600*/  MUFU.TANH R122, R30 ;  /* 0x0000001e007a7308 */ /* 0x000fe20000002400 */
[----:B------:R-:W-:Y:S01]  /*2610*/  BAR.SYNC.DEFER_BLOCKING 0x0 ;  /* 0x0000000000007b1d */ /* 0x000fe20000010000 */
[CC--:B------:R-:W-:Y:S02]  /*2620*/  ISETP.GE.AND P3, PT, R7.reuse, R5.reuse, PT ;  /* 0x000000050700720c */ /* 0x0c0fe40003f66270 */
[-C--:B------:R-:W-:Y:S02]  /*2630*/  ISETP.GE.AND P0, PT, R7, R2.reuse, PT ;  /* 0x000000020700720c */ /* 0x080fe40003f06270 */
[C---:B------:R-:W-:Y:S01]  /*2640*/  ISETP.GE.AND P4, PT, R6.reuse, R5, PT ;  /* 0x000000050600720c */ /* 0x040fe20003f86270 */
[----:B-1----:R-:W-:Y:S01]  /*2650*/  FMUL.FTZ R4, R27, UR8 ;  /* 0x000000081b047c20 */ /* 0x002fe20008410000 */
[----:B------:R-:W-:Y:S01]  /*2660*/  ISETP.GE.AND P5, PT, R6, R2, PT ;  /* 0x000000020600720c */ /* 0x000fe20003fa6270 */
[----:B------:R-:W-:Y:S01]  /*2670*/  HMMA.16816.F32 R24, R20, R48, RZ ;  /* 0x000000301418723c */ /* 0x000fe200000018ff */
[----:B------:R-:W-:Y:S01]  /*2680*/  FSEL R69, R74, -INF , !P4 ;  /* 0xff8000004a457808 */ /* 0x000fe20006000000 */
[----:B------:R1:W4:Y:S01]  /*2690*/  MUFU.TANH R155, R4 ;  /* 0x00000004009b7308 */ /* 0x0003220000002400 */
[----:B------:R-:W-:-:S02]  /*26a0*/  FSEL R85, R85, -INF , !P3 ;  /* 0xff80000055557808 */ /* 0x000fc40005800000 */
[----:B------:R-:W-:Y:S02]  /*26b0*/  FSEL R87, R87, -INF , !P5 ;  /* 0xff80000057577808 */ /* 0x000fe40006800000 */
[----:B------:R-:W-:-:S13]  /*26c0*/  FSEL R86, R86, -INF , !P0 ;  /* 0xff80000056567808 */ /* 0x000fda0004000000 */
[----:B------:R-:W-:Y:S01]  /*26d0*/  HMMA.16816.F32 R24, R12, R52, R24 ;  /* 0x000000340c18723c */ /* 0x000fe20000001818 */
[C-C-:B-1----:R-:W-:Y:S02]  /*26e0*/  VIADDMNMX R4, R3.reuse, 0x40, R72.reuse, PT ;  /* 0x0000004003047846 */ /* 0x142fe40003800148 */
[----:B------:R-:W-:Y:S02]  /*26f0*/  VIADDMNMX R3, R3, 0x48, R72, PT ;  /* 0x0000004803037846 */ /* 0x000fe40003800148 */
[CC--:B------:R-:W-:Y:S02]  /*2700*/  ISETP.GE.AND P1, PT, R7.reuse, R4.reuse, PT ;  /* 0x000000040700720c */ /* 0x0c0fe40003f26270 */
[----:B------:R-:W-:Y:S01]  /*2710*/  ISETP.GE.AND P2, PT, R7, R3, PT ;  /* 0x000000030700720c */ /* 0x000fe20003f46270 */
[C---:B------:R-:W-:Y:S01]  /*2720*/  VIADD R7, R6.reuse, 0x8 ;  /* 0x0000000806077836 */ /* 0x040fe20000000000 */
[----:B------:R-:W-:Y:S02]  /*2730*/  ISETP.GE.AND P6, PT, R6, R4, PT ;  /* 0x000000040600720c */ /* 0x000fe40003fc6270 */
[----:B------:R-:W-:-:S02]  /*2740*/  FSEL R64, R90, -INF , !P1 ;  /* 0xff8000005a407808 */ /* 0x000fc40004800000 */
[C---:B------:R-:W-:Y:S02]  /*2750*/  ISETP.GE.AND P4, PT, R7.reuse, R4, PT ;  /* 0x000000040700720c */ /* 0x040fe40003f86270 */
[C---:B------:R-:W-:Y:S02]  /*2760*/  ISETP.GE.AND P3, PT, R7.reuse, R5, PT ;  /* 0x000000050700720c */ /* 0x040fe40003f66270 */
[C---:B------:R-:W-:Y:S02]  /*2770*/  ISETP.GE.AND P5, PT, R7.reuse, R2, PT ;  /* 0x000000020700720c */ /* 0x040fe40003fa6270 */
[-C--:B------:R-:W-:Y:S01]  /*2780*/  ISETP.GE.AND P0, PT, R7, R3.reuse, PT ;  /* 0x000000030700720c */ /* 0x080fe20003f06270 */
[----:B------:R-:W-:Y:S01]  /*2790*/  VIADD R7, R6, 0x9 ;  /* 0x0000000906077836 */ /* 0x000fe20000000000 */
[----:B------:R-:W-:Y:S01]  /*27a0*/  FSEL R57, R93, -INF , !P6 ;  /* 0xff8000005d397808 */ /* 0x000fe20007000000 */
[----:B------:R-:W-:Y:S01]  /*27b0*/  FMUL.FTZ R24, R24, UR8 ;  /* 0x0000000818187c20 */ /* 0x000fe20008410000 */
[----:B------:R-:W-:Y:S01]  /*27c0*/  ISETP.GE.AND P6, PT, R6, R3, PT ;  /* 0x000000030600720c */ /* 0x000fe20003fc6270 */
[----:B------:R-:W-:Y:S01]  /*27d0*/  FMUL.FTZ R25, R25, UR8 ;  /* 0x0000000819197c20 */ /* 0x000fe20008410000 */
[----:B------:R-:W-:Y:S01]  /*27e0*/  FSEL R74, R76, -INF , !P2 ;  /* 0xff8000004c4a7808 */ /* 0x000fe20005000000 */
[----:B------:R1:W4:Y:S01]  /*27f0*/  MUFU.TANH R141, R24 ;  /* 0x00000018008d7308 */ /* 0x0003220000002400 */
[----:B------:R-:W-:Y:S01]  /*2800*/  FSEL R73, R77, -INF , !P6 ;  /* 0xff8000004d497808 */ /* 0x000fe20007000000 */
[----:B------:R-:W-:Y:S01]  /*2810*/  FMUL.FTZ R26, R26, UR8 ;  /* 0x000000081a1a7c20 */ /* 0x000fe20008410000 */
[----:B------:R-:W-:Y:S01]  /*2820*/  FSEL R60, R94, -INF , !P4 ;  /* 0xff8000005e3c7808 */ /* 0x000fe20006000000 */
[----:B------:R-:W-:Y:S01]  /*2830*/  FMUL.FTZ R27, R27, UR8 ;  /* 0x000000081b1b7c20 */ /* 0x000fe20008410000 */
[----:B------:R-:W-:-:S02]  /*2840*/  ISETP.GE.AND P1, PT, R7, R5, PT ;  /* 0x000000050700720c */ /* 0x000fc40003f26270 */
[C---:B------:R-:W-:Y:S01]  /*2850*/  ISETP.GE.AND P6, PT, R7.reuse, R2, PT ;  /* 0x000000020700720c */ /* 0x040fe20003fc6270 */
[----:B------:R5:W4:Y:S01]  /*2860*/  MUFU.TANH R139, R25 ;  /* 0x00000019008b7308 */ /* 0x000b220000002400 */
[C---:B------:R-:W-:Y:S02]  /*2870*/  ISETP.GE.AND P2, PT, R7.reuse, R4, PT ;  /* 0x000000040700720c */ /* 0x040fe40003f46270 */
[----:B------:R-:W-:Y:S01]  /*2880*/  ISETP.GE.AND P4, PT, R7, R3, PT ;  /* 0x000000030700720c */ /* 0x000fe20003f86270 */
[----:B------:R-:W-:Y:S01]  /*2890*/  VIADD R7, R6, 0x10 ;  /* 0x0000001006077836 */ /* 0x000fe20000000000 */
[----:B------:R-:W-:Y:S02]  /*28a0*/  FSEL R68, R88, -INF , !P0 ;  /* 0xff80000058447808 */ /* 0x000fe40004000000 */
[----:B------:R-:W-:Y:S01]  /*28b0*/  FSEL R75, R75, -INF , !P3 ;  /* 0xff8000004b4b7808 */ /* 0x000fe20005800000 */
[----:B------:R3:W4:Y:S01]  /*28c0*/  MUFU.TANH R138, R26 ;  /* 0x0000001a008a7308 */ /* 0x0007220000002400 */
[----:B------:R-:W-:Y:S01]  /*28d0*/  ISETP.GE.AND P0, PT, R7, R5, PT ;  /* 0x000000050700720c */ /* 0x000fe20003f06270 */
[----:B-1----:R-:W-:Y:S01]  /*28e0*/  VIADD R24, R6, 0x11 ;  /* 0x0000001106187836 */ /* 0x002fe20000000000 */
[----:B------:R-:W-:-:S02]  /*28f0*/  FSEL R80, R80, -INF , !P5 ;  /* 0xff80000050507808 */ /* 0x000fc40006800000 */
[----:B------:R-:W-:Y:S02]  /*2900*/  FSEL R81, R81, -INF , !P1 ;  /* 0xff80000051517808 */ /* 0x000fe40004800000 */
[----:B------:R-:W-:Y:S01]  /*2910*/  FSEL R83, R83, -INF , !P6 ;  /* 0xff80000053537808 */ /* 0x000fe20007000000 */
[----:B------:R-:W1:Y:S01]  /*2920*/  MUFU.TANH R136, R27 ;  /* 0x0000001b00887308 */ /* 0x000e620000002400 */
[----:B------:R-:W-:Y:S01]  /*2930*/  FSEL R61, R112, -INF , !P2 ;  /* 0xff800000703d7808 */ /* 0x000fe20005000000 */
[----:B-----5:R-:W-:Y:S01]  /*2940*/  FMUL.FTZ R25, R32, UR8 ;  /* 0x0000000820197c20 */ /* 0x020fe20008410000 */
[----:B------:R-:W-:Y:S02]  /*2950*/  FSEL R76, R110, -INF , !P4 ;  /* 0xff8000006e4c7808 */ /* 0x000fe40006000000 */
[----:B------:R-:W-:Y:S02]  /*2960*/  FSEL R102, R102, -INF , !P0 ;  /* 0xff80000066667808 */ /* 0x000fe40004000000 */
[C---:B------:R-:W-:Y:S01]  /*2970*/  ISETP.GE.AND P3, PT, R7.reuse, R2, PT ;  /* 0x000000020700720c */ /* 0x040fe20003f66270 */
[----:B------:R5:W1:Y:S01]  /*2980*/  MUFU.TANH R134, R25 ;  /* 0x0000001900867308 */ /* 0x000a620000002400 */
[C---:B------:R-:W-:Y:S01]  /*2990*/  ISETP.GE.AND P5, PT, R7.reuse, R4, PT ;  /* 0x000000040700720c */ /* 0x040fe20003fa6270 */
[----:B---3--:R-:W-:Y:S01]  /*29a0*/  FMUL.FTZ R26, R34, UR8 ;  /* 0x00000008221a7c20 */ /* 0x008fe20008410000 */
[----:B------:R-:W-:Y:S01]  /*29b0*/  ISETP.GE.AND P1, PT, R7, R3, PT ;  /* 0x000000030700720c */ /* 0x000fe20003f26270 */
[----:B------:R-:W-:Y:S01]  /*29c0*/  VIADD R7, R6, 0x18 ;  /* 0x0000001806077836 */ /* 0x000fe20000000000 */
[----:B------:R-:W-:-:S02]  /*29d0*/  ISETP.GE.AND P6, PT, R24, R5, PT ;  /* 0x000000051800720c */ /* 0x000fc40003fc6270 */
[C---:B------:R-:W-:Y:S01]  /*29e0*/  ISETP.GE.AND P2, PT, R24.reuse, R2, PT ;  /* 0x000000021800720c */ /* 0x040fe20003f46270 */
[----:B------:R-:W-:Y:S01]  /*29f0*/  MUFU.TANH R110, R29 ;  /* 0x0000001d006e7308 */ /* 0x000fe20000002400 */
[CC--:B------:R-:W-:Y:S02]  /*2a00*/  ISETP.GE.AND P4, PT, R24.reuse, R4.reuse, PT ;  /* 0x000000041800720c */ /* 0x0c0fe40003f86270 */
[----:B------:R-:W-:Y:S01]  /*2a10*/  ISETP.GE.AND P0, PT, R24, R3, PT ;  /* 0x000000031800720c */ /* 0x000fe20003f06270 */
[----:B------:R-:W-:Y:S01]  /*2a20*/  FMUL.FTZ R24, R33, UR8 ;  /* 0x0000000821187c20 */ /* 0x000fe20008410000 */
[----:B------:R-:W-:Y:S02]  /*2a30*/  FSEL R105, R105, -INF , !P6 ;  /* 0xff80000069697808 */ /* 0x000fe40007000000 */
[----:B------:R-:W-:Y:S01]  /*2a40*/  ISETP.GE.AND P6, PT, R7, R4, PT ;  /* 0x000000040700720c */ /* 0x000fe20003fc6270 */
[----:B------:R3:W1:Y:S01]  /*2a50*/  MUFU.TANH R135, R24 ;  /* 0x0000001800877308 */ /* 0x0006620000002400 */
[----:B------:R-:W-:Y:S01]  /*2a60*/  FSEL R79, R79, -INF , !P4 ;  /* 0xff8000004f4f7808 */ /* 0x000fe20006000000 */
[----:B-----5:R-:W-:Y:S01]  /*2a70*/  FMUL.FTZ R25, R35, UR8 ;  /* 0x0000000823197c20 */ /* 0x020fe20008410000 */
[----:B------:R-:W-:Y:S01]  /*2a80*/  FSEL R84, R84, -INF , !P1 ;  /* 0xff80000054547808 */ /* 0x000fe20004800000 */
[----:B------:R-:W-:Y:S01]  /*2a90*/  HMMA.16816.F32 R32, R16, R40, RZ ;  /* 0x000000281020723c */ /* 0x000fe200000018ff */
[----:B------:R-:W-:-:S02]  /*2aa0*/  FSEL R89, R89, -INF , !P0 ;  /* 0xff80000059597808 */ /* 0x000fc40004000000 */
[----:B------:R-:W-:Y:S01]  /*2ab0*/  FSEL R78, R78, -INF , !P6 ;  /* 0xff8000004e4e7808 */ /* 0x000fe20007000000 */
[----:B------:R5:W-:Y:S01]  /*2ac0*/  MUFU.TANH R114, R25 ;  /* 0x0000001900727308 */ /* 0x000be20000002400 */
[----:B------:R-:W-:Y:S02]  /*2ad0*/  FSEL R109, R109, -INF , !P3 ;  /* 0xff8000006d6d7808 */ /* 0x000fe40005800000 */
[----:B------:R-:W-:Y:S02]  /*2ae0*/  FSEL R111, R111, -INF , !P2 ;  /* 0xff8000006f6f7808 */ /* 0x000fe40005000000 */
[----:B------:R-:W-:Y:S02]  /*2af0*/  FSEL R82, R82, -INF , !P5 ;  /* 0xff80000052527808 */ /* 0x000fe40006800000 */
[C---:B------:R-:W-:Y:S01]  /*2b00*/  ISETP.GE.AND P3, PT, R7.reuse, R5, PT ;  /* 0x000000050700720c */ /* 0x040fe20003f66270 */
[----:B------:R-:W1:Y:S01]  /*2b10*/  MUFU.TANH R115, R26 ;  /* 0x0000001a00737308 */ /* 0x000e620000002400 */
[C---:B------:R-:W-:Y:S01]  /*2b20*/  ISETP.GE.AND P2, PT, R7.reuse, R2, PT ;  /* 0x000000020700720c */ /* 0x040fe20003f46270 */
[C---:B---3--:R-:W-:Y:S01]  /*2b30*/  VIADD R24, R6.reuse, 0x19 ;  /* 0x0000001906187836 */ /* 0x048fe20000000000 */
[----:B------:R-:W-:Y:S01]  /*2b40*/  ISETP.GE.AND P5, PT, R7, R3, PT ;  /* 0x000000030700720c */ /* 0x000fe20003fa6270 */
[----:B------:R-:W-:Y:S01]  /*2b50*/  VIADD R7, R6, 0x20 ;  /* 0x0000002006077836 */ /* 0x000fe20000000000 */
[----:B------:R-:W-:-:S02]  /*2b60*/  FSEL R95, R95, -INF , !P3 ;  /* 0xff8000005f5f7808 */ /* 0x000fc40005800000 */
[C---:B------:R-:W-:Y:S01]  /*2b70*/  ISETP.GE.AND P4, PT, R24.reuse, R5, PT ;  /* 0x000000051800720c */ /* 0x040fe20003f86270 */
[----:B------:R-:W-:Y:S01]  /*2b80*/  HMMA.16816.F32 R36, R8, R44, R32 ;  /* 0x0000002c0824723c */ /* 0x000fe20000001820 */
[C---:B------:R-:W-:Y:S01]  /*2b90*/  ISETP.GE.AND P1, PT, R24.reuse, R2, PT ;  /* 0x000000021800720c */ /* 0x040fe20003f26270 */
[----:B-----5:R-:W-:Y:S01]  /*2ba0*/  FMUL.FTZ R25, R31, UR8 ;  /* 0x000000081f197c20 */ /* 0x020fe20008410000 */
[C---:B------:R-:W-:Y:S02]  /*2bb0*/  ISETP.GE.AND P0, PT, R24.reuse, R4, PT ;  /* 0x000000041800720c */ /* 0x040fe40003f06270 */
[----:B------:R-:W-:Y:S01]  /*2bc0*/  ISETP.GE.AND P6, PT, R24, R3, PT ;  /* 0x000000031800720c */ /* 0x000fe20003fc6270 */
[----:B------:R-:W-:Y:S01]  /*2bd0*/  FMUL.FTZ R24, R28, UR8 ;  /* 0x000000081c187c20 */ /* 0x000fe20008410000 */
[----:B------:R-:W-:Y:S01]  /*2be0*/  FSEL R91, R91, -INF , !P5 ;  /* 0xff8000005b5b7808 */ /* 0x000fe20006800000 */
[----:B------:R-:W-:Y:S01]  /*2bf0*/  HMMA.16816.F32 R28, R16, R70, RZ ;  /* 0x00000046101c723c */ /* 0x000fe200000018ff */
[----:B------:R-:W-:Y:S01]  /*2c00*/  FSEL R103, R103, -INF , !P2 ;  /* 0xff80000067677808 */ /* 0x000fe20005000000 */
[----:B------:R3:W5:Y:S01]  /*2c10*/  MUFU.TANH R112, R24 ;  /* 0x0000001800707308 */ /* 0x0007620000002400 */
[----:B------:R-:W-:-:S02]  /*2c20*/  FSEL R100, R100, -INF , !P4 ;  /* 0xff80000064647808 */ /* 0x000fc40006000000 */
[C---:B------:R-:W-:Y:S02]  /*2c30*/  ISETP.GE.AND P5, PT, R7.reuse, R5, PT ;  /* 0x000000050700720c */ /* 0x040fe40003fa6270 */
[C---:B------:R-:W-:Y:S02]  /*2c40*/  ISETP.GE.AND P3, PT, R7.reuse, R2, PT ;  /* 0x000000020700720c */ /* 0x040fe40003f66270 */
[C---:B------:R-:W-:Y:S01]  /*2c50*/  ISETP.GE.AND P2, PT, R7.reuse, R4, PT ;  /* 0x000000040700720c */ /* 0x040fe20003f46270 */
[----:B------:R-:W-:Y:S01]  /*2c60*/  MUFU.TANH R128, R25 ;  /* 0x0000001900807308 */ /* 0x000fe20000002400 */
[----:B------:R-:W-:Y:S01]  /*2c70*/  ISETP.GE.AND P4, PT, R7, R3, PT ;  /* 0x000000030700720c */ /* 0x000fe20003f86270 */
[----:B------:R-:W-:Y:S01]  /*2c80*/  VIADD R7, R6, 0x21 ;  /* 0x0000002106077836 */ /* 0x000fe20000000000 */
[----:B------:R-:W-:Y:S01]  /*2c90*/  FSEL R99, R99, -INF , !P1 ;  /* 0xff80000063637808 */ /* 0x000fe20004800000 */
[----:B------:R-:W-:Y:S01]  /*2ca0*/  FMUL.FTZ R36, R36, UR8 ;  /* 0x0000000824247c20 */ /* 0x000fe20008410000 */
[----:B------:R-:W-:Y:S01]  /*2cb0*/  FSEL R72, R106, -INF , !P0 ;  /* 0xff8000006a487808 */ /* 0x000fe20004000000 */
[----:B------:R-:W-:Y:S01]  /*2cc0*/  FMUL.FTZ R37, R37, UR8 ;  /* 0x0000000825257c20 */ /* 0x000fe20008410000 */
[----:B------:R-:W-:Y:S01]  /*2cd0*/  ISETP.GE.AND P1, PT, R7, R5, PT ;  /* 0x000000050700720c */ /* 0x000fe20003f26270 */
[----:B------:R-:W-:Y:S01]  /*2ce0*/  FMUL.FTZ R38, R38, UR8 ;  /* 0x0000000826267c20 */ /* 0x000fe20008410000 */
[----:B------:R-:W-:Y:S01]  /*2cf0*/  FSEL R88, R92, -INF , !P6 ;  /* 0xff8000005c587808 */ /* 0x000fe20007000000 */
[----:B------:R-:W-:Y:S01]  /*2d00*/  HMMA.16816.F32 R32, R8, R66, R28 ;  /* 0x000000420820723c */ /* 0x000fe2000000181c */
[----:B---3--:R-:W-:Y:S01]  /*2d10*/  VIADD R24, R6, 0x28 ;  /* 0x0000002806187836 */ /* 0x008fe20000000000 */
[----:B------:R-:W-:Y:S01]  /*2d20*/  FSEL R124, R124, -INF , !P5 ;  /* 0xff8000007c7c7808 */ /* 0x000fe20006800000 */
[----:B------:R-:W-:Y:S01]  /*2d30*/  FMUL.FTZ R39, R39, UR8 ;  /* 0x0000000827277c20 */ /* 0x000fe20008410000 */
[C---:B------:R-:W-:Y:S01]  /*2d40*/  ISETP.GE.AND P0, PT, R7.reuse, R2, PT ;  /* 0x000000020700720c */ /* 0x040fe20003f06270 */
[----:B------:R-:W3:Y:S01]  /*2d50*/  MUFU.TANH R92, R36 ;  /* 0x00000024005c7308 */ /* 0x000ee20000002400 */
[----:B------:R-:W-:-:S02]  /*2d60*/  ISETP.GE.AND P6, PT, R7, R4, PT ;  /* 0x000000040700720c */ /* 0x000fc40003fc6270 */
[----:B------:R-:W-:Y:S01]  /*2d70*/  HMMA.16816.F32 R28, R16, R58, RZ ;  /* 0x0000003a101c723c */ /* 0x000fe200000018ff */
[----:B------:R-:W-:Y:S01]  /*2d80*/  ISETP.GE.AND P5, PT, R7, R3, PT ;  /* 0x000000030700720c */ /* 0x000fe20003fa6270 */
[----:B------:R-:W-:Y:S01]  /*2d90*/  VIADD R7, R6, 0x29 ;  /* 0x0000002906077836 */ /* 0x000fe20000000000 */
[----:B------:R-:W-:Y:S02]  /*2da0*/  FSEL R125, R125, -INF , !P1 ;  /* 0xff8000007d7d7808 */ /* 0x000fe40004800000 */
[----:B------:R-:W-:Y:S01]  /*2db0*/  ISETP.GE.AND P1, PT, R24, R4, PT ;  /* 0x000000041800720c */ /* 0x000fe20003f26270 */
[----:B------:R-:W3:Y:S01]  /*2dc0*/  MUFU.TANH R90, R37 ;  /* 0x00000025005a7308 */ /* 0x000ee20000002400 */
[----:B------:R-:W-:Y:S02]  /*2dd0*/  FSEL R96, R96, -INF , !P6 ;  /* 0xff80000060607808 */ /* 0x000fe40007000000 */
[----:B------:R-:W-:Y:S02]  /*2de0*/  FSEL R108, R108, -INF , !P4 ;  /* 0xff8000006c6c7808 */ /* 0x000fe40006000000 */
[----:B------:R-:W-:Y:S01]  /*2df0*/  FSEL R113, R113, -INF , !P5 ;  /* 0xff80000071717808 */ /* 0x000fe20006800000 */
[----:B------:R-:W-:Y:S01]  /*2e00*/  FMUL.FTZ R32, R32, UR8 ;  /* 0x0000000820207c20 */ /* 0x000fe20008410000 */
[----:B------:R-:W-:Y:S01]  /*2e10*/  FSEL R101, R101, -INF , !P1 ;  /* 0xff80000065657808 */ /* 0x000fe20004800000 */
[----:B------:R-:W3:Y:S01]  /*2e20*/  MUFU.TANH R65, R38 ;  /* 0x0000002600417308 */ /* 0x000ee20000002400 */
[----:B------:R-:W-:Y:S01]  /*2e30*/  FSEL R131, R131, -INF , !P3 ;  /* 0xff80000083837808 */ /* 0x000fe20005800000 */
[----:B------:R-:W-:Y:S01]  /*2e40*/  FMUL.FTZ R33, R33, UR8 ;  /* 0x0000000821217c20 */ /* 0x000fe20008410000 */
[----:B------:R-:W-:Y:S01]  /*2e50*/  FSEL R132, R132, -INF , !P0 ;  /* 0xff80000084847808 */ /* 0x000fe20004000000 */
[----:B------:R-:W-:Y:S01]  /*2e60*/  FMUL.FTZ R34, R34, UR8 ;  /* 0x0000000822227c20 */ /* 0x000fe20008410000 */
[----:B------:R-:W-:Y:S01]  /*2e70*/  FSEL R98, R98, -INF , !P2 ;  /* 0xff80000062627808 */ /* 0x000fe20005000000 */
[----:B------:R-:W-:Y:S01]  /*2e80*/  FMUL.FTZ R35, R35, UR8 ;  /* 0x0000000823237c20 */ /* 0x000fe20008410000 */
[C---:B------:R-:W-:Y:S01]  /*2e90*/  ISETP.GE.AND P6, PT, R7.reuse, R5, PT ;  /* 0x000000050700720c */ /* 0x040fe20003fc6270 */
[----:B------:R2:W3:Y:S01]  /*2ea0*/  MUFU.TANH R106, R39 ;  /* 0x00000027006a7308 */ /* 0x0004e20000002400 */
[----:B------:R-:W-:-:S02]  /*2eb0*/  ISETP.GE.AND P4, PT, R7, R2, PT ;  /* 0x000000020700720c */ /* 0x000fc40003f86270 */
[C---:B------:R-:W-:Y:S02]  /*2ec0*/  ISETP.GE.AND P5, PT, R7.reuse, R4, PT ;  /* 0x000000040700720c */ /* 0x040fe40003fa6270 */
[----:B------:R-:W-:Y:S01]  /*2ed0*/  ISETP.GE.AND P1, PT, R7, R3, PT ;  /* 0x000000030700720c */ /* 0x000fe20003f26270 */
[----:B------:R-:W-:Y:S01]  /*2ee0*/  VIADD R7, R6, 0x30 ;  /* 0x0000003006077836 */ /* 0x000fe20000000000 */
[C---:B------:R-:W-:Y:S01]  /*2ef0*/  ISETP.GE.AND P3, PT, R24.reuse, R5, PT ;  /* 0x000000051800720c */ /* 0x040fe20003f66270 */
[----:B------:R-:W-:Y:S01]  /*2f00*/  MUFU.TANH R94, R32 ;  /* 0x00000020005e7308 */ /* 0x000fe20000002400 */
[C---:B------:R-:W-:Y:S02]  /*2f10*/  ISETP.GE.AND P0, PT, R24.reuse, R2, PT ;  /* 0x000000021800720c */ /* 0x040fe40003f06270 */
[----:B------:R-:W-:Y:S01]  /*2f20*/  ISETP.GE.AND P2, PT, R24, R3, PT ;  /* 0x000000031800720c */ /* 0x000fe20003f46270 */
[----:B------:R-:W-:Y:S01]  /*2f30*/  VIADD R24, R6, 0x31 ;  /* 0x0000003106187836 */ /* 0x000fe20000000000 */
[----:B------:R-:W-:-:S02]  /*2f40*/  FSEL R117, R117, -INF , !P3 ;  /* 0xff80000075757808 */ /* 0x000fc40005800000 */
[----:B------:R-:W-:Y:S01]  /*2f50*/  FSEL R107, R107, -INF , !P2 ;  /* 0xff8000006b6b7808 */ /* 0x000fe20005000000 */
[----:B------:R-:W-:Y:S01]  /*2f60*/  MUFU.TANH R93, R33 ;  /* 0x00000021005d7308 */ /* 0x000fe20000002400 */
[----:B------:R-:W-:Y:S01]  /*2f70*/  FSEL R127, R127, -INF , !P0 ;  /* 0xff8000007f7f7808 */ /* 0x000fe20004000000 */
[----:B--2---:R-:W-:Y:S01]  /*2f80*/  HMMA.16816.F32 R36, R8, R62, R28 ;  /* 0x0000003e0824723c */ /* 0x004fe2000000181c */
[----:B------:R-:W-:Y:S02]  /*2f90*/  FSEL R120, R120, -INF , !P6 ;  /* 0xff80000078787808 */ /* 0x000fe40007000000 */
[C---:B------:R-:W-:Y:S02]  /*2fa0*/  ISETP.GE.AND P2, PT, R7.reuse, R5, PT ;  /* 0x000000050700720c */ /* 0x040fe40003f46270 */
[C---:B------:R-:W-:Y:S01]  /*2fb0*/  ISETP.GE.AND P3, PT, R7.reuse, R2, PT ;  /* 0x000000020700720c */ /* 0x040fe20003f66270 */
[----:B------:R-:W2:Y:S01]  /*2fc0*/  MUFU.TANH R77, R34 ;  /* 0x00000022004d7308 */ /* 0x000ea20000002400 */
[C---:B------:R-:W-:Y:S01]  /*2fd0*/  ISETP.GE.AND P0, PT, R7.reuse, R4, PT ;  /* 0x000000040700720c */ /* 0x040fe20003f06270 */
[----:B------:R-:W-:Y:S01]  /*2fe0*/  HMMA.16816.F32 R28, R16, R50, RZ ;  /* 0x00000032101c723c */ /* 0x000fe200000018ff */
[----:B------:R-:W-:Y:S01]  /*2ff0*/  ISETP.GE.AND P6, PT, R7, R3, PT ;  /* 0x000000030700720c */ /* 0x000fe20003fc6270 */
[----:B------:R-:W-:Y:S01]  /*3000*/  VIADD R7, R6, 0x38 ;  /* 0x0000003806077836 */ /* 0x000fe20000000000 */
[----:B------:R-:W-:-:S02]  /*3010*/  FSEL R123, R123, -INF , !P4 ;  /* 0xff8000007b7b7808 */ /* 0x000fc40006000000 */
[----:B------:R-:W-:Y:S01]  /*3020*/  FSEL R97, R97, -INF , !P5 ;  /* 0xff80000061617808 */ /* 0x000fe20006800000 */
[----:B------:R4:W-:Y:S01]  /*3030*/  MUFU.TANH R56, R35 ;  /* 0x0000002300387308 */ /* 0x0009e20000002400 */
[C---:B------:R-:W-:Y:S01]  /*3040*/  ISETP.GE.AND P4, PT, R24.reuse, R5, PT ;  /* 0x000000051800720c */ /* 0x040fe20003f86270 */
[----:B------:R-:W-:Y:S01]  /*3050*/  HMMA.16816.F32 R16, R16, R42, RZ ;  /* 0x0000002a1010723c */ /* 0x000fe200000018ff */
[----:B------:R-:W-:Y:S02]  /*3060*/  ISETP.GE.AND P5, PT, R24, R2, PT ;  /* 0x000000021800720c */ /* 0x000fe40003fa6270 */
[----:B------:R-:W-:Y:S01]  /*3070*/  FSEL R152, R152, -INF , !P4 ;  /* 0xff80000098987808 */ /* 0x000fe20006000000 */
[----:B------:R-:W-:Y:S01]  /*3080*/  FMUL.FTZ R36, R36, UR8 ;  /* 0x0000000824247c20 */ /* 0x000fe20008410000 */
[----:B------:R-:W-:Y:S01]  /*3090*/  FSEL R153, R153, -INF , !P3 ;  /* 0xff80000099997808 */ /* 0x000fe20005800000 */
[----:B------:R-:W-:Y:S01]  /*30a0*/  FMUL.FTZ R37, R37, UR8 ;  /* 0x0000000825257c20 */ /* 0x000fe20008410000 */
[----:B------:R-:W-:Y:S01]  /*30b0*/  FSEL R154, R154, -INF , !P5 ;  /* 0xff8000009a9a7808 */ /* 0x000fe20006800000 */
[----:B------:R-:W2:Y:S01]  /*30c0*/  MUFU.TANH R53, R36 ;  /* 0x0000002400357308 */ /* 0x000ea20000002400 */
[----:B------:R-:W-:Y:S01]  /*30d0*/  FSEL R121, R121, -INF , !P0 ;  /* 0xff80000079797808 */ /* 0x000fe20004000000 */
[----:B------:R-:W-:Y:S01]  /*30e0*/  FMUL.FTZ R38, R38, UR8 ;  /* 0x0000000826267c20 */ /* 0x000fe20008410000 */
[----:B------:R-:W-:-:S02]  /*30f0*/  FSEL R104, R104, -INF , !P1 ;  /* 0xff80000068687808 */ /* 0x000fc40004800000 */
[----:B------:R-:W-:Y:S02]  /*3100*/  FSEL R151, R151, -INF , !P2 ;  /* 0xff80000097977808 */ /* 0x000fe40005000000 */
[C---:B------:R-:W-:Y:S01]  /*3110*/  ISETP.GE.AND P4, PT, R7.reuse, R4, PT ;  /* 0x000000040700720c */ /* 0x040fe20003f86270 */
[C---:B----4-:R-:W-:Y:S01]  /*3120*/  HMMA.16816.F32 R32, R8.reuse, R54, R28 ;  /* 0x000000360820723c */ /* 0x050fe2000000181c */
[C---:B------:R-:W-:Y:S01]  /*3130*/  ISETP.GE.AND P3, PT, R7.reuse, R5, PT ;  /* 0x000000050700720c */ /* 0x040fe20003f66270 */
[----:B------:R-:W4:Y:S01]  /*3140*/  MUFU.TANH R49, R38 ;  /* 0x0000002600317308 */ /* 0x000f220000002400 */
[C---:B------:R-:W-:Y:S02]  /*3150*/  ISETP.GE.AND P5, PT, R7.reuse, R2, PT ;  /* 0x000000020700720c */ /* 0x040fe40003fa6270 */
[-C--:B------:R-:W-:Y:S01]  /*3160*/  ISETP.GE.AND P0, PT, R7, R3.reuse, PT ;  /* 0x000000030700720c */ /* 0x080fe20003f06270 */
[----:B------:R-:W-:Y:S01]  /*3170*/  VIADD R7, R6, 0x39 ;  /* 0x0000003906077836 */ /* 0x000fe20000000000 */
[C---:B------:R-:W-:Y:S01]  /*3180*/  ISETP.GE.AND P1, PT, R24.reuse, R4, PT ;  /* 0x000000041800720c */ /* 0x040fe20003f26270 */
[----:B------:R-:W-:Y:S01]  /*3190*/  HMMA.16816.F32 R28, R8, R46, R16 ;  /* 0x0000002e081c723c */ /* 0x000fe20000001810 */
[----:B------:R-:W-:Y:S01]  /*31a0*/  ISETP.GE.AND P2, PT, R24, R3, PT ;  /* 0x000000031800720c */ /* 0x000fe20003f46270 */
[----:B------:R-:W-:Y:S01]  /*31b0*/  VIADD R24, R6, 0x40 ;  /* 0x0000004006187836 */ /* 0x000fe20000000000 */
[----:B------:R-:W-:Y:S01]  /*31c0*/  FSEL R119, R119, -INF , !P1 ;  /* 0xff80000077777808 */ /* 0x000fe20004800000 */
[----:B------:R-:W-:Y:S01]  /*31d0*/  FMUL.FTZ R8, R39, UR8 ;  /* 0x0000000827087c20 */ /* 0x000fe20008410000 */
[----:B------:R-:W-:Y:S01]  /*31e0*/  FSEL R129, R129, -INF , !P6 ;  /* 0xff80000081817808 */ /* 0x000fe20007000000 */
[----:B------:R-:W-:Y:S01]  /*31f0*/  MUFU.TANH R52, R37 ;  /* 0x0000002500347308 */ /* 0x000fe20000002400 */
[----:B------:R-:W-:Y:S01]  /*3200*/  FSEL R130, R130, -INF , !P2 ;  /* 0xff80000082827808 */ /* 0x000fe20005000000 */
[----:B------:R-:W-:Y:S01]  /*3210*/  HMMA.16816.F32 R16, R20, R70, RZ ;  /* 0x000000461410723c */ /* 0x000fe200000018ff */
[----:B------:R-:W-:-:S02]  /*3220*/  FSEL R118, R118, -INF , !P4 ;  /* 0xff80000076767808 */ /* 0x000fc40006000000 */
[C---:B------:R-:W-:Y:S01]  /*3230*/  ISETP.GE.AND P1, PT, R7.reuse, R5, PT ;  /* 0x000000050700720c */ /* 0x040fe20003f26270 */
[----:B------:R-:W-:Y:S01]  /*3240*/  FMUL.FTZ R32, R32, UR8 ;  /* 0x0000000820207c20 */ /* 0x000fe20008410000 */
[C---:B------:R-:W-:Y:S01]  /*3250*/  ISETP.GE.AND P6, PT, R7.reuse, R2, PT ;  /* 0x000000020700720c */ /* 0x040fe20003fc6270 */
[----:B------:R1:W-:Y:S01]  /*3260*/  MUFU.TANH R48, R8 ;  /* 0x0000000800307308 */ /* 0x0003e20000002400 */
[----:B------:R-:W-:Y:S01]  /*3270*/  ISETP.GE.AND P2, PT, R7, R4, PT ;  /* 0x000000040700720c */ /* 0x000fe20003f46270 */
[----:B------:R-:W-:Y:S01]  /*3280*/  FMUL.FTZ R33, R33, UR8 ;  /* 0x0000000821217c20 */ /* 0x000fe20008410000 */
[----:B------:R-:W-:Y:S01]  /*3290*/  ISETP.GE.AND P4, PT, R7, R3, PT ;  /* 0x000000030700720c */ /* 0x000fe20003f86270 */
[----:B------:R-:W-:Y:S01]  /*32a0*/  VIADD R7, R6, 0x41 ;  /* 0x0000004106077836 */ /* 0x000fe20000000000 */
[----:B------:R-:W-:Y:S01]  /*32b0*/  FSEL R133, R133, -INF , !P0 ;  /* 0xff80000085857808 */ /* 0x000fe20004000000 */
[----:B------:R-:W-:Y:S01]  /*32c0*/  FMUL.FTZ R28, R28, UR8 ;  /* 0x000000081c1c7c20 */ /* 0x000fe20008410000 */
[-C--:B------:R-:W-:Y:S01]  /*32d0*/  ISETP.GE.AND P0, PT, R24, R5.reuse, PT ;  /* 0x000000051800720c */ /* 0x080fe20003f06270 */
[----:B------:R-:W-:Y:S01]  /*32e0*/  FMUL.FTZ R29, R29, UR8 ;  /* 0x000000081d1d7c20 */ /* 0x000fe20008410000 */
[----:B------:R-:W-:Y:S01]  /*32f0*/  FSEL R147, R147, -INF , !P6 ;  /* 0xff80000093937808 */ /* 0x000fe20007000000 */
[----:B------:R-:W-:Y:S01]  /*3300*/  FMUL.FTZ R30, R30, UR8 ;  /* 0x000000081e1e7c20 */ /* 0x000fe20008410000 */
[----:B------:R-:W-:Y:S01]  /*3310*/  FSEL R116, R116, -INF , !P2 ;  /* 0xff80000074747808 */ /* 0x000fe20005000000 */
[----:B------:R-:W-:Y:S01]  /*3320*/  FMUL.FTZ R31, R31, UR8 ;  /* 0x000000081f1f7c20 */ /* 0x000fe20008410000 */
[----:B------:R-:W-:Y:S01]  /*3330*/  FSEL R126, R126, -INF , !P4 ;  /* 0xff8000007e7e7808 */ /* 0x000fe20006000000 */
[----:B------:R-:W-:Y:S01]  /*3340*/  HMMA.16816.F32 R16, R12, R66, R16 ;  /* 0x000000420c10723c */ /* 0x000fe20000001810 */
[----:B------:R-:W-:Y:S01]  /*3350*/  FSEL R158, R158, -INF , !P0 ;  /* 0xff8000009e9e7808 */ /* 0x000fe20004000000 */
[----:B------:R-:W-:Y:S01]  /*3360*/  MUFU.TANH R41, R28 ;  /* 0x0000001c00297308 */ /* 0x000fe20000002400 */
[----:B------:R-:W-:Y:S01]  /*3370*/  FSEL R144, R144, -INF , !P3 ;  /* 0xff80000090907808 */ /* 0x000fe20005800000 */
[----:B-1----:R-:W-:Y:S01]  /*3380*/  VIADD R8, R6, 0x51 ;  /* 0x0000005106087836 */ /* 0x002fe20000000000 */
[----:B------:R-:W-:Y:S01]  /*3390*/  FSEL R150, R150, -INF , !P5 ;  /* 0xff80000096967808 */ /* 0x000fe20006800000 */
[----:B------:R-:W-:Y:S01]  /*33a0*/  FMUL.FTZ R34, R34, UR8 ;  /* 0x0000000822227c20 */ /* 0x000fe20008410000 */
[----:B------:R-:W-:Y:S01]  /*33b0*/  ISETP.GE.AND P6, PT, R7, R5, PT ;  /* 0x000000050700720c */ /* 0x000fe20003fc6270 */
[----:B------:R-:W-:Y:S01]  /*33c0*/  FMUL.FTZ R35, R35, UR8 ;  /* 0x0000000823237c20 */ /* 0x000fe20008410000 */
[C---:B------:R-:W-:Y:S01]  /*33d0*/  ISETP.GE.AND P2, PT, R7.reuse, R2, PT ;  /* 0x000000020700720c */ /* 0x040fe20003f46270 */
[----:B------:R-:W-:Y:S01]  /*33e0*/  MUFU.TANH R40, R29 ;  /* 0x0000001d00287308 */ /* 0x000fe20000002400 */
[----:B------:R-:W-:-:S02]  /*33f0*/  ISETP.GE.AND P4, PT, R7, R4, PT ;  /* 0x000000040700720c */ /* 0x000fc40003f86270 */
[----:B------:R-:W-:Y:S01]  /*3400*/  ISETP.GE.AND P0, PT, R7, R3, PT ;  /* 0x000000030700720c */ /* 0x000fe20003f06270 */
[----:B------:R-:W-:Y:S01]  /*3410*/  VIADD R7, R6, 0x50 ;  /* 0x0000005006077836 */ /* 0x000fe20000000000 */
[C---:B------:R-:W-:Y:S02]  /*3420*/  ISETP.GE.AND P3, PT, R24.reuse, R2, PT ;  /* 0x000000021800720c */ /* 0x040fe40003f66270 */
[----:B------:R-:W-:Y:S01]  /*3430*/  ISETP.GE.AND P5, PT, R24, R4, PT ;  /* 0x000000041800720c */ /* 0x000fe20003fa6270 */
[----:B------:R-:W-:Y:S01]  /*3440*/  MUFU.TANH R37, R30 ;  /* 0x0000001e00257308 */ /* 0x000fe20000002400 */
[----:B------:R-:W-:Y:S01]  /*3450*/  FSEL R143, R143, -INF , !P1 ;  /* 0xff8000008f8f7808 */ /* 0x000fe20004800000 */
[----:B------:R-:W-:Y:S01]  /*3460*/  FMUL.FTZ R16, R16, UR8 ;  /* 0x0000000810107c20 */ /* 0x000fe20008410000 */
[----:B------:R-:W-:Y:S02]  /*3470*/  FSEL R156, R156, -INF , !P6 ;  /* 0xff8000009c9c7808 */ /* 0x000fe40007000000 */
[----:B------:R-:W-:-:S02]  /*3480*/  FSEL R160, R160, -INF , !P3 ;  /* 0xff800000a0a07808 */ /* 0x000fc40005800000 */
[----:B------:R-:W-:Y:S01]  /*3490*/  FSEL R159, R159, -INF , !P2 ;  /* 0xff8000009f9f7808 */ /* 0x000fe20005000000 */
[----:B------:R-:W-:Y:S01]  /*34a0*/  MUFU.TANH R36, R31 ;  /* 0x0000001f00247308 */ /* 0x000fe20000002400 */
[----:B------:R-:W-:Y:S02]  /*34b0*/  FSEL R137, R137, -INF , !P5 ;  /* 0xff80000089897808 */ /* 0x000fe40006800000 */
[----:B------:R-:W-:Y:S02]  /*34c0*/  ISETP.GE.AND P1, PT, R24, R3, PT ;  /* 0x000000031800720c */ /* 0x000fe40003f26270 */
[C---:B------:R-:W-:Y:S01]  /*34d0*/  ISETP.GE.AND P6, PT, R7.reuse, R5, PT ;  /* 0x000000050700720c */ /* 0x040fe20003fc6270 */
[----:B------:R-:W-:Y:S01]  /*34e0*/  HMMA.16816.F32 R24, R20, R58, RZ ;  /* 0x0000003a1418723c */ /* 0x000fe200000018ff */
[C---:B------:R-:W-:Y:S01]  /*34f0*/  ISETP.GE.AND P3, PT, R7.reuse, R2, PT ;  /* 0x000000020700720c */ /* 0x040fe20003f66270 */
[----:B------:R-:W-:Y:S01]  /*3500*/  MUFU.TANH R44, R32 ;  /* 0x00000020002c7308 */ /* 0x000fe20000002400 */
[----:B------:R-:W-:-:S02]  /*3510*/  ISETP.GE.AND P2, PT, R7, R4, PT ;  /* 0x000000040700720c */ /* 0x000fc40003f46270 */
[----:B------:R-:W-:Y:S01]  /*3520*/  ISETP.GE.AND P5, PT, R7, R3, PT ;  /* 0x000000030700720c */ /* 0x000fe20003fa6270 */
[----:B------:R-:W-:Y:S01]  /*3530*/  VIADD R7, R6, 0x60 ;  /* 0x0000006006077836 */ /* 0x000fe20000000000 */
[----:B------:R-:W-:Y:S02]  /*3540*/  FSEL R140, R140, -INF , !P4 ;  /* 0xff8000008c8c7808 */ /* 0x000fe40006000000 */
[----:B------:R-:W-:Y:S01]  /*3550*/  ISETP.GE.AND P4, PT, R8, R5, PT ;  /* 0x000000050800720c */ /* 0x000fe20003f86270 */
[----:B------:R-:W-:Y:S01]  /*3560*/  MUFU.TANH R45, R33 ;  /* 0x00000021002d7308 */ /* 0x000fe20000002400 */
[----:B------:R-:W-:Y:S02]  /*3570*/  FSEL R145, R145, -INF , !P1 ;  /* 0xff80000091917808 */ /* 0x000fe40004800000 */
[----:B------:R-:W-:Y:S02]  /*3580*/  FSEL R146, R146, -INF , !P0 ;  /* 0xff80000092927808 */ /* 0x000fe40004000000 */
[----:B------:R-:W-:-:S02]  /*3590*/  FSEL R172, R172, -INF , !P6 ;  /* 0xff800000acac7808 */ /* 0x000fc40007000000 */
[C---:B------:R-:W-:Y:S01]  /*35a0*/  ISETP.GE.AND P1, PT, R8.reuse, R2, PT ;  /* 0x000000020800720c */ /* 0x040fe20003f26270 */
[----:B------:R-:W-:Y:S01]  /*35b0*/  MUFU.TANH R39, R34 ;  /* 0x0000002200277308 */ /* 0x000fe20000002400 */
[C---:B------:R-:W-:Y:S01]  /*35c0*/  ISETP.GE.AND P0, PT, R8.reuse, R4, PT ;  /* 0x000000040800720c */ /* 0x040fe20003f06270 */
[----:B------:R-:W-:Y:S01]  /*35d0*/  HMMA.16816.F32 R24, R12, R62, R24 ;  /* 0x0000003e0c18723c */ /* 0x000fe20000001818 */
[----:B------:R-:W-:Y:S01]  /*35e0*/  ISETP.GE.AND P6, PT, R8, R3, PT ;  /* 0x000000030800720c */ /* 0x000fe20003fc6270 */
[----:B------:R-:W-:Y:S01]  /*35f0*/  VIADD R8, R6, 0x61 ;  /* 0x0000006106087836 */ /* 0x000fe20000000000 */
[----:B------:R-:W-:Y:S02]  /*3600*/  FSEL R174, R162, -INF , !P4 ;  /* 0xff800000a2ae7808 */ /* 0x000fe40006000000 */
[----:B------:R-:W-:Y:S01]  /*3610*/  ISETP.GE.AND P4, PT, R7, R5, PT ;  /* 0x000000050700720c */ /* 0x000fe20003f86270 */
[----:B------:R-:W-:Y:S01]  /*3620*/  MUFU.TANH R38, R35 ;  /* 0x0000002300267308 */ /* 0x000fe20000002400 */
[----:B------:R-:W-:-:S02]  /*3630*/  FSEL R175, R155, -INF , !P1 ;  /* 0xff8000009baf7808 */ /* 0x000fc40004800000 */
[----:B------:R-:W-:Y:S02]  /*3640*/  FSEL R155, R161, -INF , !P0 ;  /* 0xff800000a19b7808 */ /* 0x000fe40004000000 */
[----:B------:R-:W-:Y:S02]  /*3650*/  FSEL R166, R149, -INF , !P5 ;  /* 0xff80000095a67808 */ /* 0x000fe40006800000 */
[----:B------:R-:W-:Y:S01]  /*3660*/  FSEL R164, R148, -INF , !P6 ;  /* 0xff80000094a47808 */ /* 0x000fe20007000000 */
[----:B------:R1:W4:Y:S01]  /*3670*/  MUFU.TANH R35, R16 ;  /* 0x0000001000237308 */ /* 0x0003220000002400 */
[----:B------:R-:W-:Y:S02]  /*3680*/  FSEL R170, R141, -INF , !P4 ;  /* 0xff8000008daa7808 */ /* 0x000fe40006000000 */
[C---:B------:R-:W-:Y:S02]  /*3690*/  ISETP.GE.AND P0, PT, R8.reuse, R5, PT ;  /* 0x000000050800720c */ /* 0x040fe40003f06270 */
[----:B------:R-:W-:-:S02]  /*36a0*/  ISETP.GE.AND P5, PT, R8, R2, PT ;  /* 0x000000020800720c */ /* 0x000fc40003fa6270 */
[C---:B------:R-:W-:Y:S02]  /*36b0*/  ISETP.GE.AND P6, PT, R8.reuse, R4, PT ;  /* 0x000000040800720c */ /* 0x040fe40003fc6270 */
[-C--:B------:R-:W-:Y:S02]  /*36c0*/  ISETP.GE.AND P4, PT, R8, R3.reuse, PT ;  /* 0x000000030800720c */ /* 0x080fe40003f86270 */
[----:B------:R-:W-:Y:S01]  /*36d0*/  FSEL R176, R157, -INF , !P3 ;  /* 0xff8000009db07808 */ /* 0x000fe20005800000 */
[C---:B------:R-:W-:Y:S01]  /*36e0*/  HMMA.16816.F32 R8, R20.reuse, R50, RZ ;  /* 0x000000321408723c */ /* 0x040fe200000018ff */
[----:B------:R-:W-:Y:S02]  /*36f0*/  FSEL R157, R142, -INF , !P2 ;  /* 0xff8000008e9d7808 */ /* 0x000fe40005000000 */
[C---:B------:R-:W-:Y:S02]  /*3700*/  ISETP.GE.AND P3, PT, R7.reuse, R2, PT ;  /* 0x000000020700720c */ /* 0x040fe40003f66270 */
[C---:B------:R-:W-:Y:S01]  /*3710*/  ISETP.GE.AND P1, PT, R7.reuse, R4, PT ;  /* 0x000000040700720c */ /* 0x040fe20003f26270 */
[C---:B-1----:R-:W-:Y:S01]  /*3720*/  VIADD R16, R6.reuse, 0x68 ;  /* 0x0000006806107836 */ /* 0x042fe20000000000 */
[----:B------:R-:W-:Y:S01]  /*3730*/  ISETP.GE.AND P2, PT, R7, R3, PT ;  /* 0x000000030700720c */ /* 0x000fe20003f46270 */
[----:B------:R-:W-:Y:S01]  /*3740*/  VIADD R7, R6, 0x70 ;  /* 0x0000007006077836 */ /* 0x000fe20000000000 */
[----:B------:R-:W-:Y:S01]  /*3750*/  FSEL R171, R139, -INF , !P0 ;  /* 0xff8000008bab7808 */ /* 0x000fe20004000000 */
[----:B------:R-:W-:Y:S01]  /*3760*/  HMMA.16816.F32 R20, R20, R42, RZ ;  /* 0x0000002a1414723c */ /* 0x000fe200000018ff */
[----:B------:R-:W-:-:S02]  /*3770*/  FSEL R189, R138, -INF , !P3 ;  /* 0xff8000008abd7808 */ /* 0x000fc40005800000 */
[----:B------:R-:W-:Y:S02]  /*3780*/  FSEL R191, R136, -INF , !P5 ;  /* 0xff80000088bf7808 */ /* 0x000fe40006800000 */
[----:B------:R-:W-:Y:S02]  /*3790*/  FSEL R173, R134, -INF , !P1 ;  /* 0xff80000086ad7808 */ /* 0x000fe40004800000 */
[C---:B------:R-:W-:Y:S02]  /*37a0*/  ISETP.GE.AND P0, PT, R7.reuse, R5, PT ;  /* 0x000000050700720c */ /* 0x040fe40003f06270 */
[C---:B------:R-:W-:Y:S01]  /*37b0*/  ISETP.GE.AND P3, PT, R7.reuse, R2, PT ;  /* 0x000000020700720c */ /* 0x040fe20003f66270 */
[C---:B------:R-:W-:Y:S01]  /*37c0*/  HMMA.16816.F32 R28, R12.reuse, R54, R8 ;  /* 0x000000360c1c723c */ /* 0x040fe20000001808 */
[C---:B------:R-:W-:Y:S01]  /*37d0*/  ISETP.GE.AND P5, PT, R7.reuse, R4, PT ;  /* 0x000000040700720c */ /* 0x040fe20003fa6270 */
[C---:B------:R-:W-:Y:S01]  /*37e0*/  VIADD R9, R6.reuse, 0x49 ;  /* 0x0000004906097836 */ /* 0x040fe20000000000 */
[----:B------:R-:W-:Y:S01]  /*37f0*/  ISETP.GE.AND P1, PT, R7, R3, PT ;  /* 0x000000030700720c */ /* 0x000fe20003f26270 */
[C---:B------:R-:W-:Y:S01]  /*3800*/  VIADD R7, R6.reuse, 0x71 ;  /* 0x0000007106077836 */ /* 0x040fe20000000000 */
[----:B------:R-:W-:Y:S01]  /*3810*/  FSEL R169, R135, -INF , !P6 ;  /* 0xff80000087a97808 */ /* 0x000fe20007000000 */
[----:B------:R-:W-:Y:S01]  /*3820*/  VIADD R8, R6, 0x58 ;  /* 0x0000005806087836 */ /* 0x000fe20000000000 */
[----:B------:R-:W-:Y:S01]  /*3830*/  FSEL R178, R115, -INF , !P2 ;  /* 0xff80000073b27808 */ /* 0x000fe20005000000 */
[----:B------:R-:W-:Y:S01]  /*3840*/  FMUL.FTZ R11, R18, UR8 ;  /* 0x00000008120b7c20 */ /* 0x000fe20008410000 */
[----:B------:R-:W-:Y:S01]  /*3850*/  FSEL R177, R114, -INF , !P4 ;  /* 0xff80000072b17808 */ /* 0x000fe20006000000 */
[----:B------:R-:W-:Y:S01]  /*3860*/  FMUL.FTZ R10, R19, UR8 ;  /* 0x00000008130a7c20 */ /* 0x000fe20008410000 */
[----:B-----5:R-:W-:Y:S01]  /*3870*/  FSEL R198, R112, -INF , !P0 ;  /* 0xff80000070c67808 */ /* 0x020fe20004000000 */
[C---:B------:R-:W-:Y:S01]  /*3880*/  VIADD R18, R6.reuse, 0x78 ;  /* 0x0000007806127836 */ /* 0x040fe20000000000 */
[C---:B------:R-:W-:Y:S01]  /*3890*/  ISETP.GE.AND P6, PT, R7.reuse, R5, PT ;  /* 0x000000050700720c */ /* 0x040fe20003fc6270 */
[C---:B------:R-:W-:Y:S01]  /*38a0*/  VIADD R19, R6.reuse, 0x79 ;  /* 0x0000007906137836 */ /* 0x040fe20000000000 */
[C---:B------:R-:W-:Y:S01]  /*38b0*/  ISETP.GE.AND P2, PT, R7.reuse, R2, PT ;  /* 0x000000020700720c */ /* 0x040fe20003f46270 */
[----:B------:R-:W-:Y:S01]  /*38c0*/  HMMA.16816.F32 R20, R12, R46, R20 ;  /* 0x0000002e0c14723c */ /* 0x000fe20000001814 */
[C---:B------:R-:W-:Y:S01]  /*38d0*/  ISETP.GE.AND P4, PT, R7.reuse, R4, PT ;  /* 0x000000040700720c */ /* 0x040fe20003f86270 */
[----:B------:R-:W-:Y:S01]  /*38e0*/  MUFU.TANH R33, R11 ;  /* 0x0000000b00217308 */ /* 0x000fe20000002400 */
[----:B------:R-:W-:Y:S01]  /*38f0*/  ISETP.GE.AND P0, PT, R7, R3, PT ;  /* 0x000000030700720c */ /* 0x000fe20003f06270 */
[----:B------:R-:W-:Y:S01]  /*3900*/  VIADD R7, R6, 0x48 ;  /* 0x0000004806077836 */ /* 0x000fe20000000000 */
[----:B------:R-:W-:Y:S01]  /*3910*/  FSEL R197, R110, -INF , !P6 ;  /* 0xff8000006ec57808 */ /* 0x000fe20007000000 */
[----:B------:R-:W-:Y:S01]  /*3920*/  FMUL.FTZ R13, R26, UR8 ;  /* 0x000000081a0d7c20 */ /* 0x000fe20008410000 */
[----:B---3--:R-:W-:-:S02]  /*3930*/  FSEL R193, R92, -INF , !P5 ;  /* 0xff8000005cc17808 */ /* 0x008fc40006800000 */
[----:B------:R-:W-:Y:S01]  /*3940*/  FSEL R192, R90, -INF , !P4 ;  /* 0xff8000005ac07808 */ /* 0x000fe20006000000 */
[----:B------:R-:W-:Y:S01]  /*3950*/  MUFU.TANH R32, R10 ;  /* 0x0000000a00207308 */ /* 0x000fe20000002400 */
[----:B------:R-:W-:Y:S02]  /*3960*/  FSEL R196, R65, -INF , !P1 ;  /* 0xff80000041c47808 */ /* 0x000fe40004800000 */
[C---:B------:R-:W-:Y:S02]  /*3970*/  ISETP.GE.AND P6, PT, R7.reuse, R4, PT ;  /* 0x000000040700720c */ /* 0x040fe40003fc6270 */
[C---:B------:R-:W-:Y:S02]  /*3980*/  ISETP.GE.AND P5, PT, R7.reuse, R5, PT ;  /* 0x000000050700720c */ /* 0x040fe40003fa6270 */
[C---:B------:R-:W-:Y:S02]  /*3990*/  ISETP.GE.AND P4, PT, R7.reuse, R2, PT ;  /* 0x000000020700720c */ /* 0x040fe40003f86270 */
[----:B------:R-:W-:Y:S01]  /*39a0*/  ISETP.GE.AND P1, PT, R7, R3, PT ;  /* 0x000000030700720c */ /* 0x000fe20003f26270 */
[----:B------:R-:W-:Y:S01]  /*39b0*/  FMUL.FTZ R7, R17, UR8 ;  /* 0x0000000811077c20 */ /* 0x000fe20008410000 */
[----:B------:R-:W-:Y:S01]  /*39c0*/  FSEL R195, R106, -INF , !P0 ;  /* 0xff8000006ac37808 */ /* 0x000fe20004000000 */
[----:B------:R-:W-:Y:S01]  /*39d0*/  VIADD R17, R6, 0x69 ;  /* 0x0000006906117836 */ /* 0x000fe20000000000 */
[----:B--2---:R-:W-:Y:S01]  /*39e0*/  FSEL R114, R77, -INF , !P1 ;  /* 0xff8000004d727808 */ /* 0x004fe20004800000 */
[----:B------:R1:W2:Y:S01]  /*39f0*/  MUFU.TANH R34, R7 ;  /* 0x0000000700227308 */ /* 0x0002a20000002400 */
[----:B------:R-:W-:-:S02]  /*3a00*/  ISETP.GE.AND P0, PT, R9, R4, PT ;  /* 0x000000040900720c */ /* 0x000fc40003f06270 */
[----:B------:R-:W-:Y:S02]  /*3a10*/  FSEL R94, R94, -INF , !P6 ;  /* 0xff8000005e5e7808 */ /* 0x000fe40007000000 */
[C---:B------:R-:W-:Y:S02]  /*3a20*/  ISETP.GE.AND P1, PT, R8.reuse, R4, PT ;  /* 0x000000040800720c */ /* 0x040fe40003f26270 */
[-C--:B------:R-:W-:Y:S02]  /*3a30*/  ISETP.GE.AND P6, PT, R9, R3.reuse, PT ;  /* 0x000000030900720c */ /* 0x080fe40003fc6270 */
[----:B------:R-:W-:Y:S02]  /*3a40*/  FSEL R93, R93, -INF , !P0 ;  /* 0xff8000005d5d7808 */ /* 0x000fe40004000000 */
[----:B------:R-:W-:Y:S02]  /*3a50*/  FSEL R134, R53, -INF , !P1 ;  /* 0xff80000035867808 */ /* 0x000fe40004800000 */
[----:B------:R-:W-:-:S02]  /*3a60*/  ISETP.GE.AND P0, PT, R8, R3, PT ;  /* 0x000000030800720c */ /* 0x000fc40003f06270 */
[----:B------:R-:W-:Y:S02]  /*3a70*/  FSEL R115, R56, -INF , !P6 ;  /* 0xff80000038737808 */ /* 0x000fe40007000000 */
[----:B----4-:R-:W-:Y:S01]  /*3a80*/  FSEL R142, R49, -INF , !P0 ;  /* 0xff800000318e7808 */ /* 0x010fe20004000000 */
[----:B-1----:R-:W-:Y:S02]  /*3a90*/  VIADD R7, R6, 0x59 ;  /* 0x0000005906077836 */ /* 0x002fe40000000000 */
[----:B------:R-:W-:Y:S01]  /*3aa0*/  FMUL.FTZ R6, R24, UR8 ;  /* 0x0000000818067c20 */ /* 0x000fe20008410000 */
[----:B------:R-:W-:Y:S02]  /*3ab0*/  ISETP.GE.AND P0, PT, R16, R4, PT ;  /* 0x000000041000720c */ /* 0x000fe40003f06270 */
[----:B------:R-:W-:Y:S01]  /*3ac0*/  FSEL R92, R35, -INF , !P5 ;  /* 0xff800000235c7808 */ /* 0x000fe20006800000 */
[----:B------:R1:W-:Y:S01]  /*3ad0*/  MUFU.TANH R24, R6 ;  /* 0x0000000600187308 */ /* 0x0003e20000002400 */
[----:B------:R-:W-:-:S02]  /*3ae0*/  ISETP.GE.AND P1, PT, R7, R3, PT ;  /* 0x000000030700720c */ /* 0x000fc40003f26270 */
[-C--:B------:R-:W-:Y:S02]  /*3af0*/  ISETP.GE.AND P6, PT, R7, R4.reuse, PT ;  /* 0x000000040700720c */ /* 0x080fe40003fc6270 */
[----:B------:R-:W-:Y:S02]  /*3b00*/  FSEL R141, R48, -INF , !P1 ;  /* 0xff800000308d7808 */ /* 0x000fe40004800000 */
[----:B------:R-:W-:Y:S02]  /*3b10*/  FSEL R138, R52, -INF , !P6 ;  /* 0xff800000348a7808 */ /* 0x000fe40007000000 */
[-C--:B------:R-:W-:Y:S02]  /*3b20*/  ISETP.GE.AND P1, PT, R18, R4.reuse, PT ;  /* 0x000000041200720c */ /* 0x080fe40003f26270 */
[----:B------:R-:W-:Y:S02]  /*3b30*/  ISETP.GE.AND P6, PT, R17, R4, PT ;  /* 0x000000041100720c */ /* 0x000fe40003fc6270 */
[----:B------:R-:W-:-:S02]  /*3b40*/  FSEL R165, R44, -INF , !P0 ;  /* 0xff8000002ca57808 */ /* 0x000fc40004000000 */
[----:B------:R-:W-:Y:S02]  /*3b50*/  FSEL R179, R41, -INF , !P1 ;  /* 0xff80000029b37808 */ /* 0x000fe40004800000 */
[----:B------:R-:W-:Y:S01]  /*3b60*/  ISETP.GE.AND P0, PT, R19, R4, PT ;  /* 0x000000041300720c */ /* 0x000fe20003f06270 */
[----:B-1----:R-:W-:Y:S01]  /*3b70*/  FMUL.FTZ R6, R25, UR8 ;  /* 0x0000000819067c20 */ /* 0x002fe20008410000 */
[----:B------:R-:W-:Y:S01]  /*3b80*/  FSEL R162, R45, -INF , !P6 ;  /* 0xff8000002da27808 */ /* 0x000fe20007000000 */
[----:B------:R-:W-:Y:S01]  /*3b90*/  FMUL.FTZ R4, R28, UR8 ;  /* 0x000000081c047c20 */ /* 0x000fe20008410000 */
[-C--:B------:R-:W-:Y:S01]  /*3ba0*/  ISETP.GE.AND P1, PT, R17, R3.reuse, PT ;  /* 0x000000031100720c */ /* 0x080fe20003f26270 */
[----:B------:R-:W1:Y:S01]  /*3bb0*/  MUFU.TANH R11, R6 ;  /* 0x00000006000b7308 */ /* 0x000e620000002400 */
[----:B------:R-:W-:Y:S02]  /*3bc0*/  ISETP.GE.AND P6, PT, R16, R3, PT ;  /* 0x000000031000720c */ /* 0x000fe40003fc6270 */
[----:B------:R-:W-:-:S02]  /*3bd0*/  FSEL R161, R38, -INF , !P1 ;  /* 0xff80000026a17808 */ /* 0x000fc40004800000 */
[----:B------:R-:W-:Y:S02]  /*3be0*/  FSEL R180, R40, -INF , !P0 ;  /* 0xff80000028b47808 */ /* 0x000fe40004000000 */
[----:B------:R-:W-:Y:S01]  /*3bf0*/  FSEL R163, R39, -INF , !P6 ;  /* 0xff80000027a37808 */ /* 0x000fe20007000000 */
[----:B------:R3:W4:Y:S01]  /*3c00*/  MUFU.TANH R10, R4 ;  /* 0x00000004000a7308 */ /* 0x0007220000002400 */
[----:B------:R-:W-:Y:S02]  /*3c10*/  ISETP.GE.AND P1, PT, R9, R5, PT ;  /* 0x000000050900720c */ /* 0x000fe40003f26270 */
[-C--:B------:R-:W-:Y:S02]  /*3c20*/  ISETP.GE.AND P0, PT, R18, R3.reuse, PT ;  /* 0x000000031200720c */ /* 0x080fe40003f06270 */
[----:B------:R-:W-:Y:S01]  /*3c30*/  ISETP.GE.AND P6, PT, R19, R3, PT ;  /* 0x000000031300720c */ /* 0x000fe20003fc6270 */
[----:B------:R-:W-:Y:S01]  /*3c40*/  FMUL.FTZ R3, R29, UR8 ;  /* 0x000000081d037c20 */ /* 0x000fe20008410000 */
[----:B--2---:R-:W-:-:S02]  /*3c50*/  FSEL R106, R34, -INF , !P1 ;  /* 0xff800000226a7808 */ /* 0x004fc40004800000 */
[----:B------:R-:W-:Y:S01]  /*3c60*/  ISETP.GE.AND P1, PT, R7, R5, PT ;  /* 0x000000050700720c */ /* 0x000fe20003f26270 */
[----:B------:R2:W5:Y:S01]  /*3c70*/  MUFU.TANH R6, R3 ;  /* 0x0000000300067308 */ /* 0x0005620000002400 */
[----:B------:R-:W-:Y:S02]  /*3c80*/  FSEL R183, R37, -INF , !P0 ;  /* 0xff80000025b77808 */ /* 0x000fe40004000000 */
[----:B-1----:R-:W-:Y:S02]  /*3c90*/  FSEL R139, R11, -INF , !P1 ;  /* 0xff8000000b8b7808 */ /* 0x002fe40004800000 */
[----:B------:R-:W-:Y:S02]  /*3ca0*/  ISETP.NE.AND P1, PT, R190, 0x1, PT ;  /* 0x00000001be00780c */ /* 0x000fe40003f25270 */
[----:B------:R-:W-:Y:S01]  /*3cb0*/  ISETP.GE.AND P0, PT, R9, R2, PT ;  /* 0x000000020900720c */ /* 0x000fe20003f06270 */
[----:B---3--:R-:W-:Y:S01]  /*3cc0*/  FMUL.FTZ R4, R20, UR8 ;  /* 0x0000000814047c20 */ /* 0x008fe20008410000 */
[----:B------:R-:W-:-:S02]  /*3cd0*/  FSEL R182, R36, -INF , !P6 ;  /* 0xff80000024b67808 */ /* 0x000fc40007000000 */
[-C--:B------:R-:W-:Y:S02]  /*3ce0*/  ISETP.GE.AND P6, PT, R8, R5.reuse, PT ;  /* 0x000000050800720c */ /* 0x080fe40003fc6270 */
[----:B------:R-:W-:Y:S01]  /*3cf0*/  FSEL R110, R32, -INF , !P0 ;  /* 0xff800000206e7808 */ /* 0x000fe20004000000 */
[----:B------:R-:W1:Y:S01]  /*3d00*/  MUFU.TANH R4, R4 ;  /* 0x0000000400047308 */ /* 0x000e620000002400 */
[-C--:B------:R-:W-:Y:S02]  /*3d10*/  ISETP.GE.AND P0, PT, R16, R5.reuse, PT ;  /* 0x000000051000720c */ /* 0x080fe40003f06270 */
[----:B------:R-:W-:Y:S01]  /*3d20*/  FSEL R136, R24, -INF , !P6 ;  /* 0xff80000018887808 */ /* 0x000fe20007000000 */
[----:B--2---:R-:W-:Y:S01]  /*3d30*/  FMUL.FTZ R3, R21, UR8 ;  /* 0x0000000815037c20 */ /* 0x004fe20008410000 */
[-C--:B------:R-:W-:Y:S02]  /*3d40*/  ISETP.GE.AND P6, PT, R17, R5.reuse, PT ;  /* 0x000000051100720c */ /* 0x080fe40003fc6270 */
[----:B----4-:R-:W-:Y:S01]  /*3d50*/  FSEL R149, R10, -INF , !P0 ;  /* 0xff8000000a957808 */ /* 0x010fe20004000000 */
[----:B------:R2:W3:Y:S01]  /*3d60*/  MUFU.TANH R14, R3 ;  /* 0x00000003000e7308 */ /* 0x0004e20000002400 */
[----:B------:R-:W-:-:S02]  /*3d70*/  ISETP.GE.AND P0, PT, R18, R5, PT ;  /* 0x000000051200720c */ /* 0x000fc40003f06270 */
[----:B------:R-:W-:Y:S02]  /*3d80*/  FSEL R112, R33, -INF , !P4 ;  /* 0xff80000021707808 */ /* 0x000fe40006000000 */
[----:B-----5:R-:W-:Y:S02]  /*3d90*/  FSEL R148, R6, -INF , !P6 ;  /* 0xff80000006947808 */ /* 0x020fe40007000000 */
[-C--:B------:R-:W-:Y:S02]  /*3da0*/  ISETP.GE.AND P5, PT, R8, R2.reuse, PT ;  /* 0x000000020800720c */ /* 0x080fe40003fa6270 */
[----:B------:R-:W-:Y:S02]  /*3db0*/  ISETP.GE.AND P4, PT, R7, R2, PT ;  /* 0x000000020700720c */ /* 0x000fe40003f86270 */
[----:B------:R-:W-:Y:S02]  /*3dc0*/  ISETP.GE.AND P6, PT, R19, R5, PT ;  /* 0x000000051300720c */ /* 0x000fe40003fc6270 */
[----:B-1----:R-:W-:Y:S01]  /*3dd0*/  FSEL R181, R4, -INF , !P0 ;  /* 0xff80000004b57808 */ /* 0x002fe20004000000 */
[----:B------:R-:W-:Y:S10]  /*3de0*/  @!P1 BRA `(.L_x_290) ;  /* 0x0000000000689947 */ /* 0x000ff40003800000 */
[----:B------:R-:W-:-:S04]  /*3df0*/  VIADD R4, R190, 0xfffffffe ;  /* 0xfffffffebe047836 */ /* 0x000fc80000000000 */
[C---:B--2---:R-:W-:Y:S02]  /*3e00*/  IMAD R3, R4.reuse, UR5, RZ ;  /* 0x0000000504037c24 */ /* 0x044fe4000f8e02ff */
        /* <DEDUP_REMOVED lines=24> */
.L_x_290:
[----:B-1----:R-:W-:Y:S01]  /*3f90*/  FMNMX3.FTZ R4, R69, R85, R75, !PT ;  /* 0x0000005545047276 */ /* 0x002fe2000781004b */
[----:B------:R-:W-:Y:S01]  /*3fa0*/  FMUL.FTZ R6, R27, UR8 ;  /* 0x000000081b067c20 */ /* 0x000fe20008410000 */
[----:B--2---:R-:W-:Y:S01]  /*3fb0*/  FMNMX3.FTZ R3, R57, R64, R60, !PT ;  /* 0x0000004039037276 */ /* 0x004fe2000781003c */
[----:B------:R-:W1:Y:S01]  /*3fc0*/  MUFU.TANH R13, R13 ;  /* 0x0000000d000d7308 */ /* 0x000e620000002400 */
[----:B------:R-:W-:Y:S01]  /*3fd0*/  FMNMX3.FTZ R4, R4, R81, R102, !PT ;  /* 0x0000005104047276 */ /* 0x000fe20007810066 */
[----:B------:R-:W-:Y:S01]  /*3fe0*/  FMUL.FTZ R7, R30, UR8 ;  /* 0x000000081e077c20 */ /* 0x000fe20008410000 */
[----:B------:R-:W-:Y:S02]  /*3ff0*/  FMNMX3.FTZ R3, R3, R61, R82, !PT ;  /* 0x0000003d03037276 */ /* 0x000fe40007810052 */
[----:B------:R-:W-:Y:S02]  /*4000*/  FMNMX3.FTZ R5, R4, R105, R95, !PT ;  /* 0x0000006904057276 */ /* 0x000fe4000781005f */
[----:B------:R-:W-:Y:S01]  /*4010*/  FMNMX3.FTZ R4, R3, R79, R78, !PT ;  /* 0x0000004f03047276 */ /* 0x000fe2000781004e */
[----:B------:R2:W-:Y:S01]  /*4020*/  MUFU.TANH R12, R7 ;  /* 0x00000007000c7308 */ /* 0x0005e20000002400 */
        /* <DEDUP_REMOVED lines=9> */
[----:B--2---:R-:W-:Y:S01]  /*40c0*/  FMUL.FTZ R7, R22, UR8 ;  /* 0x0000000816077c20 */ /* 0x004fe20008410000 */
[----:B------:R-:W-:Y:S02]  /*40d0*/  FMNMX3.FTZ R5, R5, R152, R144, !PT ;  /* 0x0000009805057276 */ /* 0x000fe40007810090 */
[----:B---3--:R-:W-:Y:S01]  /*40e0*/  FSEL R168, R14, -INF , !P6 ;  /* 0xff8000000ea87808 */ /* 0x008fe20007000000 */
[----:B------:R-:W-:Y:S01]  /*40f0*/  MUFU.TANH R10, R7 ;  /* 0x00000007000a7308 */ /* 0x000fe20000002400 */
[----:B------:R-:W-:Y:S02]  /*4100*/  FMNMX3.FTZ R3, R3, R88, R108, !PT ;  /* 0x0000005803037276 */ /* 0x000fe4000781006c */
[----:B------:R-:W-:-:S02]  /*4110*/  FMNMX3.FTZ R4, R4, R119, R118, !PT ;  /* 0x0000007704047276 */ /* 0x000fc40007810076 */
[----:B------:R-:W-:Y:S02]  /*4120*/  FMNMX3.FTZ R5, R5, R143, R158, !PT ;  /* 0x0000008f05057276 */ /* 0x000fe4000781009e */
[----:B------:R-:W-:Y:S01]  /*4130*/  FMNMX3.FTZ R3, R3, R113, R107, !PT ;  /* 0x0000007103037276 */ /* 0x000fe2000781006b */
[----:B------:R2:W3:Y:S01]  /*4140*/  MUFU.TANH R14, R6 ;  /* 0x00000006000e7308 */ /* 0x0004e20000002400 */
        /* <DEDUP_REMOVED lines=9> */
[----:B--2---:R-:W-:Y:S01]  /*41e0*/  FMUL.FTZ R6, R31, UR8 ;  /* 0x000000081f067c20 */ /* 0x004fe20008410000 */
[----:B------:R-:W-:-:S02]  /*41f0*/  FMNMX3.FTZ R3, R3, R115, R166, !PT ;  /* 0x0000007303037276 */ /* 0x000fc400078100a6 */
[----:B------:R-:W-:Y:S01]  /*4200*/  FMNMX3.FTZ R4, R4, R169, R165, !PT ;  /* 0x000000a904047276 */ /* 0x000fe200078100a5 */
[----:B------:R2:W4:Y:S01]  /*4210*/  MUFU.TANH R11, R6 ;  /* 0x00000006000b7308 */ /* 0x0005220000002400 */
[----:B------:R-:W-:Y:S02]  /*4220*/  FMNMX3.FTZ R3, R3, R164, R142, !PT ;  /* 0x000000a403037276 */ /* 0x000fe4000781008e */
[----:B------:R-:W-:Y:S02]  /*4230*/  FMNMX3.FTZ R4, R4, R162, R193, !PT ;  /* 0x000000a204047276 */ /* 0x000fe400078100c1 */
[----:B------:R-:W-:Y:S02]  /*4240*/  FMNMX3.FTZ R3, R3, R141, R178, !PT ;  /* 0x0000008d03037276 */ /* 0x000fe400078100b2 */
[----:B------:R-:W-:Y:S02]  /*4250*/  FMNMX3.FTZ R4, R4, R192, R179, !PT ;  /* 0x000000c004047276 */ /* 0x000fe400078100b3 */
[----:B------:R-:W-:-:S02]  /*4260*/  FMNMX3.FTZ R3, R3, R177, R163, !PT ;  /* 0x000000b103037276 */ /* 0x000fc400078100a3 */
[----:B------:R-:W-:Y:S02]  /*4270*/  FMNMX.FTZ R37, R180, R4, !PT ;  /* 0x00000004b4257209 */ /* 0x000fe40007810000 */
[----:B------:R-:W-:Y:S02]  /*4280*/  FMNMX3.FTZ R3, R3, R161, R196, !PT ;  /* 0x000000a103037276 */ /* 0x000fe400078100c4 */
[----:B-1----:R-:W-:Y:S01]  /*4290*/  FSEL R90, R13, -INF , !P5 ;  /* 0xff8000000d5a7808 */ /* 0x002fe20006800000 */
[----:B------:R-:W-:Y:S01]  /*42a0*/  SHFL.BFLY PT, R8, R37, 0x2, 0x1f ;  /* 0x0c401f0025087f89 */ /* 0x000fe200000e0000 */
[----:B------:R-:W-:Y:S02]  /*42b0*/  FMNMX3.FTZ R3, R3, R195, R183, !PT ;  /* 0x000000c303037276 */ /* 0x000fe400078100b7 */
[----:B--2---:R-:W-:Y:S02]  /*42c0*/  FMNMX3.FTZ R6, R5, R156, R92, !PT ;  /* 0x0000009c05067276 */ /* 0x004fe4000781005c */
        /* <DEDUP_REMOVED lines=13> */
[----:B------:R-:W-:Y:S01]  /*43a0*/  FMNMX.FTZ R39, R168, R6, !PT ;  /* 0x00000006a8277209 */ /* 0x000fe20007810000 */
[----:B------:R-:W-:Y:S01]  /*43b0*/  FMUL.FTZ R6, R23, UR8 ;  /* 0x0000000817067c20 */ /* 0x000fe20008410000 */
[----:B------:R-:W-:Y:S01]  /*43c0*/  FMNMX3.FTZ R5, R5, R147, R160, !PT ;  /* 0x0000009305057276 */ /* 0x000fe200078100a0 */
[----:B------:R-:W1:Y:S01]  /*43d0*/  LDCU UR8, c[0x0][0x45c] ;  /* 0x00008b80ff0877ac */ /* 0x000e620008000800 */
[----:B------:R-:W-:Y:S01]  /*43e0*/  ISETP.GE.AND P0, PT, R16, R2, PT ;  /* 0x000000021000720c */ /* 0x000fe20003f06270 */
[----:B------:R-:W2:Y:S01]  /*43f0*/  SHFL.BFLY PT, R9, R39, 0x2, 0x1f ;  /* 0x0c401f0027097f89 */ /* 0x000ea200000e0000 */
[----:B------:R-:W-:Y:S01]  /*4400*/  FMNMX3.FTZ R4, R5, R159, R112, !PT ;  /* 0x0000009f05047276 */ /* 0x000fe20007810070 */
[----:B------:R-:W5:Y:S01]  /*4410*/  MUFU.TANH R6, R6 ;  /* 0x0000000600067308 */ /* 0x000f620000002400 */
[----:B---3--:R-:W-:Y:S02]  /*4420*/  FSEL R77, R14, -INF , !P4 ;  /* 0xff8000000e4d7808 */ /* 0x008fe40006000000 */
[----:B------:R-:W-:-:S02]  /*4430*/  FMNMX3.FTZ R4, R4, R110, R176, !PT ;  /* 0x0000006e04047276 */ /* 0x000fc400078100b0 */
[----:B------:R-:W-:Y:S02]  /*4440*/  FMNMX.FTZ R5, R182, R3, !PT ;  /* 0x00000003b6057209 */ /* 0x000fe40007810000 */
[----:B------:R-:W-:Y:S02]  /*4450*/  FMNMX3.FTZ R4, R4, R175, R90, !PT ;  /* 0x000000af04047276 */ /* 0x000fe4000781005a */
[-C--:B------:R-:W-:Y:S01]  /*4460*/  ISETP.GE.AND P6, PT, R17, R2.reuse, PT ;  /* 0x000000021100720c */ /* 0x080fe20003fc6270 */
[----:B------:R-:W3:Y:S01]  /*4470*/  SHFL.BFLY PT, R7, R5, 0x2, 0x1f ;  /* 0x0c401f0005077f89 */ /* 0x000ee200000e0000 */
[----:B------:R-:W-:Y:S02]  /*4480*/  FSEL R200, R12, -INF , !P0 ;  /* 0xff8000000cc87808 */ /* 0x000fe40004000000 */
[----:B------:R-:W-:Y:S02]  /*4490*/  FMNMX3.FTZ R3, R4, R77, R189, !PT ;  /* 0x0000004d04037276 */ /* 0x000fe400078100bd */
[----:B------:R-:W-:-:S02]  /*44a0*/  ISETP.GE.AND P4, PT, R18, R2, PT ;  /* 0x000000021200720c */ /* 0x000fc40003f86270 */
[----:B------:R-:W-:Y:S02]  /*44b0*/  FSEL R122, R122, -INF , !P3 ;  /* 0xff8000007a7a7808 */ /* 0x000fe40005800000 */
[----:B----4-:R-:W-:Y:S02]  /*44c0*/  FSEL R199, R11, -INF , !P6 ;  /* 0xff8000000bc77808 */ /* 0x010fe40007000000 */
[----:B------:R-:W-:Y:S02]  /*44d0*/  FMNMX3.FTZ R3, R3, R191, R200, !PT ;  /* 0x000000bf03037276 */ /* 0x000fe400078100c8 */
[----:B------:R-:W-:Y:S02]  /*44e0*/  ISETP.GE.AND P0, PT, R19, R2, PT ;  /* 0x000000021300720c */ /* 0x000fe40003f06270 */
[----:B------:R-:W-:Y:S02]  /*44f0*/  FSEL R128, R128, -INF , !P2 ;  /* 0xff80000080807808 */ /* 0x000fe40005000000 */
[----:B------:R-:W-:-:S02]  /*4500*/  FSEL R202, R10, -INF , !P4 ;  /* 0xff8000000aca7808 */ /* 0x000fc40006000000 */
[----:B------:R-:W-:Y:S02]  /*4510*/  FMNMX3.FTZ R2, R3, R199, R122, !PT ;  /* 0x000000c703027276 */ /* 0x000fe4000781007a */
[----:B-----5:R-:W-:Y:S02]  /*4520*/  FSEL R201, R6, -INF , !P0 ;  /* 0xff80000006c97808 */ /* 0x020fe40004000000 */
[----:B------:R-:W-:Y:S02]  /*4530*/  FMNMX3.FTZ R2, R2, R128, R202, !PT ;  /* 0x0000008002027276 */ /* 0x000fe400078100ca */
[----:B--2---:R-:W-:Y:S02]  /*4540*/  FMNMX.FTZ R39, R39, R9, !PT ;  /* 0x0000000927277209 */ /* 0x004fe40007810000 */
[----:B------:R-:W-:Y:S02]  /*4550*/  FMNMX.FTZ R2, R201, R2, !PT ;  /* 0x00000002c9027209 */ /* 0x000fe40007810000 */
[----:B------:R-:W-:Y:S01]  /*4560*/  FMNMX.FTZ R37, R37, R8, !PT ;  /* 0x0000000825257209 */ /* 0x000fe20007810000 */
[----:B------:R-:W2:Y:S01]  /*4570*/  SHFL.BFLY PT, R3, R39, 0x1, 0x1f ;  /* 0x0c201f0027037f89 */ /* 0x000ea200000e0000 */
[----:B---3--:R-:W-:-:S02]  /*4580*/  FMNMX.FTZ R5, R5, R7, !PT ;  /* 0x0000000705057209 */ /* 0x008fc40007810000 */
[----:B------:R-:W-:Y:S01]  /*4590*/  LOP3.LUT R135, R167, 0x120, R185, 0xf8, !PT ;  /* 0x00000120a7877812 */ /* 0x000fe200078ef8b9 */
[----:B------:R-:W3:Y:S03]  /*45a0*/  SHFL.BFLY PT, R6, R2, 0x2, 0x1f ;  /* 0x0c401f0002067f89 */ /* 0x000ee600000e0000 */
[----:B------:R-:W-:Y:S01]  /*45b0*/  LEA R135, R135, UR4, 0x1 ;  /* 0x0000000487877c11 */ /* 0x000fe2000f8e08ff */
[----:B------:R-:W4:Y:S03]  /*45c0*/  SHFL.BFLY PT, R4, R37, 0x1, 0x1f ;  /* 0x0c201f0025047f89 */ /* 0x000f2600000e0000 */
[----:B------:R-:W-:Y:S01]  /*45d0*/  IADD3 R185, PT, PT, R0, R135, RZ ;  /* 0x0000008700b97210 */ /* 0x000fe20007ffe0ff */
[----:B------:R-:W5:Y:S04]  /*45e0*/  SHFL.BFLY PT, R36, R5, 0x1, 0x1f ;  /* 0x0c201f0005247f89 */ /* 0x000f6800000e0000 */
[----:B------:R-:W-:Y:S04]  /*45f0*/  LDSM.16.MT88.4 R20, [R135+0x4000] ;  /* 0x004000008714783b */ /* 0x000fe80000004200 */
[----:B------:R-:W-:Y:S01]  /*4600*/  LDSM.16.MT88.4 R16, [R185+0x4000] ;  /* 0x00400000b910783b */ /* 0x000fe20000004200 */
[----:B--2---:R-:W-:-:S03]  /*4610*/  FMNMX.FTZ R39, R39, R3, !PT ;  /* 0x0000000327277209 */ /* 0x004fc60007810000 */
[----:B------:R-:W-:Y:S01]  /*4620*/  LDSM.16.MT88.4 R24, [R135+0x4400] ;  /* 0x004400008718783b */ /* 0x000fe20000004200 */
[----:B---3--:R-:W-:-:S03]  /*4630*/  FMNMX.FTZ R7, R2, R6, !PT ;  /* 0x0000000602077209 */ /* 0x008fc60007810000 */
[----:B------:R-:W-:Y:S01]  /*4640*/  LDSM.16.MT88.4 R28, [R185+0x4400] ;  /* 0x00440000b91c783b */ /* 0x000fe20000004200 */
[----:B------:R-:W-:Y:S02]  /*4650*/  FSETP.NEU.FTZ.AND P2, PT, R39, -INF , PT ;  /* 0xff8000002700780b */ /* 0x000fe40003f5d000 */
[----:B----4-:R-:W-:Y:S01]  /*4660*/  FMNMX.FTZ R37, R37, R4, !PT ;  /* 0x0000000425257209 */ /* 0x010fe20007810000 */
[----:B-1----:R-:W-:Y:S01]  /*4670*/  FMUL.FTZ R4, R39, UR8 ;  /* 0x0000000827047c20 */ /* 0x002fe20008410000 */
[----:B------:R-:W1:Y:S01]  /*4680*/  SHFL.BFLY PT, R8, R7, 0x1, 0x1f ;  /* 0x0c201f0007087f89 */ /* 0x000e6200000e0000 */
[----:B-----5:R-:W-:Y:S02]  /*4690*/  FMNMX.FTZ R36, R5, R36, !PT ;  /* 0x0000002405247209 */ /* 0x020fe40007810000 */
[C---:B------:R-:W-:Y:S01]  /*46a0*/  FMUL.FTZ R3, R37.reuse, UR8 ;  /* 0x0000000825037c20 */ /* 0x040fe20008410000 */
[----:B------:R-:W-:Y:S02]  /*46b0*/  FSEL R4, R4, RZ, P2 ;  /* 0x000000ff04047208 */ /* 0x000fe40001000000 */
[----:B------:R-:W-:-:S03]  /*46c0*/  FSETP.NEU.FTZ.AND P0, PT, R37, -INF , PT ;  /* 0xff8000002500780b */ /* 0x000fc60003f1d000 */
[----:B------:R-:W-:Y:S01]  /*46d0*/  FFMA.FTZ R2, R69, UR8, -R4 ;  /* 0x0000000845027c23 */ /* 0x000fe20008010804 */
[----:B------:R-:W-:Y:S02]  /*46e0*/  FSEL R3, R3, RZ, P0 ;  /* 0x000000ff03037208 */ /* 0x000fe40000000000 */
[----:B------:R-:W-:Y:S01]  /*46f0*/  FSETP.NEU.FTZ.AND P0, PT, R36, -INF , PT ;  /* 0xff8000002400780b */ /* 0x000fe20003f1d000 */
[----:B------:R2:W-:Y:S02]  /*4700*/  MUFU.EX2 R244, R2 ;  /* 0x0000000200f47308 */ /* 0x0005e40000000800 */
[--C-:B------:R-:W-:Y:S01]  /*4710*/  FFMA.FTZ R5, R64, UR8, -R3.reuse ;  /* 0x0000000840057c23 */ /* 0x100fe20008010803 */
[----:B------:R-:W-:-:S03]  /*4720*/  FFMA.FTZ R6, R57, UR8, -R3 ;  /* 0x0000000839067c23 */ /* 0x000fc60008010803 */
[----:B------:R3:W-:Y:S04]  /*4730*/  MUFU.EX2 R242, R5 ;  /* 0x0000000500f27308 */ /* 0x0007e80000000800 */
[----:B------:R4:W5:Y:S01]  /*4740*/  MUFU.EX2 R243, R6 ;  /* 0x0000000600f37308 */ /* 0x0009620000000800 */
[----:B-1----:R-:W-:Y:S01]  /*4750*/  FMNMX.FTZ R38, R7, R8, !PT ;  /* 0x0000000807267209 */ /* 0x002fe20007810000 */
[----:B--2---:R-:W-:-:S05]  /*4760*/  FMUL.FTZ R2, R36, UR8 ;  /* 0x0000000824027c20 */ /* 0x004fca0008410000 */
[----:B------:R-:W-:Y:S01]  /*4770*/  FSEL R2, R2, RZ, P0 ;  /* 0x000000ff02027208 */ /* 0x000fe20000000000 */
[----:B---3--:R-:W-:Y:S01]  /*4780*/  FFMA.FTZ R5, R61, UR8, -R3 ;  /* 0x000000083d057c23 */ /* 0x008fe20008010803 */
[----:B------:R-:W-:-:S03]  /*4790*/  FSETP.NEU.FTZ.AND P0, PT, R38, -INF , PT ;  /* 0xff8000002600780b */ /* 0x000fc60003f1d000 */
[--C-:B------:R-:W-:Y:S01]  /*47a0*/  FFMA.FTZ R0, R74, UR8, -R2.reuse ;  /* 0x000000084a007c23 */ /* 0x100fe20008010802 */
[----:B------:R1:W-:Y:S01]  /*47b0*/  MUFU.EX2 R248, R5 ;  /* 0x0000000500f87308 */ /* 0x0003e20000000800 */
[----:B----4-:R-:W-:Y:S01]  /*47c0*/  FFMA.FTZ R6, R60, UR8, -R3 ;  /* 0x000000083c067c23 */ /* 0x010fe20008010803 */
[----:B-----5:R-:W-:Y:S01]  /*47d0*/  F2FP.F16.F32.PACK_AB R8, R242, R243 ;  /* 0x000000f3f208723e */ /* 0x020fe200000000ff */
[--C-:B------:R-:W-:Y:S01]  /*47e0*/  FFMA.FTZ R7, R89, UR8, -R2.reuse ;  /* 0x0000000859077c23 */ /* 0x100fe20008010802 */
[----:B------:R2:W-:Y:S04]  /*47f0*/  MUFU.EX2 R234, R0 ;  /* 0x0000000000ea7308 */ /* 0x0005e80000000800 */
[----:B------:R3:W4:Y:S04]  /*4800*/  MUFU.EX2 R247, R6 ;  /* 0x0000000600f77308 */ /* 0x0007280000000800 */
[----:B------:R-:W-:Y:S01]  /*4810*/  MUFU.EX2 R232, R7 ;  /* 0x0000000700e87308 */ /* 0x000fe20000000800 */
[----:B-1----:R-:W-:Y:S01]  /*4820*/  FMUL.FTZ R5, R38, UR8 ;  /* 0x0000000826057c20 */ /* 0x002fe20008410000 */
[----:B--2---:R-:W-:-:S04]  /*4830*/  FFMA.FTZ R0, R76, UR8, -R2 ;  /* 0x000000084c007c23 */ /* 0x004fc80008010802 */
[----:B------:R1:W-:Y:S01]  /*4840*/  MUFU.EX2 R245, R0 ;  /* 0x0000000000f57308 */ /* 0x0003e20000000800 */
[----:B---3--:R-:W-:Y:S01]  /*4850*/  FFMA.FTZ R6, R73, UR8, -R2 ;  /* 0x0000000849067c23 */ /* 0x008fe20008010802 */
[----:B----4-:R-:W-:-:S03]  /*4860*/  F2FP.F16.F32.PACK_AB R10, R248, R247 ;  /* 0x000000f7f80a723e */ /* 0x010fc600000000ff */
[----:B------:R2:W3:Y:S01]  /*4870*/  MUFU.EX2 R235, R6 ;  /* 0x0000000600eb7308 */ /* 0x0004e20000000800 */
[----:B-1----:R-:W-:Y:S01]  /*4880*/  FSEL R0, R5, RZ, P0 ;  /* 0x000000ff05007208 */ /* 0x002fe20000000000 */
[----:B------:R-:W-:-:S04]  /*4890*/  FFMA.FTZ R5, R75, UR8, -R4 ;  /* 0x000000084b057c23 */ /* 0x000fc80008010804 */
[----:B------:R1:W-:Y:S01]  /*48a0*/  MUFU.EX2 R228, R5 ;  /* 0x0000000500e47308 */ /* 0x0003e20000000800 */
[----:B--2---:R-:W-:Y:S01]  /*48b0*/  FFMA.FTZ R6, R68, UR8, -R2 ;  /* 0x0000000844067c23 */ /* 0x004fe20008010802 */
[----:B---3--:R-:W-:Y:S01]  /*48c0*/  F2FP.F16.F32.PACK_AB R9, R234, R235 ;  /* 0x000000ebea09723e */ /* 0x008fe200000000ff */
[--C-:B------:R-:W-:Y:S02]  /*48d0*/  FFMA.FTZ R7, R111, UR8, -R0.reuse ;  /* 0x000000086f077c23 */ /* 0x100fe40008010800 */
[----:B------:R2:W3:Y:S04]  /*48e0*/  MUFU.EX2 R240, R6 ;  /* 0x0000000600f07308 */ /* 0x0004e80000000800 */
[----:B------:R4:W-:Y:S01]  /*48f0*/  MUFU.EX2 R214, R7 ;  /* 0x0000000700d67308 */ /* 0x0009e20000000800 */
[----:B-1----:R-:W-:-:S04]  /*4900*/  FFMA.FTZ R5, R87, UR8, -R0 ;  /* 0x0000000857057c23 */ /* 0x002fc80008010800 */
[----:B------:R1:W-:Y:S01]  /*4910*/  MUFU.EX2 R226, R5 ;  /* 0x0000000500e27308 */ /* 0x0003e20000000800 */
[----:B--2---:R-:W-:Y:S01]  /*4920*/  FFMA.FTZ R6, R85, UR8, -R4 ;  /* 0x0000000855067c23 */ /* 0x004fe20008010804 */
[----:B---3--:R-:W-:-:S03]  /*4930*/  F2FP.F16.F32.PACK_AB R11, R245, R240 ;  /* 0x000000f0f50b723e */ /* 0x008fc600000000ff */
[----:B------:R2:W3:Y:S01]  /*4940*/  MUFU.EX2 R227, R6 ;  /* 0x0000000600e37308 */ /* 0x0004e20000000800 */
[----:B----4-:R-:W-:-:S03]  /*4950*/  FFMA.FTZ R7, R113, UR8, -R2 ;  /* 0x0000000871077c23 */ /* 0x010fc60008010802 */
[----:B------:R-:W-:Y:S01]  /*4960*/  HMMA.16816.F32 R48, R8, R20, RZ ;  /* 0x000000140830723c */ /* 0x000fe200000018ff */
[----:B------:R4:W-:Y:S01]  /*4970*/  MUFU.EX2 R212, R7 ;  /* 0x0000000700d47308 */ /* 0x0009e20000000800 */
[----:B-1----:R-:W-:-:S06]  /*4980*/  FFMA.FTZ R5, R80, UR8, -R0 ;  /* 0x0000000850057c23 */ /* 0x002fcc0008010800 */
[----:B------:R-:W-:Y:S01]  /*4990*/  HMMA.16816.F32 R40, R8, R16, RZ ;  /* 0x000000100828723c */ /* 0x000fe200000018ff */
[----:B------:R1:W-:Y:S01]  /*49a0*/  MUFU.EX2 R229, R5 ;  /* 0x0000000500e57308 */ /* 0x0003e20000000800 */
[----:B--2---:R-:W-:Y:S01]  /*49b0*/  FFMA.FTZ R6, R81, UR8, -R4 ;  /* 0x0000000851067c23 */ /* 0x004fe20008010804 */
[----:B---3--:R-:W-:-:S03]  /*49c0*/  F2FP.F16.F32.PACK_AB R12, R227, R244 ;  /* 0x000000f4e30c723e */ /* 0x008fc600000000ff */
[----:B------:R2:W3:Y:S01]  /*49d0*/  MUFU.EX2 R237, R6 ;  /* 0x0000000600ed7308 */ /* 0x0004e20000000800 */
[----:B----4-:R-:W-:Y:S01]  /*49e0*/  FFMA.FTZ R7, R130, UR8, -R2 ;  /* 0x0000000882077c23 */ /* 0x010fe20008010802 */
[----:B------:R-:W-:Y:S01]  /*49f0*/  HMMA.16816.F32 R44, R8, R22, RZ ;  /* 0x00000016082c723c */ /* 0x000fe200000018ff */
[----:B-1----:R-:W-:-:S07]  /*4a00*/  FFMA.FTZ R5, R82, UR8, -R3 ;  /* 0x0000000852057c23 */ /* 0x002fce0008010803 */
[----:B------:R-:W-:Y:S01]  /*4a10*/  HMMA.16816.F32 R32, R8, R18, RZ ;  /* 0x000000120820723c */ /* 0x000fe200000018ff */
[----:B------:R1:W-:Y:S01]  /*4a20*/  MUFU.EX2 R236, R5 ;  /* 0x0000000500ec7308 */ /* 0x0003e20000000800 */
[----:B--2---:R-:W-:Y:S01]  /*4a30*/  FFMA.FTZ R6, R86, UR8, -R0 ;  /* 0x0000000856067c23 */ /* 0x004fe20008010800 */
[----:B---3--:R-:W-:-:S03]  /*4a40*/  F2FP.F16.F32.PACK_AB R14, R237, R228 ;  /* 0x000000e4ed0e723e */ /* 0x008fc600000000ff */
[----:B------:R2:W3:Y:S01]  /*4a50*/  MUFU.EX2 R167, R6 ;  /* 0x0000000600a77308 */ /* 0x0004e20000000800 */
[----:B-1----:R-:W-:-:S04]  /*4a60*/  FFMA.FTZ R5, R78, UR8, -R3 ;  /* 0x000000084e057c23 */ /* 0x002fc80008010803 */
[----:B------:R1:W-:Y:S01]  /*4a70*/  MUFU.EX2 R241, R5 ;  /* 0x0000000500f17308 */ /* 0x0003e20000000800 */
[----:B--2---:R-:W-:Y:S01]  /*4a80*/  FFMA.FTZ R6, R83, UR8, -R0 ;  /* 0x0000000853067c23 */ /* 0x004fe20008010800 */
[----:B---3--:R-:W-:-:S03]  /*4a90*/  F2FP.F16.F32.PACK_AB R13, R167, R226 ;  /* 0x000000e2a70d723e */ /* 0x008fc600000000ff */
[----:B------:R2:W3:Y:S01]  /*4aa0*/  MUFU.EX2 R231, R6 ;  /* 0x0000000600e77308 */ /* 0x0004e20000000800 */
[----:B-1----:R-:W-:-:S04]  /*4ab0*/  FFMA.FTZ R5, R84, UR8, -R2 ;  /* 0x0000000854057c23 */ /* 0x002fc80008010802 */
[----:B------:R1:W4:Y:S01]  /*4ac0*/  MUFU.EX2 R230, R5 ;  /* 0x0000000500e67308 */ /* 0x0003220000000800 */
[----:B--2---:R-:W-:Y:S01]  /*4ad0*/  FFMA.FTZ R6, R79, UR8, -R3 ;  /* 0x000000084f067c23 */ /* 0x004fe20008010803 */
[----:B---3--:R-:W-:-:S03]  /*4ae0*/  F2FP.F16.F32.PACK_AB R15, R231, R229 ;  /* 0x000000e5e70f723e */ /* 0x008fc600000000ff */
[----:B------:R2:W3:Y:S04]  /*4af0*/  MUFU.EX2 R239, R6 ;  /* 0x0000000600ef7308 */ /* 0x0004e80000000800 */
[----:B------:R-:W-:Y:S01]  /*4b00*/  HMMA.16816.F32 R52, R12, R20, RZ ;  /* 0x000000140c34723c */ /* 0x000fe200000018ff */
[----:B-1----:R-:W-:Y:S01]  /*4b10*/  FFMA.FTZ R5, R88, UR8, -R2 ;  /* 0x0000000858057c23 */ /* 0x002fe20008010802 */
[----:B----4-:R-:W-:-:S06]  /*4b20*/  F2FP.F16.F32.PACK_AB R9, R232, R230 ;  /* 0x000000e6e809723e */ /* 0x010fcc00000000ff */
[----:B------:R-:W-:Y:S01]  /*4b30*/  HMMA.16816.F32 R60, R12, R22, RZ ;  /* 0x000000160c3c723c */ /* 0x000fe200000018ff */
[----:B------:R1:W-:Y:S01]  /*4b40*/  MUFU.EX2 R238, R5 ;  /* 0x0000000500ee7308 */ /* 0x0003e20000000800 */
[----:B--2---:R-:W-:Y:S01]  /*4b50*/  FFMA.FTZ R6, R72, UR8, -R3 ;  /* 0x0000000848067c23 */ /* 0x004fe20008010803 */
[----:B---3--:R-:W-:-:S03]  /*4b60*/  F2FP.F16.F32.PACK_AB R8, R239, R236 ;  /* 0x000000ecef08723e */ /* 0x008fc600000000ff */
[----:B------:R2:W3:Y:S02]  /*4b70*/  MUFU.EX2 R246, R6 ;  /* 0x0000000600f67308 */ /* 0x0004e40000000800 */
[----:B------:R-:W-:Y:S01]  /*4b80*/  HMMA.16816.F32 R56, R12, R16, RZ ;  /* 0x000000100c38723c */ /* 0x000fe200000018ff */
[----:B-1----:R-:W-:-:S07]  /*4b90*/  FFMA.FTZ R5, R102, UR8, -R4 ;  /* 0x0000000866057c23 */ /* 0x002fce0008010804 */
[----:B------:R-:W-:Y:S01]  /*4ba0*/  HMMA.16816.F32 R20, R12, R18, RZ ;  /* 0x000000120c14723c */ /* 0x000fe200000018ff */
[----:B------:R-:W1:Y:S01]  /*4bb0*/  LDSM.16.MT88.4 R16, [R135+0x4800] ;  /* 0x004800008710783b */ /* 0x000e620000004200 */
[----:B------:R4:W-:Y:S01]  /*4bc0*/  MUFU.EX2 R222, R5 ;  /* 0x0000000500de7308 */ /* 0x0009e20000000800 */
[----:B--2---:R-:W-:Y:S02]  /*4bd0*/  FFMA.FTZ R6, R91, UR8, -R2 ;  /* 0x000000085b067c23 */ /* 0x004fe40008010802 */
[----:B------:R-:W2:Y:S01]  /*4be0*/  LDSM.16.MT88.4 R12, [R185+0x4800] ;  /* 0x00480000b90c783b */ /* 0x000ea20000004200 */
[----:B---3--:R-:W-:Y:S01]  /*4bf0*/  F2FP.F16.F32.PACK_AB R10, R246, R241 ;  /* 0x000000f1f60a723e */ /* 0x008fe200000000ff */
[----:B------:R3:W5:Y:S01]  /*4c00*/  MUFU.EX2 R233, R6 ;  /* 0x0000000600e97308 */ /* 0x0007620000000800 */
[----:B----4-:R-:W-:-:S04]  /*4c10*/  FFMA.FTZ R5, R95, UR8, -R4 ;  /* 0x000000085f057c23 */ /* 0x010fc80008010804 */
[----:B------:R4:W-:Y:S01]  /*4c20*/  MUFU.EX2 R224, R5 ;  /* 0x0000000500e07308 */ /* 0x0009e20000000800 */
[----:B---3--:R-:W-:Y:S01]  /*4c30*/  FFMA.FTZ R6, R105, UR8, -R4 ;  /* 0x0000000869067c23 */ /* 0x008fe20008010804 */
[----:B-----5:R-:W-:-:S03]  /*4c40*/  F2FP.F16.F32.PACK_AB R11, R238, R233 ;  /* 0x000000e9ee0b723e */ /* 0x020fc600000000ff */
[----:B------:R3:W5:Y:S04]  /*4c50*/  MUFU.EX2 R223, R6 ;  /* 0x0000000600df7308 */ /* 0x0007680000000800 */
[----:B------:R-:W-:Y:S01]  /*4c60*/  HMMA.16816.F32 R68, R8, R24, R48 ;  /* 0x000000180844723c */ /* 0x000fe20000001830 */
[----:B----4-:R-:W-:-:S07]  /*4c70*/  FFMA.FTZ R5, R109, UR8, -R0 ;  /* 0x000000086d057c23 */ /* 0x010fce0008010800 */
[----:B------:R-:W-:Y:S01]  /*4c80*/  HMMA.16816.F32 R64, R8, R28, R40 ;  /* 0x0000001c0840723c */ /* 0x000fe20000001828 */
[----:B------:R4:W1:Y:S01]  /*4c90*/  MUFU.EX2 R215, R5 ;  /* 0x0000000500d77308 */ /* 0x0008620000000800 */
[----:B---3--:R-:W-:-:S04]  /*4ca0*/  FFMA.FTZ R6, R100, UR8, -R4 ;  /* 0x0000000864067c23 */ /* 0x008fc80008010804 */
[----:B------:R3:W2:Y:S02]  /*4cb0*/  MUFU.EX2 R225, R6 ;  /* 0x0000000600e17308 */ /* 0x0006a40000000800 */
[----:B------:R-:W-:Y:S01]  /*4cc0*/  HMMA.16816.F32 R44, R8, R26, R44 ;  /* 0x0000001a082c723c */ /* 0x000fe2000000182c */
[----:B----4-:R-:W-:-:S07]  /*4cd0*/  FFMA.FTZ R5, R99, UR8, -R0 ;  /* 0x0000000863057c23 */ /* 0x010fce0008010800 */
[----:B------:R-:W-:Y:S01]  /*4ce0*/  HMMA.16816.F32 R32, R8, R30, R32 ;  /* 0x0000001e0820723c */ /* 0x000fe20000001820 */
[----:B-----5:R-:W-:Y:S01]  /*4cf0*/  F2FP.F16.F32.PACK_AB R8, R223, R222 ;  /* 0x000000dedf08723e */ /* 0x020fe200000000ff */
[----:B------:R4:W-:Y:S01]  /*4d00*/  MUFU.EX2 R218, R5 ;  /* 0x0000000500da7308 */ /* 0x0009e20000000800 */
[----:B---3--:R-:W-:Y:S01]  /*4d10*/  FFMA.FTZ R6, R103, UR8, -R0 ;  /* 0x0000000867067c23 */ /* 0x008fe20008010800 */
[----:B-1----:R-:W-:Y:S02]  /*4d20*/  F2FP.F16.F32.PACK_AB R9, R214, R215 ;  /* 0x000000d7d609723e */ /* 0x002fe400000000ff */
[----:B--2---:R-:W-:Y:S01]  /*4d30*/  F2FP.F16.F32.PACK_AB R10, R225, R224 ;  /* 0x000000e0e10a723e */ /* 0x004fe200000000ff */
[----:B------:R1:W2:Y:S01]  /*4d40*/  MUFU.EX2 R216, R6 ;  /* 0x0000000600d87308 */ /* 0x0002a20000000800 */
[----:B----4-:R-:W-:-:S04]  /*4d50*/  FFMA.FTZ R5, R98, UR8, -R3 ;  /* 0x0000000862057c23 */ /* 0x010fc80008010803 */
[----:B------:R3:W-:Y:S01]  /*4d60*/  MUFU.EX2 R220, R5 ;  /* 0x0000000500dc7308 */ /* 0x0007e20000000800 */
[----:B-1----:R-:W-:Y:S01]  /*4d70*/  FFMA.FTZ R6, R96, UR8, -R3 ;  /* 0x0000000860067c23 */ /* 0x002fe20008010803 */
[----:B--2---:R-:W-:-:S03]  /*4d80*/  F2FP.F16.F32.PACK_AB R11, R218, R216 ;  /* 0x000000d8da0b723e */ /* 0x004fc600000000ff */
[----:B------:R1:W2:Y:S04]  /*4d90*/  MUFU.EX2 R217, R6 ;  /* 0x0000000600d97308 */ /* 0x0002a80000000800 */
[----:B------:R-:W-:Y:S01]  /*4da0*/  HMMA.16816.F32 R48, R8, R24, R52 ;  /* 0x000000180830723c */ /* 0x000fe20000001834 */
[----:B---3--:R-:W-:-:S07]  /*4db0*/  FFMA.FTZ R5, R101, UR8, -R3 ;  /* 0x0000000865057c23 */ /* 0x008fce0008010803 */
[----:B------:R-:W-:Y:S01]  /*4dc0*/  HMMA.16816.F32 R52, R8, R28, R56 ;  /* 0x0000001c0834723c */ /* 0x000fe20000001838 */
[----:B------:R3:W-:Y:S01]  /*4dd0*/  MUFU.EX2 R219, R5 ;  /* 0x0000000500db7308 */ /* 0x0007e20000000800 */
[----:B-1----:R-:W-:-:S04]  /*4de0*/  FFMA.FTZ R6, R97, UR8, -R3 ;  /* 0x0000000861067c23 */ /* 0x002fc80008010803 */
[----:B------:R1:W4:Y:S02]  /*4df0*/  MUFU.EX2 R221, R6 ;  /* 0x0000000600dd7308 */ /* 0x0003240000000800 */
[----:B------:R-:W-:Y:S01]  /*4e00*/  HMMA.16816.F32 R40, R8, R26, R60 ;  /* 0x0000001a0828723c */ /* 0x000fe2000000183c */
[----:B------:R-:W5:Y:S01]  /*4e10*/  LDSM.16.MT88.4 R24, [R135+0x4c00] ;  /* 0x004c00008718783b */ /* 0x000f620000004200 */
[----:B---3--:R-:W-:-:S06]  /*4e20*/  FFMA.FTZ R5, R108, UR8, -R2 ;  /* 0x000000086c057c23 */ /* 0x008fcc0008010802 */
[----:B------:R-:W-:Y:S01]  /*4e30*/  HMMA.16816.F32 R28, R8, R30, R20 ;  /* 0x0000001e081c723c */ /* 0x000fe20000001814 */
[----:B------:R-:W3:Y:S01]  /*4e40*/  LDSM.16.MT88.4 R20, [R185+0x4c00] ;  /* 0x004c0000b914783b */ /* 0x000ee20000004200 */
[----:B--2---:R-:W-:Y:S01]  /*4e50*/  F2FP.F16.F32.PACK_AB R8, R217, R220 ;  /* 0x000000dcd908723e */ /* 0x004fe200000000ff */
[----:B------:R2:W2:Y:S01]  /*4e60*/  MUFU.EX2 R210, R5 ;  /* 0x0000000500d27308 */ /* 0x0004a20000000800 */
[----:B-1----:R-:W-:Y:S01]  /*4e70*/  FFMA.FTZ R6, R107, UR8, -R2 ;  /* 0x000000086b067c23 */ /* 0x002fe20008010802 */
[----:B----4-:R-:W-:-:S03]  /*4e80*/  F2FP.F16.F32.PACK_AB R10, R221, R219 ;  /* 0x000000dbdd0a723e */ /* 0x010fc600000000ff */
[----:B------:R1:W-:Y:S01]  /*4e90*/  MUFU.EX2 R213, R6 ;  /* 0x0000000600d57308 */ /* 0x0003e20000000800 */
[----:B--2---:R-:W-:Y:S01]  /*4ea0*/  FFMA.FTZ R5, R104, UR8, -R2 ;  /* 0x0000000868057c23 */ /* 0x004fe20008010802 */
[----:B------:R-:W-:-:S03]  /*4eb0*/  F2FP.F16.F32.PACK_AB R9, R212, R210 ;  /* 0x000000d2d409723e */ /* 0x000fc600000000ff */
[----:B------:R2:W4:Y:S01]  /*4ec0*/  MUFU.EX2 R211, R5 ;  /* 0x0000000500d37308 */ /* 0x0005220000000800 */
[----:B-1----:R-:W-:-:S04]  /*4ed0*/  FFMA.FTZ R6, R125, UR8, -R4 ;  /* 0x000000087d067c23 */ /* 0x002fc80008010804 */
[----:B------:R1:W-:Y:S01]  /*4ee0*/  MUFU.EX2 R209, R6 ;  /* 0x0000000600d17308 */ /* 0x0003e20000000800 */
[----:B--2---:R-:W-:Y:S01]  /*4ef0*/  FFMA.FTZ R5, R124, UR8, -R4 ;  /* 0x000000087c057c23 */ /* 0x004fe20008010804 */
[----:B----4-:R-:W-:-:S03]  /*4f00*/  F2FP.F16.F32.PACK_AB R11, R211, R213 ;  /* 0x000000d5d30b723e */ /* 0x010fc600000000ff */
[----:B------:R2:W4:Y:S01]  /*4f10*/  MUFU.EX2 R206, R5 ;  /* 0x0000000500ce7308 */ /* 0x0005220000000800 */
[----:B-1----:R-:W-:-:S03]  /*4f20*/  FFMA.FTZ R6, R120, UR8, -R4 ;  /* 0x0000000878067c23 */ /* 0x002fc60008010804 */
[C---:B------:R-:W-:Y:S01]  /*4f30*/  HMMA.16816.F32 R60, R8.reuse, R16, R68 ;  /* 0x00000010083c723c */ /* 0x040fe20000001844 */
[----:B------:R1:W-:Y:S07]  /*4f40*/  MUFU.EX2 R208, R6 ;  /* 0x0000000600d07308 */ /* 0x0003ee0000000800 */
[----:B------:R-:W-:Y:S01]  /*4f50*/  HMMA.16816.F32 R44, R8, R18, R44 ;  /* 0x00000012082c723c */ /* 0x000fe2000000182c */
[----:B--2---:R-:W-:-:S04]  /*4f60*/  FFMA.FTZ R5, R117, UR8, -R4 ;  /* 0x0000000875057c23 */ /* 0x004fc80008010804 */
[----:B------:R2:W5:Y:S01]  /*4f70*/  MUFU.EX2 R207, R5 ;  /* 0x0000000500cf7308 */ /* 0x0005620000000800 */
[--C-:B-1----:R-:W-:Y:S02]  /*4f80*/  FFMA.FTZ R6, R132, UR8, -R0.reuse ;  /* 0x0000000884067c23 */ /* 0x102fe40008010800 */
[C---:B------:R-:W-:Y:S02]  /*4f90*/  HMMA.16816.F32 R68, R8.reuse, R12, R64 ;  /* 0x0000000c0844723c */ /* 0x040fe40000001840 */
[----:B------:R1:W-:Y:S06]  /*4fa0*/  MUFU.EX2 R132, R6 ;  /* 0x0000000600847308 */ /* 0x0003ec0000000800 */
[----:B------:R-:W-:Y:S01]  /*4fb0*/  HMMA.16816.F32 R32, R8, R14, R32 ;  /* 0x0000000e0820723c */ /* 0x000fe20000001820 */
[----:B----4-:R-:W-:Y:S01]  /*4fc0*/  F2FP.F16.F32.PACK_AB R8, R209, R206 ;  /* 0x000000ced108723e */ /* 0x010fe200000000ff */
[----:B--2---:R-:W-:Y:S01]  /*4fd0*/  FFMA.FTZ R5, R131, UR8, -R0 ;  /* 0x0000000883057c23 */ /* 0x004fe20008010800 */
[----:B-----5:R-:W-:-:S03]  /*4fe0*/  F2FP.F16.F32.PACK_AB R10, R208, R207 ;  /* 0x000000cfd00a723e */ /* 0x020fc600000000ff */
[----:B------:R2:W4:Y:S01]  /*4ff0*/  MUFU.EX2 R125, R5 ;  /* 0x00000005007d7308 */ /* 0x0005220000000800 */
[----:B-1----:R-:W-:-:S04]  /*5000*/  FFMA.FTZ R6, R123, UR8, -R0 ;  /* 0x000000087b067c23 */ /* 0x002fc80008010800 */
[----:B------:R1:W-:Y:S01]  /*5010*/  MUFU.EX2 R131, R6 ;  /* 0x0000000600837308 */ /* 0x0003e20000000800 */
[----:B--2---:R-:W-:Y:S01]  /*5020*/  FFMA.FTZ R5, R127, UR8, -R0 ;  /* 0x000000087f057c23 */ /* 0x004fe20008010800 */
[----:B----4-:R-:W-:-:S03]  /*5030*/  F2FP.F16.F32.PACK_AB R9, R132, R125 ;  /* 0x0000007d8409723e */ /* 0x010fc600000000ff */
[----:B------:R2:W4:Y:S01]  /*5040*/  MUFU.EX2 R203, R5 ;  /* 0x0000000500cb7308 */ /* 0x0005220000000800 */
[----:B-1----:R-:W-:-:S04]  /*5050*/  FFMA.FTZ R6, R119, UR8, -R3 ;  /* 0x0000000877067c23 */ /* 0x002fc80008010803 */
[----:B------:R1:W-:Y:S01]  /*5060*/  MUFU.EX2 R205, R6 ;  /* 0x0000000600cd7308 */ /* 0x0003e20000000800 */
[--C-:B--2---:R-:W-:Y:S01]  /*5070*/  FFMA.FTZ R5, R121, UR8, -R3.reuse ;  /* 0x0000000879057c23 */ /* 0x104fe20008010803 */
[----:B----4-:R-:W-:Y:S02]  /*5080*/  F2FP.F16.F32.PACK_AB R11, R131, R203 ;  /* 0x000000cb830b723e */ /* 0x010fe400000000ff */
[----:B------:R2:W-:Y:S01]  /*5090*/  MUFU.EX2 R121, R7 ;  /* 0x0000000700797308 */ /* 0x0005e20000000800 */
[----:B-1----:R-:W-:-:S03]  /*50a0*/  FFMA.FTZ R6, R116, UR8, -R3 ;  /* 0x0000000874067c23 */ /* 0x002fc60008010803 */
[----:B------:R1:W4:Y:S01]  /*50b0*/  MUFU.EX2 R204, R5 ;  /* 0x0000000500cc7308 */ /* 0x0003220000000800 */
[C---:B------:R-:W-:Y:S08]  /*50c0*/  HMMA.16816.F32 R64, R8.reuse, R16, R48 ;  /* 0x000000100840723c */ /* 0x040ff00000001830 */
[----:B------:R-:W-:Y:S01]  /*50d0*/  HMMA.16816.F32 R56, R8, R18, R40 ;  /* 0x000000120838723c */ /* 0x000fe20000001828 */
[----:B------:R-:W5:Y:S01]  /*50e0*/  LDSM.16.MT88.4 R16, [R135+0x5000] ;  /* 0x005000008710783b */ /* 0x000f620000004200 */
[----:B--2---:R-:W-:Y:S01]  /*50f0*/  FFMA.FTZ R7, R146, UR8, -R2 ;  /* 0x0000000892077c23 */ /* 0x004fe20008010802 */
[----:B-1----:R-:W-:-:S03]  /*5100*/  FFMA.FTZ R5, R118, UR8, -R3 ;  /* 0x0000000876057c23 */ /* 0x002fc60008010803 */
[----:B------:R1:W-:Y:S02]  /*5110*/  MUFU.EX2 R100, R7 ;  /* 0x0000000700647308 */ /* 0x0003e40000000800 */
[C---:B------:R-:W-:Y:S02]  /*5120*/  HMMA.16816.F32 R52, R8.reuse, R12, R52 ;  /* 0x0000000c0834723c */ /* 0x040fe40000001834 */
[----:B------:R2:W-:Y:S06]  /*5130*/  MUFU.EX2 R127, R5 ;  /* 0x00000005007f7308 */ /* 0x0005ec0000000800 */
[----:B------:R-:W-:Y:S01]  /*5140*/  HMMA.16816.F32 R28, R8, R14, R28 ;  /* 0x0000000e081c723c */ /* 0x000fe2000000181c */
[----:B------:R-:W5:Y:S01]  /*5150*/  LDSM.16.MT88.4 R12, [R185+0x5000] ;  /* 0x00500000b90c783b */ /* 0x000f620000004200 */
[----:B----4-:R-:W-:Y:S01]  /*5160*/  F2FP.F16.F32.PACK_AB R8, R205, R204 ;  /* 0x000000cccd08723e */ /* 0x010fe200000000ff */
[--C-:B-1----:R-:W-:Y:S01]  /*5170*/  FFMA.FTZ R7, R164, UR8, -R2.reuse ;  /* 0x00000008a4077c23 */ /* 0x102fe20008010802 */
[----:B--2---:R-:W-:-:S03]  /*5180*/  FFMA.FTZ R5, R129, UR8, -R2 ;  /* 0x0000000881057c23 */ /* 0x004fc60008010802 */
[----:B------:R1:W-:Y:S04]  /*5190*/  MUFU.EX2 R83, R7 ;  /* 0x0000000700537308 */ /* 0x0003e80000000800 */
[----:B------:R2:W4:Y:S04]  /*51a0*/  MUFU.EX2 R124, R5 ;  /* 0x00000005007c7308 */ /* 0x0005280000000800 */
[----:B------:R3:W3:Y:S01]  /*51b0*/  MUFU.EX2 R129, R6 ;  /* 0x0000000600817308 */ /* 0x0006e20000000800 */
[----:B-1----:R-:W-:Y:S01]  /*51c0*/  FFMA.FTZ R7, R175, UR8, -R0 ;  /* 0x00000008af077c23 */ /* 0x002fe20008010800 */
[----:B--2---:R-:W-:Y:S01]  /*51d0*/  FFMA.FTZ R5, R126, UR8, -R2 ;  /* 0x000000087e057c23 */ /* 0x004fe20008010802 */
[----:B----4-:R-:W-:-:S02]  /*51e0*/  F2FP.F16.F32.PACK_AB R9, R121, R124 ;  /* 0x0000007c7909723e */ /* 0x010fc400000000ff */
[----:B------:R-:W-:Y:S01]  /*51f0*/  MUFU.EX2 R73, R7 ;  /* 0x0000000700497308 */ /* 0x000fe20000000800 */
[----:B---3--:R-:W-:Y:S01]  /*5200*/  FFMA.FTZ R6, R133, UR8, -R2 ;  /* 0x0000000885067c23 */ /* 0x008fe20008010802 */
[----:B------:R-:W-:Y:S02]  /*5210*/  F2FP.F16.F32.PACK_AB R10, R129, R127 ;  /* 0x0000007f810a723e */ /* 0x000fe400000000ff */
[----:B------:R1:W-:Y:S04]  /*5220*/  MUFU.EX2 R120, R5 ;  /* 0x0000000500787308 */ /* 0x0003e80000000800 */
[----:B------:R2:W3:Y:S01]  /*5230*/  MUFU.EX2 R123, R6 ;  /* 0x00000006007b7308 */ /* 0x0004e20000000800 */
[----:B-1----:R-:W-:-:S04]  /*5240*/  FFMA.FTZ R5, R151, UR8, -R4 ;  /* 0x0000000897057c23 */ /* 0x002fc80008010804 */
[----:B------:R1:W-:Y:S01]  /*5250*/  MUFU.EX2 R117, R5 ;  /* 0x0000000500757308 */ /* 0x0003e20000000800 */
[----:B--2---:R-:W-:Y:S01]  /*5260*/  FFMA.FTZ R6, R152, UR8, -R4 ;  /* 0x0000000898067c23 */ /* 0x004fe20008010804 */
[----:B---3--:R-:W-:-:S03]  /*5270*/  F2FP.F16.F32.PACK_AB R11, R120, R123 ;  /* 0x0000007b780b723e */ /* 0x008fc600000000ff */
[----:B------:R2:W3:Y:S04]  /*5280*/  MUFU.EX2 R119, R6 ;  /* 0x0000000600777308 */ /* 0x0004e80000000800 */
[----:B------:R-:W-:Y:S01]  /*5290*/  HMMA.16816.F32 R40, R8, R26, R44 ;  /* 0x0000001a0828723c */ /* 0x000fe2000000182c */
[----:B-1----:R-:W-:-:S07]  /*52a0*/  FFMA.FTZ R5, R144, UR8, -R4 ;  /* 0x0000000890057c23 */ /* 0x002fce0008010804 */
[----:B------:R-:W-:Y:S01]  /*52b0*/  HMMA.16816.F32 R48, R8, R24, R60 ;  /* 0x000000180830723c */ /* 0x000fe2000000183c */
[----:B------:R1:W-:Y:S01]  /*52c0*/  MUFU.EX2 R116, R5 ;  /* 0x0000000500747308 */ /* 0x0003e20000000800 */
[----:B--2---:R-:W-:-:S04]  /*52d0*/  FFMA.FTZ R6, R143, UR8, -R4 ;  /* 0x000000088f067c23 */ /* 0x004fc80008010804 */
[----:B------:R2:W4:Y:S02]  /*52e0*/  MUFU.EX2 R118, R6 ;  /* 0x0000000600767308 */ /* 0x0005240000000800 */
[----:B------:R-:W-:Y:S01]  /*52f0*/  HMMA.16816.F32 R44, R8, R20, R68 ;  /* 0x00000014082c723c */ /* 0x000fe20000001844 */
[----:B-1----:R-:W-:-:S07]  /*5300*/  FFMA.FTZ R5, R153, UR8, -R0 ;  /* 0x0000000899057c23 */ /* 0x002fce0008010800 */
[----:B------:R-:W-:Y:S01]  /*5310*/  HMMA.16816.F32 R32, R8, R22, R32 ;  /* 0x000000160820723c */ /* 0x000fe20000001820 */
[----:B---3--:R-:W-:Y:S01]  /*5320*/  F2FP.F16.F32.PACK_AB R8, R119, R117 ;  /* 0x000000757708723e */ /* 0x008fe200000000ff */
[----:B------:R1:W-:Y:S01]  /*5330*/  MUFU.EX2 R109, R5 ;  /* 0x00000005006d7308 */ /* 0x0003e20000000800 */
[----:B--2---:R-:W-:Y:S01]  /*5340*/  FFMA.FTZ R6, R154, UR8, -R0 ;  /* 0x000000089a067c23 */ /* 0x004fe20008010800 */
[----:B----4-:R-:W-:-:S03]  /*5350*/  F2FP.F16.F32.PACK_AB R10, R118, R116 ;  /* 0x00000074760a723e */ /* 0x010fc600000000ff */
[----:B------:R2:W3:Y:S01]  /*5360*/  MUFU.EX2 R105, R6 ;  /* 0x0000000600697308 */ /* 0x0004e20000000800 */
[----:B-1----:R-:W-:-:S04]  /*5370*/  FFMA.FTZ R5, R150, UR8, -R0 ;  /* 0x0000000896057c23 */ /* 0x002fc80008010800 */
        /* <DEDUP_REMOVED lines=11> */
[C---:B------:R-:W-:Y:S01]  /*5430*/  HMMA.16816.F32 R56, R8.reuse, R26, R56 ;  /* 0x0000001a0838723c */ /* 0x040fe20000001838 */
[----:B------:R1:W-:Y:S01]  /*5440*/  MUFU.EX2 R103, R5 ;  /* 0x0000000500677308 */ /* 0x0003e20000000800 */
[----:B--2---:R-:W-:Y:S01]  /*5450*/  FFMA.FTZ R6, R93, UR8, -R3 ;  /* 0x000000085d067c23 */ /* 0x004fe20008010803 */
[----:B------:R-:W2:Y:S03]  /*5460*/  LDSM.16.MT88.4 R24, [R135+0x5400] ;  /* 0x005400008718783b */ /* 0x000ea60000004200 */
[----:B------:R4:W5:Y:S02]  /*5470*/  MUFU.EX2 R107, R6 ;  /* 0x00000006006b7308 */ /* 0x0009640000000800 */
[----:B------:R-:W-:Y:S01]  /*5480*/  HMMA.16816.F32 R52, R8, R20, R52 ;  /* 0x000000140834723c */ /* 0x000fe20000001834 */
[----:B-1----:R-:W-:-:S07]  /*5490*/  FFMA.FTZ R5, R145, UR8, -R2 ;  /* 0x0000000891057c23 */ /* 0x002fce0008010802 */
[----:B------:R-:W-:Y:S01]  /*54a0*/  HMMA.16816.F32 R28, R8, R22, R28 ;  /* 0x00000016081c723c */ /* 0x000fe2000000181c */
[----:B------:R-:W1:Y:S01]  /*54b0*/  LDSM.16.MT88.4 R20, [R185+0x5400] ;  /* 0x00540000b914783b */ /* 0x000e620000004200 */
[----:B---3--:R-:W-:Y:S01]  /*54c0*/  F2FP.F16.F32.PACK_AB R8, R113, R111 ;  /* 0x0000006f7108723e */ /* 0x008fe200000000ff */
[----:B------:R3:W3:Y:S01]  /*54d0*/  MUFU.EX2 R102, R5 ;  /* 0x0000000500667308 */ /* 0x0006e20000000800 */
[----:B----4-:R-:W-:Y:S01]  /*54e0*/  FFMA.FTZ R6, R114, UR8, -R2 ;  /* 0x0000000872067c23 */ /* 0x010fe20008010802 */
[----:B-----5:R-:W-:-:S03]  /*54f0*/  F2FP.F16.F32.PACK_AB R10, R107, R103 ;  /* 0x000000676b0a723e */ /* 0x020fc600000000ff */
[----:B------:R4:W-:Y:S01]  /*5500*/  MUFU.EX2 R101, R6 ;  /* 0x0000000600657308 */ /* 0x0009e20000000800 */
[----:B---3--:R-:W-:Y:S01]  /*5510*/  FFMA.FTZ R5, R115, UR8, -R2 ;  /* 0x0000000873057c23 */ /* 0x008fe20008010802 */
[----:B------:R-:W-:-:S03]  /*5520*/  F2FP.F16.F32.PACK_AB R9, R100, R102 ;  /* 0x000000666409723e */ /* 0x000fc600000000ff */
[----:B------:R3:W5:Y:S01]  /*5530*/  MUFU.EX2 R99, R5 ;  /* 0x0000000500637308 */ /* 0x0007620000000800 */
[----:B----4-:R-:W-:-:S04]  /*5540*/  FFMA.FTZ R6, R156, UR8, -R4 ;  /* 0x000000089c067c23 */ /* 0x010fc80008010804 */
[----:B------:R4:W-:Y:S01]  /*5550*/  MUFU.EX2 R98, R6 ;  /* 0x0000000600627308 */ /* 0x0009e20000000800 */
[----:B---3--:R-:W-:Y:S01]  /*5560*/  FFMA.FTZ R5, R158, UR8, -R4 ;  /* 0x000000089e057c23 */ /* 0x008fe20008010804 */
[----:B-----5:R-:W-:-:S03]  /*5570*/  F2FP.F16.F32.PACK_AB R11, R99, R101 ;  /* 0x00000065630b723e */ /* 0x020fc600000000ff */
[----:B------:R3:W5:Y:S01]  /*5580*/  MUFU.EX2 R96, R5 ;  /* 0x0000000500607308 */ /* 0x0007620000000800 */
[----:B----4-:R-:W-:-:S03]  /*5590*/  FFMA.FTZ R6, R106, UR8, -R4 ;  /* 0x000000086a067c23 */ /* 0x010fc60008010804 */
[C---:B------:R-:W-:Y:S01]  /*55a0*/  HMMA.16816.F32 R48, R8.reuse, R16, R48 ;  /* 0x000000100830723c */ /* 0x040fe20000001830 */
[----:B------:R4:W-:Y:S07]  /*55b0*/  MUFU.EX2 R97, R6 ;  /* 0x0000000600617308 */ /* 0x0009ee0000000800 */
[----:B------:R-:W-:Y:S01]  /*55c0*/  HMMA.16816.F32 R40, R8, R18, R40 ;  /* 0x000000120828723c */ /* 0x000fe20000001828 */
[----:B---3--:R-:W-:-:S04]  /*55d0*/  FFMA.FTZ R5, R92, UR8, -R4 ;  /* 0x000000085c057c23 */ /* 0x008fc80008010804 */
[----:B------:R3:W2:Y:S01]  /*55e0*/  MUFU.EX2 R95, R5 ;  /* 0x00000005005f7308 */ /* 0x0006a20000000800 */
[--C-:B----4-:R-:W-:Y:S02]  /*55f0*/  FFMA.FTZ R6, R159, UR8, -R0.reuse ;  /* 0x000000089f067c23 */ /* 0x110fe40008010800 */
[C---:B------:R-:W-:Y:S02]  /*5600*/  HMMA.16816.F32 R44, R8.reuse, R12, R44 ;  /* 0x0000000c082c723c */ /* 0x040fe4000000182c */
[----:B------:R4:W-:Y:S06]  /*5610*/  MUFU.EX2 R88, R6 ;  /* 0x0000000600587308 */ /* 0x0009ec0000000800 */
[----:B------:R-:W-:Y:S01]  /*5620*/  HMMA.16816.F32 R32, R8, R14, R32 ;  /* 0x0000000e0820723c */ /* 0x000fe20000001820 */
[----:B-----5:R-:W-:Y:S01]  /*5630*/  F2FP.F16.F32.PACK_AB R8, R98, R96 ;  /* 0x000000606208723e */ /* 0x020fe200000000ff */
[----:B---3--:R-:W-:Y:S01]  /*5640*/  FFMA.FTZ R5, R160, UR8, -R0 ;  /* 0x00000008a0057c23 */ /* 0x008fe20008010800 */
[----:B--2---:R-:W-:-:S03]  /*5650*/  F2FP.F16.F32.PACK_AB R10, R97, R95 ;  /* 0x0000005f610a723e */ /* 0x004fc600000000ff */
[----:B------:R2:W3:Y:S01]  /*5660*/  MUFU.EX2 R92, R5 ;  /* 0x00000005005c7308 */ /* 0x0004e20000000800 */
[----:B----4-:R-:W-:-:S04]  /*5670*/  FFMA.FTZ R6, R110, UR8, -R0 ;  /* 0x000000086e067c23 */ /* 0x010fc80008010800 */
[----:B------:R4:W-:Y:S01]  /*5680*/  MUFU.EX2 R87, R6 ;  /* 0x0000000600577308 */ /* 0x0009e20000000800 */
[----:B--2---:R-:W-:Y:S01]  /*5690*/  FFMA.FTZ R5, R112, UR8, -R0 ;  /* 0x0000000870057c23 */ /* 0x004fe20008010800 */
[----:B---3--:R-:W-:-:S03]  /*56a0*/  F2FP.F16.F32.PACK_AB R9, R88, R92 ;  /* 0x0000005c5809723e */ /* 0x008fc600000000ff */
[----:B------:R2:W3:Y:S01]  /*56b0*/  MUFU.EX2 R91, R5 ;  /* 0x00000005005b7308 */ /* 0x0004e20000000800 */
[----:B----4-:R-:W-:-:S04]  /*56c0*/  FFMA.FTZ R6, R155, UR8, -R3 ;  /* 0x000000089b067c23 */ /* 0x010fc80008010803 */
[----:B------:R4:W-:Y:S01]  /*56d0*/  MUFU.EX2 R94, R6 ;  /* 0x00000006005e7308 */ /* 0x0009e20000000800 */
[----:B--2---:R-:W-:Y:S01]  /*56e0*/  FFMA.FTZ R5, R157, UR8, -R3 ;  /* 0x000000089d057c23 */ /* 0x004fe20008010803 */
[----:B---3--:R-:W-:-:S03]  /*56f0*/  F2FP.F16.F32.PACK_AB R11, R87, R91 ;  /* 0x0000005b570b723e */ /* 0x008fc600000000ff */
[----:B------:R2:W3:Y:S01]  /*5700*/  MUFU.EX2 R93, R5 ;  /* 0x00000005005d7308 */ /* 0x0004e20000000800 */
[----:B----4-:R-:W-:-:S03]  /*5710*/  FFMA.FTZ R6, R138, UR8, -R3 ;  /* 0x000000088a067c23 */ /* 0x010fc60008010803 */
[C---:B------:R-:W-:Y:S01]  /*5720*/  HMMA.16816.F32 R64, R8.reuse, R16, R64 ;  /* 0x000000100840723c */ /* 0x040fe20000001840 */
[----:B------:R4:W-:Y:S07]  /*5730*/  MUFU.EX2 R89, R6 ;  /* 0x0000000600597308 */ /* 0x0009ee0000000800 */
[----:B------:R-:W-:Y:S01]  /*5740*/  HMMA.16816.F32 R60, R8, R18, R56 ;  /* 0x00000012083c723c */ /* 0x000fe20000001838 */
[----:B------:R-:W-:Y:S01]  /*5750*/  LDSM.16.MT88.4 R16, [R185+0x5800] ;  /* 0x00580000b910783b */ /* 0x000fe20000004200 */
[----:B--2---:R-:W-:-:S04]  /*5760*/  FFMA.FTZ R5, R134, UR8, -R3 ;  /* 0x0000000886057c23 */ /* 0x004fc80008010803 */
[----:B------:R2:W5:Y:S01]  /*5770*/  MUFU.EX2 R86, R5 ;  /* 0x0000000500567308 */ /* 0x0005620000000800 */
[--C-:B----4-:R-:W-:Y:S01]  /*5780*/  FFMA.FTZ R6, R142, UR8, -R2.reuse ;  /* 0x000000088e067c23 */ /* 0x110fe20008010802 */
[C---:B------:R-:W-:Y:S03]  /*5790*/  HMMA.16816.F32 R56, R8.reuse, R12, R52 ;  /* 0x0000000c0838723c */ /* 0x040fe60000001834 */
[----:B------:R4:W-:Y:S05]  /*57a0*/  MUFU.EX2 R84, R6 ;  /* 0x0000000600547308 */ /* 0x0009ea0000000800 */
[----:B------:R-:W-:Y:S01]  /*57b0*/  HMMA.16816.F32 R52, R8, R14, R28 ;  /* 0x0000000e0834723c */ /* 0x000fe2000000181c */
[----:B---3--:R-:W-:Y:S01]  /*57c0*/  F2FP.F16.F32.PACK_AB R8, R94, R93 ;  /* 0x0000005d5e08723e */ /* 0x008fe200000000ff */
[----:B------:R-:W3:Y:S01]  /*57d0*/  LDSM.16.MT88.4 R12, [R135+0x5800] ;  /* 0x00580000870c783b */ /* 0x000ee20000004200 */
[----:B--2---:R-:W-:Y:S01]  /*57e0*/  FFMA.FTZ R5, R166, UR8, -R2 ;  /* 0x00000008a6057c23 */ /* 0x004fe20008010802 */
[----:B-----5:R-:W-:-:S03]  /*57f0*/  F2FP.F16.F32.PACK_AB R10, R89, R86 ;  /* 0x00000056590a723e */ /* 0x020fc600000000ff */
[----:B------:R2:W5:Y:S01]  /*5800*/  MUFU.EX2 R85, R5 ;  /* 0x0000000500557308 */ /* 0x0005620000000800 */
[----:B----4-:R-:W-:-:S04]  /*5810*/  FFMA.FTZ R6, R174, UR8, -R4 ;  /* 0x00000008ae067c23 */ /* 0x010fc80008010804 */
[----:B------:R4:W-:Y:S01]  /*5820*/  MUFU.EX2 R81, R6 ;  /* 0x0000000600517308 */ /* 0x0009e20000000800 */
        /* <DEDUP_REMOVED lines=8> */
[----:B----4-:R-:W-:-:S03]  /*58b0*/  FFMA.FTZ R6, R90, UR8, -R0 ;  /* 0x000000085a067c23 */ /* 0x010fc60008010800 */
[C---:B------:R-:W-:Y:S01]  /*58c0*/  HMMA.16816.F32 R48, R8.reuse, R24, R48 ;  /* 0x000000180830723c */ /* 0x040fe20000001830 */
[----:B------:R4:W-:Y:S07]  /*58d0*/  MUFU.EX2 R68, R6 ;  /* 0x0000000600447308 */ /* 0x0009ee0000000800 */
[----:B------:R-:W-:Y:S01]  /*58e0*/  HMMA.16816.F32 R144, R8, R26, R40 ;  /* 0x0000001a0890723c */ /* 0x000fe20000001828 */
[----:B--2---:R-:W-:-:S04]  /*58f0*/  FFMA.FTZ R5, R136, UR8, -R4 ;  /* 0x0000000888057c23 */ /* 0x004fc80008010804 */
[----:B------:R2:W3:Y:S01]  /*5900*/  MUFU.EX2 R78, R5 ;  /* 0x00000005004e7308 */ /* 0x0004e20000000800 */
[----:B----4-:R-:W-:Y:S02]  /*5910*/  FFMA.FTZ R6, R170, UR8, -R4 ;  /* 0x00000008aa067c23 */ /* 0x010fe40008010804 */
[C---:B-1----:R-:W-:Y:S02]  /*5920*/  HMMA.16816.F32 R44, R8.reuse, R20, R44 ;  /* 0x00000014082c723c */ /* 0x042fe4000000182c */
[----:B------:R1:W-:Y:S06]  /*5930*/  MUFU.EX2 R74, R6 ;  /* 0x00000006004a7308 */ /* 0x0003ec0000000800 */
[----:B------:R-:W-:Y:S01]  /*5940*/  HMMA.16816.F32 R28, R8, R22, R32 ;  /* 0x00000016081c723c */ /* 0x000fe20000001820 */
[----:B-----5:R-:W-:Y:S01]  /*5950*/  F2FP.F16.F32.PACK_AB R8, R81, R79 ;  /* 0x0000004f5108723e */ /* 0x020fe200000000ff */
[----:B--2---:R-:W-:Y:S01]  /*5960*/  FFMA.FTZ R5, R176, UR8, -R0 ;  /* 0x00000008b0057c23 */ /* 0x004fe20008010800 */
[----:B---3--:R-:W-:-:S03]  /*5970*/  F2FP.F16.F32.PACK_AB R10, R80, R78 ;  /* 0x0000004e500a723e */ /* 0x008fc600000000ff */
[----:B------:R2:W3:Y:S01]  /*5980*/  MUFU.EX2 R75, R5 ;  /* 0x00000005004b7308 */ /* 0x0004e20000000800 */
[----:B-1----:R-:W-:Y:S01]  /*5990*/  FFMA.FTZ R6, R149, UR8, -R4 ;  /* 0x0000000895067c23 */ /* 0x002fe20008010804 */
[----:B--2---:R-:W-:Y:S01]  /*59a0*/  FFMA.FTZ R5, R77, UR8, -R0 ;  /* 0x000000084d057c23 */ /* 0x004fe20008010800 */
[----:B---3--:R-:W-:Y:S02]  /*59b0*/  F2FP.F16.F32.PACK_AB R9, R73, R75 ;  /* 0x0000004b4909723e */ /* 0x008fe400000000ff */
[----:B------:R1:W-:Y:S04]  /*59c0*/  MUFU.EX2 R77, R6 ;  /* 0x00000006004d7308 */ /* 0x0003e80000000800 */
[----:B------:R2:W3:Y:S01]  /*59d0*/  MUFU.EX2 R69, R5 ;  /* 0x0000000500457308 */ /* 0x0004e20000000800 */
[----:B-1----:R-:W-:Y:S01]  /*59e0*/  FFMA.FTZ R6, R173, UR8, -R3 ;  /* 0x00000008ad067c23 */ /* 0x002fe20008010803 */
[----:B--2---:R-:W-:Y:S01]  /*59f0*/  FFMA.FTZ R5, R171, UR8, -R4 ;  /* 0x00000008ab057c23 */ /* 0x004fe20008010804 */
[----:B---3--:R-:W-:-:S02]  /*5a00*/  F2FP.F16.F32.PACK_AB R11, R69, R68 ;  /* 0x00000044450b723e */ /* 0x008fc400000000ff */
[----:B------:R1:W-:Y:S04]  /*5a10*/  MUFU.EX2 R70, R6 ;  /* 0x0000000600467308 */ /* 0x0003e80000000800 */
[----:B------:R2:W-:Y:S01]  /*5a20*/  MUFU.EX2 R76, R5 ;  /* 0x00000005004c7308 */ /* 0x0005e20000000800 */
[----:B------:R-:W-:Y:S01]  /*5a30*/  HMMA.16816.F32 R32, R8, R24, R64 ;  /* 0x000000180820723c */ /* 0x000fe20000001840 */
[----:B-1----:R-:W-:-:S07]  /*5a40*/  FFMA.FTZ R6, R165, UR8, -R3 ;  /* 0x00000008a5067c23 */ /* 0x002fce0008010803 */
[C---:B------:R-:W-:Y:S01]  /*5a50*/  HMMA.16816.F32 R24, R8.reuse, R26, R60 ;  /* 0x0000001a0818723c */ /* 0x040fe2000000183c */
[----:B--2---:R-:W-:Y:S01]  /*5a60*/  FFMA.FTZ R5, R148, UR8, -R4 ;  /* 0x0000000894057c23 */ /* 0x004fe20008010804 */
[----:B------:R1:W-:Y:S01]  /*5a70*/  MUFU.EX2 R66, R6 ;  /* 0x0000000600427308 */ /* 0x0003e20000000800 */
[----:B------:R-:W2:Y:S03]  /*5a80*/  LDSM.16.MT88.4 R148, [R135+0x5c00] ;  /* 0x005c00008794783b */ /* 0x000ea60000004200 */
[----:B------:R3:W-:Y:S02]  /*5a90*/  MUFU.EX2 R72, R5 ;  /* 0x0000000500487308 */ /* 0x0007e40000000800 */
[C---:B------:R-:W-:Y:S08]  /*5aa0*/  HMMA.16816.F32 R40, R8.reuse, R20, R56 ;  /* 0x000000140828723c */ /* 0x040ff00000001838 */
[----:B------:R-:W-:Y:S01]  /*5ab0*/  HMMA.16816.F32 R20, R8, R22, R52 ;  /* 0x000000160814723c */ /* 0x000fe20000001834 */
[----:B-1----:R-:W-:Y:S01]  /*5ac0*/  FFMA.FTZ R6, R178, UR8, -R2 ;  /* 0x00000008b2067c23 */ /* 0x002fe20008010802 */
[----:B---3--:R-:W-:-:S03]  /*5ad0*/  FFMA.FTZ R5, R169, UR8, -R3 ;  /* 0x00000008a9057c23 */ /* 0x008fc60008010803 */
[----:B------:R1:W-:Y:S04]  /*5ae0*/  MUFU.EX2 R65, R6 ;  /* 0x0000000600417308 */ /* 0x0003e80000000800 */
[----:B------:R3:W4:Y:S01]  /*5af0*/  MUFU.EX2 R71, R5 ;  /* 0x0000000500477308 */ /* 0x0007220000000800 */
[----:B-1----:R-:W-:Y:S01]  /*5b00*/  FFMA.FTZ R6, R163, UR8, -R2 ;  /* 0x00000008a3067c23 */ /* 0x002fe20008010802 */
[----:B---3--:R-:W-:-:S03]  /*5b10*/  FFMA.FTZ R5, R162, UR8, -R3 ;  /* 0x00000008a2057c23 */ /* 0x008fc60008010803 */
[----:B------:R1:W-:Y:S01]  /*5b20*/  MUFU.EX2 R63, R6 ;  /* 0x00000006003f7308 */ /* 0x0003e20000000800 */
[----:B----4-:R-:W-:-:S03]  /*5b30*/  F2FP.F16.F32.PACK_AB R8, R71, R70 ;  /* 0x000000464708723e */ /* 0x010fc600000000ff */
[----:B------:R3:W4:Y:S01]  /*5b40*/  MUFU.EX2 R67, R5 ;  /* 0x0000000500437308 */ /* 0x0007220000000800 */
[----:B-1----:R-:W-:Y:S01]  /*5b50*/  FFMA.FTZ R6, R189, UR8, -R0 ;  /* 0x00000008bd067c23 */ /* 0x002fe20008010800 */
[----:B---3--:R-:W-:-:S03]  /*5b60*/  FFMA.FTZ R5, R177, UR8, -R2 ;  /* 0x00000008b1057c23 */ /* 0x008fc60008010802 */
[----:B------:R1:W-:Y:S01]  /*5b70*/  MUFU.EX2 R60, R6 ;  /* 0x00000006003c7308 */ /* 0x0003e20000000800 */
[----:B----4-:R-:W-:-:S03]  /*5b80*/  F2FP.F16.F32.PACK_AB R10, R67, R66 ;  /* 0x00000042430a723e */ /* 0x010fc600000000ff */
[----:B------:R3:W4:Y:S01]  /*5b90*/  MUFU.EX2 R62, R5 ;  /* 0x00000005003e7308 */ /* 0x0007220000000800 */
[----:B-1----:R-:W-:Y:S01]  /*5ba0*/  FFMA.FTZ R6, R200, UR8, -R0 ;  /* 0x00000008c8067c23 */ /* 0x002fe20008010800 */
[----:B---3--:R-:W-:Y:S01]  /*5bb0*/  FFMA.FTZ R5, R161, UR8, -R2 ;  /* 0x00000008a1057c23 */ /* 0x008fe20008010802 */
[----:B----4-:R-:W-:Y:S02]  /*5bc0*/  F2FP.F16.F32.PACK_AB R9, R62, R65 ;  /* 0x000000413e09723e */ /* 0x010fe400000000ff */
[----:B------:R1:W-:Y:S04]  /*5bd0*/  MUFU.EX2 R56, R6 ;  /* 0x0000000600387308 */ /* 0x0003e80000000800 */
[----:B------:R3:W4:Y:S01]  /*5be0*/  MUFU.EX2 R64, R5 ;  /* 0x0000000500407308 */ /* 0x0007220000000800 */
[----:B-1----:R-:W-:Y:S01]  /*5bf0*/  FFMA.FTZ R6, R192, UR8, -R3 ;  /* 0x00000008c0067c23 */ /* 0x002fe20008010803 */
[----:B---3--:R-:W-:Y:S01]  /*5c00*/  FFMA.FTZ R5, R191, UR8, -R0 ;  /* 0x00000008bf057c23 */ /* 0x008fe20008010800 */
[----:B----4-:R-:W-:-:S02]  /*5c10*/  F2FP.F16.F32.PACK_AB R11, R64, R63 ;  /* 0x0000003f400b723e */ /* 0x010fc400000000ff */
[----:B------:R1:W-:Y:S04]  /*5c20*/  MUFU.EX2 R55, R6 ;  /* 0x0000000600377308 */ /* 0x0003e80000000800 */
[----:B------:R3:W4:Y:S01]  /*5c30*/  MUFU.EX2 R61, R5 ;  /* 0x00000005003d7308 */ /* 0x0007220000000800 */
[C---:B------:R-:W-:Y:S08]  /*5c40*/  HMMA.16816.F32 R136, R8.reuse, R12, R48 ;  /* 0x0000000c0888723c */ /* 0x040ff00000001830 */
[----:B------:R-:W-:Y:S01]  /*5c50*/  HMMA.16816.F32 R144, R8, R14, R144 ;  /* 0x0000000e0890723c */ /* 0x000fe20000001890 */
[----:B-1----:R-:W-:Y:S01]  /*5c60*/  FADD.FTZ R6, R235, R234 ;  /* 0x000000eaeb067221 */ /* 0x002fe20000010000 */
[----:B---3--:R-:W-:-:S03]  /*5c70*/  FFMA.FTZ R5, R199, UR8, -R0 ;  /* 0x00000008c7057c23 */ /* 0x008fc60008010800 */
[----:B------:R-:W-:Y:S01]  /*5c80*/  FADD.FTZ R6, R240, R6 ;  /* 0x00000006f0067221 */ /* 0x000fe20000010000 */
[----:B------:R1:W3:Y:S02]  /*5c90*/  MUFU.EX2 R52, R5 ;  /* 0x0000000500347308 */ /* 0x0002e40000000800 */
[----:B------:R-:W-:Y:S01]  /*5ca0*/  HMMA.16816.F32 R44, R8, R16, R44 ;  /* 0x00000010082c723c */ /* 0x000fe2000000182c */
[----:B------:R-:W-:-:S04]  /*5cb0*/  FADD.FTZ R6, R245, R6 ;  /* 0x00000006f5067221 */ /* 0x000fc80000010000 */
[----:B------:R-:W-:-:S03]  /*5cc0*/  FADD.FTZ R6, R230, R6 ;  /* 0x00000006e6067221 */ /* 0x000fc60000010000 */
[----:B------:R-:W-:Y:S01]  /*5cd0*/  HMMA.16816.F32 R28, R8, R18, R28 ;  /* 0x00000012081c723c */ /* 0x000fe2000000181c */
[----:B------:R-:W-:Y:S02]  /*5ce0*/  F2FP.F16.F32.PACK_AB R8, R76, R74 ;  /* 0x0000004a4c08723e */ /* 0x000fe400000000ff */
[----:B----4-:R-:W-:Y:S01]  /*5cf0*/  F2FP.F16.F32.PACK_AB R9, R61, R60 ;  /* 0x0000003c3d09723e */ /* 0x010fe200000000ff */
[--C-:B-1----:R-:W-:Y:S01]  /*5d00*/  FFMA.FTZ R5, R193, UR8, -R3.reuse ;  /* 0x00000008c1057c23 */ /* 0x102fe20008010803 */
[----:B------:R-:W-:Y:S02]  /*5d10*/  F2FP.F16.F32.PACK_AB R10, R72, R77 ;  /* 0x0000004d480a723e */ /* 0x000fe400000000ff */
[----:B---3--:R-:W-:Y:S01]  /*5d20*/  F2FP.F16.F32.PACK_AB R11, R52, R56 ;  /* 0x00000038340b723e */ /* 0x008fe200000000ff */
[----:B------:R1:W3:Y:S06]  /*5d30*/  MUFU.EX2 R58, R5 ;  /* 0x00000005003a7308 */ /* 0x0002ec0000000800 */
[----:B------:R-:W-:Y:S01]  /*5d40*/  HMMA.16816.F32 R40, R8, R16, R40 ;  /* 0x000000100828723c */ /* 0x000fe20000001828 */
[--C-:B-1----:R-:W-:Y:S01]  /*5d50*/  FFMA.FTZ R5, R179, UR8, -R3.reuse ;  /* 0x00000008b3057c23 */ /* 0x102fe20008010803 */
[----:B------:R-:W-:-:S06]  /*5d60*/  FFMA.FTZ R3, R180, UR8, -R3 ;  /* 0x00000008b4037c23 */ /* 0x000fcc0008010803 */
[C---:B------:R-:W-:Y:S01]  /*5d70*/  HMMA.16816.F32 R32, R8.reuse, R12, R32 ;  /* 0x0000000c0820723c */ /* 0x040fe20000001820 */
[----:B---3--:R-:W-:Y:S01]  /*5d80*/  F2FP.F16.F32.PACK_AB R160, R55, R58 ;  /* 0x0000003a37a0723e */ /* 0x008fe200000000ff */
[----:B------:R1:W-:Y:S04]  /*5d90*/  MUFU.EX2 R57, R5 ;  /* 0x0000000500397308 */ /* 0x0003e80000000800 */
[----:B------:R3:W4:Y:S02]  /*5da0*/  MUFU.EX2 R59, R3 ;  /* 0x00000003003b7308 */ /* 0x0007240000000800 */
[----:B------:R-:W-:Y:S01]  /*5db0*/  HMMA.16816.F32 R24, R8, R14, R24 ;  /* 0x0000000e0818723c */ /* 0x000fe20000001818 */
[----:B------:R-:W5:Y:S01]  /*5dc0*/  LDSM.16.MT88.4 R12, [R185+0x5c00] ;  /* 0x005c0000b90c783b */ /* 0x000f620000004200 */
[----:B-1----:R-:W-:-:S06]  /*5dd0*/  FFMA.FTZ R5, R196, UR8, -R2 ;  /* 0x00000008c4057c23 */ /* 0x002fcc0008010802 */
[----:B------:R-:W-:Y:S01]  /*5de0*/  HMMA.16816.F32 R20, R8, R18, R20 ;  /* 0x000000120814723c */ /* 0x000fe20000001814 */
[----:B------:R1:W-:Y:S01]  /*5df0*/  MUFU.EX2 R50, R5 ;  /* 0x0000000500327308 */ /* 0x0003e20000000800 */
[----:B---3--:R-:W-:Y:S01]  /*5e00*/  FFMA.FTZ R3, R195, UR8, -R2 ;  /* 0x00000008c3037c23 */ /* 0x008fe20008010802 */
[----:B----4-:R-:W-:-:S03]  /*5e10*/  F2FP.F16.F32.PACK_AB R162, R59, R57 ;  /* 0x000000393ba2723e */ /* 0x010fc600000000ff */
[----:B------:R3:W4:Y:S01]  /*5e20*/  MUFU.EX2 R53, R3 ;  /* 0x0000000300357308 */ /* 0x0007220000000800 */
[--C-:B-1----:R-:W-:Y:S01]  /*5e30*/  FFMA.FTZ R5, R183, UR8, -R2.reuse ;  /* 0x00000008b7057c23 */ /* 0x102fe20008010802 */
[----:B------:R-:W-:-:S03]  /*5e40*/  FFMA.FTZ R2, R182, UR8, -R2 ;  /* 0x00000008b6027c23 */ /* 0x000fc60008010802 */
[----:B------:R-:W-:Y:S01]  /*5e50*/  MUFU.EX2 R54, R5 ;  /* 0x0000000500367308 */ /* 0x000fe20000000800 */
[--C-:B---3--:R-:W-:Y:S01]  /*5e60*/  FFMA.FTZ R3, R197, UR8, -R4.reuse ;  /* 0x00000008c5037c23 */ /* 0x108fe20008010804 */
[----:B----4-:R-:W-:Y:S02]  /*5e70*/  F2FP.F16.F32.PACK_AB R161, R53, R50 ;  /* 0x0000003235a1723e */ /* 0x010fe400000000ff */
[----:B------:R1:W3:Y:S04]  /*5e80*/  MUFU.EX2 R51, R2 ;  /* 0x0000000200337308 */ /* 0x0002e80000000800 */
[----:B------:R4:W-:Y:S01]  /*5e90*/  MUFU.EX2 R49, R3 ;  /* 0x0000000300317308 */ /* 0x0009e20000000800 */
[----:B-1----:R-:W-:Y:S01]  /*5ea0*/  FFMA.FTZ R2, R198, UR8, -R4 ;  /* 0x00000008c6027c23 */ /* 0x002fe20008010804 */
[----:B---3--:R-:W-:-:S03]  /*5eb0*/  F2FP.F16.F32.PACK_AB R163, R51, R54 ;  /* 0x0000003633a3723e */ /* 0x008fc600000000ff */
[----:B------:R1:W3:Y:S01]  /*5ec0*/  MUFU.EX2 R48, R2 ;  /* 0x0000000200307308 */ /* 0x0002e20000000800 */
[----:B----4-:R-:W-:-:S03]  /*5ed0*/  FFMA.FTZ R3, R168, UR8, -R4 ;  /* 0x00000008a8037c23 */ /* 0x010fc60008010804 */
[C---:B--2---:R-:W-:Y:S01]  /*5ee0*/  HMMA.16816.F32 R136, R160.reuse, R148, R136 ;  /* 0x00000094a088723c */ /* 0x044fe20000001888 */
[----:B------:R2:W-:Y:S07]  /*5ef0*/  MUFU.EX2 R16, R3 ;  /* 0x0000000300107308 */ /* 0x0005ee0000000800 */
[----:B------:R-:W-:Y:S01]  /*5f00*/  HMMA.16816.F32 R144, R160, R150, R144 ;  /* 0x00000096a090723c */ /* 0x000fe20000001890 */
[----:B-1----:R-:W-:Y:S01]  /*5f10*/  FFMA.FTZ R2, R181, UR8, -R4 ;  /* 0x00000008b5027c23 */ /* 0x002fe20008010804 */
[----:B------:R-:W-:Y:S01]  /*5f20*/  FADD.FTZ R4, R243, R242 ;  /* 0x000000f2f3047221 */ /* 0x000fe20000010000 */
[----:B---3--:R-:W-:-:S02]  /*5f30*/  F2FP.F16.F32.PACK_AB R164, R49, R48 ;  /* 0x0000003031a4723e */ /* 0x008fc400000000ff */
[----:B------:R1:W3:Y:S01]  /*5f40*/  MUFU.EX2 R17, R2 ;  /* 0x0000000200117308 */ /* 0x0002e20000000800 */
[--C-:B--2---:R-:W-:Y:S02]  /*5f50*/  FFMA.FTZ R3, R128, UR8, -R0.reuse ;  /* 0x0000000880037c23 */ /* 0x104fe40008010800 */
[C---:B-----5:R-:W-:Y:S02]  /*5f60*/  HMMA.16816.F32 R156, R160.reuse, R12, R44 ;  /* 0x0000000ca09c723c */ /* 0x060fe4000000182c */
[----:B------:R-:W-:Y:S06]  /*5f70*/  MUFU.EX2 R8, R3 ;  /* 0x0000000300087308 */ /* 0x000fec0000000800 */
[----:B------:R-:W-:Y:S01]  /*5f80*/  HMMA.16816.F32 R160, R160, R14, R28 ;  /* 0x0000000ea0a0723c */ /* 0x000fe2000000181c */
[----:B-1----:R-:W-:Y:S01]  /*5f90*/  FFMA.FTZ R2, R122, UR8, -R0 ;  /* 0x000000087a027c23 */ /* 0x002fe20008010800 */
[----:B---3--:R-:W-:-:S03]  /*5fa0*/  F2FP.F16.F32.PACK_AB R166, R16, R17 ;  /* 0x0000001110a6723e */ /* 0x008fc600000000ff */
[----:B------:R1:W2:Y:S02]  /*5fb0*/  MUFU.EX2 R10, R2 ;  /* 0x00000002000a7308 */ /* 0x0002a40000000800 */
[--C-:B-1----:R-:W-:Y:S01]  /*5fc0*/  FFMA.FTZ R2, R202, UR8, -R0.reuse ;  /* 0x00000008ca027c23 */ /* 0x102fe20008010800 */
[----:B------:R-:W-:Y:S01]  /*5fd0*/  FFMA.FTZ R0, R201, UR8, -R0 ;  /* 0x00000008c9007c23 */ /* 0x000fe20008010800 */
[----:B--2---:R-:W-:Y:S02]  /*5fe0*/  F2FP.F16.F32.PACK_AB R165, R8, R10 ;  /* 0x0000000a08a5723e */ /* 0x004fe400000000ff */
[----:B------:R1:W-:Y:S04]  /*5ff0*/  MUFU.EX2 R11, R2 ;  /* 0x00000002000b7308 */ /* 0x0003e80000000800 */
[----:B------:R2:W3:Y:S01]  /*6000*/  MUFU.EX2 R9, R0 ;  /* 0x0000000000097308 */ /* 0x0004e20000000800 */
[----:B-1----:R-:W-:Y:S01]  /*6010*/  FADD.FTZ R2, R226, R167 ;  /* 0x000000a7e2027221 */ /* 0x002fe20000010000 */
[----:B--2---:R-:W-:-:S03]  /*6020*/  FADD.FTZ R0, R244, R227 ;  /* 0x000000e3f4007221 */ /* 0x004fc60000010000 */
[----:B------:R-:W-:Y:S01]  /*6030*/  FADD.FTZ R2, R229, R2 ;  /* 0x00000002e5027221 */ /* 0x000fe20000010000 */
[----:B---3--:R-:W-:Y:S01]  /*6040*/  F2FP.F16.F32.PACK_AB R167, R9, R11 ;  /* 0x0000000b09a7723e */ /* 0x008fe200000000ff */
[----:B------:R-:W-:Y:S01]  /*6050*/  FADD.FTZ R3, R228, R0 ;  /* 0x00000000e4037221 */ /* 0x000fe20000010000 */
[----:B------:R-:W-:Y:S01]  /*6060*/  FADD.FTZ R0, R247, R4 ;  /* 0x00000004f7007221 */ /* 0x000fe20000010000 */
[----:B------:R-:W-:Y:S02]  /*6070*/  FADD.FTZ R4, R231, R2 ;  /* 0x00000002e7047221 */ /* 0x000fe40000010000 */
        /* <DEDUP_REMOVED lines=117> */
[----:B------:R1:W-:Y:S04]  /*67d0*/  STL [R1+0xc], R4 ;  /* 0x00000c0401007387 */ /* 0x0003e80000100800 */
[----:B------:R1:W-:Y:S04]  /*67e0*/  STL [R1+0x8], R3 ;  /* 0x0000080301007387 */ /* 0x0003e80000100800 */
[----:B------:R1:W-:Y:S04]  /*67f0*/  STL [R1+0x10], R0 ;  /* 0x0000100001007387 */ /* 0x0003e80000100800 */
[----:B------:R1:W-:Y:S01]  /*6800*/  STL [R1+0x14], R2 ;  /* 0x0000140201007387 */ /* 0x0003e20000100800 */
[----:B------:R-:W-:Y:S06]  /*6810*/  @!P1 BRA `(.L_x_291) ;  /* 0x0000004400249947 */ /* 0x000fec0003800000 */
[----:B------:R-:W-:Y:S01]  /*6820*/  IADD3 R189, PT, PT, R190, -0x2, RZ ;  /* 0xfffffffebebd7810 */ /* 0x000fe20007ffe0ff */
[----:B------:R-:W-:Y:S01]  /*6830*/  IMAD.MOV.U32 R133, RZ, RZ, R37 ;  /* 0x000000ffff857224 */ /* 0x000fe200078e0025 */
[----:B------:R-:W-:Y:S01]  /*6840*/  MOV R134, R36 ;  /* 0x0000002400867202 */ /* 0x000fe20000000f00 */
[----:B-1----:R-:W-:Y:S01]  /*6850*/  IMAD.MOV.U32 R3, RZ, RZ, R39 ;  /* 0x000000ffff037224 */ /* 0x002fe200078e0027 */
[----:B------:R-:W-:Y:S01]  /*6860*/  MOV R132, R38 ;  /* 0x0000002600847202 */ /* 0x000fe20000000f00 */
[----:B------:R-:W1:Y:S01]  /*6870*/  LDCU UR8, c[0x0][0x50c] ;  /* 0x0000a180ff0877ac */ /* 0x000e620008000800 */
[----:B------:R-:W2:Y:S01]  /*6880*/  LDCU UR4, c[0x0][0x45c] ;  /* 0x00008b80ff0477ac */ /* 0x000ea20008000800 */
[----:B------:R-:W-:Y:S05]  /*6890*/  BRA `(.L_x_292) ;  /* 0x0000000000747947 */ /* 0x000fea0003800000 */
.L_x_294:
[----:B------:R-:W2:Y:S01]  /*68a0*/  LDL R242, [R1+0x4] ;  /* 0x0000040001f27983 */ /* 0x000ea20000100800 */
[----:B------:R-:W-:Y:S03]  /*68b0*/  VIADD R4, R189, 0xffffffff ;  /* 0xffffffffbd047836 */ /* 0x000fe60000000000 */
[----:B------:R-:W3:Y:S01]  /*68c0*/  LDL R241, [R1] ;  /* 0x0000000001f17983 */ /* 0x000ee20000100800 */
[C---:B------:R-:W-:Y:S02]  /*68d0*/  IMAD R6, R4.reuse, UR5, RZ ;  /* 0x0000000504067c24 */ /* 0x040fe4000f8e02ff */
[----:B------:R-:W-:Y:S04]  /*68e0*/  IMAD.WIDE.U32 R4, R4, UR14, RZ ;  /* 0x0000000e04047c25 */ /* 0x000fe8000f8e00ff */
[----:B------:R-:W-:Y:S01]  /*68f0*/  IMAD.IADD R6, R5, 0x1, R6 ;  /* 0x0000000105067824 */ /* 0x000fe200078e0206 */
[----:B------:R-:W-:Y:S04]  /*6900*/  IADD3 R2, P1, PT, R4, UR25, RZ ;  /* 0x0000001904027c10 */ /* 0x000fe8000ff3e0ff */
[----:B------:R-:W-:Y:S02]  /*6910*/  IADD3.X R5, PT, PT, R6, UR23, RZ, P1, !PT ;  /* 0x0000001706057c10 */ /* 0x000fe40008ffe4ff */
[----:B------:R-:W-:Y:S04]  /*6920*/  IADD3 R7, P1, PT, R2, UR25, RZ ;  /* 0x0000001902077c10 */ /* 0x000fe8000ff3e0ff */
[----:B------:R-:W-:Y:S02]  /*6930*/  IADD3.X R13, PT, PT, R5, UR23, RZ, P1, !PT ;  /* 0x00000017050d7c10 */ /* 0x000fe40008ffe4ff */
[-C--:B--2---:R-:W-:Y:S02]  /*6940*/  LEA R10, P0, R4, R242.reuse, 0x1 ;  /* 0x000000f2040a7211 */ /* 0x084fe400078008ff */
[-C--:B------:R-:W-:Y:S02]  /*6950*/  LEA R8, P2, R2, R242.reuse, 0x1 ;  /* 0x000000f202087211 */ /* 0x080fe400078408ff */
[-C--:B---3--:R-:W-:Y:S02]  /*6960*/  LEA.HI.X R11, R4, R241.reuse, R6, 0x1, P0 ;  /* 0x000000f1040b7211 */ /* 0x088fe400000f0c06 */
[C---:B------:R-:W-:Y:S02]  /*6970*/  IADD3 R12, P0, PT, R2.reuse, UR30, RZ ;  /* 0x0000001e020c7c10 */ /* 0x040fe4000ff1e0ff */
[-C--:B------:R-:W-:Y:S01]  /*6980*/  LEA R6, P1, R7, R242.reuse, 0x1 ;  /* 0x000000f207067211 */ /* 0x080fe200078208ff */
[----:B------:R-:W-:Y:S01]  /*6990*/  @!PT LDS RZ, [RZ] ;  /* 0x00000000fffff984 */ /* 0x000fe20000000800 */
[----:B------:R-:W-:Y:S01]  /*69a0*/  @!PT LDS RZ, [RZ] ;  /* 0x00000000fffff984 */ /* 0x000fe20000000800 */
[----:B------:R-:W-:Y:S01]  /*69b0*/  @!PT LDS RZ, [RZ] ;  /* 0x00000000fffff984 */ /* 0x000fe20000000800 */
[----:B------:R1:W-:Y:S01]  /*69c0*/  LDGSTS.E.BYPASS.LTC128B.128 [R194+0x2000], desc[UR26][R10.64] ;  /* 0x020000000ac27fae */ /* 0x0003e2000b981a1a */
[-C--:B------:R-:W-:Y:S02]  /*69d0*/  LEA.HI.X R9, R2, R241.reuse, R5, 0x1, P2 ;  /* 0x000000f102097211 */ /* 0x080fe400010f0c05 */
[----:B------:R-:W-:Y:S02]  /*69e0*/  IADD3.X R14, PT, PT, R5, UR29, RZ, P0, !PT ;  /* 0x0000001d050e7c10 */ /* 0x000fe400087fe4ff */
[C---:B------:R-:W-:Y:S01]  /*69f0*/  LEA R4, P0, R12.reuse, R242, 0x1 ;  /* 0x000000f20c047211 */ /* 0x040fe200078008ff */
[----:B------:R1:W-:Y:S01]  /*6a00*/  LDGSTS.E.BYPASS.LTC128B.128 [R194+0x2800], desc[UR26][R8.64] ;  /* 0x0280000008c27fae */ /* 0x0003e2000b981a1a */
[-C--:B------:R-:W-:Y:S02]  /*6a10*/  LEA.HI.X R7, R7, R241.reuse, R13, 0x1, P1 ;  /* 0x000000f107077211 */ /* 0x080fe400008f0c0d */
[----:B------:R-:W-:Y:S03]  /*6a20*/  LEA.HI.X R5, R12, R241, R14, 0x1, P0 ;  /* 0x000000f10c057211 */ /* 0x000fe600000f0c0e */
[----:B------:R1:W-:Y:S04]  /*6a30*/  LDGSTS.E.BYPASS.LTC128B.128 [R194+0x3000], desc[UR26][R6.64] ;  /* 0x0300000006c27fae */ /* 0x0003e8000b981a1a */
[----:B------:R1:W-:Y:S04]  /*6a40*/  LDGSTS.E.BYPASS.LTC128B.128 [R194+0x3800], desc[UR26][R4.64] ;  /* 0x0380000004c27fae */ /* 0x0003e8000b981a1a */
[----:B------:R-:W0:Y:S01]  /*6a50*/  LDGDEPBAR ;  /* 0x00000000000079af */ /* 0x000e220000000000 */
[----:B------:R-:W-:Y:S05]  /*6a60*/  BRA `(.L_x_293) ;  /* 0x0000001800d47947 */ /* 0x000fea0003800000 */
.L_x_292:
[----:B------:R-:W3:Y:S01]  /*6a70*/  LDL R6, [R1+0x1c] ;  /* 0x00001c0001067983 */ /* 0x000ee20000100800 */
[----:B------:R-:W-:Y:S04]  /*6a80*/  DEPBAR.LE SB0, 0x0 ;  /* 0x000080000000791a */ /* 0x000fe80000000000 */
[----:B------:R-:W4:Y:S01]  /*6a90*/  LDL R16, [R1+0x18] ;  /* 0x0000180001107983 */ /* 0x000f220000100800 */
[C---:B------:R-:W-:Y:S01]  /*6aa0*/  IMAD.WIDE.U32 R4, R189.reuse, UR22, RZ ;  /* 0x00000016bd047c25 */ /* 0x040fe2000f8e00ff */
[----:B------:R-:W-:Y:S03]  /*6ab0*/  BAR.SYNC.DEFER_BLOCKING 0x0 ;  /* 0x0000000000007b1d */ /* 0x000fe60000010000 */
[----:B------:R-:W-:Y:S05]  /*6ac0*/  IMAD R0, R189, UR15, RZ ;  /* 0x0000000fbd007c24 */ /* 0x000fea000f8e02ff */
[----:B------:R-:W-:Y:S02]  /*6ad0*/  IADD3 R5, PT, PT, R5, R0, RZ ;  /* 0x0000000005057210 */ /* 0x000fe40007ffe0ff */
[----:B------:R-:W-:Y:S04]  /*6ae0*/  IADD3 R0, P0, PT, R4, UR6, RZ ;  /* 0x0000000604007c10 */ /* 0x000fe8000ff1e0ff */
[----:B------:R-:W-:Y:S02]  /*6af0*/  IADD3.X R2, PT, PT, R5, UR28, RZ, P0, !PT ;  /* 0x0000001c05027c10 */ /* 0x000fe400087fe4ff */
[C---:B------:R-:W-:Y:S02]  /*6b00*/  IADD3 R7, P1, PT, R0.reuse, UR6, RZ ;  /* 0x0000000600077c10 */ /* 0x040fe4000ff3e0ff */
[----:B------:R-:W-:Y:S02]  /*6b10*/  IADD3 R14, P0, PT, R0, UR31, RZ ;  /* 0x0000001f000e7c10 */ /* 0x000fe4000ff1e0ff */
[C---:B------:R-:W-:Y:S02]  /*6b20*/  IADD3.X R9, PT, PT, R2.reuse, UR28, RZ, P1, !PT ;  /* 0x0000001c02097c10 */ /* 0x040fe40008ffe4ff */
[----:B------:R-:W-:Y:S02]  /*6b30*/  IADD3.X R15, PT, PT, R2, UR7, RZ, P0, !PT ;  /* 0x00000007020f7c10 */ /* 0x000fe400087fe4ff */
[-C--:B---3--:R-:W-:Y:S02]  /*6b40*/  LEA R12, P3, R4, R6.reuse, 0x1 ;  /* 0x00000006040c7211 */ /* 0x088fe400078608ff */
[-C--:B------:R-:W-:Y:S02]  /*6b50*/  LEA R10, P2, R0, R6.reuse, 0x1 ;  /* 0x00000006000a7211 */ /* 0x080fe400078408ff */
[C---:B------:R-:W-:Y:S02]  /*6b60*/  LEA R8, P1, R7.reuse, R6, 0x1 ;  /* 0x0000000607087211 */ /* 0x040fe400078208ff */
[-C--:B----4-:R-:W-:Y:S02]  /*6b70*/  LEA.HI.X R13, R4, R16.reuse, R5, 0x1, P3 ;  /* 0x00000010040d7211 */ /* 0x090fe400018f0c05 */
[-C--:B------:R-:W-:Y:S02]  /*6b80*/  LEA.HI.X R11, R0, R16.reuse, R2, 0x1, P2 ;  /* 0x00000010000b7211 */ /* 0x080fe400010f0c02 */
[----:B------:R-:W-:Y:S01]  /*6b90*/  LEA.HI.X R9, R7, R16, R9, 0x1, P1 ;  /* 0x0000001007097211 */ /* 0x000fe200008f0c09 */
[----:B------:R-:W-:Y:S01]  /*6ba0*/  @!PT LDS RZ, [RZ] ;  /* 0x00000000fffff984 */ /* 0x000fe20000000800 */
[----:B------:R-:W-:Y:S01]  /*6bb0*/  @!PT LDS RZ, [RZ] ;  /* 0x00000000fffff984 */ /* 0x000fe20000000800 */
[----:B------:R-:W-:Y:S01]  /*6bc0*/  @!PT LDS RZ, [RZ] ;  /* 0x00000000fffff984 */ /* 0x000fe20000000800 */
[----:B------:R-:W-:Y:S01]  /*6bd0*/  LDGSTS.E.BYPASS.LTC128B.128 [R194+0x4000], desc[UR26][R12.64] ;  /* 0x040000000cc27fae */ /* 0x000fe2000b981a1a */
[C---:B------:R-:W-:Y:S04]  /*6be0*/  LEA R6, P0, R14.reuse, R6, 0x1 ;  /* 0x000000060e067211 */ /* 0x040fe800078008ff */
[----:B------:R-:W-:Y:S02]  /*6bf0*/  LEA.HI.X R7, R14, R16, R15, 0x1, P0 ;  /* 0x000000100e077211 */ /* 0x000fe400000f0c0f */
[----:B------:R-:W-:Y:S01]  /*6c00*/  ISETP.NE.AND P0, PT, R189, RZ, PT ;  /* 0x000000ffbd00720c */ /* 0x000fe20003f05270 */
[----:B------:R-:W-:Y:S08]  /*6c10*/  LDGSTS.E.BYPASS.LTC128B.128 [R194+0x4800], desc[UR26][R10.64] ;  /* 0x048000000ac27fae */ /* 0x000ff0000b981a1a */
[----:B------:R-:W-:Y:S08]  /*6c20*/  LDGSTS.E.BYPASS.LTC128B.128 [R194+0x5000], desc[UR26][R8.64] ;  /* 0x0500000008c27fae */ /* 0x000ff0000b981a1a */
[----:B------:R3:W-:Y:S08]  /*6c30*/  LDGSTS.E.BYPASS.LTC128B.128 [R194+0x5800], desc[UR26][R6.64] ;  /* 0x0580000006c27fae */ /* 0x0007f0000b981a1a */
[----:B------:R-:W-:Y:S08]  /*6c40*/  LDSM.16.M88.4 R128, [R187] ;  /* 0x00000000bb80783b */ /* 0x000ff00000000200 */
[----:B------:R-:W0:Y:S08]  /*6c50*/  LDGDEPBAR ;  /* 0x00000000000079af */ /* 0x000e300000000000 */
[----:B------:R-:W3:Y:S08]  /*6c60*/  LDSM.16.M88.4 R16, [R184+0x2000] ;  /* 0x00200000b810783b */ /* 0x000ef00000000200 */
[----:B------:R-:W4:Y:S08]  /*6c70*/  LDSM.16.M88.4 R124, [R187+0x1000] ;  /* 0x00100000bb7c783b */ /* 0x000f300000000200 */
[----:B------:R-:W5:Y:S08]  /*6c80*/  LDSM.16.M88.4 R32, [R184+0x2400] ;  /* 0x00240000b820783b */ /* 0x000f700000000200 */
[----:B------:R-:W1:Y:S08]  /*6c90*/  LDSM.16.M88.4 R48, [R184+0x2800] ;  /* 0x00280000b830783b */ /* 0x000e700000000200 */
[----:B------:R-:W2:Y:S08]  /*6ca0*/  LDSM.16.M88.4 R64, [R184+0x2c00] ;  /* 0x002c0000b840783b */ /* 0x000eb00000000200 */
[----:B------:R-:W2:Y:S01]  /*6cb0*/  LDSM.16.M88.4 R80, [R184+0x3000] ;  /* 0x00300000b850783b */ /* 0x000ea20000000200 */
[-C--:B---3--:R-:W-:Y:S07]  /*6cc0*/  HMMA.16816.F32 R4, R128, R16.reuse, RZ ;  /* 0x000000108004723c */ /* 0x088fee00000018ff */
[----:B------:R-:W3:Y:S01]  /*6cd0*/  LDSM.16.M88.4 R96, [R184+0x3400] ;  /* 0x00340000b860783b */ /* 0x000ee20000000200 */
[C---:B----4-:R-:W-:Y:S07]  /*6ce0*/  HMMA.16816.F32 R8, R124.reuse, R16, RZ ;  /* 0x000000107c08723c */ /* 0x050fee00000018ff */
[----:B------:R-:W4:Y:S01]  /*6cf0*/  LDSM.16.M88.4 R112, [R184+0x3800] ;  /* 0x00380000b870783b */ /* 0x000f220000000200 */
[-C--:B------:R-:W-:Y:S07]  /*6d00*/  HMMA.16816.F32 R12, R124, R18.reuse, RZ ;  /* 0x000000127c0c723c */ /* 0x080fee00000018ff */
[----:B------:R-:W4:Y:S01]  /*6d10*/  LDSM.16.M88.4 R168, [R184+0x3c00] ;  /* 0x003c0000b8a8783b */ /* 0x000f220000000200 */
[C---:B------:R-:W-:Y:S07]  /*6d20*/  HMMA.16816.F32 R16, R128.reuse, R18, RZ ;  /* 0x000000128010723c */ /* 0x040fee00000018ff */
[----:B------:R-:W-:Y:S01]  /*6d30*/  LDSM.16.M88.4 R172, [R188] ;  /* 0x00000000bcac783b */ /* 0x000fe20000000200 */
[-C--:B-----5:R-:W-:Y:S07]  /*6d40*/  HMMA.16816.F32 R20, R128, R32.reuse, RZ ;  /* 0x000000208014723c */ /* 0x0a0fee00000018ff */
[----:B------:R-:W5:Y:S01]  /*6d50*/  LDSM.16.M88.4 R176, [R186+0x2000] ;  /* 0x00200000bab0783b */ /* 0x000f620000000200 */
[C---:B------:R-:W-:Y:S07]  /*6d60*/  HMMA.16816.F32 R24, R124.reuse, R32, RZ ;  /* 0x000000207c18723c */ /* 0x040fee00000018ff */
[----:B------:R-:W5:Y:S01]  /*6d70*/  LDSM.16.M88.4 R180, [R188+0x1000] ;  /* 0x00100000bcb4783b */ /* 0x000f620000000200 */
        /* <DEDUP_REMOVED lines=14> */
[-C--:B---3--:R-:W-:Y:S08]  /*6e60*/  HMMA.16816.F32 R84, R128, R96.reuse, RZ ;  /* 0x000000608054723c */ /* 0x088ff000000018ff */
[C---:B------:R-:W-:Y:S08]  /*6e70*/  HMMA.16816.F32 R88, R124.reuse, R96, RZ ;  /* 0x000000607c58723c */ /* 0x040ff000000018ff */
[-C--:B------:R-:W-:Y:S08]  /*6e80*/  HMMA.16816.F32 R92, R124, R98.reuse, RZ ;  /* 0x000000627c5c723c */ /* 0x080ff000000018ff */
[C---:B------:R-:W-:Y:S08]  /*6e90*/  HMMA.16816.F32 R96, R128.reuse, R98, RZ ;  /* 0x000000628060723c */ /* 0x040ff000000018ff */
[-C--:B----4-:R-:W-:Y:S08]  /*6ea0*/  HMMA.16816.F32 R100, R128, R112.reuse, RZ ;  /* 0x000000708064723c */ /* 0x090ff000000018ff */
[C---:B------:R-:W-:Y:S08]  /*6eb0*/  HMMA.16816.F32 R104, R124.reuse, R112, RZ ;  /* 0x000000707c68723c */ /* 0x040ff000000018ff */
[-C--:B------:R-:W-:Y:S08]  /*6ec0*/  HMMA.16816.F32 R108, R124, R114.reuse, RZ ;  /* 0x000000727c6c723c */ /* 0x080ff000000018ff */
[C---:B------:R-:W-:Y:S08]  /*6ed0*/  HMMA.16816.F32 R112, R128.reuse, R114, RZ ;  /* 0x000000728070723c */ /* 0x040ff000000018ff */
[-C--:B------:R-:W-:Y:S08]  /*6ee0*/  HMMA.16816.F32 R116, R128, R168.reuse, RZ ;  /* 0x000000a88074723c */ /* 0x080ff000000018ff */
[C---:B------:R-:W-:Y:S08]  /*6ef0*/  HMMA.16816.F32 R120, R124.reuse, R168, RZ ;  /* 0x000000a87c78723c */ /* 0x040ff000000018ff */
[-C--:B------:R-:W-:Y:S08]  /*6f00*/  HMMA.16816.F32 R124, R124, R170.reuse, RZ ;  /* 0x000000aa7c7c723c */ /* 0x080ff000000018ff */
[----:B------:R-:W-:Y:S08]  /*6f10*/  HMMA.16816.F32 R128, R128, R170, RZ ;  /* 0x000000aa8080723c */ /* 0x000ff000000018ff */
[-C--:B-----5:R-:W-:Y:S08]  /*6f20*/  HMMA.16816.F32 R4, R172, R176.reuse, R4 ;  /* 0x000000b0ac04723c */ /* 0x0a0ff00000001804 */
[C---:B------:R-:W-:Y:S08]  /*6f30*/  HMMA.16816.F32 R8, R180.reuse, R176, R8 ;  /* 0x000000b0b408723c */ /* 0x040ff00000001808 */
[-C--:B------:R-:W-:Y:S03]  /*6f40*/  HMMA.16816.F32 R12, R180, R178.reuse, R12 ;  /* 0x000000b2b40c723c */ /* 0x080fe6000000180c */
[----:B------:R-:W-:Y:S01]  /*6f50*/  FMUL.FTZ R4, R4, UR8 ;  /* 0x0000000804047c20 */ /* 0x000fe20008410000 */
[----:B------:R-:W-:Y:S01]  /*6f60*/  FMUL.FTZ R5, R5, UR8 ;  /* 0x0000000805057c20 */ /* 0x000fe20008410000 */
[----:B------:R-:W-:Y:S01]  /*6f70*/  FMUL.FTZ R6, R6, UR8 ;  /* 0x0000000806067c20 */ /* 0x000fe20008410000 */
[----:B------:R-:W-:Y:S01]  /*6f80*/  FMUL.FTZ R7, R7, UR8 ;  /* 0x0000000807077c20 */ /* 0x000fe20008410000 */
[----:B------:R-:W-:Y:S01]  /*6f90*/  MUFU.TANH R191, R4 ;  /* 0x0000000400bf7308 */ /* 0x000fe20000002400 */
[C---:B------:R-:W-:Y:S04]  /*6fa0*/  HMMA.16816.F32 R16, R172.reuse, R178, R16 ;  /* 0x000000b2ac10723c */ /* 0x040fe80000001810 */
[----:B------:R-:W-:Y:S01]  /*6fb0*/  FMUL.FTZ R8, R8, UR8 ;  /* 0x0000000808087c20 */ /* 0x000fe20008410000 */
[----:B------:R-:W-:Y:S01]  /*6fc0*/  FMUL.FTZ R9, R9, UR8 ;  /* 0x0000000809097c20 */ /* 0x000fe20008410000 */
[----:B------:R-:W-:Y:S03]  /*6fd0*/  FMUL.FTZ R10, R10, UR8 ;  /* 0x000000080a0a7c20 */ /* 0x000fe60008410000 */
[----:B------:R-:W1:Y:S01]  /*6fe0*/  MUFU.TANH R170, R5 ;  /* 0x0000000500aa7308 */ /* 0x000e620000002400 */
[----:B------:R-:W-:Y:S01]  /*6ff0*/  FMUL.FTZ R11, R11, UR8 ;  /* 0x000000080b0b7c20 */ /* 0x000fe20008410000 */
[----:B------:R-:W-:Y:S01]  /*7000*/  FMUL.FTZ R15, R15, UR8 ;  /* 0x000000080f0f7c20 */ /* 0x000fe20008410000 */
[----:B------:R-:W-:Y:S01]  /*7010*/  FMUL.FTZ R12, R12, UR8 ;  /* 0x000000080c0c7c20 */ /* 0x000fe20008410000 */
[----:B------:R-:W-:Y:S01]  /*7020*/  FMUL.FTZ R13, R13, UR8 ;  /* 0x000000080d0d7c20 */ /* 0x000fe20008410000 */
[----:B------:R-:W-:Y:S05]  /*7030*/  FMUL.FTZ R14, R14, UR8 ;  /* 0x000000080e0e7c20 */ /* 0x000fea0008410000 */
[----:B------:R-:W-:Y:S01]  /*7040*/  MUFU.TANH R169, R6 ;  /* 0x0000000600a97308 */ /* 0x000fe20000002400 */
[----:B------:R-:W-:Y:S01]  /*7050*/  FMUL.FTZ R16, R16, UR8 ;  /* 0x0000000810107c20 */ /* 0x000fe20008410000 */
[----:B------:R-:W-:Y:S01]  /*7060*/  FMUL.FTZ R17, R17, UR8 ;  /* 0x0000000811117c20 */ /* 0x000fe20008410000 */
[----:B------:R-:W-:Y:S01]  /*7070*/  FMUL.FTZ R18, R18, UR8 ;  /* 0x0000000812127c20 */ /* 0x000fe20008410000 */
[----:B------:R-:W-:Y:S06]  /*7080*/  FMUL.FTZ R19, R19, UR8 ;  /* 0x0000000813137c20 */ /* 0x000fec0008410000 */
[----:B------:R2:W-:Y:S10]  /*7090*/  MUFU.TANH R168, R7 ;  /* 0x0000000700a87308 */ /* 0x0005f40000002400 */
[----:B------:R-:W-:Y:S10]  /*70a0*/  MUFU.TANH R190, R8 ;  /* 0x0000000800be7308 */ /* 0x000ff40000002400 */
[----:B------:R-:W3:Y:S01]  /*70b0*/  MUFU.TANH R177, R9 ;  /* 0x0000000900b17308 */ /* 0x000ee20000002400 */
[----:B--2---:R-:W2:Y:S09]  /*70c0*/  LDSM.16.M88.4 R4, [R186+0x2400] ;  /* 0x00240000ba04783b */ /* 0x004eb20000000200 */
[----:B------:R-:W-:Y:S10]  /*70d0*/  MUFU.TANH R176, R10 ;  /* 0x0000000a00b07308 */ /* 0x000ff40000002400 */
[----:B------:R4:W-:Y:S10]  /*70e0*/  MUFU.TANH R171, R11 ;  /* 0x0000000b00ab7308 */ /* 0x0009f40000002400 */
[----:B------:R-:W-:Y:S10]  /*70f0*/  MUFU.TANH R16, R16 ;  /* 0x0000001000107308 */ /* 0x000ff40000002400 */
[----:B------:R-:W5:Y:S01]  /*7100*/  MUFU.TANH R17, R17 ;  /* 0x0000001100117308 */ /* 0x000f620000002400 */
[----:B----4-:R-:W4:Y:S09]  /*7110*/  LDSM.16.M88.4 R8, [R186+0x2800] ;  /* 0x00280000ba08783b */ /* 0x010f320000000200 */
[----:B------:R-:W-:Y:S01]  /*7120*/  MUFU.TANH R192, R12 ;  /* 0x0000000c00c07308 */ /* 0x000fe20000002400 */
[-C--:B--2---:R-:W-:Y:S09]  /*7130*/  HMMA.16816.F32 R20, R172, R4.reuse, R20 ;  /* 0x00000004ac14723c */ /* 0x084ff20000001814 */
[----:B------:R-:W2:Y:S01]  /*7140*/  MUFU.TANH R179, R13 ;  /* 0x0000000d00b37308 */ /* 0x000ea20000002400 */
[C---:B------:R-:W-:Y:S09]  /*7150*/  HMMA.16816.F32 R24, R180.reuse, R4, R24 ;  /* 0x00000004b418723c */ /* 0x040ff20000001818 */
[----:B------:R-:W-:Y:S01]  /*7160*/  MUFU.TANH R178, R14 ;  /* 0x0000000e00b27308 */ /* 0x000fe20000002400 */
[-C--:B------:R-:W-:Y:S03]  /*7170*/  HMMA.16816.F32 R28, R180, R6.reuse, R28 ;  /* 0x00000006b41c723c */ /* 0x080fe6000000181c */
[----:B------:R-:W-:Y:S01]  /*7180*/  FMUL.FTZ R20, R20, UR8 ;  /* 0x0000000814147c20 */ /* 0x000fe20008410000 */
[----:B------:R-:W-:Y:S01]  /*7190*/  FMUL.FTZ R21, R21, UR8 ;  /* 0x0000000815157c20 */ /* 0x000fe20008410000 */
[----:B------:R-:W-:Y:S04]  /*71a0*/  FMUL.FTZ R22, R22, UR8 ;  /* 0x0000000816167c20 */ /* 0x000fe80008410000 */
[----:B------:R-:W2:Y:S01]  /*71b0*/  MUFU.TANH R15, R15 ;  /* 0x0000000f000f7308 */ /* 0x000ea20000002400 */
[----:B------:R-:W-:Y:S01]  /*71c0*/  FMUL.FTZ R23, R23, UR8 ;  /* 0x0000000817177c20 */ /* 0x000fe20008410000 */
[C---:B------:R-:W-:Y:S01]  /*71d0*/  HMMA.16816.F32 R32, R172.reuse, R6, R32 ;  /* 0x00000006ac20723c */ /* 0x040fe20000001820 */
[----:B------:R-:W1:Y:S03]  /*71e0*/  LDSM.16.M88.4 R4, [R186+0x2c00] ;  /* 0x002c0000ba04783b */ /* 0x000e660000000200 */
[----:B------:R-:W-:Y:S01]  /*71f0*/  FMUL.FTZ R26, R26, UR8 ;  /* 0x000000081a1a7c20 */ /* 0x000fe20008410000 */
[----:B------:R-:W-:Y:S03]  /*7200*/  FMUL.FTZ R27, R27, UR8 ;  /* 0x000000081b1b7c20 */ /* 0x000fe60008410000 */
[----:B------:R-:W-:Y:S01]  /*7210*/  MUFU.TANH R18, R18 ;  /* 0x0000001200127308 */ /* 0x000fe20000002400 */
[----:B------:R-:W-:Y:S01]  /*7220*/  FMUL.FTZ R24, R24, UR8 ;  /* 0x0000000818187c20 */ /* 0x000fe20008410000 */
[-C--:B----4-:R-:W-:Y:S03]  /*7230*/  HMMA.16816.F32 R36, R172, R8.reuse, R36 ;  /* 0x00000008ac24723c */ /* 0x090fe60000001824 */
[----:B------:R-:W-:Y:S01]  /*7240*/  FMUL.FTZ R25, R25, UR8 ;  /* 0x0000000819197c20 */ /* 0x000fe20008410000 */
[----:B------:R-:W-:Y:S01]  /*7250*/  FMUL.FTZ R29, R29, UR8 ;  /* 0x000000081d1d7c20 */ /* 0x000fe20008410000 */
[----:B------:R-:W-:Y:S03]  /*7260*/  FMUL.FTZ R30, R30, UR8 ;  /* 0x000000081e1e7c20 */ /* 0x000fe60008410000 */
[----:B------:R-:W4:Y:S01]  /*7270*/  MUFU.TANH R19, R19 ;  /* 0x0000001300137308 */ /* 0x000f220000002400 */
[----:B------:R-:W-:Y:S01]  /*7280*/  FMUL.FTZ R31, R31, UR8 ;  /* 0x000000081f1f7c20 */ /* 0x000fe20008410000 */
[C---:B------:R-:W-:Y:S04]  /*7290*/  HMMA.16816.F32 R40, R180.reuse, R8, R40 ;  /* 0x00000008b428723c */ /* 0x040fe80000001828 */
[----:B------:R-:W-:Y:S01]  /*72a0*/  FMUL.FTZ R28, R28, UR8 ;  /* 0x000000081c1c7c20 */ /* 0x000fe20008410000 */
[----:B------:R-:W-:Y:S03]  /*72b0*/  FMUL.FTZ R32, R32, UR8 ;  /* 0x0000000820207c20 */ /* 0x000fe60008410000 */
[----:B------:R-:W-:Y:S01]  /*72c0*/  MUFU.TANH R215, R26 ;  /* 0x0000001a00d77308 */ /* 0x000fe20000002400 */
[----:B------:R-:W-:Y:S01]  /*72d0*/  FMUL.FTZ R33, R33, UR8 ;  /* 0x0000000821217c20 */ /* 0x000fe20008410000 */
[-C--:B------:R-:W-:Y:S03]  /*72e0*/  HMMA.16816.F32 R44, R180, R10.reuse, R44 ;  /* 0x0000000ab42c723c */ /* 0x080fe6000000182c */
[----:B------:R-:W-:Y:S01]  /*72f0*/  FMUL.FTZ R34, R34, UR8 ;  /* 0x0000000822227c20 */ /* 0x000fe20008410000 */
[----:B------:R-:W-:Y:S01]  /*7300*/  FMUL.FTZ R35, R35, UR8 ;  /* 0x0000000823237c20 */ /* 0x000fe20008410000 */
[----:B------:R-:W-:Y:S03]  /*7310*/  FMUL.FTZ R39, R39, UR8 ;  /* 0x0000000827277c20 */ /* 0x000fe60008410000 */
[----:B------:R-:W4:Y:S01]  /*7320*/  MUFU.TANH R213, R27 ;  /* 0x0000001b00d57308 */ /* 0x000f220000002400 */
[----:B------:R-:W-:Y:S01]  /*7330*/  FMUL.FTZ R36, R36, UR8 ;  /* 0x0000000824247c20 */ /* 0x000fe20008410000 */
[C---:B------:R-:W-:Y:S01]  /*7340*/  HMMA.16816.F32 R48, R172.reuse, R10, R48 ;  /* 0x0000000aac30723c */ /* 0x040fe20000001830 */
[----:B------:R-:W3:Y:S03]  /*7350*/  LDSM.16.M88.4 R8, [R186+0x3000] ;  /* 0x00300000ba08783b */ /* 0x000ee60000000200 */
[----:B------:R-:W-:Y:S01]  /*7360*/  FMUL.FTZ R42, R42, UR8 ;  /* 0x000000082a2a7c20 */ /* 0x000fe20008410000 */
[----:B------:R-:W-:Y:S03]  /*7370*/  FMUL.FTZ R43, R43, UR8 ;  /* 0x000000082b2b7c20 */ /* 0x000fe60008410000 */
[----:B------:R-:W-:Y:S01]  /*7380*/  MUFU.TANH R204, R20 ;  /* 0x0000001400cc7308 */ /* 0x000fe20000002400 */
[----:B------:R-:W-:Y:S01]  /*7390*/  FMUL.FTZ R37, R37, UR8 ;  /* 0x0000000825257c20 */ /* 0x000fe20008410000 */
[----:B------:R-:W-:Y:S01]  /*73a0*/  FMUL.FTZ R38, R38, UR8 ;  /* 0x0000000826267c20 */ /* 0x000fe20008410000 */
[-C--:B-1----:R-:W-:Y:S03]  /*73b0*/  HMMA.16816.F32 R52, R172, R4.reuse, R52 ;  /* 0x00000004ac34723c */ /* 0x082fe60000001834 */
[----:B------:R-:W-:Y:S01]  /*73c0*/  FMUL.FTZ R40, R40, UR8 ;  /* 0x0000000828287c20 */ /* 0x000fe20008410000 */
[----:B------:R-:W-:Y:S03]  /*73d0*/  FMUL.FTZ R41, R41, UR8 ;  /* 0x0000000829297c20 */ /* 0x000fe60008410000 */
[----:B------:R-:W1:Y:S01]  /*73e0*/  MUFU.TANH R201, R21 ;  /* 0x0000001500c97308 */ /* 0x000e620000002400 */
[----:B------:R-:W-:Y:S01]  /*73f0*/  FMUL.FTZ R46, R46, UR8 ;  /* 0x000000082e2e7c20 */ /* 0x000fe20008410000 */
[----:B------:R-:W-:Y:S01]  /*7400*/  FMUL.FTZ R47, R47, UR8 ;  /* 0x000000082f2f7c20 */ /* 0x000fe20008410000 */
[C---:B------:R-:W-:Y:S04]  /*7410*/  HMMA.16816.F32 R56, R180.reuse, R4, R56 ;  /* 0x00000004b438723c */ /* 0x040fe80000001838 */
[----:B------:R-:W-:Y:S03]  /*7420*/  FMUL.FTZ R44, R44, UR8 ;  /* 0x000000082c2c7c20 */ /* 0x000fe60008410000 */
[----:B------:R-:W-:Y:S01]  /*7430*/  MUFU.TANH R200, R22 ;  /* 0x0000001600c87308 */ /* 0x000fe20000002400 */
[----:B------:R-:W-:Y:S01]  /*7440*/  FMUL.FTZ R45, R45, UR8 ;  /* 0x000000082d2d7c20 */ /* 0x000fe20008410000 */
[----:B------:R-:W-:Y:S01]  /*7450*/  FMUL.FTZ R48, R48, UR8 ;  /* 0x0000000830307c20 */ /* 0x000fe20008410000 */
[-C--:B------:R-:W-:Y:S03]  /*7460*/  HMMA.16816.F32 R60, R180, R6.reuse, R60 ;  /* 0x00000006b43c723c */ /* 0x080fe6000000183c */
[----:B------:R-:W-:Y:S01]  /*7470*/  FMUL.FTZ R49, R49, UR8 ;  /* 0x0000000831317c20 */ /* 0x000fe20008410000 */
[----:B------:R-:W-:Y:S03]  /*7480*/  FMUL.FTZ R50, R50, UR8 ;  /* 0x0000000832327c20 */ /* 0x000fe60008410000 */
[----:B------:R-:W-:Y:S01]  /*7490*/  MUFU.TANH R199, R23 ;  /* 0x0000001700c77308 */ /* 0x000fe20000002400 */
[----:B------:R-:W-:Y:S01]  /*74a0*/  FMUL.FTZ R51, R51, UR8 ;  /* 0x0000000833337c20 */ /* 0x000fe20008410000 */
[----:B------:R-:W-:Y:S01]  /*74b0*/  FMUL.FTZ R52, R52, UR8 ;  /* 0x0000000834347c20 */ /* 0x000fe20008410000 */
[C---:B------:R-:W-:Y:S01]  /*74c0*/  HMMA.16816.F32 R64, R172.reuse, R6, R64 ;  /* 0x00000006ac40723c */ /* 0x040fe20000001840 */
[----:B------:R-:W5:Y:S03]  /*74d0*/  LDSM.16.M88.4 R4, [R186+0x3400] ;  /* 0x00340000ba04783b */ /* 0x000f660000000200 */
[----:B------:R-:W-:Y:S03]  /*74e0*/  FMUL.FTZ R53, R53, UR8 ;  /* 0x0000000835357c20 */ /* 0x000fe60008410000 */
[----:B------:R-:W-:Y:S01]  /*74f0*/  MUFU.TANH R212, R24 ;  /* 0x0000001800d47308 */ /* 0x000fe20000002400 */
[----:B------:R-:W-:Y:S01]  /*7500*/  FMUL.FTZ R54, R54, UR8 ;  /* 0x0000000836367c20 */ /* 0x000fe20008410000 */
[----:B------:R-:W-:Y:S01]  /*7510*/  FMUL.FTZ R55, R55, UR8 ;  /* 0x0000000837377c20 */ /* 0x000fe20008410000 */
[-C--:B---3--:R-:W-:Y:S03]  /*7520*/  HMMA.16816.F32 R68, R172, R8.reuse, R68 ;  /* 0x00000008ac44723c */ /* 0x088fe60000001844 */
[----:B------:R-:W-:Y:S01]  /*7530*/  FMUL.FTZ R56, R56, UR8 ;  /* 0x0000000838387c20 */ /* 0x000fe20008410000 */
[----:B------:R-:W-:Y:S03]  /*7540*/  FMUL.FTZ R57, R57, UR8 ;  /* 0x0000000839397c20 */ /* 0x000fe60008410000 */
[----:B------:R-:W3:Y:S01]  /*7550*/  MUFU.TANH R211, R25 ;  /* 0x0000001900d37308 */ /* 0x000ee20000002400 */
        /* <DEDUP_REMOVED lines=14> */
[----:B------:R-:W2:Y:S03]  /*7640*/  LDSM.16.M88.4 R8, [R186+0x3800] ;  /* 0x00380000ba08783b */ /* 0x000ea60000000200 */
[----:B------:R-:W-:Y:S03]  /*7650*/  FMUL.FTZ R67, R67, UR8 ;  /* 0x0000000843437c20 */ /* 0x000fe60008410000 */
[----:B------:R-:W-:Y:S01]  /*7660*/  MUFU.TANH R207, R30 ;  /* 0x0000001e00cf7308 */ /* 0x000fe20000002400 */
[----:B------:R-:W-:Y:S01]  /*7670*/  FMUL.FTZ R68, R68, UR8 ;  /* 0x0000000844447c20 */ /* 0x000fe20008410000 */
[----:B------:R-:W-:Y:S01]  /*7680*/  FMUL.FTZ R69, R69, UR8 ;  /* 0x0000000845457c20 */ /* 0x000fe20008410000 */
[----:B------:R-:W-:Y:S01]  /*7690*/  FMUL.FTZ R70, R70, UR8 ;  /* 0x0000000846467c20 */ /* 0x000fe20008410000 */
[-C--:B-----5:R-:W-:Y:S03]  /*76a0*/  HMMA.16816.F32 R84, R172, R4.reuse, R84 ;  /* 0x00000004ac54723c */ /* 0x0a0fe60000001854 */
[----:B------:R-:W-:Y:S03]  /*76b0*/  FMUL.FTZ R71, R71, UR8 ;  /* 0x0000000847477c20 */ /* 0x000fe60008410000 */
[----:B------:R-:W-:Y:S01]  /*76c0*/  MUFU.TANH R210, R31 ;  /* 0x0000001f00d27308 */ /* 0x000fe20000002400 */
[----:B------:R-:W-:Y:S01]  /*76d0*/  FMUL.FTZ R72, R72, UR8 ;  /* 0x0000000848487c20 */ /* 0x000fe20008410000 */
[----:B------:R-:W-:Y:S01]  /*76e0*/  FMUL.FTZ R73, R73, UR8 ;  /* 0x0000000849497c20 */ /* 0x000fe20008410000 */
[----:B------:R-:W-:Y:S01]  /*76f0*/  FMUL.FTZ R74, R74, UR8 ;  /* 0x000000084a4a7c20 */ /* 0x000fe20008410000 */
[C---:B------:R-:W-:Y:S06]  /*7700*/  HMMA.16816.F32 R88, R180.reuse, R4, R88 ;  /* 0x00000004b458723c */ /* 0x040fec0000001858 */
[----:B------:R-:W5:Y:S01]  /*7710*/  MUFU.TANH R209, R28 ;  /* 0x0000001c00d17308 */ /* 0x000f620000002400 */
[----:B------:R-:W-:Y:S01]  /*7720*/  FMUL.FTZ R75, R75, UR8 ;  /* 0x000000084b4b7c20 */ /* 0x000fe20008410000 */
[----:B------:R-:W-:Y:S01]  /*7730*/  FMUL.FTZ R76, R76, UR8 ;  /* 0x000000084c4c7c20 */ /* 0x000fe20008410000 */
[----:B------:R-:W-:Y:S01]  /*7740*/  FMUL.FTZ R77, R77, UR8 ;  /* 0x000000084d4d7c20 */ /* 0x000fe20008410000 */
[-C--:B------:R-:W-:Y:S03]  /*7750*/  HMMA.16816.F32 R92, R180, R6.reuse, R92 ;  /* 0x00000006b45c723c */ /* 0x080fe6000000185c */
[----:B------:R-:W-:Y:S03]  /*7760*/  FMUL.FTZ R78, R78, UR8 ;  /* 0x000000084e4e7c20 */ /* 0x000fe60008410000 */
[----:B------:R-:W-:Y:S01]  /*7770*/  MUFU.TANH R29, R32 ;  /* 0x00000020001d7308 */ /* 0x000fe20000002400 */
[----:B------:R-:W-:Y:S01]  /*7780*/  FMUL.FTZ R79, R79, UR8 ;  /* 0x000000084f4f7c20 */ /* 0x000fe20008410000 */
[----:B------:R-:W-:Y:S01]  /*7790*/  FMUL.FTZ R80, R80, UR8 ;  /* 0x0000000850507c20 */ /* 0x000fe20008410000 */
[----:B------:R-:W-:Y:S01]  /*77a0*/  FMUL.FTZ R81, R81, UR8 ;  /* 0x0000000851517c20 */ /* 0x000fe20008410000 */
[C---:B------:R-:W-:Y:S01]  /*77b0*/  HMMA.16816.F32 R96, R172.reuse, R6, R96 ;  /* 0x00000006ac60723c */ /* 0x040fe20000001860 */
[----:B------:R-:W4:Y:S01]  /*77c0*/  LDSM.16.M88.4 R4, [R186+0x3c00] ;  /* 0x003c0000ba04783b */ /* 0x000f220000000200 */
[----:B------:R-:W-:Y:S04]  /*77d0*/  DEPBAR.LE SB0, 0x0 ;  /* 0x000080000000791a */ /* 0x000fe80000000000 */
[----:B------:R-:W5:Y:S01]  /*77e0*/  MUFU.TANH R31, R33 ;  /* 0x00000021001f7308 */ /* 0x000f620000002400 */
[----:B------:R-:W-:Y:S01]  /*77f0*/  FMUL.FTZ R82, R82, UR8 ;  /* 0x0000000852527c20 */ /* 0x000fe20008410000 */
[-C--:B--2---:R-:W-:Y:S05]  /*7800*/  HMMA.16816.F32 R100, R172, R8.reuse, R100 ;  /* 0x00000008ac64723c */ /* 0x084fea0000001864 */
[----:B------:R-:W-:Y:S03]  /*7810*/  FMUL.FTZ R83, R83, UR8 ;  /* 0x0000000853537c20 */ /* 0x000fe60008410000 */
[----:B------:R-:W-:Y:S01]  /*7820*/  MUFU.TANH R30, R34 ;  /* 0x00000022001e7308 */ /* 0x000fe20000002400 */
[----:B------:R-:W-:Y:S01]  /*7830*/  BAR.SYNC.DEFER_BLOCKING 0x0 ;  /* 0x0000000000007b1d */ /* 0x000fe20000010000 */
        /* <DEDUP_REMOVED lines=9> */
[----:B------:R2:W-:Y:S01]  /*78d0*/  MUFU.TANH R217, R39 ;  /* 0x0000002700d97308 */ /* 0x0005e20000002400 */
[----:B------:R-:W-:Y:S01]  /*78e0*/  FMUL.FTZ R89, R89, UR8 ;  /* 0x0000000859597c20 */ /* 0x000fe20008410000 */
[C---:B------:R-:W-:Y:S04]  /*78f0*/  HMMA.16816.F32 R112, R172.reuse, R10, R112 ;  /* 0x0000000aac70723c */ /* 0x040fe80000001870 */
[----:B------:R-:W-:Y:S01]  /*7900*/  FMUL.FTZ R90, R90, UR8 ;  /* 0x000000085a5a7c20 */ /* 0x000fe20008410000 */
[----:B------:R-:W-:Y:S03]  /*7910*/  FMUL.FTZ R92, R92, UR8 ;  /* 0x000000085c5c7c20 */ /* 0x000fe60008410000 */
[----:B------:R-:W-:Y:S01]  /*7920*/  MUFU.TANH R229, R43 ;  /* 0x0000002b00e57308 */ /* 0x000fe20000002400 */
[----:B------:R-:W-:Y:S01]  /*7930*/  FMUL.FTZ R93, R93, UR8 ;  /* 0x000000085d5d7c20 */ /* 0x000fe20008410000 */
[----:B------:R-:W-:Y:S01]  /*7940*/  FMUL.FTZ R94, R94, UR8 ;  /* 0x000000085e5e7c20 */ /* 0x000fe20008410000 */
[-C--:B----4-:R-:W-:Y:S03]  /*7950*/  HMMA.16816.F32 R116, R172, R4.reuse, R116 ;  /* 0x00000004ac74723c */ /* 0x090fe60000001874 */
[----:B------:R-:W-:Y:S01]  /*7960*/  FMUL.FTZ R95, R95, UR8 ;  /* 0x000000085f5f7c20 */ /* 0x000fe20008410000 */
[----:B------:R-:W-:Y:S03]  /*7970*/  FMUL.FTZ R96, R96, UR8 ;  /* 0x0000000860607c20 */ /* 0x000fe60008410000 */
[----:B------:R-:W-:Y:S01]  /*7980*/  MUFU.TANH R220, R36 ;  /* 0x0000002400dc7308 */ /* 0x000fe20000002400 */
[----:B------:R-:W-:Y:S01]  /*7990*/  FMUL.FTZ R97, R97, UR8 ;  /* 0x0000000861617c20 */ /* 0x000fe20008410000 */
[----:B------:R-:W-:Y:S01]  /*79a0*/  FMUL.FTZ R98, R98, UR8 ;  /* 0x0000000862627c20 */ /* 0x000fe20008410000 */
[C---:B------:R-:W-:Y:S04]  /*79b0*/  HMMA.16816.F32 R120, R180.reuse, R4, R120 ;  /* 0x00000004b478723c */ /* 0x040fe80000001878 */
[----:B------:R-:W-:Y:S03]  /*79c0*/  FMNMX3.FTZ R5, R3, R191, R170, !PT ;  /* 0x000000bf03057276 */ /* 0x000fe600078100aa */
[----:B------:R-:W4:Y:S01]  /*79d0*/  MUFU.TANH R216, R37 ;  /* 0x0000002500d87308 */ /* 0x000f220000002400 */
[----:B------:R-:W-:Y:S01]  /*79e0*/  FMNMX3.FTZ R4, R133, R190, R177, !PT ;  /* 0x000000be85047276 */ /* 0x000fe200078100b1 */
[----:B------:R-:W-:Y:S01]  /*79f0*/  FMUL.FTZ R99, R99, UR8 ;  /* 0x0000000863637c20 */ /* 0x000fe20008410000 */
[-C--:B------:R-:W-:Y:S03]  /*7a00*/  HMMA.16816.F32 R124, R180, R6.reuse, R124 ;  /* 0x00000006b47c723c */ /* 0x080fe6000000187c */
[----:B------:R-:W-:Y:S01]  /*7a10*/  FMNMX3.FTZ R8, R5, R16, R17, !PT ;  /* 0x0000001005087276 */ /* 0x000fe20007810011 */
[----:B------:R-:W-:Y:S03]  /*7a20*/  FMUL.FTZ R100, R100, UR8 ;  /* 0x0000000864647c20 */ /* 0x000fe60008410000 */
[----:B------:R-:W-:Y:S01]  /*7a30*/  MUFU.TANH R214, R38 ;  /* 0x0000002600d67308 */ /* 0x000fe20000002400 */
[----:B------:R-:W-:Y:S01]  /*7a40*/  FMNMX3.FTZ R5, R4, R192, R179, !PT ;  /* 0x000000c004057276 */ /* 0x000fe200078100b3 */
[----:B------:R-:W-:Y:S01]  /*7a50*/  FMUL.FTZ R101, R101, UR8 ;  /* 0x0000000865657c20 */ /* 0x000fe20008410000 */
[----:B------:R-:W-:Y:S04]  /*7a60*/  HMMA.16816.F32 R128, R172, R6, R128 ;  /* 0x00000006ac80723c */ /* 0x000fe80000001880 */
[----:B------:R-:W-:Y:S03]  /*7a70*/  FMNMX3.FTZ R6, R134, R176, R171, !PT ;  /* 0x000000b086067276 */ /* 0x000fe600078100ab */
[----:B------:R-:W-:Y:S01]  /*7a80*/  MUFU.TANH R227, R40 ;  /* 0x0000002800e37308 */ /* 0x000fe20000002400 */
[----:B------:R-:W-:Y:S01]  /*7a90*/  FMNMX3.FTZ R7, R132, R169, R168, !PT ;  /* 0x000000a984077276 */ /* 0x000fe200078100a8 */
[----:B------:R-:W-:Y:S01]  /*7aa0*/  FMUL.FTZ R102, R102, UR8 ;  /* 0x0000000866667c20 */ /* 0x000fe20008410000 */
[----:B------:R-:W-:Y:S01]  /*7ab0*/  FMNMX3.FTZ R4, R6, R178, R15, !PT ;  /* 0x000000b206047276 */ /* 0x000fe2000781000f */
[----:B------:R-:W-:Y:S01]  /*7ac0*/  FMUL.FTZ R103, R103, UR8 ;  /* 0x0000000867677c20 */ /* 0x000fe20008410000 */
[----:B------:R-:W-:Y:S01]  /*7ad0*/  FMNMX3.FTZ R6, R7, R18, R19, !PT ;  /* 0x0000001207067276 */ /* 0x000fe20007810013 */
[----:B------:R-:W-:Y:S01]  /*7ae0*/  FMUL.FTZ R2, R126, UR8 ;  /* 0x000000087e027c20 */ /* 0x000fe20008410000 */
[----:B------:R-:W-:Y:S03]  /*7af0*/  FMUL.FTZ R0, R127, UR8 ;  /* 0x000000087f007c20 */ /* 0x000fe60008410000 */
[----:B------:R-:W4:Y:S01]  /*7b00*/  MUFU.TANH R226, R41 ;  /* 0x0000002900e27308 */ /* 0x000f220000002400 */
[----:B------:R-:W-:Y:S01]  /*7b10*/  FMNMX3.FTZ R4, R4, R215, R213, !PT ;  /* 0x000000d704047276 */ /* 0x000fe200078100d5 */
[----:B------:R-:W-:Y:S01]  /*7b20*/  FMUL.FTZ R104, R104, UR8 ;  /* 0x0000000868687c20 */ /* 0x000fe20008410000 */
[----:B-1----:R-:W-:Y:S01]  /*7b30*/  FMNMX3.FTZ R8, R8, R204, R201, !PT ;  /* 0x000000cc08087276 */ /* 0x002fe200078100c9 */
[----:B------:R-:W-:Y:S01]  /*7b40*/  FMUL.FTZ R105, R105, UR8 ;  /* 0x0000000869697c20 */ /* 0x000fe20008410000 */
[----:B---3--:R-:W-:Y:S01]  /*7b50*/  FMNMX3.FTZ R5, R5, R212, R211, !PT ;  /* 0x000000d405057276 */ /* 0x008fe200078100d3 */
[----:B------:R-:W-:Y:S01]  /*7b60*/  FMUL.FTZ R106, R106, UR8 ;  /* 0x000000086a6a7c20 */ /* 0x000fe20008410000 */
[----:B------:R-:W-:Y:S03]  /*7b70*/  FMNMX3.FTZ R6, R6, R200, R199, !PT ;  /* 0x000000c806067276 */ /* 0x000fe600078100c7 */
[----:B------:R1:W-:Y:S01]  /*7b80*/  MUFU.TANH R42, R2 ;  /* 0x00000002002a7308 */ /* 0x0003e20000002400 */
[----:B-----5:R-:W-:Y:S01]  /*7b90*/  FMNMX3.FTZ R5, R5, R209, R208, !PT ;  /* 0x000000d105057276 */ /* 0x020fe200078100d0 */
[----:B------:R-:W-:Y:S01]  /*7ba0*/  FMUL.FTZ R107, R107, UR8 ;  /* 0x000000086b6b7c20 */ /* 0x000fe20008410000 */
[----:B--2---:R-:W-:Y:S01]  /*7bb0*/  FMNMX3.FTZ R39, R8, R29, R31, !PT ;  /* 0x0000001d08277276 */ /* 0x004fe2000781001f */
[----:B------:R-:W-:Y:S01]  /*7bc0*/  FMUL.FTZ R108, R108, UR8 ;  /* 0x000000086c6c7c20 */ /* 0x000fe20008410000 */
[----:B------:R-:W-:Y:S01]  /*7bd0*/  FMUL.FTZ R109, R109, UR8 ;  /* 0x000000086d6d7c20 */ /* 0x000fe20008410000 */
[----:B------:R-:W-:Y:S01]  /*7be0*/  FMUL.FTZ R110, R110, UR8 ;  /* 0x000000086e6e7c20 */ /* 0x000fe20008410000 */
[----:B----4-:R-:W-:Y:S03]  /*7bf0*/  FMNMX3.FTZ R39, R39, R220, R216, !PT ;  /* 0x000000dc27277276 */ /* 0x010fe600078100d8 */
[----:B------:R-:W-:Y:S01]  /*7c00*/  MUFU.TANH R222, R46 ;  /* 0x0000002e00de7308 */ /* 0x000fe20000002400 */
[----:B------:R-:W-:Y:S01]  /*7c10*/  FMUL.FTZ R111, R111, UR8 ;  /* 0x000000086f6f7c20 */ /* 0x000fe20008410000 */
[----:B------:R-:W-:Y:S01]  /*7c20*/  FMNMX3.FTZ R5, R5, R227, R226, !PT ;  /* 0x000000e305057276 */ /* 0x000fe200078100e2 */
[----:B------:R-:W-:Y:S01]  /*7c30*/  FMUL.FTZ R112, R112, UR8 ;  /* 0x0000000870707c20 */ /* 0x000fe20008410000 */
[----:B------:R-:W-:Y:S01]  /*7c40*/  FMUL.FTZ R113, R113, UR8 ;  /* 0x0000000871717c20 */ /* 0x000fe20008410000 */
[----:B------:R-:W-:Y:S01]  /*7c50*/  FMUL.FTZ R114, R114, UR8 ;  /* 0x0000000872727c20 */ /* 0x000fe20008410000 */
[----:B------:R-:W-:Y:S01]  /*7c60*/  FMUL.FTZ R115, R115, UR8 ;  /* 0x0000000873737c20 */ /* 0x000fe20008410000 */
[----:B------:R-:W-:Y:S03]  /*7c70*/  FMUL.FTZ R116, R116, UR8 ;  /* 0x0000000874747c20 */ /* 0x000fe60008410000 */
[----:B------:R-:W2:Y:S01]  /*7c80*/  MUFU.TANH R221, R47 ;  /* 0x0000002f00dd7308 */ /* 0x000ea20000002400 */
[----:B------:R-:W-:Y:S01]  /*7c90*/  FMUL.FTZ R117, R117, UR8 ;  /* 0x0000000875757c20 */ /* 0x000fe20008410000 */
[----:B-1----:R-:W-:Y:S01]  /*7ca0*/  FMNMX3.FTZ R2, R4, R207, R210, !PT ;  /* 0x000000cf04027276 */ /* 0x002fe200078100d2 */
[----:B------:R-:W-:Y:S01]  /*7cb0*/  FMUL.FTZ R118, R118, UR8 ;  /* 0x0000000876767c20 */ /* 0x000fe20008410000 */
[----:B------:R-:W-:Y:S01]  /*7cc0*/  FMNMX3.FTZ R4, R6, R30, R193, !PT ;  /* 0x0000001e06047276 */ /* 0x000fe200078100c1 */
[----:B------:R-:W-:Y:S01]  /*7cd0*/  FMUL.FTZ R119, R119, UR8 ;  /* 0x0000000877777c20 */ /* 0x000fe20008410000 */
[----:B------:R-:W-:Y:S01]  /*7ce0*/  FMNMX3.FTZ R2, R2, R224, R229, !PT ;  /* 0x000000e002027276 */ /* 0x000fe200078100e5 */
[----:B------:R-:W-:Y:S03]  /*7cf0*/  FMUL.FTZ R120, R120, UR8 ;  /* 0x0000000878787c20 */ /* 0x000fe60008410000 */
[----:B------:R2:W-:Y:S01]  /*7d00*/  MUFU.TANH R41, R0 ;  /* 0x0000000000297308 */ /* 0x0005e20000002400 */
[----:B------:R-:W-:Y:S01]  /*7d10*/  FMNMX3.FTZ R4, R4, R214, R217, !PT ;  /* 0x000000d604047276 */ /* 0x000fe200078100d9 */
[----:B------:R-:W-:Y:S01]  /*7d20*/  FMUL.FTZ R121, R121, UR8 ;  /* 0x0000000879797c20 */ /* 0x000fe20008410000 */
[----:B------:R-:W-:Y:S01]  /*7d30*/  FMUL.FTZ R43, R123, UR8 ;  /* 0x000000087b2b7c20 */ /* 0x000fe20008410000 */
[----:B------:R-:W-:Y:S01]  /*7d40*/  FMUL.FTZ R124, R124, UR8 ;  /* 0x000000087c7c7c20 */ /* 0x000fe20008410000 */
[----:B------:R-:W-:Y:S01]  /*7d50*/  FMUL.FTZ R125, R125, UR8 ;  /* 0x000000087d7d7c20 */ /* 0x000fe20008410000 */
[----:B------:R-:W-:Y:S01]  /*7d60*/  FMUL.FTZ R128, R128, UR8 ;  /* 0x0000000880807c20 */ /* 0x000fe20008410000 */
[----:B------:R-:W-:Y:S03]  /*7d70*/  FMUL.FTZ R129, R129, UR8 ;  /* 0x0000000881817c20 */ /* 0x000fe60008410000 */
[----:B------:R1:W-:Y:S01]  /*7d80*/  MUFU.TANH R219, R44 ;  /* 0x0000002c00db7308 */ /* 0x0003e20000002400 */
[----:B------:R-:W-:Y:S01]  /*7d90*/  FMUL.FTZ R130, R130, UR8 ;  /* 0x0000000882827c20 */ /* 0x000fe20008410000 */
[----:B------:R-:W-:Y:S08]  /*7da0*/  FMUL.FTZ R131, R131, UR8 ;  /* 0x0000000883837c20 */ /* 0x000ff00008410000 */
[----:B------:R-:W3:Y:S01]  /*7db0*/  MUFU.TANH R218, R45 ;  /* 0x0000002d00da7308 */ /* 0x000ee20000002400 */
[----:B--2---:R-:W-:Y:S09]  /*7dc0*/  FMNMX3.FTZ R0, R2, R222, R221, !PT ;  /* 0x000000de02007276 */ /* 0x004ff200078100dd */
[----:B------:R-:W-:Y:S01]  /*7dd0*/  MUFU.TANH R196, R48 ;  /* 0x0000003000c47308 */ /* 0x000fe20000002400 */
[----:B-1----:R-:W-:Y:S09]  /*7de0*/  FMUL.FTZ R44, R122, UR8 ;  /* 0x000000087a2c7c20 */ /* 0x002ff20008410000 */
[----:B------:R-:W1:Y:S01]  /*7df0*/  MUFU.TANH R195, R49 ;  /* 0x0000003100c37308 */ /* 0x000e620000002400 */
[----:B---3--:R-:W-:Y:S09]  /*7e00*/  FMNMX3.FTZ R37, R5, R219, R218, !PT ;  /* 0x000000db05257276 */ /* 0x008ff200078100da */
[----:B------:R-:W-:Y:S10]  /*7e10*/  MUFU.TANH R197, R50 ;  /* 0x0000003200c57308 */ /* 0x000ff40000002400 */
[----:B------:R-:W2:Y:S01]  /*7e20*/  MUFU.TANH R198, R51 ;  /* 0x0000003300c67308 */ /* 0x000ea20000002400 */
[----:B-1----:R-:W-:Y:S09]  /*7e30*/  FMNMX3.FTZ R39, R39, R196, R195, !PT ;  /* 0x000000c427277276 */ /* 0x002ff200078100c3 */
[----:B------:R-:W-:Y:S10]  /*7e40*/  MUFU.TANH R232, R52 ;  /* 0x0000003400e87308 */ /* 0x000ff40000002400 */
[----:B------:R-:W1:Y:S01]  /*7e50*/  MUFU.TANH R225, R53 ;  /* 0x0000003500e17308 */ /* 0x000e620000002400 */
[----:B--2---:R-:W-:Y:S09]  /*7e60*/  FMNMX3.FTZ R2, R4, R197, R198, !PT ;  /* 0x000000c504027276 */ /* 0x004ff200078100c6 */
        /* <DEDUP_REMOVED lines=46> */
[----:B------:R-:W-:Y:S01]  /*8150*/  MUFU.TANH R84, R84 ;  /* 0x0000005400547308 */ /* 0x000fe20000002400 */
[----:B--2---:R-:W-:Y:S09]  /*8160*/  FMNMX3.FTZ R2, R2, R82, R83, !PT ;  /* 0x0000005202027276 */ /* 0x004ff20007810053 */
[----:B------:R-:W1:Y:S10]  /*8170*/  MUFU.TANH R85, R85 ;  /* 0x0000005500557308 */ /* 0x000e740000002400 */
[----:B------:R-:W-:Y:S10]  /*8180*/  MUFU.TANH R86, R86 ;  /* 0x0000005600567308 */ /* 0x000ff40000002400 */
[----:B------:R-:W2:Y:S01]  /*8190*/  MUFU.TANH R87, R87 ;  /* 0x0000005700577308 */ /* 0x000ea20000002400 */
[----:B-1----:R-:W-:Y:S09]  /*81a0*/  FMNMX3.FTZ R39, R39, R84, R85, !PT ;  /* 0x0000005427277276 */ /* 0x002ff20007810055 */
[----:B------:R-:W1:Y:S10]  /*81b0*/  MUFU.TANH R239, R89 ;  /* 0x0000005900ef7308 */ /* 0x000e740000002400 */
[----:B------:R-:W-:Y:S01]  /*81c0*/  MUFU.TANH R88, R90 ;  /* 0x0000005a00587308 */ /* 0x000fe20000002400 */
[----:B--2---:R-:W-:Y:S09]  /*81d0*/  FMNMX3.FTZ R2, R2, R86, R87, !PT ;  /* 0x0000005602027276 */ /* 0x004ff20007810057 */
        /* <DEDUP_REMOVED lines=52> */
[----:B--2---:R-:W-:Y:S04]  /*8520*/  FMNMX3.FTZ R0, R0, R44, R43, !PT ;  /* 0x0000002c00007276 */ /* 0x004fe8000781002b */
[----:B------:R-:W-:Y:S05]  /*8530*/  FMNMX3.FTZ R0, R0, R42, R41, !PT ;  /* 0x0000002a00007276 */ /* 0x000fea0007810029 */
[----:B------:R-:W-:Y:S10]  /*8540*/  MUFU.TANH R128, R128 ;  /* 0x0000008000807308 */ /* 0x000ff40000002400 */
[----:B------:R-:W2:Y:S01]  /*8550*/  MUFU.TANH R129, R129 ;  /* 0x0000008100817308 */ /* 0x000ea20000002400 */
[----:B-1----:R-:W-:Y:S09]  /*8560*/  FMNMX3.FTZ R37, R37, R124, R125, !PT ;  /* 0x0000007c25257276 */ /* 0x002ff2000781007d */
[----:B------:R-:W-:Y:S10]  /*8570*/  MUFU.TANH R130, R130 ;  /* 0x0000008200827308 */ /* 0x000ff40000002400 */
[----:B------:R-:W1:Y:S01]  /*8580*/  MUFU.TANH R131, R131 ;  /* 0x0000008300837308 */ /* 0x000e620000002400 */
[----:B--2---:R-:W-:Y:S02]  /*8590*/  FMNMX3.FTZ R39, R39, R128, R129, !PT ;  /* 0x0000008027277276 */ /* 0x004fe40007810081 */
[----:B-1----:R-:W-:Y:S01]  /*85a0*/  FMNMX3.FTZ R38, R2, R130, R131, !PT ;  /* 0x0000008202267276 */ /* 0x002fe20007810083 */
[----:B------:R-:W-:Y:S06]  /*85b0*/  @P0 BRA `(.L_x_294) ;  /* 0xffffffe000b80947 */ /* 0x000fec000383ffff */
.L_x_293:
[----:B-1----:R-:W1:Y:S08]  /*85c0*/  SHFL.BFLY PT, R4, R39, 0x2, 0x1f ;  /* 0x0c401f0027047f89 */ /* 0x002e7000000e0000 */
[----:B------:R-:W2:Y:S08]  /*85d0*/  SHFL.BFLY PT, R2, R0, 0x2, 0x1f ;  /* 0x0c401f0000027f89 */ /* 0x000eb000000e0000 */
[----:B------:R-:W3:Y:S08]  /*85e0*/  SHFL.BFLY PT, R5, R38, 0x2, 0x1f ;  /* 0x0c401f0026057f89 */ /* 0x000ef000000e0000 */
[----:B------:R-:W4:Y:S08]  /*85f0*/  SHFL.BFLY PT, R6, R37, 0x2, 0x1f ;  /* 0x0c401f0025067f89 */ /* 0x000f3000000e0000 */
[----:B------:R-:W-:Y:S08]  /*8600*/  LDSM.16.MT88.4 R20, [R135+0x4000] ;  /* 0x004000008714783b */ /* 0x000ff00000004200 */
[----:B------:R-:W-:Y:S08]  /*8610*/  LDSM.16.MT88.4 R52, [R185+0x4000] ;  /* 0x00400000b934783b */ /* 0x000ff00000004200 */
[----:B------:R-:W-:Y:S01]  /*8620*/  LDSM.16.MT88.4 R56, [R135+0x4400] ;  /* 0x004400008738783b */ /* 0x000fe20000004200 */
[----:B-1----:R-:W-:Y:S02]  /*8630*/  FMNMX.FTZ R39, R39, R4, !PT ;  /* 0x0000000427277209 */ /* 0x002fe40007810000 */
[----:B--2---:R-:W-:Y:S02]  /*8640*/  FMNMX.FTZ R0, R0, R2, !PT ;  /* 0x0000000200007209 */ /* 0x004fe40007810000 */
[----:B---3--:R-:W-:Y:S02]  /*8650*/  FMNMX.FTZ R38, R38, R5, !PT ;  /* 0x0000000526267209 */ /* 0x008fe40007810000 */
[----:B----4-:R-:W-:Y:S01]  /*8660*/  FMNMX.FTZ R37, R37, R6, !PT ;  /* 0x0000000625257209 */ /* 0x010fe20007810000 */
[----:B------:R-:W1:Y:S08]  /*8670*/  SHFL.BFLY PT, R4, R39, 0x1, 0x1f ;  /* 0x0c201f0027047f89 */ /* 0x000e7000000e0000 */
[----:B------:R-:W2:Y:S08]  /*8680*/  SHFL.BFLY PT, R2, R0, 0x1, 0x1f ;  /* 0x0c201f0000027f89 */ /* 0x000eb000000e0000 */
[----:B------:R-:W3:Y:S08]  /*8690*/  SHFL.BFLY PT, R5, R38, 0x1, 0x1f ;  /* 0x0c201f0026057f89 */ /* 0x000ef000000e0000 */
[----:B------:R-:W4:Y:S01]  /*86a0*/  SHFL.BFLY PT, R6, R37, 0x1, 0x1f ;  /* 0x0c201f0025067f89 */ /* 0x000f2200000e0000 */
[----:B-1----:R-:W-:Y:S04]  /*86b0*/  FMNMX.FTZ R39, R39, R4, !PT ;  /* 0x0000000427277209 */ /* 0x002fe80007810000 */
[C---:B------:R-:W-:Y:S01]  /*86c0*/  FSETP.NEU.FTZ.AND P1, PT, R39.reuse, -INF , PT ;  /* 0xff8000002700780b */ /* 0x040fe20003f3d000 */
[C---:B------:R-:W-:Y:S01]  /*86d0*/  FMUL.FTZ R45, R39.reuse, UR4 ;  /* 0x00000004272d7c20 */ /* 0x040fe20008410000 */
[----:B--2---:R-:W-:Y:S01]  /*86e0*/  FMNMX.FTZ R36, R0, R2, !PT ;  /* 0x0000000200247209 */ /* 0x004fe20007810000 */
[----:B------:R-:W-:Y:S01]  /*86f0*/  FADD.FTZ R0, -R39, R3 ;  /* 0x0000000327007221 */ /* 0x000fe20000010100 */
[----:B---3--:R-:W-:Y:S02]  /*8700*/  FMNMX.FTZ R38, R38, R5, !PT ;  /* 0x0000000526267209 */ /* 0x008fe40007810000 */
[----:B------:R-:W-:Y:S01]  /*8710*/  FSEL R45, R45, RZ, P1 ;  /* 0x000000ff2d2d7208 */ /* 0x000fe20000800000 */
[----:B------:R-:W-:Y:S01]  /*8720*/  FMUL.FTZ R4, R0, UR4 ;  /* 0x0000000400047c20 */ /* 0x000fe20008410000 */
[C---:B------:R-:W-:Y:S01]  /*8730*/  FSETP.NEU.FTZ.AND P0, PT, R38.reuse, -INF , PT ;  /* 0xff8000002600780b */ /* 0x040fe20003f1d000 */
[----:B------:R-:W-:Y:S01]  /*8740*/  FMUL.FTZ R46, R38, UR4 ;  /* 0x00000004262e7c20 */ /* 0x000fe20008410000 */
[C---:B------:R-:W-:Y:S01]  /*8750*/  FMUL.FTZ R64, R36.reuse, UR4 ;  /* 0x0000000424407c20 */ /* 0x040fe20008410000 */
[----:B------:R1:W-:Y:S01]  /*8760*/  MUFU.EX2 R40, R4 ;  /* 0x0000000400287308 */ /* 0x0003e20000000800 */
[--C-:B------:R-:W-:Y:S01]  /*8770*/  FFMA.FTZ R5, R191, UR4, -R45.reuse ;  /* 0x00000004bf057c23 */ /* 0x100fe2000801082d */
[----:B------:R-:W-:Y:S01]  /*8780*/  FADD.FTZ R0, -R36, R134 ;  /* 0x0000008624007221 */ /* 0x000fe20000010100 */
[----:B------:R-:W-:Y:S01]  /*8790*/  FSEL R46, R46, RZ, P0 ;  /* 0x000000ff2e2e7208 */ /* 0x000fe20000000000 */
[--C-:B------:R-:W-:Y:S06]  /*87a0*/  FFMA.FTZ R24, R201, UR4, -R45.reuse ;  /* 0x00000004c9187c23 */ /* 0x100fec000801082d */
[----:B------:R2:W-:Y:S01]  /*87b0*/  MUFU.EX2 R246, R5 ;  /* 0x0000000500f67308 */ /* 0x0005e20000000800 */
[----:B----4-:R-:W-:Y:S01]  /*87c0*/  FMNMX.FTZ R37, R37, R6, !PT ;  /* 0x0000000625257209 */ /* 0x010fe20007810000 */
[----:B------:R-:W-:Y:S01]  /*87d0*/  FADD.FTZ R3, -R38, R132 ;  /* 0x0000008426037221 */ /* 0x000fe20000010100 */
[----:B------:R-:W-:Y:S01]  /*87e0*/  FSETP.NEU.FTZ.AND P0, PT, R36, -INF , PT ;  /* 0xff8000002400780b */ /* 0x000fe20003f1d000 */
[----:B------:R-:W-:Y:S01]  /*87f0*/  FFMA.FTZ R6, R18, UR4, -R46 ;  /* 0x0000000412067c23 */ /* 0x000fe2000801082e */
[C---:B------:R-:W-:Y:S01]  /*8800*/  FSETP.NEU.FTZ.AND P1, PT, R37.reuse, -INF , PT ;  /* 0xff8000002500780b */ /* 0x040fe20003f3d000 */
[C---:B------:R-:W-:Y:S01]  /*8810*/  FMUL.FTZ R47, R37.reuse, UR4 ;  /* 0x00000004252f7c20 */ /* 0x040fe20008410000 */
[----:B------:R-:W-:Y:S03]  /*8820*/  FSEL R64, R64, RZ, P0 ;  /* 0x000000ff40407208 */ /* 0x000fe60000000000 */
[----:B------:R3:W-:Y:S01]  /*8830*/  MUFU.EX2 R66, R6 ;  /* 0x0000000600427308 */ /* 0x0007e20000000800 */
[----:B-1----:R-:W-:Y:S01]  /*8840*/  FFMA.FTZ R4, R170, UR4, -R45 ;  /* 0x00000004aa047c23 */ /* 0x002fe2000801082d */
[----:B------:R-:W-:Y:S01]  /*8850*/  FADD.FTZ R2, -R37, R133 ;  /* 0x0000008525027221 */ /* 0x000fe20000010100 */
[----:B------:R-:W-:Y:S01]  /*8860*/  FSEL R47, R47, RZ, P1 ;  /* 0x000000ff2f2f7208 */ /* 0x000fe20000800000 */
[----:B------:R-:W-:Y:S06]  /*8870*/  FFMA.FTZ R7, R15, UR4, -R64 ;  /* 0x000000040f077c23 */ /* 0x000fec0008010840 */
[----:B------:R1:W4:Y:S01]  /*8880*/  MUFU.EX2 R62, R4 ;  /* 0x00000004003e7308 */ /* 0x0003220000000800 */
[--C-:B--2---:R-:W-:Y:S01]  /*8890*/  FFMA.FTZ R5, R169, UR4, -R46.reuse ;  /* 0x00000004a9057c23 */ /* 0x104fe2000801082e */
[--C-:B------:R-:W-:Y:S01]  /*88a0*/  FFMA.FTZ R30, R30, UR4, -R46.reuse ;  /* 0x000000041e1e7c23 */ /* 0x100fe2000801082e */
[----:B------:R-:W-:Y:S07]  /*88b0*/  FFMA.FTZ R90, R129, UR4, -R45 ;  /* 0x00000004815a7c23 */ /* 0x000fee000801082d */
[----:B------:R-:W-:Y:S01]  /*88c0*/  MUFU.EX2 R251, R7 ;  /* 0x0000000700fb7308 */ /* 0x000fe20000000800 */
[----:B------:R-:W-:Y:S01]  /*88d0*/  FMUL.FTZ R3, R3, UR4 ;  /* 0x0000000403037c20 */ /* 0x000fe20008410000 */
[----:B------:R-:W-:Y:S01]  /*88e0*/  FMUL.FTZ R2, R2, UR4 ;  /* 0x0000000402027c20 */ /* 0x000fe20008410000 */
[----:B------:R-:W-:Y:S07]  /*88f0*/  FMUL.FTZ R0, R0, UR4 ;  /* 0x0000000400007c20 */ /* 0x000fee0008410000 */
[----:B------:R2:W-:Y:S01]  /*8900*/  MUFU.EX2 R245, R5 ;  /* 0x0000000500f57308 */ /* 0x0005e20000000800 */
[----:B---3--:R-:W-:Y:S01]  /*8910*/  FFMA.FTZ R6, R177, UR4, -R47 ;  /* 0x00000004b1067c23 */ /* 0x008fe2000801082f */
[--C-:B------:R-:W-:Y:S01]  /*8920*/  FFMA.FTZ R28, R199, UR4, -R46.reuse ;  /* 0x00000004c71c7c23 */ /* 0x100fe2000801082e */
[--C-:B------:R-:W-:Y:S07]  /*8930*/  FFMA.FTZ R26, R200, UR4, -R46.reuse ;  /* 0x00000004c81a7c23 */ /* 0x100fee000801082e */
[----:B------:R-:W3:Y:S01]  /*8940*/  MUFU.EX2 R3, R3 ;  /* 0x0000000300037308 */ /* 0x000ee20000000800 */
[--C-:B------:R-:W-:Y:S01]  /*8950*/  FFMA.FTZ R29, R29, UR4, -R45.reuse ;  /* 0x000000041d1d7c23 */ /* 0x100fe2000801082d */
[--C-:B-1----:R-:W-:Y:S01]  /*8960*/  FFMA.FTZ R4, R168, UR4, -R46.reuse ;  /* 0x00000004a8047c23 */ /* 0x102fe2000801082e */
[----:B----4-:R-:W-:Y:S07]  /*8970*/  F2FP.F16.F32.PACK_AB R48, R62, R246 ;  /* 0x000000f63e30723e */ /* 0x010fee00000000ff */
[----:B------:R1:W-:Y:S01]  /*8980*/  MUFU.EX2 R248, R6 ;  /* 0x0000000600f87308 */ /* 0x0003e20000000800 */
[--C-:B------:R-:W-:Y:S01]  /*8990*/  FFMA.FTZ R67, R198, UR4, -R46.reuse ;  /* 0x00000004c6437c23 */ /* 0x100fe2000801082e */
[--C-:B------:R-:W-:Y:S01]  /*89a0*/  FFMA.FTZ R89, R128, UR4, -R45.reuse ;  /* 0x0000000480597c23 */ /* 0x100fe2000801082d */
[----:B------:R-:W-:Y:S07]  /*89b0*/  ISETP.GT.AND P0, PT, R189, RZ, PT ;  /* 0x000000ffbd00720c */ /* 0x000fee0003f04270 */
[----:B------:R4:W5:Y:S01]  /*89c0*/  MUFU.EX2 R63, R4 ;  /* 0x00000004003f7308 */ /* 0x0009620000000800 */
[--C-:B--2---:R-:W-:Y:S01]  /*89d0*/  FFMA.FTZ R5, R16, UR4, -R45.reuse ;  /* 0x0000000410057c23 */ /* 0x104fe2000801082d */
[C---:B------:R-:W-:Y:S08]  /*89e0*/  FMUL.FTZ R16, R40.reuse, R148 ;  /* 0x0000009428107220 */ /* 0x040ff00000410000 */
[----:B------:R-:W2:Y:S01]  /*89f0*/  MUFU.EX2 R2, R2 ;  /* 0x0000000200027308 */ /* 0x000ea20000000800 */
[C---:B---3--:R-:W-:Y:S01]  /*8a00*/  FMUL.FTZ R7, R3.reuse, R143 ;  /* 0x0000008f03077220 */ /* 0x048fe20000410000 */
[C---:B------:R-:W-:Y:S08]  /*8a10*/  FMUL.FTZ R18, R3.reuse, R150 ;  /* 0x0000009603127220 */ /* 0x040ff00000410000 */
[----:B------:R3:W-:Y:S01]  /*8a20*/  MUFU.EX2 R65, R5 ;  /* 0x0000000500417308 */ /* 0x0007e20000000800 */
[----:B-1----:R-:W-:Y:S09]  /*8a30*/  FMUL.FTZ R6, R3, R142 ;  /* 0x0000008e03067220 */ /* 0x002ff20000410000 */
[----:B------:R-:W1:Y:S01]  /*8a40*/  MUFU.EX2 R0, R0 ;  /* 0x0000000000007308 */ /* 0x000e620000000800 */
[--C-:B----4-:R-:W-:Y:S01]  /*8a50*/  FFMA.FTZ R4, R17, UR4, -R45.reuse ;  /* 0x0000000411047c23 */ /* 0x110fe2000801082d */
[----:B-----5:R-:W-:Y:S01]  /*8a60*/  F2FP.F16.F32.PACK_AB R49, R63, R245 ;  /* 0x000000f53f31723e */ /* 0x020fe200000000ff */
[----:B------:R-:W-:Y:S07]  /*8a70*/  FMUL.FTZ R17, R40, R149 ;  /* 0x0000009528117220 */ /* 0x000fee0000410000 */
[----:B------:R4:W-:Y:S01]  /*8a80*/  MUFU.EX2 R200, R28 ;  /* 0x0000001c00c87308 */ /* 0x0009e20000000800 */
[C---:B--2---:R-:W-:Y:S01]  /*8a90*/  FMUL.FTZ R8, R2.reuse, R136 ;  /* 0x0000008802087220 */ /* 0x044fe20000410000 */
[C---:B------:R-:W-:Y:S01]  /*8aa0*/  FMUL.FTZ R9, R2.reuse, R137 ;  /* 0x0000008902097220 */ /* 0x040fe20000410000 */
[C---:B------:R-:W-:Y:S07]  /*8ab0*/  FMUL.FTZ R12, R2.reuse, R144 ;  /* 0x00000090020c7220 */ /* 0x040fee0000410000 */
[----:B------:R2:W5:Y:S01]  /*8ac0*/  MUFU.EX2 R60, R4 ;  /* 0x00000004003c7308 */ /* 0x0005620000000800 */
[----:B---3--:R-:W-:Y:S01]  /*8ad0*/  FFMA.FTZ R5, R19, UR4, -R46 ;  /* 0x0000000413057c23 */ /* 0x008fe2000801082e */
[C---:B------:R-:W-:Y:S01]  /*8ae0*/  FMUL.FTZ R13, R2.reuse, R145 ;  /* 0x00000091020d7220 */ /* 0x040fe20000410000 */
[----:B------:R-:W-:Y:S01]  /*8af0*/  FMUL.FTZ R19, R3, R151 ;  /* 0x0000009703137220 */ /* 0x000fe20000410000 */
[----:B------:R-:W-:Y:S06]  /*8b00*/  FMUL.FTZ R25, R2, R157 ;  /* 0x0000009d02197220 */ /* 0x000fec0000410000 */
[----:B------:R3:W3:Y:S01]  /*8b10*/  MUFU.EX2 R61, R5 ;  /* 0x00000005003d7308 */ /* 0x0006e20000000800 */
[C---:B-1----:R-:W-:Y:S01]  /*8b20*/  FMUL.FTZ R10, R0.reuse, R138 ;  /* 0x0000008a000a7220 */ /* 0x042fe20000410000 */
[C---:B------:R-:W-:Y:S01]  /*8b30*/  FMUL.FTZ R11, R0.reuse, R139 ;  /* 0x0000008b000b7220 */ /* 0x040fe20000410000 */
[C---:B------:R-:W-:Y:S01]  /*8b40*/  FMUL.FTZ R15, R0.reuse, R147 ;  /* 0x00000093000f7220 */ /* 0x040fe20000410000 */
[C---:B------:R-:W-:Y:S01]  /*8b50*/  FMUL.FTZ R14, R0.reuse, R146 ;  /* 0x00000092000e7220 */ /* 0x040fe20000410000 */
[C---:B------:R-:W-:Y:S05]  /*8b60*/  FMUL.FTZ R27, R0.reuse, R159 ;  /* 0x0000009f001b7220 */ /* 0x040fea0000410000 */
[----:B------:R1:W-:Y:S01]  /*8b70*/  MUFU.EX2 R241, R29 ;  /* 0x0000001d00f17308 */ /* 0x0003e20000000800 */
[----:B----4-:R-:W-:Y:S01]  /*8b80*/  FFMA.FTZ R28, R31, UR4, -R45 ;  /* 0x000000041f1c7c23 */ /* 0x010fe2000801082d */
[----:B------:R-:W-:Y:S01]  /*8b90*/  FMUL.FTZ R31, R0, R163 ;  /* 0x000000a3001f7220 */ /* 0x000fe20000410000 */
[--C-:B--2---:R-:W-:Y:S01]  /*8ba0*/  FFMA.FTZ R4, R190, UR4, -R47.reuse ;  /* 0x00000004be047c23 */ /* 0x104fe2000801082f */
[----:B-----5:R-:W-:Y:S06]  /*8bb0*/  F2FP.F16.F32.PACK_AB R50, R60, R65 ;  /* 0x000000413c32723e */ /* 0x020fec00000000ff */
[----:B------:R2:W-:Y:S01]  /*8bc0*/  MUFU.EX2 R242, R28 ;  /* 0x0000001c00f27308 */ /* 0x0005e20000000800 */
[----:B---3--:R-:W-:Y:S09]  /*8bd0*/  FFMA.FTZ R5, R176, UR4, -R64 ;  /* 0x00000004b0057c23 */ /* 0x008ff20008010840 */
[----:B------:R3:W4:Y:S01]  /*8be0*/  MUFU.EX2 R244, R4 ;  /* 0x0000000400f47308 */ /* 0x0007220000000800 */
[----:B------:R-:W-:Y:S09]  /*8bf0*/  F2FP.F16.F32.PACK_AB R51, R61, R66 ;  /* 0x000000423d33723e */ /* 0x000ff200000000ff */
[----:B------:R5:W-:Y:S01]  /*8c00*/  MUFU.EX2 R243, R5 ;  /* 0x0000000500f37308 */ /* 0x000be20000000800 */
[----:B-1----:R-:W-:Y:S09]  /*8c10*/  FFMA.FTZ R29, R193, UR4, -R46 ;  /* 0x00000004c11d7c23 */ /* 0x002ff2000801082e */
[----:B------:R1:W-:Y:S01]  /*8c20*/  MUFU.EX2 R193, R30 ;  /* 0x0000001e00c17308 */ /* 0x0003e20000000800 */
[----:B--2---:R-:W-:Y:S09]  /*8c30*/  FMUL.FTZ R28, R2, R160 ;  /* 0x000000a0021c7220 */ /* 0x004ff20000410000 */
[----:B------:R2:W-:Y:S01]  /*8c40*/  MUFU.EX2 R201, R29 ;  /* 0x0000001d00c97308 */ /* 0x0005e20000000800 */
[----:B---3--:R-:W-:Y:S01]  /*8c50*/  FFMA.FTZ R4, R171, UR4, -R64 ;  /* 0x00000004ab047c23 */ /* 0x008fe20008010840 */
[----:B----4-:R-:W-:Y:S08]  /*8c60*/  F2FP.F16.F32.PACK_AB R32, R248, R244 ;  /* 0x000000f4f820723e */ /* 0x010ff000000000ff */
[----:B------:R3:W-:Y:S01]  /*8c70*/  MUFU.EX2 R180, R67 ;  /* 0x0000004300b47308 */ /* 0x0007e20000000800 */
[--C-:B-----5:R-:W-:Y:S09]  /*8c80*/  FFMA.FTZ R5, R192, UR4, -R47.reuse ;  /* 0x00000004c0057c23 */ /* 0x120ff2000801082f */
[----:B------:R4:W5:Y:S01]  /*8c90*/  MUFU.EX2 R247, R4 ;  /* 0x0000000400f77308 */ /* 0x0009620000000800 */
[----:B-1----:R-:W-:Y:S09]  /*8ca0*/  FMUL.FTZ R30, R0, R162 ;  /* 0x000000a2001e7220 */ /* 0x002ff20000410000 */
[----:B------:R1:W-:Y:S01]  /*8cb0*/  MUFU.EX2 R250, R5 ;  /* 0x0000000500fa7308 */ /* 0x0003e20000000800 */
[----:B--2---:R-:W-:Y:S09]  /*8cc0*/  FMUL.FTZ R29, R2, R161 ;  /* 0x000000a1021d7220 */ /* 0x004ff20000410000 */
[----:B------:R2:W-:Y:S01]  /*8cd0*/  MUFU.EX2 R192, R26 ;  /* 0x0000001a00c07308 */ /* 0x0005e20000000800 */
[----:B---3--:R-:W-:Y:S09]  /*8ce0*/  FFMA.FTZ R67, R206, UR4, -R46 ;  /* 0x00000004ce437c23 */ /* 0x008ff2000801082e */
[----:B------:R-:W-:Y:S01]  /*8cf0*/  MUFU.EX2 R90, R90 ;  /* 0x0000005a005a7308 */ /* 0x000fe20000000800 */
[----:B----4-:R-:W-:Y:S01]  /*8d00*/  FFMA.FTZ R4, R179, UR4, -R47 ;  /* 0x00000004b3047c23 */ /* 0x010fe2000801082f */
[----:B-----5:R-:W-:Y:S08]  /*8d10*/  F2FP.F16.F32.PACK_AB R33, R247, R243 ;  /* 0x000000f3f721723e */ /* 0x020ff000000000ff */
[----:B------:R3:W-:Y:S01]  /*8d20*/  MUFU.EX2 R159, R67 ;  /* 0x00000043009f7308 */ /* 0x0007e20000000800 */
[----:B-1----:R-:W-:Y:S09]  /*8d30*/  FFMA.FTZ R5, R178, UR4, -R64 ;  /* 0x00000004b2057c23 */ /* 0x002ff20008010840 */
[----:B------:R1:W4:Y:S01]  /*8d40*/  MUFU.EX2 R252, R4 ;  /* 0x0000000400fc7308 */ /* 0x0003220000000800 */
[----:B--2---:R-:W-:Y:S09]  /*8d50*/  FMUL.FTZ R26, R0, R158 ;  /* 0x0000009e001a7220 */ /* 0x004ff20000410000 */
[----:B------:R2:W5:Y:S10]  /*8d60*/  MUFU.EX2 R249, R5 ;  /* 0x0000000500f97308 */ /* 0x0005740000000800 */
[----:B------:R-:W-:Y:S01]  /*8d70*/  MUFU.EX2 R89, R89 ;  /* 0x0000005900597308 */ /* 0x000fe20000000800 */
[----:B---3--:R-:W-:Y:S01]  /*8d80*/  FFMA.FTZ R67, R83, UR4, -R46 ;  /* 0x0000000453437c23 */ /* 0x008fe2000801082e */
[--C-:B------:R-:W-:Y:S01]  /*8d90*/  FFMA.FTZ R83, R44, UR4, -R64.reuse ;  /* 0x000000042c537c23 */ /* 0x100fe20008010840 */
[----:B-1----:R-:W-:Y:S01]  /*8da0*/  FMUL.FTZ R4, R40, R140 ;  /* 0x0000008c28047220 */ /* 0x002fe20000410000 */
[----:B----4-:R-:W-:Y:S06]  /*8db0*/  F2FP.F16.F32.PACK_AB R34, R252, R250 ;  /* 0x000000fafc22723e */ /* 0x010fec00000000ff */
[----:B------:R1:W-:Y:S01]  /*8dc0*/  MUFU.EX2 R144, R67 ;  /* 0x0000004300907308 */ /* 0x0003e20000000800 */
[----:B--2---:R-:W-:Y:S01]  /*8dd0*/  FMUL.FTZ R5, R40, R141 ;  /* 0x0000008d28057220 */ /* 0x004fe20000410000 */
[----:B-----5:R-:W-:Y:S08]  /*8de0*/  F2FP.F16.F32.PACK_AB R35, R251, R249 ;  /* 0x000000f9fb23723e */ /* 0x020ff000000000ff */
[----:B------:R-:W-:Y:S01]  /*8df0*/  MUFU.EX2 R83, R83 ;  /* 0x0000005300537308 */ /* 0x000fe20000000800 */
[-C--:B------:R-:W-:Y:S05]  /*8e00*/  HMMA.16816.F32 R4, R48, R20.reuse, R4 ;  /* 0x000000143004723c */ /* 0x080fea0000001804 */
[--C-:B-1----:R-:W-:Y:S03]  /*8e10*/  FFMA.FTZ R67, R96, UR4, -R45.reuse ;  /* 0x0000000460437c23 */ /* 0x102fe6000801082d */
[C---:B------:R-:W-:Y:S04]  /*8e20*/  HMMA.16816.F32 R8, R32.reuse, R20, R8 ;  /* 0x000000142008723c */ /* 0x040fe80000001808 */
[----:B------:R-:W-:Y:S01]  /*8e30*/  FFMA.FTZ R21, R204, UR4, -R45 ;  /* 0x00000004cc157c23 */ /* 0x000fe2000801082d */
[----:B------:R-:W-:Y:S01]  /*8e40*/  FMUL.FTZ R20, R40, R152 ;  /* 0x0000009828147220 */ /* 0x000fe20000410000 */
[----:B------:R1:W-:Y:S02]  /*8e50*/  MUFU.EX2 R204, R24 ;  /* 0x0000001800cc7308 */ /* 0x0003e40000000800 */
[-C--:B------:R-:W-:Y:S08]  /*8e60*/  HMMA.16816.F32 R12, R32, R22.reuse, R12 ;  /* 0x00000016200c723c */ /* 0x080ff0000000180c */
[----:B------:R2:W3:Y:S01]  /*8e70*/  MUFU.EX2 R199, R21 ;  /* 0x0000001500c77308 */ /* 0x0004e20000000800 */
[C---:B------:R-:W-:Y:S04]  /*8e80*/  HMMA.16816.F32 R16, R48.reuse, R22, R16 ;  /* 0x000000163010723c */ /* 0x040fe80000001810 */
[C---:B------:R-:W-:Y:S01]  /*8e90*/  FMUL.FTZ R23, R3.reuse, R155 ;  /* 0x0000009b03177220 */ /* 0x040fe20000410000 */
[----:B------:R-:W-:Y:S01]  /*8ea0*/  FMUL.FTZ R22, R3, R154 ;  /* 0x0000009a03167220 */ /* 0x000fe20000410000 */
[----:B-1----:R-:W-:Y:S01]  /*8eb0*/  FMUL.FTZ R24, R2, R156 ;  /* 0x0000009c02187220 */ /* 0x002fe20000410000 */
[----:B--2---:R-:W-:Y:S07]  /*8ec0*/  FMUL.FTZ R21, R40, R153 ;  /* 0x0000009928157220 */ /* 0x004fee0000410000 */
[-C--:B------:R-:W-:Y:S08]  /*8ed0*/  HMMA.16816.F32 R20, R48, R52.reuse, R20 ;  /* 0x000000343014723c */ /* 0x080ff00000001814 */
[C---:B------:R-:W-:Y:S04]  /*8ee0*/  HMMA.16816.F32 R24, R32.reuse, R52, R24 ;  /* 0x000000342018723c */ /* 0x040fe80000001818 */
[--C-:B------:R-:W-:Y:S01]  /*8ef0*/  FFMA.FTZ R52, R212, UR4, -R47.reuse ;  /* 0x00000004d4347c23 */ /* 0x100fe2000801082f */
[--C-:B------:R-:W-:Y:S01]  /*8f00*/  FFMA.FTZ R53, R211, UR4, -R47.reuse ;  /* 0x00000004d3357c23 */ /* 0x100fe2000801082f */
[----:B------:R-:W-:Y:S02]  /*8f10*/  MOV R212, R61 ;  /* 0x0000003d00d47202 */ /* 0x000fe40000000f00 */
[-C--:B------:R-:W-:Y:S01]  /*8f20*/  HMMA.16816.F32 R28, R32, R54.reuse, R28 ;  /* 0x00000036201c723c */ /* 0x080fe2000000181c */
[----:B------:R1:W-:Y:S02]  /*8f30*/  MUFU.EX2 R175, R52 ;  /* 0x0000003400af7308 */ /* 0x0003e40000000800 */
[--C-:B------:R-:W-:Y:S01]  /*8f40*/  FFMA.FTZ R33, R209, UR4, -R47.reuse ;  /* 0x00000004d1217c23 */ /* 0x100fe2000801082f */
[C---:B------:R-:W-:Y:S07]  /*8f50*/  FMUL.FTZ R32, R40.reuse, R164 ;  /* 0x000000a428207220 */ /* 0x040fee0000410000 */
[----:B------:R2:W-:Y:S01]  /*8f60*/  MUFU.EX2 R191, R53 ;  /* 0x0000003500bf7308 */ /* 0x0005e20000000800 */
[C---:B------:R-:W-:Y:S01]  /*8f70*/  FMUL.FTZ R34, R3.reuse, R166 ;  /* 0x000000a603227220 */ /* 0x040fe20000410000 */
[----:B------:R-:W-:Y:S01]  /*8f80*/  FMUL.FTZ R35, R3, R167 ;  /* 0x000000a703237220 */ /* 0x000fe20000410000 */
[----:B------:R-:W-:Y:S07]  /*8f90*/  MOV R209, R63 ;  /* 0x0000003f00d17202 */ /* 0x000fee0000000f00 */
[----:B------:R4:W-:Y:S01]  /*8fa0*/  MUFU.EX2 R179, R33 ;  /* 0x0000002100b37308 */ /* 0x0009e20000000800 */
[----:B------:R-:W-:Y:S01]  /*8fb0*/  MOV R211, R60 ;  /* 0x0000003c00d37202 */ /* 0x000fe20000000f00 */
[--C-:B-1----:R-:W-:Y:S01]  /*8fc0*/  FFMA.FTZ R52, R215, UR4, -R64.reuse ;  /* 0x00000004d7347c23 */ /* 0x102fe20008010840 */
[----:B------:R-:W-:Y:S01]  /*8fd0*/  MOV R215, R66 ;  /* 0x0000004200d77202 */ /* 0x000fe20000000f00 */
[--C-:B------:R-:W-:Y:S06]  /*8fe0*/  FFMA.FTZ R66, R227, UR4, -R47.reuse ;  /* 0x00000004e3427c23 */ /* 0x100fec000801082f */
[----:B------:R1:W-:Y:S01]  /*8ff0*/  MUFU.EX2 R173, R52 ;  /* 0x0000003400ad7308 */ /* 0x0003e20000000800 */
[----:B--2---:R-:W-:Y:S01]  /*9000*/  FFMA.FTZ R53, R213, UR4, -R64 ;  /* 0x00000004d5357c23 */ /* 0x004fe20008010840 */
[----:B------:R-:W-:Y:S01]  /*9010*/  MOV R213, R65 ;  /* 0x0000004100d57202 */ /* 0x000fe20000000f00 */
[----:B------:R-:W-:Y:S01]  /*9020*/  FFMA.FTZ R65, R197, UR4, -R46 ;  /* 0x00000004c5417c23 */ /* 0x000fe2000801082e */
[----:B----4-:R-:W-:Y:S06]  /*9030*/  FMUL.FTZ R33, R40, R165 ;  /* 0x000000a528217220 */ /* 0x010fec0000410000 */
[----:B------:R2:W-:Y:S10]  /*9040*/  MUFU.EX2 R178, R53 ;  /* 0x0000003500b27308 */ /* 0x0005f40000000800 */
[----:B------:R4:W-:Y:S01]  /*9050*/  MUFU.EX2 R157, R66 ;  /* 0x00000042009d7308 */ /* 0x0009e20000000800 */
[----:B------:R-:W-:Y:S09]  /*9060*/  HMMA.16816.F32 R32, R48, R54, R32 ;  /* 0x000000363020723c */ /* 0x000ff20000001820 */
[----:B------:R5:W-:Y:S01]  /*9070*/  MUFU.EX2 R176, R65 ;  /* 0x0000004100b07308 */ /* 0x000be20000000800 */
[--C-:B-1----:R-:W-:Y:S01]  /*9080*/  FFMA.FTZ R52, R208, UR4, -R47.reuse ;  /* 0x00000004d0347c23 */ /* 0x102fe2000801082f */
[----:B---3--:R-:W-:Y:S02]  /*9090*/  F2FP.F16.F32.PACK_AB R48, R204, R199 ;  /* 0x000000c7cc30723e */ /* 0x008fe400000000ff */
[----:B------:R-:W-:Y:S06]  /*90a0*/  F2FP.F16.F32.PACK_AB R49, R200, R192 ;  /* 0x000000c0c831723e */ /* 0x000fec00000000ff */
[----:B------:R1:W3:Y:S01]  /*90b0*/  MUFU.EX2 R182, R52 ;  /* 0x0000003400b67308 */ /* 0x0002e20000000800 */
[--C-:B--2---:R-:W-:Y:S01]  /*90c0*/  FFMA.FTZ R53, R207, UR4, -R64.reuse ;  /* 0x00000004cf357c23 */ /* 0x104fe20008010840 */
[----:B------:R-:W-:Y:S01]  /*90d0*/  F2FP.F16.F32.PACK_AB R50, R242, R241 ;  /* 0x000000f1f232723e */ /* 0x000fe200000000ff */
[----:B------:R-:W2:Y:S01]  /*90e0*/  LDL.LU R207, [R1+0x10] ;  /* 0x0000100001cf7983 */ /* 0x000ea20000300800 */
[----:B------:R-:W-:Y:S06]  /*90f0*/  F2FP.F16.F32.PACK_AB R51, R201, R193 ;  /* 0x000000c1c933723e */ /* 0x000fec00000000ff */
[----:B------:R3:W-:Y:S01]  /*9100*/  MUFU.EX2 R177, R53 ;  /* 0x0000003500b17308 */ /* 0x0007e20000000800 */
[----:B------:R-:W-:Y:S01]  /*9110*/  MOV R208, R62 ;  /* 0x0000003e00d07202 */ /* 0x000fe20000000f00 */
[--C-:B----4-:R-:W-:Y:S01]  /*9120*/  FFMA.FTZ R66, R224, UR4, -R64.reuse ;  /* 0x00000004e0427c23 */ /* 0x110fe20008010840 */
[----:B------:R-:W4:Y:S01]  /*9130*/  LDSM.16.MT88.4 R60, [R185+0x4400] ;  /* 0x00440000b93c783b */ /* 0x000f220000004200 */
[--C-:B-----5:R-:W-:Y:S01]  /*9140*/  FFMA.FTZ R65, R226, UR4, -R47.reuse ;  /* 0x00000004e2417c23 */ /* 0x120fe2000801082f */
[-C--:B------:R-:W-:Y:S05]  /*9150*/  HMMA.16816.F32 R4, R48, R56.reuse, R4 ;  /* 0x000000383004723c */ /* 0x080fea0000001804 */
[----:B------:R5:W-:Y:S01]  /*9160*/  MUFU.EX2 R149, R66 ;  /* 0x0000004200957308 */ /* 0x000be20000000800 */
[----:B-1----:R-:W-:Y:S01]  /*9170*/  FFMA.FTZ R52, R210, UR4, -R64 ;  /* 0x00000004d2347c23 */ /* 0x002fe20008010840 */
[----:B---3--:R-:W-:Y:S01]  /*9180*/  F2FP.F16.F32.PACK_AB R54, R182, R179 ;  /* 0x000000b3b636723e */ /* 0x008fe200000000ff */
[----:B------:R-:W3:Y:S07]  /*9190*/  LDL.LU R210, [R1+0x14] ;  /* 0x0000140001d27983 */ /* 0x000eee0000300800 */
[----:B------:R1:W-:Y:S01]  /*91a0*/  MUFU.EX2 R167, R65 ;  /* 0x0000004100a77308 */ /* 0x0003e20000000800 */
[----:B------:R-:W-:Y:S09]  /*91b0*/  F2FP.F16.F32.PACK_AB R53, R178, R173 ;  /* 0x000000adb235723e */ /* 0x000ff200000000ff */
[----:B------:R4:W4:Y:S01]  /*91c0*/  MUFU.EX2 R181, R52 ;  /* 0x0000003400b57308 */ /* 0x0009220000000800 */
[----:B-----5:R-:W-:Y:S09]  /*91d0*/  FFMA.FTZ R66, R237, UR4, -R47 ;  /* 0x00000004ed427c23 */ /* 0x020ff2000801082f */
[----:B------:R-:W-:Y:S01]  /*91e0*/  MUFU.EX2 R146, R66 ;  /* 0x0000004200927308 */ /* 0x000fe20000000800 */
[----:B-1----:R-:W-:Y:S01]  /*91f0*/  FFMA.FTZ R65, R205, UR4, -R46 ;  /* 0x00000004cd417c23 */ /* 0x002fe2000801082e */
[----:B----4-:R-:W-:Y:S08]  /*9200*/  F2FP.F16.F32.PACK_AB R52, R191, R175 ;  /* 0x000000afbf34723e */ /* 0x010ff000000000ff */
[----:B------:R1:W-:Y:S01]  /*9210*/  MUFU.EX2 R160, R65 ;  /* 0x0000004100a07308 */ /* 0x0003e20000000800 */
[----:B------:R-:W-:Y:S07]  /*9220*/  F2FP.F16.F32.PACK_AB R55, R181, R177 ;  /* 0x000000b1b537723e */ /* 0x000fee00000000ff */
[C---:B------:R-:W-:Y:S04]  /*9230*/  HMMA.16816.F32 R8, R52.reuse, R56, R8 ;  /* 0x000000383408723c */ /* 0x040fe80000001808 */
[--C-:B------:R-:W-:Y:S01]  /*9240*/  FFMA.FTZ R57, R220, UR4, -R45.reuse ;  /* 0x00000004dc397c23 */ /* 0x100fe2000801082d */
[----:B------:R-:W-:Y:S01]  /*9250*/  FFMA.FTZ R56, R216, UR4, -R45 ;  /* 0x00000004d8387c23 */ /* 0x000fe2000801082d */
[----:B------:R-:W4:Y:S01]  /*9260*/  LDL.LU R220, [R1+0x8] ;  /* 0x0000080001dc7983 */ /* 0x000f220000300800 */
[--C-:B-1----:R-:W-:Y:S01]  /*9270*/  FFMA.FTZ R65, R236, UR4, -R47.reuse ;  /* 0x00000004ec417c23 */ /* 0x102fe2000801082f */
[-C--:B------:R-:W-:Y:S01]  /*9280*/  HMMA.16816.F32 R12, R52, R58.reuse, R12 ;  /* 0x0000003a340c723c */ /* 0x080fe2000000180c */
[----:B------:R1:W-:Y:S01]  /*9290*/  MUFU.EX2 R171, R57 ;  /* 0x0000003900ab7308 */ /* 0x0003e20000000800 */
[----:B------:R-:W5:Y:S01]  /*92a0*/  LDL.LU R216, [R1+0xc] ;  /* 0x00000c0001d87983 */ /* 0x000f620000300800 */
[----:B------:R-:W-:Y:S08]  /*92b0*/  FFMA.FTZ R66, R235, UR4, -R64 ;  /* 0x00000004eb427c23 */ /* 0x000ff00008010840 */
[----:B------:R1:W1:Y:S01]  /*92c0*/  MUFU.EX2 R172, R56 ;  /* 0x0000003800ac7308 */ /* 0x0002620000000800 */
[C---:B------:R-:W-:Y:S09]  /*92d0*/  HMMA.16816.F32 R16, R48.reuse, R58, R16 ;  /* 0x0000003a3010723c */ /* 0x040ff20000001810 */
[----:B------:R1:W-:Y:S10]  /*92e0*/  MUFU.EX2 R148, R65 ;  /* 0x0000004100947308 */ /* 0x0003f40000000800 */
[----:B------:R1:W-:Y:S02]  /*92f0*/  MUFU.EX2 R141, R66 ;  /* 0x00000042008d7308 */ /* 0x0003e40000000800 */
[--C-:B-1----:R-:W-:Y:S01]  /*9300*/  FFMA.FTZ R57, R214, UR4, -R46.reuse ;  /* 0x00000004d6397c23 */ /* 0x102fe2000801082e */
[-C--:B------:R-:W-:Y:S03]  /*9310*/  HMMA.16816.F32 R20, R48, R60.reuse, R20 ;  /* 0x0000003c3014723c */ /* 0x080fe60000001814 */
[--C-:B------:R-:W-:Y:S04]  /*9320*/  FFMA.FTZ R56, R217, UR4, -R46.reuse ;  /* 0x00000004d9387c23 */ /* 0x100fe8000801082e */
[----:B------:R1:W-:Y:S01]  /*9330*/  MUFU.EX2 R170, R57 ;  /* 0x0000003900aa7308 */ /* 0x0003e20000000800 */
[----:B------:R-:W-:Y:S01]  /*9340*/  FFMA.FTZ R65, R82, UR4, -R46 ;  /* 0x0000000452417c23 */ /* 0x000fe2000801082e */
[C---:B------:R-:W-:Y:S08]  /*9350*/  HMMA.16816.F32 R24, R52.reuse, R60, R24 ;  /* 0x0000003c3418723c */ /* 0x040ff00000001818 */
[----:B------:R1:W1:Y:S01]  /*9360*/  MUFU.EX2 R174, R56 ;  /* 0x0000003800ae7308 */ /* 0x0002620000000800 */
[--C-:B------:R-:W-:Y:S01]  /*9370*/  FFMA.FTZ R60, R229, UR4, -R64.reuse ;  /* 0x00000004e53c7c23 */ /* 0x100fe20008010840 */
[--C-:B------:R-:W-:Y:S08]  /*9380*/  FFMA.FTZ R61, R219, UR4, -R47.reuse ;  /* 0x00000004db3d7c23 */ /* 0x100ff0000801082f */
[----:B------:R1:W-:Y:S01]  /*9390*/  MUFU.EX2 R142, R65 ;  /* 0x00000041008e7308 */ /* 0x0003e20000000800 */
[----:B------:R-:W-:Y:S01]  /*93a0*/  FFMA.FTZ R66, R72, UR4, -R47 ;  /* 0x0000000448427c23 */ /* 0x000fe2000801082f */
[-C--:B------:R-:W-:Y:S08]  /*93b0*/  HMMA.16816.F32 R28, R52, R62.reuse, R28 ;  /* 0x0000003e341c723c */ /* 0x080ff0000000181c */
[----:B------:R1:W-:Y:S02]  /*93c0*/  MUFU.EX2 R166, R60 ;  /* 0x0000003c00a67308 */ /* 0x0003e40000000800 */
[--C-:B-1----:R-:W-:Y:S01]  /*93d0*/  FFMA.FTZ R57, R196, UR4, -R45.reuse ;  /* 0x00000004c4397c23 */ /* 0x102fe2000801082d */
[--C-:B------:R-:W-:Y:S01]  /*93e0*/  FFMA.FTZ R53, R222, UR4, -R64.reuse ;  /* 0x00000004de357c23 */ /* 0x100fe20008010840 */
[----:B------:R-:W-:Y:S06]  /*93f0*/  FFMA.FTZ R52, R221, UR4, -R64 ;  /* 0x00000004dd347c23 */ /* 0x000fec0008010840 */
[----:B------:R-:W-:Y:S01]  /*9400*/  MUFU.EX2 R169, R61 ;  /* 0x0000003d00a97308 */ /* 0x000fe20000000800 */
[----:B------:R-:W-:Y:S01]  /*9410*/  FFMA.FTZ R56, R195, UR4, -R45 ;  /* 0x00000004c3387c23 */ /* 0x000fe2000801082d */
[----:B------:R-:W-:Y:S08]  /*9420*/  HMMA.16816.F32 R32, R48, R62, R32 ;  /* 0x0000003e3020723c */ /* 0x000ff00000001820 */
[----:B------:R-:W-:Y:S01]  /*9430*/  MUFU.EX2 R183, R57 ;  /* 0x0000003900b77308 */ /* 0x000fe20000000800 */
[----:B------:R-:W-:Y:S01]  /*9440*/  F2FP.F16.F32.PACK_AB R48, R172, R171 ;  /* 0x000000abac30723e */ /* 0x000fe200000000ff */
[--C-:B------:R-:W-:Y:S08]  /*9450*/  FFMA.FTZ R65, R73, UR4, -R47.reuse ;  /* 0x0000000449417c23 */ /* 0x100ff0000801082f */
[----:B------:R1:W1:Y:S01]  /*9460*/  MUFU.EX2 R190, R56 ;  /* 0x0000003800be7308 */ /* 0x0002620000000800 */
[----:B------:R-:W-:Y:S01]  /*9470*/  F2FP.F16.F32.PACK_AB R49, R174, R170 ;  /* 0x000000aaae31723e */ /* 0x000fe200000000ff */
[----:B------:R-:W-:Y:S01]  /*9480*/  FFMA.FTZ R60, R218, UR4, -R47 ;  /* 0x00000004da3c7c23 */ /* 0x000fe2000801082f */
[----:B------:R-:W-:Y:S07]  /*9490*/  F2FP.F16.F32.PACK_AB R51, R180, R176 ;  /* 0x000000b0b433723e */ /* 0x000fee00000000ff */
[----:B------:R1:W-:Y:S01]  /*94a0*/  MUFU.EX2 R164, R53 ;  /* 0x0000003500a47308 */ /* 0x0003e20000000800 */
[----:B------:R-:W-:Y:S01]  /*94b0*/  FFMA.FTZ R82, R117, UR4, -R45 ;  /* 0x0000000475527c23 */ /* 0x000fe2000801082d */
[----:B------:R-:W-:Y:S01]  /*94c0*/  FFMA.FTZ R73, R114, UR4, -R46 ;  /* 0x0000000472497c23 */ /* 0x000fe2000801082e */
[----:B------:R-:W-:Y:S07]  /*94d0*/  FFMA.FTZ R72, R105, UR4, -R47 ;  /* 0x0000000469487c23 */ /* 0x000fee000801082f */
[----:B------:R1:W1:Y:S10]  /*94e0*/  MUFU.EX2 R168, R60 ;  /* 0x0000003c00a87308 */ /* 0x0002740000000800 */
[----:B------:R1:W1:Y:S02]  /*94f0*/  MUFU.EX2 R165, R52 ;  /* 0x0000003400a57308 */ /* 0x0002640000000800 */
[----:B-1----:R-:W1:Y:S01]  /*9500*/  LDSM.16.MT88.4 R56, [R135+0x4800] ;  /* 0x004800008738783b */ /* 0x002e620000004200 */
[----:B------:R-:W-:Y:S07]  /*9510*/  F2FP.F16.F32.PACK_AB R50, R190, R183 ;  /* 0x000000b7be32723e */ /* 0x000fee00000000ff */
[----:B------:R-:W-:Y:S01]  /*9520*/  MUFU.EX2 R73, R73 ;  /* 0x0000004900497308 */ /* 0x000fe20000000800 */
[----:B------:R-:W-:Y:S09]  /*9530*/  F2FP.F16.F32.PACK_AB R53, R166, R149 ;  /* 0x00000095a635723e */ /* 0x000ff200000000ff */
[----:B------:R1:W-:Y:S01]  /*9540*/  MUFU.EX2 R127, R66 ;  /* 0x00000042007f7308 */ /* 0x0003e20000000800 */
[----:B------:R-:W2:Y:S01]  /*9550*/  LDSM.16.MT88.4 R60, [R185+0x4800] ;  /* 0x00480000b93c783b */ /* 0x000ea20000004200 */
[----:B------:R-:W-:Y:S08]  /*9560*/  F2FP.F16.F32.PACK_AB R54, R168, R169 ;  /* 0x000000a9a836723e */ /* 0x000ff000000000ff */
[----:B------:R1:W-:Y:S01]  /*9570*/  MUFU.EX2 R132, R65 ;  /* 0x0000004100847308 */ /* 0x0003e20000000800 */
[----:B------:R-:W-:Y:S02]  /*9580*/  F2FP.F16.F32.PACK_AB R52, R167, R157 ;  /* 0x0000009da734723e */ /* 0x000fe400000000ff */
[----:B------:R-:W-:Y:S07]  /*9590*/  F2FP.F16.F32.PACK_AB R55, R165, R164 ;  /* 0x000000a4a537723e */ /* 0x000fee00000000ff */
[----:B------:R-:W-:Y:S10]  /*95a0*/  MUFU.EX2 R72, R72 ;  /* 0x0000004800487308 */ /* 0x000ff40000000800 */
[----:B------:R-:W-:Y:S01]  /*95b0*/  MUFU.EX2 R82, R82 ;  /* 0x0000005200527308 */ /* 0x000fe20000000800 */
[--C-:B-1----:R-:W-:Y:S01]  /*95c0*/  FFMA.FTZ R66, R74, UR4, -R64.reuse ;  /* 0x000000044a427c23 */ /* 0x102fe20008010840 */
[--C-:B------:R-:W-:Y:S08]  /*95d0*/  FFMA.FTZ R74, R113, UR4, -R45.reuse ;  /* 0x00000004714a7c23 */ /* 0x100ff0000801082d */
[----:B------:R1:W-:Y:S01]  /*95e0*/  MUFU.EX2 R123, R66 ;  /* 0x00000042007b7308 */ /* 0x0003e20000000800 */
[--C-:B------:R-:W-:Y:S01]  /*95f0*/  FFMA.FTZ R65, R84, UR4, -R45.reuse ;  /* 0x0000000454417c23 */ /* 0x100fe2000801082d */
[----:B------:R-:W-:Y:S08]  /*9600*/  FFMA.FTZ R84, R43, UR4, -R64 ;  /* 0x000000042b547c23 */ /* 0x000ff00008010840 */
[----:B------:R-:W-:Y:S10]  /*9610*/  MUFU.EX2 R74, R74 ;  /* 0x0000004a004a7308 */ /* 0x000ff40000000800 */
[----:B------:R2:W-:Y:S10]  /*9620*/  MUFU.EX2 R122, R65 ;  /* 0x00000041007a7308 */ /* 0x0005f40000000800 */
[----:B------:R-:W-:Y:S01]  /*9630*/  MUFU.EX2 R84, R84 ;  /* 0x0000005400547308 */ /* 0x000fe20000000800 */
[--C-:B-1----:R-:W-:Y:S01]  /*9640*/  FFMA.FTZ R66, R97, UR4, -R45.reuse ;  /* 0x0000000461427c23 */ /* 0x102fe2000801082d */
[-C--:B------:R-:W-:Y:S08]  /*9650*/  HMMA.16816.F32 R4, R48, R56.reuse, R4 ;  /* 0x000000383004723c */ /* 0x080ff00000001804 */
[----:B------:R1:W-:Y:S01]  /*9660*/  MUFU.EX2 R114, R66 ;  /* 0x0000004200727308 */ /* 0x0003e20000000800 */
[--C-:B--2---:R-:W-:Y:S01]  /*9670*/  FFMA.FTZ R65, R99, UR4, -R46.reuse ;  /* 0x0000000463417c23 */ /* 0x104fe2000801082e */
[C---:B------:R-:W-:Y:S04]  /*9680*/  HMMA.16816.F32 R8, R52.reuse, R56, R8 ;  /* 0x000000383408723c */ /* 0x040fe80000001808 */
[--C-:B------:R-:W-:Y:S01]  /*9690*/  FFMA.FTZ R57, R232, UR4, -R45.reuse ;  /* 0x00000004e8397c23 */ /* 0x100fe2000801082d */
[----:B------:R-:W-:Y:S03]  /*96a0*/  FFMA.FTZ R56, R225, UR4, -R45 ;  /* 0x00000004e1387c23 */ /* 0x000fe6000801082d */
[-C--:B------:R-:W-:Y:S01]  /*96b0*/  HMMA.16816.F32 R12, R52, R58.reuse, R12 ;  /* 0x0000003a340c723c */ /* 0x080fe2000000180c */
[----:B------:R2:W-:Y:S02]  /*96c0*/  MUFU.EX2 R151, R57 ;  /* 0x0000003900977308 */ /* 0x0005e40000000800 */
[--C-:B-1----:R-:W-:Y:S08]  /*96d0*/  FFMA.FTZ R66, R104, UR4, -R47.reuse ;  /* 0x0000000468427c23 */ /* 0x102ff0000801082f */
[----:B------:R1:W3:Y:S01]  /*96e0*/  MUFU.EX2 R161, R56 ;  /* 0x0000003800a17308 */ /* 0x0002e20000000800 */
[C---:B------:R-:W-:Y:S09]  /*96f0*/  HMMA.16816.F32 R16, R48.reuse, R58, R16 ;  /* 0x0000003a3010723c */ /* 0x040ff20000001810 */
[----:B------:R-:W-:Y:S01]  /*9700*/  MUFU.EX2 R66, R66 ;  /* 0x0000004200427308 */ /* 0x000fe20000000800 */
[--C-:B--2---:R-:W-:Y:S01]  /*9710*/  FFMA.FTZ R57, R223, UR4, -R46.reuse ;  /* 0x00000004df397c23 */ /* 0x104fe2000801082e */
[-C--:B------:R-:W-:Y:S03]  /*9720*/  HMMA.16816.F32 R20, R48, R60.reuse, R20 ;  /* 0x0000003c3014723c */ /* 0x080fe60000001814 */
[----:B-1----:R-:W-:Y:S05]  /*9730*/  FFMA.FTZ R56, R228, UR4, -R46 ;  /* 0x00000004e4387c23 */ /* 0x002fea000801082e */
[----:B------:R1:W-:Y:S01]  /*9740*/  MUFU.EX2 R150, R57 ;  /* 0x0000003900967308 */ /* 0x0003e20000000800 */
[C---:B------:R-:W-:Y:S09]  /*9750*/  HMMA.16816.F32 R24, R52.reuse, R60, R24 ;  /* 0x0000003c3418723c */ /* 0x040ff20000001818 */
[----:B------:R2:W4:Y:S01]  /*9760*/  MUFU.EX2 R158, R56 ;  /* 0x00000038009e7308 */ /* 0x0005220000000800 */
[--C-:B------:R-:W-:Y:S01]  /*9770*/  FFMA.FTZ R60, R238, UR4, -R64.reuse ;  /* 0x00000004ee3c7c23 */ /* 0x100fe20008010840 */
[----:B------:R-:W-:Y:S01]  /*9780*/  FFMA.FTZ R61, R231, UR4, -R47 ;  /* 0x00000004e73d7c23 */ /* 0x000fe2000801082f */
[-C--:B------:R-:W-:Y:S07]  /*9790*/  HMMA.16816.F32 R28, R52, R62.reuse, R28 ;  /* 0x0000003e341c723c */ /* 0x080fee000000181c */
[----:B------:R4:W-:Y:S01]  /*97a0*/  MUFU.EX2 R152, R60 ;  /* 0x0000003c00987308 */ /* 0x0009e20000000800 */
[--C-:B-1----:R-:W-:Y:S01]  /*97b0*/  FFMA.FTZ R57, R203, UR4, -R45.reuse ;  /* 0x00000004cb397c23 */ /* 0x102fe2000801082d */
[--C-:B------:R-:W-:Y:S01]  /*97c0*/  FFMA.FTZ R52, R233, UR4, -R64.reuse ;  /* 0x00000004e9347c23 */ /* 0x100fe20008010840 */
[----:B------:R-:W-:Y:S07]  /*97d0*/  FFMA.FTZ R53, R234, UR4, -R64 ;  /* 0x00000004ea357c23 */ /* 0x000fee0008010840 */
[----:B------:R-:W-:Y:S01]  /*97e0*/  MUFU.EX2 R156, R61 ;  /* 0x0000003d009c7308 */ /* 0x000fe20000000800 */
[----:B--2---:R-:W-:Y:S01]  /*97f0*/  FFMA.FTZ R56, R202, UR4, -R45 ;  /* 0x00000004ca387c23 */ /* 0x004fe2000801082d */
[----:B------:R-:W-:Y:S08]  /*9800*/  HMMA.16816.F32 R32, R48, R62, R32 ;  /* 0x0000003e3020723c */ /* 0x000ff00000001820 */
[----:B------:R-:W-:Y:S01]  /*9810*/  MUFU.EX2 R162, R57 ;  /* 0x0000003900a27308 */ /* 0x000fe20000000800 */
[----:B---3--:R-:W-:Y:S09]  /*9820*/  F2FP.F16.F32.PACK_AB R48, R161, R151 ;  /* 0x00000097a130723e */ /* 0x008ff200000000ff */
[----:B------:R1:W2:Y:S01]  /*9830*/  MUFU.EX2 R163, R56 ;  /* 0x0000003800a37308 */ /* 0x0002a20000000800 */
[----:B----4-:R-:W-:Y:S01]  /*9840*/  FFMA.FTZ R60, R230, UR4, -R47 ;  /* 0x00000004e63c7c23 */ /* 0x010fe2000801082f */
[----:B------:R-:W-:Y:S08]  /*9850*/  F2FP.F16.F32.PACK_AB R49, R158, R150 ;  /* 0x000000969e31723e */ /* 0x000ff000000000ff */
[----:B------:R3:W-:Y:S01]  /*9860*/  MUFU.EX2 R154, R52 ;  /* 0x00000034009a7308 */ /* 0x0007e20000000800 */
[----:B------:R-:W-:Y:S09]  /*9870*/  F2FP.F16.F32.PACK_AB R51, R159, R160 ;  /* 0x000000a09f33723e */ /* 0x000ff200000000ff */
[----:B------:R4:W5:Y:S10]  /*9880*/  MUFU.EX2 R155, R60 ;  /* 0x0000003c009b7308 */ /* 0x0009740000000800 */
[----:B------:R5:W5:Y:S01]  /*9890*/  MUFU.EX2 R145, R53 ;  /* 0x0000003500917308 */ /* 0x000b620000000800 */
[----:B-1----:R-:W1:Y:S01]  /*98a0*/  LDSM.16.MT88.4 R56, [R135+0x4c00] ;  /* 0x004c00008738783b */ /* 0x002e620000004200 */
[----:B--2---:R-:W-:Y:S02]  /*98b0*/  F2FP.F16.F32.PACK_AB R50, R163, R162 ;  /* 0x000000a2a332723e */ /* 0x004fe400000000ff */
[----:B---3--:R-:W-:Y:S05]  /*98c0*/  F2FP.F16.F32.PACK_AB R52, R148, R146 ;  /* 0x000000929434723e */ /* 0x008fea00000000ff */
[----:B----4-:R-:W2:Y:S01]  /*98d0*/  LDSM.16.MT88.4 R60, [R185+0x4c00] ;  /* 0x004c0000b93c783b */ /* 0x010ea20000004200 */
[----:B-----5:R-:W-:Y:S02]  /*98e0*/  F2FP.F16.F32.PACK_AB R54, R155, R156 ;  /* 0x0000009c9b36723e */ /* 0x020fe400000000ff */
[----:B------:R-:W-:Y:S02]  /*98f0*/  F2FP.F16.F32.PACK_AB R53, R152, R141 ;  /* 0x0000008d9835723e */ /* 0x000fe400000000ff */
[----:B------:R-:W-:Y:S01]  /*9900*/  F2FP.F16.F32.PACK_AB R55, R154, R145 ;  /* 0x000000919a37723e */ /* 0x000fe200000000ff */
[-C--:B-1----:R-:W-:Y:S08]  /*9910*/  HMMA.16816.F32 R4, R48, R56.reuse, R4 ;  /* 0x000000383004723c */ /* 0x082ff00000001804 */
[C---:B------:R-:W-:Y:S04]  /*9920*/  HMMA.16816.F32 R8, R52.reuse, R56, R8 ;  /* 0x000000383408723c */ /* 0x040fe80000001808 */
[--C-:B------:R-:W-:Y:S01]  /*9930*/  FFMA.FTZ R57, R68, UR4, -R45.reuse ;  /* 0x0000000444397c23 */ /* 0x100fe2000801082d */
[--C-:B------:R-:W-:Y:S01]  /*9940*/  FFMA.FTZ R56, R69, UR4, -R45.reuse ;  /* 0x0000000445387c23 */ /* 0x100fe2000801082d */
[--C-:B------:R-:W-:Y:S01]  /*9950*/  FFMA.FTZ R68, R102, UR4, -R46.reuse ;  /* 0x0000000466447c23 */ /* 0x100fe2000801082e */
[--C-:B------:R-:W-:Y:S01]  /*9960*/  FFMA.FTZ R69, R100, UR4, -R45.reuse ;  /* 0x0000000464457c23 */ /* 0x100fe2000801082d */
[-C--:B------:R-:W-:Y:S01]  /*9970*/  HMMA.16816.F32 R12, R52, R58.reuse, R12 ;  /* 0x0000003a340c723c */ /* 0x080fe2000000180c */
[----:B------:R1:W-:Y:S10]  /*9980*/  MUFU.EX2 R139, R57 ;  /* 0x00000039008b7308 */ /* 0x0003f40000000800 */
[----:B------:R3:W4:Y:S01]  /*9990*/  MUFU.EX2 R143, R56 ;  /* 0x00000038008f7308 */ /* 0x0007220000000800 */
[C---:B------:R-:W-:Y:S09]  /*99a0*/  HMMA.16816.F32 R16, R48.reuse, R58, R16 ;  /* 0x0000003a3010723c */ /* 0x040ff20000001810 */
[----:B------:R-:W-:Y:S10]  /*99b0*/  MUFU.EX2 R69, R69 ;  /* 0x0000004500457308 */ /* 0x000ff40000000800 */
[----:B------:R-:W-:Y:S01]  /*99c0*/  MUFU.EX2 R68, R68 ;  /* 0x0000004400447308 */ /* 0x000fe20000000800 */
[--C-:B-1----:R-:W-:Y:S01]  /*99d0*/  FFMA.FTZ R57, R70, UR4, -R46.reuse ;  /* 0x0000000446397c23 */ /* 0x102fe2000801082e */
[-C--:B--2---:R-:W-:Y:S03]  /*99e0*/  HMMA.16816.F32 R20, R48, R60.reuse, R20 ;  /* 0x0000003c3014723c */ /* 0x084fe60000001814 */
[--C-:B---3--:R-:W-:Y:S05]  /*99f0*/  FFMA.FTZ R56, R71, UR4, -R46.reuse ;  /* 0x0000000447387c23 */ /* 0x108fea000801082e */
[----:B------:R1:W-:Y:S01]  /*9a00*/  MUFU.EX2 R138, R57 ;  /* 0x00000039008a7308 */ /* 0x0003e20000000800 */
[----:B------:R-:W-:Y:S01]  /*9a10*/  FFMA.FTZ R71, R101, UR4, -R45 ;  /* 0x0000000465477c23 */ /* 0x000fe2000801082d */
[----:B------:R-:W-:Y:S01]  /*9a20*/  FFMA.FTZ R70, R103, UR4, -R46 ;  /* 0x0000000467467c23 */ /* 0x000fe2000801082e */
[C---:B------:R-:W-:Y:S07]  /*9a30*/  HMMA.16816.F32 R24, R52.reuse, R60, R24 ;  /* 0x0000003c3418723c */ /* 0x040fee0000001818 */
[----:B------:R2:W3:Y:S01]  /*9a40*/  MUFU.EX2 R140, R56 ;  /* 0x00000038008c7308 */ /* 0x0004e20000000800 */
[--C-:B------:R-:W-:Y:S01]  /*9a50*/  FFMA.FTZ R60, R75, UR4, -R64.reuse ;  /* 0x000000044b3c7c23 */ /* 0x100fe20008010840 */
[----:B------:R-:W-:Y:S08]  /*9a60*/  FFMA.FTZ R61, R76, UR4, -R47 ;  /* 0x000000044c3d7c23 */ /* 0x000ff0000801082f */
[----:B------:R-:W-:Y:S01]  /*9a70*/  MUFU.EX2 R71, R71 ;  /* 0x0000004700477308 */ /* 0x000fe20000000800 */
[--C-:B------:R-:W-:Y:S01]  /*9a80*/  FFMA.FTZ R75, R112, UR4, -R45.reuse ;  /* 0x00000004704b7c23 */ /* 0x100fe2000801082d */
[-C--:B------:R-:W-:Y:S08]  /*9a90*/  HMMA.16816.F32 R28, R52, R62.reuse, R28 ;  /* 0x0000003e341c723c */ /* 0x080ff0000000181c */
[----:B------:R5:W-:Y:S01]  /*9aa0*/  MUFU.EX2 R126, R60 ;  /* 0x0000003c007e7308 */ /* 0x000be20000000800 */
[--C-:B-1----:R-:W-:Y:S01]  /*9ab0*/  FFMA.FTZ R57, R80, UR4, -R45.reuse ;  /* 0x0000000450397c23 */ /* 0x102fe2000801082d */
[--C-:B------:R-:W-:Y:S01]  /*9ac0*/  FFMA.FTZ R53, R78, UR4, -R64.reuse ;  /* 0x000000044e357c23 */ /* 0x100fe20008010840 */
[----:B------:R-:W-:Y:S07]  /*9ad0*/  FFMA.FTZ R52, R79, UR4, -R64 ;  /* 0x000000044f347c23 */ /* 0x000fee0008010840 */
[----:B------:R-:W-:Y:S01]  /*9ae0*/  MUFU.EX2 R136, R61 ;  /* 0x0000003d00887308 */ /* 0x000fe20000000800 */
[--C-:B--2---:R-:W-:Y:S01]  /*9af0*/  FFMA.FTZ R56, R81, UR4, -R45.reuse ;  /* 0x0000000451387c23 */ /* 0x104fe2000801082d */
[----:B------:R-:W-:Y:S08]  /*9b00*/  HMMA.16816.F32 R32, R48, R62, R32 ;  /* 0x0000003e3020723c */ /* 0x000ff00000001820 */
[----:B------:R-:W-:Y:S01]  /*9b10*/  MUFU.EX2 R147, R57 ;  /* 0x0000003900937308 */ /* 0x000fe20000000800 */
[----:B----4-:R-:W-:Y:S01]  /*9b20*/  F2FP.F16.F32.PACK_AB R48, R143, R139 ;  /* 0x0000008b8f30723e */ /* 0x010fe200000000ff */
[----:B------:R-:W-:Y:S08]  /*9b30*/  FFMA.FTZ R80, R116, UR4, -R45 ;  /* 0x0000000474507c23 */ /* 0x000ff0000801082d */
[----:B------:R1:W2:Y:S01]  /*9b40*/  MUFU.EX2 R153, R56 ;  /* 0x0000003800997308 */ /* 0x0002a20000000800 */
[----:B---3--:R-:W-:Y:S01]  /*9b50*/  F2FP.F16.F32.PACK_AB R49, R140, R138 ;  /* 0x0000008a8c31723e */ /* 0x008fe200000000ff */
[--C-:B-----5:R-:W-:Y:S01]  /*9b60*/  FFMA.FTZ R60, R77, UR4, -R47.reuse ;  /* 0x000000044d3c7c23 */ /* 0x120fe2000801082f */
[----:B------:R-:W-:Y:S07]  /*9b70*/  F2FP.F16.F32.PACK_AB R51, R144, R142 ;  /* 0x0000008e9033723e */ /* 0x000fee00000000ff */
[----:B------:R3:W-:Y:S01]  /*9b80*/  MUFU.EX2 R133, R53 ;  /* 0x0000003500857308 */ /* 0x0007e20000000800 */
[--C-:B------:R-:W-:Y:S01]  /*9b90*/  FFMA.FTZ R79, R118, UR4, -R46.reuse ;  /* 0x00000004764f7c23 */ /* 0x100fe2000801082e */
[----:B------:R-:W-:Y:S01]  /*9ba0*/  FFMA.FTZ R81, R119, UR4, -R46 ;  /* 0x0000000477517c23 */ /* 0x000fe2000801082e */
[--C-:B------:R-:W-:Y:S07]  /*9bb0*/  FFMA.FTZ R77, R108, UR4, -R47.reuse ;  /* 0x000000046c4d7c23 */ /* 0x100fee000801082f */
[----:B------:R4:W5:Y:S01]  /*9bc0*/  MUFU.EX2 R137, R60 ;  /* 0x0000003c00897308 */ /* 0x0009620000000800 */
[--C-:B------:R-:W-:Y:S01]  /*9bd0*/  FFMA.FTZ R78, R109, UR4, -R47.reuse ;  /* 0x000000046d4e7c23 */ /* 0x100fe2000801082f */
[----:B------:R-:W-:Y:S08]  /*9be0*/  FFMA.FTZ R76, R110, UR4, -R64 ;  /* 0x000000046e4c7c23 */ /* 0x000ff00008010840 */
[----:B------:R-:W5:Y:S01]  /*9bf0*/  MUFU.EX2 R134, R52 ;  /* 0x0000003400867308 */ /* 0x000f620000000800 */
[----:B-1----:R-:W1:Y:S01]  /*9c00*/  LDSM.16.MT88.4 R56, [R135+0x5000] ;  /* 0x005000008738783b */ /* 0x002e620000004200 */
[----:B--2---:R-:W-:Y:S08]  /*9c10*/  F2FP.F16.F32.PACK_AB R50, R153, R147 ;  /* 0x000000939932723e */ /* 0x004ff000000000ff */
[----:B------:R-:W-:Y:S01]  /*9c20*/  MUFU.EX2 R70, R70 ;  /* 0x0000004600467308 */ /* 0x000fe20000000800 */
[----:B---3--:R-:W-:Y:S09]  /*9c30*/  F2FP.F16.F32.PACK_AB R53, R126, R123 ;  /* 0x0000007b7e35723e */ /* 0x008ff200000000ff */
[----:B------:R-:W-:Y:S01]  /*9c40*/  MUFU.EX2 R75, R75 ;  /* 0x0000004b004b7308 */ /* 0x000fe20000000800 */
[----:B----4-:R-:W2:Y:S01]  /*9c50*/  LDSM.16.MT88.4 R60, [R185+0x5000] ;  /* 0x00500000b93c783b */ /* 0x010ea20000004200 */
[----:B-----5:R-:W-:Y:S08]  /*9c60*/  F2FP.F16.F32.PACK_AB R54, R137, R136 ;  /* 0x000000888936723e */ /* 0x020ff000000000ff */
[----:B------:R3:W-:Y:S01]  /*9c70*/  MUFU.EX2 R116, R67 ;  /* 0x0000004300747308 */ /* 0x0007e20000000800 */
[----:B------:R-:W-:Y:S02]  /*9c80*/  F2FP.F16.F32.PACK_AB R55, R134, R133 ;  /* 0x000000858637723e */ /* 0x000fe400000000ff */
[----:B------:R-:W-:Y:S07]  /*9c90*/  F2FP.F16.F32.PACK_AB R52, R132, R127 ;  /* 0x0000007f8434723e */ /* 0x000fee00000000ff */
[----:B------:R4:W-:Y:S10]  /*9ca0*/  MUFU.EX2 R103, R65 ;  /* 0x0000004100677308 */ /* 0x0009f40000000800 */
[----:B------:R-:W-:Y:S10]  /*9cb0*/  MUFU.EX2 R77, R77 ;  /* 0x0000004d004d7308 */ /* 0x000ff40000000800 */
[----:B------:R-:W-:Y:S01]  /*9cc0*/  MUFU.EX2 R78, R78 ;  /* 0x0000004e004e7308 */ /* 0x000fe20000000800 */
[--C-:B---3--:R-:W-:Y:S09]  /*9cd0*/  FFMA.FTZ R67, R115, UR4, -R46.reuse ;  /* 0x0000000473437c23 */ /* 0x108ff2000801082e */
[----:B------:R-:W-:Y:S01]  /*9ce0*/  MUFU.EX2 R76, R76 ;  /* 0x0000004c004c7308 */ /* 0x000fe20000000800 */
[--C-:B----4-:R-:W-:Y:S01]  /*9cf0*/  FFMA.FTZ R65, R92, UR4, -R47.reuse ;  /* 0x000000045c417c23 */ /* 0x110fe2000801082f */
[----:B------:R-:W-:Y:S08]  /*9d00*/  FFMA.FTZ R92, R124, UR4, -R47 ;  /* 0x000000047c5c7c23 */ /* 0x000ff0000801082f */
[----:B------:R-:W-:Y:S10]  /*9d10*/  MUFU.EX2 R67, R67 ;  /* 0x0000004300437308 */ /* 0x000ff40000000800 */
[----:B------:R3:W-:Y:S10]  /*9d20*/  MUFU.EX2 R97, R65 ;  /* 0x0000004100617308 */ /* 0x0007f40000000800 */
[----:B------:R-:W-:Y:S01]  /*9d30*/  MUFU.EX2 R92, R92 ;  /* 0x0000005c005c7308 */ /* 0x000fe20000000800 */
[-C--:B-1----:R-:W-:Y:S09]  /*9d40*/  HMMA.16816.F32 R4, R48, R56.reuse, R4 ;  /* 0x000000383004723c */ /* 0x082ff20000001804 */
[----:B------:R-:W-:Y:S10]  /*9d50*/  MUFU.EX2 R79, R79 ;  /* 0x0000004f004f7308 */ /* 0x000ff40000000800 */
[----:B------:R-:W-:Y:S01]  /*9d60*/  MUFU.EX2 R81, R81 ;  /* 0x0000005100517308 */ /* 0x000fe20000000800 */
[C---:B------:R-:W-:Y:S09]  /*9d70*/  HMMA.16816.F32 R8, R52.reuse, R56, R8 ;  /* 0x000000383408723c */ /* 0x040ff20000001808 */
[----:B------:R-:W-:Y:S01]  /*9d80*/  MUFU.EX2 R80, R80 ;  /* 0x0000005000507308 */ /* 0x000fe20000000800 */
[----:B------:R-:W-:Y:S01]  /*9d90*/  FFMA.FTZ R56, R85, UR4, -R45 ;  /* 0x0000000455387c23 */ /* 0x000fe2000801082d */
[--C-:B------:R-:W-:Y:S01]  /*9da0*/  FFMA.FTZ R57, R86, UR4, -R46.reuse ;  /* 0x0000000456397c23 */ /* 0x100fe2000801082e */
[--C-:B------:R-:W-:Y:S01]  /*9db0*/  FFMA.FTZ R85, R120, UR4, -R47.reuse ;  /* 0x0000000478557c23 */ /* 0x100fe2000801082f */
[--C-:B------:R-:W-:Y:S01]  /*9dc0*/  FFMA.FTZ R45, R87, UR4, -R46.reuse ;  /* 0x00000004572d7c23 */ /* 0x100fe2000801082e */
[-C--:B------:R-:W-:Y:S05]  /*9dd0*/  HMMA.16816.F32 R12, R52, R58.reuse, R12 ;  /* 0x0000003a340c723c */ /* 0x080fea000000180c */
[----:B------:R1:W4:Y:S01]  /*9de0*/  MUFU.EX2 R117, R56 ;  /* 0x0000003800757308 */ /* 0x0003220000000800 */
[--C-:B------:R-:W-:Y:S01]  /*9df0*/  FFMA.FTZ R87, R131, UR4, -R46.reuse ;  /* 0x0000000483577c23 */ /* 0x100fe2000801082e */
[----:B------:R-:W-:Y:S08]  /*9e00*/  FFMA.FTZ R86, R130, UR4, -R46 ;  /* 0x0000000482567c23 */ /* 0x000ff0000801082e */
[----:B------:R-:W-:Y:S01]  /*9e10*/  MUFU.EX2 R113, R57 ;  /* 0x0000003900717308 */ /* 0x000fe20000000800 */
[----:B---3--:R-:W-:Y:S01]  /*9e20*/  FFMA.FTZ R65, R107, UR4, -R64 ;  /* 0x000000046b417c23 */ /* 0x008fe20008010840 */
[C---:B------:R-:W-:Y:S08]  /*9e30*/  HMMA.16816.F32 R16, R48.reuse, R58, R16 ;  /* 0x0000003a3010723c */ /* 0x040ff00000001810 */
[----:B------:R-:W-:Y:S10]  /*9e40*/  MUFU.EX2 R87, R87 ;  /* 0x0000005700577308 */ /* 0x000ff40000000800 */
[----:B------:R3:W-:Y:S01]  /*9e50*/  MUFU.EX2 R112, R45 ;  /* 0x0000002d00707308 */ /* 0x0007e20000000800 */
[----:B-1----:R-:W-:Y:S01]  /*9e60*/  FFMA.FTZ R56, R98, UR4, -R46 ;  /* 0x0000000462387c23 */ /* 0x002fe2000801082e */
[-C--:B--2---:R-:W-:Y:S08]  /*9e70*/  HMMA.16816.F32 R20, R48, R60.reuse, R20 ;  /* 0x0000003c3014723c */ /* 0x084ff00000001814 */
[----:B------:R-:W-:Y:S01]  /*9e80*/  MUFU.EX2 R86, R86 ;  /* 0x0000005600567308 */ /* 0x000fe20000000800 */
[--C-:B------:R-:W-:Y:S01]  /*9e90*/  FFMA.FTZ R46, R88, UR4, -R64.reuse ;  /* 0x00000004582e7c23 */ /* 0x100fe20008010840 */
[--C-:B------:R-:W-:Y:S08]  /*9ea0*/  FFMA.FTZ R88, R121, UR4, -R47.reuse ;  /* 0x0000000479587c23 */ /* 0x100ff0000801082f */
[----:B------:R1:W2:Y:S01]  /*9eb0*/  MUFU.EX2 R102, R56 ;  /* 0x0000003800667308 */ /* 0x0002a20000000800 */
[C---:B------:R-:W-:Y:S09]  /*9ec0*/  HMMA.16816.F32 R24, R52.reuse, R60, R24 ;  /* 0x0000003c3418723c */ /* 0x040ff20000001818 */
[----:B------:R5:W-:Y:S01]  /*9ed0*/  MUFU.EX2 R99, R46 ;  /* 0x0000002e00637308 */ /* 0x000be20000000800 */
[--C-:B------:R-:W-:Y:S01]  /*9ee0*/  FFMA.FTZ R61, R240, UR4, -R47.reuse ;  /* 0x00000004f03d7c23 */ /* 0x100fe2000801082f */
[--C-:B---3--:R-:W-:Y:S01]  /*9ef0*/  FFMA.FTZ R45, R91, UR4, -R64.reuse ;  /* 0x000000045b2d7c23 */ /* 0x108fe20008010840 */
[--C-:B------:R-:W-:Y:S01]  /*9f00*/  FFMA.FTZ R60, R239, UR4, -R47.reuse ;  /* 0x00000004ef3c7c23 */ /* 0x100fe2000801082f */
[----:B------:R-:W-:Y:S01]  /*9f10*/  FFMA.FTZ R91, R42, UR4, -R64 ;  /* 0x000000042a5b7c23 */ /* 0x000fe20008010840 */
[-C--:B------:R-:W-:Y:S05]  /*9f20*/  HMMA.16816.F32 R28, R52, R62.reuse, R28 ;  /* 0x0000003e341c723c */ /* 0x080fea000000181c */
[----:B------:R3:W-:Y:S01]  /*9f30*/  MUFU.EX2 R101, R61 ;  /* 0x0000003d00657308 */ /* 0x0007e20000000800 */
[----:B-1----:R-:W1:Y:S01]  /*9f40*/  LDSM.16.MT88.4 R56, [R135+0x5400] ;  /* 0x005400008738783b */ /* 0x002e620000004200 */
[----:B------:R-:W-:Y:S08]  /*9f50*/  FFMA.FTZ R53, R40, R216, R246 ;  /* 0x000000d828357223 */ /* 0x000ff000000100f6 */
[----:B------:R3:W-:Y:S01]  /*9f60*/  MUFU.EX2 R98, R45 ;  /* 0x0000002d00627308 */ /* 0x0007e20000000800 */
[----:B----4-:R-:W-:Y:S01]  /*9f70*/  F2FP.F16.F32.PACK_AB R40, R117, R122 ;  /* 0x0000007a7528723e */ /* 0x010fe200000000ff */
[----:B-----5:R-:W-:Y:S01]  /*9f80*/  FFMA.FTZ R46, R94, UR4, -R64 ;  /* 0x000000045e2e7c23 */ /* 0x020fe20008010840 */
[----:B------:R-:W-:Y:S07]  /*9f90*/  HMMA.16816.F32 R32, R48, R62, R32 ;  /* 0x0000003e3020723c */ /* 0x000fee0000001820 */
[----:B------:R4:W5:Y:S01]  /*9fa0*/  MUFU.EX2 R100, R60 ;  /* 0x0000003c00647308 */ /* 0x0009620000000800 */
[----:B------:R-:W1:Y:S01]  /*9fb0*/  LDSM.16.MT88.4 R48, [R185+0x5400] ;  /* 0x00540000b930783b */ /* 0x000e620000004200 */
[----:B------:R-:W-:Y:S08]  /*9fc0*/  F2FP.F16.F32.PACK_AB R42, R114, R116 ;  /* 0x00000074722a723e */ /* 0x000ff000000000ff */
[----:B------:R-:W-:Y:S01]  /*9fd0*/  MUFU.EX2 R94, R46 ;  /* 0x0000002e005e7308 */ /* 0x000fe20000000800 */
[----:B--2---:R-:W-:Y:S01]  /*9fe0*/  F2FP.F16.F32.PACK_AB R43, R103, R102 ;  /* 0x00000066672b723e */ /* 0x004fe200000000ff */
[--C-:B---3--:R-:W-:Y:S01]  /*9ff0*/  FFMA.FTZ R61, R93, UR4, -R47.reuse ;  /* 0x000000045d3d7c23 */ /* 0x108fe2000801082f */
[----:B------:R-:W-:Y:S01]  /*a000*/  FFMA.FTZ R93, R125, UR4, -R47 ;  /* 0x000000047d5d7c23 */ /* 0x000fe2000801082f */
[----:B------:R-:W-:Y:S01]  /*a010*/  FFMA.FTZ R52, R3, R220, R245 ;  /* 0x000000dc03347223 */ /* 0x000fe200000100f5 */
[----:B------:R-:W-:Y:S05]  /*a020*/  FFMA.FTZ R3, R2, R210, R244 ;  /* 0x000000d202037223 */ /* 0x000fea00000100f4 */
[----:B------:R2:W3:Y:S01]  /*a030*/  MUFU.EX2 R96, R61 ;  /* 0x0000003d00607308 */ /* 0x0004e20000000800 */
[----:B------:R-:W-:Y:S01]  /*a040*/  FFMA.FTZ R45, R95, UR4, -R64 ;  /* 0x000000045f2d7c23 */ /* 0x000fe20008010840 */
[----:B------:R-:W-:Y:S01]  /*a050*/  FFMA.FTZ R2, R0, R207, R243 ;  /* 0x000000cf00027223 */ /* 0x000fe200000100f3 */
[----:B------:R-:W-:Y:S01]  /*a060*/  FADD.FTZ R0, R209, R52 ;  /* 0x00000034d1007221 */ /* 0x000fe20000010000 */
[----:B----4-:R-:W-:Y:S06]  /*a070*/  FFMA.FTZ R60, R106, UR4, -R64 ;  /* 0x000000046a3c7c23 */ /* 0x010fec0008010840 */
[----:B------:R4:W1:Y:S01]  /*a080*/  MUFU.EX2 R95, R45 ;  /* 0x0000002d005f7308 */ /* 0x0008620000000800 */
[----:B-----5:R-:W-:Y:S01]  /*a090*/  F2FP.F16.F32.PACK_AB R44, R100, R101 ;  /* 0x00000065642c723e */ /* 0x020fe200000000ff */
[----:B------:R-:W-:Y:S01]  /*a0a0*/  FADD.FTZ R52, R248, R3 ;  /* 0x00000003f8347221 */ /* 0x000fe20000010000 */
[----:B------:R-:W-:Y:S01]  /*a0b0*/  FADD.FTZ R0, R215, R0 ;  /* 0x00000000d7007221 */ /* 0x000fe20000010000 */
[----:B------:R-:W-:Y:S01]  /*a0c0*/  FADD.FTZ R53, R208, R53 ;  /* 0x00000035d0357221 */ /* 0x000fe20000010000 */
[----:B------:R-:W-:Y:S01]  /*a0d0*/  FADD.FTZ R2, R247, R2 ;  /* 0x00000002f7027221 */ /* 0x000fe20000010000 */
[----:B------:R-:W-:Y:S01]  /*a0e0*/  FADD.FTZ R52, R250, R52 ;  /* 0x00000034fa347221 */ /* 0x000fe20000010000 */
[----:B------:R-:W-:Y:S01]  /*a0f0*/  FADD.FTZ R0, R212, R0 ;  /* 0x00000000d4007221 */ /* 0x000fe20000010000 */
[----:B------:R-:W-:Y:S01]  /*a100*/  FADD.FTZ R3, R213, R53 ;  /* 0x00000035d5037221 */ /* 0x000fe20000010000 */
[--C-:B--2---:R-:W-:Y:S01]  /*a110*/  FFMA.FTZ R61, R111, UR4, -R64.reuse ;  /* 0x000000046f3d7c23 */ /* 0x104fe20008010840 */
[----:B------:R-:W-:Y:S01]  /*a120*/  FFMA.FTZ R64, R41, UR4, -R64 ;  /* 0x0000000429407c23 */ /* 0x000fe20008010840 */
[----:B------:R-:W-:Y:S01]  /*a130*/  F2FP.F16.F32.PACK_AB R41, R112, R113 ;  /* 0x000000717029723e */ /* 0x000fe200000000ff */
[----:B------:R-:W-:Y:S01]  /*a140*/  FADD.FTZ R52, R252, R52 ;  /* 0x00000034fc347221 */ /* 0x000fe20000010000 */
[----:B---3--:R-:W-:Y:S01]  /*a150*/  F2FP.F16.F32.PACK_AB R46, R96, R97 ;  /* 0x00000061602e723e */ /* 0x008fe200000000ff */
[----:B------:R-:W-:Y:S01]  /*a160*/  MUFU.EX2 R93, R93 ;  /* 0x0000005d005d7308 */ /* 0x000fe20000000800 */
[----:B----4-:R-:W-:Y:S01]  /*a170*/  F2FP.F16.F32.PACK_AB R45, R98, R99 ;  /* 0x00000063622d723e */ /* 0x010fe200000000ff */
[----:B------:R-:W-:Y:S01]  /*a180*/  FADD.FTZ R3, R211, R3 ;  /* 0x00000003d3037221 */ /* 0x000fe20000010000 */
[----:B-1----:R-:W-:Y:S07]  /*a190*/  F2FP.F16.F32.PACK_AB R47, R95, R94 ;  /* 0x0000005e5f2f723e */ /* 0x002fee00000000ff */
[----:B------:R-:W-:Y:S01]  /*a1a0*/  MUFU.EX2 R64, R64 ;  /* 0x0000004000407308 */ /* 0x000fe20000000800 */
[-C--:B------:R-:W-:Y:S09]  /*a1b0*/  HMMA.16816.F32 R4, R40, R56.reuse, R4 ;  /* 0x000000382804723c */ /* 0x080ff20000001804 */
[----:B------:R-:W-:Y:S01]  /*a1c0*/  MUFU.EX2 R60, R60 ;  /* 0x0000003c003c7308 */ /* 0x000fe20000000800 */
[----:B------:R-:W-:Y:S01]  /*a1d0*/  FADD.FTZ R3, R199, R3 ;  /* 0x00000003c7037221 */ /* 0x000fe20000010000 */
[----:B------:R-:W-:Y:S08]  /*a1e0*/  FADD.FTZ R2, R249, R2 ;  /* 0x00000002f9027221 */ /* 0x000ff00000010000 */
[----:B------:R-:W1:Y:S01]  /*a1f0*/  MUFU.EX2 R65, R65 ;  /* 0x0000004100417308 */ /* 0x000e620000000800 */
[C---:B------:R-:W-:Y:S09]  /*a200*/  HMMA.16816.F32 R8, R44.reuse, R56, R8 ;  /* 0x000000382c08723c */ /* 0x040ff20000001808 */
[----:B------:R-:W2:Y:S01]  /*a210*/  MUFU.EX2 R61, R61 ;  /* 0x0000003d003d7308 */ /* 0x000ea20000000800 */
[----:B------:R-:W-:Y:S01]  /*a220*/  FADD.FTZ R57, R192, R0 ;  /* 0x00000000c0397221 */ /* 0x000fe20000010000 */
[----:B------:R-:W-:Y:S01]  /*a230*/  FADD.FTZ R0, R175, R52 ;  /* 0x00000034af007221 */ /* 0x000fe20000010000 */
[----:B------:R-:W-:Y:S01]  /*a240*/  FADD.FTZ R56, R204, R3 ;  /* 0x00000003cc387221 */ /* 0x000fe20000010000 */
[----:B------:R-:W3:Y:S01]  /*a250*/  LDSM.16.MT88.4 R52, [R135+0x5800] ;  /* 0x005800008734783b */ /* 0x000ee20000004200 */
[-C--:B------:R-:W-:Y:S05]  /*a260*/  HMMA.16816.F32 R12, R44, R58.reuse, R12 ;  /* 0x0000003a2c0c723c */ /* 0x080fea000000180c */
[----:B------:R-:W-:Y:S01]  /*a270*/  MUFU.EX2 R85, R85 ;  /* 0x0000005500557308 */ /* 0x000fe20000000800 */
[----:B------:R-:W-:Y:S01]  /*a280*/  FADD.FTZ R3, R200, R57 ;  /* 0x00000039c8037221 */ /* 0x000fe20000010000 */
[----:B------:R-:W-:Y:S08]  /*a290*/  FADD.FTZ R0, R191, R0 ;  /* 0x00000000bf007221 */ /* 0x000ff00000010000 */
[----:B------:R-:W4:Y:S01]  /*a2a0*/  MUFU.EX2 R88, R88 ;  /* 0x0000005800587308 */ /* 0x000f220000000800 */
[----:B------:R-:W-:Y:S01]  /*a2b0*/  FADD.FTZ R2, R251, R2 ;  /* 0x00000002fb027221 */ /* 0x000fe20000010000 */
[----:B------:R-:W-:Y:S01]  /*a2c0*/  FADD.FTZ R57, R193, R3 ;  /* 0x00000003c1397221 */ /* 0x000fe20000010000 */
[C---:B------:R-:W-:Y:S04]  /*a2d0*/  HMMA.16816.F32 R16, R40.reuse, R58, R16 ;  /* 0x0000003a2810723c */ /* 0x040fe80000001810 */
[----:B------:R-:W-:Y:S01]  /*a2e0*/  FADD.FTZ R58, R241, R56 ;  /* 0x00000038f13a7221 */ /* 0x000fe20000010000 */
[----:B------:R-:W-:Y:S01]  /*a2f0*/  FADD.FTZ R56, R179, R0 ;  /* 0x00000000b3387221 */ /* 0x000fe20000010000 */
[----:B------:R-:W-:Y:S02]  /*a300*/  FADD.FTZ R2, R173, R2 ;  /* 0x00000002ad027221 */ /* 0x000fe40000010000 */
[-C--:B------:R-:W-:Y:S03]  /*a310*/  HMMA.16816.F32 R20, R40, R48.reuse, R20 ;  /* 0x000000302814723c */ /* 0x080fe60000001814 */
[----:B------:R-:W-:Y:S01]  /*a320*/  FADD.FTZ R3, R242, R58 ;  /* 0x0000003af2037221 */ /* 0x000fe20000010000 */
[----:B------:R-:W-:Y:S04]  /*a330*/  FADD.FTZ R2, R178, R2 ;  /* 0x00000002b2027221 */ /* 0x000fe80000010000 */
        /* <DEDUP_REMOVED lines=11> */
[----:B------:R-:W5:Y:S03]  /*a3f0*/  LDSM.16.MT88.4 R48, [R185+0x5800] ;  /* 0x00580000b930783b */ /* 0x000f660000004200 */
[----:B------:R-:W-:Y:S01]  /*a400*/  F2FP.F16.F32.PACK_AB R40, R71, R69 ;  /* 0x000000454728723e */ /* 0x000fe200000000ff */
[----:B------:R-:W-:Y:S01]  /*a410*/  FADD.FTZ R2, R167, R44 ;  /* 0x0000002ca7027221 */ /* 0x000fe20000010000 */
        /* <DEDUP_REMOVED lines=10> */
[----:B------:R-:W-:Y:S01]  /*a4c0*/  F2FP.F16.F32.PACK_AB R46, R78, R77 ;  /* 0x0000004d4e2e723e */ /* 0x000fe200000000ff */
[-C--:B---3--:R-:W-:Y:S03]  /*a4d0*/  HMMA.16816.F32 R4, R40, R52.reuse, R4 ;  /* 0x000000342804723c */ /* 0x088fe60000001804 */
[----:B--2---:R-:W-:Y:S01]  /*a4e0*/  F2FP.F16.F32.PACK_AB R47, R61, R76 ;  /* 0x0000004c3d2f723e */ /* 0x004fe200000000ff */
[----:B------:R-:W-:Y:S01]  /*a4f0*/  FADD.FTZ R56, R176, R3 ;  /* 0x00000003b0387221 */ /* 0x000fe20000010000 */
[----:B------:R-:W-:Y:S01]  /*a500*/  FADD.FTZ R3, R169, R2 ;  /* 0x00000002a9037221 */ /* 0x000fe20000010000 */
[----:B------:R-:W-:Y:S01]  /*a510*/  FADD.FTZ R2, R190, R57 ;  /* 0x00000039be027221 */ /* 0x000fe20000010000 */
[----:B------:R-:W-:Y:S01]  /*a520*/  F2FP.F16.F32.PACK_AB R164, R82, R80 ;  /* 0x0000005052a4723e */ /* 0x000fe200000000ff */
[----:B------:R-:W-:Y:S01]  /*a530*/  FADD.FTZ R56, R180, R56 ;  /* 0x00000038b4387221 */ /* 0x000fe20000010000 */
[----:B------:R-:W-:Y:S01]  /*a540*/  F2FP.F16.F32.PACK_AB R166, R90, R89 ;  /* 0x000000595aa6723e */ /* 0x000fe200000000ff */
        /* <DEDUP_REMOVED lines=8> */
[----:B------:R-:W-:Y:S01]  /*a5d0*/  F2FP.F16.F32.PACK_AB R165, R81, R79 ;  /* 0x0000004f51a5723e */ /* 0x000fe200000000ff */
[----:B------:R-:W-:Y:S01]  /*a5e0*/  FADD.FTZ R53, R161, R0 ;  /* 0x00000000a1357221 */ /* 0x000fe20000010000 */
[----:B------:R-:W-:Y:S01]  /*a5f0*/  FADD.FTZ R2, R148, R2 ;  /* 0x0000000294027221 */ /* 0x000fe20000010000 */
[C---:B------:R-:W-:Y:S01]  /*a600*/  HMMA.16816.F32 R16, R40.reuse, R54, R16 ;  /* 0x000000362810723c */ /* 0x040fe20000001810 */
[----:B------:R-:W1:Y:S03]  /*a610*/  LDSM.16.MT88.4 R148, [R135+0x5c00] ;  /* 0x005c00008794783b */ /* 0x000e660000004200 */
[----:B------:R-:W-:Y:S01]  /*a620*/  F2FP.F16.F32.PACK_AB R167, R87, R86 ;  /* 0x0000005657a7723e */ /* 0x000fe200000000ff */
[----:B------:R-:W-:Y:S01]  /*a630*/  FADD.FTZ R2, R156, R2 ;  /* 0x000000029c027221 */ /* 0x000fe20000010000 */
[----:B------:R-:W-:Y:S01]  /*a640*/  FADD.FTZ R53, R162, R53 ;  /* 0x00000035a2357221 */ /* 0x000fe20000010000 */
[----:B------:R-:W-:Y:S01]  /*a650*/  FADD.FTZ R0, R158, R3 ;  /* 0x000000039e007221 */ /* 0x000fe20000010000 */
[-C--:B-----5:R-:W-:Y:S03]  /*a660*/  HMMA.16816.F32 R20, R40, R48.reuse, R20 ;  /* 0x000000302814723c */ /* 0x0a0fe60000001814 */
[----:B------:R-:W-:Y:S01]  /*a670*/  FADD.FTZ R53, R163, R53 ;  /* 0x00000035a3357221 */ /* 0x000fe20000010000 */
[----:B------:R-:W-:Y:S01]  /*a680*/  FADD.FTZ R3, R152, R52 ;  /* 0x0000003498037221 */ /* 0x000fe20000010000 */
[----:B------:R-:W-:Y:S01]  /*a690*/  FADD.FTZ R0, R160, R0 ;  /* 0x00000000a0007221 */ /* 0x000fe20000010000 */
[----:B----4-:R-:W-:Y:S02]  /*a6a0*/  F2FP.F16.F32.PACK_AB R160, R88, R85 ;  /* 0x0000005558a0723e */ /* 0x010fe400000000ff */
[C---:B------:R-:W-:Y:S04]  /*a6b0*/  HMMA.16816.F32 R24, R44.reuse, R48, R24 ;  /* 0x000000302c18723c */ /* 0x040fe80000001818 */
[----:B------:R-:W-:Y:S01]  /*a6c0*/  FADD.FTZ R3, R145, R3 ;  /* 0x0000000391037221 */ /* 0x000fe20000010000 */
[----:B------:R-:W-:Y:S01]  /*a6d0*/  FADD.FTZ R49, R139, R53 ;  /* 0x000000358b317221 */ /* 0x000fe20000010000 */
[----:B------:R-:W-:Y:S01]  /*a6e0*/  FADD.FTZ R52, R159, R0 ;  /* 0x000000009f347221 */ /* 0x000fe20000010000 */
[----:B------:R-:W-:Y:S01]  /*a6f0*/  FADD.FTZ R0, R155, R2 ;  /* 0x000000029b007221 */ /* 0x000fe20000010000 */
[-C--:B------:R-:W-:Y:S01]  /*a700*/  HMMA.16816.F32 R28, R44, R50.reuse, R28 ;  /* 0x000000322c1c723c */ /* 0x080fe2000000181c */
[----:B------:R-:W2:Y:S02]  /*a710*/  MUFU.EX2 R45, R91 ;  /* 0x0000005b002d7308 */ /* 0x000ea40000000800 */
[----:B------:R-:W-:Y:S01]  /*a720*/  FADD.FTZ R2, R154, R3 ;  /* 0x000000039a027221 */ /* 0x000fe20000010000 */
[----:B------:R-:W-:Y:S01]  /*a730*/  FADD.FTZ R48, R138, R52 ;  /* 0x000000348a307221 */ /* 0x000fe20000010000 */
[----:B------:R-:W-:Y:S01]  /*a740*/  FADD.FTZ R3, R127, R0 ;  /* 0x000000007f037221 */ /* 0x000fe20000010000 */
[----:B------:R-:W-:Y:S01]  /*a750*/  F2FP.F16.F32.PACK_AB R161, R84, R83 ;  /* 0x0000005354a1723e */ /* 0x000fe200000000ff */
[----:B------:R-:W-:Y:S01]  /*a760*/  FADD.FTZ R0, R123, R2 ;  /* 0x000000027b007221 */ /* 0x000fe20000010000 */
[----:B------:R-:W-:Y:S01]  /*a770*/  HMMA.16816.F32 R32, R40, R50, R32 ;  /* 0x000000322820723c */ /* 0x000fe20000001820 */
[----:B------:R-:W3:Y:S03]  /*a780*/  LDSM.16.MT88.4 R40, [R185+0x5c00] ;  /* 0x005c0000b928783b */ /* 0x000ee60000004200 */
[----:B------:R-:W-:Y:S01]  /*a790*/  FADD.FTZ R2, R143, R49 ;  /* 0x000000318f027221 */ /* 0x000fe20000010000 */
[----:B------:R-:W-:Y:S01]  /*a7a0*/  FADD.FTZ R44, R140, R48 ;  /* 0x000000308c2c7221 */ /* 0x000fe20000010000 */
[----:B------:R-:W-:Y:S01]  /*a7b0*/  FADD.FTZ R3, R132, R3 ;  /* 0x0000000384037221 */ /* 0x000fe20000010000 */
[----:B------:R-:W-:Y:S01]  /*a7c0*/  FADD.FTZ R0, R126, R0 ;  /* 0x000000007e007221 */ /* 0x000fe20000010000 */
[----:B------:R-:W-:Y:S01]  /*a7d0*/  FADD.FTZ R2, R147, R2 ;  /* 0x0000000293027221 */ /* 0x000fe20000010000 */
[----:B------:R-:W-:Y:S01]  /*a7e0*/  FADD.FTZ R44, R142, R44 ;  /* 0x0000002c8e2c7221 */ /* 0x000fe20000010000 */
[----:B------:R-:W-:Y:S01]  /*a7f0*/  FADD.FTZ R3, R136, R3 ;  /* 0x0000000388037221 */ /* 0x000fe20000010000 */
[-C--:B-1----:R-:W-:Y:S05]  /*a800*/  HMMA.16816.F32 R140, R164, R148.reuse, R4 ;  /* 0x00000094a48c723c */ /* 0x082fea0000001804 */
        /* <DEDUP_REMOVED lines=41> */
[----:B--2---:R-:W-:Y:S01]  /*aaa0*/  F2FP.F16.F32.PACK_AB R163, R64, R45 ;  /* 0x0000002d40a3723e */ /* 0x004fe200000000ff */
        /* <DEDUP_REMOVED lines=12> */
[----:B------:R1:W-:Y:S01]  /*ab70*/  STL [R1+0xc], R4 ;  /* 0x00000c0401007387 */ /* 0x0003e20000100800 */
[----:B------:R-:W-:Y:S01]  /*ab80*/  FADD.FTZ R3, R93, R3 ;  /* 0x000000035d037221 */ /* 0x000fe20000010000 */
[----:B------:R-:W-:Y:S01]  /*ab90*/  FADD.FTZ R2, R64, R2 ;  /* 0x0000000240027221 */ /* 0x000fe20000010000 */
[----:B------:R-:W-:Y:S02]  /*aba0*/  IADD3 R0, PT, PT, R189, -0x1, RZ ;  /* 0xffffffffbd007810 */ /* 0x000fe40007ffe0ff */
[C---:B------:R-:W-:Y:S04]  /*abb0*/  HMMA.16816.F32 R148, R164.reuse, R150, R16 ;  /* 0x00000096a494723c */ /* 0x040fe80000001810 */
[----:B------:R-:W-:Y:S02]  /*abc0*/  MOV R189, R0 ;  /* 0x0000000000bd7202 */ /* 0x000fe40000000f00 */
[----:B------:R-:W-:Y:S02]  /*abd0*/  MOV R134, R36 ;  /* 0x0000002400867202 */ /* 0x000fe40000000f00 */
[-C--:B---3--:R-:W-:Y:S03]  /*abe0*/  HMMA.16816.F32 R152, R164, R40.reuse, R20 ;  /* 0x00000028a498723c */ /* 0x088fe60000001814 */
[----:B------:R-:W-:Y:S02]  /*abf0*/  MOV R133, R37 ;  /* 0x0000002500857202 */ /* 0x000fe40000000f00 */
[----:B------:R-:W-:Y:S03]  /*ac00*/  MOV R132, R38 ;  /* 0x0000002600847202 */ /* 0x000fe60000000f00 */
[C---:B------:R-:W-:Y:S04]  /*ac10*/  HMMA.16816.F32 R156, R160.reuse, R40, R24 ;  /* 0x00000028a09c723c */ /* 0x040fe80000001818 */
[----:B-1----:R-:W-:Y:S04]  /*ac20*/  FADD.FTZ R4, R87, R5 ;  /* 0x0000000557047221 */ /* 0x002fe80000010000 */
[-C--:B------:R-:W-:Y:S01]  /*ac30*/  HMMA.16816.F32 R160, R160, R42.reuse, R28 ;  /* 0x0000002aa0a0723c */ /* 0x080fe2000000181c */
[----:B------:R-:W-:Y:S04]  /*ac40*/  STL [R1+0x8], R4 ;  /* 0x0000080401007387 */ /* 0x000fe80000100800 */
[----:B------:R1:W-:Y:S03]  /*ac50*/  STL [R1+0x14], R3 ;  /* 0x0000140301007387 */ /* 0x0003e60000100800 */
[----:B------:R-:W-:Y:S01]  /*ac60*/  HMMA.16816.F32 R164, R164, R42, R32 ;  /* 0x0000002aa4a4723c */ /* 0x000fe20000001820 */
[----:B------:R3:W-:Y:S03]  /*ac70*/  STL [R1+0x10], R2 ;  /* 0x0000100201007387 */ /* 0x0007e60000100800 */
[----:B-1----:R-:W-:Y:S04]  /*ac80*/  MOV R3, R39 ;  /* 0x0000002700037202 */ /* 0x002fe80000000f00 */
[----:B------:R-:W-:Y:S01]  /*ac90*/  @!UPT UIADD3 URZ, UPT, UPT, URZ, URZ, URZ ;  /* 0x000000fffffff290 */ /* 0x000fe2000fffe0ff */
[----:B---3--:R-:W-:Y:S11]  /*aca0*/  @P0 BRA `(.L_x_292) ;  /* 0xffffffbc00700947 */ /* 0x008ff6000383ffff */
.L_x_291:
[----:B------:R-:W1:Y:S04]  /*acb0*/  LDL.LU R8, [R1+0xc] ;  /* 0x00000c0001087983 */ /* 0x000e680000300800 */
[----:B------:R-:W2:Y:S04]  /*acc0*/  LDL.LU R7, [R1+0x8] ;  /* 0x0000080001077983 */ /* 0x000ea80000300800 */
[----:B------:R-:W3:Y:S04]  /*acd0*/  LDL.LU R6, [R1+0x14] ;  /* 0x0000140001067983 */ /* 0x000ee80000300800 */
[----:B------:R-:W4:Y:S01]  /*ace0*/  LDL.LU R5, [R1+0x10] ;  /* 0x0000100001057983 */ /* 0x000f220000300800 */
[----:B------:R-:W5:Y:S01]  /*acf0*/  S2UR UR5, SR_CgaCtaId ;  /* 0x00000000000579c3 */ /* 0x000f620000008800 */
[----:B------:R-:W5:Y:S01]  /*ad00*/  LDCU.U8 UR4, c[0x0][0x549] ;  /* 0x0000a920ff0477ac */ /* 0x000f620008000000 */
[----:B------:R-:W5:Y:S01]  /*ad10*/  S2R R26, SR_TID.X ;  /* 0x00000000001a7919 */ /* 0x000f620000002100 */
[----:B------:R-:W-:-:S05]  /*ad20*/  UMOV UR6, 0x400 ;  /* 0x0000040000067882 */ /* 0x000fca0000000000 */
[----:B------:R-:W1:Y:S01]  /*ad30*/  S2UR UR7, SR_CTAID.Y ;  /* 0x00000000000779c3 */ /* 0x000e620000002600 */
[----:B-----5:R-:W-:Y:S01]  /*ad40*/  ISETP.NE.AND P1, PT, RZ, UR4, PT ;  /* 0x00000004ff007c0c */ /* 0x020fe2000bf25270 */
[----:B------:R-:W1:Y:S01]  /*ad50*/  LDCU.U8 UR4, c[0x0][0x548] ;  /* 0x0000a900ff0477ac */ /* 0x000e620008000000 */
[----:B------:R-:W-:-:S05]  /*ad60*/  ULEA UR5, UR5, UR6, 0x18 ;  /* 0x0000000605057291 */ /* 0x000fca000f8ec0ff */
[----:B------:R-:W1:Y:S01]  /*ad70*/  S2UR UR6, SR_CTAID.Z ;  /* 0x00000000000679c3 */ /* 0x000e620000002700 */
[----:B------:R-:W-:-:S04]  /*ad80*/  SHF.L.U32 R25, R26, 0x2, RZ ;  /* 0x000000021a197819 */ /* 0x000fc800000006ff */
[----:B------:R-:W-:Y:S01]  /*ad90*/  LOP3.LUT R24, R25, 0x20, RZ, 0xc0, !PT ;  /* 0x0000002019187812 */ /* 0x000fe200078ec0ff */
[----:B-1----:R-:W1:Y:S04]  /*ada0*/  SHFL.BFLY PT, R4, R8, 0x2, 0x1f ;  /* 0x0c401f0008047f89 */ /* 0x002e6800000e0000 */
[----:B--2---:R-:W2:Y:S04]  /*adb0*/  SHFL.BFLY PT, R3, R7, 0x2, 0x1f ;  /* 0x0c401f0007037f89 */ /* 0x004ea800000e0000 */
[----:B---3--:R-:W3:Y:S04]  /*adc0*/  SHFL.BFLY PT, R2, R6, 0x2, 0x1f ;  /* 0x0c401f0006027f89 */ /* 0x008ee800000e0000 */
[----:B----4-:R-:W4:Y:S01]  /*add0*/  SHFL.BFLY PT, R0, R5, 0x2, 0x1f ;  /* 0x0c401f0005007f89 */ /* 0x010f2200000e0000 */
[----:B-1----:R-:W-:-:S02]  /*ade0*/  FADD.FTZ R4, R4, R8 ;  /* 0x0000000804047221 */ /* 0x002fc40000010000 */
[----:B------:R-:W1:Y:S01]  /*adf0*/  S2R R8, SR_TID.X ;  /* 0x0000000000087919 */ /* 0x000e620000002100 */
[----:B--2---:R-:W-:Y:S02]  /*ae00*/  FADD.FTZ R3, R3, R7 ;  /* 0x0000000703037221 */ /* 0x004fe40000010000 */
[----:B------:R-:W2:Y:S01]  /*ae10*/  SHFL.BFLY PT, R19, R4, 0x1, 0x1f ;  /* 0x0c201f0004137f89 */ /* 0x000ea200000e0000 */
[----:B---3--:R-:W-:-:S03]  /*ae20*/  FADD.FTZ R2, R2, R6 ;  /* 0x0000000602027221 */ /* 0x008fc60000010000 */
[----:B------:R-:W3:Y:S01]  /*ae30*/  SHFL.BFLY PT, R20, R3, 0x1, 0x1f ;  /* 0x0c201f0003147f89 */ /* 0x000ee200000e0000 */
[----:B----4-:R-:W-:Y:S01]  /*ae40*/  FADD.FTZ R0, R0, R5 ;  /* 0x0000000500007221 */ /* 0x010fe20000010000 */
[----:B------:R-:W-:Y:S01]  /*ae50*/  SHF.L.U32 R5, R26, 0x3, RZ ;  /* 0x000000031a057819 */ /* 0x000fe200000006ff */
[----:B------:R-:W4:Y:S03]  /*ae60*/  S2R R7, SR_TID.X ;  /* 0x0000000000077919 */ /* 0x000f260000002100 */
[----:B------:R-:W5:Y:S04]  /*ae70*/  SHFL.BFLY PT, R22, R0, 0x1, 0x1f ;  /* 0x0c201f0000167f89 */ /* 0x000f6800000e0000 */
[----:B------:R-:W4:Y:S01]  /*ae80*/  SHFL.BFLY PT, R21, R2, 0x1, 0x1f ;  /* 0x0c201f0002157f89 */ /* 0x000f2200000e0000 */
[----:B--2---:R-:W-:-:S04]  /*ae90*/  FADD.FTZ R19, R4, R19 ;  /* 0x0000001304137221 */ /* 0x004fc80000010000 */
[----:B------:R-:W2:Y:S01]  /*aea0*/  MUFU.RCP R4, R19 ;  /* 0x0000001300047308 */ /* 0x000ea20000001000 */
[----:B------:R-:W-:Y:S01]  /*aeb0*/  FSETP.NE.FTZ.AND P5, PT, R19, RZ, PT ;  /* 0x000000ff1300720b */ /* 0x000fe20003fb5000 */
[----:B---3--:R-:W-:Y:S01]  /*aec0*/  FADD.FTZ R20, R3, R20 ;  /* 0x0000001403147221 */ /* 0x008fe20000010000 */
[----:B------:R-:W-:Y:S02]  /*aed0*/  SHF.L.U32 R3, R26, 0x1, RZ ;  /* 0x000000011a037819 */ /* 0x000fe400000006ff */
[----:B-1----:R-:W-:Y:S02]  /*aee0*/  SHF.L.U32 R8, R8, 0x4, RZ ;  /* 0x0000000408087819 */ /* 0x002fe400000006ff */
[----:B------:R-:W-:Y:S01]  /*aef0*/  LOP3.LUT R3, R3, 0x6, RZ, 0xc0, !PT ;  /* 0x0000000603037812 */ /* 0x000fe200078ec0ff */
[----:B-----5:R-:W-:Y:S01]  /*af00*/  FADD.FTZ R22, R0, R22 ;  /* 0x0000001600167221 */ /* 0x020fe20000010000 */
[----:B------:R-:W1:Y:S01]  /*af10*/  MUFU.RCP R6, R20 ;  /* 0x0000001400067308 */ /* 0x000e620000001000 */
[----:B------:R-:W-:Y:S01]  /*af20*/  LOP3.LUT R8, R8, 0x3e00, RZ, 0xc0, !PT ;  /* 0x00003e0008087812 */ /* 0x000fe200078ec0ff */
[----:B----4-:R-:W-:Y:S01]  /*af30*/  FADD.FTZ R21, R2, R21 ;  /* 0x0000001502157221 */ /* 0x010fe20000010000 */
[----:B------:R-:W-:-:S02]  /*af40*/  LOP3.LUT R2, R5, 0xc0, RZ, 0xc0, !PT ;  /* 0x000000c005027812 */ /* 0x000fc400078ec0ff */
[----:B------:R-:W-:-:S03]  /*af50*/  SHF.L.U32 R7, R7, 0x3, RZ ;  /* 0x0000000307077819 */ /* 0x000fc600000006ff */
[----:B------:R-:W-:Y:S01]  /*af60*/  MUFU.RCP R5, R21 ;  /* 0x0000001500057308 */ /* 0x000fe20000001000 */
[----:B--2---:R-:W-:Y:S02]  /*af70*/  FSEL R0, R4, 1, P5 ;  /* 0x3f80000004007808 */ /* 0x004fe40002800000 */
[----:B------:R-:W-:Y:S02]  /*af80*/  LOP3.LUT R7, R7, 0x20, RZ, 0xc0, !PT ;  /* 0x0000002007077812 */ /* 0x000fe400078ec0ff */
[----:B------:R-:W-:Y:S01]  /*af90*/  LOP3.LUT R2, R2, 0x18, R26, 0xf8, !PT ;  /* 0x0000001802027812 */ /* 0x000fe200078ef81a */
[----:B------:R-:W-:Y:S01]  /*afa0*/  FMUL.FTZ R140, R0, R140 ;  /* 0x0000008c008c7220 */ /* 0x000fe20000410000 */
[----:B------:R-:W-:Y:S01]  /*afb0*/  IADD3 R3, PT, PT, R7, R3, R8 ;  /* 0x0000000307037210 */ /* 0x000fe20007ffe008 */
[----:B------:R-:W2:Y:S01]  /*afc0*/  MUFU.RCP R4, R22 ;  /* 0x0000001600047308 */ /* 0x000ea20000001000 */
[----:B------:R-:W-:Y:S01]  /*afd0*/  FSETP.NE.FTZ.AND P4, PT, R20, RZ, PT ;  /* 0x000000ff1400720b */ /* 0x000fe20003f95000 */
[----:B------:R-:W-:Y:S01]  /*afe0*/  FMUL.FTZ R141, R0, R141 ;  /* 0x0000008d008d7220 */ /* 0x000fe20000410000 */
[----:B------:R-:W-:Y:S01]  /*aff0*/  FSETP.NE.FTZ.AND P2, PT, R22, RZ, PT ;  /* 0x000000ff1600720b */ /* 0x000fe20003f55000 */
[----:B------:R-:W-:Y:S01]  /*b000*/  FMUL.FTZ R148, R0, R148 ;  /* 0x0000009400947220 */ /* 0x000fe20000410000 */
[----:B------:R-:W-:Y:S01]  /*b010*/  IADD3 R23, PT, PT, R2, R3, RZ ;  /* 0x0000000302177210 */ /* 0x000fe20007ffe0ff */
[C---:B------:R-:W-:Y:S01]  /*b020*/  FMUL.FTZ R149, R0.reuse, R149 ;  /* 0x0000009500957220 */ /* 0x040fe20000410000 */
[C---:B------:R-:W-:Y:S01]  /*b030*/  FMUL.FTZ R152, R0.reuse, R152 ;  /* 0x0000009800987220 */ /* 0x040fe20000410000 */
[C---:B------:R-:W-:Y:S01]  /*b040*/  FMUL.FTZ R12, R0.reuse, R153 ;  /* 0x00000099000c7220 */ /* 0x040fe20000410000 */
[C---:B------:R-:W-:Y:S01]  /*b050*/  FMUL.FTZ R164, R0.reuse, R164 ;  /* 0x000000a400a47220 */ /* 0x040fe20000410000 */
[----:B------:R-:W-:Y:S01]  /*b060*/  FMUL.FTZ R10, R0, R165 ;  /* 0x000000a5000a7220 */ /* 0x000fe20000410000 */
[----:B-1----:R-:W-:-:S02]  /*b070*/  FSEL R3, R6, 1, P4 ;  /* 0x3f80000006037808 */ /* 0x002fc40002000000 */
[----:B------:R-:W-:Y:S02]  /*b080*/  FSETP.NE.FTZ.AND P3, PT, R21, RZ, PT ;  /* 0x000000ff1500720b */ /* 0x000fe40003f75000 */
[----:B------:R-:W-:Y:S01]  /*b090*/  F2FP.F16.F32.PACK_AB R12, R12, R152 ;  /* 0x000000980c0c723e */ /* 0x000fe200000000ff */
[C---:B------:R-:W-:Y:S01]  /*b0a0*/  FMUL.FTZ R142, R3.reuse, R142 ;  /* 0x0000008e038e7220 */ /* 0x040fe20000410000 */
[C---:B------:R-:W-:Y:S01]  /*b0b0*/  FMUL.FTZ R143, R3.reuse, R143 ;  /* 0x0000008f038f7220 */ /* 0x040fe20000410000 */
[----:B--2---:R-:W-:Y:S01]  /*b0c0*/  FSEL R0, R4, 1, P2 ;  /* 0x3f80000004007808 */ /* 0x004fe20001000000 */
[----:B------:R-:W-:Y:S01]  /*b0d0*/  FMUL.FTZ R150, R3, R150 ;  /* 0x0000009603967220 */ /* 0x000fe20000410000 */
[----:B------:R-:W-:Y:S01]  /*b0e0*/  FSEL R2, R5, 1, P3 ;  /* 0x3f80000005027808 */ /* 0x000fe20001800000 */
[----:B------:R-:W-:Y:S01]  /*b0f0*/  FMUL.FTZ R6, R3, R151 ;  /* 0x0000009703067220 */ /* 0x000fe20000410000 */
[----:B------:R-:W-:Y:S01]  /*b100*/  F2FP.F16.F32.PACK_AB R5, R141, R140 ;  /* 0x0000008c8d05723e */ /* 0x000fe200000000ff */
        /* <DEDUP_REMOVED lines=21> */
[----:B------:R-:W-:Y:S01]  /*b260*/  F2FP.F16.F32.PACK_AB R4, R143, R142 ;  /* 0x0000008e8f04723e */ /* 0x000fe200000000ff */
[----:B------:R1:W-:Y:S01]  /*b270*/  STS [R0], R5 ;  /* 0x0000000500007388 */ /* 0x0003e20000000800 */
[----:B------:R-:W-:-:S02]  /*b280*/  F2FP.F16.F32.PACK_AB R2, R149, R148 ;  /* 0x000000949502723e */ /* 0x000fc400000000ff */
[----:B------:R-:W-:Y:S01]  /*b290*/  IADD3 R3, PT, PT, R0, -R24, RZ ;  /* 0x8000001800037210 */ /* 0x000fe20007ffe0ff */
[----:B------:R-:W-:Y:S01]  /*b2a0*/  STS [R0+0x200], R4 ;  /* 0x0002000400007388 */ /* 0x000fe20000000800 */
        /* <DEDUP_REMOVED lines=14> */
[----:B------:R-:W-:Y:S01]  /*b390*/  STS [R3+0x1010], R14 ;  /* 0x0010100e03007388 */ /* 0x000fe20000000800 */
[----:B-1----:R-:W-:-:S02]  /*b3a0*/  LOP3.LUT R5, R25, 0x40, RZ, 0xc0, !PT ;  /* 0x0000004019057812 */ /* 0x002fc400078ec0ff */
[----:B------:R-:W-:Y:S01]  /*b3b0*/  F2FP.F16.F32.PACK_AB R15, R15, R162 ;  /* 0x000000a20f0f723e */ /* 0x000fe200000000ff */
[----:B------:R1:W-:Y:S01]  /*b3c0*/  STS [R3+0x1210], R13 ;  /* 0x0012100d03007388 */ /* 0x0003e20000000800 */
[----:B------:R-:W-:Y:S02]  /*b3d0*/  F2FP.F16.F32.PACK_AB R16, R16, R160 ;  /* 0x000000a01010723e */ /* 0x000fe400000000ff */
[----:B--2---:R-:W-:Y:S02]  /*b3e0*/  IADD3 R2, PT, PT, R0, -R5, RZ ;  /* 0x8000000500027210 */ /* 0x004fe40007ffe0ff */
[----:B------:R-:W2:Y:S01]  /*b3f0*/  @P1 LDC.64 R4, c[0x0][0x430] ;  /* 0x00010c00ff041b82 */ /* 0x000ea20000000a00 */
[----:B---3--:R3:W2:Y:S02]  /*b400*/  @P5 MUFU.LG2 R6, R19 ;  /* 0x0000001300065308 */ /* 0x0086a40000000c00 */
[----:B------:R3:W-:Y:S04]  /*b410*/  STS [R2+0x20], R12 ;  /* 0x0000200c02007388 */ /* 0x0007e80000000800 */
[----:B------:R-:W-:Y:S01]  /*b420*/  STS [R2+0x220], R11 ;  /* 0x0002200b02007388 */ /* 0x000fe20000000800 */
[----:B----4-:R-:W4:Y:S01]  /*b430*/  @P5 LDC R8, c[0x0][0x458] ;  /* 0x00011600ff085b82 */ /* 0x010f220000000800 */
[----:B-----5:R-:W-:-:S05]  /*b440*/  IADD3 R0, PT, PT, -R24, R2, RZ ;  /* 0x0000000218007210 */ /* 0x020fca0007ffe1ff */
[----:B------:R5:W-:Y:S02]  /*b450*/  STS [R0+0x30], R10 ;  /* 0x0000300a00007388 */ /* 0x000be40000000800 */
[----:B------:R-:W4:Y:S01]  /*b460*/  @P4 LDC R7, c[0x0][0x458] ;  /* 0x00011600ff074b82 */ /* 0x000f220000000800 */
[----:B-1----:R1:W1:Y:S01]  /*b470*/  @P4 MUFU.LG2 R3, R20 ;  /* 0x0000001400034308 */ /* 0x0022620000000c00 */
[----:B------:R-:W-:Y:S04]  /*b480*/  STS [R0+0x230], R9 ;  /* 0x0002300900007388 */ /* 0x000fe80000000800 */
[----:B------:R-:W-:Y:S04]  /*b490*/  STS [R2+0x1020], R18 ;  /* 0x0010201202007388 */ /* 0x000fe80000000800 */
[----:B------:R2:W-:Y:S01]  /*b4a0*/  STS [R2+0x1220], R17 ;  /* 0x0012201102007388 */ /* 0x0005e20000000800 */
[----:B---3--:R3:W1:Y:S03]  /*b4b0*/  @P3 MUFU.LG2 R12, R21 ;  /* 0x00000015000c3308 */ /* 0x0086660000000c00 */
[----:B------:R-:W-:Y:S04]  /*b4c0*/  STS [R0+0x1230], R15 ;  /* 0x0012300f00007388 */ /* 0x000fe80000000800 */
[----:B------:R1:W-:Y:S01]  /*b4d0*/  STS [R0+0x1030], R16 ;  /* 0x0010301000007388 */ /* 0x0003e20000000800 */
[----:B-----5:R-:W3:Y:S01]  /*b4e0*/  LDC.64 R10, c[0x0][0x400] ;  /* 0x00010000ff0a7b82 */ /* 0x020ee20000000a00 */
[----:B--2---:R-:W-:-:S07]  /*b4f0*/  @P1 IMAD R2, R5, R4, RZ ;  /* 0x0000000405021224 */ /* 0x004fce00078e02ff */
[----:B------:R-:W2:Y:S01]  /*b500*/  @P1 LDC R4, c[0x0][0x430] ;  /* 0x00010c00ff041b82 */ /* 0x000ea20000000800 */
[----:B-1----:R-:W-:-:S07]  /*b510*/  @P1 MOV R0, 0x1 ;  /* 0x0000000100001802 */ /* 0x002fce0000000f00 */
[----:B------:R-:W1:Y:S01]  /*b520*/  LDC R15, c[0x0][0x434] ;  /* 0x00010d00ff0f7b82 */ /* 0x000e620000000800 */
[----:B----4-:R-:W-:Y:S05]  /*b530*/  @P1 BRA `(.L_x_295) ;  /* 0x0000000000281947 */ /* 0x010fea0003800000 */
[----:B------:R-:W-:Y:S01]  /*b540*/  ISETP.NE.AND P0, PT, RZ, UR4, PT ;  /* 0x00000004ff007c0c */ /* 0x000fe2000bf05270 */
[----:B------:R-:W4:-:S12]  /*b550*/  LDC R9, c[0x0][0x3e0] ;  /* 0x0000f800ff097b82 */ /* 0x000f180000000800 */
[----:B------:R-:W1:Y:S01]  /*b560*/  @P0 LDC R2, c[0x0][0x454] ;  /* 0x00011500ff020b82 */ /* 0x000e620000000800 */
[----:B--2---:R-:W-:Y:S02]  /*b570*/  @P0 MOV R4, 0x1 ;  /* 0x0000000100040802 */ /* 0x004fe40000000f00 */
[----:B------:R-:W-:-:S05]  /*b580*/  @!P0 MOV R4, 0x1 ;  /* 0x0000000100048802 */ /* 0x000fca0000000f00 */
[----:B------:R-:W4:Y:S08]  /*b590*/  @P0 LDC R0, c[0x0][0x454] ;  /* 0x00011500ff000b82 */ /* 0x000f300000000800 */
[----:B------:R-:W2:Y:S08]  /*b5a0*/  @!P0 LDC R5, c[0x0][0x434] ;  /* 0x00010d00ff058b82 */ /* 0x000eb00000000800 */
[----:B------:R-:W1:Y:S01]  /*b5b0*/  @!P0 LDC R2, c[0x0][0x434] ;  /* 0x00010d00ff028b82 */ /* 0x000e620000000800 */
[----:B----4-:R-:W-:-:S02]  /*b5c0*/  @P0 IMAD R0, R0, R9, RZ ;  /* 0x0000000900000224 */ /* 0x010fc400078e02ff */
[----:B--2---:R-:W-:-:S07]  /*b5d0*/  @!P0 IMAD R0, R5, R9, RZ ;  /* 0x0000000905008224 */ /* 0x004fce00078e02ff */
.L_x_295:
[----:B------:R-:W4:Y:S01]  /*b5e0*/  LDL.LU.64 R16, [R1+0x30] ;  /* 0x0000300001107983 */ /* 0x000f220000300a00 */
[----:B------:R-:W-:Y:S01]  /*b5f0*/  @P4 FMUL.FTZ R3, R3, 0.69314718246459960938 ;  /* 0x3f31721803034820 */ /* 0x000fe20000410000 */
[----:B------:R-:W-:Y:S01]  /*b600*/  ISETP.NE.AND P1, PT, RZ, UR4, !P1 ;  /* 0x00000004ff007c0c */ /* 0x000fe2000cf25270 */
[----:B------:R-:W5:Y:S08]  /*b610*/  @P3 LDC R14, c[0x0][0x458] ;  /* 0x00011600ff0e3b82 */ /* 0x000f700000000800 */
[----:B------:R-:W-:Y:S01]  /*b620*/  BAR.SYNC.DEFER_BLOCKING 0x0 ;  /* 0x0000000000007b1d */ /* 0x000fe20000010000 */
[----:B------:R-:W-:Y:S01]  /*b630*/  MOV R25, 0x7f800000 ;  /* 0x7f80000000197802 */ /* 0x000fe20000000f00 */
[----:B-1----:R-:W-:-:S02]  /*b640*/  IMAD R5, R2, UR6, RZ ;  /* 0x0000000602057c24 */ /* 0x002fc4000f8e02ff */
[----:B------:R-:W-:Y:S01]  /*b650*/  @P4 FFMA.FTZ R25, R38, R7, R3 ;  /* 0x0000000726194223 */ /* 0x000fe20000010003 */
[----:B------:R-:W-:Y:S01]  /*b660*/  @P5 FMUL.FTZ R6, R6, 0.69314718246459960938 ;  /* 0x3f31721806065820 */ /* 0x000fe20000410000 */
[----:B------:R-:W-:Y:S01]  /*b670*/  MOV R3, RZ ;  /* 0x000000ff00037202 */ /* 0x000fe20000000f00 */
[----:B------:R-:W1:Y:S01]  /*b680*/  @P2 MUFU.LG2 R9, R22 ;  /* 0x0000001600092308 */ /* 0x000e620000000c00 */
[----:B------:R-:W4:Y:S01]  /*b690*/  @P2 LDC R13, c[0x0][0x458] ;  /* 0x00011600ff0d2b82 */ /* 0x000f220000000800 */
[----:B------:R-:W2:Y:S01]  /*b6a0*/  S2R R18, SR_CTAID.X ;  /* 0x0000000000127919 */ /* 0x000ea20000002500 */
[----:B------:R-:W-:Y:S01]  /*b6b0*/  MOV R28, 0x7f800000 ;  /* 0x7f800000001c7802 */ /* 0x000fe20000000f00 */
[----:B------:R-:W-:Y:S01]  /*b6c0*/  @P5 FFMA.FTZ R28, R39, R8, R6 ;  /* 0x00000008271c5223 */ /* 0x000fe20000010006 */
[----:B------:R-:W-:Y:S01]  /*b6d0*/  LOP3.LUT P5, RZ, R26, 0x3, RZ, 0xc0, !PT ;  /* 0x000000031aff7812 */ /* 0x000fe200078ac0ff */
[----:B------:R-:W-:Y:S02]  /*b6e0*/  @!P1 IMAD R5, R0, UR7, R5 ;  /* 0x0000000700059c24 */ /* 0x000fe4000f8e0205 */
[----:B------:R-:W-:Y:S01]  /*b6f0*/  @P3 FMUL.FTZ R8, R12, 0.69314718246459960938 ;  /* 0x3f3172180c083820 */ /* 0x000fe20000410000 */
[----:B------:R-:W-:Y:S01]  /*b700*/  BSSY.RECONVERGENT B0, `(.L_x_296) ;  /* 0x0000040000007945 */ /* 0x000fe20003800200 */
[----:B------:R-:W4:Y:S01]  /*b710*/  LDC.64 R30, c[0x0][0x410] ;  /* 0x00010400ff1e7b82 */ /* 0x000f220000000a00 */
[----:B------:R-:W-:-:S07]  /*b720*/  MOV R24, 0x7f800000 ;  /* 0x7f80000000187802 */ /* 0x000fce0000000f00 */
[----:B---3--:R-:W3:Y:S01]  /*b730*/  LDC.64 R20, c[0x0][0x408] ;  /* 0x00010200ff147b82 */ /* 0x008ee20000000a00 */
[----:B------:R3:W3:Y:S01]  /*b740*/  LDS.128 R40, [R194] ;  /* 0x00000000c2287984 */ /* 0x0006e20000000c00 */
[----:B-1----:R-:W-:Y:S01]  /*b750*/  @P2 FMUL.FTZ R7, R9, 0.69314718246459960938 ;  /* 0x3f31721809072820 */ /* 0x002fe20000410000 */
[----:B-----5:R-:W-:Y:S02]  /*b760*/  @P3 FFMA.FTZ R24, R37, R14, R8 ;  /* 0x0000000e25183223 */ /* 0x020fe40000010008 */
[----:B------:R1:W1:Y:S01]  /*b770*/  LDS.128 R32, [R194+0x800] ;  /* 0x00080000c2207984 */ /* 0x0002620000000c00 */
[----:B--2---:R-:W-:-:S05]  /*b780*/  SHF.L.U32 R18, R18, 0x7, RZ ;  /* 0x0000000712127819 */ /* 0x004fca00000006ff */
[----:B------:R-:W-:-:S05]  /*b790*/  IMAD R0, R18, R4, RZ ;  /* 0x0000000412007224 */ /* 0x000fca00078e02ff */
[----:B------:R-:W-:Y:S02]  /*b7a0*/  SHF.R.S32.HI R6, RZ, 0x1f, R0 ;  /* 0x0000001fff067819 */ /* 0x000fe40000011400 */
[----:B----4-:R-:W-:-:S05]  /*b7b0*/  MOV R2, R16 ;  /* 0x0000001000027202 */ /* 0x010fca0000000f00 */
[----:B------:R-:W-:Y:S01]  /*b7c0*/  IMAD.WIDE.U32 R16, R10, UR7, R2 ;  /* 0x000000070a107c25 */ /* 0x000fe2000f8e0002 */
[----:B------:R-:W-:-:S03]  /*b7d0*/  MOV R10, 0x7f800000 ;  /* 0x7f800000000a7802 */ /* 0x000fc60000000f00 */
[----:B------:R-:W-:Y:S01]  /*b7e0*/  @P2 FFMA.FTZ R10, R36, R13, R7 ;  /* 0x0000000d240a2223 */ /* 0x000fe20000010007 */
[----:B------:R-:W-:Y:S02]  /*b7f0*/  IMAD R2, R15, UR7, RZ ;  /* 0x000000070f027c24 */ /* 0x000fe4000f8e02ff */
[----:B------:R-:W-:-:S03]  /*b800*/  IMAD R11, R11, UR7, R17 ;  /* 0x000000070b0b7c24 */ /* 0x000fc6000f8e0211 */
[----:B------:R-:W-:Y:S02]  /*b810*/  SEL R3, R2, RZ, P1 ;  /* 0x000000ff02037207 */ /* 0x000fe40000800000 */
[----:B------:R-:W-:Y:S02]  /*b820*/  SHF.R.S32.HI R2, RZ, 0x1f, R2 ;  /* 0x0000001fff027819 */ /* 0x000fe40000011402 */
[--C-:B------:R-:W-:Y:S02]  /*b830*/  IADD3 R3, P4, P0, R0, R3, R5.reuse ;  /* 0x0000000300037210 */ /* 0x100fe4000789e005 */
[----:B------:R-:W-:Y:S02]  /*b840*/  SEL R2, R2, RZ, P1 ;  /* 0x000000ff02027207 */ /* 0x000fe40000800000 */
[----:B------:R-:W-:-:S04]  /*b850*/  SHF.R.S32.HI R0, RZ, 0x1f, R5 ;  /* 0x0000001fff007819 */ /* 0x000fc80000011405 */
[----:B------:R-:W-:Y:S01]  /*b860*/  IADD3.X R5, PT, PT, R6, R2, R0, P4, P0 ;  /* 0x0000000206057210 */ /* 0x000fe200027e0400 */
[----:B-1-3--:R-:W-:Y:S06]  /*b870*/  @P5 BRA `(.L_x_297) ;  /* 0x0000000000a05947 */ /* 0x00afec0003800000 */
        /* <DEDUP_REMOVED lines=40> */
.L_x_297:
[----:B------:R-:W-:Y:S05]  /*bb00*/  BSYNC.RECONVERGENT B0 ;  /* 0x0000000000007941 */ /* 0x000fea0003800200 */
.L_x_296:
        /* <DEDUP_REMOVED lines=26> */
.L_x_298:
        /* <DEDUP_REMOVED lines=13> */
.L_x_731:


//--------------------- .text._ZN5flash16flash_fwd_kernelI23Flash_fwd_kernel_traitsILi32ELi128ELi128ELi4ELb0ELb0EN7cutlass6half_tE19Flash_kernel_traitsILi32ELi128ELi128ELi4ES3_EELb1ELb1ELb0ELb0ELb0ELb1ELb0ELb0EEEvNS_16Flash_fwd_paramsE --------------------------
	.section	.text._ZN5flash16flash_fwd_kernelI23Flash_fwd_kernel_traitsILi32ELi128ELi128ELi4ELb0ELb0EN7cutlass6half_tE19Flash_kernel_traitsILi32ELi128ELi128ELi4ES3_EELb1ELb1ELb0ELb0ELb0ELb1ELb0ELb0EEEvNS_16Flash_fwd_paramsE,"ax",@progbits
	.align	128
        .global         _ZN5flash16flash_fwd_kernelI23Flash_fwd_kernel_traitsILi32ELi128ELi128ELi4ELb0ELb0EN7cutlass6half_tE19Flash_kernel_traitsILi32ELi128ELi128ELi4ES3_EELb1ELb1ELb0ELb0ELb0ELb1ELb0ELb0EEEvNS_16Flash_fwd_paramsE
        .type           _ZN5flash16flash_fwd_kernelI23Flash_fwd_kernel_traitsILi32ELi128ELi128ELi4ELb0ELb0EN7cutlass6half_tE19Flash_kernel_traitsILi32ELi128ELi128ELi4ES3_EELb1ELb1ELb0ELb0ELb0ELb1ELb0ELb0EEEvNS_16Flash_fwd_paramsE,@function
        .size           _ZN5flash16flash_fwd_kernelI23Flash_fwd_kernel_traitsILi32ELi128ELi128ELi4ELb0ELb0EN7cutlass6half_tE19Flash_kernel_traitsILi32ELi128ELi128ELi4ES3_EELb1ELb1ELb0ELb0ELb0ELb1ELb0ELb0EEEvNS_16Flash_fwd_paramsE,(.L_x_732 - _ZN5flash16flash_fwd_kernelI23Flash_fwd_kernel_traitsILi32ELi128ELi128ELi4ELb0ELb0EN7cutlass6half_tE19Flash_kernel_traitsILi32ELi128ELi128ELi4ES3_EELb1ELb1ELb0ELb0ELb0ELb1ELb0ELb0EEEvNS_16Flash_fwd_paramsE)
        .other          _ZN5flash16flash_fwd_kernelI23Flash_fwd_kernel_traitsILi32ELi128ELi128ELi4ELb0ELb0EN7cutlass6half_tE19Flash_kernel_traitsILi32ELi128ELi128ELi4ES3_EELb1ELb1ELb0ELb0ELb0ELb1ELb0ELb0EEEvNS_16Flash_fwd_paramsE,@"STO_CUDA_ENTRY STV_DEFAULT"
_ZN5flash16flash_fwd_kernelI23Flash_fwd_kernel_traitsILi32ELi128ELi128ELi4ELb0ELb0EN7cutlass6half_tE19Flash_kernel_traitsILi32ELi128ELi128ELi4ES3_EELb1ELb1ELb0ELb0ELb0ELb1ELb0ELb0EEEvNS_16Flash_fwd_paramsE:
.text._ZN5flash16flash_fwd_kernelI23Flash_fwd_kernel_traitsILi32ELi128ELi128ELi4ELb0ELb0EN7cutlass6half_tE19Flash_kernel_traitsILi32ELi128ELi128ELi4ES3_EELb1ELb1ELb0ELb0ELb0ELb1ELb0ELb0EEEvNS_16Flash_fwd_paramsE:
        /* <DEDUP_REMOVED lines=9> */
[----:B--2---:R-:W-:Y:S01]  /*0090*/  ISETP.NE.AND P2, PT, RZ, UR4, PT ;  /* 0x00000004ff007c0c */ /* 0x004fe2000bf45270 */
[----:B------:R-:W2:Y:S01]  /*00a0*/  S2R R161, SR_CTAID.Z ;  /* 0x0000000000a17919 */ /* 0x000ea20000002700 */
[----:B------:R-:W2:Y:S01]  /*00b0*/  S2R R160, SR_TID.X ;  /* 0x0000000000a07919 */ /* 0x000ea20000002100 */
[----:B-1----:R-:W-:-:S02]  /*00c0*/  IMAD.U32 R10, RZ, RZ, UR18 ;  /* 0x00000012ff0a7e24 */ /* 0x002fc4000f8e00ff */
[----:B------:R-:W2:Y:S01]  /*00d0*/  S2UR UR8, SR_CTAID.X ;  /* 0x00000000000879c3 */ /* 0x000ea20000002500 */
[----:B------:R-:W-:Y:S01]  /*00e0*/  IMAD.U32 R11, RZ, RZ, UR19 ;  /* 0x00000013ff0b7e24 */ /* 0x000fe2000f8e00ff */
[----:B------:R-:W1:Y:S06]  /*00f0*/  LDCU.64 UR4, c[0x0][0x460] ;  /* 0x00008c00ff0477ac */ /* 0x000e6c0008000a00 */
[----:B----4-:R-:W4:Y:S01]  /*0100*/  @P2 LDG.E.64 R10, desc[UR16][R10.64] ;  /* 0x000000100a0a2981 */ /* 0x010f22000c1e1b00 */
[----:B---3--:R-:W-:Y:S02]  /*0110*/  @P2 IMAD.MOV.U32 R2, RZ, RZ, R7 ;  /* 0x000000ffff022224 */ /* 0x008fe400078e0007 */
[----:B------:R-:W-:-:S05]  /*0120*/  @P2 IMAD.MOV.U32 R3, RZ, RZ, R6 ;  /* 0x000000ffff032224 */ /* 0x000fca00078e0006 */
[----:B------:R3:W4:Y:S01]  /*0130*/  @P2 LDG.E.64 R8, desc[UR16][R2.64] ;  /* 0x0000001002082981 */ /* 0x000722000c1e1b00 */
[----:B-1----:R-:W-:Y:S01]  /*0140*/  UISETP.NE.U32.AND UP0, UPT, UR4, URZ, UPT ;  /* 0x000000ff0400728c */ /* 0x002fe2000bf05070 */
[----:B------:R-:W-:-:S03]  /*0150*/  ISETP.NE.U32.AND P5, PT, RZ, UR4, PT ;  /* 0x00000004ff007c0c */ /* 0x000fc6000bfa5070 */
[----:B------:R-:W-:Y:S01]  /*0160*/  UISETP.NE.AND.EX UP0, UPT, UR5, URZ, UPT, UP0 ;  /* 0x000000ff0500728c */ /* 0x000fe2000bf05300 */
[----:B------:R-:W-:Y:S01]  /*0170*/  ISETP.NE.AND.EX P5, PT, RZ, UR5, PT, P5 ;  /* 0x00000005ff007c0c */ /* 0x000fe2000bfa5350 */
[----:B------:R-:W1:Y:S01]  /*0180*/  LDCU.64 UR4, c[0x0][0x478] ;  /* 0x00008f00ff0477ac */ /* 0x000e620008000a00 */
[----:B--2---:R-:W-:Y:S02]  /*0190*/  LOP3.LUT R0, R161, UR8, R162, 0xfe, !PT ;  /* 0x00000008a1007c12 */ /* 0x004fe4000f8efea2 */
[----:B------:R-:W-:Y:S02]  /*01a0*/  ISETP.NE.U32.AND P4, PT, RZ, UR6, PT ;  /* 0x00000006ff007c0c */ /* 0x000fe4000bf85070 */
[----:B------:R-:W-:Y:S02]  /*01b0*/  LOP3.LUT P3, RZ, R0, R160, RZ, 0xfc, !PT ;  /* 0x000000a000ff7212 */ /* 0x000fe4000786fcff */
[----:B------:R-:W2:Y:S01]  /*01c0*/  @P2 LDC R0, c[0x0][0x520] ;  /* 0x00014800ff002b82 */ /* 0x000ea20000000800 */
[----:B------:R-:W-:-:S07]  /*01d0*/  PLOP3.LUT P0, PT, PT, PT, UP0, 0x80, 0x8 ;  /* 0x000000000008781c */ /* 0x000fce0003f0f008 */
[----:B---3--:R-:W3:Y:S08]  /*01e0*/  LDC.64 R2, c[0x0][0x460] ;  /* 0x00011800ff027b82 */ /* 0x008ef00000000a00 */
[----:B------:R-:W1:Y:S01]  /*01f0*/  @!P3 LDC.64 R4, c[0x0][0x528] ;  /* 0x00014a00ff04bb82 */ /* 0x000e620000000a00 */
[----:B------:R-:W-:Y:S01]  /*0200*/  ISETP.NE.AND.EX P4, PT, RZ, UR7, PT, P4 ;  /* 0x00000007ff007c0c */ /* 0x000fe2000bf85340 */
[----:B---3--:R-:W-:Y:S01]  /*0210*/  IMAD.WIDE.U32 R2, R162, 0x4, R2 ;  /* 0x00000004a2027825 */ /* 0x008fe200078e0002 */
[----:B----4-:R-:W-:-:S02]  /*0220*/  @P2 R2UR UR18, R10 ;  /* 0x000000000a1222ca */ /* 0x010fc400000e0000 */
[----:B------:R-:W-:Y:S02]  /*0230*/  @P2 R2UR UR19, R11 ;  /* 0x000000000b1322ca */ /* 0x000fe400000e0000 */
[----:B--2---:R-:W-:-:S05]  /*0240*/  @P2 IADD3 R7, P1, PT, R8, R0, RZ ;  /* 0x0000000008072210 */ /* 0x004fca0007f3e0ff */
[----:B------:R-:W-:-:S04]  /*0250*/  @P2 IMAD.X R6, RZ, RZ, R9, P1 ;  /* 0x000000ffff062224 */ /* 0x000fc800008e0609 */
[----:B------:R-:W-:Y:S02]  /*0260*/  IMAD.U32 R10, RZ, RZ, UR18 ;  /* 0x00000012ff0a7e24 */ /* 0x000fe4000f8e00ff */
[----:B------:R-:W-:Y:S02]  /*0270*/  IMAD.U32 R11, RZ, RZ, UR19 ;  /* 0x00000013ff0b7e24 */ /* 0x000fe4000f8e00ff */
[----:B------:R-:W-:Y:S02]  /*0280*/  @!P3 IMAD.MOV.U32 R8, RZ, RZ, R7 ;  /* 0x000000ffff08b224 */ /* 0x000fe400078e0007 */
[----:B------:R-:W-:Y:S01]  /*0290*/  @!P3 IMAD.MOV.U32 R9, RZ, RZ, R6 ;  /* 0x000000ffff09b224 */ /* 0x000fe200078e0006 */
[----:B-1----:R1:W-:Y:S04]  /*02a0*/  @!P3 STG.E.64 desc[UR16][R4.64], R10 ;  /* 0x0000000a0400b986 */ /* 0x0023e8000c101b10 */
[----:B------:R2:W-:Y:S01]  /*02b0*/  @!P3 STG.E.64 desc[UR16][R4.64+0x8], R8 ;  /* 0x000008080400b986 */ /* 0x0005e2000c101b10 */
[----:B------:R-:W-:Y:S01]  /*02c0*/  ISETP.NE.U32.AND P3, PT, RZ, UR4, PT ;  /* 0x00000004ff007c0c */ /* 0x000fe2000bf65070 */
[----:B------:R-:W-:-:S03]  /*02d0*/  IMAD.MOV.U32 R0, RZ, RZ, RZ ;  /* 0x000000ffff007224 */ /* 0x000fc600078e00ff */
[----:B------:R-:W-:Y:S01]  /*02e0*/  ISETP.NE.AND.EX P3, PT, RZ, UR5, PT, P3 ;  /* 0x00000005ff007c0c */ /* 0x000fe2000bf65330 */
[----:B-1----:R-:W-:Y:S01]  /*02f0*/  IMAD.SHL.U32 R10, R162, 0x4, RZ ;  /* 0x00000004a20a7824 */ /* 0x002fe200078e00ff */
[----:B--2---:R-:W2:Y:S04]  /*0300*/  @P5 LDG.E R4, desc[UR16][R2.64] ;  /* 0x0000001002045981 */ /* 0x004ea8000c1e1900 */
[----:B------:R-:W-:-:S07]  /*0310*/  @P4 IADD3 R8, P2, PT, R10, UR6, RZ ;  /* 0x000000060a084c10 */ /* 0x000fce000ff5e0ff */
[----:B------:R-:W-:Y:S01]  /*0320*/  @P3 IADD3 R196, P1, PT, R10, UR4, RZ ;  /* 0x000000040ac43c10 */ /* 0x000fe2000ff3e0ff */
[----:B------:R-:W1:Y:S01]  /*0330*/  LDCU.U8 UR4, c[0x0][0x532] ;  /* 0x0000a640ff0477ac */ /* 0x000e620008000000 */
[----:B------:R3:W4:Y:S02]  /*0340*/  @P0 LDG.E R3, desc[UR16][R2.64+0x4] ;  /* 0x0000041002030981 */ /* 0x000724000c1e1900 */
[----:B---3--:R-:W-:-:S04]  /*0350*/  SHF.R.U32.HI R2, RZ, 0x1e, R162 ;  /* 0x0000001eff027819 */ /* 0x008fc800000116a2 */
[C---:B------:R-:W-:Y:S02]  /*0360*/  @P4 IADD3.X R9, PT, PT, R2.reuse, UR7, RZ, P2, !PT ;  /* 0x0000000702094c10 */ /* 0x040fe400097fe4ff */
[----:B------:R-:W-:-:S03]  /*0370*/  @P3 IADD3.X R197, PT, PT, R2, UR5, RZ, P1, !PT ;  /* 0x0000000502c53c10 */ /* 0x000fc60008ffe4ff */
[----:B------:R3:W5:Y:S01]  /*0380*/  @P4 LDG.E R0, desc[UR16][R8.64] ;  /* 0x0000001008004981 */ /* 0x000762000c1e1900 */
[----:B-1----:R-:W-:-:S03]  /*0390*/  ISETP.NE.AND P2, PT, RZ, UR4, PT ;  /* 0x00000004ff007c0c */ /* 0x002fc6000bf45270 */
[----:B------:R1:W5:Y:S01]  /*03a0*/  @P3 LDG.E R196, desc[UR16][R196.64] ;  /* 0x00000010c4c43981 */ /* 0x000362000c1e1900 */
[----:B---3--:R-:W3:Y:S02]  /*03b0*/  LDC.64 R8, c[0x0][0x468] ;  /* 0x00011a00ff087b82 */ /* 0x008ee40000000a00 */
[----:B---3--:R-:W-:Y:S02]  /*03c0*/  ISETP.EQ.U32.AND P4, PT, R8, RZ, PT ;  /* 0x000000ff0800720c */ /* 0x008fe40003f82070 */
[----:B------:R-:W-:Y:S02]  /*03d0*/  IADD3 R10, P1, PT, R10, R8, RZ ;  /* 0x000000080a0a7210 */ /* 0x000fe40007f3e0ff */
[----:B------:R-:W-:-:S03]  /*03e0*/  ISETP.EQ.OR.EX P4, PT, R9, RZ, !P2, P4 ;  /* 0x000000ff0900720c */ /* 0x000fc60005782740 */
[----:B------:R-:W-:Y:S02]  /*03f0*/  IMAD.X R11, R2, 0x1, R9, P1 ;  /* 0x00000001020b7824 */ /* 0x000fe400008e0609 */
[----:B------:R-:W-:-:S08]  /*0400*/  IMAD.MOV.U32 R2, RZ, RZ, -0x1 ;  /* 0xffffffffff027424 */ /* 0x000fd000078e00ff */
[----:B------:R1:W5:Y:S01]  /*0410*/  @!P4 LDG.E R2, desc[UR16][R10.64] ;  /* 0x000000100a02c981 */ /* 0x000362000c1e1900 */
[----:B------:R-:W-:Y:S01]  /*0420*/  ISETP.NE.U32.AND P1, PT, R8, RZ, PT ;  /* 0x000000ff0800720c */ /* 0x000fe20003f25070 */
[----:B------:R-:W3:Y:S01]  /*0430*/  @!UP0 LDCU UR15, c[0x0][0x434] ;  /* 0x00008680ff0f87ac */ /* 0x000ee20008000800 */
[----:B------:R-:W1:Y:S02]  /*0440*/  @!P3 LDC R8, c[0x0][0x43c] ;  /* 0x00010f00ff08bb82 */ /* 0x000e640000000800 */
[----:B------:R-:W-:Y:S01]  /*0450*/  ISETP.NE.AND.EX P1, PT, R9, RZ, PT, P1 ;  /* 0x000000ff0900720c */ /* 0x000fe20003f25310 */
[----:B------:R-:W-:Y:S01]  /*0460*/  UMOV UR13, 0xffffffff ;  /* 0xffffffff000d7882 */ /* 0x000fe20000000000 */
[----:B------:R-:W-:-:S11]  /*0470*/  USHF.L.U32 UR14, UR8, 0x7, URZ ;  /* 0x00000007080e7899 */ /* 0x000fd600080006ff */
[----:B------:R-:W1:Y:S01]  /*0480*/  @!P1 LDC R9, c[0x0][0x438] ;  /* 0x00010e00ff099b82 */ /* 0x000e620000000800 */
[----:B--2---:R-:W-:-:S07]  /*0490*/  @P5 R2UR UR13, R4 ;  /* 0x00000000040d52ca */ /* 0x004fce00000e0000 */
[----:B------:R-:W2:Y:S01]  /*04a0*/  @!P3 LDC.64 R4, c[0x0][0x488] ;  /* 0x00012200ff04bb82 */ /* 0x000ea20000000a00 */
[----:B----4-:R-:W-:-:S13]  /*04b0*/  @P0 R2UR UR4, R3 ;  /* 0x00000000030402ca */ /* 0x010fda00000e0000 */
[----:B---3--:R-:W-:-:S04]  /*04c0*/  @UP0 UIADD3 UR15, UPT, UPT, UR4, -UR13, URZ ;  /* 0x8000000d040f0290 */ /* 0x008fc8000fffe0ff */
[----:B------:R-:W-:-:S06]  /*04d0*/  UISETP.GT.AND UP0, UPT, UR15, UR14, UPT ;  /* 0x0000000e0f00728c */ /* 0x000fcc000bf04270 */
[----:B------:R-:W-:Y:S01]  /*04e0*/  PLOP3.LUT P0, PT, PT, PT, UP0, 0x80, 0x8 ;  /* 0x000000000008781c */ /* 0x000fe20003f0f008 */
[----:B-1----:R-:W-:-:S12]  /*04f0*/  @!P1 BRA `(.L_x_299) ;  /* 0x00000000000c9947 */ /* 0x002fd80003800000 */
[----:B------:R-:W3:Y:S02]  /*0500*/  @P2 LDG.E R9, desc[UR16][R10.64+0x4] ;  /* 0x000004100a092981 */ /* 0x000ee4000c1e1900 */
[----:B---3-5:R-:W-:-:S06]  /*0510*/  @P2 IADD3 R9, PT, PT, R9, -R2, RZ ;  /* 0x8000000209092210 */ /* 0x028fcc0007ffe0ff */
[----:B------:R1:W5:Y:S02]  /*0520*/  @!P2 LDG.E R9, desc[UR16][R10.64] ;  /* 0x000000100a09a981 */ /* 0x000364000c1e1900 */
.L_x_299:
[----:B------:R-:W-:Y:S05]  /*0530*/  @!P0 EXIT ;  /* 0x000000000000894d */ /* 0x000fea0003800000 */
[----:B------:R-:W3:Y:S01]  /*0540*/  LDC R3, c[0x0][0x508] ;  /* 0x00014200ff037b82 */ /* 0x000ee20000000800 */
[----:B--2---:R-:W-:Y:S01]  /*0550*/  @!P3 ISETP.NE.U32.AND P0, PT, R4, RZ, PT ;  /* 0x000000ff0400b20c */ /* 0x004fe20003f05070 */
[----:B-----5:R-:W-:Y:S01]  /*0560*/  @P3 IMAD.IADD R196, R196, 0x1, -R0 ;  /* 0x00000001c4c43824 */ /* 0x020fe200078e0a00 */
[----:B------:R-:W-:Y:S02]  /*0570*/  UIADD3 UR4, UPT, UPT, UR8, 0x1, URZ ;  /* 0x0000000108047890 */ /* 0x000fe4000fffe0ff */
[----:B------:R-:W-:Y:S02]  /*0580*/  @!P3 ISETP.NE.AND.EX P0, PT, R5, RZ, PT, P0 ;  /* 0x000000ff0500b20c */ /* 0x000fe40003f05300 */
[----:B------:R-:W-:Y:S02]  /*0590*/  ULEA UR4, UR4, -UR15, 0x7 ;  /* 0x8000000f04047291 */ /* 0x000fe4000f8e38ff */
[----:B------:R-:W-:-:S04]  /*05a0*/  @!P3 SEL R8, R8, RZ, P0 ;  /* 0x000000ff0808b207 */ /* 0x000fc80000000000 */
[----:B------:R-:W-:-:S05]  /*05b0*/  @!P3 IADD3 R196, PT, PT, R8, R9, -R0 ;  /* 0x0000000908c4b210 */ /* 0x000fca0007ffe800 */
[----:B------:R-:W-:-:S05]  /*05c0*/  VIADD R9, R196, 0x7f ;  /* 0x0000007fc4097836 */ /* 0x000fca0000000000 */
[----:B------:R-:W-:Y:S02]  /*05d0*/  SHF.R.S32.HI R8, RZ, 0x1f, R9 ;  /* 0x0000001fff087819 */ /* 0x000fe40000011409 */
[----:B---3--:R-:W-:Y:S02]  /*05e0*/  IADD3 R5, PT, PT, R9, UR4, R3 ;  /* 0x0000000409057c10 */ /* 0x008fe4000fffe003 */
        /* <DEDUP_REMOVED lines=9> */
[----:B------:R-:W-:-:S06]  /*0680*/  UISETP.NE.AND UP0, UPT, UR13, -0x1, UPT ;  /* 0xffffffff0d00788c */ /* 0x000fcc000bf05270 */
[----:B------:R-:W-:Y:S01]  /*0690*/  PLOP3.LUT P2, PT, PT, PT, UP0, 0x80, 0x8 ;  /* 0x000000000008781c */ /* 0x000fe20003f4f008 */
[----:B------:R-:W3:Y:S08]  /*06a0*/  LDC.U8 R9, c[0x0][0x548] ;  /* 0x00015200ff097b82 */ /* 0x000ef00000000000 */
[----:B------:R-:W4:Y:S01]  /*06b0*/  LDC R8, c[0x0][0x434] ;  /* 0x00010d00ff087b82 */ /* 0x000f220000000800 */
[----:B--2---:R-:W-:-:S07]  /*06c0*/  ISETP.NE.AND P1, PT, R0, RZ, PT ;  /* 0x000000ff0000720c */ /* 0x004fce0003f25270 */
[----:B------:R-:W1:Y:S01]  /*06d0*/  @!P2 LDC.64 R6, c[0x0][0x400] ;  /* 0x00010000ff06ab82 */ /* 0x000e620000000a00 */
[----:B---3--:R-:W-:-:S07]  /*06e0*/  ISETP.NE.AND P0, PT, R9, RZ, !P1 ;  /* 0x000000ff0900720c */ /* 0x008fce0004f05270 */
[----:B------:R-:W2:Y:S08]  /*06f0*/  @P2 LDC.64 R4, c[0x0][0x408] ;  /* 0x00010200ff042b82 */ /* 0x000eb00000000a00 */
[----:B------:R-:W3:Y:S08]  /*0700*/  @P1 LDC.64 R2, c[0x0][0x430] ;  /* 0x00010c00ff021b82 */ /* 0x000ef00000000a00 */
[----:B------:R-:W4:Y:S01]  /*0710*/  @P1 LDC R0, c[0x0][0x430] ;  /* 0x00010c00ff001b82 */ /* 0x000f220000000800 */
[----:B-1----:R-:W-:-:S04]  /*0720*/  @!P2 IMAD.WIDE.U32 R10, R162, R6, RZ ;  /* 0x00000006a20aa225 */ /* 0x002fc800078e00ff */
[----:B------:R-:W-:Y:S02]  /*0730*/  @!P2 IMAD R7, R162, R7, R11 ;  /* 0x00000007a207a224 */ /* 0x000fe400078e020b */
[----:B--2---:R-:W-:-:S04]  /*0740*/  @P2 IMAD.WIDE.U32 R14, R4, UR13, RZ ;  /* 0x0000000d040e2c25 */ /* 0x004fc8000f8e00ff */
[----:B------:R-:W-:Y:S02]  /*0750*/  @P2 IMAD R7, R5, UR13, R15 ;  /* 0x0000000d05072c24 */ /* 0x000fe4000f8e020f */
[----:B---3--:R-:W-:Y:S01]  /*0760*/  @P1 IMAD R3, R2, R3, RZ ;  /* 0x0000000302031224 */ /* 0x008fe200078e02ff */
[----:B------:R-:W-:Y:S01]  /*0770*/  @P1 MOV R2, 0x1 ;  /* 0x0000000100021802 */ /* 0x000fe20000000f00 */
[----:B------:R-:W-:Y:S06]  /*0780*/  @P1 BRA `(.L_x_301) ;  /* 0x0000000000281947 */ /* 0x000fec0003800000 */
[----:B------:R-:W-:Y:S01]  /*0790*/  ISETP.NE.AND P1, PT, R9, RZ, PT ;  /* 0x000000ff0900720c */ /* 0x000fe20003f25270 */
[----:B------:R-:W1:-:S12]  /*07a0*/  LDC R5, c[0x0][0x3e0] ;  /* 0x0000f800ff057b82 */ /* 0x000e580000000800 */
[----:B------:R-:W2:Y:S01]  /*07b0*/  @P1 LDC R3, c[0x0][0x454] ;  /* 0x00011500ff031b82 */ /* 0x000ea20000000800 */
[----:B----4-:R-:W-:Y:S02]  /*07c0*/  @P1 MOV R0, 0x1 ;  /* 0x0000000100001802 */ /* 0x010fe40000000f00 */
[----:B------:R-:W-:-:S05]  /*07d0*/  @!P1 MOV R0, 0x1 ;  /* 0x0000000100009802 */ /* 0x000fca0000000f00 */
[----:B------:R-:W1:Y:S08]  /*07e0*/  @P1 LDC R2, c[0x0][0x454] ;  /* 0x00011500ff021b82 */ /* 0x000e700000000800 */
[----:B------:R-:W3:Y:S08]  /*07f0*/  @!P1 LDC R4, c[0x0][0x434] ;  /* 0x00010d00ff049b82 */ /* 0x000ef00000000800 */
[----:B------:R-:W4:Y:S01]  /*0800*/  @!P1 LDC R3, c[0x0][0x434] ;  /* 0x00010d00ff039b82 */ /* 0x000f220000000800 */
[----:B-1----:R-:W-:-:S02]  /*0810*/  @P1 IMAD R2, R2, R5, RZ ;  /* 0x0000000502021224 */ /* 0x002fc400078e02ff */
[----:B--23--:R-:W-:-:S07]  /*0820*/  @!P1 IMAD R2, R4, R5, RZ ;  /* 0x0000000504029224 */ /* 0x00cfce00078e02ff */
.L_x_301:
[----:B------:R-:W-:Y:S01]  /*0830*/  UISETP.NE.AND UP0, UPT, UR13, -0x1, UPT ;  /* 0xffffffff0d00788c */ /* 0x000fe2000bf05270 */
[----:B------:R-:W1:Y:S01]  /*0840*/  S2R R12, SR_CTAID.X ;  /* 0x00000000000c7919 */ /* 0x000e620000002500 */
[----:B----4-:R-:W-:Y:S01]  /*0850*/  IMAD R8, R162, R8, RZ ;  /* 0x00000008a2087224 */ /* 0x010fe200078e02ff */
[----:B------:R-:W2:Y:S01]  /*0860*/  LDCU.64 UR4, c[0x0][0x410] ;  /* 0x00008200ff0477ac */ /* 0x000ea20008000a00 */
[----:B------:R-:W-:Y:S01]  /*0870*/  IMAD R4, R161, R3, RZ ;  /* 0x00000003a1047224 */ /* 0x000fe200078e02ff */
[----:B------:R-:W-:Y:S01]  /*0880*/  BSSY.RECONVERGENT B0, `(.L_x_302) ;  /* 0x000002c000007945 */ /* 0x000fe20003800200 */
[----:B------:R-:W-:Y:S01]  /*0890*/  PLOP3.LUT P1, PT, PT, PT, UP0, 0x80, 0x8 ;  /* 0x000000000008781c */ /* 0x000fe20003f2f008 */
[----:B------:R-:W-:Y:S02]  /*08a0*/  IMAD.SHL.U32 R11, R160, 0x8, RZ ;  /* 0x00000008a00b7824 */ /* 0x000fe400078e00ff */
[----:B------:R-:W-:Y:S01]  /*08b0*/  @!P0 IMAD R4, R162, R2, R4 ;  /* 0x00000002a2048224 */ /* 0x000fe200078e0204 */
[----:B------:R-:W-:Y:S01]  /*08c0*/  SEL R8, R8, UR13, !P1 ;  /* 0x0000000d08087c07 */ /* 0x000fe2000c800000 */
[----:B------:R-:W-:Y:S01]  /*08d0*/  IMAD R2, R0, UR14, RZ ;  /* 0x0000000e00027c24 */ /* 0x000fe2000f8e02ff */
[----:B------:R-:W-:Y:S01]  /*08e0*/  UIADD3 UR14, UPT, UPT, -UR14, UR15, URZ ;  /* 0x0000000f0e0e7290 */ /* 0x000fe2000fffe1ff */
[----:B------:R-:W-:Y:S01]  /*08f0*/  @P2 IMAD.MOV.U32 R10, RZ, RZ, R14 ;  /* 0x000000ffff0a2224 */ /* 0x000fe200078e000e */
[----:B------:R-:W-:Y:S01]  /*0900*/  SEL R3, R8, RZ, P0 ;  /* 0x000000ff08037207 */ /* 0x000fe20000000000 */
[----:B------:R-:W-:Y:S01]  /*0910*/  IMAD.MOV.U32 R9, RZ, RZ, RZ ;  /* 0x000000ffff097224 */ /* 0x000fe200078e00ff */
[----:B------:R-:W-:-:S02]  /*0920*/  SHF.R.S32.HI R6, RZ, 0x1f, R8 ;  /* 0x0000001fff067819 */ /* 0x000fc40000011408 */
[----:B------:R-:W-:Y:S02]  /*0930*/  LOP3.LUT R11, R11, 0x18, RZ, 0xc0, !PT ;  /* 0x000000180b0b7812 */ /* 0x000fe400078ec0ff */
[----:B------:R-:W-:Y:S02]  /*0940*/  SHF.R.U32.HI R8, RZ, 0x2, R160 ;  /* 0x00000002ff087819 */ /* 0x000fe400000116a0 */
[--C-:B------:R-:W-:Y:S02]  /*0950*/  IADD3 R3, P2, P1, R2, R3, R4.reuse ;  /* 0x0000000302037210 */ /* 0x100fe4000795e004 */
[----:B------:R-:W-:Y:S02]  /*0960*/  SHF.R.S32.HI R5, RZ, 0x1f, R4 ;  /* 0x0000001fff057819 */ /* 0x000fe40000011404 */
[----:B------:R-:W-:Y:S01]  /*0970*/  SEL R4, R6, RZ, P0 ;  /* 0x000000ff06047207 */ /* 0x000fe20000000000 */
[----:B------:R-:W-:Y:S01]  /*0980*/  VIADD R6, R8, 0x20 ;  /* 0x0000002008067836 */ /* 0x000fe20000000000 */
[----:B------:R-:W-:-:S02]  /*0990*/  IADD3 R10, P0, PT, R11, R10, RZ ;  /* 0x0000000a0b0a7210 */ /* 0x000fc40007f1e0ff */
[----:B------:R-:W-:Y:S02]  /*09a0*/  ISETP.GE.AND P3, PT, R8, UR14, PT ;  /* 0x0000000e08007c0c */ /* 0x000fe4000bf66270 */
[----:B------:R-:W-:Y:S01]  /*09b0*/  SHF.R.S32.HI R2, RZ, 0x1f, R2 ;  /* 0x0000001fff027819 */ /* 0x000fe20000011402 */
[----:B------:R-:W-:Y:S01]  /*09c0*/  IMAD.X R11, RZ, RZ, R7, P0 ;  /* 0x000000ffff0b7224 */ /* 0x000fe200000e0607 */
[----:B------:R-:W-:Y:S01]  /*09d0*/  LOP3.LUT P6, R160, R160, 0x3, RZ, 0xc0, !PT ;  /* 0x00000003a0a07812 */ /* 0x000fe200078cc0ff */
[----:B-1----:R-:W-:Y:S01]  /*09e0*/  IMAD.WIDE.U32 R12, R12, 0x80, R8 ;  /* 0x000000800c0c7825 */ /* 0x002fe200078e0008 */
[----:B------:R-:W-:Y:S02]  /*09f0*/  IADD3.X R2, PT, PT, R2, R4, R5, P2, P1 ;  /* 0x0000000402027210 */ /* 0x000fe400017e2405 */
[----:B------:R-:W-:Y:S01]  /*0a00*/  ISETP.GE.AND P0, PT, R6, UR14, PT ;  /* 0x0000000e06007c0c */ /* 0x000fe2000bf06270 */
[----:B------:R-:W-:Y:S02]  /*0a10*/  VIADD R5, R8, 0x40 ;  /* 0x0000004008057836 */ /* 0x000fe40000000000 */
[----:B--2---:R-:W-:Y:S01]  /*0a20*/  IMAD.WIDE.U32 R10, R161, UR4, R10 ;  /* 0x00000004a10a7c25 */ /* 0x004fe2000f8e000a */
[----:B------:R-:W-:-:S02]  /*0a30*/  ISETP.NE.OR P5, PT, R160, RZ, P0 ;  /* 0x000000ffa000720c */ /* 0x000fc400007a5670 */
[----:B------:R-:W-:Y:S01]  /*0a40*/  ISETP.GE.AND P2, PT, R5, UR14, PT ;  /* 0x0000000e05007c0c */ /* 0x000fe2000bf46270 */
[----:B------:R-:W-:Y:S02]  /*0a50*/  VIADD R4, R8, 0x60 ;  /* 0x0000006008047836 */ /* 0x000fe40000000000 */
[----:B------:R-:W-:Y:S01]  /*0a60*/  IMAD R15, R161, UR5, R11 ;  /* 0x00000005a10f7c24 */ /* 0x000fe2000f8e020b */
[----:B------:R-:W-:Y:S02]  /*0a70*/  ISETP.NE.OR P4, PT, R160, RZ, P2 ;  /* 0x000000ffa000720c */ /* 0x000fe40001785670 */
[----:B------:R-:W-:Y:S01]  /*0a80*/  ISETP.GE.AND P1, PT, R4, UR14, PT ;  /* 0x0000000e04007c0c */ /* 0x000fe2000bf26270 */
        /* <DEDUP_REMOVED lines=11> */
.L_x_303:
[----:B------:R-:W-:Y:S05]  /*0b40*/  BSYNC.RECONVERGENT B0 ;  /* 0x0000000000007941 */ /* 0x000fea0003800200 */
.L_x_302:
[----:B------:R-:W-:Y:S01]  /*0b50*/  BSSY.RECONVERGENT B0, `(.L_x_304) ;  /* 0x0000011000007945 */ /* 0x000fe20003800200 */
[----:B------:R-:W-:Y:S02]  /*0b60*/  ISETP.NE.OR P3, PT, R160, RZ, P1 ;  /* 0x000000ffa000720c */ /* 0x000fe40000f65670 */
[----:B------:R-:W-:Y:S01]  /*0b70*/  ISETP.GE.OR P6, PT, R8, UR14, P6 ;  /* 0x0000000e08007c0c */ /* 0x000fe2000b7c6670 */
[----:B------:R-:W-:-:S12]  /*0b80*/  @P0 BRA `(.L_x_305) ;  /* 0x0000000000340947 */ /* 0x000fd80003800000 */
[----:B------:R-:W2:Y:S01]  /*0b90*/  LDCU.64 UR6, c[0x0][0x408] ;  /* 0x00008100ff0677ac */ /* 0x000ea20008000a00 */
[----:B------:R-:W-:Y:S01]  /*0ba0*/  IADD3 R16, P0, PT, R12, 0x20, RZ ;  /* 0x000000200c107810 */ /* 0x000fe20007f1e0ff */
[----:B-1----:R-:W-:Y:S01]  /*0bb0*/  IMAD.MOV.U32 R18, RZ, RZ, R10 ;  /* 0x000000ffff127224 */ /* 0x002fe200078e000a */
        /* <DEDUP_REMOVED lines=10> */
.L_x_305:
[----:B------:R-:W-:Y:S05]  /*0c60*/  BSYNC.RECONVERGENT B0 ;  /* 0x0000000000007941 */ /* 0x000fea0003800200 */
.L_x_304:
[----:B------:R-:W-:Y:S04]  /*0c70*/  BSSY.RECONVERGENT B0, `(.L_x_306) ;  /* 0x000000f000007945 */ /* 0x000fe80003800200 */
[----:B------:R-:W-:Y:S05]  /*0c80*/  @P2 BRA `(.L_x_307) ;  /* 0x0000000000342947 */ /* 0x000fea0003800000 */
[----:B------:R-:W3:Y:S01]  /*0c90*/  LDCU.64 UR6, c[0x0][0x408] ;  /* 0x00008100ff0677ac */ /* 0x000ee20008000a00 */
[----:B--2---:R-:W-:Y:S01]  /*0ca0*/  IADD3 R16, P0, PT, R12, 0x40, RZ ;  /* 0x000000400c107810 */ /* 0x004fe20007f1e0ff */
[----:B-1----:R-:W-:Y:S01]  /*0cb0*/  IMAD.MOV.U32 R18, RZ, RZ, R10 ;  /* 0x000000ffff127224 */ /* 0x002fe200078e000a */
[----:B------:R-:W-:Y:S01]  /*0cc0*/  MOV R19, R15 ;  /* 0x0000000f00137202 */ /* 0x000fe20000000f00 */
[----:B------:R-:W1:Y:S02]  /*0cd0*/  LDCU.64 UR4, c[0x0][0x3f0] ;  /* 0x00007e00ff0477ac */ /* 0x000e640008000a00 */
[----:B------:R-:W-:-:S04]  /*0ce0*/  IMAD.X R7, RZ, RZ, R13, P0 ;  /* 0x000000ffff077224 */ /* 0x000fc800000e060d */
[----:B---3--:R-:W-:Y:S02]  /*0cf0*/  IMAD R7, R7, UR6, RZ ;  /* 0x0000000607077c24 */ /* 0x008fe4000f8e02ff */
[----:B------:R-:W-:-:S04]  /*0d00*/  IMAD.WIDE.U32 R18, R16, UR6, R18 ;  /* 0x0000000610127c25 */ /* 0x000fc8000f8e0012 */
[----:B------:R-:W-:Y:S01]  /*0d10*/  IMAD R7, R16, UR7, R7 ;  /* 0x0000000710077c24 */ /* 0x000fe2000f8e0207 */
[----:B-1----:R-:W-:-:S04]  /*0d20*/  LEA R16, P0, R18, UR4, 0x1 ;  /* 0x0000000412107c11 */ /* 0x002fc8000f8008ff */
[----:B------:R-:W-:-:S04]  /*0d30*/  IADD3 R7, PT, PT, R19, R7, RZ ;  /* 0x0000000713077210 */ /* 0x000fc80007ffe0ff */
[----:B------:R-:W-:-:S05]  /*0d40*/  LEA.HI.X R17, R18, UR5, R7, 0x1, P0 ;  /* 0x0000000512117c11 */ /* 0x000fca00080f0c07 */
[----:B------:R3:W-:Y:S02]  /*0d50*/  STG.E.128 desc[UR16][R16.64], RZ ;  /* 0x000000ff10007986 */ /* 0x0007e4000c101d10 */
.L_x_307:
[----:B------:R-:W-:Y:S05]  /*0d60*/  BSYNC.RECONVERGENT B0 ;  /* 0x0000000000007941 */ /* 0x000fea0003800200 */
.L_x_306:
[----:B------:R-:W-:Y:S04]  /*0d70*/  BSSY.RECONVERGENT B0, `(.L_x_308) ;  /* 0x000000f000007945 */ /* 0x000fe80003800200 */
[----:B------:R-:W-:Y:S05]  /*0d80*/  @P1 BRA `(.L_x_309) ;  /* 0x0000000000341947 */ /* 0x000fea0003800000 */
[----:B------:R-:W4:Y:S01]  /*0d90*/  LDCU.64 UR6, c[0x0][0x408] ;  /* 0x00008100ff0677ac */ /* 0x000f220008000a00 */
[----:B------:R-:W-:Y:S01]  /*0da0*/  IADD3 R7, P0, PT, R12, 0x60, RZ ;  /* 0x000000600c077810 */ /* 0x000fe20007f1e0ff */
[----:B------:R-:W-:Y:S01]  /*0db0*/  IMAD.MOV.U32 R12, RZ, RZ, R10 ;  /* 0x000000ffff0c7224 */ /* 0x000fe200078e000a */
[----:B------:R-:W5:Y:S03]  /*0dc0*/  LDCU.64 UR4, c[0x0][0x3f0] ;  /* 0x00007e00ff0477ac */ /* 0x000f660008000a00 */
[----:B------:R-:W-:Y:S01]  /*0dd0*/  IMAD.X R11, RZ, RZ, R13, P0 ;  /* 0x000000ffff0b7224 */ /* 0x000fe200000e060d */
[----:B------:R-:W-:-:S03]  /*0de0*/  MOV R13, R15 ;  /* 0x0000000f000d7202 */ /* 0x000fc60000000f00 */
[----:B----4-:R-:W-:Y:S02]  /*0df0*/  IMAD R11, R11, UR6, RZ ;  /* 0x000000060b0b7c24 */ /* 0x010fe4000f8e02ff */
[----:B------:R-:W-:-:S04]  /*0e00*/  IMAD.WIDE.U32 R12, R7, UR6, R12 ;  /* 0x00000006070c7c25 */ /* 0x000fc8000f8e000c */
[----:B------:R-:W-:Y:S01]  /*0e10*/  IMAD R11, R7, UR7, R11 ;  /* 0x00000007070b7c24 */ /* 0x000fe2000f8e020b */
[----:B-----5:R-:W-:-:S04]  /*0e20*/  LEA R10, P0, R12, UR4, 0x1 ;  /* 0x000000040c0a7c11 */ /* 0x020fc8000f8008ff */
[----:B------:R-:W-:-:S04]  /*0e30*/  IADD3 R11, PT, PT, R13, R11, RZ ;  /* 0x0000000b0d0b7210 */ /* 0x000fc80007ffe0ff */
[----:B------:R-:W-:-:S05]  /*0e40*/  LEA.HI.X R11, R12, UR5, R11, 0x1, P0 ;  /* 0x000000050c0b7c11 */ /* 0x000fca00080f0c0b */
[----:B------:R4:W-:Y:S02]  /*0e50*/  STG.E.128 desc[UR16][R10.64], RZ ;  /* 0x000000ff0a007986 */ /* 0x0009e4000c101d10 */
.L_x_309:
[----:B------:R-:W-:Y:S05]  /*0e60*/  BSYNC.RECONVERGENT B0 ;  /* 0x0000000000007941 */ /* 0x000fea0003800200 */
.L_x_308:
[----:B------:R-:W-:Y:S04]  /*0e70*/  BSSY.RECONVERGENT B0, `(.L_x_310) ;  /* 0x000000a000007945 */ /* 0x000fe80003800200 */
[----:B------:R-:W-:Y:S05]  /*0e80*/  @P6 BRA `(.L_x_311) ;  /* 0x0000000000206947 */ /* 0x000fea0003800000 */
[----:B------:R-:W4:Y:S01]  /*0e90*/  LDCU.64 UR4, c[0x0][0x420] ;  /* 0x00008400ff0477ac */ /* 0x000f220008000a00 */
[----:B------:R-:W-:-:S05]  /*0ea0*/  IMAD R7, R8, R0, RZ ;  /* 0x0000000008077224 */ /* 0x000fca00078e02ff */
[----:B------:R-:W-:-:S04]  /*0eb0*/  IADD3 R8, P0, PT, R7, R3, RZ ;  /* 0x0000000307087210 */ /* 0x000fc80007f1e0ff */
[----:B------:R-:W-:Y:S02]  /*0ec0*/  LEA.HI.X.SX32 R7, R7, R2, 0x1, P0 ;  /* 0x0000000207077211 */ /* 0x000fe400000f0eff */
[----:B----4-:R-:W-:-:S04]  /*0ed0*/  LEA R10, P0, R8, UR4, 0x2 ;  /* 0x00000004080a7c11 */ /* 0x010fc8000f8010ff */
[----:B------:R-:W-:Y:S01]  /*0ee0*/  LEA.HI.X R11, R8, UR5, R7, 0x2, P0 ;  /* 0x00000005080b7c11 */ /* 0x000fe200080f1407 */
[----:B------:R-:W-:-:S05]  /*0ef0*/  IMAD.MOV.U32 R7, RZ, RZ, 0x7f800000 ;  /* 0x7f800000ff077424 */ /* 0x000fca00078e00ff */
[----:B------:R4:W-:Y:S03]  /*0f00*/  STG.E desc[UR16][R10.64], R7 ;  /* 0x000000070a007986 */ /* 0x0009e6000c101910 */
.L_x_311:
[----:B------:R-:W-:Y:S05]  /*0f10*/  BSYNC.RECONVERGENT B0 ;  /* 0x0000000000007941 */ /* 0x000fea0003800200 */
.L_x_310:
[----:B------:R-:W-:Y:S04]  /*0f20*/  BSSY.RECONVERGENT B0, `(.L_x_312) ;  /* 0x000000a000007945 */ /* 0x000fe80003800200 */
[----:B------:R-:W-:Y:S05]  /*0f30*/  @P5 BRA `(.L_x_313) ;  /* 0x0000000000205947 */ /* 0x000fea0003800000 */
[----:B------:R-:W5:Y:S01]  /*0f40*/  LDCU.64 UR4, c[0x0][0x420] ;  /* 0x00008400ff0477ac */ /* 0x000f620008000a00 */
[----:B------:R-:W-:-:S05]  /*0f50*/  IMAD R6, R6, R0, RZ ;  /* 0x0000000006067224 */ /* 0x000fca00078e02ff */
[----:B----4-:R-:W-:-:S04]  /*0f60*/  IADD3 R7, P0, PT, R6, R3, RZ ;  /* 0x0000000306077210 */ /* 0x010fc80007f1e0ff */
[----:B------:R-:W-:Y:S02]  /*0f70*/  LEA.HI.X.SX32 R6, R6, R2, 0x1, P0 ;  /* 0x0000000206067211 */ /* 0x000fe400000f0eff */
[----:B-----5:R-:W-:-:S04]  /*0f80*/  LEA R8, P0, R7, UR4, 0x2 ;  /* 0x0000000407087c11 */ /* 0x020fc8000f8010ff */
[----:B------:R-:W-:Y:S01]  /*0f90*/  LEA.HI.X R9, R7, UR5, R6, 0x2, P0 ;  /* 0x0000000507097c11 */ /* 0x000fe200080f1406 */
[----:B------:R-:W-:-:S05]  /*0fa0*/  IMAD.MOV.U32 R6, RZ, RZ, 0x7f800000 ;  /* 0x7f800000ff067424 */ /* 0x000fca00078e00ff */
[----:B------:R4:W-:Y:S03]  /*0fb0*/  STG.E desc[UR16][R8.64], R6 ;  /* 0x0000000608007986 */ /* 0x0009e6000c101910 */
.L_x_313:
[----:B------:R-:W-:Y:S05]  /*0fc0*/  BSYNC.RECONVERGENT B0 ;  /* 0x0000000000007941 */ /* 0x000fea0003800200 */
.L_x_312:
        /* <DEDUP_REMOVED lines=10> */
.L_x_315:
[----:B------:R-:W-:Y:S05]  /*1070*/  BSYNC.RECONVERGENT B0 ;  /* 0x0000000000007941 */ /* 0x000fea0003800200 */
.L_x_314:
        /* <DEDUP_REMOVED lines=10> */
.L_x_300:
[----:B------:R-:W-:Y:S01]  /*1120*/  UISETP.NE.AND UP0, UPT, UR13, -0x1, UPT ;  /* 0xffffffff0d00788c */ /* 0x000fe2000bf05270 */
[----:B------:R-:W-:-:S05]  /*1130*/  ISETP.NE.AND P2, PT, R2, -0x1, PT ;  /* 0xffffffff0200780c */ /* 0x000fca0003f45270 */
[----:B------:R-:W-:-:S13]  /*1140*/  PLOP3.LUT P0, PT, PT, PT, UP0, 0x80, 0x8 ;  /* 0x000000000008781c */ /* 0x000fda0003f0f008 */
[----:B------:R-:W2:Y:S08]  /*1150*/  @!P0 LDC.64 R4, c[0x0][0x398] ;  /* 0x0000e600ff048b82 */ /* 0x000eb00000000a00 */
[----:B------:R-:W1:Y:S01]  /*1160*/  @P0 LDC.64 R8, c[0x0][0x3b0] ;  /* 0x0000ec00ff080b82 */ /* 0x000e620000000a00 */
[----:B--2---:R-:W-:-:S04]  /*1170*/  @!P0 IMAD.WIDE.U32 R12, R162, R4, RZ ;  /* 0x00000004a20c8225 */ /* 0x004fc800078e00ff */
[----:B------:R-:W-:Y:S01]  /*1180*/  @!P0 IMAD R5, R162, R5, R13 ;  /* 0x00000005a2058224 */ /* 0x000fe200078e020d */
[----:B------:R-:W-:Y:S01]  /*1190*/  @!P0 MOV R21, R12 ;  /* 0x0000000c00158202 */ /* 0x000fe20000000f00 */
[----:B-1----:R-:W-:-:S04]  /*11a0*/  @P0 IMAD.WIDE.U32 R10, R8, UR13, RZ ;  /* 0x0000000d080a0c25 */ /* 0x002fc8000f8e00ff */
[----:B------:R-:W-:Y:S01]  /*11b0*/  @P0 IMAD R5, R9, UR13, R11 ;  /* 0x0000000d09050c24 */ /* 0x000fe2000f8e020b */
        /* <DEDUP_REMOVED lines=14> */
.L_x_316:
[----:B------:R-:W1:Y:S01]  /*12a0*/  LDC.64 R168, c[0x0][0x3b8] ;  /* 0x0000ee00ffa87b82 */ /* 0x000e620000000a00 */
[----:B------:R-:W-:-:S05]  /*12b0*/  IADD3 R14, PT, PT, R0, R2, RZ ;  /* 0x00000002000e7210 */ /* 0x000fca0007ffe0ff */
[C---:B-1----:R-:W-:Y:S02]  /*12c0*/  IMAD R8, R14.reuse, R169, RZ ;  /* 0x000000a90e087224 */ /* 0x042fe400078e02ff */
[----:B------:R-:W-:-:S05]  /*12d0*/  IMAD.WIDE.U32 R14, R14, R168, RZ ;  /* 0x000000a80e0e7225 */ /* 0x000fca00078e00ff */
[----:B------:R-:W-:Y:S02]  /*12e0*/  IADD3 R8, PT, PT, R15, R8, RZ ;  /* 0x000000080f087210 */ /* 0x000fe40007ffe0ff */
.L_x_317:
        /* <DEDUP_REMOVED lines=38> */
.L_x_318:
[----:B------:R-:W1:Y:S01]  /*1550*/  LDC.64 R166, c[0x0][0x3c0] ;  /* 0x0000f000ffa67b82 */ /* 0x000e620000000a00 */
[----:B------:R-:W-:-:S05]  /*1560*/  IADD3 R0, PT, PT, R0, R2, RZ ;  /* 0x0000000200007210 */ /* 0x000fca0007ffe0ff */
[C---:B-1----:R-:W-:Y:S02]  /*1570*/  IMAD R9, R0.reuse, R167, RZ ;  /* 0x000000a700097224 */ /* 0x042fe400078e02ff */
[----:B------:R-:W-:-:S05]  /*1580*/  IMAD.WIDE.U32 R12, R0, R166, RZ ;  /* 0x000000a6000c7225 */ /* 0x000fca00078e00ff */
[----:B------:R-:W-:-:S07]  /*1590*/  IADD3 R9, PT, PT, R13, R9, RZ ;  /* 0x000000090d097210 */ /* 0x000fce0007ffe0ff */
.L_x_319:
[----:B------:R-:W-:Y:S01]  /*15a0*/  UIADD3 UR12, UPT, UPT, -UR14, UR15, URZ ;  /* 0x0000000f0e0c7290 */ /* 0x000fe2000fffe1ff */
[----:B------:R-:W-:Y:S01]  /*15b0*/  IMAD.SHL.U32 R212, R160, 0x8, RZ ;  /* 0x00000008a0d47824 */ /* 0x000fe200078e00ff */
[----:B------:R-:W-:Y:S01]  /*15c0*/  SHF.R.U32.HI R158, RZ, 0x2, R160 ;  /* 0x00000002ff9e7819 */ /* 0x000fe200000116a0 */
[----:B------:R-:W1:Y:S01]  /*15d0*/  S2R R214, SR_CTAID.X ;  /* 0x0000000000d67919 */ /* 0x000e620000002500 */
[----:B------:R-:W2:Y:S01]  /*15e0*/  LDCU.64 UR8, c[0x0][0x3c8] ;  /* 0x00007900ff0877ac */ /* 0x000ea20008000a00 */
[----:B------:R-:W-:Y:S01]  /*15f0*/  IMAD.MOV.U32 R159, RZ, RZ, RZ ;  /* 0x000000ffff9f7224 */ /* 0x000fe200078e00ff */
[----:B------:R-:W-:Y:S01]  /*1600*/  LOP3.LUT R20, R212, 0x18, RZ, 0xc0, !PT ;  /* 0x00000018d4147812 */ /* 0x000fe200078ec0ff */
[C---:B------:R-:W-:Y:S01]  /*1610*/  VIADD R18, R158.reuse, 0x20 ;  /* 0x000000209e127836 */ /* 0x040fe20000000000 */
[----:B------:R-:W-:Y:S01]  /*1620*/  ISETP.GE.AND P6, PT, R158, UR12, PT ;  /* 0x0000000c9e007c0c */ /* 0x000fe2000bfc6270 */
[----:B------:R-:W3:Y:S01]  /*1630*/  LDCU.128 UR4, c[0x0][0x3d0] ;  /* 0x00007a00ff0477ac */ /* 0x000ee20008000c00 */
[----:B------:R-:W-:Y:S01]  /*1640*/  IADD3 R12, P0, PT, R20, R12, RZ ;  /* 0x0000000c140c7210 */ /* 0x000fe20007f1e0ff */
[----:B------:R-:W-:Y:S01]  /*1650*/  VIADD R2, R158, 0x40 ;  /* 0x000000409e027836 */ /* 0x000fe20000000000 */
[----:B------:R-:W-:Y:S01]  /*1660*/  LOP3.LUT R4, R212, 0xd8, RZ, 0xc0, !PT ;  /* 0x000000d8d4047812 */ /* 0x000fe200078ec0ff */
[----:B------:R-:W-:Y:S01]  /*1670*/  VIADD R0, R158, 0x60 ;  /* 0x000000609e007836 */ /* 0x000fe20000000000 */
[----:B------:R-:W-:Y:S01]  /*1680*/  IADD3 R14, P2, PT, R20, R14, RZ ;  /* 0x0000000e140e7210 */ /* 0x000fe20007f5e0ff */
[----:B------:R-:W-:Y:S01]  /*1690*/  IMAD.X R13, RZ, RZ, R9, P0 ;  /* 0x000000ffff0d7224 */ /* 0x000fe200000e0609 */
[----:B------:R-:W-:Y:S01]  /*16a0*/  ISETP.GE.AND P0, PT, R18, UR12, PT ;  /* 0x0000000c12007c0c */ /* 0x000fe2000bf06270 */
[----:B------:R-:W4:Y:S01]  /*16b0*/  S2UR UR20, SR_CgaCtaId ;  /* 0x00000000001479c3 */ /* 0x000f220000008800 */
[----:B------:R-:W-:Y:S01]  /*16c0*/  IADD3 R20, P1, PT, R20, R21, RZ ;  /* 0x0000001514147210 */ /* 0x000fe20007f3e0ff */
[----:B------:R-:W-:Y:S01]  /*16d0*/  IMAD.X R15, RZ, RZ, R8, P2 ;  /* 0x000000ffff0f7224 */ /* 0x000fe200010e0608 */
[----:B------:R-:W-:Y:S01]  /*16e0*/  LOP3.LUT R4, R4, 0x18, R160, 0x78, !PT ;  /* 0x0000001804047812 */ /* 0x000fe200078e78a0 */
[----:B------:R-:W-:Y:S01]  /*16f0*/  IMAD.WIDE.U32 R12, R158, R166, R12 ;  /* 0x000000a69e0c7225 */ /* 0x000fe200078e000c */
[----:B------:R-:W-:Y:S01]  /*1700*/  ISETP.GE.AND P5, PT, R2, UR12, PT ;  /* 0x0000000c02007c0c */ /* 0x000fe2000bfa6270 */
[----:B------:R-:W5:Y:S01]  /*1710*/  LDCU.64 UR10, c[0x0][0x388] ;  /* 0x00007100ff0a77ac */ /* 0x000f620008000a00 */
[----:B------:R-:W-:Y:S01]  /*1720*/  LOP3.LUT R212, R4, 0x1f20, R212, 0xf8, !PT ;  /* 0x00001f2004d47812 */ /* 0x000fe200078ef8d4 */
[----:B------:R-:W4:Y:S01]  /*1730*/  @!P6 LDC.64 R10, c[0x0][0x3b0] ;  /* 0x0000ec00ff0aeb82 */ /* 0x000f220000000a00 */
[----:B------:R-:W-:Y:S01]  /*1740*/  IMAD.X R21, RZ, RZ, R5, P1 ;  /* 0x000000ffff157224 */ /* 0x000fe200008e0605 */
[----:B------:R-:W-:Y:S01]  /*1750*/  ISETP.GE.AND P4, PT, R0, UR12, PT ;  /* 0x0000000c00007c0c */ /* 0x000fe2000bf86270 */
[----:B------:R-:W-:Y:S01]  /*1760*/  IMAD.WIDE.U32 R14, R158, R168, R14 ;  /* 0x000000a89e0e7225 */ /* 0x000fe200078e000e */
[----:B------:R-:W-:Y:S01]  /*1770*/  SHF.R.S32.HI R208, RZ, 0x1f, R32 ;  /* 0x0000001fffd07819 */ /* 0x000fe20000011420 */
[----:B------:R-:W4:Y:S01]  /*1780*/  S2R R216, SR_CTAID.X ;  /* 0x0000000000d87919 */ /* 0x000f220000002500 */
[----:B------:R-:W-:Y:S01]  /*1790*/  SHF.R.U32.HI R156, RZ, 0x1, R160 ;  /* 0x00000001ff9c7819 */ /* 0x000fe200000116a0 */
[----:B--2---:R-:W-:Y:S01]  /*17a0*/  IMAD.WIDE.U32 R20, R161, UR8, R20 ;  /* 0x00000008a1147c25 */ /* 0x004fe2000f8e0014 */
[----:B------:R-:W2:Y:S03]  /*17b0*/  @!P6 LDC.64 R8, c[0x0][0x380] ;  /* 0x0000e000ff08eb82 */ /* 0x000ea60000000a00 */
[----:B-1----:R-:W-:-:S04]  /*17c0*/  IMAD.WIDE.U32 R214, R214, 0x80, R158 ;  /* 0x00000080d6d67825 */ /* 0x002fc800078e009e */
[----:B------:R-:W-:Y:S01]  /*17d0*/  IMAD R31, R161, UR9, R21 ;  /* 0x00000009a11f7c24 */ /* 0x000fe2000f8e0215 */
[----:B------:R-:W1:Y:S01]  /*17e0*/  @!P0 LDC.64 R4, c[0x0][0x3b0] ;  /* 0x0000ec00ff048b82 */ /* 0x000e620000000a00 */
[C---:B------:R-:W-:Y:S01]  /*17f0*/  IMAD R29, R158.reuse, R169, R15 ;  /* 0x000000a99e1d7224 */ /* 0x040fe200078e020f */
[----:B------:R-:W2:Y:S01]  /*1800*/  LDCU.64 UR8, c[0x0][0x390] ;  /* 0x00007200ff0877ac */ /* 0x000ea20008000a00 */
[----:B------:R-:W-:Y:S02]  /*1810*/  IMAD R15, R158, R167, R13 ;  /* 0x000000a79e0f7224 */ /* 0x000fe400078e020d */
[----:B------:R-:W-:Y:S02]  /*1820*/  IMAD.MOV.U32 R28, RZ, RZ, R14 ;  /* 0x000000ffff1c7224 */ /* 0x000fe400078e000e */
[----:B---3--:R-:W-:Y:S01]  /*1830*/  IMAD R210, R208, UR4, RZ ;  /* 0x00000004d0d27c24 */ /* 0x008fe2000f8e02ff */
[----:B------:R-:W3:Y:S01]  /*1840*/  @!P0 LDC.64 R16, c[0x0][0x380] ;  /* 0x0000e000ff108b82 */ /* 0x000ee20000000a00 */
[----:B------:R-:W-:Y:S01]  /*1850*/  IMAD.MOV.U32 R14, RZ, RZ, R12 ;  /* 0x000000ffff0e7224 */ /* 0x000fe200078e000c */
[----:B------:R-:W-:Y:S01]  /*1860*/  @!P0 IADD3 R12, P1, PT, R214, 0x20, RZ ;  /* 0x00000020d60c8810 */ /* 0x000fe20007f3e0ff */
[----:B------:R-:W-:-:S02]  /*1870*/  @!P6 IMAD.MOV.U32 R30, RZ, RZ, R20 ;  /* 0x000000ffff1ee224 */ /* 0x000fc400078e0014 */
[----:B------:R-:W-:Y:S02]  /*1880*/  IMAD R208, R208, UR6, RZ ;  /* 0x00000006d0d07c24 */ /* 0x000fe4000f8e02ff */
[----:B----4-:R-:W-:Y:S02]  /*1890*/  @!P6 IMAD R13, R215, R10, RZ ;  /* 0x0000000ad70de224 */ /* 0x010fe400078e02ff */
[--C-:B------:R-:W-:Y:S02]  /*18a0*/  @!P0 IMAD.MOV.U32 R27, RZ, RZ, R31.reuse ;  /* 0x000000ffff1b8224 */ /* 0x100fe400078e001f */
[--C-:B------:R-:W-:Y:S02]  /*18b0*/  @!P5 IMAD.MOV.U32 R23, RZ, RZ, R31.reuse ;  /* 0x000000ffff17d224 */ /* 0x100fe400078e001f */
[----:B------:R-:W-:Y:S02]  /*18c0*/  @!P4 IMAD.MOV.U32 R21, RZ, RZ, R31 ;  /* 0x000000ffff15c224 */ /* 0x000fe400078e001f */
[----:B------:R-:W-:-:S02]  /*18d0*/  IMAD R210, R32, UR5, R210 ;  /* 0x0000000520d27c24 */ /* 0x000fc4000f8e02d2 */
[C---:B------:R-:W-:Y:S02]  /*18e0*/  IMAD R208, R32.reuse, UR7, R208 ;  /* 0x0000000720d07c24 */ /* 0x040fe4000f8e02d0 */
[----:B------:R-:W-:Y:S01]  /*18f0*/  IMAD.WIDE.U32 R28, R32, UR4, R28 ;  /* 0x00000004201c7c25 */ /* 0x000fe2000f8e001c */
[----:B------:R-:W-:Y:S02]  /*1900*/  UMOV UR4, 0x400 ;  /* 0x0000040000047882 */ /* 0x000fe40000000000 */
[----:B------:R-:W-:Y:S01]  /*1910*/  ULEA UR4, UR20, UR4, 0x18 ;  /* 0x0000000414047291 */ /* 0x000fe2000f8ec0ff */
[----:B------:R-:W-:Y:S01]  /*1920*/  @!P6 IMAD R13, R214, R11, R13 ;  /* 0x0000000bd60de224 */ /* 0x000fe200078e020d */
[----:B-----5:R-:W-:Y:S01]  /*1930*/  LEA R211, P3, R28, UR10, 0x1 ;  /* 0x0000000a1cd37c11 */ /* 0x020fe2000f8608ff */
[----:B------:R-:W-:Y:S02]  /*1940*/  @!P6 IMAD.WIDE.U32 R30, R214, R10, R30 ;  /* 0x0000000ad61ee225 */ /* 0x000fe400078e001e */
[----:B------:R-:W4:Y:S01]  /*1950*/  @!P4 LDC.64 R10, c[0x0][0x3b0] ;  /* 0x0000ec00ff0acb82 */ /* 0x000f220000000a00 */
[----:B------:R-:W-:Y:S01]  /*1960*/  LEA R212, R212, UR4, 0x1 ;  /* 0x00000004d4d47c11 */ /* 0x000fe2000f8e08ff */
[----:B------:R-:W-:-:S04]  /*1970*/  IMAD.WIDE.U32 R32, R32, UR6, R14 ;  /* 0x0000000620207c25 */ /* 0x000fc8000f8e000e */
[----:B------:R-:W-:Y:S01]  /*1980*/  @!P0 IMAD.X R19, RZ, RZ, R215, P1 ;  /* 0x000000ffff138224 */ /* 0x000fe200008e06d7 */
[----:B--2---:R-:W-:Y:S01]  /*1990*/  @!P6 LEA R24, P1, R30, R8, 0x1 ;  /* 0x000000081e18e211 */ /* 0x004fe200078208ff */
[----:B------:R-:W2:Y:S01]  /*19a0*/  @!P5 LDC.64 R14, c[0x0][0x3b0] ;  /* 0x0000ec00ff0edb82 */ /* 0x000ea20000000a00 */
[----:B------:R-:W-:Y:S01]  /*19b0*/  @!P6 IMAD.IADD R13, R31, 0x1, R13 ;  /* 0x000000011f0de824 */ /* 0x000fe200078e020d */
[----:B------:R-:W-:Y:S01]  /*19c0*/  LEA R209, P2, R32, UR8, 0x1 ;  /* 0x0000000820d17c11 */ /* 0x000fe2000f8408ff */
[----:B------:R-:W-:Y:S02]  /*19d0*/  @!P0 IMAD.MOV.U32 R26, RZ, RZ, R20 ;  /* 0x000000ffff1a8224 */ /* 0x000fe400078e0014 */
[----:B-1----:R-:W-:Y:S01]  /*19e0*/  @!P0 IMAD R8, R19, R4, RZ ;  /* 0x0000000413088224 */ /* 0x002fe200078e02ff */
[----:B------:R-:W-:Y:S01]  /*19f0*/  @!P6 LEA.HI.X R25, R30, R9, R13, 0x1, P1 ;  /* 0x000000091e19e211 */ /* 0x000fe200008f0c0d */
[----:B------:R-:W-:Y:S02]  /*1a00*/  IMAD.IADD R210, R29, 0x1, R210 ;  /* 0x000000011dd27824 */ /* 0x000fe400078e02d2 */
[----:B------:R-:W-:-:S02]  /*1a10*/  @!P0 IMAD R19, R12, R5, R8 ;  /* 0x000000050c138224 */ /* 0x000fc400078e0208 */
[----:B------:R-:W-:Y:S01]  /*1a20*/  @!P0 IMAD.WIDE.U32 R30, R12, R4, R26 ;  /* 0x000000040c1e8225 */ /* 0x000fe200078e001a */
[----:B------:R-:W-:Y:S01]  /*1a30*/  @!P4 IADD3 R4, P1, PT, R214, 0x60, RZ ;  /* 0x00000060d604c810 */ /* 0x000fe20007f3e0ff */
[----:B------:R-:W1:Y:S01]  /*1a40*/  @!P5 LDC.64 R12, c[0x0][0x380] ;  /* 0x0000e000ff0cdb82 */ /* 0x000e620000000a00 */
[----:B------:R-:W-:Y:S01]  /*1a50*/  LEA.HI.X R210, R28, UR11, R210, 0x1, P3 ;  /* 0x0000000b1cd27c11 */ /* 0x000fe200098f0cd2 */
[----:B------:R-:W-:Y:S01]  /*1a60*/  IMAD.IADD R208, R33, 0x1, R208 ;  /* 0x0000000121d07824 */ /* 0x000fe200078e02d0 */
[----:B------:R-:W-:Y:S01]  /*1a70*/  @!PT LDS RZ, [RZ] ;  /* 0x00000000fffff984 */ /* 0x000fe20000000800 */
[----:B------:R-:W-:Y:S01]  /*1a80*/  @!PT LDS RZ, [RZ] ;  /* 0x00000000fffff984 */ /* 0x000fe20000000800 */
[----:B------:R-:W-:Y:S01]  /*1a90*/  @!PT LDS RZ, [RZ] ;  /* 0x00000000fffff984 */ /* 0x000fe20000000800 */
[----:B------:R5:W-:Y:S01]  /*1aa0*/  @!P6 LDGSTS.E.BYPASS.LTC128B.128 [R212], desc[UR16][R24.64] ;  /* 0x0000000018d4efae */ /* 0x000be2000b981a10 */
[----:B------:R-:W-:Y:S01]  /*1ab0*/  @!P4 IMAD.X R28, RZ, RZ, R215, P1 ;  /* 0x000000ffff1cc224 */ /* 0x000fe200008e06d7 */
[----:B---3--:R-:W-:Y:S01]  /*1ac0*/  @!P0 LEA R16, P1, R30, R16, 0x1 ;  /* 0x000000101e108211 */ /* 0x008fe200078208ff */
[----:B------:R-:W-:Y:S01]  /*1ad0*/  @!P0 IMAD.IADD R19, R31, 0x1, R19 ;  /* 0x000000011f138824 */ /* 0x000fe200078e0213 */
[----:B------:R-:W-:Y:S01]  /*1ae0*/  LEA.HI.X R208, R32, UR9, R208, 0x1, P2 ;  /* 0x0000000920d07c11 */ /* 0x000fe200090f0cd0 */
[----:B------:R-:W3:Y:S01]  /*1af0*/  @!P4 LDC.64 R8, c[0x0][0x380] ;  /* 0x0000e000ff08cb82 */ /* 0x000ee20000000a00 */
[----:B------:R-:W-:Y:S01]  /*1b00*/  @!P5 IADD3 R27, P2, PT, R214, 0x40, RZ ;  /* 0x00000040d61bd810 */ /* 0x000fe20007f5e0ff */
[----:B------:R-:W-:Y:S01]  /*1b10*/  VIADD R5, R165, 0xffffffff ;  /* 0xffffffffa5057836 */ /* 0x000fe20000000000 */
[----:B------:R-:W-:Y:S01]  /*1b20*/  @!P0 LEA.HI.X R17, R30, R17, R19, 0x1, P1 ;  /* 0x000000111e118211 */ /* 0x000fe200008f0c13 */
[----:B------:R-:W-:-:S02]  /*1b30*/  @!P5 IMAD.MOV.U32 R22, RZ, RZ, R20 ;  /* 0x000000ffff16d224 */ /* 0x000fc400078e0014 */
[----:B------:R-:W-:Y:S02]  /*1b40*/  @!P5 IMAD.X R26, RZ, RZ, R215, P2 ;  /* 0x000000ffff1ad224 */ /* 0x000fe400010e06d7 */
[----:B------:R-:W-:Y:S01]  /*1b50*/  IMAD R19, R5, -0x80, R196 ;  /* 0xffffff8005137824 */ /* 0x000fe200078e02c4 */
[----:B------:R1:W-:Y:S01]  /*1b60*/  @!P0 LDGSTS.E.BYPASS.LTC128B.128 [R212+0x800], desc[UR16][R16.64] ;  /* 0x0080000010d48fae */ /* 0x0003e2000b981a10 */
[----:B--2---:R-:W-:Y:S02]  /*1b70*/  @!P5 IMAD R26, R26, R14, RZ ;  /* 0x0000000e1a1ad224 */ /* 0x004fe400078e02ff */
[-C--:B----4-:R-:W-:Y:S01]  /*1b80*/  @!P4 IMAD R28, R28, R10.reuse, RZ ;  /* 0x0000000a1c1cc224 */ /* 0x090fe200078e02ff */
[----:B------:R-:W-:Y:S01]  /*1b90*/  ISETP.GE.AND P6, PT, R158, R19, PT ;  /* 0x000000139e00720c */ /* 0x000fe20003fc6270 */
[----:B------:R-:W-:Y:S01]  /*1ba0*/  @!P5 IMAD R15, R27, R15, R26 ;  /* 0x0000000f1b0fd224 */ /* 0x000fe200078e021a */
[----:B------:R-:W-:Y:S01]  /*1bb0*/  ISETP.GE.AND P3, PT, R18, R19, PT ;  /* 0x000000131200720c */ /* 0x000fe20003f66270 */
[----:B------:R-:W-:Y:S01]  /*1bc0*/  @!P4 IMAD R11, R4, R11, R28 ;  /* 0x0000000b040bc224 */ /* 0x000fe200078e021c */
[----:B------:R-:W-:Y:S01]  /*1bd0*/  ISETP.GE.AND P2, PT, R2, R19, PT ;  /* 0x000000130200720c */ /* 0x000fe20003f46270 */
[----:B------:R-:W-:Y:S01]  /*1be0*/  @!P4 IMAD.WIDE.U32 R20, R4, R10, R20 ;  /* 0x0000000a0414c225 */ /* 0x000fe200078e0014 */
[----:B------:R-:W-:-:S03]  /*1bf0*/  LOP3.LUT R158, R158, 0x7, RZ, 0xc0, !PT ;  /* 0x000000079e9e7812 */ /* 0x000fc600078ec0ff */
[----:B-----5:R-:W-:Y:S01]  /*1c00*/  @!P5 IMAD.WIDE.U32 R24, R27, R14, R22 ;  /* 0x0000000e1b18d225 */ /* 0x020fe200078e0016 */
[----:B------:R-:W-:Y:S02]  /*1c10*/  SHF.L.U64.HI R14, R168, 0x7, R169 ;  /* 0x00000007a80e7819 */ /* 0x000fe400000102a9 */
[----:B---3--:R-:W-:Y:S01]  /*1c20*/  @!P4 LEA R8, P0, R20, R8, 0x1 ;  /* 0x000000081408c211 */ /* 0x008fe200078008ff */
[----:B------:R-:W-:Y:S01]  /*1c30*/  IMAD.SHL.U32 R22, R168, 0x80, RZ ;  /* 0x00000080a8167824 */ /* 0x000fe200078e00ff */
[----:B-1----:R-:W-:Y:S01]  /*1c40*/  @!P5 LEA R12, P1, R24, R12, 0x1 ;  /* 0x0000000c180cd211 */ /* 0x002fe200078208ff */
[----:B------:R-:W-:Y:S02]  /*1c50*/  @!P5 IMAD.IADD R15, R25, 0x1, R15 ;  /* 0x00000001190fd824 */ /* 0x000fe400078e020f */
[-C--:B------:R-:W-:Y:S02]  /*1c60*/  IMAD R14, R14, R5.reuse, RZ ;  /* 0x000000050e0e7224 */ /* 0x080fe400078e02ff */
[----:B------:R-:W-:Y:S01]  /*1c70*/  IMAD.WIDE.U32 R22, R22, R5, RZ ;  /* 0x0000000516167225 */ /* 0x000fe200078e00ff */
[----:B------:R-:W-:-:S03]  /*1c80*/  @!P5 LEA.HI.X R13, R24, R13, R15, 0x1, P1 ;  /* 0x0000000d180dd211 */ /* 0x000fc600008f0c0f */
[----:B------:R-:W-:Y:S02]  /*1c90*/  @!P4 IMAD.IADD R11, R21, 0x1, R11 ;  /* 0x00000001150bc824 */ /* 0x000fe400078e020b */
[----:B------:R-:W-:Y:S01]  /*1ca0*/  IMAD.IADD R23, R23, 0x1, R14 ;  /* 0x0000000117177824 */ /* 0x000fe200078e020e */
[----:B------:R-:W-:Y:S01]  /*1cb0*/  @!P6 LEA R14, P1, R22, R211, 0x1 ;  /* 0x000000d3160ee211 */ /* 0x000fe200078208ff */
[----:B------:R1:W-:Y:S01]  /*1cc0*/  @!P5 LDGSTS.E.BYPASS.LTC128B.128 [R212+0x1000], desc[UR16][R12.64] ;  /* 0x010000000cd4dfae */ /* 0x0003e2000b981a10 */
[----:B------:R-:W-:Y:S01]  /*1cd0*/  @!P4 LEA.HI.X R9, R20, R9, R11, 0x1, P0 ;  /* 0x000000091409c211 */ /* 0x000fe200000f0c0b */
[C---:B------:R-:W-:Y:S01]  /*1ce0*/  IMAD.WIDE.U32 R20, R168.reuse, 0x40, RZ ;  /* 0x00000040a8147825 */ /* 0x040fe200078e00ff */
[----:B------:R-:W-:Y:S02]  /*1cf0*/  @!P3 LEA R10, P0, R168, R22, 0x5 ;  /* 0x00000016a80ab211 */ /* 0x000fe400078028ff */
[----:B------:R-:W-:Y:S01]  /*1d00*/  @!P6 LEA.HI.X R15, R22, R210, R23, 0x1, P1 ;  /* 0x000000d2160fe211 */ /* 0x000fe200008f0c17 */
[----:B------:R2:W-:Y:S01]  /*1d10*/  @!P4 LDGSTS.E.BYPASS.LTC128B.128 [R212+0x1800], desc[UR16][R8.64] ;  /* 0x0180000008d4cfae */ /* 0x0005e2000b981a10 */
[----:B------:R-:W-:Y:S01]  /*1d20*/  ISETP.GE.AND P1, PT, R0, R19, PT ;  /* 0x000000130000720c */ /* 0x000fe20003f26270 */
[----:B------:R-:W-:Y:S01]  /*1d30*/  IMAD.U32 R157, RZ, RZ, UR14 ;  /* 0x0000000eff9d7e24 */ /* 0x000fe2000f8e00ff */
[----:B------:R-:W-:Y:S01]  /*1d40*/  @!P3 LEA.HI.X R4, R168, R23, R169, 0x5, P0 ;  /* 0x00000017a804b211 */ /* 0x000fe200000f2ca9 */
[----:B------:R3:W-:Y:S01]  /*1d50*/  @!P6 LDGSTS.E.BYPASS.LTC128B.128 [R212+0x2000], desc[UR16][R14.64] ;  /* 0x020000000ed4efae */ /* 0x0007e2000b981a10 */
[----:B------:R-:W-:Y:S01]  /*1d60*/  @!P3 LEA R16, P0, R10, R211, 0x1 ;  /* 0x000000d30a10b211 */ /* 0x000fe200078008ff */
[----:B------:R-:W-:Y:S01]  /*1d70*/  IMAD.SHL.U32 R200, R160, 0x2, RZ ;  /* 0x00000002a0c87824 */ /* 0x000fe200078e00ff */
[----:B------:R-:W-:-:S02]  /*1d80*/  ISETP.GE.AND P5, PT, R18, R19, PT ;  /* 0x000000131200720c */ /* 0x000fc40003fa6270 */
[----:B------:R-:W-:Y:S01]  /*1d90*/  @!P3 LEA.HI.X R17, R10, R210, R4, 0x1, P0 ;  /* 0x000000d20a11b211 */ /* 0x000fe200000f0c04 */
[----:B------:R-:W-:Y:S01]  /*1da0*/  IMAD.SHL.U32 R4, R169, 0x40, RZ ;  /* 0x00000040a9047824 */ /* 0x000fe200078e00ff */
[----:B------:R-:W-:Y:S02]  /*1db0*/  @!P2 IADD3 R10, P0, PT, R22, R20, RZ ;  /* 0x00000014160aa210 */ /* 0x000fe40007f1e0ff */
[----:B------:R-:W-:Y:S01]  /*1dc0*/  LOP3.LUT R200, R200, 0x6, RZ, 0xc0, !PT ;  /* 0x00000006c8c87812 */ /* 0x000fe200078ec0ff */
[----:B------:R4:W-:Y:S01]  /*1dd0*/  @!P3 LDGSTS.E.BYPASS.LTC128B.128 [R212+0x2800], desc[UR16][R16.64] ;  /* 0x0280000010d4bfae */ /* 0x0009e2000b981a10 */
[----:B------:R-:W-:Y:S01]  /*1de0*/  @!P2 IADD3.X R11, PT, PT, R23, R21, R4, P0, !PT ;  /* 0x00000015170ba210 */ /* 0x000fe200007fe404 */
[----:B------:R-:W-:Y:S01]  /*1df0*/  @!P1 IMAD R4, R169, 0x60, RZ ;  /* 0x00000060a9049824 */ /* 0x000fe200078e02ff */
[----:B------:R-:W-:Y:S01]  /*1e00*/  ISETP.GE.AND P3, PT, R0, R19, PT ;  /* 0x000000130000720c */ /* 0x000fe20003f66270 */
[----:B------:R-:W-:-:S04]  /*1e10*/  @!P1 IMAD.WIDE.U32 R22, R168, 0x60, R22 ;  /* 0x00000060a8169825 */ /* 0x000fc800078e0016 */
[----:B------:R-:W-:Y:S01]  /*1e20*/  @!P1 IMAD.IADD R4, R23, 0x1, R4 ;  /* 0x0000000117049824 */ /* 0x000fe200078e0204 */
[-C--:B-1----:R-:W-:Y:S01]  /*1e30*/  @!P1 LEA R12, P0, R22, R211.reuse, 0x1 ;  /* 0x000000d3160c9211 */ /* 0x082fe200078008ff */
[----:B------:R-:W-:Y:S02]  /*1e40*/  IMAD.SHL.U32 R0, R160, 0x10, RZ ;  /* 0x00000010a0007824 */ /* 0x000fe400078e00ff */
[----:B------:R-:W-:Y:S01]  /*1e50*/  IMAD.WIDE.U32 R20, R166, 0x40, RZ ;  /* 0x00000040a6147825 */ /* 0x000fe200078e00ff */
[----:B--2---:R-:W-:Y:S02]  /*1e60*/  @!P2 LEA R8, P4, R10, R211, 0x1 ;  /* 0x000000d30a08a211 */ /* 0x004fe400078808ff */
[-C--:B------:R-:W-:Y:S02]  /*1e70*/  @!P1 LEA.HI.X R13, R22, R210.reuse, R4, 0x1, P0 ;  /* 0x000000d2160d9211 */ /* 0x080fe400000f0c04 */
[----:B------:R-:W-:Y:S01]  /*1e80*/  @!P2 LEA.HI.X R9, R10, R210, R11, 0x1, P4 ;  /* 0x000000d20a09a211 */ /* 0x000fe200020f0c0b */
[----:B------:R-:W-:Y:S01]  /*1e90*/  IMAD.SHL.U32 R10, R166, 0x80, RZ ;  /* 0x00000080a60a7824 */ /* 0x000fe200078e00ff */
[----:B------:R-:W-:Y:S01]  /*1ea0*/  ISETP.GE.AND P4, PT, R2, R19, PT ;  /* 0x000000130200720c */ /* 0x000fe20003f86270 */
[----:B------:R-:W-:Y:S01]  /*1eb0*/  IMAD.SHL.U32 R2, R160, 0x20, RZ ;  /* 0x00000020a0027824 */ /* 0x000fe200078e00ff */
[----:B------:R-:W-:Y:S01]  /*1ec0*/  SHF.L.U64.HI R4, R166, 0x7, R167 ;  /* 0x00000007a6047819 */ /* 0x000fe200000102a7 */
[----:B------:R1:W-:Y:S01]  /*1ed0*/  @!P2 LDGSTS.E.BYPASS.LTC128B.128 [R212+0x3000], desc[UR16][R8.64] ;  /* 0x0300000008d4afae */ /* 0x0003e2000b981a10 */
[----:B------:R-:W-:Y:S01]  /*1ee0*/  LOP3.LUT R206, R0, 0x100, RZ, 0xc0, !PT ;  /* 0x0000010000ce7812 */ /* 0x000fe200078ec0ff */
[----:B---3--:R-:W-:Y:S01]  /*1ef0*/  IMAD.SHL.U32 R14, R167, 0x40, RZ ;  /* 0x00000040a70e7824 */ /* 0x008fe200078e00ff */
[----:B------:R-:W-:Y:S01]  /*1f00*/  LOP3.LUT R11, R2, 0xc0, RZ, 0xc0, !PT ;  /* 0x000000c0020b7812 */ /* 0x000fe200078ec0ff */
[----:B------:R2:W-:Y:S01]  /*1f10*/  @!P1 LDGSTS.E.BYPASS.LTC128B.128 [R212+0x3800], desc[UR16][R12.64] ;  /* 0x038000000cd49fae */ /* 0x0005e2000b981a10 */
[-C--:B------:R-:W-:Y:S01]  /*1f20*/  IMAD R4, R4, R5.reuse, RZ ;  /* 0x0000000504047224 */ /* 0x080fe200078e02ff */
[----:B------:R-:W-:Y:S01]  /*1f30*/  LOP3.LUT R206, R206, 0x20, R2, 0xf8, !PT ;  /* 0x00000020cece7812 */ /* 0x000fe200078ef802 */
[----:B----4-:R-:W-:Y:S01]  /*1f40*/  IMAD.WIDE.U32 R16, R10, R5, RZ ;  /* 0x000000050a107225 */ /* 0x010fe200078e00ff */
[----:B------:R-:W0:Y:S01]  /*1f50*/  LDGDEPBAR ;  /* 0x00000000000079af */ /* 0x000e220000000000 */
[----:B------:R-:W-:-:S02]  /*1f60*/  LOP3.LUT R2, R2, 0x120, RZ, 0xc0, !PT ;  /* 0x0000012002027812 */ /* 0x000fc400078ec0ff */
[----:B------:R-:W-:Y:S01]  /*1f70*/  IMAD.SHL.U32 R10, R160, 0x4, RZ ;  /* 0x00000004a00a7824 */ /* 0x000fe200078e00ff */
[C---:B------:R-:W-:Y:S01]  /*1f80*/  @!P6 LEA R18, P1, R16.reuse, R209, 0x1 ;  /* 0x000000d11012e211 */ /* 0x040fe200078208ff */
[----:B------:R-:W-:Y:S01]  /*1f90*/  IMAD.IADD R17, R17, 0x1, R4 ;  /* 0x0000000111117824 */ /* 0x000fe200078e0204 */
[----:B------:R-:W-:Y:S02]  /*1fa0*/  @!P4 IADD3 R4, P0, PT, R16, R20, RZ ;  /* 0x000000141004c210 */ /* 0x000fe40007f1e0ff */
[----:B------:R-:W-:Y:S02]  /*1fb0*/  LOP3.LUT R10, R11, 0x18, R10, 0xf8, !PT ;  /* 0x000000180b0a7812 */ /* 0x000fe400078ef80a */
[----:B------:R-:W-:Y:S01]  /*1fc0*/  @!P4 IADD3.X R14, PT, PT, R17, R21, R14, P0, !PT ;  /* 0x00000015110ec210 */ /* 0x000fe200007fe40e */
[----:B------:R-:W-:Y:S01]  /*1fd0*/  @!P3 IMAD.WIDE.U32 R20, R166, 0x60, R16 ;  /* 0x00000060a614b825 */ /* 0x000fe200078e0010 */
[----:B------:R-:W-:Y:S02]  /*1fe0*/  LOP3.LUT R207, R2, 0x3e00, R0, 0xf8, !PT ;  /* 0x00003e0002cf7812 */ /* 0x000fe400078ef800 */
[----:B------:R-:W-:-:S02]  /*1ff0*/  @!P6 LEA.HI.X R19, R16, R208, R17, 0x1, P1 ;  /* 0x000000d01013e211 */ /* 0x000fc400008f0c11 */
[C---:B------:R-:W-:Y:S02]  /*2000*/  LOP3.LUT R15, R10.reuse, 0x8, R160, 0x78, !PT ;  /* 0x000000080a0f7812 */ /* 0x040fe400078e78a0 */
[----:B------:R-:W-:Y:S01]  /*2010*/  LOP3.LUT R0, R10, 0x8, R156, 0x78, !PT ;  /* 0x000000080a007812 */ /* 0x000fe200078e789c */
[----:B-1----:R-:W-:Y:S01]  /*2020*/  @!P3 IMAD R9, R167, 0x60, RZ ;  /* 0x00000060a709b824 */ /* 0x002fe200078e02ff */
[----:B------:R-:W-:Y:S01]  /*2030*/  LOP3.LUT R156, R156, 0x1f0, RZ, 0xc0, !PT ;  /* 0x000001f09c9c7812 */ /* 0x000fe200078ec0ff */
[----:B------:R-:W-:Y:S01]  /*2040*/  IMAD.IADD R206, R15, 0x1, R206 ;  /* 0x000000010fce7824 */ /* 0x000fe200078e02ce */
[----:B--2---:R-:W-:Y:S01]  /*2050*/  @!P5 LEA R13, P0, R166, R16, 0x5 ;  /* 0x00000010a60dd211 */ /* 0x004fe200078028ff */
[----:B------:R-:W-:-:S04]  /*2060*/  DEPBAR.LE SB0, 0x0 ;  /* 0x000080000000791a */ /* 0x000fc80000000000 */
[----:B------:R-:W-:Y:S01]  /*2070*/  BAR.SYNC.DEFER_BLOCKING 0x0 ;  /* 0x0000000000007b1d */ /* 0x000fe20000010000 */
[----:B------:R-:W-:Y:S01]  /*2080*/  @!P5 LEA.HI.X R11, R166, R17, R167, 0x5, P0 ;  /* 0x00000011a60bd211 */ /* 0x000fe200000f2ca7 */
[----:B------:R-:W-:Y:S01]  /*2090*/  @!P3 IMAD.IADD R9, R21, 0x1, R9 ;  /* 0x000000011509b824 */ /* 0x000fe200078e0209 */
[CC--:B------:R-:W-:Y:S01]  /*20a0*/  @!P5 LEA R16, P2, R13.reuse, R209.reuse, 0x1 ;  /* 0x000000d10d10d211 */ /* 0x0c0fe200078408ff */
[----:B------:R-:W-:Y:S01]  /*20b0*/  IMAD.IADD R207, R0, 0x1, R207 ;  /* 0x0000000100cf7824 */ /* 0x000fe200078e02cf */
[-C--:B------:R-:W-:Y:S02]  /*20c0*/  @!P4 LEA R12, P1, R4, R209.reuse, 0x1 ;  /* 0x000000d1040cc211 */ /* 0x080fe400078208ff */
[----:B------:R-:W-:Y:S02]  /*20d0*/  @!P3 LEA R8, P0, R20, R209, 0x1 ;  /* 0x000000d11408b211 */ /* 0x000fe400078008ff */
[-C--:B------:R-:W-:Y:S02]  /*20e0*/  @!P5 LEA.HI.X R17, R13, R208.reuse, R11, 0x1, P2 ;  /* 0x000000d00d11d211 */ /* 0x080fe400010f0c0b */
[-C--:B------:R-:W-:Y:S01]  /*20f0*/  @!P4 LEA.HI.X R13, R4, R208.reuse, R14, 0x1, P1 ;  /* 0x000000d0040dc211 */ /* 0x080fe200008f0c0e */
[----:B------:R-:W-:Y:S01]  /*2100*/  IMAD.MOV.U32 R4, RZ, RZ, 0x20 ;  /* 0x00000020ff047424 */ /* 0x000fe200078e00ff */
[----:B------:R-:W-:-:S02]  /*2110*/  @!P3 LEA.HI.X R9, R20, R208, R9, 0x1, P0 ;  /* 0x000000d01409b211 */ /* 0x000fc400000f0c09 */
[----:B------:R-:W-:Y:S02]  /*2120*/  LEA R207, R207, UR4, 0x1 ;  /* 0x00000004cfcf7c11 */ /* 0x000fe4000f8e08ff */
[----:B------:R-:W-:Y:S02]  /*2130*/  LEA R206, R206, UR4, 0x1 ;  /* 0x00000004cece7c11 */ /* 0x000fe4000f8e08ff */
[----:B------:R-:W-:Y:S02]  /*2140*/  LOP3.LUT P0, RZ, R160, 0x4, RZ, 0xc0, !PT ;  /* 0x00000004a0ff7812 */ /* 0x000fe4000780c0ff */
[----:B------:R-:W-:Y:S02]  /*2150*/  IADD3 R157, PT, PT, R156, 0x1, R157 ;  /* 0x000000019c9d7810 */ /* 0x000fe40007ffe09d */
[----:B------:R-:W-:Y:S01]  /*2160*/  SEL R4, R4, 0xffffffe0, !P0 ;  /* 0xffffffe004047807 */ /* 0x000fe20004000000 */
[----:B------:R-:W-:Y:S01]  /*2170*/  @!PT LDS RZ, [RZ] ;  /* 0x00000000fffff984 */ /* 0x000fe20000000800 */
[----:B------:R-:W-:Y:S01]  /*2180*/  @!PT LDS RZ, [RZ] ;  /* 0x00000000fffff984 */ /* 0x000fe20000000800 */
[----:B------:R-:W-:Y:S01]  /*2190*/  @!PT LDS RZ, [RZ] ;  /* 0x00000000fffff984 */ /* 0x000fe20000000800 */
[----:B------:R-:W-:Y:S04]  /*21a0*/  @!P6 LDGSTS.E.BYPASS.LTC128B.128 [R212+0x4000], desc[UR16][R18.64] ;  /* 0x0400000012d4efae */ /* 0x000fe8000b981a10 */
[----:B------:R-:W-:Y:S01]  /*21b0*/  @P6 STS.128 [R212+0x4000], RZ ;  /* 0x004000ffd4006388 */ /* 0x000fe20000000c00 */
        /* <DEDUP_REMOVED lines=18> */
[----:B------:R-:W-:Y:S04]  /*22e0*/  LDSM.16.M88.4 R120, [R206+0x2000] ;  /* 0x00200000ce78783b */ /* 0x000fe80000000200 */
[----:B-1----:R-:W1:Y:S04]  /*22f0*/  LDSM.16.M88.4 R16, [R207+0x1000] ;  /* 0x00100000cf10783b */ /* 0x002e680000000200 */
[----:B------:R-:W-:Y:S04]  /*2300*/  LDSM.16.M88.4 R92, [R206+0x2800] ;  /* 0x00280000ce5c783b */ /* 0x000fe80000000200 */
[----:B--2---:R-:W3:Y:S04]  /*2310*/  LDSM.16.M88.4 R12, [R207] ;  /* 0x00000000cf0c783b */ /* 0x004ee80000000200 */
[----:B------:R-:W2:Y:S04]  /*2320*/  LDSM.16.M88.4 R76, [R206+0x2c00] ;  /* 0x002c0000ce4c783b */ /* 0x000ea80000000200 */
[----:B------:R-:W4:Y:S04]  /*2330*/  LDSM.16.M88.4 R60, [R206+0x3000] ;  /* 0x00300000ce3c783b */ /* 0x000f280000000200 */
[----:B------:R-:W5:Y:S04]  /*2340*/  LDSM.16.M88.4 R44, [R206+0x3400] ;  /* 0x00340000ce2c783b */ /* 0x000f680000000200 */
[----:B------:R-:W5:Y:S04]  /*2350*/  LDSM.16.M88.4 R28, [R206+0x3800] ;  /* 0x00380000ce1c783b */ /* 0x000f680000000200 */
[----:B------:R-:W5:Y:S04]  /*2360*/  LDSM.16.M88.4 R136, [R206+0x3c00] ;  /* 0x003c0000ce88783b */ /* 0x000f680000000200 */
[----:B------:R-:W-:Y:S04]  /*2370*/  LDSM.16.M88.4 R152, [R205] ;  /* 0x00000000cd98783b */ /* 0x000fe80000000200 */
[----:B------:R-:W5:Y:S04]  /*2380*/  LDSM.16.M88.4 R140, [R171+0x2400] ;  /* 0x00240000ab8c783b */ /* 0x000f680000000200 */
[----:B------:R-:W5:Y:S01]  /*2390*/  LDSM.16.M88.4 R148, [R205+0x1000] ;  /* 0x00100000cd94783b */ /* 0x000f620000000200 */
[-C--:B-1----:R-:W-:Y:S03]  /*23a0*/  HMMA.16816.F32 R116, R16, R108.reuse, RZ ;  /* 0x0000006c1074723c */ /* 0x082fe600000018ff */
[----:B------:R-:W1:Y:S04]  /*23b0*/  LDSM.16.M88.4 R144, [R171+0x2000] ;  /* 0x00200000ab90783b */ /* 0x000e680000000200 */
[----:B------:R-:W0:Y:S01]  /*23c0*/  LDGDEPBAR ;  /* 0x00000000000079af */ /* 0x000e220000000000 */
[----:B---3--:R-:W-:Y:S08]  /*23d0*/  HMMA.16816.F32 R8, R12, R108, RZ ;  /* 0x0000006c0c08723c */ /* 0x008ff000000018ff */
[----:B------:R-:W-:Y:S08]  /*23e0*/  HMMA.16816.F32 R124, R16, R122, RZ ;  /* 0x0000007a107c723c */ /* 0x000ff000000018ff */
[-C--:B------:R-:W-:Y:S08]  /*23f0*/  HMMA.16816.F32 R132, R12, R120.reuse, RZ ;  /* 0x000000780c84723c */ /* 0x080ff000000018ff */
[C---:B------:R-:W-:Y:S08]  /*2400*/  HMMA.16816.F32 R128, R16.reuse, R120, RZ ;  /* 0x000000781080723c */ /* 0x040ff000000018ff */
[C---:B------:R-:W-:Y:S08]  /*2410*/  HMMA.16816.F32 R100, R16.reuse, R92, RZ ;  /* 0x0000005c1064723c */ /* 0x040ff000000018ff */
[C---:B--2---:R-:W-:Y:S08]  /*2420*/  HMMA.16816.F32 R84, R16.reuse, R76, RZ ;  /* 0x0000004c1054723c */ /* 0x044ff000000018ff */
[C---:B----4-:R-:W-:Y:S08]  /*2430*/  HMMA.16816.F32 R68, R16.reuse, R60, RZ ;  /* 0x0000003c1044723c */ /* 0x050ff000000018ff */
[C---:B-----5:R-:W-:Y:S08]  /*2440*/  HMMA.16816.F32 R52, R16.reuse, R44, RZ ;  /* 0x0000002c1034723c */ /* 0x060ff000000018ff */
        /* <DEDUP_REMOVED lines=24> */
[-C--:B------:R-:W-:Y:S08]  /*25d0*/  HMMA.16816.F32 R8, R152, R140.reuse, R8 ;  /* 0x0000008c9808723c */ /* 0x080ff00000001808 */
[----:B------:R-:W-:Y:S01]  /*25e0*/  HMMA.16816.F32 R116, R148, R140, R116 ;  /* 0x0000008c9474723c */ /* 0x000fe20000001874 */
[----:B------:R-:W-:-:S02]  /*25f0*/  IADD3 R140, PT, PT, R157, -UR15, R158 ;  /* 0x8000000f9d8c7c10 */ /* 0x000fc4000fffe09e */
[----:B------:R-:W3:Y:S02]  /*2600*/  LDSM.16.M88.4 R156, [R171+0x2c00] ;  /* 0x002c0000ab9c783b */ /* 0x000ee40000000200 */
[----:B------:R-:W-:Y:S01]  /*2610*/  IADD3 R140, PT, PT, R140, R3, R196 ;  /* 0x000000038c8c7210 */ /* 0x000fe20007ffe0c4 */
[----:B------:R-:W-:Y:S02]  /*2620*/  IMAD R3, R5, 0x80, R200 ;  /* 0x0000008005037824 */ /* 0x000fe400078e02c8 */
[----:B-1----:R-:W-:Y:S01]  /*2630*/  HMMA.16816.F32 R124, R148, R146, R124 ;  /* 0x00000092947c723c */ /* 0x002fe2000000187c */
[C---:B------:R-:W-:Y:S01]  /*2640*/  VIMNMX R199, PT, PT, R140.reuse, R196, PT ;  /* 0x000000c48cc77248 */ /* 0x040fe20003fe0100 */
[C---:B------:R-:W-:Y:S01]  /*2650*/  VIADD R141, R3.reuse, 0x1 ;  /* 0x00000001038d7836 */ /* 0x040fe20000000000 */
[C-C-:B------:R-:W-:Y:S01]  /*2660*/  VIADDMNMX R198, R140.reuse, 0x8, R196.reuse, PT ;  /* 0x000000088cc67846 */ /* 0x140fe200038001c4 */
[----:B------:R-:W-:Y:S01]  /*2670*/  VIADD R163, R3, 0x19 ;  /* 0x0000001903a37836 */ /* 0x000fe20000000000 */
[----:B------:R-:W-:-:S02]  /*2680*/  VIADDMNMX R197, R140, 0x40, R196, PT ;  /* 0x000000408cc57846 */ /* 0x000fc400038001c4 */
[----:B------:R-:W-:Y:S01]  /*2690*/  VIADDMNMX R196, R140, 0x48, R196, PT ;  /* 0x000000488cc47846 */ /* 0x000fe200038001c4 */
[C---:B------:R-:W-:Y:S01]  /*26a0*/  HMMA.16816.F32 R120, R152.reuse, R146, R120 ;  /* 0x000000929878723c */ /* 0x040fe20000001878 */
[----:B------:R-:W-:Y:S01]  /*26b0*/  VIADD R140, R3, 0x8 ;  /* 0x00000008038c7836 */ /* 0x000fe20000000000 */
[----:B------:R-:W-:Y:S01]  /*26c0*/  ISETP.GE.AND P3, PT, R141, R199, PT ;  /* 0x000000c78d00720c */ /* 0x000fe20003f66270 */
[----:B------:R-:W-:Y:S01]  /*26d0*/  VIADD R146, R3, 0x9 ;  /* 0x0000000903927836 */ /* 0x000fe20000000000 */
[----:B------:R-:W-:Y:S01]  /*26e0*/  ISETP.GE.AND P5, PT, R141, R198, PT ;  /* 0x000000c68d00720c */ /* 0x000fe20003fa6270 */
[----:B------:R-:W-:Y:S01]  /*26f0*/  VIADD R147, R3, 0x20 ;  /* 0x0000002003937836 */ /* 0x000fe20000000000 */
[----:B------:R-:W-:Y:S02]  /*2700*/  ISETP.GE.AND P4, PT, R140, R196, PT ;  /* 0x000000c48c00720c */ /* 0x000fe40003f86270 */
[-C--:B------:R-:W-:Y:S01]  /*2710*/  ISETP.GE.AND P1, PT, R146, R197.reuse, PT ;  /* 0x000000c59200720c */ /* 0x080fe20003f26270 */
[----:B--2---:R-:W-:Y:S01]  /*2720*/  HMMA.16816.F32 R104, R152, R136, R104 ;  /* 0x000000889868723c */ /* 0x004fe20000001868 */
[----:B------:R-:W-:-:S02]  /*2730*/  ISETP.GE.AND P2, PT, R141, R197, PT ;  /* 0x000000c58d00720c */ /* 0x000fc40003f46270 */
[-C--:B------:R-:W-:Y:S01]  /*2740*/  ISETP.GE.AND P0, PT, R141, R196.reuse, PT ;  /* 0x000000c48d00720c */ /* 0x080fe20003f06270 */
[C---:B------:R-:W-:Y:S01]  /*2750*/  VIADD R141, R3.reuse, 0x10 ;  /* 0x00000010038d7836 */ /* 0x040fe20000000000 */
[----:B------:R-:W-:Y:S02]  /*2760*/  FSEL R126, R126, -INF , !P4 ;  /* 0xff8000007e7e7808 */ /* 0x000fe40006000000 */
[----:B------:R-:W-:Y:S01]  /*2770*/  ISETP.GE.AND P6, PT, R140, R197, PT ;  /* 0x000000c58c00720c */ /* 0x000fe20003fc6270 */
[----:B------:R-:W-:Y:S01]  /*2780*/  HMMA.16816.F32 R100, R148, R136, R100 ;  /* 0x000000889464723c */ /* 0x000fe20000001864 */
[----:B------:R-:W-:Y:S01]  /*2790*/  ISETP.GE.AND P4, PT, R146, R196, PT ;  /* 0x000000c49200720c */ /* 0x000fe20003f86270 */
[----:B------:R-:W-:Y:S01]  /*27a0*/  VIADD R136, R3, 0x11 ;  /* 0x0000001103887836 */ /* 0x000fe20000000000 */
[----:B------:R-:W-:Y:S02]  /*27b0*/  FSEL R125, R125, -INF , !P1 ;  /* 0xff8000007d7d7808 */ /* 0x000fe40004800000 */
[----:B------:R-:W-:-:S02]  /*27c0*/  ISETP.GE.AND P1, PT, R140, R198, PT ;  /* 0x000000c68c00720c */ /* 0x000fc40003f26270 */
[----:B------:R-:W-:Y:S01]  /*27d0*/  FSEL R124, R124, -INF , !P6 ;  /* 0xff8000007c7c7808 */ /* 0x000fe20007000000 */
[-C--:B------:R-:W-:Y:S01]  /*27e0*/  HMMA.16816.F32 R112, R148, R142.reuse, R112 ;  /* 0x0000008e9470723c */ /* 0x080fe20000001870 */
[----:B------:R-:W-:Y:S02]  /*27f0*/  FSEL R127, R127, -INF , !P4 ;  /* 0xff8000007f7f7808 */ /* 0x000fe40006000000 */
[-C--:B------:R-:W-:Y:S02]  /*2800*/  ISETP.GE.AND P6, PT, R140, R199.reuse, PT ;  /* 0x000000c78c00720c */ /* 0x080fe40003fc6270 */
[C---:B------:R-:W-:Y:S02]  /*2810*/  ISETP.GE.AND P4, PT, R141.reuse, R199, PT ;  /* 0x000000c78d00720c */ /* 0x040fe40003f86270 */
[----:B------:R-:W-:Y:S01]  /*2820*/  FSEL R122, R122, -INF , !P1 ;  /* 0xff8000007a7a7808 */ /* 0x000fe20004800000 */
[----:B------:R-:W-:Y:S01]  /*2830*/  HMMA.16816.F32 R108, R152, R142, R108 ;  /* 0x0000008e986c723c */ /* 0x000fe2000000186c */
[----:B------:R-:W-:Y:S01]  /*2840*/  ISETP.GE.AND P1, PT, R141, R198, PT ;  /* 0x000000c68d00720c */ /* 0x000fe20003f26270 */
[C---:B------:R-:W-:Y:S01]  /*2850*/  VIADD R142, R3.reuse, 0x18 ;  /* 0x00000018038e7836 */ /* 0x040fe20000000000 */
[----:B------:R-:W-:Y:S01]  /*2860*/  FSEL R140, R120, -INF , !P6 ;  /* 0xff800000788c7808 */ /* 0x000fe20007000000 */
[----:B------:R-:W-:Y:S01]  /*2870*/  VIADD R143, R3, 0x21 ;  /* 0x00000021038f7836 */ /* 0x000fe20000000000 */
[----:B------:R-:W-:-:S02]  /*2880*/  FSEL R137, R8, -INF , !P4 ;  /* 0xff80000008897808 */ /* 0x000fc40006000000 */
[C---:B------:R-:W-:Y:S01]  /*2890*/  ISETP.GE.AND P6, PT, R141.reuse, R197, PT ;  /* 0x000000c58d00720c */ /* 0x040fe20003fc6270 */
[-C--:B------:R-:W-:Y:S01]  /*28a0*/  HMMA.16816.F32 R96, R148, R138.reuse, R96 ;  /* 0x0000008a9460723c */ /* 0x080fe20000001860 */
[----:B------:R-:W-:Y:S02]  /*28b0*/  ISETP.GE.AND P4, PT, R141, R196, PT ;  /* 0x000000c48d00720c */ /* 0x000fe40003f86270 */
[----:B------:R-:W-:Y:S02]  /*28c0*/  FSEL R120, R10, -INF , !P1 ;  /* 0xff8000000a787808 */ /* 0x000fe40004800000 */
[----:B------:R-:W-:Y:S02]  /*28d0*/  ISETP.GE.AND P1, PT, R136, R199, PT ;  /* 0x000000c78800720c */ /* 0x000fe40003f26270 */
[----:B------:R-:W-:Y:S01]  /*28e0*/  FSEL R116, R116, -INF , !P6 ;  /* 0xff80000074747808 */ /* 0x000fe20007000000 */
[----:B------:R-:W-:Y:S01]  /*28f0*/  HMMA.16816.F32 R92, R152, R138, R92 ;  /* 0x0000008a985c723c */ /* 0x000fe2000000185c */
[----:B------:R-:W-:Y:S01]  /*2900*/  FSEL R118, R118, -INF , !P4 ;  /* 0xff80000076767808 */ /* 0x000fe20006000000 */
[----:B------:R-:W-:Y:S01]  /*2910*/  VIADD R138, R3, 0x28 ;  /* 0x00000028038a7836 */ /* 0x000fe20000000000 */
[----:B------:R-:W-:-:S02]  /*2920*/  ISETP.GE.AND P6, PT, R136, R198, PT ;  /* 0x000000c68800720c */ /* 0x000fc40003fc6270 */
[C---:B------:R-:W-:Y:S02]  /*2930*/  ISETP.GE.AND P4, PT, R136.reuse, R197, PT ;  /* 0x000000c58800720c */ /* 0x040fe40003f86270 */
[----:B------:R-:W-:Y:S01]  /*2940*/  FSEL R141, R9, -INF , !P1 ;  /* 0xff800000098d7808 */ /* 0x000fe20004800000 */
[-C--:B---3--:R-:W-:Y:S01]  /*2950*/  HMMA.16816.F32 R88, R152, R156.reuse, R88 ;  /* 0x0000009c9858723c */ /* 0x088fe20000001858 */
[----:B------:R-:W-:Y:S02]  /*2960*/  ISETP.GE.AND P1, PT, R136, R196, PT ;  /* 0x000000c48800720c */ /* 0x000fe40003f26270 */
[----:B------:R-:W-:Y:S02]  /*2970*/  FSEL R136, R11, -INF , !P6 ;  /* 0xff8000000b887808 */ /* 0x000fe40007000000 */
[----:B------:R-:W-:Y:S01]  /*2980*/  FSEL R117, R117, -INF , !P4 ;  /* 0xff80000075757808 */ /* 0x000fe20006000000 */
[----:B------:R-:W1:Y:S01]  /*2990*/  LDSM.16.M88.4 R8, [R171+0x3000] ;  /* 0x00300000ab08783b */ /* 0x000e620000000200 */
[C---:B------:R-:W-:Y:S01]  /*29a0*/  ISETP.GE.AND P4, PT, R146.reuse, R198, PT ;  /* 0x000000c69200720c */ /* 0x040fe20003f86270 */
[----:B------:R-:W-:Y:S01]  /*29b0*/  HMMA.16816.F32 R84, R148, R156, R84 ;  /* 0x0000009c9454723c */ /* 0x000fe20000001854 */
[----:B------:R-:W-:-:S02]  /*29c0*/  ISETP.GE.AND P6, PT, R146, R199, PT ;  /* 0x000000c79200720c */ /* 0x000fc40003fc6270 */
[----:B------:R-:W-:Y:S02]  /*29d0*/  FSEL R119, R119, -INF , !P1 ;  /* 0xff80000077777808 */ /* 0x000fe40004800000 */
[----:B------:R-:W-:Y:S02]  /*29e0*/  FSEL R123, R123, -INF , !P4 ;  /* 0xff8000007b7b7808 */ /* 0x000fe40006000000 */
[C---:B------:R-:W-:Y:S01]  /*29f0*/  ISETP.GE.AND P4, PT, R142.reuse, R196, PT ;  /* 0x000000c48e00720c */ /* 0x040fe20003f86270 */
[----:B------:R-:W-:Y:S01]  /*2a00*/  HMMA.16816.F32 R80, R148, R158, R80 ;  /* 0x0000009e9450723c */ /* 0x000fe20000001850 */
[-C--:B------:R-:W-:Y:S02]  /*2a10*/  ISETP.GE.AND P1, PT, R163, R197.reuse, PT ;  /* 0x000000c5a300720c */ /* 0x080fe40003f26270 */
[----:B------:R-:W-:Y:S02]  /*2a20*/  FSEL R121, R121, -INF , !P6 ;  /* 0xff80000079797808 */ /* 0x000fe40007000000 */
[----:B------:R-:W-:-:S02]  /*2a30*/  ISETP.GE.AND P6, PT, R142, R197, PT ;  /* 0x000000c58e00720c */ /* 0x000fc40003fc6270 */
[----:B------:R-:W-:Y:S01]  /*2a40*/  FSEL R114, R114, -INF , !P4 ;  /* 0xff80000072727808 */ /* 0x000fe20006000000 */
[C---:B------:R-:W-:Y:S01]  /*2a50*/  HMMA.16816.F32 R76, R152.reuse, R158, R76 ;  /* 0x0000009e984c723c */ /* 0x040fe2000000184c */
[----:B------:R-:W-:Y:S01]  /*2a60*/  FSEL R113, R113, -INF , !P1 ;  /* 0xff80000071717808 */ /* 0x000fe20004800000 */
[----:B------:R-:W-:Y:S01]  /*2a70*/  VIADD R159, R3, 0x49 ;  /* 0x00000049039f7836 */ /* 0x000fe20000000000 */
[----:B------:R-:W-:Y:S02]  /*2a80*/  ISETP.GE.AND P4, PT, R163, R196, PT ;  /* 0x000000c4a300720c */ /* 0x000fe40003f86270 */
[----:B------:R-:W-:Y:S02]  /*2a90*/  ISETP.GE.AND P1, PT, R142, R198, PT ;  /* 0x000000c68e00720c */ /* 0x000fe40003f26270 */
[----:B------:R-:W-:Y:S01]  /*2aa0*/  FSEL R112, R112, -INF , !P6 ;  /* 0xff80000070707808 */ /* 0x000fe20007000000 */
[----:B------:R-:W-:Y:S01]  /*2ab0*/  HMMA.16816.F32 R132, R152, R144, R132 ;  /* 0x000000909884723c */ /* 0x000fe20000001884 */
[----:B------:R-:W-:-:S02]  /*2ac0*/  ISETP.GE.AND P6, PT, R142, R199, PT ;  /* 0x000000c78e00720c */ /* 0x000fc40003fc6270 */
[----:B------:R-:W-:Y:S02]  /*2ad0*/  FSEL R115, R115, -INF , !P4 ;  /* 0xff80000073737808 */ /* 0x000fe40006000000 */
[----:B------:R-:W-:Y:S02]  /*2ae0*/  FSEL R110, R110, -INF , !P1 ;  /* 0xff8000006e6e7808 */ /* 0x000fe40004800000 */
[C---:B------:R-:W-:Y:S01]  /*2af0*/  ISETP.GE.AND P4, PT, R147.reuse, R199, PT ;  /* 0x000000c79300720c */ /* 0x040fe20003f86270 */
[----:B------:R-:W-:Y:S01]  /*2b00*/  HMMA.16816.F32 R128, R148, R144, R128 ;  /* 0x000000909480723c */ /* 0x000fe20000001880 */
[C---:B------:R-:W-:Y:S02]  /*2b10*/  ISETP.GE.AND P1, PT, R147.reuse, R198, PT ;  /* 0x000000c69300720c */ /* 0x040fe40003f26270 */
[----:B------:R-:W-:Y:S02]  /*2b20*/  FSEL R142, R108, -INF , !P6 ;  /* 0xff8000006c8e7808 */ /* 0x000fe40007000000 */
[----:B------:R-:W-:-:S02]  /*2b30*/  ISETP.GE.AND P6, PT, R147, R197, PT ;  /* 0x000000c59300720c */ /* 0x000fc40003fc6270 */
[----:B------:R-:W-:Y:S01]  /*2b40*/  FSEL R146, R104, -INF , !P4 ;  /* 0xff80000068927808 */ /* 0x000fe20006000000 */
[-C--:B-1----:R-:W-:Y:S01]  /*2b50*/  HMMA.16816.F32 R72, R152, R8.reuse, R72 ;  /* 0x000000089848723c */ /* 0x082fe20000001848 */
[----:B------:R-:W-:Y:S02]  /*2b60*/  FSEL R108, R106, -INF , !P1 ;  /* 0xff8000006a6c7808 */ /* 0x000fe40004800000 */
[----:B------:R-:W-:Y:S02]  /*2b70*/  ISETP.GE.AND P4, PT, R147, R196, PT ;  /* 0x000000c49300720c */ /* 0x000fe40003f86270 */
        /* <DEDUP_REMOVED lines=12> */
[----:B------:R-:W-:Y:S02]  /*2c40*/  FSEL R107, R101, -INF , !P4 ;  /* 0xff800000656b7808 */ /* 0x000fe40006000000 */
[----:B------:R-:W-:Y:S01]  /*2c50*/  FSEL R105, R103, -INF , !P1 ;  /* 0xff80000067697808 */ /* 0x000fe20004800000 */
[----:B------:R-:W-:Y:S01]  /*2c60*/  HMMA.16816.F32 R60, R152, R10, R60 ;  /* 0x0000000a983c723c */ /* 0x000fe2000000183c */
[----:B------:R-:W1:Y:S01]  /*2c70*/  LDSM.16.M88.4 R100, [R171+0x3400] ;  /* 0x00340000ab64783b */ /* 0x000e620000000200 */
[----:B------:R-:W-:-:S02]  /*2c80*/  ISETP.GE.AND P4, PT, R163, R198, PT ;  /* 0x000000c6a300720c */ /* 0x000fc40003f86270 */
[----:B------:R-:W-:Y:S01]  /*2c90*/  ISETP.GE.AND P6, PT, R163, R199, PT ;  /* 0x000000c7a300720c */ /* 0x000fe20003fc6270 */
[----:B------:R-:W-:Y:S01]  /*2ca0*/  VIADD R163, R3, 0x29 ;  /* 0x0000002903a37836 */ /* 0x000fe20000000000 */
[----:B------:R-:W-:Y:S02]  /*2cb0*/  FSEL R111, R111, -INF , !P4 ;  /* 0xff8000006f6f7808 */ /* 0x000fe40006000000 */
[C---:B------:R-:W-:Y:S02]  /*2cc0*/  ISETP.GE.AND P4, PT, R138.reuse, R196, PT ;  /* 0x000000c48a00720c */ /* 0x040fe40003f86270 */
[----:B------:R-:W-:Y:S02]  /*2cd0*/  FSEL R109, R109, -INF , !P6 ;  /* 0xff8000006d6d7808 */ /* 0x000fe40007000000 */
[-C--:B------:R-:W-:Y:S02]  /*2ce0*/  ISETP.GE.AND P1, PT, R163, R197.reuse, PT ;  /* 0x000000c5a300720c */ /* 0x080fe40003f26270 */
        /* <DEDUP_REMOVED lines=8> */
[C---:B------:R-:W-:Y:S02]  /*2d70*/  ISETP.GE.AND P4, PT, R9.reuse, R199, PT ;  /* 0x000000c70900720c */ /* 0x040fe40003f86270 */
[----:B------:R-:W-:Y:S02]  /*2d80*/  FSEL R94, R94, -INF , !P1 ;  /* 0xff8000005e5e7808 */ /* 0x000fe40004800000 */
[----:B------:R-:W-:Y:S02]  /*2d90*/  FSEL R138, R92, -INF , !P6 ;  /* 0xff8000005c8a7808 */ /* 0x000fe40007000000 */
[C---:B------:R-:W-:Y:S02]  /*2da0*/  ISETP.GE.AND P1, PT, R9.reuse, R198, PT ;  /* 0x000000c60900720c */ /* 0x040fe40003f26270 */
[----:B------:R-:W-:-:S02]  /*2db0*/  ISETP.GE.AND P6, PT, R9, R197, PT ;  /* 0x000000c50900720c */ /* 0x000fc40003fc6270 */
[----:B------:R-:W-:Y:S01]  /*2dc0*/  FSEL R156, R88, -INF , !P4 ;  /* 0xff800000589c7808 */ /* 0x000fe20006000000 */
[-C--:B-1----:R-:W-:Y:S01]  /*2dd0*/  HMMA.16816.F32 R56, R152, R100.reuse, R56 ;  /* 0x000000649838723c */ /* 0x082fe20000001838 */
[----:B------:R-:W-:Y:S01]  /*2de0*/  ISETP.GE.AND P4, PT, R9, R196, PT ;  /* 0x000000c40900720c */ /* 0x000fe20003f86270 */
[C---:B------:R-:W-:Y:S01]  /*2df0*/  VIADD R9, R3.reuse, 0x38 ;  /* 0x0000003803097836 */ /* 0x040fe20000000000 */
[----:B------:R-:W-:Y:S02]  /*2e00*/  FSEL R92, R90, -INF , !P1 ;  /* 0xff8000005a5c7808 */ /* 0x000fe40004800000 */
[----:B------:R-:W-:Y:S02]  /*2e10*/  FSEL R90, R84, -INF , !P6 ;  /* 0xff800000545a7808 */ /* 0x000fe40007000000 */
[----:B------:R-:W-:Y:S01]  /*2e20*/  ISETP.GE.AND P6, PT, R8, R198, PT ;  /* 0x000000c60800720c */ /* 0x000fe20003fc6270 */
[----:B------:R-:W-:Y:S01]  /*2e30*/  HMMA.16816.F32 R52, R148, R100, R52 ;  /* 0x000000649434723c */ /* 0x000fe20000001834 */
[----:B------:R-:W-:Y:S01]  /*2e40*/  FSEL R88, R86, -INF , !P4 ;  /* 0xff80000056587808 */ /* 0x000fe20006000000 */
[----:B------:R-:W-:Y:S01]  /*2e50*/  VIADD R101, R3, 0x40 ;  /* 0x0000004003657836 */ /* 0x000fe20000000000 */
[----:B------:R-:W-:-:S02]  /*2e60*/  ISETP.GE.AND P4, PT, R8, R197, PT ;  /* 0x000000c50800720c */ /* 0x000fc40003f86270 */
[----:B------:R-:W-:Y:S02]  /*2e70*/  FSEL R139, R91, -INF , !P6 ;  /* 0xff8000005b8b7808 */ /* 0x000fe40007000000 */
[CC--:B------:R-:W-:Y:S01]  /*2e80*/  ISETP.GE.AND P1, PT, R8.reuse, R199.reuse, PT ;  /* 0x000000c70800720c */ /* 0x0c0fe20003f26270 */
[-C--:B------:R-:W-:Y:S01]  /*2e90*/  HMMA.16816.F32 R48, R148, R102.reuse, R48 ;  /* 0x000000669430723c */ /* 0x080fe20000001830 */
[----:B------:R-:W-:Y:S02]  /*2ea0*/  FSEL R91, R85, -INF , !P4 ;  /* 0xff800000555b7808 */ /* 0x000fe40006000000 */
[----:B------:R-:W-:Y:S02]  /*2eb0*/  ISETP.GE.AND P4, PT, R163, R198, PT ;  /* 0x000000c6a300720c */ /* 0x000fe40003f86270 */
[----:B------:R-:W-:Y:S02]  /*2ec0*/  FSEL R157, R89, -INF , !P1 ;  /* 0xff800000599d7808 */ /* 0x000fe40004800000 */
[-C--:B------:R-:W-:Y:S01]  /*2ed0*/  ISETP.GE.AND P1, PT, R8, R196.reuse, PT ;  /* 0x000000c40800720c */ /* 0x080fe20003f26270 */
[----:B------:R-:W-:Y:S01]  /*2ee0*/  VIADD R8, R3, 0x39 ;  /* 0x0000003903087836 */ /* 0x000fe20000000000 */
[----:B------:R-:W-:Y:S01]  /*2ef0*/  FSEL R95, R95, -INF , !P4 ;  /* 0xff8000005f5f7808 */ /* 0x000fe20006000000 */
[----:B------:R-:W-:Y:S01]  /*2f00*/  HMMA.16816.F32 R44, R152, R102, R44 ;  /* 0x00000066982c723c */ /* 0x000fe2000000182c */
[----:B------:R-:W-:Y:S01]  /*2f10*/  ISETP.GE.AND P6, PT, R163, R199, PT ;  /* 0x000000c7a300720c */ /* 0x000fe20003fc6270 */
[----:B------:R-:W-:Y:S01]  /*2f20*/  VIADD R163, R3, 0x48 ;  /* 0x0000004803a37836 */ /* 0x000fe20000000000 */
[----:B------:R-:W-:-:S02]  /*2f30*/  ISETP.GE.AND P4, PT, R9, R196, PT ;  /* 0x000000c40900720c */ /* 0x000fc40003f86270 */
[----:B------:R-:W-:Y:S02]  /*2f40*/  FSEL R89, R87, -INF , !P1 ;  /* 0xff80000057597808 */ /* 0x000fe40004800000 */
[----:B------:R-:W-:Y:S01]  /*2f50*/  FSEL R93, R93, -INF , !P6 ;  /* 0xff8000005d5d7808 */ /* 0x000fe20007000000 */
[----:B------:R-:W1:Y:S01]  /*2f60*/  LDSM.16.M88.4 R84, [R171+0x3800] ;  /* 0x00380000ab54783b */ /* 0x000e620000000200 */
[----:B------:R-:W-:Y:S02]  /*2f70*/  FSEL R82, R82, -INF , !P4 ;  /* 0xff80000052527808 */ /* 0x000fe40006000000 */
[-C--:B------:R-:W-:Y:S02]  /*2f80*/  ISETP.GE.AND P6, PT, R9, R197.reuse, PT ;  /* 0x000000c50900720c */ /* 0x080fe40003fc6270 */
[C---:B------:R-:W-:Y:S02]  /*2f90*/  ISETP.GE.AND P1, PT, R8.reuse, R197, PT ;  /* 0x000000c50800720c */ /* 0x040fe40003f26270 */
[----:B------:R-:W-:-:S02]  /*2fa0*/  ISETP.GE.AND P4, PT, R8, R196, PT ;  /* 0x000000c40800720c */ /* 0x000fc40003f86270 */
[----:B------:R-:W-:Y:S02]  /*2fb0*/  FSEL R80, R80, -INF , !P6 ;  /* 0xff80000050507808 */ /* 0x000fe40007000000 */
[----:B------:R-:W-:Y:S02]  /*2fc0*/  FSEL R81, R81, -INF , !P1 ;  /* 0xff80000051517808 */ /* 0x000fe40004800000 */
[----:B------:R-:W-:Y:S02]  /*2fd0*/  FSEL R83, R83, -INF , !P4 ;  /* 0xff80000053537808 */ /* 0x000fe40006000000 */
[CC--:B------:R-:W-:Y:S02]  /*2fe0*/  ISETP.GE.AND P6, PT, R9.reuse, R199.reuse, PT ;  /* 0x000000c70900720c */ /* 0x0c0fe40003fc6270 */
[----:B------:R-:W-:Y:S01]  /*2ff0*/  ISETP.GE.AND P1, PT, R9, R198, PT ;  /* 0x000000c60900720c */ /* 0x000fe20003f26270 */
        /* <DEDUP_REMOVED lines=9> */
[----:B------:R-:W-:Y:S02]  /*3090*/  FSEL R68, R68, -INF , !P6 ;  /* 0xff80000044447808 */ /* 0x000fe40007000000 */
[----:B------:R-:W-:Y:S02]  /*30a0*/  FSEL R70, R70, -INF , !P4 ;  /* 0xff80000046467808 */ /* 0x000fe40006000000 */
[C---:B------:R-:W-:Y:S01]  /*30b0*/  ISETP.GE.AND P1, PT, R9.reuse, R199, PT ;  /* 0x000000c70900720c */ /* 0x040fe20003f26270 */
[----:B-1----:R-:W-:Y:S01]  /*30c0*/  HMMA.16816.F32 R40, R152, R84, R40 ;  /* 0x000000549828723c */ /* 0x002fe20000001828 */
[C---:B------:R-:W-:Y:S02]  /*30d0*/  ISETP.GE.AND P6, PT, R9.reuse, R198, PT ;  /* 0x000000c60900720c */ /* 0x040fe40003fc6270 */
[----:B------:R-:W-:-:S02]  /*30e0*/  ISETP.GE.AND P4, PT, R9, R197, PT ;  /* 0x000000c50900720c */ /* 0x000fc40003f86270 */
[----:B------:R-:W-:Y:S02]  /*30f0*/  FSEL R101, R73, -INF , !P1 ;  /* 0xff80000049657808 */ /* 0x000fe40004800000 */
[----:B------:R-:W-:Y:S01]  /*3100*/  FSEL R75, R75, -INF , !P6 ;  /* 0xff8000004b4b7808 */ /* 0x000fe20007000000 */
[C---:B------:R-:W-:Y:S01]  /*3110*/  HMMA.16816.F32 R36, R148.reuse, R84, R36 ;  /* 0x000000549424723c */ /* 0x040fe20000001824 */
[----:B------:R-:W-:Y:S01]  /*3120*/  FSEL R72, R69, -INF , !P4 ;  /* 0xff80000045487808 */ /* 0x000fe20006000000 */
[----:B------:R-:W-:Y:S01]  /*3130*/  VIADD R85, R3, 0x58 ;  /* 0x0000005803557836 */ /* 0x000fe20000000000 */
[----:B------:R-:W-:Y:S01]  /*3140*/  ISETP.GE.AND P1, PT, R9, R196, PT ;  /* 0x000000c40900720c */ /* 0x000fe20003f26270 */
[----:B------:R-:W-:Y:S01]  /*3150*/  VIADD R84, R3, 0x59 ;  /* 0x0000005903547836 */ /* 0x000fe20000000000 */
[C---:B------:R-:W-:Y:S02]  /*3160*/  ISETP.GE.AND P6, PT, R8.reuse, R199, PT ;  /* 0x000000c70800720c */ /* 0x040fe40003fc6270 */
[----:B------:R-:W-:Y:S01]  /*3170*/  ISETP.GE.AND P4, PT, R8, R198, PT ;  /* 0x000000c60800720c */ /* 0x000fe20003f86270 */
[----:B------:R-:W-:Y:S01]  /*3180*/  HMMA.16816.F32 R32, R148, R86, R32 ;  /* 0x000000569420723c */ /* 0x000fe20000001820 */
[----:B------:R-:W1:Y:S01]  /*3190*/  LDSM.16.M88.4 R8, [R171+0x3c00] ;  /* 0x003c0000ab08783b */ /* 0x000e620000000200 */
[----:B------:R-:W-:Y:S01]  /*31a0*/  FSEL R69, R71, -INF , !P1 ;  /* 0xff80000047457808 */ /* 0x000fe20004800000 */
[----:B------:R-:W-:-:S04]  /*31b0*/  DEPBAR.LE SB0, 0x0 ;  /* 0x000080000000791a */ /* 0x000fc80000000000 */
[----:B------:R-:W-:Y:S01]  /*31c0*/  FSEL R79, R79, -INF , !P4 ;  /* 0xff8000004f4f7808 */ /* 0x000fe20006000000 */
[----:B------:R-:W-:Y:S01]  /*31d0*/  HMMA.16816.F32 R28, R152, R86, R28 ;  /* 0x00000056981c723c */ /* 0x000fe2000000181c */
[----:B------:R-:W-:Y:S02]  /*31e0*/  FSEL R158, R77, -INF , !P6 ;  /* 0xff8000004d9e7808 */ /* 0x000fe40007000000 */
[----:B------:R-:W-:Y:S02]  /*31f0*/  ISETP.GE.AND P4, PT, R163, R196, PT ;  /* 0x000000c4a300720c */ /* 0x000fe40003f86270 */
[-C--:B------:R-:W-:Y:S02]  /*3200*/  ISETP.GE.AND P1, PT, R159, R197.reuse, PT ;  /* 0x000000c59f00720c */ /* 0x080fe40003f26270 */
[----:B------:R-:W-:Y:S02]  /*3210*/  ISETP.GE.AND P6, PT, R163, R197, PT ;  /* 0x000000c5a300720c */ /* 0x000fe40003fc6270 */
[----:B------:R-:W-:Y:S01]  /*3220*/  FSEL R73, R66, -INF , !P4 ;  /* 0xff80000042497808 */ /* 0x000fe20006000000 */
[----:B------:R-:W-:Y:S01]  /*3230*/  VIADD R66, R3, 0x51 ;  /* 0x0000005103427836 */ /* 0x000fe20000000000 */
[----:B------:R-:W-:Y:S01]  /*3240*/  FSEL R77, R65, -INF , !P1 ;  /* 0xff800000414d7808 */ /* 0x000fe20004800000 */
[----:B------:R-:W-:Y:S01]  /*3250*/  VIADD R65, R3, 0x50 ;  /* 0x0000005003417836 */ /* 0x000fe20000000000 */
[----:B------:R-:W-:-:S02]  /*3260*/  FSEL R71, R64, -INF , !P6 ;  /* 0xff80000040477808 */ /* 0x000fc40007000000 */
[----:B------:R-:W-:Y:S02]  /*3270*/  ISETP.GE.AND P4, PT, R159, R196, PT ;  /* 0x000000c49f00720c */ /* 0x000fe40003f86270 */
[CC--:B------:R-:W-:Y:S02]  /*3280*/  ISETP.GE.AND P6, PT, R163.reuse, R199.reuse, PT ;  /* 0x000000c7a300720c */ /* 0x0c0fe40003fc6270 */
[----:B------:R-:W-:Y:S02]  /*3290*/  ISETP.GE.AND P1, PT, R163, R198, PT ;  /* 0x000000c6a300720c */ /* 0x000fe40003f26270 */
[----:B------:R-:W-:Y:S02]  /*32a0*/  FSEL R67, R67, -INF , !P4 ;  /* 0xff80000043437808 */ /* 0x000fe40006000000 */
[----:B------:R-:W-:Y:S02]  /*32b0*/  FSEL R60, R60, -INF , !P6 ;  /* 0xff8000003c3c7808 */ /* 0x000fe40007000000 */
[----:B------:R-:W-:-:S02]  /*32c0*/  ISETP.GE.AND P4, PT, R65, R199, PT ;  /* 0x000000c74100720c */ /* 0x000fc40003f86270 */
[----:B------:R-:W-:Y:S02]  /*32d0*/  FSEL R62, R62, -INF , !P1 ;  /* 0xff8000003e3e7808 */ /* 0x000fe40004800000 */
[C---:B------:R-:W-:Y:S02]  /*32e0*/  ISETP.GE.AND P1, PT, R65.reuse, R198, PT ;  /* 0x000000c64100720c */ /* 0x040fe40003f26270 */
[C---:B------:R-:W-:Y:S02]  /*32f0*/  ISETP.GE.AND P6, PT, R65.reuse, R197, PT ;  /* 0x000000c54100720c */ /* 0x040fe40003fc6270 */
[----:B------:R-:W-:Y:S01]  /*3300*/  FSEL R64, R56, -INF , !P4 ;  /* 0xff80000038407808 */ /* 0x000fe20006000000 */
[----:B-1----:R-:W-:Y:S01]  /*3310*/  HMMA.16816.F32 R24, R152, R8, R24 ;  /* 0x000000089818723c */ /* 0x002fe20000001818 */
[----:B------:R-:W-:Y:S02]  /*3320*/  ISETP.GE.AND P4, PT, R65, R196, PT ;  /* 0x000000c44100720c */ /* 0x000fe40003f86270 */
[----:B------:R-:W-:-:S02]  /*3330*/  FSEL R58, R58, -INF , !P1 ;  /* 0xff8000003a3a7808 */ /* 0x000fc40004800000 */
[----:B------:R-:W-:Y:S02]  /*3340*/  FSEL R52, R52, -INF , !P6 ;  /* 0xff80000034347808 */ /* 0x000fe40007000000 */
[C---:B------:R-:W-:Y:S01]  /*3350*/  ISETP.GE.AND P1, PT, R66.reuse, R199, PT ;  /* 0x000000c74200720c */ /* 0x040fe20003f26270 */
[----:B------:R-:W-:Y:S01]  /*3360*/  HMMA.16816.F32 R20, R148, R8, R20 ;  /* 0x000000089414723c */ /* 0x000fe20000001814 */
[----:B------:R-:W-:Y:S01]  /*3370*/  ISETP.GE.AND P6, PT, R66, R198, PT ;  /* 0x000000c64200720c */ /* 0x000fe20003fc6270 */
[----:B------:R-:W-:Y:S01]  /*3380*/  VIADD R9, R3, 0x61 ;  /* 0x0000006103097836 */ /* 0x000fe20000000000 */
[----:B------:R-:W-:Y:S02]  /*3390*/  FSEL R54, R54, -INF , !P4 ;  /* 0xff80000036367808 */ /* 0x000fe40006000000 */
[C---:B------:R-:W-:Y:S02]  /*33a0*/  ISETP.GE.AND P4, PT, R66.reuse, R197, PT ;  /* 0x000000c54200720c */ /* 0x040fe40003f86270 */
[----:B------:R-:W-:Y:S01]  /*33b0*/  FSEL R65, R57, -INF , !P1 ;  /* 0xff80000039417808 */ /* 0x000fe20004800000 */
[----:B------:R-:W-:Y:S01]  /*33c0*/  HMMA.16816.F32 R12, R152, R10, R12 ;  /* 0x0000000a980c723c */ /* 0x000fe2000000180c */
[----:B------:R-:W-:Y:S01]  /*33d0*/  FSEL R56, R59, -INF , !P6 ;  /* 0xff8000003b387808 */ /* 0x000fe20007000000 */
[----:B------:R-:W-:Y:S01]  /*33e0*/  BAR.SYNC.DEFER_BLOCKING 0x0 ;  /* 0x0000000000007b1d */ /* 0x000fe20000010000 */
[----:B------:R-:W-:-:S02]  /*33f0*/  ISETP.GE.AND P1, PT, R66, R196, PT ;  /* 0x000000c44200720c */ /* 0x000fc40003f26270 */
[----:B------:R-:W-:Y:S02]  /*3400*/  ISETP.GE.AND P6, PT, R159, R199, PT ;  /* 0x000000c79f00720c */ /* 0x000fe40003fc6270 */
[----:B------:R-:W-:Y:S01]  /*3410*/  FSEL R53, R53, -INF , !P4 ;  /* 0xff80000035357808 */ /* 0x000fe20006000000 */
[----:B------:R-:W-:Y:S01]  /*3420*/  HMMA.16816.F32 R16, R148, R10, R16 ;  /* 0x0000000a9410723c */ /* 0x000fe20000001810 */
[----:B------:R-:W-:Y:S02]  /*3430*/  ISETP.GE.AND P4, PT, R159, R198, PT ;  /* 0x000000c69f00720c */ /* 0x000fe40003f86270 */
[----:B------:R-:W-:Y:S02]  /*3440*/  FSEL R55, R55, -INF , !P1 ;  /* 0xff80000037377808 */ /* 0x000fe40004800000 */
[----:B------:R-:W-:Y:S02]  /*3450*/  FSEL R66, R61, -INF , !P6 ;  /* 0xff8000003d427808 */ /* 0x000fe40007000000 */
        /* <DEDUP_REMOVED lines=10> */
[----:B------:R-:W-:Y:S02]  /*3500*/  FSEL R8, R51, -INF , !P1 ;  /* 0xff80000033087808 */ /* 0x000fe40004800000 */
[-C--:B------:R-:W-:Y:S02]  /*3510*/  ISETP.GE.AND P6, PT, R85, R199.reuse, PT ;  /* 0x000000c75500720c */ /* 0x080fe40003fc6270 */
[----:B------:R-:W-:Y:S02]  /*3520*/  ISETP.GE.AND P1, PT, R48, R199, PT ;  /* 0x000000c73000720c */ /* 0x000fe40003f26270 */
[----:B------:R-:W-:-:S02]  /*3530*/  FSEL R46, R46, -INF , !P4 ;  /* 0xff8000002e2e7808 */ /* 0x000fc40006000000 */
[----:B------:R-:W-:Y:S02]  /*3540*/  FSEL R44, R44, -INF , !P6 ;  /* 0xff8000002c2c7808 */ /* 0x000fe40007000000 */
[----:B------:R-:W-:Y:S02]  /*3550*/  ISETP.GE.AND P4, PT, R48, R198, PT ;  /* 0x000000c63000720c */ /* 0x000fe40003f86270 */
[----:B------:R-:W-:Y:S02]  /*3560*/  FSEL R51, R40, -INF , !P1 ;  /* 0xff80000028337808 */ /* 0x000fe40004800000 */
[C---:B------:R-:W-:Y:S02]  /*3570*/  ISETP.GE.AND P6, PT, R48.reuse, R197, PT ;  /* 0x000000c53000720c */ /* 0x040fe40003fc6270 */
[----:B------:R-:W-:Y:S01]  /*3580*/  ISETP.GE.AND P1, PT, R48, R196, PT ;  /* 0x000000c43000720c */ /* 0x000fe20003f26270 */
[----:B------:R-:W-:Y:S01]  /*3590*/  VIADD R48, R3, 0x68 ;  /* 0x0000006803307836 */ /* 0x000fe20000000000 */
[----:B------:R-:W-:-:S02]  /*35a0*/  FSEL R42, R42, -INF , !P4 ;  /* 0xff8000002a2a7808 */ /* 0x000fc40006000000 */
[----:B------:R-:W-:Y:S02]  /*35b0*/  ISETP.GE.AND P4, PT, R9, R199, PT ;  /* 0x000000c70900720c */ /* 0x000fe40003f86270 */
[----:B------:R-:W-:Y:S01]  /*35c0*/  FSEL R40, R36, -INF , !P6 ;  /* 0xff80000024287808 */ /* 0x000fe20007000000 */
[----:B------:R-:W-:Y:S01]  /*35d0*/  VIADD R36, R3, 0x69 ;  /* 0x0000006903247836 */ /* 0x000fe20000000000 */
[----:B------:R-:W-:Y:S02]  /*35e0*/  FSEL R38, R38, -INF , !P1 ;  /* 0xff80000026267808 */ /* 0x000fe40004800000 */
[C---:B------:R-:W-:Y:S02]  /*35f0*/  ISETP.GE.AND P6, PT, R9.reuse, R198, PT ;  /* 0x000000c60900720c */ /* 0x040fe40003fc6270 */
[----:B------:R-:W-:Y:S02]  /*3600*/  ISETP.GE.AND P1, PT, R9, R197, PT ;  /* 0x000000c50900720c */ /* 0x000fe40003f26270 */
[----:B------:R-:W-:-:S02]  /*3610*/  FSEL R50, R41, -INF , !P4 ;  /* 0xff80000029327808 */ /* 0x000fc40006000000 */
[----:B------:R-:W-:Y:S02]  /*3620*/  FSEL R43, R43, -INF , !P6 ;  /* 0xff8000002b2b7808 */ /* 0x000fe40007000000 */
[----:B------:R-:W-:Y:S02]  /*3630*/  FSEL R41, R37, -INF , !P1 ;  /* 0xff80000025297808 */ /* 0x000fe40004800000 */
[C---:B------:R-:W-:Y:S02]  /*3640*/  ISETP.GE.AND P6, PT, R84.reuse, R199, PT ;  /* 0x000000c75400720c */ /* 0x040fe40003fc6270 */
[----:B------:R-:W-:Y:S02]  /*3650*/  ISETP.GE.AND P1, PT, R84, R198, PT ;  /* 0x000000c65400720c */ /* 0x000fe40003f26270 */
[----:B------:R-:W-:Y:S02]  /*3660*/  ISETP.GE.AND P4, PT, R9, R196, PT ;  /* 0x000000c40900720c */ /* 0x000fe40003f86270 */
[----:B------:R-:W-:-:S02]  /*3670*/  FSEL R45, R45, -INF , !P6 ;  /* 0xff8000002d2d7808 */ /* 0x000fc40007000000 */
[----:B------:R-:W-:Y:S02]  /*3680*/  FSEL R47, R47, -INF , !P1 ;  /* 0xff8000002f2f7808 */ /* 0x000fe40004800000 */
[----:B------:R-:W-:Y:S02]  /*3690*/  FSEL R9, R39, -INF , !P4 ;  /* 0xff80000027097808 */ /* 0x000fe40006000000 */
[----:B------:R-:W-:Y:S02]  /*36a0*/  ISETP.GE.AND P6, PT, R48, R196, PT ;  /* 0x000000c43000720c */ /* 0x000fe40003fc6270 */
[-C--:B------:R-:W-:Y:S02]  /*36b0*/  ISETP.GE.AND P1, PT, R36, R197.reuse, PT ;  /* 0x000000c52400720c */ /* 0x080fe40003f26270 */
[----:B------:R-:W-:Y:S02]  /*36c0*/  ISETP.GE.AND P4, PT, R48, R197, PT ;  /* 0x000000c53000720c */ /* 0x000fe40003f86270 */
[----:B------:R-:W-:-:S02]  /*36d0*/  FSEL R37, R34, -INF , !P6 ;  /* 0xff80000022257808 */ /* 0x000fc40007000000 */
[----:B------:R-:W-:Y:S01]  /*36e0*/  FSEL R84, R33, -INF , !P1 ;  /* 0xff80000021547808 */ /* 0x000fe20004800000 */
[C---:B------:R-:W-:Y:S01]  /*36f0*/  VIADD R33, R3.reuse, 0x70 ;  /* 0x0000007003217836 */ /* 0x040fe20000000000 */
[----:B------:R-:W-:Y:S01]  /*3700*/  FSEL R39, R32, -INF , !P4 ;  /* 0xff80000020277808 */ /* 0x000fe20006000000 */
[----:B------:R-:W-:Y:S01]  /*3710*/  VIADD R32, R3, 0x71 ;  /* 0x0000007103207836 */ /* 0x000fe20000000000 */
[----:B------:R-:W-:Y:S02]  /*3720*/  ISETP.GE.AND P6, PT, R48, R199, PT ;  /* 0x000000c73000720c */ /* 0x000fe40003fc6270 */
[----:B------:R-:W-:Y:S02]  /*3730*/  ISETP.GE.AND P4, PT, R36, R196, PT ;  /* 0x000000c42400720c */ /* 0x000fe40003f86270 */
[----:B------:R-:W-:Y:S02]  /*3740*/  FSEL R28, R28, -INF , !P6 ;  /* 0xff8000001c1c7808 */ /* 0x000fe40007000000 */
[----:B------:R-:W-:-:S02]  /*3750*/  ISETP.GE.AND P1, PT, R48, R198, PT ;  /* 0x000000c63000720c */ /* 0x000fc40003f26270 */
[----:B------:R-:W-:Y:S02]  /*3760*/  FSEL R35, R35, -INF , !P4 ;  /* 0xff80000023237808 */ /* 0x000fe40006000000 */
[C---:B------:R-:W-:Y:S02]  /*3770*/  ISETP.GE.AND P6, PT, R33.reuse, R197, PT ;  /* 0x000000c52100720c */ /* 0x040fe40003fc6270 */
[C---:B------:R-:W-:Y:S02]  /*3780*/  ISETP.GE.AND P4, PT, R33.reuse, R199, PT ;  /* 0x000000c72100720c */ /* 0x040fe40003f86270 */
        /* <DEDUP_REMOVED lines=11> */
[C---:B------:R-:W-:Y:S02]  /*3840*/  ISETP.GE.AND P4, PT, R32.reuse, R197, PT ;  /* 0x000000c52000720c */ /* 0x040fe40003f86270 */
[----:B------:R-:W-:Y:S02]  /*3850*/  FSEL R25, R25, -INF , !P1 ;  /* 0xff80000019197808 */ /* 0x000fe40004800000 */
[----:B------:R-:W-:Y:S02]  /*3860*/  FSEL R29, R29, -INF , !P6 ;  /* 0xff8000001d1d7808 */ /* 0x000fe40007000000 */
[----:B------:R-:W-:Y:S01]  /*3870*/  ISETP.GE.AND P1, PT, R32, R196, PT ;  /* 0x000000c42000720c */ /* 0x000fe20003f26270 */
[----:B------:R-:W-:Y:S01]  /*3880*/  VIADD R32, R3, 0x78 ;  /* 0x0000007803207836 */ /* 0x000fe20000000000 */
[----:B------:R-:W-:-:S02]  /*3890*/  FSEL R21, R21, -INF , !P4 ;  /* 0xff80000015157808 */ /* 0x000fc40006000000 */
[----:B------:R-:W-:Y:S02]  /*38a0*/  FSEL R34, R133, -INF , !P3 ;  /* 0xff80000085227808 */ /* 0x000fe40005800000 */
[C---:B------:R-:W-:Y:S02]  /*38b0*/  ISETP.GE.AND P6, PT, R3.reuse, R199, PT ;  /* 0x000000c70300720c */ /* 0x040fe40003fc6270 */
[-C--:B------:R-:W-:Y:S02]  /*38c0*/  ISETP.GE.AND P4, PT, R36, R198.reuse, PT ;  /* 0x000000c62400720c */ /* 0x080fe40003f86270 */
[----:B------:R-:W-:Y:S02]  /*38d0*/  ISETP.GE.AND P3, PT, R3, R198, PT ;  /* 0x000000c60300720c */ /* 0x000fe40003f66270 */
[----:B------:R-:W-:Y:S02]  /*38e0*/  FSEL R132, R132, -INF , !P6 ;  /* 0xff80000084847808 */ /* 0x000fe40007000000 */
[----:B------:R-:W-:-:S02]  /*38f0*/  FSEL R23, R23, -INF , !P1 ;  /* 0xff80000017177808 */ /* 0x000fc40004800000 */
[----:B------:R-:W-:Y:S02]  /*3900*/  FSEL R31, R31, -INF , !P4 ;  /* 0xff8000001f1f7808 */ /* 0x000fe40006000000 */
[----:B------:R-:W-:Y:S02]  /*3910*/  FSEL R135, R135, -INF , !P5 ;  /* 0xff80000087877808 */ /* 0x000fe40006800000 */
[----:B------:R-:W-:Y:S02]  /*3920*/  FSEL R134, R134, -INF , !P3 ;  /* 0xff80000086867808 */ /* 0x000fe40005800000 */
[C---:B------:R-:W-:Y:S02]  /*3930*/  ISETP.GE.AND P4, PT, R32.reuse, R199, PT ;  /* 0x000000c72000720c */ /* 0x040fe40003f86270 */
[C---:B------:R-:W-:Y:S02]  /*3940*/  ISETP.GE.AND P1, PT, R32.reuse, R198, PT ;  /* 0x000000c62000720c */ /* 0x040fe40003f26270 */
[----:B------:R-:W-:-:S02]  /*3950*/  ISETP.GE.AND P5, PT, R32, R197, PT ;  /* 0x000000c52000720c */ /* 0x000fc40003fa6270 */
[-C--:B------:R-:W-:Y:S01]  /*3960*/  ISETP.GE.AND P3, PT, R32, R196.reuse, PT ;  /* 0x000000c42000720c */ /* 0x080fe20003f66270 */
[----:B------:R-:W-:Y:S01]  /*3970*/  VIADD R32, R3, 0x79 ;  /* 0x0000007903207836 */ /* 0x000fe20000000000 */
[----:B------:R-:W-:Y:S02]  /*3980*/  FSEL R129, R129, -INF , !P2 ;  /* 0xff80000081817808 */ /* 0x000fe40005000000 */
[----:B------:R-:W-:Y:S02]  /*3990*/  FSEL R131, R131, -INF , !P0 ;  /* 0xff80000083837808 */ /* 0x000fe40004000000 */
[C---:B------:R-:W-:Y:S02]  /*39a0*/  ISETP.GE.AND P2, PT, R3.reuse, R197, PT ;  /* 0x000000c50300720c */ /* 0x040fe40003f46270 */
[----:B------:R-:W-:Y:S02]  /*39b0*/  ISETP.GE.AND P0, PT, R3, R196, PT ;  /* 0x000000c40300720c */ /* 0x000fe40003f06270 */
[----:B------:R-:W-:-:S02]  /*39c0*/  FMNMX3.FTZ R3, R132, R34, R140, !PT ;  /* 0x0000002284037276 */ /* 0x000fc4000781008c */
[----:B------:R-:W-:Y:S02]  /*39d0*/  FSEL R128, R128, -INF , !P2 ;  /* 0xff80000080807808 */ /* 0x000fe40005000000 */
[----:B------:R-:W-:Y:S02]  /*39e0*/  FMNMX3.FTZ R3, R3, R121, R137, !PT ;  /* 0x0000007903037276 */ /* 0x000fe40007810089 */
[----:B------:R-:W-:Y:S02]  /*39f0*/  FSEL R130, R130, -INF , !P0 ;  /* 0xff80000082827808 */ /* 0x000fe40004000000 */
        /* <DEDUP_REMOVED lines=26> */
[----:B------:R-:W-:-:S02]  /*3ba0*/  FSEL R14, R14, -INF , !P1 ;  /* 0xff8000000e0e7808 */ /* 0x000fc40004800000 */
[C---:B------:R-:W-:Y:S02]  /*3bb0*/  ISETP.GE.AND P1, PT, R32.reuse, R198, PT ;  /* 0x000000c62000720c */ /* 0x040fe40003f26270 */
[C---:B------:R-:W-:Y:S02]  /*3bc0*/  ISETP.GE.AND P4, PT, R32.reuse, R197, PT ;  /* 0x000000c52000720c */ /* 0x040fe40003f86270 */
[----:B------:R-:W-:Y:S02]  /*3bd0*/  ISETP.GE.AND P2, PT, R32, R196, PT ;  /* 0x000000c42000720c */ /* 0x000fe40003f46270 */
        /* <DEDUP_REMOVED lines=29> */
[C---:B------:R-:W-:Y:S02]  /*3db0*/  LEA R102, P1, R86.reuse, R211, 0x8 ;  /* 0x000000d356667211 */ /* 0x040fe400078240ff */
[CC--:B------:R-:W-:Y:S02]  /*3dc0*/  LEA R11, P0, R86.reuse, R13.reuse, 0x7 ;  /* 0x0000000d560b7211 */ /* 0x0c0fe400078038ff */
[C-C-:B------:R-:W-:Y:S02]  /*3dd0*/  LEA.HI.X R103, R86.reuse, R210, R10.reuse, 0x8, P1 ;  /* 0x000000d256677211 */ /* 0x140fe400008f440a */
[----:B------:R-:W-:Y:S02]  /*3de0*/  LEA.HI.X R10, R86, R12, R10, 0x7, P0 ;  /* 0x0000000c560a7211 */ /* 0x000fe400000f3c0a */
[C---:B------:R-:W-:Y:S01]  /*3df0*/  IADD3 R13, P0, PT, R11.reuse, R13, RZ ;  /* 0x0000000d0b0d7210 */ /* 0x040fe20007f1e0ff */
[----:B------:R-:W-:Y:S01]  /*3e00*/  @!PT LDS RZ, [RZ] ;  /* 0x00000000fffff984 */ /* 0x000fe20000000800 */
[----:B------:R-:W-:Y:S01]  /*3e10*/  @!PT LDS RZ, [RZ] ;  /* 0x00000000fffff984 */ /* 0x000fe20000000800 */
[----:B------:R-:W-:Y:S01]  /*3e20*/  @!PT LDS RZ, [RZ] ;  /* 0x00000000fffff984 */ /* 0x000fe20000000800 */
[----:B------:R1:W-:Y:S01]  /*3e30*/  LDGSTS.E.BYPASS.LTC128B.128 [R212+0x2000], desc[UR16][R102.64] ;  /* 0x0200000066d47fae */ /* 0x0003e2000b981a10 */
[----:B------:R-:W-:-:S03]  /*3e40*/  LEA R86, P1, R11, R211, 0x1 ;  /* 0x000000d30b567211 */ /* 0x000fc600078208ff */
[----:B------:R-:W-:Y:S01]  /*3e50*/  IMAD.X R12, R10, 0x1, R12, P0 ;  /* 0x000000010a0c7824 */ /* 0x000fe200000e060c */
[C---:B------:R-:W-:Y:S02]  /*3e60*/  LEA R15, P0, R168.reuse, R11, 0x6 ;  /* 0x0000000ba80f7211 */ /* 0x040fe400078030ff */
[----:B------:R-:W-:Y:S02]  /*3e70*/  LEA.HI.X R87, R11, R210, R10, 0x1, P1 ;  /* 0x000000d20b577211 */ /* 0x000fe400008f0c0a */
[----:B------:R-:W-:Y:S02]  /*3e80*/  LEA.HI.X R10, R168, R10, R169, 0x6, P0 ;  /* 0x0000000aa80a7211 */ /* 0x000fe400000f34a9 */
[-C--:B------:R-:W-:Y:S01]  /*3e90*/  LEA R148, P1, R13, R211.reuse, 0x1 ;  /* 0x000000d30d947211 */ /* 0x080fe200078208ff */
[----:B------:R1:W-:Y:S01]  /*3ea0*/  LDGSTS.E.BYPASS.LTC128B.128 [R212+0x2800], desc[UR16][R86.64] ;  /* 0x0280000056d47fae */ /* 0x0003e2000b981a10 */
[----:B------:R-:W-:Y:S02]  /*3eb0*/  LEA R144, P0, R15, R211, 0x1 ;  /* 0x000000d30f907211 */ /* 0x000fe400078008ff */
[----:B------:R-:W-:-:S02]  /*3ec0*/  LEA.HI.X R149, R13, R210, R12, 0x1, P1 ;  /* 0x000000d20d957211 */ /* 0x000fc400008f0c0c */
[----:B------:R-:W-:-:S03]  /*3ed0*/  LEA.HI.X R145, R15, R210, R10, 0x1, P0 ;  /* 0x000000d20f917211 */ /* 0x000fc600000f0c0a */
[----:B------:R1:W-:Y:S04]  /*3ee0*/  LDGSTS.E.BYPASS.LTC128B.128 [R212+0x3000], desc[UR16][R148.64] ;  /* 0x0300000094d47fae */ /* 0x0003e8000b981a10 */
[----:B------:R1:W-:Y:S04]  /*3ef0*/  LDGSTS.E.BYPASS.LTC128B.128 [R212+0x3800], desc[UR16][R144.64] ;  /* 0x0380000090d47fae */ /* 0x0003e8000b981a10 */
[----:B------:R-:W0:Y:S02]  /*3f00*/  LDGDEPBAR ;  /* 0x00000000000079af */ /* 0x000e240000000000 */
.L_x_320:
[----:B------:R-:W-:Y:S01]  /*3f10*/  FMNMX3.FTZ R11, R49, R56, R46, !PT ;  /* 0x00000038310b7276 */ /* 0x000fe2000781002e */
[----:B------:R-:W2:Y:S01]  /*3f20*/  SHFL.BFLY PT, R10, R3, 0x2, 0x1f ;  /* 0x0c401f00030a7f89 */ /* 0x000ea200000e0000 */
[----:B------:R-:W-:Y:S01]  /*3f30*/  FMNMX3.FTZ R13, R48, R53, R57, !PT ;  /* 0x00000035300d7276 */ /* 0x000fe20007810039 */
[----:B------:R-:W3:Y:S01]  /*3f40*/  LDCU UR6, c[0x0][0x45c] ;  /* 0x00008b80ff0677ac */ /* 0x000ee20008000800 */
[----:B------:R-:W-:Y:S01]  /*3f50*/  FMNMX3.FTZ R12, R36, R55, R59, !PT ;  /* 0x00000037240c7276 */ /* 0x000fe2000781003b */
[----:B------:R-:W-:Y:S01]  /*3f60*/  IMAD.IADD R204, R2, 0x1, R0 ;  /* 0x0000000102cc7824 */ /* 0x000fe200078e0200 */
[----:B------:R-:W-:Y:S01]  /*3f70*/  FMNMX3.FTZ R11, R11, R47, R42, !PT ;  /* 0x0000002f0b0b7276 */ /* 0x000fe2000781002a */
[----:B------:R-:W-:Y:S01]  /*3f80*/  UIADD3 UR5, UPT, UPT, UR19, -0x4498517b, URZ ;  /* 0xbb67ae8513057890 */ /* 0x000fe2000fffe0ff */
[----:B------:R-:W-:Y:S01]  /*3f90*/  FMNMX3.FTZ R13, R13, R61, R40, !PT ;  /* 0x0000003d0d0d7276 */ /* 0x000fe20007810028 */
[----:B------:R-:W-:Y:S01]  /*3fa0*/  IMAD.SHL.U32 R172, R5, 0x4, RZ ;  /* 0x0000000405ac7824 */ /* 0x000fe200078e00ff */
[----:B------:R-:W-:Y:S01]  /*3fb0*/  FMNMX3.FTZ R12, R12, R8, R38, !PT ;  /* 0x000000080c0c7276 */ /* 0x000fe20007810026 */
[----:B------:R-:W-:Y:S01]  /*3fc0*/  UIADD3 UR8, UPT, UPT, UR18, 0x3c6ef372, URZ ;  /* 0x3c6ef37212087890 */ /* 0x000fe2000fffe0ff */
[----:B------:R-:W-:Y:S01]  /*3fd0*/  FMNMX3.FTZ R11, R11, R43, R30, !PT ;  /* 0x0000002b0b0b7276 */ /* 0x000fe2000781001e */
[----:B------:R-:W-:Y:S01]  /*3fe0*/  VIADD R5, R172, 0x2 ;  /* 0x00000002ac057836 */ /* 0x000fe20000000000 */
[----:B------:R-:W-:Y:S01]  /*3ff0*/  FMNMX3.FTZ R13, R13, R41, R39, !PT ;  /* 0x000000290d0d7276 */ /* 0x000fe20007810027 */
[----:B------:R-:W-:Y:S01]  /*4000*/  UIADD3 UR9, UPT, UPT, UR18, -0x61c88647, URZ ;  /* 0x9e3779b912097890 */ /* 0x000fe2000fffe0ff */
[----:B------:R-:W-:Y:S01]  /*4010*/  FMNMX3.FTZ R12, R12, R9, R37, !PT ;  /* 0x000000090c0c7276 */ /* 0x000fe20007810025 */
[----:B------:R-:W-:Y:S01]  /*4020*/  UIADD3 UR7, UPT, UPT, UR19, 0x76cf5d0a, URZ ;  /* 0x76cf5d0a13077890 */ /* 0x000fe2000fffe0ff */
[----:B------:R-:W-:Y:S01]  /*4030*/  FMNMX3.FTZ R11, R11, R31, R26, !PT ;  /* 0x0000001f0b0b7276 */ /* 0x000fe2000781001a */
[----:B------:R-:W4:Y:S01]  /*4040*/  LDCU UR10, c[0x0][0x4f8] ;  /* 0x00009f00ff0a77ac */ /* 0x000f220008000800 */
[----:B-1----:R-:W-:Y:S01]  /*4050*/  FSEL R86, R17, -INF , !P4 ;  /* 0xff80000011567808 */ /* 0x002fe20006000000 */
[----:B------:R-:W-:Y:S01]  /*4060*/  IMAD.MOV.U32 R225, RZ, RZ, -0x1 ;  /* 0xffffffffffe17424 */ /* 0x000fe200078e00ff */
[----:B------:R-:W-:Y:S01]  /*4070*/  FSEL R85, R16, -INF , !P5 ;  /* 0xff80000010557808 */ /* 0x000fe20006800000 */
[----:B------:R-:W-:Y:S01]  /*4080*/  UIADD3 UR15, UPT, UPT, UR19, -0x126145ec, URZ ;  /* 0xed9eba14130f7890 */ /* 0x000fe2000fffe0ff */
[----:B------:R-:W-:Y:S01]  /*4090*/  FMNMX3.FTZ R17, R13, R84, R20, !PT ;  /* 0x000000540d117276 */ /* 0x000fe20007810014 */
[----:B------:R-:W-:Y:S01]  /*40a0*/  UIADD3 UR11, UPT, UPT, UR18, 0x1715609d, URZ ;  /* 0x1715609d120b7890 */ /* 0x000fe2000fffe0ff */
[----:B------:R-:W-:-:S02]  /*40b0*/  FSEL R18, R18, -INF , !P3 ;  /* 0xff80000012127808 */ /* 0x000fc40005800000 */
[----:B------:R-:W-:Y:S02]  /*40c0*/  FMNMX3.FTZ R12, R12, R35, R22, !PT ;  /* 0x000000230c0c7276 */ /* 0x000fe40007810016 */
[----:B------:R-:W-:Y:S02]  /*40d0*/  FMNMX3.FTZ R11, R11, R27, R14, !PT ;  /* 0x0000001b0b0b7276 */ /* 0x000fe4000781000e */
[----:B------:R-:W-:Y:S02]  /*40e0*/  FMNMX3.FTZ R17, R17, R21, R85, !PT ;  /* 0x0000001511117276 */ /* 0x000fe40007810055 */
[----:B------:R-:W-:Y:S02]  /*40f0*/  FSEL R19, R19, -INF , !P2 ;  /* 0xff80000013137808 */ /* 0x000fe40005000000 */
[----:B------:R-:W-:Y:S01]  /*4100*/  FMNMX3.FTZ R12, R12, R23, R18, !PT ;  /* 0x000000170c0c7276 */ /* 0x000fe20007810012 */
[----:B----4-:R-:W-:Y:S01]  /*4110*/  ULOP3.LUT UR10, UR10, 0xff, URZ, 0xc0, !UPT ;  /* 0x000000ff0a0a7892 */ /* 0x010fe2000f8ec0ff */
[----:B------:R-:W-:-:S02]  /*4120*/  FMNMX.FTZ R11, R133, R11, !PT ;  /* 0x0000000b850b7209 */ /* 0x000fc40007810000 */
[----:B------:R-:W-:Y:S02]  /*4130*/  FMNMX.FTZ R17, R86, R17, !PT ;  /* 0x0000001156117209 */ /* 0x000fe40007810000 */
[----:B------:R-:W-:Y:S01]  /*4140*/  FMNMX.FTZ R12, R19, R12, !PT ;  /* 0x0000000c130c7209 */ /* 0x000fe20007810000 */
[----:B------:R-:W1:Y:S01]  /*4150*/  SHFL.BFLY PT, R13, R11, 0x2, 0x1f ;  /* 0x0c401f000b0d7f89 */ /* 0x000e6200000e0000 */
[----:B--2---:R-:W-:Y:S02]  /*4160*/  FMNMX.FTZ R10, R3, R10, !PT ;  /* 0x0000000a030a7209 */ /* 0x004fe40007810000 */
[----:B------:R-:W-:Y:S01]  /*4170*/  SHF.R.U32.HI R36, RZ, 0x5, R160 ;  /* 0x00000005ff247819 */ /* 0x000fe200000116a0 */
[----:B------:R-:W2:Y:S01]  /*4180*/  SHFL.BFLY PT, R15, R17, 0x2, 0x1f ;  /* 0x0c401f00110f7f89 */ /* 0x000ea200000e0000 */
[----:B------:R-:W-:Y:S02]  /*4190*/  LOP3.LUT R228, R160, 0x1f, RZ, 0xc0, !PT ;  /* 0x0000001fa0e47812 */ /* 0x000fe400078ec0ff */
[----:B------:R-:W-:Y:S01]  /*41a0*/  LEA R204, R204, UR4, 0x1 ;  /* 0x00000004cccc7c11 */ /* 0x000fe2000f8e08ff */
[----:B------:R-:W4:Y:S01]  /*41b0*/  SHFL.BFLY PT, R3, R12, 0x2, 0x1f ;  /* 0x0c401f000c037f89 */ /* 0x000f2200000e0000 */
[----:B------:R-:W-:Y:S01]  /*41c0*/  IMAD R216, R216, 0x8, R36 ;  /* 0x00000008d8d87824 */ /* 0x000fe200078e0224 */
[----:B------:R-:W-:-:S02]  /*41d0*/  UIADD3 UR4, UPT, UPT, UR19, 0x646e171e, URZ ;  /* 0x646e171e13047890 */ /* 0x000fc4000fffe0ff */
[----:B------:R-:W5:Y:S01]  /*41e0*/  SHFL.BFLY PT, R164, R10, 0x1, 0x1f ;  /* 0x0c201f000aa47f89 */ /* 0x000f6200000e0000 */
[C---:B------:R-:W-:Y:S02]  /*41f0*/  VIADD R202, R216.reuse, 0x4 ;  /* 0x00000004d8ca7836 */ /* 0x040fe40000000000 */
[----:B------:R-:W-:-:S04]  /*4200*/  IMAD.WIDE.U32 R216, R216, -0x326172a9, RZ ;  /* 0xcd9e8d57d8d87825 */ /* 0x000fc800078e00ff */
[----:B------:R-:W-:-:S04]  /*4210*/  IMAD.WIDE.U32 R202, R202, -0x326172a9, RZ ;  /* 0xcd9e8d57caca7825 */ /* 0x000fc800078e00ff */
[----:B------:R-:W-:Y:S01]  /*4220*/  IMAD.IADD R170, R4, 0x1, R204 ;  /* 0x0000000104aa7824 */ /* 0x000fe200078e02cc */
[----:B-1----:R-:W-:Y:S02]  /*4230*/  FMNMX.FTZ R13, R11, R13, !PT ;  /* 0x0000000d0b0d7209 */ /* 0x002fe40007810000 */
[----:B--2---:R-:W-:Y:S02]  /*4240*/  FMNMX.FTZ R17, R17, R15, !PT ;  /* 0x0000000f11117209 */ /* 0x004fe40007810000 */
[----:B----4-:R-:W-:-:S03]  /*4250*/  FMNMX.FTZ R12, R12, R3, !PT ;  /* 0x000000030c0c7209 */ /* 0x010fc60007810000 */
[----:B------:R-:W1:Y:S01]  /*4260*/  SHFL.BFLY PT, R15, R17, 0x1, 0x1f ;  /* 0x0c201f00110f7f89 */ /* 0x000e6200000e0000 */
[----:B-----5:R-:W-:-:S03]  /*4270*/  FMNMX.FTZ R164, R10, R164, !PT ;  /* 0x000000a40aa47209 */ /* 0x020fc60007810000 */
[----:B------:R-:W2:Y:S01]  /*4280*/  SHFL.BFLY PT, R3, R13, 0x1, 0x1f ;  /* 0x0c201f000d037f89 */ /* 0x000ea200000e0000 */
[----:B------:R-:W-:-:S03]  /*4290*/  FSETP.NEU.FTZ.AND P0, PT, R164, -INF , PT ;  /* 0xff800000a400780b */ /* 0x000fc60003f1d000 */
[----:B------:R-:W4:Y:S01]  /*42a0*/  SHFL.BFLY PT, R11, R12, 0x1, 0x1f ;  /* 0x0c201f000c0b7f89 */ /* 0x000f2200000e0000 */
[----:B---3--:R-:W-:-:S05]  /*42b0*/  FMUL.FTZ R16, R164, UR6 ;  /* 0x00000006a4107c20 */ /* 0x008fca0008410000 */
[----:B------:R-:W-:-:S05]  /*42c0*/  FSEL R16, R16, RZ, P0 ;  /* 0x000000ff10107208 */ /* 0x000fca0000000000 */
[--C-:B------:R-:W-:Y:S01]  /*42d0*/  FFMA.FTZ R141, R141, UR6, -R16.reuse ;  /* 0x000000068d8d7c23 */ /* 0x100fe20008010810 */
[--C-:B------:R-:W-:Y:S01]  /*42e0*/  FFMA.FTZ R103, R109, UR6, -R16.reuse ;  /* 0x000000066d677c23 */ /* 0x100fe20008010810 */
[--C-:B------:R-:W-:Y:S01]  /*42f0*/  FFMA.FTZ R109, R138, UR6, -R16.reuse ;  /* 0x000000068a6d7c23 */ /* 0x100fe20008010810 */
[--C-:B------:R-:W-:Y:S01]  /*4300*/  FFMA.FTZ R10, R132, UR6, -R16.reuse ;  /* 0x00000006840a7c23 */ /* 0x100fe20008010810 */
[--C-:B------:R-:W-:Y:S01]  /*4310*/  FFMA.FTZ R60, R60, UR6, -R16.reuse ;  /* 0x000000063c3c7c23 */ /* 0x100fe20008010810 */
[----:B-1----:R-:W-:Y:S01]  /*4320*/  FMNMX.FTZ R2, R17, R15, !PT ;  /* 0x0000000f11027209 */ /* 0x002fe20007810000 */
[--C-:B------:R-:W-:Y:S01]  /*4330*/  FFMA.FTZ R15, R121, UR6, -R16.reuse ;  /* 0x00000006790f7c23 */ /* 0x100fe20008010810 */
[--C-:B------:R-:W-:Y:S01]  /*4340*/  FFMA.FTZ R121, R93, UR6, -R16.reuse ;  /* 0x000000065d797c23 */ /* 0x100fe20008010810 */
[--C-:B------:R-:W-:Y:S01]  /*4350*/  FFMA.FTZ R34, R34, UR6, -R16.reuse ;  /* 0x0000000622227c23 */ /* 0x100fe20008010810 */
[----:B--2---:R-:W-:Y:S01]  /*4360*/  FMNMX.FTZ R3, R13, R3, !PT ;  /* 0x000000030d037209 */ /* 0x004fe20007810000 */
[----:B------:R1:W-:Y:S01]  /*4370*/  MUFU.EX2 R93, R141 ;  /* 0x0000008d005d7308 */ /* 0x0003e20000000800 */
[C---:B------:R-:W-:Y:S01]  /*4380*/  FMUL.FTZ R138, R2.reuse, UR6 ;  /* 0x00000006028a7c20 */ /* 0x040fe20008410000 */
[----:B------:R-:W-:Y:S01]  /*4390*/  FSETP.NEU.FTZ.AND P1, PT, R2, -INF , PT ;  /* 0xff8000000200780b */ /* 0x000fe20003f3d000 */
[--C-:B------:R-:W-:Y:S01]  /*43a0*/  FFMA.FTZ R17, R137, UR6, -R16.reuse ;  /* 0x0000000689117c23 */ /* 0x100fe20008010810 */
[----:B------:R-:W-:Y:S01]  /*43b0*/  FSETP.NEU.FTZ.AND P0, PT, R3, -INF , PT ;  /* 0xff8000000300780b */ /* 0x000fe20003f1d000 */
[--C-:B------:R-:W-:Y:S01]  /*43c0*/  FFMA.FTZ R87, R142, UR6, -R16.reuse ;  /* 0x000000068e577c23 */ /* 0x100fe20008010810 */
[----:B----4-:R-:W-:Y:S01]  /*43d0*/  FMNMX.FTZ R0, R12, R11, !PT ;  /* 0x0000000b0c007209 */ /* 0x010fe20007810000 */
[--C-:B------:R-:W-:Y:S01]  /*43e0*/  FFMA.FTZ R48, R29, UR6, -R16.reuse ;  /* 0x000000061d307c23 */ /* 0x100fe20008010810 */
[--C-:B------:R-:W-:Y:S01]  /*43f0*/  FFMA.FTZ R137, R66, UR6, -R16.reuse ;  /* 0x0000000642897c23 */ /* 0x100fe20008010810 */
[--C-:B------:R-:W-:Y:S01]  /*4400*/  FFMA.FTZ R66, R44, UR6, -R16.reuse ;  /* 0x000000062c427c23 */ /* 0x100fe20008010810 */
[----:B------:R-:W-:Y:S01]  /*4410*/  FSEL R138, R138, RZ, P1 ;  /* 0x000000ff8a8a7208 */ /* 0x000fe20000800000 */
[----:B------:R-:W-:Y:S01]  /*4420*/  FMUL.FTZ R142, R0, UR6 ;  /* 0x00000006008e7c20 */ /* 0x000fe20008410000 */
[----:B------:R-:W-:Y:S01]  /*4430*/  MUFU.EX2 R10, R10 ;  /* 0x0000000a000a7308 */ /* 0x000fe20000000800 */
[--C-:B------:R-:W-:Y:S01]  /*4440*/  FFMA.FTZ R140, R140, UR6, -R16.reuse ;  /* 0x000000068c8c7c23 */ /* 0x100fe20008010810 */
[----:B-1----:R-:W-:Y:S01]  /*4450*/  FMUL.FTZ R141, R3, UR6 ;  /* 0x00000006038d7c20 */ /* 0x002fe20008410000 */
[--C-:B------:R-:W-:Y:S01]  /*4460*/  FFMA.FTZ R49, R28, UR6, -R16.reuse ;  /* 0x000000061c317c23 */ /* 0x100fe20008010810 */
[----:B------:R-:W1:Y:S01]  /*4470*/  MUFU.EX2 R13, R34 ;  /* 0x00000022000d7308 */ /* 0x000e620000000800 */
[--C-:B------:R-:W-:Y:S01]  /*4480*/  FFMA.FTZ R12, R65, UR6, -R16.reuse ;  /* 0x00000006410c7c23 */ /* 0x100fe20008010810 */
[--C-:B------:R-:W-:Y:S01]  /*4490*/  FFMA.FTZ R144, R76, UR6, -R16.reuse ;  /* 0x000000064c907c23 */ /* 0x100fe20008010810 */
[----:B------:R-:W-:Y:S01]  /*44a0*/  FSEL R141, R141, RZ, P0 ;  /* 0x000000ff8d8d7208 */ /* 0x000fe20000000000 */
[----:B------:R2:W3:Y:S01]  /*44b0*/  MUFU.EX2 R11, R140 ;  /* 0x0000008c000b7308 */ /* 0x0004e20000000800 */
[----:B------:R-:W-:Y:S01]  /*44c0*/  FSETP.NEU.FTZ.AND P0, PT, R0, -INF , PT ;  /* 0xff8000000000780b */ /* 0x000fe20003f1d000 */
[--C-:B------:R-:W-:Y:S01]  /*44d0*/  FFMA.FTZ R65, R45, UR6, -R16.reuse ;  /* 0x000000062d417c23 */ /* 0x100fe20008010810 */
[----:B------:R-:W-:Y:S01]  /*44e0*/  FFMA.FTZ R102, R146, UR6, -R16 ;  /* 0x0000000692667c23 */ /* 0x000fe20008010810 */
[--C-:B------:R-:W-:Y:S01]  /*44f0*/  FFMA.FTZ R29, R135, UR6, -R141.reuse ;  /* 0x00000006871d7c23 */ /* 0x100fe2000801088d */
[--C-:B------:R-:W-:Y:S01]  /*4500*/  FFMA.FTZ R145, R94, UR6, -R141.reuse ;  /* 0x000000065e917c23 */ /* 0x100fe2000801088d */
[--C-:B------:R-:W-:Y:S01]  /*4510*/  FFMA.FTZ R44, R134, UR6, -R141.reuse ;  /* 0x00000006862c7c23 */ /* 0x100fe2000801088d */
[----:B------:R4:W-:Y:S01]  /*4520*/  MUFU.EX2 R94, R60 ;  /* 0x0000003c005e7308 */ /* 0x0009e20000000800 */
[--C-:B------:R-:W-:Y:S01]  /*4530*/  FFMA.FTZ R28, R123, UR6, -R141.reuse ;  /* 0x000000067b1c7c23 */ /* 0x100fe2000801088d */
[--C-:B------:R-:W-:Y:S01]  /*4540*/  FFMA.FTZ R123, R74, UR6, -R141.reuse ;  /* 0x000000064a7b7c23 */ /* 0x100fe2000801088d */
[----:B------:R-:W-:Y:S01]  /*4550*/  FSEL R142, R142, RZ, P0 ;  /* 0x000000ff8e8e7208 */ /* 0x000fe20000000000 */
[--C-:B------:R-:W-:Y:S01]  /*4560*/  FFMA.FTZ R150, R108, UR6, -R141.reuse ;  /* 0x000000066c967c23 */ /* 0x100fe2000801088d */
[--C-:B------:R-:W-:Y:S01]  /*4570*/  FFMA.FTZ R134, R78, UR6, -R141.reuse ;  /* 0x000000064e867c23 */ /* 0x100fe2000801088d */
[----:B------:R5:W-:Y:S01]  /*4580*/  MUFU.EX2 R74, R44 ;  /* 0x0000002c004a7308 */ /* 0x000be20000000800 */
[--C-:B------:R-:W-:Y:S01]  /*4590*/  FFMA.FTZ R78, R68, UR6, -R138.reuse ;  /* 0x00000006444e7c23 */ /* 0x100fe2000801088a */
[--C-:B------:R-:W-:Y:S01]  /*45a0*/  FFMA.FTZ R45, R43, UR6, -R141.reuse ;  /* 0x000000062b2d7c23 */ /* 0x100fe2000801088d */
[----:B------:R-:W-:Y:S01]  /*45b0*/  FFMA.FTZ R68, R72, UR6, -R138 ;  /* 0x0000000648447c23 */ /* 0x000fe2000801088a */
[----:B------:R1:W-:Y:S01]  /*45c0*/  MUFU.EX2 R108, R137 ;  /* 0x00000089006c7308 */ /* 0x0003e20000000800 */
[----:B--2---:R-:W-:Y:S01]  /*45d0*/  FFMA.FTZ R140, R100, UR6, -R16 ;  /* 0x00000006648c7c23 */ /* 0x004fe20008010810 */
[--C-:B------:R-:W-:Y:S01]  /*45e0*/  FFMA.FTZ R146, R120, UR6, -R141.reuse ;  /* 0x0000000678927c23 */ /* 0x100fe2000801088d */
[--C-:B------:R-:W-:Y:S01]  /*45f0*/  FFMA.FTZ R72, R57, UR6, -R138.reuse ;  /* 0x0000000639487c23 */ /* 0x100fe2000801088a */
[--C-:B----4-:R-:W-:Y:S01]  /*4600*/  FFMA.FTZ R60, R92, UR6, -R141.reuse ;  /* 0x000000065c3c7c23 */ /* 0x110fe2000801088d */
[----:B------:R-:W-:Y:S01]  /*4610*/  FFMA.FTZ R43, R20, UR6, -R138 ;  /* 0x00000006142b7c23 */ /* 0x000fe2000801088a */
[----:B------:R2:W-:Y:S01]  /*4620*/  MUFU.EX2 R92, R29 ;  /* 0x0000001d005c7308 */ /* 0x0005e20000000800 */
[--C-:B------:R-:W-:Y:S01]  /*4630*/  FFMA.FTZ R132, R147, UR6, -R16.reuse ;  /* 0x0000000693847c23 */ /* 0x100fe20008010810 */
[--C-:B------:R-:W-:Y:S01]  /*4640*/  FFMA.FTZ R156, R156, UR6, -R16.reuse ;  /* 0x000000069c9c7c23 */ /* 0x100fe20008010810 */
[----:B------:R-:W-:Y:S01]  /*4650*/  FFMA.FTZ R157, R157, UR6, -R16 ;  /* 0x000000069d9d7c23 */ /* 0x000fe20008010810 */
[--C-:B-----5:R-:W-:Y:S01]  /*4660*/  FFMA.FTZ R44, R31, UR6, -R141.reuse ;  /* 0x000000061f2c7c23 */ /* 0x120fe2000801088d */
[--C-:B------:R-:W-:Y:S01]  /*4670*/  FFMA.FTZ R31, R26, UR6, -R141.reuse ;  /* 0x000000061a1f7c23 */ /* 0x100fe2000801088d */
[----:B------:R-:W-:Y:S01]  /*4680*/  FFMA.FTZ R26, R52, UR6, -R138 ;  /* 0x00000006341a7c23 */ /* 0x000fe2000801088a */
[----:B------:R-:W-:Y:S01]  /*4690*/  MUFU.EX2 R15, R15 ;  /* 0x0000000f000f7308 */ /* 0x000fe20000000800 */
[--C-:B-1----:R-:W-:Y:S01]  /*46a0*/  FFMA.FTZ R137, R62, UR6, -R141.reuse ;  /* 0x000000063e897c23 */ /* 0x102fe2000801088d */
[--C-:B------:R-:W-:Y:S01]  /*46b0*/  FFMA.FTZ R158, R158, UR6, -R16.reuse ;  /* 0x000000069e9e7c23 */ /* 0x100fe20008010810 */
[--C-:B------:R-:W-:Y:S01]  /*46c0*/  FFMA.FTZ R100, R101, UR6, -R16.reuse ;  /* 0x0000000665647c23 */ /* 0x100fe20008010810 */
[--C-:B------:R-:W-:Y:S01]  /*46d0*/  FFMA.FTZ R64, R64, UR6, -R16.reuse ;  /* 0x0000000640407c23 */ /* 0x100fe20008010810 */
[--C-:B------:R-:W-:Y:S01]  /*46e0*/  FFMA.FTZ R51, R51, UR6, -R16.reuse ;  /* 0x0000000633337c23 */ /* 0x100fe20008010810 */
[----:B------:R-:W-:Y:S01]  /*46f0*/  FFMA.FTZ R50, R50, UR6, -R16 ;  /* 0x0000000632327c23 */ /* 0x000fe20008010810 */
[--C-:B--2---:R-:W-:Y:S01]  /*4700*/  FFMA.FTZ R29, R27, UR6, -R141.reuse ;  /* 0x000000061b1d7c23 */ /* 0x104fe2000801088d */
[--C-:B------:R-:W-:Y:S01]  /*4710*/  FFMA.FTZ R27, R71, UR6, -R138.reuse ;  /* 0x00000006471b7c23 */ /* 0x100fe2000801088a */
[----:B------:R-:W-:Y:S01]  /*4720*/  FFMA.FTZ R71, R61, UR6, -R138 ;  /* 0x000000063d477c23 */ /* 0x000fe2000801088a */
[--C-:B------:R-:W-:Y:S01]  /*4730*/  FFMA.FTZ R36, R24, UR6, -R16.reuse ;  /* 0x0000000618247c23 */ /* 0x100fe20008010810 */
[----:B------:R1:W-:Y:S01]  /*4740*/  MUFU.EX2 R61, R60 ;  /* 0x0000003c003d7308 */ /* 0x0003e20000000800 */
[--C-:B------:R-:W-:Y:S01]  /*4750*/  FFMA.FTZ R34, R25, UR6, -R16.reuse ;  /* 0x0000000619227c23 */ /* 0x100fe20008010810 */
[--C-:B------:R-:W-:Y:S01]  /*4760*/  FFMA.FTZ R33, R33, UR6, -R16.reuse ;  /* 0x0000000621217c23 */ /* 0x100fe20008010810 */
[----:B------:R-:W-:Y:S01]  /*4770*/  FFMA.FTZ R32, R32, UR6, -R16 ;  /* 0x0000000620207c23 */ /* 0x000fe20008010810 */
[----:B------:R-:W-:Y:S01]  /*4780*/  FFMA.FTZ R57, R39, UR6, -R138 ;  /* 0x0000000627397c23 */ /* 0x000fe2000801088a */
[----:B------:R2:W-:Y:S01]  /*4790*/  MUFU.EX2 R20, R134 ;  /* 0x0000008600147308 */ /* 0x0005e20000000800 */
[----:B------:R-:W-:Y:S01]  /*47a0*/  FFMA.FTZ R52, R130, UR6, -R142 ;  /* 0x0000000682347c23 */ /* 0x000fe2000801088e */
[--C-:B------:R-:W-:Y:S01]  /*47b0*/  FFMA.FTZ R135, R122, UR6, -R141.reuse ;  /* 0x000000067a877c23 */ /* 0x100fe2000801088d */
[--C-:B------:R-:W-:Y:S01]  /*47c0*/  FFMA.FTZ R120, R136, UR6, -R141.reuse ;  /* 0x0000000688787c23 */ /* 0x100fe2000801088d */
[----:B------:R4:W-:Y:S01]  /*47d0*/  MUFU.EX2 R16, R144 ;  /* 0x0000009000107308 */ /* 0x0009e20000000800 */
[--C-:B------:R-:W-:Y:S01]  /*47e0*/  FFMA.FTZ R39, R86, UR6, -R138.reuse ;  /* 0x0000000656277c23 */ /* 0x100fe2000801088a */
[--C-:B------:R-:W-:Y:S01]  /*47f0*/  FFMA.FTZ R149, R143, UR6, -R141.reuse ;  /* 0x000000068f957c23 */ /* 0x100fe2000801088d */
[--C-:B------:R-:W-:Y:S01]  /*4800*/  FFMA.FTZ R122, R79, UR6, -R141.reuse ;  /* 0x000000064f7a7c23 */ /* 0x100fe2000801088d */
[--C-:B------:R-:W-:Y:S01]  /*4810*/  FFMA.FTZ R136, R75, UR6, -R141.reuse ;  /* 0x000000064b887c23 */ /* 0x100fe2000801088d */
[----:B-1----:R-:W-:Y:S01]  /*4820*/  FFMA.FTZ R60, R40, UR6, -R138 ;  /* 0x00000006283c7c23 */ /* 0x002fe2000801088a */
[--C-:B------:R-:W-:Y:S01]  /*4830*/  FFMA.FTZ R40, R131, UR6, -R142.reuse ;  /* 0x0000000683287c23 */ /* 0x100fe2000801088e */
[----:B------:R-:W-:Y:S01]  /*4840*/  FFMA.FTZ R131, R127, UR6, -R142 ;  /* 0x000000067f837c23 */ /* 0x000fe2000801088e */
[----:B------:R-:W-:Y:S01]  /*4850*/  FFMA.FTZ R147, R129, UR6, -R138 ;  /* 0x0000000681937c23 */ /* 0x000fe2000801088a */
[--C-:B------:R-:W-:Y:S01]  /*4860*/  FFMA.FTZ R127, R115, UR6, -R142.reuse ;  /* 0x00000006737f7c23 */ /* 0x100fe2000801088e */
[--C-:B--2---:R-:W-:Y:S01]  /*4870*/  FFMA.FTZ R134, R126, UR6, -R142.reuse ;  /* 0x000000067e867c23 */ /* 0x104fe2000801088e */
[--C-:B------:R-:W-:Y:S01]  /*4880*/  FFMA.FTZ R86, R104, UR6, -R142.reuse ;  /* 0x0000000668567c23 */ /* 0x100fe2000801088e */
[----:B------:R-:W-:Y:S01]  /*4890*/  FFMA.FTZ R126, R69, UR6, -R142 ;  /* 0x00000006457e7c23 */ /* 0x000fe2000801088e */
[--C-:B------:R-:W-:Y:S01]  /*48a0*/  FFMA.FTZ R139, R139, UR6, -R141.reuse ;  /* 0x000000068b8b7c23 */ /* 0x100fe2000801088d */
[--C-:B----4-:R-:W-:Y:S01]  /*48b0*/  FFMA.FTZ R144, R95, UR6, -R141.reuse ;  /* 0x000000065f907c23 */ /* 0x110fe2000801088d */
[----:B------:R1:W-:Y:S01]  /*48c0*/  MUFU.EX2 R79, R146 ;  /* 0x00000092004f7308 */ /* 0x0003e20000000800 */
[----:B------:R-:W-:Y:S01]  /*48d0*/  FFMA.FTZ R143, R116, UR6, -R138 ;  /* 0x00000006748f7c23 */ /* 0x000fe2000801088a */
[--C-:B------:R-:W-:Y:S01]  /*48e0*/  FFMA.FTZ R115, R67, UR6, -R142.reuse ;  /* 0x0000000643737c23 */ /* 0x100fe2000801088e */
[----:B------:R-:W-:Y:S01]  /*48f0*/  FFMA.FTZ R69, R8, UR6, -R142 ;  /* 0x0000000608457c23 */ /* 0x000fe2000801088e */
[----:B------:R-:W-:Y:S01]  /*4900*/  MUFU.EX2 R104, R137 ;  /* 0x0000008900687308 */ /* 0x000fe20000000800 */
[----:B------:R-:W-:Y:S01]  /*4910*/  FFMA.FTZ R116, R106, UR6, -R138 ;  /* 0x000000066a747c23 */ /* 0x000fe2000801088a */
[----:B------:R-:W-:Y:S01]  /*4920*/  FFMA.FTZ R67, R54, UR6, -R142 ;  /* 0x0000000636437c23 */ /* 0x000fe2000801088e */
[----:B------:R-:W-:Y:S01]  /*4930*/  FFMA.FTZ R106, R96, UR6, -R138 ;  /* 0x00000006606a7c23 */ /* 0x000fe2000801088a */
[----:B------:R-:W-:Y:S01]  /*4940*/  MUFU.EX2 R137, R52 ;  /* 0x0000003400897308 */ /* 0x000fe20000000800 */
[--C-:B------:R-:W-:Y:S01]  /*4950*/  FFMA.FTZ R54, R37, UR6, -R142.reuse ;  /* 0x0000000625367c23 */ /* 0x100fe2000801088e */
[----:B------:R-:W-:Y:S01]  /*4960*/  FFMA.FTZ R152, R110, UR6, -R141 ;  /* 0x000000066e987c23 */ /* 0x000fe2000801088d */
[--C-:B------:R-:W-:Y:S01]  /*4970*/  FFMA.FTZ R96, R114, UR6, -R142.reuse ;  /* 0x0000000672607c23 */ /* 0x100fe2000801088e */
[----:B------:R-:W2:Y:S01]  /*4980*/  MUFU.EX2 R8, R40 ;  /* 0x0000002800087308 */ /* 0x000ea20000000800 */
[----:B------:R-:W-:Y:S01]  /*4990*/  FFMA.FTZ R37, R18, UR6, -R142 ;  /* 0x0000000612257c23 */ /* 0x000fe2000801088e */
[--C-:B-1----:R-:W-:Y:S01]  /*49a0*/  FFMA.FTZ R146, R128, UR6, -R138.reuse ;  /* 0x0000000680927c23 */ /* 0x102fe2000801088a */
[----:B------:R-:W-:Y:S01]  /*49b0*/  FADD.FTZ R18, R10, R13 ;  /* 0x0000000d0a127221 */ /* 0x000fe20000010000 */
[----:B------:R-:W1:Y:S01]  /*49c0*/  MUFU.EX2 R17, R17 ;  /* 0x0000001100117308 */ /* 0x000e620000000800 */
[--C-:B------:R-:W-:Y:S01]  /*49d0*/  FFMA.FTZ R148, R124, UR6, -R138.reuse ;  /* 0x000000067c947c23 */ /* 0x100fe2000801088a */
[--C-:B------:R-:W-:Y:S01]  /*49e0*/  FFMA.FTZ R75, R58, UR6, -R141.reuse ;  /* 0x000000063a4b7c23 */ /* 0x100fe2000801088d */
[--C-:B------:R-:W-:Y:S01]  /*49f0*/  FFMA.FTZ R151, R111, UR6, -R141.reuse ;  /* 0x000000066f977c23 */ /* 0x100fe2000801088d */
[----:B------:R4:W-:Y:S01]  /*4a00*/  MUFU.EX2 R24, R140 ;  /* 0x0000008c00187308 */ /* 0x0009e20000000800 */
        /* <DEDUP_REMOVED lines=11> */
[----:B------:R-:W-:Y:S01]  /*4ac0*/  MUFU.EX2 R129, R144 ;  /* 0x0000009000817308 */ /* 0x000fe20000000800 */
[--C-:B------:R-:W-:Y:S01]  /*4ad0*/  FFMA.FTZ R56, R84, UR6, -R138.reuse ;  /* 0x0000000654387c23 */ /* 0x100fe2000801088a */
[--C-:B----4-:R-:W-:Y:S01]  /*4ae0*/  FFMA.FTZ R140, R63, UR6, -R141.reuse ;  /* 0x000000063f8c7c23 */ /* 0x110fe2000801088d */
[--C-:B------:R-:W-:Y:S01]  /*4af0*/  FFMA.FTZ R63, R47, UR6, -R141.reuse ;  /* 0x000000062f3f7c23 */ /* 0x100fe2000801088d */
[----:B------:R-:W-:Y:S01]  /*4b00*/  MUFU.EX2 R114, R136 ;  /* 0x0000008800727308 */ /* 0x000fe20000000800 */
[--C-:B------:R-:W-:Y:S01]  /*4b10*/  FFMA.FTZ R47, R42, UR6, -R141.reuse ;  /* 0x000000062a2f7c23 */ /* 0x100fe2000801088d */
[--C-:B-----5:R-:W-:Y:S01]  /*4b20*/  FFMA.FTZ R64, R46, UR6, -R141.reuse ;  /* 0x000000062e407c23 */ /* 0x120fe2000801088d */
[--C-:B------:R-:W-:Y:S01]  /*4b30*/  FFMA.FTZ R46, R30, UR6, -R141.reuse ;  /* 0x000000061e2e7c23 */ /* 0x100fe2000801088d */
[----:B------:R-:W-:Y:S01]  /*4b40*/  MUFU.EX2 R144, R139 ;  /* 0x0000008b00907308 */ /* 0x000fe20000000800 */
[--C-:B------:R-:W-:Y:S01]  /*4b50*/  FFMA.FTZ R30, R14, UR6, -R141.reuse ;  /* 0x000000060e1e7c23 */ /* 0x100fe2000801088d */
[----:B---3--:R-:W-:Y:S01]  /*4b60*/  FFMA.FTZ R28, R133, UR6, -R141 ;  /* 0x00000006851c7c23 */ /* 0x008fe2000801088d */
[--C-:B------:R-:W-:Y:S01]  /*4b70*/  FFMA.FTZ R133, R125, UR6, -R138.reuse ;  /* 0x000000067d857c23 */ /* 0x100fe2000801088a */
[----:B------:R-:W-:Y:S01]  /*4b80*/  MUFU.EX2 R136, R146 ;  /* 0x0000009200887308 */ /* 0x000fe20000000800 */
[--C-:B------:R-:W-:Y:S01]  /*4b90*/  FFMA.FTZ R125, R113, UR6, -R138.reuse ;  /* 0x00000006717d7c23 */ /* 0x100fe2000801088a */
[--C-:B------:R-:W-:Y:S01]  /*4ba0*/  FFMA.FTZ R141, R117, UR6, -R138.reuse ;  /* 0x00000006758d7c23 */ /* 0x100fe2000801088a */
[--C-:B------:R-:W-:Y:S01]  /*4bb0*/  FFMA.FTZ R113, R107, UR6, -R138.reuse ;  /* 0x000000066b717c23 */ /* 0x100fe2000801088a */
[----:B------:R-:W3:Y:S01]  /*4bc0*/  MUFU.EX2 R147, R147 ;  /* 0x0000009300937308 */ /* 0x000ee20000000800 */
[--C-:B------:R-:W-:Y:S01]  /*4bd0*/  FFMA.FTZ R14, R53, UR6, -R138.reuse ;  /* 0x00000006350e7c23 */ /* 0x100fe2000801088a */
[--C-:B------:R-:W-:Y:S01]  /*4be0*/  FFMA.FTZ R42, R21, UR6, -R138.reuse ;  /* 0x00000006152a7c23 */ /* 0x100fe2000801088a */
[----:B------:R-:W-:Y:S01]  /*4bf0*/  FFMA.FTZ R41, R85, UR6, -R138 ;  /* 0x0000000655297c23 */ /* 0x000fe2000801088a */
[----:B------:R4:W5:Y:S01]  /*4c00*/  MUFU.EX2 R139, R134 ;  /* 0x00000086008b7308 */ /* 0x0009620000000800 */
[----:B------:R-:W-:Y:S01]  /*4c10*/  FFMA.FTZ R130, R118, UR6, -R142 ;  /* 0x0000000676827c23 */ /* 0x000fe2000801088e */
[----:B------:R-:W-:Y:S01]  /*4c20*/  FADD.FTZ R18, R11, R18 ;  /* 0x000000120b127221 */ /* 0x000fe20000010000 */
[--C-:B------:R-:W-:Y:S01]  /*4c30*/  FFMA.FTZ R52, R9, UR6, -R142.reuse ;  /* 0x0000000609347c23 */ /* 0x100fe2000801088e */
[----:B------:R-:W5:Y:S01]  /*4c40*/  MUFU.EX2 R135, R135 ;  /* 0x0000008700877308 */ /* 0x000f620000000800 */
[--C-:B------:R-:W-:Y:S01]  /*4c50*/  FFMA.FTZ R21, R119, UR6, -R142.reuse ;  /* 0x0000000677157c23 */ /* 0x100fe2000801088e */
[----:B------:R-:W-:Y:S01]  /*4c60*/  FFMA.FTZ R40, R22, UR6, -R142 ;  /* 0x0000000616287c23 */ /* 0x000fe2000801088e */
[----:B--2---:R-:W-:Y:S01]  /*4c70*/  FADD.FTZ R22, R137, R8 ;  /* 0x0000000889167221 */ /* 0x004fe20000010000 */
[----:B------:R-:W2:Y:S01]  /*4c80*/  MUFU.EX2 R138, R148 ;  /* 0x00000094008a7308 */ /* 0x000ea20000000800 */
[--C-:B------:R-:W-:Y:S01]  /*4c90*/  FFMA.FTZ R118, R99, UR6, -R142.reuse ;  /* 0x0000000663767c23 */ /* 0x100fe2000801088e */
[----:B------:R-:W-:Y:S01]  /*4ca0*/  F2FP.F16.F32.PACK_AB R13, R13, R10 ;  /* 0x0000000a0d0d723e */ /* 0x000fe200000000ff */
[--C-:B------:R-:W-:Y:S01]  /*4cb0*/  FFMA.FTZ R99, R55, UR6, -R142.reuse ;  /* 0x0000000637637c23 */ /* 0x100fe2000801088e */
[----:B------:R-:W2:Y:S01]  /*4cc0*/  MUFU.EX2 R131, R131 ;  /* 0x0000008300837308 */ /* 0x000ea20000000800 */
[----:B------:R-:W-:Y:S01]  /*4cd0*/  F2FP.F16.F32.PACK_AB R137, R8, R137 ;  /* 0x000000890889723e */ /* 0x000fe200000000ff */
[----:B------:R-:W-:Y:S01]  /*4ce0*/  FFMA.FTZ R53, R35, UR6, -R142 ;  /* 0x0000000623357c23 */ /* 0x000fe2000801088e */
[C---:B----4-:R-:W-:Y:S01]  /*4cf0*/  F2FP.F16.F32.PACK_AB R134, R15.reuse, R11 ;  /* 0x0000000b0f86723e */ /* 0x050fe200000000ff */
[----:B------:R-:W4:Y:S01]  /*4d00*/  MUFU.EX2 R9, R133 ;  /* 0x0000008500097308 */ /* 0x000f220000000800 */
[----:B------:R-:W-:Y:S01]  /*4d10*/  FADD.FTZ R15, R15, R18 ;  /* 0x000000120f0f7221 */ /* 0x000fe20000010000 */
[----:B------:R-:W-:Y:S01]  /*4d20*/  FADD.FTZ R10, R74, R92 ;  /* 0x0000005c4a0a7221 */ /* 0x000fe20000010000 */
[--C-:B------:R-:W-:Y:S01]  /*4d30*/  FFMA.FTZ R55, R38, UR6, -R142.reuse ;  /* 0x0000000626377c23 */ /* 0x100fe2000801088e */
[----:B------:R-:W4:Y:S01]  /*4d40*/  MUFU.EX2 R130, R130 ;  /* 0x0000008200827308 */ /* 0x000f220000000800 */
[----:B-1----:R-:W-:Y:S01]  /*4d50*/  FADD.FTZ R15, R17, R15 ;  /* 0x0000000f110f7221 */ /* 0x002fe20000010000 */
[--C-:B------:R-:W-:Y:S01]  /*4d60*/  FFMA.FTZ R35, R19, UR6, -R142.reuse ;  /* 0x0000000613237c23 */ /* 0x100fe2000801088e */
[----:B------:R-:W-:Y:S01]  /*4d70*/  FFMA.FTZ R38, R23, UR6, -R142 ;  /* 0x0000000617267c23 */ /* 0x000fe2000801088e */
[----:B------:R-:W1:Y:S01]  /*4d80*/  MUFU.EX2 R8, R143 ;  /* 0x0000008f00087308 */ /* 0x000e620000000800 */
[----:B---3--:R-:W-:Y:S01]  /*4d90*/  FADD.FTZ R19, R136, R147 ;  /* 0x0000009388137221 */ /* 0x008fe20000010000 */
[----:B-----5:R-:W-:Y:S01]  /*4da0*/  FADD.FTZ R22, R139, R22 ;  /* 0x000000168b167221 */ /* 0x020fe20000010000 */
[----:B------:R-:W-:Y:S01]  /*4db0*/  F2FP.F16.F32.PACK_AB R23, R93, R17 ;  /* 0x000000115d17723e */ /* 0x000fe200000000ff */
[----:B------:R-:W3:Y:S01]  /*4dc0*/  MUFU.EX2 R11, R21 ;  /* 0x00000015000b7308 */ /* 0x000ee20000000800 */
[----:B------:R-:W-:Y:S01]  /*4dd0*/  FADD.FTZ R10, R135, R10 ;  /* 0x0000000a870a7221 */ /* 0x000fe20000010000 */
[----:B------:R-:W-:Y:S01]  /*4de0*/  FADD.FTZ R93, R93, R15 ;  /* 0x0000000f5d5d7221 */ /* 0x000fe20000010000 */
[----:B--2---:R-:W-:Y:S01]  /*4df0*/  FADD.FTZ R19, R138, R19 ;  /* 0x000000138a137221 */ /* 0x004fe20000010000 */
[----:B------:R-:W2:Y:S01]  /*4e00*/  MUFU.EX2 R120, R120 ;  /* 0x0000007800787308 */ /* 0x000ea20000000800 */
[----:B------:R-:W-:Y:S01]  /*4e10*/  FADD.FTZ R22, R131, R22 ;  /* 0x0000001683167221 */ /* 0x000fe20000010000 */
[----:B------:R-:W-:Y:S01]  /*4e20*/  FADD.FTZ R10, R110, R10 ;  /* 0x0000000a6e0a7221 */ /* 0x000fe20000010000 */
[C---:B----4-:R-:W-:Y:S01]  /*4e30*/  F2FP.F16.F32.PACK_AB R138, R9.reuse, R138 ;  /* 0x0000008a098a723e */ /* 0x050fe200000000ff */
[----:B------:R-:W4:Y:S01]  /*4e40*/  MUFU.EX2 R141, R141 ;  /* 0x0000008d008d7308 */ /* 0x000f220000000800 */
[----:B------:R-:W-:Y:S01]  /*4e50*/  FADD.FTZ R9, R9, R19 ;  /* 0x0000001309097221 */ /* 0x000fe20000010000 */
[----:B------:R-:W-:Y:S01]  /*4e60*/  FADD.FTZ R22, R130, R22 ;  /* 0x0000001682167221 */ /* 0x000fe20000010000 */
[----:B------:R-:W-:Y:S01]  /*4e70*/  FADD.FTZ R10, R79, R10 ;  /* 0x0000000a4f0a7221 */ /* 0x000fe20000010000 */
[----:B------:R-:W5:Y:S01]  /*4e80*/  MUFU.EX2 R87, R87 ;  /* 0x0000005700577308 */ /* 0x000f620000000800 */
[----:B------:R-:W-:Y:S01]  /*4e90*/  FFMA.FTZ R85, R105, UR6, -R142 ;  /* 0x0000000669557c23 */ /* 0x000fe2000801088e */
[----:B-1----:R-:W-:Y:S01]  /*4ea0*/  FADD.FTZ R9, R8, R9 ;  /* 0x0000000908097221 */ /* 0x002fe20000010000 */
[----:B---3--:R-:W-:Y:S01]  /*4eb0*/  FADD.FTZ R22, R11, R22 ;  /* 0x000000160b167221 */ /* 0x008fe20000010000 */
[----:B------:R-:W1:Y:S01]  /*4ec0*/  MUFU.EX2 R15, R96 ;  /* 0x00000060000f7308 */ /* 0x000e620000000800 */
[----:B------:R-:W-:Y:S01]  /*4ed0*/  FFMA.FTZ R119, R98, UR6, -R142 ;  /* 0x0000000662777c23 */ /* 0x000fe2000801088e */
[----:B--2---:R-:W-:Y:S01]  /*4ee0*/  FADD.FTZ R10, R120, R10 ;  /* 0x0000000a780a7221 */ /* 0x004fe20000010000 */
[--C-:B------:R-:W-:Y:S01]  /*4ef0*/  FFMA.FTZ R98, R88, UR6, -R142.reuse ;  /* 0x0000000658627c23 */ /* 0x100fe2000801088e */
[----:B------:R-:W2:Y:S01]  /*4f00*/  MUFU.EX2 R111, R152 ;  /* 0x00000098006f7308 */ /* 0x000ea20000000800 */
[--C-:B------:R-:W-:Y:S01]  /*4f10*/  FFMA.FTZ R88, R70, UR6, -R142.reuse ;  /* 0x0000000646587c23 */ /* 0x100fe2000801088e */
[C---:B----4-:R-:W-:Y:S01]  /*4f20*/  F2FP.F16.F32.PACK_AB R8, R141.reuse, R8 ;  /* 0x000000088d08723e */ /* 0x050fe200000000ff */
[----:B------:R-:W-:Y:S01]  /*4f30*/  FADD.FTZ R141, R141, R9 ;  /* 0x000000098d8d7221 */ /* 0x000fe20000010000 */
[----:B------:R-:W3:Y:S01]  /*4f40*/  MUFU.EX2 R103, R103 ;  /* 0x0000006700677308 */ /* 0x000ee20000000800 */
[----:B------:R-:W-:Y:S01]  /*4f50*/  F2FP.F16.F32.PACK_AB R9, R11, R130 ;  /* 0x000000820b09723e */ /* 0x000fe200000000ff */
[----:B-----5:R-:W-:Y:S01]  /*4f60*/  FADD.FTZ R93, R87, R93 ;  /* 0x0000005d575d7221 */ /* 0x020fe20000010000 */
[--C-:B------:R-:W-:Y:S01]  /*4f70*/  FFMA.FTZ R89, R89, UR6, -R142.reuse ;  /* 0x0000000659597c23 */ /* 0x100fe2000801088e */
[----:B------:R-:W4:Y:S01]  /*4f80*/  MUFU.EX2 R128, R128 ;  /* 0x0000008000807308 */ /* 0x000f220000000800 */
[----:B------:R-:W-:Y:S01]  /*4f90*/  FFMA.FTZ R70, R59, UR6, -R142 ;  /* 0x000000063b467c23 */ /* 0x000fe2000801088e */
[----:B-1----:R-:W-:Y:S01]  /*4fa0*/  FADD.FTZ R22, R15, R22 ;  /* 0x000000160f167221 */ /* 0x002fe20000010000 */
[----:B------:R-:W-:Y:S01]  /*4fb0*/  F2FP.F16.F32.PACK_AB R133, R92, R74 ;  /* 0x0000004a5c85723e */ /* 0x000fe200000000ff */
[----:B------:R-:W1:Y:S01]  /*4fc0*/  MUFU.EX2 R112, R151 ;  /* 0x0000009700707308 */ /* 0x000e620000000800 */
[----:B------:R-:W-:Y:S01]  /*4fd0*/  FFMA.FTZ R84, R82, UR6, -R142 ;  /* 0x0000000652547c23 */ /* 0x000fe2000801088e */
[----:B--2---:R-:W-:Y:S01]  /*4fe0*/  FADD.FTZ R10, R111, R10 ;  /* 0x0000000a6f0a7221 */ /* 0x004fe20000010000 */
[--C-:B------:R-:W-:Y:S01]  /*4ff0*/  FFMA.FTZ R83, R83, UR6, -R142.reuse ;  /* 0x0000000653537c23 */ /* 0x100fe2000801088e */
[----:B------:R-:W2:Y:S01]  /*5000*/  MUFU.EX2 R127, R127 ;  /* 0x0000007f007f7308 */ /* 0x000ea20000000800 */
[----:B------:R-:W-:Y:S01]  /*5010*/  FFMA.FTZ R105, R73, UR6, -R142 ;  /* 0x0000000649697c23 */ /* 0x000fe2000801088e */
[C---:B---3--:R-:W-:Y:S01]  /*5020*/  F2FP.F16.F32.PACK_AB R96, R103.reuse, R87 ;  /* 0x000000576760723e */ /* 0x048fe200000000ff */
[----:B------:R-:W-:Y:S01]  /*5030*/  FADD.FTZ R103, R103, R93 ;  /* 0x0000005d67677221 */ /* 0x000fe20000010000 */
[----:B------:R-:W3:Y:S01]  /*5040*/  MUFU.EX2 R125, R125 ;  /* 0x0000007d007d7308 */ /* 0x000ee20000000800 */
[----:B------:R-:W-:Y:S01]  /*5050*/  F2FP.F16.F32.PACK_AB R21, R120, R79 ;  /* 0x0000004f7815723e */ /* 0x000fe200000000ff */
[----:B----4-:R-:W-:Y:S01]  /*5060*/  FADD.FTZ R141, R128, R141 ;  /* 0x0000008d808d7221 */ /* 0x010fe20000010000 */
[----:B------:R-:W-:Y:S01]  /*5070*/  F2FP.F16.F32.PACK_AB R135, R110, R135 ;  /* 0x000000876e87723e */ /* 0x000fe200000000ff */
[----:B------:R-:W4:Y:S01]  /*5080*/  MUFU.EX2 R17, R86 ;  /* 0x0000005600117308 */ /* 0x000f220000000800 */
[----:B------:R-:W-:-:S02]  /*5090*/  F2FP.F16.F32.PACK_AB R136, R147, R136 ;  /* 0x000000889388723e */ /* 0x000fc400000000ff */
[C---:B-1----:R-:W-:Y:S01]  /*50a0*/  F2FP.F16.F32.PACK_AB R93, R112.reuse, R111 ;  /* 0x0000006f705d723e */ /* 0x042fe200000000ff */
[----:B------:R-:W1:Y:S01]  /*50b0*/  MUFU.EX2 R116, R116 ;  /* 0x0000007400747308 */ /* 0x000e620000000800 */
[----:B------:R-:W-:Y:S01]  /*50c0*/  FADD.FTZ R112, R112, R10 ;  /* 0x0000000a70707221 */ /* 0x000fe20000010000 */
[C---:B--2---:R-:W-:Y:S01]  /*50d0*/  F2FP.F16.F32.PACK_AB R11, R127.reuse, R15 ;  /* 0x0000000f7f0b723e */ /* 0x044fe200000000ff */
[----:B------:R-:W-:Y:S01]  /*50e0*/  FADD.FTZ R22, R127, R22 ;  /* 0x000000167f167221 */ /* 0x000fe20000010000 */
[----:B------:R-:W2:Y:S01]  /*50f0*/  MUFU.EX2 R102, R102 ;  /* 0x0000006600667308 */ /* 0x000ea20000000800 */
[----:B------:R-:W-:Y:S02]  /*5100*/  F2FP.F16.F32.PACK_AB R139, R131, R139 ;  /* 0x0000008b838b723e */ /* 0x000fe400000000ff */
[C---:B---3--:R-:W-:Y:S01]  /*5110*/  F2FP.F16.F32.PACK_AB R10, R125.reuse, R128 ;  /* 0x000000807d0a723e */ /* 0x048fe200000000ff */
[----:B------:R-:W3:Y:S01]  /*5120*/  MUFU.EX2 R18, R85 ;  /* 0x0000005500127308 */ /* 0x000ee20000000800 */
[----:B------:R-:W-:Y:S01]  /*5130*/  FADD.FTZ R125, R125, R141 ;  /* 0x0000008d7d7d7221 */ /* 0x000fe20000010000 */
[----:B----4-:R-:W-:-:S02]  /*5140*/  FADD.FTZ R59, R17, R22 ;  /* 0x00000016113b7221 */ /* 0x010fc40000010000 */
[----:B------:R-:W-:Y:S01]  /*5150*/  MUFU.EX2 R113, R113 ;  /* 0x0000007100717308 */ /* 0x000fe20000000800 */
[----:B-1----:R-:W-:-:S03]  /*5160*/  FADD.FTZ R125, R116, R125 ;  /* 0x0000007d747d7221 */ /* 0x002fc60000010000 */
[----:B------:R-:W1:Y:S01]  /*5170*/  MUFU.EX2 R132, R132 ;  /* 0x0000008400847308 */ /* 0x000e620000000800 */
[----:B--2---:R-:W-:-:S03]  /*5180*/  FADD.FTZ R103, R102, R103 ;  /* 0x0000006766677221 */ /* 0x004fc60000010000 */
[----:B------:R-:W-:Y:S01]  /*5190*/  MUFU.EX2 R15, R106 ;  /* 0x0000006a000f7308 */ /* 0x000fe20000000800 */
[----:B---3--:R-:W-:-:S03]  /*51a0*/  FADD.FTZ R59, R18, R59 ;  /* 0x0000003b123b7221 */ /* 0x008fc60000010000 */
[----:B------:R2:W3:Y:S04]  /*51b0*/  MUFU.EX2 R19, R119 ;  /* 0x0000007700137308 */ /* 0x0004e80000000800 */
[----:B------:R-:W4:Y:S01]  /*51c0*/  MUFU.EX2 R109, R109 ;  /* 0x0000006d006d7308 */ /* 0x000f220000000800 */
[C---:B-1----:R-:W-:Y:S01]  /*51d0*/  F2FP.F16.F32.PACK_AB R86, R132.reuse, R102 ;  /* 0x000000668456723e */ /* 0x042fe200000000ff */
[----:B------:R-:W-:Y:S02]  /*51e0*/  FADD.FTZ R132, R132, R103 ;  /* 0x0000006784847221 */ /* 0x000fe40000010000 */
[----:B------:R-:W1:Y:S04]  /*51f0*/  MUFU.EX2 R121, R121 ;  /* 0x0000007900797308 */ /* 0x000e680000000800 */
[----:B------:R-:W5:Y:S01]  /*5200*/  MUFU.EX2 R97, R97 ;  /* 0x0000006100617308 */ /* 0x000f620000000800 */
[C---:B--2---:R-:W-:Y:S01]  /*5210*/  F2FP.F16.F32.PACK_AB R119, R113.reuse, R116 ;  /* 0x000000747177723e */ /* 0x044fe200000000ff */
[----:B------:R-:W-:-:S02]  /*5220*/  FADD.FTZ R113, R113, R125 ;  /* 0x0000007d71717221 */ /* 0x000fc40000010000 */
[----:B------:R2:W2:Y:S01]  /*5230*/  MUFU.EX2 R22, R118 ;  /* 0x0000007600167308 */ /* 0x0004a20000000800 */
[----:B---3--:R-:W-:Y:S01]  /*5240*/  FADD.FTZ R59, R19, R59 ;  /* 0x0000003b133b7221 */ /* 0x008fe20000010000 */
[----:B----4-:R-:W-:Y:S01]  /*5250*/  FADD.FTZ R132, R109, R132 ;  /* 0x000000846d847221 */ /* 0x010fe20000010000 */
[----:B------:R-:W-:Y:S01]  /*5260*/  FADD.FTZ R113, R15, R113 ;  /* 0x000000710f717221 */ /* 0x000fe20000010000 */
[----:B------:R-:W3:Y:S01]  /*5270*/  MUFU.EX2 R90, R90 ;  /* 0x0000005a005a7308 */ /* 0x000ee20000000800 */
[C---:B-1----:R-:W-:Y:S01]  /*5280*/  F2FP.F16.F32.PACK_AB R106, R121.reuse, R109 ;  /* 0x0000006d796a723e */ /* 0x042fe200000000ff */
[----:B------:R-:W-:Y:S02]  /*5290*/  FADD.FTZ R121, R121, R132 ;  /* 0x0000008479797221 */ /* 0x000fe40000010000 */
[----:B------:R-:W1:Y:S01]  /*52a0*/  MUFU.EX2 R91, R91 ;  /* 0x0000005b005b7308 */ /* 0x000e620000000800 */
[C---:B-----5:R-:W-:Y:S01]  /*52b0*/  F2FP.F16.F32.PACK_AB R109, R97.reuse, R15 ;  /* 0x0000000f616d723e */ /* 0x060fe200000000ff */
[----:B------:R-:W-:-:S02]  /*52c0*/  FADD.FTZ R97, R97, R113 ;  /* 0x0000007161617221 */ /* 0x000fc40000010000 */
[----:B------:R-:W-:Y:S01]  /*52d0*/  MUFU.EX2 R89, R89 ;  /* 0x0000005900597308 */ /* 0x000fe20000000800 */
[----:B--2---:R-:W-:Y:S01]  /*52e0*/  F2FP.F16.F32.PACK_AB R118, R18, R17 ;  /* 0x000000111276723e */ /* 0x004fe200000000ff */
[----:B------:R-:W-:Y:S02]  /*52f0*/  FADD.FTZ R59, R22, R59 ;  /* 0x0000003b163b7221 */ /* 0x000fe40000010000 */
[----:B------:R-:W2:Y:S01]  /*5300*/  MUFU.EX2 R17, R98 ;  /* 0x0000006200117308 */ /* 0x000ea20000000800 */
[----:B---3--:R-:W-:-:S03]  /*5310*/  FADD.FTZ R97, R90, R97 ;  /* 0x000000615a617221 */ /* 0x008fc60000010000 */
[----:B------:R-:W3:Y:S01]  /*5320*/  MUFU.EX2 R107, R150 ;  /* 0x00000096006b7308 */ /* 0x000ee20000000800 */
[C---:B-1----:R-:W-:Y:S01]  /*5330*/  F2FP.F16.F32.PACK_AB R92, R91.reuse, R90 ;  /* 0x0000005a5b5c723e */ /* 0x042fe200000000ff */
[----:B------:R-:W-:Y:S02]  /*5340*/  FADD.FTZ R91, R91, R97 ;  /* 0x000000615b5b7221 */ /* 0x000fe40000010000 */
[----:B------:R-:W1:Y:S04]  /*5350*/  MUFU.EX2 R124, R149 ;  /* 0x00000095007c7308 */ /* 0x000e680000000800 */
[----:B------:R-:W4:Y:S01]  /*5360*/  MUFU.EX2 R117, R145 ;  /* 0x0000009100757308 */ /* 0x000f220000000800 */
[----:B--2---:R-:W-:Y:S01]  /*5370*/  FADD.FTZ R59, R17, R59 ;  /* 0x0000003b113b7221 */ /* 0x004fe20000010000 */
[----:B------:R-:W-:-:S02]  /*5380*/  F2FP.F16.F32.PACK_AB R90, R89, R17 ;  /* 0x00000011595a723e */ /* 0x000fc400000000ff */
[----:B------:R-:W2:Y:S01]  /*5390*/  MUFU.EX2 R80, R80 ;  /* 0x0000005000507308 */ /* 0x000ea20000000800 */
[----:B------:R-:W5:Y:S01]  /*53a0*/  LDC R17, c[0x0][0x3e0] ;  /* 0x0000f800ff117b82 */ /* 0x000f620000000800 */
[----:B---3--:R-:W-:Y:S01]  /*53b0*/  FADD.FTZ R112, R107, R112 ;  /* 0x000000706b707221 */ /* 0x008fe20000010000 */
[----:B------:R-:W-:Y:S01]  /*53c0*/  F2FP.F16.F32.PACK_AB R98, R22, R19 ;  /* 0x000000131662723e */ /* 0x000fe200000000ff */
[----:B------:R-:W3:Y:S01]  /*53d0*/  MUFU.EX2 R15, R81 ;  /* 0x00000051000f7308 */ /* 0x000ee20000000800 */
[----:B------:R-:W-:Y:S01]  /*53e0*/  FADD.FTZ R59, R89, R59 ;  /* 0x0000003b593b7221 */ /* 0x000fe20000010000 */
[C---:B-1----:R-:W-:Y:S01]  /*53f0*/  FADD.FTZ R112, R124.reuse, R112 ;  /* 0x000000707c707221 */ /* 0x042fe20000010000 */
[----:B------:R-:W-:Y:S01]  /*5400*/  F2FP.F16.F32.PACK_AB R85, R124, R107 ;  /* 0x0000006b7c55723e */ /* 0x000fe200000000ff */
[----:B------:R-:W1:Y:S02]  /*5410*/  MUFU.EX2 R101, R156 ;  /* 0x0000009c00657308 */ /* 0x000e640000000800 */
[----:B----4-:R-:W-:Y:S01]  /*5420*/  FADD.FTZ R112, R117, R112 ;  /* 0x0000007075707221 */ /* 0x010fe20000010000 */
[C---:B------:R-:W-:Y:S01]  /*5430*/  F2FP.F16.F32.PACK_AB R87, R129.reuse, R117 ;  /* 0x000000758157723e */ /* 0x040fe200000000ff */
[----:B------:R-:W4:Y:S02]  /*5440*/  MUFU.EX2 R76, R157 ;  /* 0x0000009d004c7308 */ /* 0x000f240000000800 */
[----:B------:R-:W-:Y:S01]  /*5450*/  FADD.FTZ R112, R129, R112 ;  /* 0x0000007081707221 */ /* 0x000fe20000010000 */
[----:B--2---:R-:W-:Y:S01]  /*5460*/  FADD.FTZ R91, R80, R91 ;  /* 0x0000005b505b7221 */ /* 0x004fe20000010000 */
[----:B------:R-:W2:Y:S02]  /*5470*/  MUFU.EX2 R18, R84 ;  /* 0x0000005400127308 */ /* 0x000ea40000000800 */
[----:B------:R-:W-:Y:S01]  /*5480*/  FADD.FTZ R112, R61, R112 ;  /* 0x000000703d707221 */ /* 0x000fe20000010000 */
[C---:B---3--:R-:W-:Y:S01]  /*5490*/  F2FP.F16.F32.PACK_AB R89, R15.reuse, R80 ;  /* 0x000000500f59723e */ /* 0x048fe200000000ff */
[----:B------:R-:W3:Y:S01]  /*54a0*/  MUFU.EX2 R25, R158 ;  /* 0x0000009e00197308 */ /* 0x000ee20000000800 */
[----:B------:R-:W-:Y:S01]  /*54b0*/  FADD.FTZ R91, R15, R91 ;  /* 0x0000005b0f5b7221 */ /* 0x000fe20000010000 */
[----:B-1----:R-:W-:Y:S01]  /*54c0*/  FADD.FTZ R121, R101, R121 ;  /* 0x0000007965797221 */ /* 0x002fe20000010000 */
[----:B------:R-:W-:Y:S01]  /*54d0*/  FADD.FTZ R112, R144, R112 ;  /* 0x0000007090707221 */ /* 0x000fe20000010000 */
[----:B------:R-:W1:Y:S01]  /*54e0*/  MUFU.EX2 R122, R122 ;  /* 0x0000007a007a7308 */ /* 0x000e620000000800 */
[----:B-----5:R-:W-:Y:S01]  /*54f0*/  IMAD R17, R162, R17, R161 ;  /* 0x00000011a2117224 */ /* 0x020fe200078e02a1 */
[C---:B----4-:R-:W-:Y:S01]  /*5500*/  F2FP.F16.F32.PACK_AB R82, R76.reuse, R101 ;  /* 0x000000654c52723e */ /* 0x050fe200000000ff */
[----:B------:R-:W-:Y:S01]  /*5510*/  FADD.FTZ R76, R76, R121 ;  /* 0x000000794c4c7221 */ /* 0x000fe20000010000 */
[----:B------:R-:W4:Y:S01]  /*5520*/  MUFU.EX2 R19, R83 ;  /* 0x0000005300137308 */ /* 0x000f220000000800 */
[----:B------:R-:W-:Y:S01]  /*5530*/  FADD.FTZ R112, R20, R112 ;  /* 0x0000007014707221 */ /* 0x000fe20000010000 */
[----:B--2---:R-:W-:Y:S01]  /*5540*/  FADD.FTZ R59, R18, R59 ;  /* 0x0000003b123b7221 */ /* 0x004fe20000010000 */
[----:B------:R-:W-:Y:S01]  /*5550*/  IMAD.SHL.U32 R17, R17, 0x20, RZ ;  /* 0x0000002011117824 */ /* 0x000fe200078e00ff */
[----:B------:R-:W2:Y:S01]  /*5560*/  MUFU.EX2 R78, R78 ;  /* 0x0000004e004e7308 */ /* 0x000ea20000000800 */
[----:B------:R-:W-:Y:S01]  /*5570*/  FADD.FTZ R76, R16, R76 ;  /* 0x0000004c104c7221 */ /* 0x000fe20000010000 */
[----:B---3--:R-:W-:Y:S01]  /*5580*/  F2FP.F16.F32.PACK_AB R84, R25, R16 ;  /* 0x000000101954723e */ /* 0x008fe200000000ff */
[----:B------:R-:W-:Y:S01]  /*5590*/  VIADD R158, R172, 0x1 ;  /* 0x00000001ac9e7836 */ /* 0x000fe20000000000 */
[----:B------:R-:W3:Y:S01]  /*55a0*/  MUFU.EX2 R123, R123 ;  /* 0x0000007b007b7308 */ /* 0x000ee20000000800 */
[----:B------:R-:W-:Y:S01]  /*55b0*/  IADD3 R228, P1, P0, R17, R7, R228 ;  /* 0x0000000711e47210 */ /* 0x000fe2000783e0e4 */
[----:B-1----:R-:W-:Y:S01]  /*55c0*/  FADD.FTZ R112, R122, R112 ;  /* 0x000000707a707221 */ /* 0x002fe20000010000 */
[----:B------:R-:W-:Y:S01]  /*55d0*/  SHF.R.S32.HI R17, RZ, 0x1f, R17 ;  /* 0x0000001fff117819 */ /* 0x000fe20000011411 */
[----:B------:R-:W1:Y:S01]  /*55e0*/  MUFU.EX2 R15, R88 ;  /* 0x00000058000f7308 */ /* 0x000e620000000800 */
[----:B------:R-:W-:Y:S01]  /*55f0*/  FADD.FTZ R25, R25, R76 ;  /* 0x0000004c19197221 */ /* 0x000fe20000010000 */
[----:B----4-:R-:W-:Y:S01]  /*5600*/  FADD.FTZ R59, R19, R59 ;  /* 0x0000003b133b7221 */ /* 0x010fe20000010000 */
[----:B------:R-:W-:Y:S01]  /*5610*/  IADD3.X R6, PT, PT, R17, R6, RZ, P1, P0 ;  /* 0x0000000611067210 */ /* 0x000fe20000fe04ff */
[----:B------:R-:W-:Y:S01]  /*5620*/  MUFU.EX2 R126, R126 ;  /* 0x0000007e007e7308 */ /* 0x000fe20000000800 */
[----:B------:R-:W-:Y:S01]  /*5630*/  FADD.FTZ R25, R24, R25 ;  /* 0x0000001918197221 */ /* 0x000fe20000010000 */
[----:B--2---:R-:W-:Y:S01]  /*5640*/  FADD.FTZ R91, R78, R91 ;  /* 0x0000005b4e5b7221 */ /* 0x004fe20000010000 */
[C---:B------:R-:W-:Y:S01]  /*5650*/  LOP3.LUT R226, R6.reuse, UR18, R217, 0x96, !PT ;  /* 0x0000001206e27c12 */ /* 0x040fe2000f8e96d9 */
[----:B------:R-:W2:Y:S01]  /*5660*/  MUFU.EX2 R68, R68 ;  /* 0x0000004400447308 */ /* 0x000ea20000000800 */
[----:B------:R-:W-:Y:S01]  /*5670*/  LOP3.LUT R222, R6, UR18, R203, 0x96, !PT ;  /* 0x0000001206de7c12 */ /* 0x000fe2000f8e96cb */
[----:B---3--:R-:W-:Y:S01]  /*5680*/  FADD.FTZ R112, R123, R112 ;  /* 0x000000707b707221 */ /* 0x008fe20000010000 */
[----:B------:R-:W-:Y:S01]  /*5690*/  IMAD.WIDE.U32 R228, R228, -0x2daee0ad, RZ ;  /* 0xd2511f53e4e47825 */ /* 0x000fe200078e00ff */
[----:B------:R-:W3:Y:S01]  /*56a0*/  MUFU.EX2 R27, R27 ;  /* 0x0000001b001b7308 */ /* 0x000ee20000000800 */
[----:B------:R-:W-:-:S02]  /*56b0*/  F2FP.F16.F32.PACK_AB R76, R108, R94 ;  /* 0x0000005e6c4c723e */ /* 0x000fc400000000ff */
[----:B-1----:R-:W-:Y:S01]  /*56c0*/  FADD.FTZ R59, R15, R59 ;  /* 0x0000003b0f3b7221 */ /* 0x002fe20000010000 */
[----:B------:R-:W-:Y:S01]  /*56d0*/  FADD.FTZ R112, R114, R112 ;  /* 0x0000007072707221 */ /* 0x000fe20000010000 */
[----:B------:R-:W1:Y:S01]  /*56e0*/  MUFU.EX2 R100, R100 ;  /* 0x0000006400647308 */ /* 0x000e620000000800 */
[----:B------:R-:W-:Y:S01]  /*56f0*/  IMAD.WIDE.U32 R226, R226, -0x2daee0ad, RZ ;  /* 0xd2511f53e2e27825 */ /* 0x000fe200078e00ff */
[----:B------:R-:W-:-:S03]  /*5700*/  LOP3.LUT R152, R172, UR19, R229, 0x96, !PT ;  /* 0x00000013ac987c12 */ /* 0x000fc6000f8e96e5 */
[----:B------:R-:W-:Y:S01]  /*5710*/  FADD.FTZ R112, R104, R112 ;  /* 0x0000007068707221 */ /* 0x000fe20000010000 */
[----:B------:R4:W5:Y:S01]  /*5720*/  MUFU.EX2 R16, R77 ;  /* 0x0000004d00107308 */ /* 0x0009620000000800 */
[----:B------:R-:W-:Y:S01]  /*5730*/  IMAD.WIDE.U32 R222, R222, -0x2daee0ad, RZ ;  /* 0xd2511f53dede7825 */ /* 0x000fe200078e00ff */
[----:B--2---:R-:W-:-:S03]  /*5740*/  F2FP.F16.F32.PACK_AB R78, R68, R78 ;  /* 0x0000004e444e723e */ /* 0x004fc600000000ff */
[----:B------:R-:W-:Y:S01]  /*5750*/  FADD.FTZ R68, R68, R91 ;  /* 0x0000005b44447221 */ /* 0x000fe20000010000 */
[----:B------:R-:W2:Y:S01]  /*5760*/  MUFU.EX2 R140, R140 ;  /* 0x0000008c008c7308 */ /* 0x000ea20000000800 */
[----:B------:R-:W-:Y:S01]  /*5770*/  F2FP.F16.F32.PACK_AB R88, R19, R18 ;  /* 0x000000121358723e */ /* 0x000fe200000000ff */
[----:B------:R-:W-:Y:S02]  /*5780*/  VIADD R172, R172, 0x3 ;  /* 0x00000003acac7836 */ /* 0x000fe40000000000 */
[----:B---3--:R-:W-:Y:S01]  /*5790*/  FADD.FTZ R68, R27, R68 ;  /* 0x000000441b447221 */ /* 0x008fe20000010000 */
[----:B------:R-:W-:Y:S01]  /*57a0*/  MUFU.EX2 R12, R12 ;  /* 0x0000000c000c7308 */ /* 0x000fe20000000800 */
[----:B------:R-:W-:Y:S01]  /*57b0*/  LOP3.LUT R160, R228, UR5, R223, 0x96, !PT ;  /* 0x00000005e4a07c12 */ /* 0x000fe2000f8e96df */
[----:B------:R-:W-:Y:S01]  /*57c0*/  IMAD.WIDE.U32 R152, R152, -0x326172a9, RZ ;  /* 0xcd9e8d5798987825 */ /* 0x000fe200078e00ff */
[----:B-1----:R-:W-:-:S03]  /*57d0*/  F2FP.F16.F32.PACK_AB R74, R100, R24 ;  /* 0x00000018644a723e */ /* 0x002fc600000000ff */
[----:B------:R-:W-:Y:S01]  /*57e0*/  FADD.FTZ R100, R100, R25 ;  /* 0x0000001964647221 */ /* 0x000fe20000010000 */
[----:B------:R-:W1:Y:S01]  /*57f0*/  MUFU.EX2 R79, R105 ;  /* 0x00000069004f7308 */ /* 0x000e620000000800 */
[----:B----4-:R-:W-:Y:S01]  /*5800*/  F2FP.F16.F32.PACK_AB R77, R126, R15 ;  /* 0x0000000f7e4d723e */ /* 0x010fe200000000ff */
[----:B------:R-:W-:Y:S01]  /*5810*/  IMAD.WIDE.U32 R160, R160, -0x326172a9, RZ ;  /* 0xcd9e8d57a0a07825 */ /* 0x000fe200078e00ff */
[----:B-----5:R-:W-:Y:S01]  /*5820*/  F2FP.F16.F32.PACK_AB R80, R16, R27 ;  /* 0x0000001b1050723e */ /* 0x020fe200000000ff */
[----:B------:R-:W3:Y:S02]  /*5830*/  MUFU.EX2 R15, R75 ;  /* 0x0000004b000f7308 */ /* 0x000ee40000000800 */
[----:B--2---:R-:W-:Y:S01]  /*5840*/  FADD.FTZ R112, R140, R112 ;  /* 0x000000708c707221 */ /* 0x004fe20000010000 */
[----:B------:R-:W-:Y:S01]  /*5850*/  FADD.FTZ R16, R16, R68 ;  /* 0x0000004410107221 */ /* 0x000fe20000010000 */
[----:B------:R-:W-:Y:S01]  /*5860*/  FADD.FTZ R100, R94, R100 ;  /* 0x000000645e647221 */ /* 0x000fe20000010000 */
[----:B------:R3:W2:Y:S01]  /*5870*/  MUFU.EX2 R68, R26 ;  /* 0x0000001a00447308 */ /* 0x0006a20000000800 */
[----:B------:R-:W-:Y:S01]  /*5880*/  F2FP.F16.F32.PACK_AB R81, R144, R61 ;  /* 0x0000003d9051723e */ /* 0x000fe200000000ff */
[----:B------:R-:W-:Y:S01]  /*5890*/  FADD.FTZ R59, R126, R59 ;  /* 0x0000003b7e3b7221 */ /* 0x000fe20000010000 */
[----:B------:R-:W-:Y:S01]  /*58a0*/  FADD.FTZ R108, R108, R100 ;  /* 0x000000646c6c7221 */ /* 0x000fe20000010000 */
[----:B------:R-:W4:Y:S01]  /*58b0*/  MUFU.EX2 R14, R14 ;  /* 0x0000000e000e7308 */ /* 0x000f220000000800 */
[----:B------:R-:W-:Y:S01]  /*58c0*/  LOP3.LUT R5, R5, UR19, R229, 0x96, !PT ;  /* 0x0000001305057c12 */ /* 0x000fe2000f8e96e5 */
[----:B-1----:R-:W-:Y:S01]  /*58d0*/  FADD.FTZ R59, R79, R59 ;  /* 0x0000003b4f3b7221 */ /* 0x002fe20000010000 */
[--C-:B------:R-:W-:Y:S01]  /*58e0*/  LOP3.LUT R172, R172, UR19, R229.reuse, 0x96, !PT ;  /* 0x00000013acac7c12 */ /* 0x100fe2000f8e96e5 */
[----:B------:R-:W1:Y:S01]  /*58f0*/  MUFU.EX2 R115, R115 ;  /* 0x0000007300737308 */ /* 0x000e620000000800 */
[----:B------:R-:W-:Y:S01]  /*5900*/  F2FP.F16.F32.PACK_AB R61, R12, R95 ;  /* 0x0000005f0c3d723e */ /* 0x000fe200000000ff */
[----:B------:R-:W-:Y:S01]  /*5910*/  IMAD.WIDE.U32 R142, R5, -0x326172a9, RZ ;  /* 0xcd9e8d57058e7825 */ /* 0x000fe200078e00ff */
[----:B------:R-:W-:Y:S01]  /*5920*/  LOP3.LUT R158, R158, UR19, R229, 0x96, !PT ;  /* 0x000000139e9e7c12 */ /* 0x000fe2000f8e96e5 */
[----:B------:R5:W5:Y:S01]  /*5930*/  MUFU.EX2 R18, R62 ;  /* 0x0000003e00127308 */ /* 0x000b620000000800 */
[----:B------:R-:W-:Y:S01]  /*5940*/  F2FP.F16.F32.PACK_AB R73, R114, R123 ;  /* 0x0000007b7249723e */ /* 0x000fe200000000ff */
[----:B---3--:R-:W-:Y:S01]  /*5950*/  FADD.FTZ R26, R15, R112 ;  /* 0x000000700f1a7221 */ /* 0x008fe20000010000 */
[----:B------:R-:W-:Y:S01]  /*5960*/  LOP3.LUT R112, R228, UR5, R227, 0x96, !PT ;  /* 0x00000005e4707c12 */ /* 0x000fe2000f8e96e3 */
[----:B--2---:R-:W-:Y:S01]  /*5970*/  FADD.FTZ R16, R68, R16 ;  /* 0x0000001044107221 */ /* 0x004fe20000010000 */
[----:B------:R-:W2:Y:S01]  /*5980*/  MUFU.EX2 R67, R67 ;  /* 0x0000004300437308 */ /* 0x000ea20000000800 */
[----:B------:R-:W-:Y:S01]  /*5990*/  IMAD.WIDE.U32 R172, R172, -0x326172a9, RZ ;  /* 0xcd9e8d57acac7825 */ /* 0x000fe200078e00ff */
[----:B------:R-:W-:-:S03]  /*59a0*/  UIADD3 UR5, UPT, UPT, UR19, 0x32370b8f, URZ ;  /* 0x32370b8f13057890 */ /* 0x000fc6000fffe0ff */
[----:B----4-:R-:W-:Y:S01]  /*59b0*/  FADD.FTZ R25, R14, R16 ;  /* 0x000000100e197221 */ /* 0x010fe20000010000 */
[----:B------:R-:W-:Y:S01]  /*59c0*/  LOP3.LUT R16, R216, UR9, R153, 0x96, !PT ;  /* 0x00000009d8107c12 */ /* 0x000fe2000f8e9699 */
[----:B------:R-:W-:Y:S01]  /*59d0*/  IMAD.WIDE.U32 R112, R112, -0x326172a9, RZ ;  /* 0xcd9e8d5770707825 */ /* 0x000fe200078e00ff */
[----:B-1----:R-:W-:-:S03]  /*59e0*/  F2FP.F16.F32.PACK_AB R79, R115, R79 ;  /* 0x0000004f734f723e */ /* 0x002fc600000000ff */
[----:B------:R-:W-:Y:S01]  /*59f0*/  FADD.FTZ R115, R115, R59 ;  /* 0x0000003b73737221 */ /* 0x000fe20000010000 */
[----:B------:R-:W-:Y:S01]  /*5a00*/  F2FP.F16.F32.PACK_AB R68, R14, R68 ;  /* 0x000000440e44723e */ /* 0x000fe200000000ff */
[----:B-----5:R-:W-:Y:S01]  /*5a10*/  FADD.FTZ R62, R95, R108 ;  /* 0x0000006c5f3e7221 */ /* 0x020fe20000010000 */
[----:B------:R-:W-:Y:S01]  /*5a20*/  LOP3.LUT R146, R152, UR8, R113, 0x96, !PT ;  /* 0x0000000898927c12 */ /* 0x000fe2000f8e9671 */
[----:B------:R-:W-:Y:S01]  /*5a30*/  IMAD.WIDE.U32 R158, R158, -0x326172a9, RZ ;  /* 0xcd9e8d579e9e7825 */ /* 0x000fe200078e00ff */
[----:B------:R-:W-:-:S03]  /*5a40*/  LOP3.LUT R152, R152, UR8, R161, 0x96, !PT ;  /* 0x0000000898987c12 */ /* 0x000fc6000f8e96a1 */
[----:B------:R-:W-:Y:S01]  /*5a50*/  FADD.FTZ R62, R12, R62 ;  /* 0x0000003e0c3e7221 */ /* 0x000fe20000010000 */
[----:B------:R-:W-:Y:S01]  /*5a60*/  LOP3.LUT R12, R202, UR9, R153, 0x96, !PT ;  /* 0x00000009ca0c7c12 */ /* 0x000fe2000f8e9699 */
[C---:B------:R-:W-:Y:S01]  /*5a70*/  FADD.FTZ R26, R18.reuse, R26 ;  /* 0x0000001a121a7221 */ /* 0x040fe20000010000 */
[----:B------:R-:W-:Y:S01]  /*5a80*/  F2FP.F16.F32.PACK_AB R59, R18, R15 ;  /* 0x0000000f123b723e */ /* 0x000fe200000000ff */
[----:B------:R-:W-:Y:S01]  /*5a90*/  IMAD.WIDE.U32 R152, R152, -0x2daee0ad, RZ ;  /* 0xd2511f5398987825 */ /* 0x000fe200078e00ff */
[----:B------:R-:W-:-:S03]  /*5aa0*/  LOP3.LUT R15, R202, UR9, R143, 0x96, !PT ;  /* 0x00000009ca0f7c12 */ /* 0x000fc6000f8e968f */
[----:B--2---:R-:W-:Y:S01]  /*5ab0*/  FADD.FTZ R24, R67, R115 ;  /* 0x0000007343187221 */ /* 0x004fe20000010000 */
[----:B------:R-:W-:Y:S01]  /*5ac0*/  LOP3.LUT R102, R172, UR8, R113, 0x96, !PT ;  /* 0x00000008ac667c12 */ /* 0x000fe2000f8e9671 */
[----:B------:R-:W-:Y:S01]  /*5ad0*/  IMAD.WIDE.U32 R154, R12, -0x2daee0ad, RZ ;  /* 0xd2511f530c9a7825 */ /* 0x000fe200078e00ff */
[----:B------:R-:W-:Y:S01]  /*5ae0*/  LOP3.LUT R14, R202, UR9, R173, 0x96, !PT ;  /* 0x00000009ca0e7c12 */ /* 0x000fe2000f8e96ad */
[----:B------:R-:W1:Y:S01]  /*5af0*/  MUFU.EX2 R99, R99 ;  /* 0x0000006300637308 */ /* 0x000e620000000800 */
[----:B------:R-:W-:Y:S01]  /*5b00*/  LOP3.LUT R172, R172, UR8, R161, 0x96, !PT ;  /* 0x00000008acac7c12 */ /* 0x000fe2000f8e96a1 */
[----:B------:R-:W-:Y:S01]  /*5b10*/  IMAD.WIDE.U32 R94, R15, -0x2daee0ad, RZ ;  /* 0xd2511f530f5e7825 */ /* 0x000fe200078e00ff */
[----:B------:R-:W-:Y:S01]  /*5b20*/  LOP3.LUT R12, R222, UR7, R155, 0x96, !PT ;  /* 0x00000007de0c7c12 */ /* 0x000fe2000f8e969b */
[----:B------:R-:W-:Y:S01]  /*5b30*/  MUFU.EX2 R72, R72 ;  /* 0x0000004800487308 */ /* 0x000fe20000000800 */
[----:B------:R-:W-:Y:S01]  /*5b40*/  LOP3.LUT R154, R154, UR5, R153, 0x96, !PT ;  /* 0x000000059a9a7c12 */ /* 0x000fe2000f8e9699 */
[----:B------:R-:W-:Y:S01]  /*5b50*/  IMAD.WIDE.U32 R14, R14, -0x2daee0ad, RZ ;  /* 0xd2511f530e0e7825 */ /* 0x000fe200078e00ff */
[--C-:B------:R-:W-:Y:S01]  /*5b60*/  LOP3.LUT R150, R158, UR8, R113.reuse, 0x96, !PT ;  /* 0x000000089e967c12 */ /* 0x100fe2000f8e9671 */
[----:B------:R-:W-:Y:S01]  /*5b70*/  MUFU.EX2 R71, R71 ;  /* 0x0000004700477308 */ /* 0x000fe20000000800 */
[----:B------:R-:W-:Y:S01]  /*5b80*/  LOP3.LUT R148, R142, UR8, R113, 0x96, !PT ;  /* 0x000000088e947c12 */ /* 0x000fe2000f8e9671 */
[----:B------:R-:W-:Y:S01]  /*5b90*/  IMAD.WIDE.U32 R18, R12, -0x326172a9, RZ ;  /* 0xcd9e8d570c127825 */ /* 0x000fe200078e00ff */
[--C-:B------:R-:W-:Y:S01]  /*5ba0*/  LOP3.LUT R5, R216, UR9, R159.reuse, 0x96, !PT ;  /* 0x00000009d8057c12 */ /* 0x100fe2000f8e969f */
[----:B------:R-:W-:Y:S01]  /*5bb0*/  MUFU.EX2 R70, R70 ;  /* 0x0000004600467308 */ /* 0x000fe20000000800 */
[----:B------:R-:W-:Y:S01]  /*5bc0*/  LOP3.LUT R7, R202, UR9, R159, 0x96, !PT ;  /* 0x00000009ca077c12 */ /* 0x000fe2000f8e969f */
[----:B------:R-:W-:Y:S01]  /*5bd0*/  IMAD.WIDE.U32 R154, R154, -0x326172a9, RZ ;  /* 0xcd9e8d579a9a7825 */ /* 0x000fe200078e00ff */
[----:B------:R-:W-:-:S03]  /*5be0*/  LOP3.LUT R158, R158, UR8, R161, 0x96, !PT ;  /* 0x000000089e9e7c12 */ /* 0x000fc6000f8e96a1 */
[----:B-1----:R-:W-:Y:S01]  /*5bf0*/  FADD.FTZ R24, R99, R24 ;  /* 0x0000001863187221 */ /* 0x002fe20000010000 */
[----:B------:R-:W-:Y:S01]  /*5c00*/  LOP3.LUT R6, R216, UR9, R143, 0x96, !PT ;  /* 0x00000009d8067c12 */ /* 0x000fe2000f8e968f */
[----:B------:R-:W-:Y:S01]  /*5c10*/  IMAD.WIDE.U32 R16, R16, -0x2daee0ad, RZ ;  /* 0xd2511f5310107825 */ /* 0x000fe200078e00ff */
[----:B------:R-:W-:Y:S01]  /*5c20*/  LOP3.LUT R142, R142, UR8, R161, 0x96, !PT ;  /* 0x000000088e8e7c12 */ /* 0x000fe2000f8e96a1 */
[----:B------:R-:W-:Y:S01]  /*5c30*/  UIADD3 UR8, UPT, UPT, UR18, 0x78dde6e4, URZ ;  /* 0x78dde6e412087890 */ /* 0x000fe2000fffe0ff */
[----:B------:R-:W-:Y:S01]  /*5c40*/  LOP3.LUT R110, R216, UR9, R173, 0x96, !PT ;  /* 0x00000009d86e7c12 */ /* 0x000fe2000f8e96ad */
[----:B------:R-:W-:Y:S01]  /*5c50*/  UIADD3 UR9, UPT, UPT, UR18, -0x255992d5, URZ ;  /* 0xdaa66d2b12097890 */ /* 0x000fe2000fffe0ff */
[----:B------:R-:W-:Y:S01]  /*5c60*/  IMAD.WIDE.U32 R172, R172, -0x2daee0ad, RZ ;  /* 0xd2511f53acac7825 */ /* 0x000fe200078e00ff */
[----:B------:R-:W-:Y:S01]  /*5c70*/  F2FP.F16.F32.PACK_AB R75, R140, R104 ;  /* 0x000000688c4b723e */ /* 0x000fe200000000ff */
[----:B------:R-:W-:Y:S01]  /*5c80*/  MUFU.EX2 R69, R69 ;  /* 0x0000004500457308 */ /* 0x000fe20000000800 */
[----:B------:R-:W-:Y:S01]  /*5c90*/  LOP3.LUT R18, R18, UR8, R155, 0x96, !PT ;  /* 0x0000000812127c12 */ /* 0x000fe2000f8e969b */
[----:B------:R-:W-:Y:S01]  /*5ca0*/  IMAD.WIDE.U32 R146, R146, -0x2daee0ad, RZ ;  /* 0xd2511f5392927825 */ /* 0x000fe200078e00ff */
[----:B------:R-:W-:Y:S01]  /*5cb0*/  LOP3.LUT R100, R14, UR5, R173, 0x96, !PT ;  /* 0x000000050e647c12 */ /* 0x000fe2000f8e96ad */
[----:B------:R-:W1:Y:S01]  /*5cc0*/  MUFU.EX2 R66, R66 ;  /* 0x0000004200427308 */ /* 0x000e620000000800 */
[----:B------:R-:W-:Y:S01]  /*5cd0*/  LOP3.LUT R14, R160, UR9, R19, 0x96, !PT ;  /* 0x00000009a00e7c12 */ /* 0x000fe2000f8e9613 */
[----:B------:R-:W-:Y:S01]  /*5ce0*/  IMAD.WIDE.U32 R128, R7, -0x2daee0ad, RZ ;  /* 0xd2511f5307807825 */ /* 0x000fe200078e00ff */
[----:B------:R-:W-:Y:S01]  /*5cf0*/  LOP3.LUT R144, R16, UR5, R147, 0x96, !PT ;  /* 0x0000000510907c12 */ /* 0x000fe2000f8e9693 */
[----:B------:R-:W2:Y:S01]  /*5d00*/  MUFU.EX2 R65, R65 ;  /* 0x0000004100417308 */ /* 0x000ea20000000800 */
[----:B------:R-:W-:Y:S01]  /*5d10*/  LOP3.LUT R176, R226, UR7, R17, 0x96, !PT ;  /* 0x00000007e2b07c12 */ /* 0x000fe2000f8e9611 */
[----:B------:R-:W-:Y:S01]  /*5d20*/  IMAD.WIDE.U32 R124, R5, -0x2daee0ad, RZ ;  /* 0xd2511f53057c7825 */ /* 0x000fe200078e00ff */
[C---:B------:R-:W-:Y:S01]  /*5d30*/  LOP3.LUT R5, R222.reuse, UR7, R129, 0x96, !PT ;  /* 0x00000007de057c12 */ /* 0x040fe2000f8e9681 */
[----:B------:R-:W3:Y:S01]  /*5d40*/  MUFU.EX2 R64, R64 ;  /* 0x0000004000407308 */ /* 0x000ee20000000800 */
[----:B------:R-:W-:Y:S01]  /*5d50*/  LOP3.LUT R140, R222, UR7, R95, 0x96, !PT ;  /* 0x00000007de8c7c12 */ /* 0x000fe2000f8e965f */
[----:B------:R-:W-:Y:S01]  /*5d60*/  IMAD.WIDE.U32 R114, R6, -0x2daee0ad, RZ ;  /* 0xd2511f5306727825 */ /* 0x000fe200078e00ff */
[----:B------:R-:W-:Y:S01]  /*5d70*/  LOP3.LUT R120, R226, UR7, R125, 0x96, !PT ;  /* 0x00000007e2787c12 */ /* 0x000fe2000f8e967d */
[----:B------:R-:W4:Y:S01]  /*5d80*/  MUFU.EX2 R63, R63 ;  /* 0x0000003f003f7308 */ /* 0x000f220000000800 */
[----:B------:R-:W-:Y:S01]  /*5d90*/  LOP3.LUT R130, R222, UR7, R15, 0x96, !PT ;  /* 0x00000007de827c12 */ /* 0x000fe2000f8e960f */
[----:B------:R-:W-:Y:S01]  /*5da0*/  IMAD.WIDE.U32 R110, R110, -0x2daee0ad, RZ ;  /* 0xd2511f536e6e7825 */ /* 0x000fe200078e00ff */
[----:B------:R-:W-:-:S03]  /*5db0*/  LOP3.LUT R16, R226, UR7, R115, 0x96, !PT ;  /* 0x00000007e2107c12 */ /* 0x000fc6000f8e9673 */
[----:B-1----:R-:W-:Y:S01]  /*5dc0*/  FADD.FTZ R62, R66, R62 ;  /* 0x0000003e423e7221 */ /* 0x002fe20000010000 */
[----:B------:R-:W-:Y:S01]  /*5dd0*/  F2FP.F16.F32.PACK_AB R83, R122, R20 ;  /* 0x000000147a53723e */ /* 0x000fe200000000ff */
[----:B------:R-:W-:Y:S01]  /*5de0*/  IMAD.WIDE.U32 R14, R14, -0x2daee0ad, RZ ;  /* 0xd2511f530e0e7825 */ /* 0x000fe200078e00ff */
[----:B------:R-:W-:Y:S01]  /*5df0*/  LOP3.LUT R6, R226, UR7, R111, 0x96, !PT ;  /* 0x00000007e2067c12 */ /* 0x000fe2000f8e966f */
[----:B------:R-:W-:Y:S01]  /*5e00*/  UIADD3 UR7, UPT, UPT, UR19, -0x56f99767, URZ ;  /* 0xa906689913077890 */ /* 0x000fe2000fffe0ff */
[----:B------:R-:W-:Y:S01]  /*5e10*/  F2FP.F16.F32.PACK_AB R67, R99, R67 ;  /* 0x000000436343723e */ /* 0x000fe200000000ff */
[----:B------:R-:W-:Y:S01]  /*5e20*/  IMAD.WIDE.U32 R18, R18, -0x2daee0ad, RZ ;  /* 0xd2511f5312127825 */ /* 0x000fe200078e00ff */
[----:B------:R-:W-:Y:S01]  /*5e30*/  LOP3.LUT R152, R152, UR15, R15, 0x96, !PT ;  /* 0x0000000f98987c12 */ /* 0x000fe2000f8e960f */
[----:B------:R-:W1:Y:S01]  /*5e40*/  MUFU.EX2 R60, R60 ;  /* 0x0000003c003c7308 */ /* 0x000e620000000800 */
[----:B--2---:R-:W-:Y:S01]  /*5e50*/  F2FP.F16.F32.PACK_AB R66, R65, R66 ;  /* 0x000000424142723e */ /* 0x004fe200000000ff */
[----:B------:R-:W-:-:S04]  /*5e60*/  IMAD.WIDE.U32 R158, R158, -0x2daee0ad, RZ ;  /* 0xd2511f539e9e7825 */ /* 0x000fc800078e00ff */
[----:B---3--:R-:W-:Y:S01]  /*5e70*/  FADD.FTZ R26, R64, R26 ;  /* 0x0000001a401a7221 */ /* 0x008fe20000010000 */
[----:B------:R-:W-:Y:S01]  /*5e80*/  MUFU.EX2 R58, R58 ;  /* 0x0000003a003a7308 */ /* 0x000fe20000000800 */
[----:B------:R-:W-:Y:S01]  /*5e90*/  FADD.FTZ R25, R72, R25 ;  /* 0x0000001948197221 */ /* 0x000fe20000010000 */
[----:B------:R-:W-:Y:S01]  /*5ea0*/  IMAD.WIDE.U32 R150, R150, -0x2daee0ad, RZ ;  /* 0xd2511f5396967825 */ /* 0x000fe200078e00ff */
[----:B------:R-:W-:Y:S01]  /*5eb0*/  LOP3.LUT R128, R128, UR5, R159, 0x96, !PT ;  /* 0x0000000580807c12 */ /* 0x000fe2000f8e969f */
[----:B------:R-:W2:Y:S02]  /*5ec0*/  MUFU.EX2 R55, R55 ;  /* 0x0000003700377308 */ /* 0x000ea40000000800 */
[----:B------:R-:W-:Y:S01]  /*5ed0*/  FADD.FTZ R24, R70, R24 ;  /* 0x0000001846187221 */ /* 0x000fe20000010000 */
[----:B------:R-:W-:Y:S01]  /*5ee0*/  IMAD.WIDE.U32 R148, R148, -0x2daee0ad, RZ ;  /* 0xd2511f5394947825 */ /* 0x000fe200078e00ff */
[----:B------:R-:W-:Y:S01]  /*5ef0*/  LOP3.LUT R124, R124, UR5, R151, 0x96, !PT ;  /* 0x000000057c7c7c12 */ /* 0x000fe2000f8e9697 */
[----:B------:R-:W-:Y:S02]  /*5f00*/  MUFU.EX2 R52, R52 ;  /* 0x0000003400347308 */ /* 0x000fe40000000800 */
[----:B------:R-:W-:Y:S01]  /*5f10*/  FADD.FTZ R62, R65, R62 ;  /* 0x0000003e413e7221 */ /* 0x000fe20000010000 */
[----:B------:R-:W-:Y:S01]  /*5f20*/  IMAD.WIDE.U32 R102, R102, -0x2daee0ad, RZ ;  /* 0xd2511f5366667825 */ /* 0x000fe200078e00ff */
[----:B------:R-:W-:Y:S01]  /*5f30*/  LOP3.LUT R114, R114, UR5, R149, 0x96, !PT ;  /* 0x0000000572727c12 */ /* 0x000fe2000f8e9695 */
[----:B------:R-:W-:Y:S02]  /*5f40*/  MUFU.EX2 R57, R57 ;  /* 0x0000003900397308 */ /* 0x000fe40000000800 */
[----:B----4-:R-:W-:Y:S01]  /*5f50*/  FADD.FTZ R26, R63, R26 ;  /* 0x0000001a3f1a7221 */ /* 0x010fe20000010000 */
[----:B------:R-:W-:Y:S01]  /*5f60*/  IMAD.WIDE.U32 R142, R142, -0x2daee0ad, RZ ;  /* 0xd2511f538e8e7825 */ /* 0x000fe200078e00ff */
[----:B------:R-:W-:Y:S01]  /*5f70*/  LOP3.LUT R110, R110, UR5, R103, 0x96, !PT ;  /* 0x000000056e6e7c12 */ /* 0x000fe2000f8e9667 */
[----:B------:R-:W-:Y:S02]  /*5f80*/  MUFU.EX2 R56, R56 ;  /* 0x0000003800387308 */ /* 0x000fe40000000800 */
[----:B------:R-:W-:Y:S01]  /*5f90*/  FADD.FTZ R25, R71, R25 ;  /* 0x0000001947197221 */ /* 0x000fe20000010000 */
[----:B------:R-:W-:Y:S01]  /*5fa0*/  IMAD.WIDE.U32 R116, R5, -0x326172a9, RZ ;  /* 0xcd9e8d5705747825 */ /* 0x000fe200078e00ff */
[----:B------:R-:W-:Y:S01]  /*5fb0*/  LOP3.LUT R5, R14, UR7, R19, 0x96, !PT ;  /* 0x000000070e057c12 */ /* 0x000fe2000f8e9613 */
[----:B------:R-:W-:Y:S01]  /*5fc0*/  MUFU.EX2 R49, R49 ;  /* 0x0000003100317308 */ /* 0x000fe20000000800 */
[----:B------:R-:W-:Y:S01]  /*5fd0*/  LOP3.LUT R94, R94, UR5, R143, 0x96, !PT ;  /* 0x000000055e5e7c12 */ /* 0x000fe2000f8e968f */
[----:B------:R-:W-:Y:S01]  /*5fe0*/  UIADD3 UR5, UPT, UPT, UR18, -0x4ab325aa, URZ ;  /* 0xb54cda5612057890 */ /* 0x000fe2000fffe0ff */
[----:B------:R-:W-:Y:S01]  /*5ff0*/  IMAD.WIDE.U32 R152, R152, -0x326172a9, RZ ;  /* 0xcd9e8d5798987825 */ /* 0x000fe200078e00ff */
[----:B------:R-:W-:Y:S01]  /*6000*/  LOP3.LUT R174, R160, UR9, R117, 0x96, !PT ;  /* 0x00000009a0ae7c12 */ /* 0x000fe2000f8e9675 */
[----:B------:R-:W-:Y:S02]  /*6010*/  MUFU.EX2 R48, R48 ;  /* 0x0000003000307308 */ /* 0x000fe40000000800 */
[----:B------:R-:W-:Y:S01]  /*6020*/  FADD.FTZ R24, R69, R24 ;  /* 0x0000001845187221 */ /* 0x000fe20000010000 */
[----:B------:R-:W-:-:S04]  /*6030*/  IMAD.WIDE.U32 R14, R5, -0x326172a9, RZ ;  /* 0xcd9e8d57050e7825 */ /* 0x000fc800078e00ff */
[----:B-1----:R-:W-:Y:S01]  /*6040*/  FADD.FTZ R25, R60, R25 ;  /* 0x000000193c197221 */ /* 0x002fe20000010000 */
[----:B------:R-:W-:Y:S01]  /*6050*/  MUFU.EX2 R47, R47 ;  /* 0x0000002f002f7308 */ /* 0x000fe20000000800 */
[----:B--2---:R-:W-:Y:S01]  /*6060*/  FADD.FTZ R24, R55, R24 ;  /* 0x0000001837187221 */ /* 0x004fe20000010000 */
[----:B------:R-:W-:Y:S01]  /*6070*/  IMAD.WIDE.U32 R16, R16, -0x326172a9, RZ ;  /* 0xcd9e8d5710107825 */ /* 0x000fe200078e00ff */
[----:B------:R-:W-:Y:S01]  /*6080*/  LOP3.LUT R15, R152, UR5, R15, 0x96, !PT ;  /* 0x00000005980f7c12 */ /* 0x000fe2000f8e960f */
[----:B------:R-:W-:Y:S01]  /*6090*/  MUFU.EX2 R45, R45 ;  /* 0x0000002d002d7308 */ /* 0x000fe20000000800 */
[----:B------:R-:W-:Y:S01]  /*60a0*/  PRMT R12, R14, 0x7771, RZ ;  /* 0x000077710e0c7816 */ /* 0x000fe200000000ff */
[----:B------:R-:W-:Y:S01]  /*60b0*/  IMAD.WIDE.U32 R176, R176, -0x326172a9, RZ ;  /* 0xcd9e8d57b0b07825 */ /* 0x000fe200078e00ff */
[----:B------:R-:W-:Y:S01]  /*60c0*/  LOP3.LUT R122, R112, UR9, R17, 0x96, !PT ;  /* 0x00000009707a7c12 */ /* 0x000fe2000f8e9611 */
[----:B------:R-:W-:Y:S01]  /*60d0*/  MUFU.EX2 R54, R54 ;  /* 0x0000003600367308 */ /* 0x000fe20000000800 */
[----:B------:R-:W-:Y:S01]  /*60e0*/  PRMT R91, R14, 0x7773, RZ ;  /* 0x000077730e5b7816 */ /* 0x000fe200000000ff */
[----:B------:R-:W-:Y:S01]  /*60f0*/  IMAD.WIDE.U32 R144, R144, -0x326172a9, RZ ;  /* 0xcd9e8d5790907825 */ /* 0x000fe200078e00ff */
[C---:B------:R-:W-:Y:S01]  /*6100*/  LOP3.LUT R17, R15.reuse, 0xffff, RZ, 0xc0, !PT ;  /* 0x0000ffff0f117812 */ /* 0x040fe200078ec0ff */
[----:B------:R-:W-:Y:S01]  /*6110*/  MUFU.EX2 R53, R53 ;  /* 0x0000003500357308 */ /* 0x000fe20000000800 */
[----:B------:R-:W-:Y:S01]  /*6120*/  LOP3.LUT R156, R112, UR9, R177, 0x96, !PT ;  /* 0x00000009709c7c12 */ /* 0x000fe2000f8e96b1 */
[----:B------:R-:W-:Y:S01]  /*6130*/  IMAD.WIDE.U32 R120, R120, -0x326172a9, RZ ;  /* 0xcd9e8d5778787825 */ /* 0x000fe200078e00ff */
[----:B------:R-:W-:Y:S01]  /*6140*/  LOP3.LUT R176, R176, UR8, R145, 0x96, !PT ;  /* 0x00000008b0b07c12 */ /* 0x000fe2000f8e9691 */
[----:B------:R-:W1:Y:S01]  /*6150*/  MUFU.EX2 R51, R51 ;  /* 0x0000003300337308 */ /* 0x000e620000000800 */
[C---:B------:R-:W-:Y:S01]  /*6160*/  LOP3.LUT R19, R15.reuse, 0xff, RZ, 0xc0, !PT ;  /* 0x000000ff0f137812 */ /* 0x040fe200078ec0ff */
[----:B------:R-:W-:Y:S01]  /*6170*/  IMAD.WIDE.U32 R114, R114, -0x326172a9, RZ ;  /* 0xcd9e8d5772727825 */ /* 0x000fe200078e00ff */
[----:B------:R-:W-:Y:S01]  /*6180*/  LOP3.LUT R126, R112, UR9, R121, 0x96, !PT ;  /* 0x00000009707e7c12 */ /* 0x000fe2000f8e9679 */
[----:B------:R-:W2:Y:S01]  /*6190*/  MUFU.EX2 R50, R50 ;  /* 0x0000003200327308 */ /* 0x000ea20000000800 */
[----:B------:R-:W-:Y:S01]  /*61a0*/  SHF.R.U32.HI R17, RZ, 0x8, R17 ;  /* 0x00000008ff117819 */ /* 0x000fe20000011611 */
[----:B------:R-:W-:Y:S01]  /*61b0*/  IMAD.MOV.U32 R95, RZ, RZ, R14 ;  /* 0x000000ffff5f7224 */ /* 0x000fe200078e000e */
[----:B------:R-:W-:Y:S01]  /*61c0*/  PRMT R14, R14, 0x7772, RZ ;  /* 0x000077720e0e7816 */ /* 0x000fe200000000ff */
[----:B------:R-:W-:Y:S01]  /*61d0*/  IMAD.U32 R27, RZ, RZ, UR10 ;  /* 0x0000000aff1b7e24 */ /* 0x000fe2000f8e00ff */
[----:B------:R-:W-:Y:S01]  /*61e0*/  LOP3.LUT R99, R16, UR8, R115, 0x96, !PT ;  /* 0x0000000810637c12 */ /* 0x000fe2000f8e9673 */
[----:B------:R-:W-:Y:S01]  /*61f0*/  IMAD.WIDE.U32 R6, R6, -0x326172a9, RZ ;  /* 0xcd9e8d5706067825 */ /* 0x000fe200078e00ff */
[----:B------:R-:W-:Y:S01]  /*6200*/  PRMT R16, R15, 0x7632, R16 ;  /* 0x000076320f107816 */ /* 0x000fe20000000010 */
[----:B------:R-:W3:Y:S01]  /*6210*/  MUFU.EX2 R46, R46 ;  /* 0x0000002e002e7308 */ /* 0x000ee20000000800 */
[----:B------:R-:W-:Y:S01]  /*6220*/  LOP3.LUT R95, R95, 0xff, RZ, 0xc0, !PT ;  /* 0x000000ff5f5f7812 */ /* 0x000fe200078ec0ff */
[----:B------:R-:W-:Y:S01]  /*6230*/  IMAD.WIDE.U32 R156, R156, -0x2daee0ad, RZ ;  /* 0xd2511f539c9c7825 */ /* 0x000fe200078e00ff */
[----:B------:R-:W-:Y:S01]  /*6240*/  PRMT R14, R14, 0x5410, R91 ;  /* 0x000054100e0e7816 */ /* 0x000fe2000000005b */
[----:B------:R-:W4:Y:S01]  /*6250*/  MUFU.EX2 R44, R44 ;  /* 0x0000002c002c7308 */ /* 0x000f220000000800 */
[----:B------:R-:W-:Y:S01]  /*6260*/  SHF.R.U32.HI R15, RZ, 0x18, R15 ;  /* 0x00000018ff0f7819 */ /* 0x000fe2000001160f */
[----:B------:R-:W-:Y:S01]  /*6270*/  IMAD.WIDE.U32 R110, R110, -0x326172a9, RZ ;  /* 0xcd9e8d576e6e7825 */ /* 0x000fe200078e00ff */
[----:B------:R-:W-:Y:S01]  /*6280*/  LOP3.LUT R16, R16, 0xff, RZ, 0xc0, !PT ;  /* 0x000000ff10107812 */ /* 0x000fe200078ec0ff */
[----:B------:R-:W-:Y:S01]  /*6290*/  MUFU.EX2 R43, R43 ;  /* 0x0000002b002b7308 */ /* 0x000fe20000000800 */
[----:B------:R-:W-:Y:S01]  /*62a0*/  PRMT R12, R95, 0x5410, R12 ;  /* 0x000054105f0c7816 */ /* 0x000fe2000000000c */
[----:B------:R-:W-:Y:S01]  /*62b0*/  IMAD.WIDE.U32 R176, R176, -0x2daee0ad, RZ ;  /* 0xd2511f53b0b07825 */ /* 0x000fe200078e00ff */
[----:B------:R-:W-:Y:S01]  /*62c0*/  LEA R27, R27, UR10, 0x10 ;  /* 0x0000000a1b1b7c11 */ /* 0x000fe2000f8e80ff */
[----:B------:R-:W-:Y:S01]  /*62d0*/  MUFU.EX2 R42, R42 ;  /* 0x0000002a002a7308 */ /* 0x000fe20000000800 */
[----:B------:R-:W-:Y:S01]  /*62e0*/  PRMT R17, R19, 0x5410, R17 ;  /* 0x0000541013117816 */ /* 0x000fe20000000011 */
[----:B------:R-:W-:Y:S01]  /*62f0*/  IMAD.WIDE.U32 R126, R126, -0x2daee0ad, RZ ;  /* 0xd2511f537e7e7825 */ /* 0x000fe200078e00ff */
[----:B------:R-:W-:Y:S01]  /*6300*/  LOP3.LUT R19, R14, 0xff00ff, RZ, 0xc0, !PT ;  /* 0x00ff00ff0e137812 */ /* 0x000fe200078ec0ff */
[----:B------:R-:W-:Y:S01]  /*6310*/  MUFU.EX2 R37, R37 ;  /* 0x0000002500257308 */ /* 0x000fe20000000800 */
[----:B------:R-:W-:Y:S01]  /*6320*/  LOP3.LUT R112, R112, UR9, R7, 0x96, !PT ;  /* 0x0000000970707c12 */ /* 0x000fe2000f8e9607 */
[----:B------:R-:W-:Y:S01]  /*6330*/  IMAD.WIDE.U32 R122, R122, -0x2daee0ad, RZ ;  /* 0xd2511f537a7a7825 */ /* 0x000fe200078e00ff */
[----:B------:R-:W-:Y:S01]  /*6340*/  LOP3.LUT R107, R6, UR8, R111, 0x96, !PT ;  /* 0x00000008066b7c12 */ /* 0x000fe2000f8e966f */
[----:B------:R-:W-:Y:S01]  /*6350*/  MUFU.EX2 R35, R35 ;  /* 0x0000002300237308 */ /* 0x000fe20000000800 */
[----:B------:R-:W-:Y:S01]  /*6360*/  LOP3.LUT R14, R156, UR7, R177, 0x96, !PT ;  /* 0x000000079c0e7c12 */ /* 0x000fe2000f8e96b1 */
[----:B------:R-:W-:Y:S01]  /*6370*/  LDSM.16.MT88.4 R4, [R170+0x4000] ;  /* 0x00400000aa04783b */ /* 0x000fe20000004200 */
[----:B------:R-:W-:Y:S01]  /*6380*/  LOP3.LUT R20, R150, UR15, R127, 0x96, !PT ;  /* 0x0000000f96147c12 */ /* 0x000fe2000f8e967f */
[----:B------:R-:W-:Y:S01]  /*6390*/  IMAD.WIDE.U32 R140, R140, -0x326172a9, RZ ;  /* 0xcd9e8d578c8c7825 */ /* 0x000fe200078e00ff */
[----:B------:R-:W-:Y:S01]  /*63a0*/  LOP3.LUT R108, R148, UR15, R123, 0x96, !PT ;  /* 0x0000000f946c7c12 */ /* 0x000fe2000f8e967b */
[----:B------:R-:W-:Y:S01]  /*63b0*/  MUFU.EX2 R41, R41 ;  /* 0x0000002900297308 */ /* 0x000fe20000000800 */
[----:B------:R-:W-:Y:S01]  /*63c0*/  PRMT R16, R16, 0x5410, R15 ;  /* 0x0000541010107816 */ /* 0x000fe2000000000f */
[----:B------:R-:W5:Y:S01]  /*63d0*/  LDSM.16.MT88.4 R148, [R204+0x4000] ;  /* 0x00400000cc94783b */ /* 0x000f620000004200 */
[----:B------:R-:W-:Y:S01]  /*63e0*/  LOP3.LUT R146, R146, UR15, R157, 0x96, !PT ;  /* 0x0000000f92927c12 */ /* 0x000fe2000f8e969d */
[----:B------:R-:W-:Y:S01]  /*63f0*/  IMAD.WIDE.U32 R156, R14, -0x326172a9, RZ ;  /* 0xcd9e8d570e9c7825 */ /* 0x000fe200078e00ff */
[--C-:B------:R-:W-:Y:S01]  /*6400*/  HSET2.LE.AND R15, R12, R27.reuse, PT ;  /* 0x0000001b0c0f7233 */ /* 0x100fe20003803000 */
[----:B------:R-:W-:Y:S01]  /*6410*/  MUFU.EX2 R39, R39 ;  /* 0x0000002700277308 */ /* 0x000fe20000000800 */
[--C-:B------:R-:W-:Y:S01]  /*6420*/  HSET2.LE.AND R12, R19, R27.reuse, PT ;  /* 0x0000001b130c7233 */ /* 0x100fe20003803000 */
[----:B------:R-:W-:Y:S01]  /*6430*/  IMAD.WIDE.U32 R146, R146, -0x326172a9, RZ ;  /* 0xcd9e8d5792927825 */ /* 0x000fe200078e00ff */
[--C-:B------:R-:W-:Y:S01]  /*6440*/  HSET2.LE.AND R17, R17, R27.reuse, PT ;  /* 0x0000001b11117233 */ /* 0x100fe20003803000 */
[----:B------:R-:W-:Y:S01]  /*6450*/  MUFU.EX2 R33, R33 ;  /* 0x0000002100217308 */ /* 0x000fe20000000800 */
[----:B------:R-:W-:Y:S01]  /*6460*/  HSET2.LE.AND R16, R16, R27, PT ;  /* 0x0000001b10107233 */ /* 0x000fe20003803000 */
[----:B------:R-:W-:Y:S01]  /*6470*/  IMAD.WIDE.U32 R130, R130, -0x326172a9, RZ ;  /* 0xcd9e8d5782827825 */ /* 0x000fe200078e00ff */
[----:B------:R-:W-:Y:S01]  /*6480*/  LOP3.LUT R139, R139, R12, RZ, 0xc0, !PT ;  /* 0x0000000c8b8b7212 */ /* 0x000fe200078ec0ff */
[----:B------:R-:W-:Y:S01]  /*6490*/  MUFU.EX2 R32, R32 ;  /* 0x0000002000207308 */ /* 0x000fe20000000800 */
[----:B------:R-:W-:Y:S01]  /*64a0*/  LOP3.LUT R136, R136, R17, RZ, 0xc0, !PT ;  /* 0x0000001188887212 */ /* 0x000fe200078ec0ff */
[----:B------:R-:W-:Y:S01]  /*64b0*/  IMAD.MOV.U32 R12, RZ, RZ, R156 ;  /* 0x000000ffff0c7224 */ /* 0x000fe200078e009c */
[----:B------:R-:W-:Y:S01]  /*64c0*/  LOP3.LUT R137, R137, R16, RZ, 0xc0, !PT ;  /* 0x0000001089897212 */ /* 0x000fe200078ec0ff */
[----:B------:R-:W-:Y:S01]  /*64d0*/  IMAD.WIDE.U32 R94, R94, -0x326172a9, RZ ;  /* 0xcd9e8d575e5e7825 */ /* 0x000fe200078e00ff */
[C---:B------:R-:W-:Y:S01]  /*64e0*/  PRMT R17, R156.reuse, 0x7773, RZ ;  /* 0x000077739c117816 */ /* 0x040fe200000000ff */
[----:B------:R-:W-:Y:S01]  /*64f0*/  MUFU.EX2 R40, R40 ;  /* 0x0000002800287308 */ /* 0x000fe20000000800 */
[----:B------:R-:W-:Y:S01]  /*6500*/  PRMT R14, R156, 0x7772, RZ ;  /* 0x000077729c0e7816 */ /* 0x000fe200000000ff */
[----:B------:R-:W-:Y:S01]  /*6510*/  IMAD.WIDE.U32 R112, R112, -0x2daee0ad, RZ ;  /* 0xd2511f5370707825 */ /* 0x000fe200078e00ff */
[----:B------:R-:W-:Y:S01]  /*6520*/  LOP3.LUT R16, R146, UR5, R157, 0x96, !PT ;  /* 0x0000000592107c12 */ /* 0x000fe2000f8e969d */
[----:B------:R-:W-:Y:S01]  /*6530*/  MUFU.EX2 R38, R38 ;  /* 0x0000002600267308 */ /* 0x000fe20000000800 */
[----:B------:R-:W-:Y:S01]  /*6540*/  LOP3.LUT R138, R138, R15, RZ, 0xc0, !PT ;  /* 0x0000000f8a8a7212 */ /* 0x000fe200078ec0ff */
[----:B------:R-:W-:Y:S01]  /*6550*/  IMAD.WIDE.U32 R174, R174, -0x2daee0ad, RZ ;  /* 0xd2511f53aeae7825 */ /* 0x000fe200078e00ff */
[----:B------:R-:W-:Y:S01]  /*6560*/  PRMT R15, R156, 0x7771, RZ ;  /* 0x000077719c0f7816 */ /* 0x000fe200000000ff */
[----:B------:R-:W4:Y:S01]  /*6570*/  MUFU.EX2 R36, R36 ;  /* 0x0000002400247308 */ /* 0x000f220000000800 */
[----:B------:R-:W-:Y:S01]  /*6580*/  LOP3.LUT R12, R12, 0xff, RZ, 0xc0, !PT ;  /* 0x000000ff0c0c7812 */ /* 0x000fe200078ec0ff */
[----:B------:R-:W-:Y:S01]  /*6590*/  IMAD.WIDE.U32 R128, R128, -0x326172a9, RZ ;  /* 0xcd9e8d5780807825 */ /* 0x000fe200078e00ff */
[--C-:B------:R-:W-:Y:S01]  /*65a0*/  PRMT R14, R14, 0x5410, R17.reuse ;  /* 0x000054100e0e7816 */ /* 0x100fe20000000011 */
[----:B------:R-:W-:Y:S01]  /*65b0*/  MUFU.EX2 R34, R34 ;  /* 0x0000002200227308 */ /* 0x000fe20000000800 */
[----:B------:R-:W-:Y:S01]  /*65c0*/  LOP3.LUT R132, R16, 0xffff, RZ, 0xc0, !PT ;  /* 0x0000ffff10847812 */ /* 0x000fe200078ec0ff */
[----:B------:R-:W-:Y:S01]  /*65d0*/  IMAD.WIDE.U32 R124, R124, -0x326172a9, RZ ;  /* 0xcd9e8d577c7c7825 */ /* 0x000fe200078e00ff */
[----:B------:R-:W-:Y:S01]  /*65e0*/  PRMT R17, R16, 0x7632, R17 ;  /* 0x0000763210117816 */ /* 0x000fe20000000011 */
[----:B------:R-:W4:Y:S01]  /*65f0*/  MUFU.EX2 R31, R31 ;  /* 0x0000001f001f7308 */ /* 0x000f220000000800 */
[----:B------:R-:W-:Y:S01]  /*6600*/  LOP3.LUT R104, R160, UR9, R141, 0x96, !PT ;  /* 0x00000009a0687c12 */ /* 0x000fe2000f8e968d */
[----:B-1----:R-:W-:Y:S01]  /*6610*/  FADD.FTZ R62, R51, R62 ;  /* 0x0000003e333e7221 */ /* 0x002fe20000010000 */
[----:B------:R-:W-:Y:S01]  /*6620*/  PRMT R15, R12, 0x5410, R15 ;  /* 0x000054100c0f7816 */ /* 0x000fe2000000000f */
[----:B------:R-:W-:Y:S01]  /*6630*/  MUFU.EX2 R30, R30 ;  /* 0x0000001e001e7308 */ /* 0x000fe20000000800 */
[----:B------:R-:W-:Y:S01]  /*6640*/  LOP3.LUT R19, R16, 0xff, RZ, 0xc0, !PT ;  /* 0x000000ff10137812 */ /* 0x000fe200078ec0ff */
[----:B------:R-:W-:Y:S01]  /*6650*/  IMAD.WIDE.U32 R104, R104, -0x2daee0ad, RZ ;  /* 0xd2511f5368687825 */ /* 0x000fe200078e00ff */
[----:B------:R-:W-:Y:S01]  /*6660*/  LOP3.LUT R12, R154, UR11, R153, 0x96, !PT ;  /* 0x0000000b9a0c7c12 */ /* 0x000fe2000f8e9699 */
[----:B------:R-:W-:Y:S01]  /*6670*/  MUFU.EX2 R28, R28 ;  /* 0x0000001c001c7308 */ /* 0x000fe20000000800 */
[----:B------:R-:W-:Y:S01]  /*6680*/  SHF.R.U32.HI R16, RZ, 0x18, R16 ;  /* 0x00000018ff107819 */ /* 0x000fe20000011610 */
[----:B-----5:R-:W-:Y:S01]  /*6690*/  HMMA.16816.F32 R152, R136, R150, RZ ;  /* 0x000000968898723c */ /* 0x020fe200000018ff */
[----:B------:R-:W-:Y:S01]  /*66a0*/  SHF.R.U32.HI R132, RZ, 0x8, R132 ;  /* 0x00000008ff847819 */ /* 0x000fe20000011684 */
[----:B------:R-:W1:Y:S01]  /*66b0*/  MUFU.EX2 R29, R29 ;  /* 0x0000001d001d7308 */ /* 0x000e620000000800 */
[----:B------:R-:W-:Y:S01]  /*66c0*/  LOP3.LUT R17, R17, 0xff, RZ, 0xc0, !PT ;  /* 0x000000ff11117812 */ /* 0x000fe200078ec0ff */
[----:B------:R-:W-:Y:S01]  /*66d0*/  FADD.FTZ R26, R47, R26 ;  /* 0x0000001a2f1a7221 */ /* 0x000fe20000010000 */
[----:B------:R-:W-:Y:S01]  /*66e0*/  LOP3.LUT R97, R160, UR9, R131, 0x96, !PT ;  /* 0x00000009a0617c12 */ /* 0x000fe2000f8e9683 */
[----:B------:R-:W-:Y:S01]  /*66f0*/  IMAD.WIDE.U32 R160, R12, -0x2daee0ad, RZ ;  /* 0xd2511f530ca07825 */ /* 0x000fe200078e00ff */
[----:B------:R-:W-:-:S03]  /*6700*/  LOP3.LUT R14, R14, 0xff00ff, RZ, 0xc0, !PT ;  /* 0x00ff00ff0e0e7812 */ /* 0x000fc600078ec0ff */
[----:B--2---:R-:W-:Y:S01]  /*6710*/  FADD.FTZ R62, R50, R62 ;  /* 0x0000003e323e7221 */ /* 0x004fe20000010000 */
[----:B------:R-:W-:Y:S01]  /*6720*/  PRMT R132, R19, 0x5410, R132 ;  /* 0x0000541013847816 */ /* 0x000fe20000000084 */
[----:B------:R-:W-:Y:S01]  /*6730*/  FADD.FTZ R26, R45, R26 ;  /* 0x0000001a2d1a7221 */ /* 0x000fe20000010000 */
[----:B------:R-:W-:Y:S01]  /*6740*/  PRMT R16, R17, 0x5410, R16 ;  /* 0x0000541011107816 */ /* 0x000fe20000000010 */
[----:B------:R-:W-:Y:S01]  /*6750*/  FADD.FTZ R25, R58, R25 ;  /* 0x000000193a197221 */ /* 0x000fe20000010000 */
[----:B------:R-:W-:Y:S01]  /*6760*/  LOP3.LUT R91, R142, UR15, R105, 0x96, !PT ;  /* 0x0000000f8e5b7c12 */ /* 0x000fe2000f8e9669 */
[----:B------:R-:W-:Y:S01]  /*6770*/  FADD.FTZ R24, R52, R24 ;  /* 0x0000001834187221 */ /* 0x000fe20000010000 */
[--C-:B------:R-:W-:Y:S01]  /*6780*/  HSET2.LE.AND R15, R15, R27.reuse, PT ;  /* 0x0000001b0f0f7233 */ /* 0x100fe20003803000 */
[----:B------:R-:W-:Y:S01]  /*6790*/  FADD.FTZ R62, R49, R62 ;  /* 0x0000003e313e7221 */ /* 0x000fe20000010000 */
[--C-:B------:R-:W-:Y:S01]  /*67a0*/  HSET2.LE.AND R14, R14, R27.reuse, PT ;  /* 0x0000001b0e0e7233 */ /* 0x100fe20003803000 */
[----:B---3--:R-:W-:Y:S01]  /*67b0*/  FADD.FTZ R26, R46, R26 ;  /* 0x0000001a2e1a7221 */ /* 0x008fe20000010000 */
[--C-:B------:R-:W-:Y:S01]  /*67c0*/  HSET2.LE.AND R132, R132, R27.reuse, PT ;  /* 0x0000001b84847233 */ /* 0x100fe20003803000 */
[----:B------:R-:W-:Y:S01]  /*67d0*/  FADD.FTZ R25, R57, R25 ;  /* 0x0000001939197221 */ /* 0x000fe20000010000 */
[--C-:B------:R-:W-:Y:S01]  /*67e0*/  HSET2.LE.AND R16, R16, R27.reuse, PT ;  /* 0x0000001b10107233 */ /* 0x100fe20003803000 */
[----:B------:R-:W-:Y:S01]  /*67f0*/  FADD.FTZ R24, R54, R24 ;  /* 0x0000001836187221 */ /* 0x000fe20000010000 */
[----:B------:R-:W-:Y:S01]  /*6800*/  PRMT R105, R160, 0x7773, RZ ;  /* 0x00007773a0697816 */ /* 0x000fe200000000ff */
[----:B------:R-:W-:Y:S01]  /*6810*/  FADD.FTZ R62, R48, R62 ;  /* 0x0000003e303e7221 */ /* 0x000fe20000010000 */
[----:B------:R-:W-:Y:S01]  /*6820*/  PRMT R101, R160, 0x7772, RZ ;  /* 0x00007772a0657816 */ /* 0x000fe200000000ff */
[----:B----4-:R-:W-:Y:S01]  /*6830*/  FADD.FTZ R26, R44, R26 ;  /* 0x0000001a2c1a7221 */ /* 0x010fe20000010000 */
[----:B------:R-:W-:Y:S01]  /*6840*/  LOP3.LUT R134, R134, R15, RZ, 0xc0, !PT ;  /* 0x0000000f86867212 */ /* 0x000fe200078ec0ff */
[----:B------:R-:W-:Y:S01]  /*6850*/  FADD.FTZ R25, R56, R25 ;  /* 0x0000001938197221 */ /* 0x000fe20000010000 */
[----:B------:R-:W-:Y:S01]  /*6860*/  PRMT R101, R101, 0x5410, R105 ;  /* 0x0000541065657816 */ /* 0x000fe20000000069 */
[----:B------:R-:W-:Y:S01]  /*6870*/  FADD.FTZ R24, R53, R24 ;  /* 0x0000001835187221 */ /* 0x000fe20000010000 */
[----:B------:R-:W-:Y:S01]  /*6880*/  LOP3.LUT R135, R135, R14, RZ, 0xc0, !PT ;  /* 0x0000000e87877212 */ /* 0x000fe200078ec0ff */
[----:B------:R-:W-:Y:S01]  /*6890*/  FADD.FTZ R62, R36, R62 ;  /* 0x0000003e243e7221 */ /* 0x000fe20000010000 */
[----:B------:R-:W-:Y:S01]  /*68a0*/  LOP3.LUT R132, R13, R132, RZ, 0xc0, !PT ;  /* 0x000000840d847212 */ /* 0x000fe200078ec0ff */
[----:B------:R-:W-:Y:S01]  /*68b0*/  FADD.FTZ R26, R31, R26 ;  /* 0x0000001a1f1a7221 */ /* 0x000fe20000010000 */
[----:B------:R-:W-:Y:S01]  /*68c0*/  LOP3.LUT R133, R133, R16, RZ, 0xc0, !PT ;  /* 0x0000001085857212 */ /* 0x000fe200078ec0ff */
[----:B------:R-:W-:Y:S01]  /*68d0*/  LDSM.16.MT88.4 R12, [R204+0x4400] ;  /* 0x00440000cc0c783b */ /* 0x000fe20000004200 */
[----:B------:R-:W-:Y:S01]  /*68e0*/  LOP3.LUT R103, R140, UR8, R95, 0x96, !PT ;  /* 0x000000088c677c12 */ /* 0x000fe2000f8e965f */
[----:B------:R-:W-:Y:S01]  /*68f0*/  FADD.FTZ R25, R43, R25 ;  /* 0x000000192b197221 */ /* 0x000fe20000010000 */
[----:B------:R-:W-:Y:S01]  /*6900*/  LOP3.LUT R95, R144, UR11, R147, 0x96, !PT ;  /* 0x0000000b905f7c12 */ /* 0x000fe2000f8e9693 */
[-C--:B------:R-:W-:Y:S01]  /*6910*/  HMMA.16816.F32 R140, R136, R4.reuse, RZ ;  /* 0x00000004888c723c */ /* 0x080fe200000018ff */
[----:B------:R-:W-:Y:S01]  /*6920*/  LOP3.LUT R115, R18, UR4, R161, 0x96, !PT ;  /* 0x0000000412737c12 */ /* 0x000fe2000f8e96a1 */
[----:B------:R-:W-:Y:S01]  /*6930*/  FADD.FTZ R24, R40, R24 ;  /* 0x0000001828187221 */ /* 0x000fe20000010000 */
[----:B------:R-:W-:Y:S01]  /*6940*/  LOP3.LUT R101, R101, 0xff00ff, RZ, 0xc0, !PT ;  /* 0x00ff00ff65657812 */ /* 0x000fe200078ec0ff */
[----:B------:R-:W2:Y:S01]  /*6950*/  LDSM.16.MT88.4 R16, [R170+0x4400] ;  /* 0x00440000aa10783b */ /* 0x000ea20000004200 */
[----:B------:R-:W-:Y:S01]  /*6960*/  LOP3.LUT R102, R102, UR15, R113, 0x96, !PT ;  /* 0x0000000f66667c12 */ /* 0x000fe2000f8e9671 */
[----:B------:R-:W-:Y:S01]  /*6970*/  IMAD.MOV.U32 R113, RZ, RZ, R160 ;  /* 0x000000ffff717224 */ /* 0x000fe200078e00a0 */
[----:B------:R-:W-:Y:S01]  /*6980*/  LOP3.LUT R22, R158, UR15, R175, 0x96, !PT ;  /* 0x0000000f9e167c12 */ /* 0x000fe2000f8e96af */
[----:B------:R-:W-:Y:S01]  /*6990*/  HMMA.16816.F32 R144, R132, R4, RZ ;  /* 0x000000048490723c */ /* 0x000fe200000018ff */
[----:B------:R-:W-:Y:S01]  /*69a0*/  PRMT R111, R160, 0x7771, RZ ;  /* 0x00007771a06f7816 */ /* 0x000fe200000000ff */
[----:B------:R-:W-:Y:S01]  /*69b0*/  IMAD.WIDE.U32 R178, R95, -0x2daee0ad, RZ ;  /* 0xd2511f535fb27825 */ /* 0x000fe200078e00ff */
[----:B------:R-:W-:-:S03]  /*69c0*/  HSET2.LE.AND R4, R101, R27, PT ;  /* 0x0000001b65047233 */ /* 0x000fc60003803000 */
[----:B------:R-:W-:Y:S01]  /*69d0*/  FADD.FTZ R62, R34, R62 ;  /* 0x0000003e223e7221 */ /* 0x000fe20000010000 */
[----:B------:R-:W-:Y:S01]  /*69e0*/  LOP3.LUT R121, R115, 0xffff, RZ, 0xc0, !PT ;  /* 0x0000ffff73797812 */ /* 0x000fe200078ec0ff */
[----:B-1----:R-:W-:Y:S01]  /*69f0*/  FADD.FTZ R26, R29, R26 ;  /* 0x0000001a1d1a7221 */ /* 0x002fe20000010000 */
[----:B------:R-:W-:Y:S01]  /*6a00*/  LOP3.LUT R176, R176, UR4, R179, 0x96, !PT ;  /* 0x00000004b0b07c12 */ /* 0x000fe2000f8e96b3 */
[-C--:B------:R-:W-:Y:S01]  /*6a10*/  HMMA.16816.F32 R156, R136, R148.reuse, RZ ;  /* 0x00000094889c723c */ /* 0x080fe200000018ff */
[----:B------:R-:W-:Y:S01]  /*6a20*/  LOP3.LUT R11, R11, R4, RZ, 0xc0, !PT ;  /* 0x000000040b0b7212 */ /* 0x000fe200078ec0ff */
[----:B------:R-:W-:Y:S01]  /*6a30*/  FADD.FTZ R25, R42, R25 ;  /* 0x000000192a197221 */ /* 0x000fe20000010000 */
[----:B------:R-:W-:Y:S01]  /*6a40*/  PRMT R5, R178, 0x7773, RZ ;  /* 0x00007773b2057816 */ /* 0x000fe200000000ff */
[----:B------:R-:W-:Y:S01]  /*6a50*/  FADD.FTZ R24, R38, R24 ;  /* 0x0000001826187221 */ /* 0x000fe20000010000 */
[----:B------:R-:W-:Y:S01]  /*6a60*/  PRMT R4, R178, 0x7772, RZ ;  /* 0x00007772b2047816 */ /* 0x000fe200000000ff */
[----:B------:R-:W-:Y:S01]  /*6a70*/  FADD.FTZ R62, R33, R62 ;  /* 0x0000003e213e7221 */ /* 0x000fe20000010000 */
[C---:B------:R-:W-:Y:S01]  /*6a80*/  LOP3.LUT R123, R115.reuse, 0xff, RZ, 0xc0, !PT ;  /* 0x000000ff737b7812 */ /* 0x040fe200078ec0ff */
[C---:B------:R-:W-:Y:S01]  /*6a90*/  HMMA.16816.F32 R160, R132.reuse, R148, RZ ;  /* 0x0000009484a0723c */ /* 0x040fe200000018ff */
[----:B------:R-:W-:Y:S01]  /*6aa0*/  SHF.R.U32.HI R121, RZ, 0x8, R121 ;  /* 0x00000008ff797819 */ /* 0x000fe20000011679 */
[----:B------:R-:W-:Y:S01]  /*6ab0*/  FADD.FTZ R26, R30, R26 ;  /* 0x0000001a1e1a7221 */ /* 0x000fe20000010000 */
[----:B------:R-:W-:Y:S01]  /*6ac0*/  PRMT R117, R115, 0x7632, R117 ;  /* 0x0000763273757816 */ /* 0x000fe20000000075 */
[----:B------:R-:W-:Y:S01]  /*6ad0*/  FADD.FTZ R25, R41, R25 ;  /* 0x0000001929197221 */ /* 0x000fe20000010000 */
[----:B------:R-:W-:Y:S01]  /*6ae0*/  PRMT R4, R4, 0x5410, R5 ;  /* 0x0000541004047816 */ /* 0x000fe20000000005 */
[----:B------:R-:W-:Y:S01]  /*6af0*/  FADD.FTZ R24, R37, R24 ;  /* 0x0000001825187221 */ /* 0x000fe20000010000 */
[----:B------:R-:W-:Y:S01]  /*6b00*/  PRMT R101, R176, 0x7632, R101 ;  /* 0x00007632b0657816 */ /* 0x000fe20000000065 */
[----:B------:R-:W-:Y:S01]  /*6b10*/  HMMA.16816.F32 R148, R132, R150, RZ ;  /* 0x000000968494723c */ /* 0x000fe200000018ff */
[----:B------:R-:W-:Y:S01]  /*6b20*/  PRMT R105, R123, 0x5410, R121 ;  /* 0x000054107b697816 */ /* 0x000fe20000000079 */
[----:B------:R-:W-:Y:S01]  /*6b30*/  FADD.FTZ R237, R32, R62 ;  /* 0x0000003e20ed7221 */ /* 0x000fe20000010000 */
[----:B------:R-:W-:Y:S01]  /*6b40*/  LOP3.LUT R116, R116, UR8, R129, 0x96, !PT ;  /* 0x0000000874747c12 */ /* 0x000fe2000f8e9681 */
[----:B------:R-:W-:Y:S01]  /*6b50*/  FADD.FTZ R236, R28, R26 ;  /* 0x0000001a1cec7221 */ /* 0x000fe20000010000 */
[----:B------:R-:W-:Y:S01]  /*6b60*/  SHF.R.U32.HI R115, RZ, 0x18, R115 ;  /* 0x00000018ff737819 */ /* 0x000fe20000011673 */
[----:B------:R-:W-:Y:S01]  /*6b70*/  FADD.FTZ R235, R39, R25 ;  /* 0x0000001927eb7221 */ /* 0x000fe20000010000 */
[----:B------:R-:W-:Y:S01]  /*6b80*/  LOP3.LUT R117, R117, 0xff, RZ, 0xc0, !PT ;  /* 0x000000ff75757812 */ /* 0x000fe200078ec0ff */
[----:B------:R-:W-:Y:S01]  /*6b90*/  HMMA.16816.F32 R136, R136, R6, RZ ;  /* 0x000000068888723c */ /* 0x000fe200000018ff */
[----:B------:R-:W-:Y:S01]  /*6ba0*/  LOP3.LUT R5, R176, 0xff, RZ, 0xc0, !PT ;  /* 0x000000ffb0057812 */ /* 0x000fe200078ec0ff */
[----:B------:R-:W-:Y:S01]  /*6bb0*/  FADD.FTZ R234, R35, R24 ;  /* 0x0000001823ea7221 */ /* 0x000fe20000010000 */
[----:B------:R-:W-:-:S02]  /*6bc0*/  LOP3.LUT R113, R113, 0xff, RZ, 0xc0, !PT ;  /* 0x000000ff71717812 */ /* 0x000fc400078ec0ff */
[----:B------:R-:W-:Y:S01]  /*6bd0*/  PRMT R115, R117, 0x5410, R115 ;  /* 0x0000541075737816 */ /* 0x000fe20000000073 */
[----:B------:R-:W-:Y:S01]  /*6be0*/  IMAD.WIDE.U32 R116, R116, -0x2daee0ad, RZ ;  /* 0xd2511f5374747825 */ /* 0x000fe200078e00ff */
[----:B------:R-:W-:Y:S01]  /*6bf0*/  HSET2.LE.AND R105, R105, R27, PT ;  /* 0x0000001b69697233 */ /* 0x000fe20003803000 */
[----:B------:R-:W-:Y:S01]  /*6c00*/  HMMA.16816.F32 R132, R132, R6, RZ ;  /* 0x000000068484723c */ /* 0x000fe200000018ff */
[----:B------:R-:W-:Y:S01]  /*6c10*/  PRMT R6, R178, 0x7771, RZ ;  /* 0x00007771b2067816 */ /* 0x000fe200000000ff */
[----:B------:R-:W-:Y:S01]  /*6c20*/  IMAD.MOV.U32 R7, RZ, RZ, R178 ;  /* 0x000000ffff077224 */ /* 0x000fe200078e00b2 */
[----:B------:R-:W-:Y:S02]  /*6c30*/  PRMT R111, R113, 0x5410, R111 ;  /* 0x00005410716f7816 */ /* 0x000fe4000000006f */
[----:B------:R-:W-:Y:S02]  /*6c40*/  LOP3.LUT R8, R8, R105, RZ, 0xc0, !PT ;  /* 0x0000006908087212 */ /* 0x000fe400078ec0ff */
[----:B------:R-:W-:-:S02]  /*6c50*/  LOP3.LUT R95, R7, 0xff, RZ, 0xc0, !PT ;  /* 0x000000ff075f7812 */ /* 0x000fc400078ec0ff */
[----:B------:R-:W-:Y:S02]  /*6c60*/  LOP3.LUT R7, R176, 0xffff, RZ, 0xc0, !PT ;  /* 0x0000ffffb0077812 */ /* 0x000fe400078ec0ff */
[----:B------:R-:W-:Y:S02]  /*6c70*/  PRMT R6, R95, 0x5410, R6 ;  /* 0x000054105f067816 */ /* 0x000fe40000000006 */
[----:B------:R-:W-:Y:S02]  /*6c80*/  SHF.R.U32.HI R7, RZ, 0x8, R7 ;  /* 0x00000008ff077819 */ /* 0x000fe40000011607 */
[----:B------:R-:W-:Y:S02]  /*6c90*/  LOP3.LUT R95, R4, 0xff00ff, RZ, 0xc0, !PT ;  /* 0x00ff00ff045f7812 */ /* 0x000fe400078ec0ff */
[----:B------:R-:W-:Y:S02]  /*6ca0*/  SHF.R.U32.HI R176, RZ, 0x18, R176 ;  /* 0x00000018ffb07819 */ /* 0x000fe400000116b0 */
[----:B------:R-:W-:Y:S01]  /*6cb0*/  LOP3.LUT R4, R101, 0xff, RZ, 0xc0, !PT ;  /* 0x000000ff65047812 */ /* 0x000fe200078ec0ff */
[----:B------:R-:W-:Y:S01]  /*6cc0*/  IMAD.WIDE.U32 R100, R100, -0x326172a9, RZ ;  /* 0xcd9e8d5764647825 */ /* 0x000fe200078e00ff */
[----:B------:R-:W-:-:S02]  /*6cd0*/  PRMT R5, R5, 0x5410, R7 ;  /* 0x0000541005057816 */ /* 0x000fc40000000007 */
[----:B------:R-:W-:Y:S02]  /*6ce0*/  PRMT R4, R4, 0x5410, R176 ;  /* 0x0000541004047816 */ /* 0x000fe400000000b0 */
[--C-:B------:R-:W-:Y:S02]  /*6cf0*/  HSET2.LE.AND R7, R95, R27.reuse, PT ;  /* 0x0000001b5f077233 */ /* 0x100fe40003803000 */
[--C-:B------:R-:W-:Y:S02]  /*6d00*/  HSET2.LE.AND R95, R5, R27.reuse, PT ;  /* 0x0000001b055f7233 */ /* 0x100fe40003803000 */
[----:B------:R-:W-:Y:S01]  /*6d10*/  LOP3.LUT R105, R174, UR7, R117, 0x96, !PT ;  /* 0x00000007ae697c12 */ /* 0x000fe2000f8e9675 */
[----:B------:R-:W-:Y:S01]  /*6d20*/  IMAD.WIDE.U32 R174, R22, -0x326172a9, RZ ;  /* 0xcd9e8d5716ae7825 */ /* 0x000fe200078e00ff */
[--C-:B------:R-:W-:Y:S02]  /*6d30*/  HSET2.LE.AND R115, R115, R27.reuse, PT ;  /* 0x0000001b73737233 */ /* 0x100fe40003803000 */
[----:B------:R-:W-:-:S02]  /*6d40*/  HSET2.LE.AND R111, R111, R27, PT ;  /* 0x0000001b6f6f7233 */ /* 0x000fc40003803000 */
[--C-:B------:R-:W-:Y:S02]  /*6d50*/  HSET2.LE.AND R6, R6, R27.reuse, PT ;  /* 0x0000001b06067233 */ /* 0x100fe40003803000 */
[----:B------:R-:W-:Y:S02]  /*6d60*/  HSET2.LE.AND R5, R4, R27, PT ;  /* 0x0000001b04057233 */ /* 0x000fe40003803000 */
[----:B------:R-:W-:Y:S01]  /*6d70*/  LOP3.LUT R4, R23, R95, RZ, 0xc0, !PT ;  /* 0x0000005f17047212 */ /* 0x000fe200078ec0ff */
[----:B------:R-:W-:Y:S01]  /*6d80*/  IMAD.WIDE.U32 R22, R105, -0x326172a9, RZ ;  /* 0xcd9e8d5769167825 */ /* 0x000fe200078e00ff */
[----:B------:R-:W-:Y:S02]  /*6d90*/  LOP3.LUT R9, R9, R115, RZ, 0xc0, !PT ;  /* 0x0000007309097212 */ /* 0x000fe400078ec0ff */
[----:B------:R-:W-:Y:S02]  /*6da0*/  LOP3.LUT R10, R10, R111, RZ, 0xc0, !PT ;  /* 0x0000006f0a0a7212 */ /* 0x000fe400078ec0ff */
[----:B------:R-:W-:Y:S01]  /*6db0*/  LOP3.LUT R6, R96, R6, RZ, 0xc0, !PT ;  /* 0x0000000660067212 */ /* 0x000fe200078ec0ff */
[----:B------:R-:W-:Y:S01]  /*6dc0*/  IMAD.WIDE.U32 R96, R97, -0x2daee0ad, RZ ;  /* 0xd2511f5361607825 */ /* 0x000fe200078e00ff */
[----:B------:R-:W-:-:S02]  /*6dd0*/  LOP3.LUT R7, R93, R7, RZ, 0xc0, !PT ;  /* 0x000000075d077212 */ /* 0x000fc400078ec0ff */
[----:B------:R-:W-:Y:S01]  /*6de0*/  LOP3.LUT R5, R21, R5, RZ, 0xc0, !PT ;  /* 0x0000000515057212 */ /* 0x000fe200078ec0ff */
[-C--:B--2---:R-:W-:Y:S01]  /*6df0*/  HMMA.16816.F32 R140, R8, R16.reuse, R140 ;  /* 0x00000010088c723c */ /* 0x084fe2000000188c */
[----:B------:R-:W-:Y:S02]  /*6e00*/  LOP3.LUT R120, R120, UR8, R125, 0x96, !PT ;  /* 0x0000000878787c12 */ /* 0x000fe4000f8e967d */
[----:B------:R-:W-:Y:S02]  /*6e10*/  LOP3.LUT R111, R174, UR5, R23, 0x96, !PT ;  /* 0x00000005ae6f7c12 */ /* 0x000fe4000f8e9617 */
[----:B------:R-:W-:Y:S01]  /*6e20*/  LOP3.LUT R105, R128, UR11, R175, 0x96, !PT ;  /* 0x0000000b80697c12 */ /* 0x000fe2000f8e96af */
[----:B------:R-:W-:Y:S01]  /*6e30*/  IMAD.WIDE.U32 R120, R120, -0x2daee0ad, RZ ;  /* 0xd2511f5378787825 */ /* 0x000fe200078e00ff */
[----:B------:R-:W-:Y:S01]  /*6e40*/  LOP3.LUT R93, R172, UR15, R97, 0x96, !PT ;  /* 0x0000000fac5d7c12 */ /* 0x000fe2000f8e9661 */
[----:B------:R-:W-:Y:S01]  /*6e50*/  HMMA.16816.F32 R144, R4, R16, R144 ;  /* 0x000000100490723c */ /* 0x000fe20000001890 */
[----:B------:R-:W-:Y:S01]  /*6e60*/  LOP3.LUT R17, R111, 0xffff, RZ, 0xc0, !PT ;  /* 0x0000ffff6f117812 */ /* 0x000fe200078ec0ff */
[----:B------:R-:W-:Y:S01]  /*6e70*/  IMAD.WIDE.U32 R128, R20, -0x326172a9, RZ ;  /* 0xcd9e8d5714807825 */ /* 0x000fe200078e00ff */
[----:B------:R-:W-:-:S02]  /*6e80*/  LOP3.LUT R126, R126, UR7, R121, 0x96, !PT ;  /* 0x000000077e7e7c12 */ /* 0x000fc4000f8e9679 */
[----:B------:R-:W-:Y:S02]  /*6e90*/  LOP3.LUT R16, R111, 0xff, RZ, 0xc0, !PT ;  /* 0x000000ff6f107812 */ /* 0x000fe400078ec0ff */
[----:B------:R-:W-:Y:S01]  /*6ea0*/  SHF.R.U32.HI R17, RZ, 0x8, R17 ;  /* 0x00000008ff117819 */ /* 0x000fe20000011611 */
[-C--:B------:R-:W-:Y:S01]  /*6eb0*/  HMMA.16816.F32 R156, R8, R12.reuse, R156 ;  /* 0x0000000c089c723c */ /* 0x080fe2000000189c */
[----:B------:R-:W-:Y:S01]  /*6ec0*/  IMAD.WIDE.U32 R126, R126, -0x326172a9, RZ ;  /* 0xcd9e8d577e7e7825 */ /* 0x000fe200078e00ff */
[----:B------:R-:W-:Y:S02]  /*6ed0*/  LOP3.LUT R95, R130, UR8, R101, 0x96, !PT ;  /* 0x00000008825f7c12 */ /* 0x000fe4000f8e9665 */
[----:B------:R-:W-:Y:S01]  /*6ee0*/  PRMT R16, R16, 0x5410, R17 ;  /* 0x0000541010107816 */ /* 0x000fe20000000011 */
[----:B------:R-:W-:Y:S01]  /*6ef0*/  IMAD.MOV.U32 R101, RZ, RZ, R22 ;  /* 0x000000ffff657224 */ /* 0x000fe200078e0016 */
[C---:B------:R-:W-:Y:S02]  /*6f00*/  PRMT R97, R22.reuse, 0x7771, RZ ;  /* 0x0000777116617816 */ /* 0x040fe400000000ff */
[----:B------:R-:W-:Y:S01]  /*6f10*/  HMMA.16816.F32 R160, R4, R12, R160 ;  /* 0x0000000c04a0723c */ /* 0x000fe200000018a0 */
[----:B------:R-:W-:-:S02]  /*6f20*/  PRMT R13, R22, 0x7773, RZ ;  /* 0x00007773160d7816 */ /* 0x000fc400000000ff */
[----:B------:R-:W-:Y:S02]  /*6f30*/  PRMT R12, R22, 0x7772, RZ ;  /* 0x00007772160c7816 */ /* 0x000fe400000000ff */
[----:B------:R-:W-:Y:S01]  /*6f40*/  LDSM.16.MT88.4 R20, [R170+0x4800] ;  /* 0x00480000aa14783b */ /* 0x000fe20000004200 */
[----:B------:R-:W-:Y:S02]  /*6f50*/  PRMT R113, R111, 0x7632, R113 ;  /* 0x000076326f717816 */ /* 0x000fe40000000071 */
[----:B------:R-:W-:Y:S01]  /*6f60*/  HMMA.16816.F32 R152, R8, R14, R152 ;  /* 0x0000000e0898723c */ /* 0x000fe20000001898 */
[----:B------:R-:W-:Y:S02]  /*6f70*/  PRMT R12, R12, 0x5410, R13 ;  /* 0x000054100c0c7816 */ /* 0x000fe4000000000d */
[----:B------:R-:W-:Y:S02]  /*6f80*/  SHF.R.U32.HI R111, RZ, 0x18, R111 ;  /* 0x00000018ff6f7819 */ /* 0x000fe4000001166f */
[----:B------:R-:W-:-:S02]  /*6f90*/  LOP3.LUT R115, R101, 0xff, RZ, 0xc0, !PT ;  /* 0x000000ff65737812 */ /* 0x000fc400078ec0ff */
[----:B------:R-:W-:Y:S01]  /*6fa0*/  LOP3.LUT R113, R113, 0xff, RZ, 0xc0, !PT ;  /* 0x000000ff71717812 */ /* 0x000fe200078ec0ff */
[----:B------:R-:W-:Y:S01]  /*6fb0*/  HMMA.16816.F32 R136, R8, R18, R136 ;  /* 0x000000120888723c */ /* 0x000fe20000001888 */
[----:B------:R-:W1:Y:S01]  /*6fc0*/  LDSM.16.MT88.4 R8, [R204+0x4800] ;  /* 0x00480000cc08783b */ /* 0x000e620000004200 */
[----:B------:R-:W-:Y:S02]  /*6fd0*/  PRMT R97, R115, 0x5410, R97 ;  /* 0x0000541073617816 */ /* 0x000fe40000000061 */
[----:B------:R-:W-:Y:S02]  /*6fe0*/  PRMT R111, R113, 0x5410, R111 ;  /* 0x00005410716f7816 */ /* 0x000fe4000000006f */
[----:B------:R-:W-:Y:S02]  /*6ff0*/  LOP3.LUT R101, R124, UR11, R129, 0x96, !PT ;  /* 0x0000000b7c657c12 */ /* 0x000fe4000f8e9681 */
[----:B------:R-:W-:Y:S01]  /*7000*/  HMMA.16816.F32 R148, R4, R14, R148 ;  /* 0x0000000e0494723c */ /* 0x000fe20000001894 */
[----:B------:R-:W-:-:S02]  /*7010*/  LOP3.LUT R15, R12, 0xff00ff, RZ, 0xc0, !PT ;  /* 0x00ff00ff0c0f7812 */ /* 0x000fc400078ec0ff */
[--C-:B------:R-:W-:Y:S02]  /*7020*/  HSET2.LE.AND R12, R16, R27.reuse, PT ;  /* 0x0000001b100c7233 */ /* 0x100fe40003803000 */
[----:B------:R-:W-:Y:S02]  /*7030*/  LOP3.LUT R16, R128, UR5, R127, 0x96, !PT ;  /* 0x0000000580107c12 */ /* 0x000fe4000f8e967f */
[----:B------:R-:W-:Y:S01]  /*7040*/  HSET2.LE.AND R13, R111, R27, PT ;  /* 0x0000001b6f0d7233 */ /* 0x000fe20003803000 */
[----:B------:R-:W-:Y:S01]  /*7050*/  HMMA.16816.F32 R132, R4, R18, R132 ;  /* 0x000000120484723c */ /* 0x000fe20000001884 */
[----:B------:R-:W-:Y:S01]  /*7060*/  IMAD.MOV.U32 R7, RZ, RZ, R126 ;  /* 0x000000ffff077224 */ /* 0x000fe200078e007e */
[C---:B------:R-:W-:Y:S01]  /*7070*/  PRMT R4, R126.reuse, 0x7773, RZ ;  /* 0x000077737e047816 */ /* 0x040fe200000000ff */
[----:B------:R-:W-:Y:S01]  /*7080*/  IMAD.WIDE.U32 R18, R105, -0x2daee0ad, RZ ;  /* 0xd2511f5369127825 */ /* 0x000fe200078e00ff */
[C---:B------:R-:W-:Y:S02]  /*7090*/  PRMT R6, R126.reuse, 0x7772, RZ ;  /* 0x000077727e067816 */ /* 0x040fe400000000ff */
[----:B------:R-:W-:-:S02]  /*70a0*/  PRMT R5, R126, 0x7771, RZ ;  /* 0x000077717e057816 */ /* 0x000fc400000000ff */
[----:B------:R-:W-:Y:S02]  /*70b0*/  LOP3.LUT R7, R7, 0xff, RZ, 0xc0, !PT ;  /* 0x000000ff07077812 */ /* 0x000fe400078ec0ff */
[----:B------:R-:W-:Y:S02]  /*70c0*/  LOP3.LUT R17, R16, 0xffff, RZ, 0xc0, !PT ;  /* 0x0000ffff10117812 */ /* 0x000fe400078ec0ff */
[----:B------:R-:W-:Y:S02]  /*70d0*/  PRMT R4, R6, 0x5410, R4 ;  /* 0x0000541006047816 */ /* 0x000fe40000000004 */
[----:B------:R-:W-:Y:S02]  /*70e0*/  LOP3.LUT R6, R16, 0xff, RZ, 0xc0, !PT ;  /* 0x000000ff10067812 */ /* 0x000fe400078ec0ff */
[----:B------:R-:W-:Y:S02]  /*70f0*/  SHF.R.U32.HI R17, RZ, 0x8, R17 ;  /* 0x00000008ff117819 */ /* 0x000fe40000011611 */
[----:B------:R-:W-:-:S02]  /*7100*/  PRMT R5, R7, 0x5410, R5 ;  /* 0x0000541007057816 */ /* 0x000fc40000000005 */
[----:B------:R-:W-:Y:S02]  /*7110*/  PRMT R7, R16, 0x7632, R7 ;  /* 0x0000763210077816 */ /* 0x000fe40000000007 */
[----:B------:R-:W-:Y:S02]  /*7120*/  PRMT R17, R6, 0x5410, R17 ;  /* 0x0000541006117816 */ /* 0x000fe40000000011 */
[----:B------:R-:W-:Y:S02]  /*7130*/  SHF.R.U32.HI R16, RZ, 0x18, R16 ;  /* 0x00000018ff107819 */ /* 0x000fe40000011610 */
[----:B------:R-:W-:Y:S02]  /*7140*/  LOP3.LUT R6, R7, 0xff, RZ, 0xc0, !PT ;  /* 0x000000ff07067812 */ /* 0x000fe400078ec0ff */
[----:B------:R-:W-:Y:S02]  /*7150*/  LOP3.LUT R4, R4, 0xff00ff, RZ, 0xc0, !PT ;  /* 0x00ff00ff04047812 */ /* 0x000fe400078ec0ff */
[----:B------:R-:W-:-:S02]  /*7160*/  HSET2.LE.AND R5, R5, R27, PT ;  /* 0x0000001b05057233 */ /* 0x000fc40003803000 */
[----:B------:R-:W-:Y:S02]  /*7170*/  PRMT R16, R6, 0x5410, R16 ;  /* 0x0000541006107816 */ /* 0x000fe40000000010 */
[--C-:B------:R-:W-:Y:S02]  /*7180*/  HSET2.LE.AND R7, R4, R27.reuse, PT ;  /* 0x0000001b04077233 */ /* 0x100fe40003803000 */
[----:B------:R-:W-:Y:S02]  /*7190*/  LOP3.LUT R6, R106, R5, RZ, 0xc0, !PT ;  /* 0x000000056a067212 */ /* 0x000fe400078ec0ff */
[--C-:B------:R-:W-:Y:S02]  /*71a0*/  HSET2.LE.AND R14, R97, R27.reuse, PT ;  /* 0x0000001b610e7233 */ /* 0x100fe40003803000 */
[--C-:B------:R-:W-:Y:S02]  /*71b0*/  HSET2.LE.AND R15, R15, R27.reuse, PT ;  /* 0x0000001b0f0f7233 */ /* 0x100fe40003803000 */
[----:B------:R-:W-:-:S02]  /*71c0*/  HSET2.LE.AND R4, R17, R27, PT ;  /* 0x0000001b11047233 */ /* 0x000fc40003803000 */
[----:B------:R-:W-:Y:S02]  /*71d0*/  HSET2.LE.AND R5, R16, R27, PT ;  /* 0x0000001b10057233 */ /* 0x000fe40003803000 */
[----:B------:R-:W-:Y:S02]  /*71e0*/  LOP3.LUT R12, R119, R12, RZ, 0xc0, !PT ;  /* 0x0000000c770c7212 */ /* 0x000fe400078ec0ff */
[----:B------:R-:W-:Y:S02]  /*71f0*/  LOP3.LUT R13, R118, R13, RZ, 0xc0, !PT ;  /* 0x0000000d760d7212 */ /* 0x000fe400078ec0ff */
[----:B------:R-:W-:Y:S01]  /*7200*/  LOP3.LUT R14, R109, R14, RZ, 0xc0, !PT ;  /* 0x0000000e6d0e7212 */ /* 0x000fe200078ec0ff */
[----:B------:R-:W-:Y:S01]  /*7210*/  IMAD.WIDE.U32 R108, R108, -0x326172a9, RZ ;  /* 0xcd9e8d576c6c7825 */ /* 0x000fe200078e00ff */
[----:B------:R-:W-:Y:S02]  /*7220*/  LOP3.LUT R15, R98, R15, RZ, 0xc0, !PT ;  /* 0x0000000f620f7212 */ /* 0x000fe400078ec0ff */
[----:B------:R-:W-:Y:S01]  /*7230*/  LOP3.LUT R7, R87, R7, RZ, 0xc0, !PT ;  /* 0x0000000757077212 */ /* 0x000fe200078ec0ff */
[----:B------:R-:W-:Y:S01]  /*7240*/  IMAD.WIDE.U32 R98, R99, -0x2daee0ad, RZ ;  /* 0xd2511f5363627825 */ /* 0x000fe200078e00ff */
[----:B------:R-:W-:-:S02]  /*7250*/  LOP3.LUT R4, R86, R4, RZ, 0xc0, !PT ;  /* 0x0000000456047212 */ /* 0x000fc400078ec0ff */
[----:B------:R-:W-:Y:S01]  /*7260*/  LOP3.LUT R5, R85, R5, RZ, 0xc0, !PT ;  /* 0x0000000555057212 */ /* 0x000fe200078ec0ff */
[----:B------:R-:W-:Y:S01]  /*7270*/  IMAD.WIDE.U32 R86, R107, -0x2daee0ad, RZ ;  /* 0xd2511f536b567825 */ /* 0x000fe200078e00ff */
[----:B------:R-:W-:Y:S01]  /*7280*/  LOP3.LUT R116, R116, UR4, R19, 0x96, !PT ;  /* 0x0000000474747c12 */ /* 0x000fe2000f8e9613 */
[-C--:B-1----:R-:W-:Y:S01]  /*7290*/  HMMA.16816.F32 R152, R12, R10.reuse, R152 ;  /* 0x0000000a0c98723c */ /* 0x082fe20000001898 */
[----:B------:R-:W-:Y:S01]  /*72a0*/  PRMT R16, R18, 0x7773, RZ ;  /* 0x0000777312107816 */ /* 0x000fe200000000ff */
[----:B------:R-:W-:Y:S01]  /*72b0*/  IMAD.WIDE.U32 R106, R102, -0x326172a9, RZ ;  /* 0xcd9e8d57666a7825 */ /* 0x000fe200078e00ff */
[----:B------:R-:W-:Y:S02]  /*72c0*/  LOP3.LUT R105, R116, 0xff, RZ, 0xc0, !PT ;  /* 0x000000ff74697812 */ /* 0x000fe400078ec0ff */
[----:B------:R-:W-:Y:S01]  /*72d0*/  LOP3.LUT R97, R122, UR7, R99, 0x96, !PT ;  /* 0x000000077a617c12 */ /* 0x000fe2000f8e9663 */
[----:B------:R-:W-:Y:S01]  /*72e0*/  IMAD.WIDE.U32 R102, R103, -0x2daee0ad, RZ ;  /* 0xd2511f5367667825 */ /* 0x000fe200078e00ff */
[----:B------:R-:W-:Y:S01]  /*72f0*/  LOP3.LUT R85, R110, UR11, R107, 0x96, !PT ;  /* 0x0000000b6e557c12 */ /* 0x000fe2000f8e966b */
[----:B------:R-:W-:Y:S01]  /*7300*/  HMMA.16816.F32 R148, R4, R10, R148 ;  /* 0x0000000a0494723c */ /* 0x000fe20000001894 */
[----:B------:R-:W-:Y:S01]  /*7310*/  LOP3.LUT R10, R116, 0xffff, RZ, 0xc0, !PT ;  /* 0x0000ffff740a7812 */ /* 0x000fe200078ec0ff */
[----:B------:R-:W-:Y:S01]  /*7320*/  IMAD.MOV.U32 R107, RZ, RZ, R18 ;  /* 0x000000ffff6b7224 */ /* 0x000fe200078e0012 */
[--C-:B------:R-:W-:Y:S01]  /*7330*/  LOP3.LUT R104, R104, UR7, R103.reuse, 0x96, !PT ;  /* 0x0000000768687c12 */ /* 0x100fe2000f8e9667 */
[----:B------:R-:W-:Y:S01]  /*7340*/  IMAD.WIDE.U32 R110, R101, -0x2daee0ad, RZ ;  /* 0xd2511f53656e7825 */ /* 0x000fe200078e00ff */
[----:B------:R-:W-:-:S02]  /*7350*/  PRMT R103, R116, 0x7632, R103 ;  /* 0x0000763274677816 */ /* 0x000fc40000000067 */
[----:B------:R-:W-:Y:S01]  /*7360*/  SHF.R.U32.HI R10, RZ, 0x8, R10 ;  /* 0x00000008ff0a7819 */ /* 0x000fe2000001160a */
[-C--:B------:R-:W-:Y:S01]  /*7370*/  HMMA.16816.F32 R156, R12, R8.reuse, R156 ;  /* 0x000000080c9c723c */ /* 0x080fe2000000189c */
[----:B------:R-:W-:Y:S02]  /*7380*/  SHF.R.U32.HI R11, RZ, 0x18, R116 ;  /* 0x00000018ff0b7819 */ /* 0x000fe40000011674 */
[----:B------:R-:W-:Y:S02]  /*7390*/  LOP3.LUT R107, R107, 0xff, RZ, 0xc0, !PT ;  /* 0x000000ff6b6b7812 */ /* 0x000fe400078ec0ff */
[----:B------:R-:W-:Y:S02]  /*73a0*/  LOP3.LUT R103, R103, 0xff, RZ, 0xc0, !PT ;  /* 0x000000ff67677812 */ /* 0x000fe400078ec0ff */
[----:B------:R-:W-:Y:S01]  /*73b0*/  PRMT R10, R105, 0x5410, R10 ;  /* 0x00005410690a7816 */ /* 0x000fe2000000000a */
[----:B------:R-:W-:Y:S01]  /*73c0*/  HMMA.16816.F32 R160, R4, R8, R160 ;  /* 0x0000000804a0723c */ /* 0x000fe200000018a0 */
[----:B------:R-:W-:Y:S01]  /*73d0*/  PRMT R9, R18, 0x7772, RZ ;  /* 0x0000777212097816 */ /* 0x000fe200000000ff */
[----:B------:R-:W-:Y:S01]  /*73e0*/  IMAD.WIDE.U32 R104, R104, -0x326172a9, RZ ;  /* 0xcd9e8d5768687825 */ /* 0x000fe200078e00ff */
[----:B------:R-:W-:-:S02]  /*73f0*/  PRMT R8, R18, 0x7771, RZ ;  /* 0x0000777112087816 */ /* 0x000fc400000000ff */
[----:B------:R-:W-:Y:S02]  /*7400*/  PRMT R9, R9, 0x5410, R16 ;  /* 0x0000541009097816 */ /* 0x000fe40000000010 */
[----:B------:R-:W-:Y:S01]  /*7410*/  PRMT R8, R107, 0x5410, R8 ;  /* 0x000054106b087816 */ /* 0x000fe20000000008 */
[C---:B------:R-:W-:Y:S01]  /*7420*/  HMMA.16816.F32 R140, R12.reuse, R20, R140 ;  /* 0x000000140c8c723c */ /* 0x040fe2000000188c */
[----:B------:R-:W-:Y:S01]  /*7430*/  PRMT R11, R103, 0x5410, R11 ;  /* 0x00005410670b7816 */ /* 0x000fe2000000000b */
[----:B------:R-:W-:Y:S01]  /*7440*/  LDSM.16.MT88.4 R16, [R170+0x4c00] ;  /* 0x004c0000aa10783b */ /* 0x000fe20000004200 */
[----:B------:R-:W-:Y:S02]  /*7450*/  LOP3.LUT R120, R120, UR4, R111, 0x96, !PT ;  /* 0x0000000478787c12 */ /* 0x000fe4000f8e966f */
[----:B------:R-:W-:Y:S02]  /*7460*/  LOP3.LUT R99, R114, UR11, R109, 0x96, !PT ;  /* 0x0000000b72637c12 */ /* 0x000fe4000f8e966d */
[----:B------:R-:W-:Y:S01]  /*7470*/  LOP3.LUT R87, R112, UR7, R87, 0x96, !PT ;  /* 0x0000000770577c12 */ /* 0x000fe2000f8e9657 */
[----:B------:R-:W-:Y:S01]  /*7480*/  HMMA.16816.F32 R136, R12, R22, R136 ;  /* 0x000000160c88723c */ /* 0x000fe20000001888 */
[----:B------:R-:W1:Y:S07]  /*7490*/  LDSM.16.MT88.4 R12, [R204+0x4c00] ;  /* 0x004c0000cc0c783b */ /* 0x000e6e0000004200 */
[----:B------:R-:W-:Y:S01]  /*74a0*/  HMMA.16816.F32 R144, R4, R20, R144 ;  /* 0x000000140490723c */ /* 0x000fe20000001890 */
[----:B------:R-:W-:-:S02]  /*74b0*/  LOP3.LUT R21, R9, 0xff00ff, RZ, 0xc0, !PT ;  /* 0x00ff00ff09157812 */ /* 0x000fc400078ec0ff */
[--C-:B------:R-:W-:Y:S02]  /*74c0*/  HSET2.LE.AND R20, R10, R27.reuse, PT ;  /* 0x0000001b0a147233 */ /* 0x100fe40003803000 */
[--C-:B------:R-:W-:Y:S02]  /*74d0*/  HSET2.LE.AND R9, R11, R27.reuse, PT ;  /* 0x0000001b0b097233 */ /* 0x100fe40003803000 */
[--C-:B------:R-:W-:Y:S01]  /*74e0*/  HSET2.LE.AND R10, R8, R27.reuse, PT ;  /* 0x0000001b080a7233 */ /* 0x100fe20003803000 */
[----:B------:R-:W-:Y:S01]  /*74f0*/  HMMA.16816.F32 R132, R4, R22, R132 ;  /* 0x000000160484723c */ /* 0x000fe20000001884 */
[----:B------:R-:W-:Y:S01]  /*7500*/  IMAD.MOV.U32 R7, RZ, RZ, R110 ;  /* 0x000000ffff077224 */ /* 0x000fe200078e006e */
[C---:B------:R-:W-:Y:S01]  /*7510*/  PRMT R4, R110.reuse, 0x7773, RZ ;  /* 0x000077736e047816 */ /* 0x040fe200000000ff */
[----:B------:R-:W-:Y:S01]  /*7520*/  IMAD.MOV.U32 R23, RZ, RZ, R104 ;  /* 0x000000ffff177224 */ /* 0x000fe200078e0068 */
[----:B------:R-:W-:Y:S02]  /*7530*/  PRMT R6, R110, 0x7772, RZ ;  /* 0x000077726e067816 */ /* 0x000fe400000000ff */
[----:B------:R-:W-:-:S02]  /*7540*/  HSET2.LE.AND R11, R21, R27, PT ;  /* 0x0000001b150b7233 */ /* 0x000fc40003803000 */
[----:B------:R-:W-:Y:S01]  /*7550*/  LOP3.LUT R8, R92, R20, RZ, 0xc0, !PT ;  /* 0x000000145c087212 */ /* 0x000fe200078ec0ff */
[----:B------:R-:W-:Y:S01]  /*7560*/  IMAD.WIDE.U32 R20, R91, -0x326172a9, RZ ;  /* 0xcd9e8d575b147825 */ /* 0x000fe200078e00ff */
[----:B------:R-:W-:Y:S02]  /*7570*/  PRMT R5, R110, 0x7771, RZ ;  /* 0x000077716e057816 */ /* 0x000fe400000000ff */
[----:B------:R-:W-:Y:S02]  /*7580*/  LOP3.LUT R7, R7, 0xff, RZ, 0xc0, !PT ;  /* 0x000000ff07077812 */ /* 0x000fe400078ec0ff */
[----:B------:R-:W-:Y:S02]  /*7590*/  PRMT R4, R6, 0x5410, R4 ;  /* 0x0000541006047816 */ /* 0x000fe40000000004 */
[C---:B------:R-:W-:Y:S02]  /*75a0*/  LOP3.LUT R22, R120.reuse, 0xffff, RZ, 0xc0, !PT ;  /* 0x0000ffff78167812 */ /* 0x040fe400078ec0ff */
[----:B------:R-:W-:-:S02]  /*75b0*/  PRMT R6, R120, 0x7632, R6 ;  /* 0x0000763278067816 */ /* 0x000fc40000000006 */
[----:B------:R-:W-:Y:S02]  /*75c0*/  LOP3.LUT R94, R94, UR11, R21, 0x96, !PT ;  /* 0x0000000b5e5e7c12 */ /* 0x000fe4000f8e9615 */
[----:B------:R-:W-:Y:S02]  /*75d0*/  PRMT R5, R7, 0x5410, R5 ;  /* 0x0000541007057816 */ /* 0x000fe40000000005 */
[----:B------:R-:W-:Y:S02]  /*75e0*/  LOP3.LUT R21, R120, 0xff, RZ, 0xc0, !PT ;  /* 0x000000ff78157812 */ /* 0x000fe400078ec0ff */
[----:B------:R-:W-:Y:S02]  /*75f0*/  SHF.R.U32.HI R7, RZ, 0x8, R22 ;  /* 0x00000008ff077819 */ /* 0x000fe40000011616 */
[----:B------:R-:W-:Y:S02]  /*7600*/  SHF.R.U32.HI R120, RZ, 0x18, R120 ;  /* 0x00000018ff787819 */ /* 0x000fe40000011678 */
[----:B------:R-:W-:-:S02]  /*7610*/  LOP3.LUT R22, R6, 0xff, RZ, 0xc0, !PT ;  /* 0x000000ff06167812 */ /* 0x000fc400078ec0ff */
[----:B------:R-:W-:Y:S02]  /*7620*/  LOP3.LUT R4, R4, 0xff00ff, RZ, 0xc0, !PT ;  /* 0x00ff00ff04047812 */ /* 0x000fe400078ec0ff */
[--C-:B------:R-:W-:Y:S02]  /*7630*/  HSET2.LE.AND R6, R5, R27.reuse, PT ;  /* 0x0000001b05067233 */ /* 0x100fe40003803000 */
[----:B------:R-:W-:Y:S02]  /*7640*/  PRMT R21, R21, 0x5410, R7 ;  /* 0x0000541015157816 */ /* 0x000fe40000000007 */
[----:B------:R-:W-:Y:S02]  /*7650*/  PRMT R5, R22, 0x5410, R120 ;  /* 0x0000541016057816 */ /* 0x000fe40000000078 */
[--C-:B------:R-:W-:Y:S02]  /*7660*/  HSET2.LE.AND R7, R4, R27.reuse, PT ;  /* 0x0000001b04077233 */ /* 0x100fe40003803000 */
[----:B------:R-:W-:-:S02]  /*7670*/  HSET2.LE.AND R4, R21, R27, PT ;  /* 0x0000001b15047233 */ /* 0x000fc40003803000 */
[----:B------:R-:W-:Y:S02]  /*7680*/  HSET2.LE.AND R5, R5, R27, PT ;  /* 0x0000001b05057233 */ /* 0x000fe40003803000 */
[----:B------:R-:W-:Y:S01]  /*7690*/  LOP3.LUT R9, R90, R9, RZ, 0xc0, !PT ;  /* 0x000000095a097212 */ /* 0x000fe200078ec0ff */
[----:B------:R-:W-:Y:S01]  /*76a0*/  IMAD.WIDE.U32 R90, R97, -0x326172a9, RZ ;  /* 0xcd9e8d57615a7825 */ /* 0x000fe200078e00ff */
[----:B------:R-:W-:Y:S02]  /*76b0*/  LOP3.LUT R10, R89, R10, RZ, 0xc0, !PT ;  /* 0x0000000a590a7212 */ /* 0x000fe400078ec0ff */
[----:B------:R-:W-:Y:S01]  /*76c0*/  LOP3.LUT R11, R88, R11, RZ, 0xc0, !PT ;  /* 0x0000000b580b7212 */ /* 0x000fe200078ec0ff */
[----:B------:R-:W-:Y:S01]  /*76d0*/  IMAD.WIDE.U32 R88, R93, -0x326172a9, RZ ;  /* 0xcd9e8d575d587825 */ /* 0x000fe200078e00ff */
[----:B------:R-:W-:Y:S02]  /*76e0*/  LOP3.LUT R6, R84, R6, RZ, 0xc0, !PT ;  /* 0x0000000654067212 */ /* 0x000fe400078ec0ff */
[----:B------:R-:W-:-:S02]  /*76f0*/  LOP3.LUT R7, R83, R7, RZ, 0xc0, !PT ;  /* 0x0000000753077212 */ /* 0x000fc400078ec0ff */
[----:B------:R-:W-:Y:S01]  /*7700*/  LOP3.LUT R4, R82, R4, RZ, 0xc0, !PT ;  /* 0x0000000452047212 */ /* 0x000fe200078ec0ff */
[-C--:B-1----:R-:W-:Y:S01]  /*7710*/  HMMA.16816.F32 R156, R8, R12.reuse, R156 ;  /* 0x0000000c089c723c */ /* 0x082fe2000000189c */
[----:B------:R-:W-:Y:S01]  /*7720*/  LOP3.LUT R5, R81, R5, RZ, 0xc0, !PT ;  /* 0x0000000551057212 */ /* 0x000fe200078ec0ff */
[----:B------:R-:W-:Y:S01]  /*7730*/  IMAD.WIDE.U32 R82, R95, -0x2daee0ad, RZ ;  /* 0xd2511f535f527825 */ /* 0x000fe200078e00ff */
[C---:B------:R-:W-:Y:S02]  /*7740*/  PRMT R22, R104.reuse, 0x7773, RZ ;  /* 0x0000777368167816 */ /* 0x040fe400000000ff */
[----:B------:R-:W-:Y:S01]  /*7750*/  PRMT R21, R104, 0x7772, RZ ;  /* 0x0000777268157816 */ /* 0x000fe200000000ff */
[----:B------:R-:W-:Y:S01]  /*7760*/  IMAD.WIDE.U32 R94, R94, -0x2daee0ad, RZ ;  /* 0xd2511f535e5e7825 */ /* 0x000fe200078e00ff */
[----:B------:R-:W-:Y:S01]  /*7770*/  LOP3.LUT R20, R20, UR5, R105, 0x96, !PT ;  /* 0x0000000514147c12 */ /* 0x000fe2000f8e9669 */
[----:B------:R-:W-:Y:S01]  /*7780*/  HMMA.16816.F32 R160, R4, R12, R160 ;  /* 0x0000000c04a0723c */ /* 0x000fe200000018a0 */
[----:B------:R-:W-:-:S02]  /*7790*/  PRMT R12, R21, 0x5410, R22 ;  /* 0x00005410150c7816 */ /* 0x000fc40000000016 */
[C---:B------:R-:W-:Y:S02]  /*77a0*/  PRMT R22, R20.reuse, 0x7632, R22 ;  /* 0x0000763214167816 */ /* 0x040fe40000000016 */
[----:B------:R-:W-:Y:S02]  /*77b0*/  LOP3.LUT R84, R20, 0xffff, RZ, 0xc0, !PT ;  /* 0x0000ffff14547812 */ /* 0x000fe400078ec0ff */
[----:B------:R-:W-:Y:S01]  /*77c0*/  PRMT R13, R104, 0x7771, RZ ;  /* 0x00007771680d7816 */ /* 0x000fe200000000ff */
[----:B------:R-:W-:Y:S01]  /*77d0*/  HMMA.16816.F32 R152, R8, R14, R152 ;  /* 0x0000000e0898723c */ /* 0x000fe20000001898 */
[----:B------:R-:W-:Y:S02]  /*77e0*/  LOP3.LUT R21, R23, 0xff, RZ, 0xc0, !PT ;  /* 0x000000ff17157812 */ /* 0x000fe400078ec0ff */
[----:B------:R-:W-:Y:S02]  /*77f0*/  LOP3.LUT R96, R96, UR7, R83, 0x96, !PT ;  /* 0x0000000760607c12 */ /* 0x000fe4000f8e9653 */
[----:B------:R-:W-:-:S02]  /*7800*/  SHF.R.U32.HI R23, RZ, 0x8, R84 ;  /* 0x00000008ff177819 */ /* 0x000fc40000011654 */
[----:B------:R-:W-:Y:S01]  /*7810*/  LOP3.LUT R83, R20, 0xff, RZ, 0xc0, !PT ;  /* 0x000000ff14537812 */ /* 0x000fe200078ec0ff */
[----:B------:R-:W-:Y:S01]  /*7820*/  HMMA.16816.F32 R148, R4, R14, R148 ;  /* 0x0000000e0494723c */ /* 0x000fe20000001894 */
[----:B------:R-:W-:Y:S01]  /*7830*/  SHF.R.U32.HI R14, RZ, 0x18, R20 ;  /* 0x00000018ff0e7819 */ /* 0x000fe20000011614 */
[----:B------:R-:W-:Y:S01]  /*7840*/  IMAD.WIDE.U32 R96, R96, -0x326172a9, RZ ;  /* 0xcd9e8d5760607825 */ /* 0x000fe200078e00ff */
[----:B------:R-:W-:Y:S02]  /*7850*/  LOP3.LUT R15, R22, 0xff, RZ, 0xc0, !PT ;  /* 0x000000ff160f7812 */ /* 0x000fe400078ec0ff */
[----:B------:R-:W-:Y:S02]  /*7860*/  PRMT R13, R21, 0x5410, R13 ;  /* 0x00005410150d7816 */ /* 0x000fe4000000000d */
[----:B------:R-:W-:Y:S01]  /*7870*/  PRMT R14, R15, 0x5410, R14 ;  /* 0x000054100f0e7816 */ /* 0x000fe2000000000e */
[----:B------:R-:W-:Y:S01]  /*7880*/  HMMA.16816.F32 R140, R8, R16, R140 ;  /* 0x00000010088c723c */ /* 0x000fe2000000188c */
[----:B------:R-:W-:-:S02]  /*7890*/  PRMT R83, R83, 0x5410, R23 ;  /* 0x0000541053537816 */ /* 0x000fc40000000017 */
[----:B------:R-:W-:Y:S01]  /*78a0*/  LOP3.LUT R12, R12, 0xff00ff, RZ, 0xc0, !PT ;  /* 0x00ff00ff0c0c7812 */ /* 0x000fe200078ec0ff */
[----:B------:R-:W1:Y:S01]  /*78b0*/  LDSM.16.MT88.4 R20, [R170+0x5000] ;  /* 0x00500000aa14783b */ /* 0x000e620000004200 */
[--C-:B------:R-:W-:Y:S02]  /*78c0*/  HSET2.LE.AND R13, R13, R27.reuse, PT ;  /* 0x0000001b0d0d7233 */ /* 0x100fe40003803000 */
[--C-:B------:R-:W-:Y:S01]  /*78d0*/  HSET2.LE.AND R83, R83, R27.reuse, PT ;  /* 0x0000001b53537233 */ /* 0x100fe20003803000 */
[----:B------:R-:W-:Y:S01]  /*78e0*/  HMMA.16816.F32 R136, R8, R18, R136 ;  /* 0x000000120888723c */ /* 0x000fe20000001888 */
[----:B------:R-:W2:Y:S01]  /*78f0*/  LDSM.16.MT88.4 R8, [R204+0x5000] ;  /* 0x00500000cc08783b */ /* 0x000ea20000004200 */
[----:B------:R-:W-:Y:S02]  /*7900*/  HSET2.LE.AND R12, R12, R27, PT ;  /* 0x0000001b0c0c7233 */ /* 0x000fe40003803000 */
[----:B------:R-:W-:Y:S02]  /*7910*/  LOP3.LUT R108, R108, UR5, R91, 0x96, !PT ;  /* 0x000000056c6c7c12 */ /* 0x000fe4000f8e965b */
[----:B------:R-:W-:-:S02]  /*7920*/  LOP3.LUT R102, R102, UR4, R95, 0x96, !PT ;  /* 0x0000000466667c12 */ /* 0x000fc4000f8e965f */
[C---:B------:R-:W-:Y:S01]  /*7930*/  HMMA.16816.F32 R144, R4.reuse, R16, R144 ;  /* 0x000000100490723c */ /* 0x040fe20000001890 */
[----:B------:R-:W-:Y:S02]  /*7940*/  HSET2.LE.AND R16, R14, R27, PT ;  /* 0x0000001b0e107233 */ /* 0x000fe40003803000 */
[----:B------:R-:W-:Y:S02]  /*7950*/  LOP3.LUT R14, R80, R13, RZ, 0xc0, !PT ;  /* 0x0000000d500e7212 */ /* 0x000fe400078ec0ff */
[----:B------:R-:W-:Y:S02]  /*7960*/  LOP3.LUT R15, R79, R12, RZ, 0xc0, !PT ;  /* 0x0000000c4f0f7212 */ /* 0x000fe400078ec0ff */
[----:B------:R-:W-:Y:S01]  /*7970*/  LOP3.LUT R13, R77, R16, RZ, 0xc0, !PT ;  /* 0x000000104d0d7212 */ /* 0x000fe200078ec0ff */
[----:B------:R-:W-:Y:S01]  /*7980*/  HMMA.16816.F32 R132, R4, R18, R132 ;  /* 0x000000120484723c */ /* 0x000fe20000001884 */
[----:B------:R-:W-:Y:S01]  /*7990*/  IMAD.WIDE.U32 R18, R99, -0x2daee0ad, RZ ;  /* 0xd2511f5363127825 */ /* 0x000fe200078e00ff */
[----:B------:R-:W-:-:S02]  /*79a0*/  PRMT R6, R90, 0x7773, RZ ;  /* 0x000077735a067816 */ /* 0x000fc400000000ff */
[----:B------:R-:W-:Y:S01]  /*79b0*/  PRMT R5, R90, 0x7772, RZ ;  /* 0x000077725a057816 */ /* 0x000fe200000000ff */
[----:B------:R-:W-:Y:S01]  /*79c0*/  IMAD.MOV.U32 R7, RZ, RZ, R90 ;  /* 0x000000ffff077224 */ /* 0x000fe200078e005a */
[----:B------:R-:W-:Y:S01]  /*79d0*/  LOP3.LUT R98, R98, UR4, R19, 0x96, !PT ;  /* 0x0000000462627c12 */ /* 0x000fe2000f8e9613 */
[----:B------:R-:W-:Y:S01]  /*79e0*/  IMAD.WIDE.U32 R16, R87, -0x326172a9, RZ ;  /* 0xcd9e8d5757107825 */ /* 0x000fe200078e00ff */
[----:B------:R-:W-:Y:S02]  /*79f0*/  PRMT R5, R5, 0x5410, R6 ;  /* 0x0000541005057816 */ /* 0x000fe40000000006 */
[C---:B------:R-:W-:Y:S01]  /*7a00*/  LOP3.LUT R19, R108.reuse, 0xffff, RZ, 0xc0, !PT ;  /* 0x0000ffff6c137812 */ /* 0x040fe200078ec0ff */
[----:B------:R-:W-:Y:S01]  /*7a10*/  IMAD.MOV.U32 R87, RZ, RZ, R18 ;  /* 0x000000ffff577224 */ /* 0x000fe200078e0012 */
[----:B------:R-:W-:Y:S02]  /*7a20*/  PRMT R6, R108, 0x7632, R6 ;  /* 0x000076326c067816 */ /* 0x000fe40000000006 */
[----:B------:R-:W-:-:S02]  /*7a30*/  LOP3.LUT R12, R78, R83, RZ, 0xc0, !PT ;  /* 0x000000534e0c7212 */ /* 0x000fc400078ec0ff */
[----:B------:R-:W-:Y:S02]  /*7a40*/  PRMT R4, R90, 0x7771, RZ ;  /* 0x000077715a047816 */ /* 0x000fe400000000ff */
[C---:B------:R-:W-:Y:S02]  /*7a50*/  PRMT R80, R18.reuse, 0x7771, RZ ;  /* 0x0000777112507816 */ /* 0x040fe400000000ff */
[C---:B------:R-:W-:Y:S01]  /*7a60*/  PRMT R83, R18.reuse, 0x7773, RZ ;  /* 0x0000777312537816 */ /* 0x040fe200000000ff */
[----:B-1----:R-:W-:Y:S01]  /*7a70*/  HMMA.16816.F32 R140, R12, R20, R140 ;  /* 0x000000140c8c723c */ /* 0x002fe2000000188c */
[----:B------:R-:W-:Y:S02]  /*7a80*/  PRMT R84, R18, 0x7772, RZ ;  /* 0x0000777212547816 */ /* 0x000fe400000000ff */
[----:B------:R-:W-:Y:S02]  /*7a90*/  LOP3.LUT R7, R7, 0xff, RZ, 0xc0, !PT ;  /* 0x000000ff07077812 */ /* 0x000fe400078ec0ff */
[----:B------:R-:W-:-:S02]  /*7aa0*/  LOP3.LUT R5, R5, 0xff00ff, RZ, 0xc0, !PT ;  /* 0x00ff00ff05057812 */ /* 0x000fc400078ec0ff */
[----:B------:R-:W-:Y:S01]  /*7ab0*/  LOP3.LUT R77, R106, UR5, R17, 0x96, !PT ;  /* 0x000000056a4d7c12 */ /* 0x000fe2000f8e9611 */
[C---:B--2---:R-:W-:Y:S01]  /*7ac0*/  HMMA.16816.F32 R156, R12.reuse, R8, R156 ;  /* 0x000000080c9c723c */ /* 0x044fe2000000189c */
[----:B------:R-:W-:Y:S02]  /*7ad0*/  LOP3.LUT R18, R108, 0xff, RZ, 0xc0, !PT ;  /* 0x000000ff6c127812 */ /* 0x000fe400078ec0ff */
[----:B------:R-:W-:Y:S02]  /*7ae0*/  SHF.R.U32.HI R17, RZ, 0x8, R19 ;  /* 0x00000008ff117819 */ /* 0x000fe40000011613 */
[----:B------:R-:W-:Y:S02]  /*7af0*/  SHF.R.U32.HI R108, RZ, 0x18, R108 ;  /* 0x00000018ff6c7819 */ /* 0x000fe4000001166c */
[----:B------:R-:W-:Y:S01]  /*7b00*/  LOP3.LUT R6, R6, 0xff, RZ, 0xc0, !PT ;  /* 0x000000ff06067812 */ /* 0x000fe200078ec0ff */
[----:B------:R-:W-:Y:S01]  /*7b10*/  HMMA.16816.F32 R152, R12, R10, R152 ;  /* 0x0000000a0c98723c */ /* 0x000fe20000001898 */
[----:B------:R-:W-:-:S02]  /*7b20*/  PRMT R4, R7, 0x5410, R4 ;  /* 0x0000541007047816 */ /* 0x000fc40000000004 */
[--C-:B------:R-:W-:Y:S02]  /*7b30*/  HSET2.LE.AND R7, R5, R27.reuse, PT ;  /* 0x0000001b05077233 */ /* 0x100fe40003803000 */
[----:B------:R-:W-:Y:S02]  /*7b40*/  PRMT R17, R18, 0x5410, R17 ;  /* 0x0000541012117816 */ /* 0x000fe40000000011 */
[----:B------:R-:W-:Y:S01]  /*7b50*/  PRMT R5, R6, 0x5410, R108 ;  /* 0x0000541006057816 */ /* 0x000fe2000000006c */
[----:B------:R-:W-:Y:S01]  /*7b60*/  HMMA.16816.F32 R136, R12, R22, R136 ;  /* 0x000000160c88723c */ /* 0x000fe20000001888 */
[--C-:B------:R-:W-:Y:S01]  /*7b70*/  HSET2.LE.AND R4, R4, R27.reuse, PT ;  /* 0x0000001b04047233 */ /* 0x100fe20003803000 */
[----:B------:R-:W1:Y:S01]  /*7b80*/  LDSM.16.MT88.4 R12, [R204+0x5400] ;  /* 0x00540000cc0c783b */ /* 0x000e620000004200 */
[--C-:B------:R-:W-:Y:S02]  /*7b90*/  HSET2.LE.AND R17, R17, R27.reuse, PT ;  /* 0x0000001b11117233 */ /* 0x100fe40003803000 */
[----:B------:R-:W-:-:S02]  /*7ba0*/  HSET2.LE.AND R5, R5, R27, PT ;  /* 0x0000001b05057233 */ /* 0x000fc40003803000 */
[----:B------:R-:W-:Y:S01]  /*7bb0*/  LOP3.LUT R6, R76, R4, RZ, 0xc0, !PT ;  /* 0x000000044c067212 */ /* 0x000fe200078ec0ff */
[----:B------:R-:W-:Y:S01]  /*7bc0*/  IMAD.MOV.U32 R76, RZ, RZ, R16 ;  /* 0x000000ffff4c7224 */ /* 0x000fe200078e0010 */
[----:B------:R-:W-:Y:S02]  /*7bd0*/  LOP3.LUT R7, R75, R7, RZ, 0xc0, !PT ;  /* 0x000000074b077212 */ /* 0x000fe400078ec0ff */
[----:B------:R-:W-:Y:S02]  /*7be0*/  LOP3.LUT R4, R74, R17, RZ, 0xc0, !PT ;  /* 0x000000114a047212 */ /* 0x000fe400078ec0ff */
[----:B------:R-:W-:Y:S02]  /*7bf0*/  LOP3.LUT R5, R73, R5, RZ, 0xc0, !PT ;  /* 0x0000000549057212 */ /* 0x000fe400078ec0ff */
[C---:B------:R-:W-:Y:S02]  /*7c00*/  PRMT R73, R16.reuse, 0x7771, RZ ;  /* 0x0000777110497816 */ /* 0x040fe400000000ff */
[----:B------:R-:W-:-:S02]  /*7c10*/  PRMT R75, R16, 0x7773, RZ ;  /* 0x00007773104b7816 */ /* 0x000fc400000000ff */
[----:B------:R-:W-:Y:S01]  /*7c20*/  PRMT R74, R16, 0x7772, RZ ;  /* 0x00007772104a7816 */ /* 0x000fe200000000ff */
[----:B------:R-:W-:Y:S01]  /*7c30*/  IMAD.MOV.U32 R16, RZ, RZ, R94 ;  /* 0x000000ffff107224 */ /* 0x000fe200078e005e */
[C---:B------:R-:W-:Y:S01]  /*7c40*/  HMMA.16816.F32 R160, R4.reuse, R8, R160 ;  /* 0x0000000804a0723c */ /* 0x040fe200000018a0 */
[C---:B------:R-:W-:Y:S02]  /*7c50*/  PRMT R17, R94.reuse, 0x7773, RZ ;  /* 0x000077735e117816 */ /* 0x040fe400000000ff */
[----:B------:R-:W-:Y:S02]  /*7c60*/  PRMT R9, R94, 0x7772, RZ ;  /* 0x000077725e097816 */ /* 0x000fe400000000ff */
[----:B------:R-:W-:Y:S02]  /*7c70*/  LOP3.LUT R16, R16, 0xff, RZ, 0xc0, !PT ;  /* 0x000000ff10107812 */ /* 0x000fe400078ec0ff */
[----:B------:R-:W-:Y:S01]  /*7c80*/  PRMT R8, R94, 0x7771, RZ ;  /* 0x000077715e087816 */ /* 0x000fe200000000ff */
[----:B------:R-:W-:Y:S01]  /*7c90*/  HMMA.16816.F32 R148, R4, R10, R148 ;  /* 0x0000000a0494723c */ /* 0x000fe20000001894 */
[----:B------:R-:W-:-:S02]  /*7ca0*/  PRMT R9, R9, 0x5410, R17 ;  /* 0x0000541009097816 */ /* 0x000fc40000000011 */
[----:B------:R-:W-:Y:S02]  /*7cb0*/  PRMT R8, R16, 0x5410, R8 ;  /* 0x0000541010087816 */ /* 0x000fe40000000008 */
[----:B------:R-:W2:Y:S01]  /*7cc0*/  LDSM.16.MT88.4 R16, [R170+0x5400] ;  /* 0x00540000aa10783b */ /* 0x000ea20000004200 */
[C---:B------:R-:W-:Y:S02]  /*7cd0*/  LOP3.LUT R10, R102.reuse, 0xffff, RZ, 0xc0, !PT ;  /* 0x0000ffff660a7812 */ /* 0x040fe400078ec0ff */
[----:B------:R-:W-:Y:S01]  /*7ce0*/  HMMA.16816.F32 R144, R4, R20, R144 ;  /* 0x000000140490723c */ /* 0x000fe20000001890 */
[C---:B------:R-:W-:Y:S02]  /*7cf0*/  PRMT R78, R102.reuse, 0x7632, R78 ;  /* 0x00007632664e7816 */ /* 0x040fe4000000004e */
[----:B------:R-:W-:Y:S02]  /*7d00*/  LOP3.LUT R11, R102, 0xff, RZ, 0xc0, !PT ;  /* 0x000000ff660b7812 */ /* 0x000fe400078ec0ff */
[----:B------:R-:W-:-:S02]  /*7d10*/  SHF.R.U32.HI R10, RZ, 0x8, R10 ;  /* 0x00000008ff0a7819 */ /* 0x000fc4000001160a */
[----:B------:R-:W-:Y:S01]  /*7d20*/  SHF.R.U32.HI R102, RZ, 0x18, R102 ;  /* 0x00000018ff667819 */ /* 0x000fe20000011666 */
[----:B------:R-:W-:Y:S01]  /*7d30*/  HMMA.16816.F32 R132, R4, R22, R132 ;  /* 0x000000160484723c */ /* 0x000fe20000001884 */
[C---:B------:R-:W-:Y:S02]  /*7d40*/  LOP3.LUT R4, R98.reuse, 0xffff, RZ, 0xc0, !PT ;  /* 0x0000ffff62047812 */ /* 0x040fe400078ec0ff */
[----:B------:R-:W-:Y:S02]  /*7d50*/  LOP3.LUT R5, R98, 0xff, RZ, 0xc0, !PT ;  /* 0x000000ff62057812 */ /* 0x000fe400078ec0ff */
[----:B------:R-:W-:Y:S02]  /*7d60*/  SHF.R.U32.HI R4, RZ, 0x8, R4 ;  /* 0x00000008ff047819 */ /* 0x000fe40000011604 */
[----:B------:R-:W-:Y:S02]  /*7d70*/  LOP3.LUT R78, R78, 0xff, RZ, 0xc0, !PT ;  /* 0x000000ff4e4e7812 */ /* 0x000fe400078ec0ff */
[----:B------:R-:W-:-:S02]  /*7d80*/  PRMT R4, R5, 0x5410, R4 ;  /* 0x0000541005047816 */ /* 0x000fc40000000004 */
[----:B------:R-:W-:Y:S02]  /*7d90*/  PRMT R5, R98, 0x7632, R5 ;  /* 0x0000763262057816 */ /* 0x000fe40000000005 */
[----:B------:R-:W-:Y:S02]  /*7da0*/  PRMT R10, R11, 0x5410, R10 ;  /* 0x000054100b0a7816 */ /* 0x000fe4000000000a */
[----:B------:R-:W-:Y:S02]  /*7db0*/  LOP3.LUT R11, R9, 0xff00ff, RZ, 0xc0, !PT ;  /* 0x00ff00ff090b7812 */ /* 0x000fe400078ec0ff */
[----:B------:R-:W-:Y:S01]  /*7dc0*/  PRMT R9, R78, 0x5410, R102 ;  /* 0x000054104e097816 */ /* 0x000fe20000000066 */
[----:B------:R-:W-:Y:S01]  /*7dd0*/  IMAD.WIDE.U32 R78, R85, -0x2daee0ad, RZ ;  /* 0xd2511f53554e7825 */ /* 0x000fe200078e00ff */
[----:B------:R-:W-:Y:S02]  /*7de0*/  LOP3.LUT R87, R87, 0xff, RZ, 0xc0, !PT ;  /* 0x000000ff57577812 */ /* 0x000fe400078ec0ff */
[----:B------:R-:W-:-:S02]  /*7df0*/  PRMT R7, R84, 0x5410, R83 ;  /* 0x0000541054077816 */ /* 0x000fc40000000053 */
[----:B------:R-:W-:Y:S02]  /*7e00*/  SHF.R.U32.HI R98, RZ, 0x18, R98 ;  /* 0x00000018ff627819 */ /* 0x000fe40000011662 */
[----:B------:R-:W-:Y:S02]  /*7e10*/  LOP3.LUT R5, R5, 0xff, RZ, 0xc0, !PT ;  /* 0x000000ff05057812 */ /* 0x000fe400078ec0ff */
[--C-:B------:R-:W-:Y:S02]  /*7e20*/  HSET2.LE.AND R8, R8, R27.reuse, PT ;  /* 0x0000001b08087233 */ /* 0x100fe40003803000 */
[--C-:B------:R-:W-:Y:S02]  /*7e30*/  HSET2.LE.AND R20, R10, R27.reuse, PT ;  /* 0x0000001b0a147233 */ /* 0x100fe40003803000 */
[----:B------:R-:W-:Y:S02]  /*7e40*/  HSET2.LE.AND R11, R11, R27, PT ;  /* 0x0000001b0b0b7233 */ /* 0x000fe40003803000 */
[----:B------:R-:W-:-:S02]  /*7e50*/  F2FP.F16.F32.PACK_AB R10, R71, R72 ;  /* 0x00000048470a723e */ /* 0x000fc400000000ff */
[----:B------:R-:W-:Y:S02]  /*7e60*/  HSET2.LE.AND R9, R9, R27, PT ;  /* 0x0000001b09097233 */ /* 0x000fe40003803000 */
[----:B------:R-:W-:Y:S02]  /*7e70*/  PRMT R80, R87, 0x5410, R80 ;  /* 0x0000541057507816 */ /* 0x000fe40000000050 */
[----:B------:R-:W-:Y:S02]  /*7e80*/  LOP3.LUT R7, R7, 0xff00ff, RZ, 0xc0, !PT ;  /* 0x00ff00ff07077812 */ /* 0x000fe400078ec0ff */
[----:B------:R-:W-:Y:S02]  /*7e90*/  PRMT R5, R5, 0x5410, R98 ;  /* 0x0000541005057816 */ /* 0x000fe40000000062 */
[----:B------:R-:W-:Y:S02]  /*7ea0*/  F2FP.F16.F32.PACK_AB R21, R69, R70 ;  /* 0x000000464515723e */ /* 0x000fe400000000ff */
[----:B------:R-:W-:-:S02]  /*7eb0*/  LOP3.LUT R10, R10, R8, RZ, 0xc0, !PT ;  /* 0x000000080a0a7212 */ /* 0x000fc400078ec0ff */
[----:B------:R-:W-:Y:S02]  /*7ec0*/  LOP3.LUT R11, R21, R11, RZ, 0xc0, !PT ;  /* 0x0000000b150b7212 */ /* 0x000fe400078ec0ff */
[----:B------:R-:W-:Y:S02]  /*7ed0*/  LOP3.LUT R8, R68, R20, RZ, 0xc0, !PT ;  /* 0x0000001444087212 */ /* 0x000fe400078ec0ff */
[----:B------:R-:W-:Y:S02]  /*7ee0*/  LOP3.LUT R9, R67, R9, RZ, 0xc0, !PT ;  /* 0x0000000943097212 */ /* 0x000fe400078ec0ff */
[--C-:B------:R-:W-:Y:S02]  /*7ef0*/  HSET2.LE.AND R6, R80, R27.reuse, PT ;  /* 0x0000001b50067233 */ /* 0x100fe40003803000 */
[--C-:B------:R-:W-:Y:S02]  /*7f00*/  HSET2.LE.AND R7, R7, R27.reuse, PT ;  /* 0x0000001b07077233 */ /* 0x100fe40003803000 */
[--C-:B------:R-:W-:Y:S01]  /*7f10*/  HSET2.LE.AND R4, R4, R27.reuse, PT ;  /* 0x0000001b04047233 */ /* 0x100fe20003803000 */
[----:B-1----:R-:W-:Y:S01]  /*7f20*/  HMMA.16816.F32 R156, R8, R12, R156 ;  /* 0x0000000c089c723c */ /* 0x002fe2000000189c */
[----:B------:R-:W-:-:S02]  /*7f30*/  HSET2.LE.AND R5, R5, R27, PT ;  /* 0x0000001b05057233 */ /* 0x000fc40003803000 */
[----:B------:R-:W-:Y:S02]  /*7f40*/  F2FP.F16.F32.PACK_AB R20, R63, R64 ;  /* 0x000000403f14723e */ /* 0x000fe400000000ff */
[----:B------:R-:W-:Y:S01]  /*7f50*/  LOP3.LUT R6, R66, R6, RZ, 0xc0, !PT ;  /* 0x0000000642067212 */ /* 0x000fe200078ec0ff */
[----:B------:R-:W-:Y:S01]  /*7f60*/  IMAD.MOV.U32 R66, RZ, RZ, R78 ;  /* 0x000000ffff427224 */ /* 0x000fe200078e004e */
[----:B------:R-:W-:Y:S01]  /*7f70*/  LOP3.LUT R7, R20, R7, RZ, 0xc0, !PT ;  /* 0x0000000714077212 */ /* 0x000fe200078ec0ff */
[----:B------:R-:W-:Y:S01]  /*7f80*/  HMMA.16816.F32 R152, R8, R14, R152 ;  /* 0x0000000e0898723c */ /* 0x000fe20000001898 */
[----:B------:R-:W-:Y:S02]  /*7f90*/  LOP3.LUT R4, R61, R4, RZ, 0xc0, !PT ;  /* 0x000000043d047212 */ /* 0x000fe400078ec0ff */
[----:B------:R-:W-:Y:S02]  /*7fa0*/  LOP3.LUT R5, R59, R5, RZ, 0xc0, !PT ;  /* 0x000000053b057212 */ /* 0x000fe400078ec0ff */
[----:B------:R-:W-:-:S02]  /*7fb0*/  LOP3.LUT R88, R88, UR5, R97, 0x96, !PT ;  /* 0x0000000558587c12 */ /* 0x000fc4000f8e9661 */
[C---:B------:R-:W-:Y:S01]  /*7fc0*/  PRMT R21, R96.reuse, 0x7771, RZ ;  /* 0x0000777160157816 */ /* 0x040fe200000000ff */
[C---:B--2---:R-:W-:Y:S01]  /*7fd0*/  HMMA.16816.F32 R140, R8.reuse, R16, R140 ;  /* 0x00000010088c723c */ /* 0x044fe2000000188c */
[C---:B------:R-:W-:Y:S02]  /*7fe0*/  PRMT R20, R96.reuse, 0x7773, RZ ;  /* 0x0000777360147816 */ /* 0x040fe400000000ff */
[----:B------:R-:W-:Y:S02]  /*7ff0*/  PRMT R22, R96, 0x7772, RZ ;  /* 0x0000777260167816 */ /* 0x000fe400000000ff */
[C---:B------:R-:W-:Y:S02]  /*8000*/  PRMT R23, R88.reuse, 0x7632, R23 ;  /* 0x0000763258177816 */ /* 0x040fe40000000017 */
[----:B------:R-:W-:Y:S01]  /*8010*/  LOP3.LUT R61, R88, 0xffff, RZ, 0xc0, !PT ;  /* 0x0000ffff583d7812 */ /* 0x000fe200078ec0ff */
[----:B------:R-:W-:Y:S01]  /*8020*/  HMMA.16816.F32 R136, R8, R18, R136 ;  /* 0x000000120888723c */ /* 0x000fe20000001888 */
[----:B------:R-:W-:Y:S01]  /*8030*/  IMAD.MOV.U32 R8, RZ, RZ, R96 ;  /* 0x000000ffff087224 */ /* 0x000fe200078e0060 */
[----:B------:R-:W-:-:S02]  /*8040*/  LOP3.LUT R23, R23, 0xff, RZ, 0xc0, !PT ;  /* 0x000000ff17177812 */ /* 0x000fc400078ec0ff */
[----:B------:R-:W-:Y:S02]  /*8050*/  PRMT R20, R22, 0x5410, R20 ;  /* 0x0000541016147816 */ /* 0x000fe40000000014 */
[----:B------:R-:W-:Y:S02]  /*8060*/  LOP3.LUT R59, R88, 0xff, RZ, 0xc0, !PT ;  /* 0x000000ff583b7812 */ /* 0x000fe400078ec0ff */
[----:B------:R-:W-:Y:S01]  /*8070*/  HMMA.16816.F32 R160, R4, R12, R160 ;  /* 0x0000000c04a0723c */ /* 0x000fe200000018a0 */
[----:B------:R-:W-:Y:S02]  /*8080*/  LOP3.LUT R12, R8, 0xff, RZ, 0xc0, !PT ;  /* 0x000000ff080c7812 */ /* 0x000fe400078ec0ff */
[----:B------:R-:W1:Y:S01]  /*8090*/  LDSM.16.MT88.4 R8, [R204+0x5800] ;  /* 0x00580000cc08783b */ /* 0x000e620000004200 */
[----:B------:R-:W-:Y:S02]  /*80a0*/  SHF.R.U32.HI R13, RZ, 0x18, R88 ;  /* 0x00000018ff0d7819 */ /* 0x000fe40000011658 */
[----:B------:R-:W-:-:S02]  /*80b0*/  PRMT R21, R12, 0x5410, R21 ;  /* 0x000054100c157816 */ /* 0x000fc40000000015 */
[C---:B------:R-:W-:Y:S01]  /*80c0*/  HMMA.16816.F32 R148, R4.reuse, R14, R148 ;  /* 0x0000000e0494723c */ /* 0x040fe20000001894 */
[----:B------:R-:W-:Y:S02]  /*80d0*/  SHF.R.U32.HI R61, RZ, 0x8, R61 ;  /* 0x00000008ff3d7819 */ /* 0x000fe4000001163d */
[----:B------:R-:W-:Y:S02]  /*80e0*/  PRMT R13, R23, 0x5410, R13 ;  /* 0x00005410170d7816 */ /* 0x000fe4000000000d */
[----:B------:R-:W-:Y:S02]  /*80f0*/  HSET2.LE.AND R14, R21, R27, PT ;  /* 0x0000001b150e7233 */ /* 0x000fe40003803000 */
[----:B------:R-:W-:Y:S01]  /*8100*/  LOP3.LUT R15, R20, 0xff00ff, RZ, 0xc0, !PT ;  /* 0x00ff00ff140f7812 */ /* 0x000fe200078ec0ff */
[----:B------:R-:W-:Y:S01]  /*8110*/  HMMA.16816.F32 R144, R4, R16, R144 ;  /* 0x000000100490723c */ /* 0x000fe20000001890 */
[----:B------:R-:W2:Y:S01]  /*8120*/  LDSM.16.MT88.4 R20, [R170+0x5800] ;  /* 0x00580000aa14783b */ /* 0x000ea20000004200 */
[----:B------:R-:W-:-:S02]  /*8130*/  PRMT R12, R59, 0x5410, R61 ;  /* 0x000054103b0c7816 */ /* 0x000fc4000000003d */
[----:B------:R-:W-:Y:S02]  /*8140*/  LOP3.LUT R76, R76, 0xff, RZ, 0xc0, !PT ;  /* 0x000000ff4c4c7812 */ /* 0x000fe400078ec0ff */
[----:B------:R-:W-:Y:S02]  /*8150*/  HSET2.LE.AND R13, R13, R27, PT ;  /* 0x0000001b0d0d7233 */ /* 0x000fe40003803000 */
[----:B------:R-:W-:Y:S01]  /*8160*/  HMMA.16816.F32 R132, R4, R18, R132 ;  /* 0x000000120484723c */ /* 0x000fe20000001884 */
[C---:B------:R-:W-:Y:S02]  /*8170*/  LOP3.LUT R5, R77.reuse, 0xffff, RZ, 0xc0, !PT ;  /* 0x0000ffff4d057812 */ /* 0x040fe400078ec0ff */
[C---:B------:R-:W-:Y:S02]  /*8180*/  PRMT R6, R77.reuse, 0x7632, R6 ;  /* 0x000076324d067816 */ /* 0x040fe40000000006 */
[----:B------:R-:W-:Y:S02]  /*8190*/  LOP3.LUT R4, R77, 0xff, RZ, 0xc0, !PT ;  /* 0x000000ff4d047812 */ /* 0x000fe400078ec0ff */
[----:B------:R-:W-:-:S02]  /*81a0*/  SHF.R.U32.HI R5, RZ, 0x8, R5 ;  /* 0x00000008ff057819 */ /* 0x000fc40000011605 */
[----:B------:R-:W-:Y:S02]  /*81b0*/  SHF.R.U32.HI R77, RZ, 0x18, R77 ;  /* 0x00000018ff4d7819 */ /* 0x000fe4000001164d */
[----:B------:R-:W-:Y:S02]  /*81c0*/  LOP3.LUT R6, R6, 0xff, RZ, 0xc0, !PT ;  /* 0x000000ff06067812 */ /* 0x000fe400078ec0ff */
[----:B------:R-:W-:Y:S02]  /*81d0*/  PRMT R4, R4, 0x5410, R5 ;  /* 0x0000541004047816 */ /* 0x000fe40000000005 */
[----:B------:R-:W-:Y:S02]  /*81e0*/  HSET2.LE.AND R12, R12, R27, PT ;  /* 0x0000001b0c0c7233 */ /* 0x000fe40003803000 */
[----:B------:R-:W-:Y:S02]  /*81f0*/  PRMT R73, R76, 0x5410, R73 ;  /* 0x000054104c497816 */ /* 0x000fe40000000049 */
[----:B------:R-:W-:-:S02]  /*8200*/  PRMT R5, R6, 0x5410, R77 ;  /* 0x0000541006057816 */ /* 0x000fc4000000004d */
[----:B------:R-:W-:Y:S02]  /*8210*/  F2FP.F16.F32.PACK_AB R17, R58, R60 ;  /* 0x0000003c3a11723e */ /* 0x000fe400000000ff */
[----:B------:R-:W-:Y:S02]  /*8220*/  F2FP.F16.F32.PACK_AB R16, R52, R55 ;  /* 0x000000373410723e */ /* 0x000fe400000000ff */
[----:B------:R-:W-:Y:S02]  /*8230*/  PRMT R74, R74, 0x5410, R75 ;  /* 0x000054104a4a7816 */ /* 0x000fe4000000004b */
[----:B------:R-:W-:Y:S02]  /*8240*/  LOP3.LUT R12, R17, R12, RZ, 0xc0, !PT ;  /* 0x0000000c110c7212 */ /* 0x000fe400078ec0ff */
[----:B------:R-:W-:Y:S02]  /*8250*/  LOP3.LUT R13, R16, R13, RZ, 0xc0, !PT ;  /* 0x0000000d100d7212 */ /* 0x000fe400078ec0ff */
[----:B------:R-:W-:-:S02]  /*8260*/  LOP3.LUT R74, R74, 0xff00ff, RZ, 0xc0, !PT ;  /* 0x00ff00ff4a4a7812 */ /* 0x000fc400078ec0ff */
[--C-:B------:R-:W-:Y:S02]  /*8270*/  HSET2.LE.AND R6, R73, R27.reuse, PT ;  /* 0x0000001b49067233 */ /* 0x100fe40003803000 */
[----:B------:R-:W-:Y:S02]  /*8280*/  HSET2.LE.AND R5, R5, R27, PT ;  /* 0x0000001b05057233 */ /* 0x000fe40003803000 */
[----:B------:R-:W-:Y:S02]  /*8290*/  LOP3.LUT R81, R100, UR11, R89, 0x96, !PT ;  /* 0x0000000b64517c12 */ /* 0x000fe4000f8e9659 */
[----:B------:R-:W-:Y:S02]  /*82a0*/  F2FP.F16.F32.PACK_AB R59, R56, R57 ;  /* 0x00000039383b723e */ /* 0x000fe400000000ff */
[----:B------:R-:W-:Y:S02]  /*82b0*/  F2FP.F16.F32.PACK_AB R16, R48, R49 ;  /* 0x000000313010723e */ /* 0x000fe400000000ff */
[----:B------:R-:W-:-:S02]  /*82c0*/  F2FP.F16.F32.PACK_AB R17, R45, R47 ;  /* 0x0000002f2d11723e */ /* 0x000fc400000000ff */
[----:B------:R-:W-:Y:S02]  /*82d0*/  LOP3.LUT R14, R59, R14, RZ, 0xc0, !PT ;  /* 0x0000000e3b0e7212 */ /* 0x000fe400078ec0ff */
[--C-:B------:R-:W-:Y:S02]  /*82e0*/  HSET2.LE.AND R15, R15, R27.reuse, PT ;  /* 0x0000001b0f0f7233 */ /* 0x100fe40003803000 */
[--C-:B------:R-:W-:Y:S02]  /*82f0*/  HSET2.LE.AND R7, R74, R27.reuse, PT ;  /* 0x0000001b4a077233 */ /* 0x100fe40003803000 */
[----:B------:R-:W-:Y:S02]  /*8300*/  HSET2.LE.AND R4, R4, R27, PT ;  /* 0x0000001b04047233 */ /* 0x000fe40003803000 */
[----:B------:R-:W-:Y:S02]  /*8310*/  LOP3.LUT R6, R16, R6, RZ, 0xc0, !PT ;  /* 0x0000000610067212 */ /* 0x000fe400078ec0ff */
[----:B------:R-:W-:Y:S01]  /*8320*/  LOP3.LUT R5, R17, R5, RZ, 0xc0, !PT ;  /* 0x0000000511057212 */ /* 0x000fe200078ec0ff */
[----:B------:R-:W-:Y:S01]  /*8330*/  IMAD.WIDE.U32 R16, R81, -0x2daee0ad, RZ ;  /* 0xd2511f5351107825 */ /* 0x000fe200078e00ff */
[----:B------:R-:W-:-:S02]  /*8340*/  F2FP.F16.F32.PACK_AB R59, R53, R54 ;  /* 0x00000036353b723e */ /* 0x000fc400000000ff */
[----:B------:R-:W-:Y:S02]  /*8350*/  F2FP.F16.F32.PACK_AB R19, R44, R46 ;  /* 0x0000002e2c13723e */ /* 0x000fe400000000ff */
[----:B------:R-:W-:Y:S02]  /*8360*/  F2FP.F16.F32.PACK_AB R18, R50, R51 ;  /* 0x000000333212723e */ /* 0x000fe400000000ff */
[----:B------:R-:W-:Y:S02]  /*8370*/  LOP3.LUT R15, R59, R15, RZ, 0xc0, !PT ;  /* 0x0000000f3b0f7212 */ /* 0x000fe400078ec0ff */
[----:B------:R-:W-:Y:S02]  /*8380*/  LOP3.LUT R7, R19, R7, RZ, 0xc0, !PT ;  /* 0x0000000713077212 */ /* 0x000fe400078ec0ff */
[----:B------:R-:W-:Y:S02]  /*8390*/  LOP3.LUT R4, R18, R4, RZ, 0xc0, !PT ;  /* 0x0000000412047212 */ /* 0x000fe400078ec0ff */
[----:B------:R-:W-:Y:S01]  /*83a0*/  LOP3.LUT R17, R82, UR4, R17, 0x96, !PT ;  /* 0x0000000452117c12 */ /* 0x000fe2000f8e9611 */
[----:B-1----:R-:W-:Y:S01]  /*83b0*/  HMMA.16816.F32 R156, R12, R8, R156 ;  /* 0x000000080c9c723c */ /* 0x002fe2000000189c */
[----:B------:R-:W-:-:S02]  /*83c0*/  PRMT R18, R16, 0x7772, RZ ;  /* 0x0000777210127816 */ /* 0x000fc400000000ff */
[C---:B------:R-:W-:Y:S02]  /*83d0*/  LOP3.LUT R73, R17.reuse, 0xffff, RZ, 0xc0, !PT ;  /* 0x0000ffff11497812 */ /* 0x040fe400078ec0ff */
[C---:B------:R-:W-:Y:S02]  /*83e0*/  LOP3.LUT R68, R17.reuse, 0xff, RZ, 0xc0, !PT ;  /* 0x000000ff11447812 */ /* 0x040fe400078ec0ff */
[----:B------:R-:W-:Y:S01]  /*83f0*/  PRMT R19, R17, 0x7632, R19 ;  /* 0x0000763211137816 */ /* 0x000fe20000000013 */
[----:B------:R-:W-:Y:S01]  /*8400*/  HMMA.16816.F32 R160, R4, R8, R160 ;  /* 0x0000000804a0723c */ /* 0x000fe200000018a0 */
[----:B------:R-:W-:Y:S01]  /*8410*/  PRMT R9, R16, 0x7773, RZ ;  /* 0x0000777310097816 */ /* 0x000fe200000000ff */
[----:B------:R-:W-:Y:S01]  /*8420*/  IMAD.MOV.U32 R8, RZ, RZ, R16 ;  /* 0x000000ffff087224 */ /* 0x000fe200078e0010 */
[----:B------:R-:W-:Y:S02]  /*8430*/  SHF.R.U32.HI R73, RZ, 0x8, R73 ;  /* 0x00000008ff497819 */ /* 0x000fe40000011649 */
[----:B------:R-:W-:-:S02]  /*8440*/  PRMT R18, R18, 0x5410, R9 ;  /* 0x0000541012127816 */ /* 0x000fc40000000009 */
[----:B------:R-:W-:Y:S01]  /*8450*/  SHF.R.U32.HI R17, RZ, 0x18, R17 ;  /* 0x00000018ff117819 */ /* 0x000fe20000011611 */
[C---:B------:R-:W-:Y:S01]  /*8460*/  HMMA.16816.F32 R152, R12.reuse, R10, R152 ;  /* 0x0000000a0c98723c */ /* 0x040fe20000001898 */
[----:B------:R-:W-:Y:S02]  /*8470*/  LOP3.LUT R19, R19, 0xff, RZ, 0xc0, !PT ;  /* 0x000000ff13137812 */ /* 0x000fe400078ec0ff */
[----:B------:R-:W-:Y:S02]  /*8480*/  PRMT R9, R68, 0x5410, R73 ;  /* 0x0000541044097816 */ /* 0x000fe40000000049 */
[----:B------:R-:W-:Y:S02]  /*8490*/  PRMT R17, R19, 0x5410, R17 ;  /* 0x0000541013117816 */ /* 0x000fe40000000011 */
[----:B------:R-:W-:Y:S01]  /*84a0*/  LOP3.LUT R19, R8, 0xff, RZ, 0xc0, !PT ;  /* 0x000000ff08137812 */ /* 0x000fe200078ec0ff */
[----:B--2---:R-:W-:Y:S01]  /*84b0*/  HMMA.16816.F32 R140, R12, R20, R140 ;  /* 0x000000140c8c723c */ /* 0x004fe2000000188c */
[----:B------:R-:W-:-:S02]  /*84c0*/  HSET2.LE.AND R68, R9, R27, PT ;  /* 0x0000001b09447233 */ /* 0x000fc40003803000 */
[----:B------:R-:W-:Y:S02]  /*84d0*/  PRMT R16, R16, 0x7771, RZ ;  /* 0x0000777110107816 */ /* 0x000fe400000000ff */
[----:B------:R-:W-:Y:S02]  /*84e0*/  LOP3.LUT R86, R86, UR4, R79, 0x96, !PT ;  /* 0x0000000456567c12 */ /* 0x000fe4000f8e964f */
[----:B------:R-:W-:Y:S01]  /*84f0*/  PRMT R19, R19, 0x5410, R16 ;  /* 0x0000541013137816 */ /* 0x000fe20000000010 */
[----:B------:R-:W-:Y:S01]  /*8500*/  HMMA.16816.F32 R136, R12, R22, R136 ;  /* 0x000000160c88723c */ /* 0x000fe20000001888 */
[----:B------:R-:W1:Y:S01]  /*8510*/  LDSM.16.MT88.4 R12, [R204+0x5c00] ;  /* 0x005c0000cc0c783b */ /* 0x000e620000004200 */
[----:B------:R-:W-:Y:S02]  /*8520*/  LOP3.LUT R18, R18, 0xff00ff, RZ, 0xc0, !PT ;  /* 0x00ff00ff12127812 */ /* 0x000fe400078ec0ff */
[----:B------:R-:W-:Y:S02]  /*8530*/  PRMT R59, R78, 0x7771, RZ ;  /* 0x000077714e3b7816 */ /* 0x000fe400000000ff */
[----:B------:R-:W-:-:S02]  /*8540*/  LOP3.LUT R66, R66, 0xff, RZ, 0xc0, !PT ;  /* 0x000000ff42427812 */ /* 0x000fc400078ec0ff */
[C---:B------:R-:W-:Y:S01]  /*8550*/  HMMA.16816.F32 R148, R4.reuse, R10, R148 ;  /* 0x0000000a0494723c */ /* 0x040fe20000001894 */
[----:B------:R-:W2:Y:S01]  /*8560*/  LDSM.16.MT88.4 R8, [R170+0x5c00] ;  /* 0x005c0000aa08783b */ /* 0x000ea20000004200 */
[C---:B------:R-:W-:Y:S02]  /*8570*/  PRMT R61, R78.reuse, 0x7773, RZ ;  /* 0x000077734e3d7816 */ /* 0x040fe400000000ff */
[----:B------:R-:W-:Y:S02]  /*8580*/  PRMT R67, R78, 0x7772, RZ ;  /* 0x000077724e437816 */ /* 0x000fe400000000ff */
[----:B------:R-:W-:Y:S02]  /*8590*/  PRMT R59, R66, 0x5410, R59 ;  /* 0x00005410423b7816 */ /* 0x000fe4000000003b */
[----:B------:R-:W-:Y:S01]  /*85a0*/  HMMA.16816.F32 R144, R4, R20, R144 ;  /* 0x000000140490723c */ /* 0x000fe20000001890 */
[--C-:B------:R-:W-:Y:S02]  /*85b0*/  HSET2.LE.AND R21, R19, R27.reuse, PT ;  /* 0x0000001b13157233 */ /* 0x100fe40003803000 */
[----:B------:R-:W-:-:S02]  /*85c0*/  HSET2.LE.AND R19, R18, R27, PT ;  /* 0x0000001b12137233 */ /* 0x000fc40003803000 */
[----:B------:R-:W-:Y:S02]  /*85d0*/  F2FP.F16.F32.PACK_AB R74, R42, R43 ;  /* 0x0000002b2a4a723e */ /* 0x000fe400000000ff */
[----:B------:R-:W-:Y:S01]  /*85e0*/  F2FP.F16.F32.PACK_AB R20, R35, R37 ;  /* 0x000000252314723e */ /* 0x000fe200000000ff */
[----:B------:R-:W-:Y:S01]  /*85f0*/  HMMA.16816.F32 R132, R4, R22, R132 ;  /* 0x000000160484723c */ /* 0x000fe20000001884 */
[C---:B------:R-:W-:Y:S02]  /*8600*/  LOP3.LUT R5, R86.reuse, 0xffff, RZ, 0xc0, !PT ;  /* 0x0000ffff56057812 */ /* 0x040fe400078ec0ff */
[C---:B------:R-:W-:Y:S02]  /*8610*/  PRMT R7, R86.reuse, 0x7632, R7 ;  /* 0x0000763256077816 */ /* 0x040fe40000000007 */
[----:B------:R-:W-:Y:S02]  /*8620*/  LOP3.LUT R4, R86, 0xff, RZ, 0xc0, !PT ;  /* 0x000000ff56047812 */ /* 0x000fe400078ec0ff */
[----:B------:R-:W-:-:S02]  /*8630*/  SHF.R.U32.HI R6, RZ, 0x8, R5 ;  /* 0x00000008ff067819 */ /* 0x000fc40000011605 */
[----:B------:R-:W-:Y:S02]  /*8640*/  PRMT R61, R67, 0x5410, R61 ;  /* 0x00005410433d7816 */ /* 0x000fe4000000003d */
[----:B------:R-:W-:Y:S02]  /*8650*/  SHF.R.U32.HI R86, RZ, 0x18, R86 ;  /* 0x00000018ff567819 */ /* 0x000fe40000011656 */
[----:B------:R-:W-:Y:S02]  /*8660*/  LOP3.LUT R5, R7, 0xff, RZ, 0xc0, !PT ;  /* 0x000000ff07057812 */ /* 0x000fe400078ec0ff */
[----:B------:R-:W-:Y:S02]  /*8670*/  PRMT R4, R4, 0x5410, R6 ;  /* 0x0000541004047816 */ /* 0x000fe40000000006 */
[----:B------:R-:W-:Y:S02]  /*8680*/  LOP3.LUT R16, R74, R68, RZ, 0xc0, !PT ;  /* 0x000000444a107212 */ /* 0x000fe400078ec0ff */
[----:B------:R-:W-:-:S02]  /*8690*/  LOP3.LUT R19, R20, R19, RZ, 0xc0, !PT ;  /* 0x0000001314137212 */ /* 0x000fc400078ec0ff */
[----:B------:R-:W-:Y:S02]  /*86a0*/  LOP3.LUT R61, R61, 0xff00ff, RZ, 0xc0, !PT ;  /* 0x00ff00ff3d3d7812 */ /* 0x000fe400078ec0ff */
[----:B------:R-:W-:Y:S02]  /*86b0*/  PRMT R5, R5, 0x5410, R86 ;  /* 0x0000541005057816 */ /* 0x000fe40000000056 */
[--C-:B------:R-:W-:Y:S02]  /*86c0*/  HSET2.LE.AND R6, R59, R27.reuse, PT ;  /* 0x0000001b3b067233 */ /* 0x100fe40003803000 */
[----:B------:R-:W-:Y:S02]  /*86d0*/  F2FP.F16.F32.PACK_AB R68, R39, R41 ;  /* 0x000000292744723e */ /* 0x000fe400000000ff */
[----:B------:R-:W-:Y:S02]  /*86e0*/  F2FP.F16.F32.PACK_AB R20, R32, R33 ;  /* 0x000000212014723e */ /* 0x000fe400000000ff */
[----:B------:R-:W-:-:S02]  /*86f0*/  HSET2.LE.AND R17, R17, R27, PT ;  /* 0x0000001b11117233 */ /* 0x000fc40003803000 */
[----:B------:R-:W-:Y:S02]  /*8700*/  LOP3.LUT R18, R68, R21, RZ, 0xc0, !PT ;  /* 0x0000001544127212 */ /* 0x000fe400078ec0ff */
[--C-:B------:R-:W-:Y:S02]  /*8710*/  HSET2.LE.AND R7, R61, R27.reuse, PT ;  /* 0x0000001b3d077233 */ /* 0x100fe40003803000 */
[--C-:B------:R-:W-:Y:S02]  /*8720*/  HSET2.LE.AND R4, R4, R27.reuse, PT ;  /* 0x0000001b04047233 */ /* 0x100fe40003803000 */
[----:B------:R-:W-:Y:S02]  /*8730*/  HSET2.LE.AND R5, R5, R27, PT ;  /* 0x0000001b05057233 */ /* 0x000fe40003803000 */
[----:B------:R-:W-:Y:S02]  /*8740*/  LOP3.LUT R6, R20, R6, RZ, 0xc0, !PT ;  /* 0x0000000614067212 */ /* 0x000fe400078ec0ff */
[----:B------:R-:W-:-:S02]  /*8750*/  F2FP.F16.F32.PACK_AB R73, R38, R40 ;  /* 0x000000282649723e */ /* 0x000fc400000000ff */
[----:B------:R-:W-:Y:S02]  /*8760*/  F2FP.F16.F32.PACK_AB R22, R28, R30 ;  /* 0x0000001e1c16723e */ /* 0x000fe400000000ff */
[----:B------:R-:W-:Y:S02]  /*8770*/  F2FP.F16.F32.PACK_AB R21, R34, R36 ;  /* 0x000000242215723e */ /* 0x000fe400000000ff */
[----:B------:R-:W-:Y:S02]  /*8780*/  F2FP.F16.F32.PACK_AB R20, R29, R31 ;  /* 0x0000001f1d14723e */ /* 0x000fe400000000ff */
[----:B------:R-:W-:Y:S02]  /*8790*/  LOP3.LUT R17, R73, R17, RZ, 0xc0, !PT ;  /* 0x0000001149117212 */ /* 0x000fe400078ec0ff */
[----:B------:R-:W-:Y:S02]  /*87a0*/  LOP3.LUT R7, R22, R7, RZ, 0xc0, !PT ;  /* 0x0000000716077212 */ /* 0x000fe400078ec0ff */
[----:B------:R-:W-:-:S02]  /*87b0*/  LOP3.LUT R4, R21, R4, RZ, 0xc0, !PT ;  /* 0x0000000415047212 */ /* 0x000fc400078ec0ff */
[----:B------:R-:W-:Y:S01]  /*87c0*/  LOP3.LUT R5, R20, R5, RZ, 0xc0, !PT ;  /* 0x0000000514057212 */ /* 0x000fe200078ec0ff */
[C---:B-1----:R-:W-:Y:S08]  /*87d0*/  HMMA.16816.F32 R156, R16.reuse, R12, R156 ;  /* 0x0000000c109c723c */ /* 0x042ff0000000189c */
[C---:B------:R-:W-:Y:S08]  /*87e0*/  HMMA.16816.F32 R152, R16.reuse, R14, R152 ;  /* 0x0000000e1098723c */ /* 0x040ff00000001898 */
[C---:B--2---:R-:W-:Y:S08]  /*87f0*/  HMMA.16816.F32 R140, R16.reuse, R8, R140 ;  /* 0x00000008108c723c */ /* 0x044ff0000000188c */
[----:B------:R-:W-:Y:S08]  /*8800*/  HMMA.16816.F32 R136, R16, R10, R136 ;  /* 0x0000000a1088723c */ /* 0x000ff00000001888 */
        /* <DEDUP_REMOVED lines=14> */
[C---:B------:R-:W-:Y:S02]  /*88f0*/  LEA R6, P0, R16.reuse, R8, 0x7 ;  /* 0x0000000810067211 */ /* 0x040fe400078038ff */
[--C-:B------:R-:W-:Y:S02]  /*8900*/  LEA.HI.X R15, R16, R208, R4.reuse, 0x8, P3 ;  /* 0x000000d0100f7211 */ /* 0x100fe400018f4404 */
[----:B------:R-:W-:Y:S02]  /*8910*/  IADD3 R8, P1, PT, R6, R8, RZ ;  /* 0x0000000806087210 */ /* 0x000fe40007f3e0ff */
[----:B------:R-:W-:-:S02]  /*8920*/  LEA.HI.X R5, R16, R7, R4, 0x7, P0 ;  /* 0x0000000710057211 */ /* 0x000fc400000f3c04 */
[----:B------:R-:W-:Y:S02]  /*8930*/  LEA R10, P0, R166, R6, 0x6 ;  /* 0x00000006a60a7211 */ /* 0x000fe400078030ff */
[-C--:B------:R-:W-:Y:S01]  /*8940*/  LEA R12, P2, R6, R209.reuse, 0x1 ;  /* 0x000000d1060c7211 */ /* 0x080fe200078408ff */
[----:B------:R-:W-:Y:S01]  /*8950*/  IMAD.X R7, R5, 0x1, R7, P1 ;  /* 0x0000000105077824 */ /* 0x000fe200008e0607 */
[----:B------:R-:W-:Y:S02]  /*8960*/  LEA R20, P1, R8, R209, 0x1 ;  /* 0x000000d108147211 */ /* 0x000fe400078208ff */
        /* <DEDUP_REMOVED lines=12> */
[----:B------:R-:W-:Y:S04]  /*8a30*/  LDSM.16.M88.4 R112, [R206+0x2000] ;  /* 0x00200000ce70783b */ /* 0x000fe80000000200 */
[----:B------:R-:W2:Y:S04]  /*8a40*/  LDSM.16.M88.4 R4, [R207+0x1000] ;  /* 0x00100000cf04783b */ /* 0x000ea80000000200 */
[----:B------:R-:W3:Y:S04]  /*8a50*/  LDSM.16.M88.4 R188, [R207] ;  /* 0x00000000cfbc783b */ /* 0x000ee80000000200 */
[----:B------:R-:W4:Y:S04]  /*8a60*/  LDSM.16.M88.4 R96, [R206+0x2400] ;  /* 0x00240000ce60783b */ /* 0x000f280000000200 */
[----:B------:R-:W-:Y:S04]  /*8a70*/  LDSM.16.M88.4 R176, [R171+0x2000] ;  /* 0x00200000abb0783b */ /* 0x000fe80000000200 */
[----:B------:R-:W5:Y:S04]  /*8a80*/  LDSM.16.M88.4 R180, [R205+0x1000] ;  /* 0x00100000cdb4783b */ /* 0x000f680000000200 */
[----:B------:R-:W5:Y:S04]  /*8a90*/  LDSM.16.M88.4 R184, [R205] ;  /* 0x00000000cdb8783b */ /* 0x000f680000000200 */
[----:B------:R-:W5:Y:S04]  /*8aa0*/  LDSM.16.M88.4 R192, [R206+0x3c00] ;  /* 0x003c0000cec0783b */ /* 0x000f680000000200 */
[----:B------:R-:W5:Y:S04]  /*8ab0*/  LDSM.16.M88.4 R172, [R171+0x2400] ;  /* 0x00240000abac783b */ /* 0x000f680000000200 */
[----:B------:R-:W5:Y:S04]  /*8ac0*/  LDSM.16.M88.4 R80, [R206+0x2800] ;  /* 0x00280000ce50783b */ /* 0x000f680000000200 */
[----:B------:R-:W5:Y:S01]  /*8ad0*/  LDSM.16.M88.4 R128, [R171+0x2800] ;  /* 0x00280000ab80783b */ /* 0x000f620000000200 */
[-C--:B--2---:R-:W-:Y:S03]  /*8ae0*/  HMMA.16816.F32 R120, R4, R112.reuse, RZ ;  /* 0x000000700478723c */ /* 0x084fe600000018ff */
[----:B------:R-:W2:Y:S04]  /*8af0*/  LDSM.16.M88.4 R64, [R206+0x2c00] ;  /* 0x002c0000ce40783b */ /* 0x000ea80000000200 */
[----:B------:R-:W-:Y:S01]  /*8b00*/  LDSM.16.M88.4 R48, [R206+0x3000] ;  /* 0x00300000ce30783b */ /* 0x000fe20000000200 */
[C---:B---3--:R-:W-:Y:S03]  /*8b10*/  HMMA.16816.F32 R124, R188.reuse, R112, RZ ;  /* 0x00000070bc7c723c */ /* 0x048fe600000018ff */
[----:B------:R-:W-:Y:S04]  /*8b20*/  LDSM.16.M88.4 R32, [R206+0x3400] ;  /* 0x00340000ce20783b */ /* 0x000fe80000000200 */
[----:B-1----:R-:W-:Y:S01]  /*8b30*/  LDSM.16.M88.4 R16, [R206+0x3800] ;  /* 0x00380000ce10783b */ /* 0x002fe20000000200 */
[----:B----4-:R-:W-:Y:S03]  /*8b40*/  HMMA.16816.F32 R108, R188, R96, RZ ;  /* 0x00000060bc6c723c */ /* 0x010fe600000018ff */
[----:B------:R-:W0:Y:S05]  /*8b50*/  LDGDEPBAR ;  /* 0x00000000000079af */ /* 0x000e2a0000000000 */
[----:B-----5:R-:W-:Y:S08]  /*8b60*/  HMMA.16816.F32 R120, R180, R176, R120 ;  /* 0x000000b0b478723c */ /* 0x020ff00000001878 */
[----:B------:R-:W-:Y:S08]  /*8b70*/  HMMA.16816.F32 R104, R4, R96, RZ ;  /* 0x000000600468723c */ /* 0x000ff000000018ff */
[----:B------:R-:W-:Y:S01]  /*8b80*/  HMMA.16816.F32 R124, R184, R176, R124 ;  /* 0x000000b0b87c723c */ /* 0x000fe2000000187c */
[----:B------:R-:W-:-:S04]  /*8b90*/  IMAD R176, R165, 0x80, R200 ;  /* 0x00000080a5b07824 */ /* 0x000fc800078e02c8 */
[----:B------:R-:W-:-:S03]  /*8ba0*/  VIADD R177, R176, 0xffffff01 ;  /* 0xffffff01b0b17836 */ /* 0x000fc60000000000 */
[-C--:B------:R-:W-:Y:S02]  /*8bb0*/  HMMA.16816.F32 R8, R4, R192.reuse, RZ ;  /* 0x000000c00408723c */ /* 0x080fe400000018ff */
[C---:B------:R-:W-:Y:S02]  /*8bc0*/  ISETP.GE.AND P2, PT, R177.reuse, R197, PT ;  /* 0x000000c5b100720c */ /* 0x040fe40003f46270 */
[----:B------:R-:W-:Y:S02]  /*8bd0*/  ISETP.GE.AND P6, PT, R177, R198, PT ;  /* 0x000000c6b100720c */ /* 0x000fe40003fc6270 */
[----:B------:R-:W-:Y:S02]  /*8be0*/  FSEL R218, R121, -INF , !P2 ;  /* 0xff80000079da7808 */ /* 0x000fe40005000000 */
[----:B------:R-:W-:Y:S01]  /*8bf0*/  HMMA.16816.F32 R12, R188, R192, RZ ;  /* 0x000000c0bc0c723c */ /* 0x000fe200000018ff */
[----:B------:R-:W-:Y:S01]  /*8c00*/  VIADD R192, R176, 0xffffff00 ;  /* 0xffffff00b0c07836 */ /* 0x000fe20000000000 */
[----:B------:R-:W-:-:S02]  /*8c10*/  ISETP.GE.AND P3, PT, R177, R199, PT ;  /* 0x000000c7b100720c */ /* 0x000fc40003f66270 */
[----:B------:R-:W-:Y:S02]  /*8c20*/  FSEL R127, R127, -INF , !P6 ;  /* 0xff8000007f7f7808 */ /* 0x000fe40007000000 */
[C---:B------:R-:W-:Y:S02]  /*8c30*/  ISETP.GE.AND P1, PT, R192.reuse, R197, PT ;  /* 0x000000c5c000720c */ /* 0x040fe40003f26270 */
[----:B------:R-:W-:Y:S01]  /*8c40*/  HMMA.16816.F32 R108, R184, R172, R108 ;  /* 0x000000acb86c723c */ /* 0x000fe2000000186c */
[-C--:B------:R-:W-:Y:S02]  /*8c50*/  ISETP.GE.AND P0, PT, R192, R199.reuse, PT ;  /* 0x000000c7c000720c */ /* 0x080fe40003f06270 */
[----:B------:R-:W-:Y:S01]  /*8c60*/  FSEL R201, R120, -INF , !P1 ;  /* 0xff80000078c97808 */ /* 0x000fe20004800000 */
[----:B------:R-:W-:Y:S01]  /*8c70*/  VIADD R120, R176, 0xffffff10 ;  /* 0xffffff10b0787836 */ /* 0x000fe20000000000 */
[----:B------:R-:W-:Y:S02]  /*8c80*/  FSEL R124, R124, -INF , !P0 ;  /* 0xff8000007c7c7808 */ /* 0x000fe40004000000 */
[----:B------:R-:W-:Y:S01]  /*8c90*/  ISETP.GE.AND P0, PT, R177, R196, PT ;  /* 0x000000c4b100720c */ /* 0x000fe20003f06270 */
[----:B------:R-:W-:Y:S01]  /*8ca0*/  HMMA.16816.F32 R116, R4, R114, RZ ;  /* 0x000000720474723c */ /* 0x000fe200000018ff */
[----:B------:R-:W-:-:S02]  /*8cb0*/  ISETP.GE.AND P2, PT, R120, R199, PT ;  /* 0x000000c77800720c */ /* 0x000fc40003f46270 */
[C---:B------:R-:W-:Y:S02]  /*8cc0*/  ISETP.GE.AND P4, PT, R192.reuse, R196, PT ;  /* 0x000000c4c000720c */ /* 0x040fe40003f86270 */
[-C--:B------:R-:W-:Y:S02]  /*8cd0*/  ISETP.GE.AND P5, PT, R192, R198.reuse, PT ;  /* 0x000000c6c000720c */ /* 0x080fe40003fa6270 */
[----:B------:R-:W-:Y:S01]  /*8ce0*/  FSEL R213, R123, -INF , !P0 ;  /* 0xff8000007bd57808 */ /* 0x000fe20004000000 */
[----:B------:R-:W-:Y:S01]  /*8cf0*/  HMMA.16816.F32 R100, R4, R98, RZ ;  /* 0x000000620464723c */ /* 0x000fe200000018ff */
[----:B------:R-:W-:Y:S02]  /*8d00*/  FSEL R200, R122, -INF , !P4 ;  /* 0xff8000007ac87808 */ /* 0x000fe40006000000 */
[----:B------:R-:W-:Y:S02]  /*8d10*/  FSEL R108, R108, -INF , !P2 ;  /* 0xff8000006c6c7808 */ /* 0x000fe40005000000 */
[----:B------:R-:W-:-:S02]  /*8d20*/  ISETP.GE.AND P0, PT, R120, R198, PT ;  /* 0x000000c67800720c */ /* 0x000fc40003f06270 */
[C---:B------:R-:W-:Y:S01]  /*8d30*/  ISETP.GE.AND P6, PT, R120.reuse, R197, PT ;  /* 0x000000c57800720c */ /* 0x040fe20003fc6270 */
[-C--:B------:R-:W-:Y:S01]  /*8d40*/  HMMA.16816.F32 R88, R4, R80.reuse, RZ ;  /* 0x000000500458723c */ /* 0x080fe200000018ff */
[----:B------:R-:W-:Y:S02]  /*8d50*/  ISETP.GE.AND P2, PT, R120, R196, PT ;  /* 0x000000c47800720c */ /* 0x000fe40003f46270 */
[----:B------:R-:W1:Y:S01]  /*8d60*/  LDSM.16.M88.4 R120, [R171+0x2c00] ;  /* 0x002c0000ab78783b */ /* 0x000e620000000200 */
[----:B------:R-:W-:Y:S02]  /*8d70*/  FSEL R126, R126, -INF , !P5 ;  /* 0xff8000007e7e7808 */ /* 0x000fe40006800000 */
[----:B------:R-:W-:Y:S02]  /*8d80*/  FSEL R125, R125, -INF , !P3 ;  /* 0xff8000007d7d7808 */ /* 0x000fe40005800000 */
[----:B------:R-:W-:Y:S01]  /*8d90*/  HMMA.16816.F32 R92, R188, R80, RZ ;  /* 0x00000050bc5c723c */ /* 0x000fe200000018ff */
[----:B------:R-:W-:-:S07]  /*8da0*/  FSEL R110, R110, -INF , !P0 ;  /* 0xff8000006e6e7808 */ /* 0x000fce0004000000 */
[----:B------:R-:W-:Y:S01]  /*8db0*/  HMMA.16816.F32 R104, R180, R172, R104 ;  /* 0x000000acb468723c */ /* 0x000fe20000001868 */
[----:B------:R-:W-:-:S05]  /*8dc0*/  VIADD R172, R176, 0xffffff08 ;  /* 0xffffff08b0ac7836 */ /* 0x000fca0000000000 */
[C---:B------:R-:W-:Y:S02]  /*8dd0*/  ISETP.GE.AND P5, PT, R172.reuse, R199, PT ;  /* 0x000000c7ac00720c */ /* 0x040fe40003fa6270 */
[C---:B------:R-:W-:Y:S01]  /*8de0*/  ISETP.GE.AND P1, PT, R172.reuse, R198, PT ;  /* 0x000000c6ac00720c */ /* 0x040fe20003f26270 */
[----:B------:R-:W-:Y:S01]  /*8df0*/  HMMA.16816.F32 R116, R180, R178, R116 ;  /* 0x000000b2b474723c */ /* 0x000fe20000001874 */
[C---:B------:R-:W-:Y:S02]  /*8e00*/  ISETP.GE.AND P4, PT, R172.reuse, R197, PT ;  /* 0x000000c5ac00720c */ /* 0x040fe40003f86270 */
[----:B------:R-:W-:Y:S01]  /*8e10*/  ISETP.GE.AND P3, PT, R172, R196, PT ;  /* 0x000000c4ac00720c */ /* 0x000fe20003f66270 */
[----:B------:R-:W-:-:S04]  /*8e20*/  VIADD R172, R176, 0xffffff11 ;  /* 0xffffff11b0ac7836 */ /* 0x000fc80000000000 */
[----:B------:R-:W-:Y:S01]  /*8e30*/  HMMA.16816.F32 R100, R180, R174, R100 ;  /* 0x000000aeb464723c */ /* 0x000fe20000001864 */
[----:B------:R-:W-:Y:S02]  /*8e40*/  ISETP.GE.AND P0, PT, R172, R199, PT ;  /* 0x000000c7ac00720c */ /* 0x000fe40003f06270 */
[----:B------:R-:W-:Y:S02]  /*8e50*/  FSEL R104, R104, -INF , !P6 ;  /* 0xff80000068687808 */ /* 0x000fe40007000000 */
[----:B------:R-:W-:Y:S02]  /*8e60*/  FSEL R106, R106, -INF , !P2 ;  /* 0xff8000006a6a7808 */ /* 0x000fe40005000000 */
[----:B------:R-:W-:Y:S01]  /*8e70*/  FSEL R109, R109, -INF , !P0 ;  /* 0xff8000006d6d7808 */ /* 0x000fe20004000000 */
[----:B------:R-:W-:Y:S01]  /*8e80*/  HMMA.16816.F32 R112, R188, R114, RZ ;  /* 0x00000072bc70723c */ /* 0x000fe200000018ff */
[C---:B------:R-:W-:Y:S02]  /*8e90*/  ISETP.GE.AND P6, PT, R172.reuse, R198, PT ;  /* 0x000000c6ac00720c */ /* 0x040fe40003fc6270 */
[----:B------:R-:W-:-:S02]  /*8ea0*/  ISETP.GE.AND P2, PT, R172, R197, PT ;  /* 0x000000c5ac00720c */ /* 0x000fc40003f46270 */
[-C--:B------:R-:W-:Y:S01]  /*8eb0*/  ISETP.GE.AND P0, PT, R172, R196.reuse, PT ;  /* 0x000000c4ac00720c */ /* 0x080fe20003f06270 */
[----:B------:R-:W-:Y:S01]  /*8ec0*/  VIADD R172, R176, 0xffffff09 ;  /* 0xffffff09b0ac7836 */ /* 0x000fe20000000000 */
[----:B------:R-:W-:Y:S01]  /*8ed0*/  FSEL R105, R105, -INF , !P2 ;  /* 0xff80000069697808 */ /* 0x000fe20005000000 */
[----:B------:R-:W-:Y:S01]  /*8ee0*/  HMMA.16816.F32 R84, R4, R82, RZ ;  /* 0x000000520454723c */ /* 0x000fe200000018ff */
[----:B------:R-:W-:Y:S02]  /*8ef0*/  FSEL R107, R107, -INF , !P0 ;  /* 0xff8000006b6b7808 */ /* 0x000fe40004000000 */
[----:B------:R-:W-:Y:S02]  /*8f00*/  ISETP.GE.AND P2, PT, R172, R196, PT ;  /* 0x000000c4ac00720c */ /* 0x000fe40003f46270 */
[----:B------:R-:W-:Y:S02]  /*8f10*/  FSEL R231, R116, -INF , !P4 ;  /* 0xff80000074e77808 */ /* 0x000fe40006000000 */
[----:B------:R-:W-:Y:S01]  /*8f20*/  FSEL R111, R111, -INF , !P6 ;  /* 0xff8000006f6f7808 */ /* 0x000fe20007000000 */
[----:B------:R-:W-:Y:S01]  /*8f30*/  HMMA.16816.F32 R92, R184, R128, R92 ;  /* 0x00000080b85c723c */ /* 0x000fe2000000185c */
[----:B------:R-:W-:-:S02]  /*8f40*/  ISETP.GE.AND P6, PT, R172, R197, PT ;  /* 0x000000c5ac00720c */ /* 0x000fc40003fc6270 */
[----:B------:R-:W-:Y:S02]  /*8f50*/  FSEL R230, R119, -INF , !P2 ;  /* 0xff80000077e67808 */ /* 0x000fe40005000000 */
[----:B------:R-:W-:Y:S02]  /*8f60*/  FSEL R219, R118, -INF , !P3 ;  /* 0xff80000076db7808 */ /* 0x000fe40005800000 */
[----:B------:R-:W-:Y:S01]  /*8f70*/  ISETP.GE.AND P4, PT, R172, R199, PT ;  /* 0x000000c7ac00720c */ /* 0x000fe20003f86270 */
[----:B------:R-:W-:Y:S01]  /*8f80*/  HMMA.16816.F32 R88, R180, R128, R88 ;  /* 0x00000080b458723c */ /* 0x000fe20000001858 */
[----:B------:R-:W-:Y:S01]  /*8f90*/  VIADD R128, R176, 0xffffff18 ;  /* 0xffffff18b0807836 */ /* 0x000fe20000000000 */
[----:B------:R-:W-:Y:S01]  /*8fa0*/  ISETP.GE.AND P3, PT, R172, R198, PT ;  /* 0x000000c6ac00720c */ /* 0x000fe20003f66270 */
[C---:B------:R-:W-:Y:S02]  /*8fb0*/  VIADD R129, R176.reuse, 0xffffff19 ;  /* 0xffffff19b0817836 */ /* 0x040fe40000000000 */
[----:B------:R-:W-:Y:S01]  /*8fc0*/  VIADD R172, R176, 0xffffff21 ;  /* 0xffffff21b0ac7836 */ /* 0x000fe20000000000 */
[----:B------:R-:W-:-:S02]  /*8fd0*/  ISETP.GE.AND P0, PT, R128, R197, PT ;  /* 0x000000c58000720c */ /* 0x000fc40003f06270 */
[----:B--2---:R-:W-:Y:S01]  /*8fe0*/  HMMA.16816.F32 R76, R188, R64, RZ ;  /* 0x00000040bc4c723c */ /* 0x004fe200000018ff */
[-C--:B------:R-:W-:Y:S02]  /*8ff0*/  ISETP.GE.AND P2, PT, R128, R196.reuse, PT ;  /* 0x000000c48000720c */ /* 0x080fe40003f46270 */
[----:B------:R-:W-:Y:S01]  /*9000*/  FSEL R116, R100, -INF , !P0 ;  /* 0xff80000064747808 */ /* 0x000fe20004000000 */
[----:B------:R-:W-:Y:S01]  /*9010*/  VIADD R100, R176, 0xffffff20 ;  /* 0xffffff20b0647836 */ /* 0x000fe20000000000 */
[----:B------:R-:W-:-:S03]  /*9020*/  ISETP.GE.AND P0, PT, R129, R196, PT ;  /* 0x000000c48100720c */ /* 0x000fc60003f06270 */
[----:B------:R-:W-:Y:S01]  /*9030*/  HMMA.16816.F32 R112, R184, R178, R112 ;  /* 0x000000b2b870723c */ /* 0x000fe20000001870 */
[----:B------:R-:W-:Y:S02]  /*9040*/  FSEL R178, R117, -INF , !P6 ;  /* 0xff80000075b27808 */ /* 0x000fe40007000000 */
[----:B------:R-:W-:Y:S02]  /*9050*/  FSEL R119, R103, -INF , !P0 ;  /* 0xff80000067777808 */ /* 0x000fe40004000000 */
[----:B------:R-:W-:Y:S02]  /*9060*/  ISETP.GE.AND P6, PT, R129, R197, PT ;  /* 0x000000c58100720c */ /* 0x000fe40003fc6270 */
[----:B------:R-:W-:Y:S01]  /*9070*/  FSEL R117, R102, -INF , !P2 ;  /* 0xff80000066757808 */ /* 0x000fe20005000000 */
[----:B------:R-:W-:Y:S01]  /*9080*/  HMMA.16816.F32 R84, R180, R130, R84 ;  /* 0x00000082b454723c */ /* 0x000fe20000001854 */
[C---:B------:R-:W-:Y:S02]  /*9090*/  ISETP.GE.AND P0, PT, R100.reuse, R199, PT ;  /* 0x000000c76400720c */ /* 0x040fe40003f06270 */
[----:B------:R-:W-:-:S02]  /*90a0*/  ISETP.GE.AND P2, PT, R100, R198, PT ;  /* 0x000000c66400720c */ /* 0x000fc40003f46270 */
[----:B------:R-:W-:Y:S02]  /*90b0*/  FSEL R118, R101, -INF , !P6 ;  /* 0xff80000065767808 */ /* 0x000fe40007000000 */
[----:B------:R-:W-:Y:S01]  /*90c0*/  FSEL R92, R92, -INF , !P0 ;  /* 0xff8000005c5c7808 */ /* 0x000fe20004000000 */
[----:B------:R-:W-:Y:S01]  /*90d0*/  HMMA.16816.F32 R72, R4, R64, RZ ;  /* 0x000000400448723c */ /* 0x000fe200000018ff */
[C---:B------:R-:W-:Y:S02]  /*90e0*/  ISETP.GE.AND P6, PT, R100.reuse, R197, PT ;  /* 0x000000c56400720c */ /* 0x040fe40003fc6270 */
[----:B------:R-:W-:Y:S02]  /*90f0*/  ISETP.GE.AND P0, PT, R100, R196, PT ;  /* 0x000000c46400720c */ /* 0x000fe40003f06270 */
[----:B------:R-:W-:Y:S01]  /*9100*/  FSEL R94, R94, -INF , !P2 ;  /* 0xff8000005e5e7808 */ /* 0x000fe20005000000 */
[----:B------:R-:W2:Y:S01]  /*9110*/  LDSM.16.M88.4 R100, [R171+0x3000] ;  /* 0x00300000ab64783b */ /* 0x000ea20000000200 */
[----:B------:R-:W-:Y:S01]  /*9120*/  ISETP.GE.AND P2, PT, R172, R199, PT ;  /* 0x000000c7ac00720c */ /* 0x000fe20003f46270 */
[----:B------:R-:W-:Y:S01]  /*9130*/  HMMA.16816.F32 R96, R188, R98, RZ ;  /* 0x00000062bc60723c */ /* 0x000fe200000018ff */
[----:B------:R-:W-:-:S02]  /*9140*/  FSEL R88, R88, -INF , !P6 ;  /* 0xff80000058587808 */ /* 0x000fc40007000000 */
[----:B------:R-:W-:Y:S02]  /*9150*/  FSEL R90, R90, -INF , !P0 ;  /* 0xff8000005a5a7808 */ /* 0x000fe40004000000 */
[----:B------:R-:W-:Y:S02]  /*9160*/  FSEL R93, R93, -INF , !P2 ;  /* 0xff8000005d5d7808 */ /* 0x000fe40005000000 */
[C---:B------:R-:W-:Y:S01]  /*9170*/  ISETP.GE.AND P6, PT, R172.reuse, R198, PT ;  /* 0x000000c6ac00720c */ /* 0x040fe20003fc6270 */
[----:B-1----:R-:W-:Y:S01]  /*9180*/  HMMA.16816.F32 R76, R184, R120, R76 ;  /* 0x00000078b84c723c */ /* 0x002fe2000000184c */
[C---:B------:R-:W-:Y:S02]  /*9190*/  ISETP.GE.AND P0, PT, R172.reuse, R197, PT ;  /* 0x000000c5ac00720c */ /* 0x040fe40003f06270 */
[----:B------:R-:W-:Y:S01]  /*91a0*/  ISETP.GE.AND P2, PT, R172, R196, PT ;  /* 0x000000c4ac00720c */ /* 0x000fe20003f46270 */
[----:B------:R-:W-:Y:S01]  /*91b0*/  VIADD R172, R176, 0xffffff28 ;  /* 0xffffff28b0ac7836 */ /* 0x000fe20000000000 */
[----:B------:R-:W-:-:S02]  /*91c0*/  FSEL R95, R95, -INF , !P6 ;  /* 0xff8000005f5f7808 */ /* 0x000fc40007000000 */
[----:B------:R-:W-:Y:S01]  /*91d0*/  FSEL R89, R89, -INF , !P0 ;  /* 0xff80000059597808 */ /* 0x000fe20004000000 */
[----:B------:R-:W-:Y:S01]  /*91e0*/  HMMA.16816.F32 R68, R4, R66, RZ ;  /* 0x000000420444723c */ /* 0x000fe200000018ff */
[C---:B------:R-:W-:Y:S02]  /*91f0*/  ISETP.GE.AND P6, PT, R128.reuse, R199, PT ;  /* 0x000000c78000720c */ /* 0x040fe40003fc6270 */
[----:B------:R-:W-:Y:S01]  /*9200*/  ISETP.GE.AND P0, PT, R128, R198, PT ;  /* 0x000000c68000720c */ /* 0x000fe20003f06270 */
[----:B------:R-:W-:Y:S01]  /*9210*/  VIADD R128, R176, 0xffffff29 ;  /* 0xffffff29b0807836 */ /* 0x000fe20000000000 */
[----:B------:R-:W-:Y:S02]  /*9220*/  FSEL R221, R112, -INF , !P5 ;  /* 0xff80000070dd7808 */ /* 0x000fe40006800000 */
[----:B------:R-:W-:Y:S01]  /*9230*/  FSEL R220, R114, -INF , !P1 ;  /* 0xff80000072dc7808 */ /* 0x000fe20004800000 */
[----:B------:R-:W-:Y:S01]  /*9240*/  HMMA.16816.F32 R72, R180, R120, R72 ;  /* 0x00000078b448723c */ /* 0x000fe20000001848 */
[----:B------:R-:W-:-:S02]  /*9250*/  ISETP.GE.AND P5, PT, R172, R197, PT ;  /* 0x000000c5ac00720c */ /* 0x000fc40003fa6270 */
[-C--:B------:R-:W-:Y:S02]  /*9260*/  ISETP.GE.AND P1, PT, R172, R196.reuse, PT ;  /* 0x000000c4ac00720c */ /* 0x080fe40003f26270 */
[----:B------:R-:W-:Y:S01]  /*9270*/  FSEL R112, R84, -INF , !P5 ;  /* 0xff80000054707808 */ /* 0x000fe20006800000 */
[----:B------:R-:W-:Y:S01]  /*9280*/  VIADD R84, R176, 0xffffff30 ;  /* 0xffffff30b0547836 */ /* 0x000fe20000000000 */
        /* <DEDUP_REMOVED lines=8> */
[----:B------:R-:W-:Y:S01]  /*9310*/  FSEL R225, R113, -INF , !P4 ;  /* 0xff80000071e17808 */ /* 0x000fe20006000000 */
[----:B------:R-:W-:Y:S01]  /*9320*/  VIADD R113, R176, 0xffffff31 ;  /* 0xffffff31b0717836 */ /* 0x000fe20000000000 */
[----:B------:R-:W-:Y:S02]  /*9330*/  FSEL R224, R115, -INF , !P3 ;  /* 0xff80000073e07808 */ /* 0x000fe40005800000 */
[----:B------:R-:W-:Y:S01]  /*9340*/  FSEL R76, R76, -INF , !P1 ;  /* 0xff8000004c4c7808 */ /* 0x000fe20004800000 */
[----:B------:R-:W-:Y:S01]  /*9350*/  HMMA.16816.F32 R96, R184, R174, R96 ;  /* 0x000000aeb860723c */ /* 0x000fe20000001860 */
[----:B------:R-:W-:Y:S01]  /*9360*/  FSEL R120, R85, -INF , !P2 ;  /* 0xff80000055787808 */ /* 0x000fe20005000000 */
[----:B------:R-:W-:Y:S01]  /*9370*/  VIADD R174, R176, 0xffffff39 ;  /* 0xffffff39b0ae7836 */ /* 0x000fe20000000000 */
[----:B------:R-:W-:-:S02]  /*9380*/  ISETP.GE.AND P4, PT, R84, R198, PT ;  /* 0x000000c65400720c */ /* 0x000fc40003f86270 */
[C---:B------:R-:W-:Y:S02]  /*9390*/  ISETP.GE.AND P3, PT, R84.reuse, R197, PT ;  /* 0x000000c55400720c */ /* 0x040fe40003f66270 */
[----:B------:R-:W-:Y:S01]  /*93a0*/  ISETP.GE.AND P1, PT, R84, R196, PT ;  /* 0x000000c45400720c */ /* 0x000fe20003f26270 */
[----:B------:R-:W-:Y:S01]  /*93b0*/  HMMA.16816.F32 R68, R180, R122, R68 ;  /* 0x0000007ab444723c */ /* 0x000fe20000001844 */
[----:B------:R-:W1:Y:S01]  /*93c0*/  LDSM.16.M88.4 R84, [R171+0x3400] ;  /* 0x00340000ab54783b */ /* 0x000e620000000200 */
[----:B------:R-:W-:Y:S02]  /*93d0*/  FSEL R78, R78, -INF , !P4 ;  /* 0xff8000004e4e7808 */ /* 0x000fe40006000000 */
[-C--:B------:R-:W-:Y:S02]  /*93e0*/  ISETP.GE.AND P4, PT, R113, R199.reuse, PT ;  /* 0x000000c77100720c */ /* 0x080fe40003f86270 */
[C---:B------:R-:W-:Y:S02]  /*93f0*/  ISETP.GE.AND P5, PT, R129.reuse, R199, PT ;  /* 0x000000c78100720c */ /* 0x040fe40003fa6270 */
[----:B------:R-:W-:Y:S01]  /*9400*/  HMMA.16816.F32 R80, R188, R82, RZ ;  /* 0x00000052bc50723c */ /* 0x000fe200000018ff */
[----:B------:R-:W-:Y:S01]  /*9410*/  ISETP.GE.AND P2, PT, R129, R198, PT ;  /* 0x000000c68100720c */ /* 0x000fe20003f46270 */
[----:B------:R-:W-:Y:S01]  /*9420*/  VIADD R129, R176, 0xffffff38 ;  /* 0xffffff38b0817836 */ /* 0x000fe20000000000 */
[----:B------:R-:W-:-:S02]  /*9430*/  FSEL R72, R72, -INF , !P3 ;  /* 0xff80000048487808 */ /* 0x000fc40005800000 */
[----:B------:R-:W-:Y:S02]  /*9440*/  FSEL R74, R74, -INF , !P1 ;  /* 0xff8000004a4a7808 */ /* 0x000fe40004800000 */
[----:B------:R-:W-:Y:S01]  /*9450*/  FSEL R77, R77, -INF , !P4 ;  /* 0xff8000004d4d7808 */ /* 0x000fe20006000000 */
[----:B------:R-:W-:Y:S01]  /*9460*/  HMMA.16816.F32 R52, R4, R50, RZ ;  /* 0x000000320434723c */ /* 0x000fe200000018ff */
[C---:B------:R-:W-:Y:S02]  /*9470*/  ISETP.GE.AND P3, PT, R113.reuse, R198, PT ;  /* 0x000000c67100720c */ /* 0x040fe40003f66270 */
[C---:B------:R-:W-:Y:S02]  /*9480*/  ISETP.GE.AND P1, PT, R113.reuse, R197, PT ;  /* 0x000000c57100720c */ /* 0x040fe40003f26270 */
[----:B------:R-:W-:Y:S02]  /*9490*/  ISETP.GE.AND P4, PT, R113, R196, PT ;  /* 0x000000c47100720c */ /* 0x000fe40003f86270 */
[----:B------:R-:W-:Y:S01]  /*94a0*/  FSEL R113, R96, -INF , !P6 ;  /* 0xff80000060717808 */ /* 0x000fe20007000000 */
[----:B--2---:R-:W-:Y:S01]  /*94b0*/  HMMA.16816.F32 R60, R184, R100, R60 ;  /* 0x00000064b83c723c */ /* 0x004fe2000000183c */
[----:B------:R-:W-:-:S02]  /*94c0*/  FSEL R115, R98, -INF , !P0 ;  /* 0xff80000062737808 */ /* 0x000fc40004000000 */
[C---:B------:R-:W-:Y:S02]  /*94d0*/  ISETP.GE.AND P6, PT, R129.reuse, R197, PT ;  /* 0x000000c58100720c */ /* 0x040fe40003fc6270 */
[-C--:B------:R-:W-:Y:S02]  /*94e0*/  ISETP.GE.AND P0, PT, R129, R196.reuse, PT ;  /* 0x000000c48100720c */ /* 0x080fe40003f06270 */
[----:B------:R-:W-:Y:S01]  /*94f0*/  FSEL R96, R68, -INF , !P6 ;  /* 0xff80000044607808 */ /* 0x000fe20007000000 */
[----:B------:R-:W-:Y:S01]  /*9500*/  HMMA.16816.F32 R56, R180, R100, R56 ;  /* 0x00000064b438723c */ /* 0x000fe20000001838 */
[----:B------:R-:W-:Y:S01]  /*9510*/  FSEL R98, R70, -INF , !P0 ;  /* 0xff80000046627808 */ /* 0x000fe20004000000 */
[----:B------:R-:W-:Y:S01]  /*9520*/  VIADD R68, R176, 0xffffff40 ;  /* 0xffffff40b0447836 */ /* 0x000fe20000000000 */
[----:B------:R-:W-:Y:S02]  /*9530*/  ISETP.GE.AND P0, PT, R174, R196, PT ;  /* 0x000000c4ae00720c */ /* 0x000fe40003f06270 */
[----:B------:R-:W-:-:S02]  /*9540*/  FSEL R79, R79, -INF , !P3 ;  /* 0xff8000004f4f7808 */ /* 0x000fc40005800000 */
[----:B------:R-:W-:Y:S01]  /*9550*/  FSEL R73, R73, -INF , !P1 ;  /* 0xff80000049497808 */ /* 0x000fe20004800000 */
[----:B------:R-:W-:Y:S01]  /*9560*/  HMMA.16816.F32 R44, R188, R32, RZ ;  /* 0x00000020bc2c723c */ /* 0x000fe200000018ff */
[CC--:B------:R-:W-:Y:S02]  /*9570*/  ISETP.GE.AND P3, PT, R172.reuse, R199.reuse, PT ;  /* 0x000000c7ac00720c */ /* 0x0c0fe40003f66270 */
[-C--:B------:R-:W-:Y:S02]  /*9580*/  ISETP.GE.AND P1, PT, R172, R198.reuse, PT ;  /* 0x000000c6ac00720c */ /* 0x080fe40003f26270 */
[----:B------:R-:W-:Y:S02]  /*9590*/  FSEL R101, R71, -INF , !P0 ;  /* 0xff80000047657808 */ /* 0x000fe40004000000 */
[----:B------:R-:W-:Y:S01]  /*95a0*/  FSEL R172, R97, -INF , !P5 ;  /* 0xff80000061ac7808 */ /* 0x000fe20006800000 */
[----:B------:R-:W-:Y:S01]  /*95b0*/  HMMA.16816.F32 R80, R184, R130, R80 ;  /* 0x00000082b850723c */ /* 0x000fe20000001850 */
[----:B------:R-:W-:Y:S01]  /*95c0*/  FSEL R173, R99, -INF , !P2 ;  /* 0xff80000063ad7808 */ /* 0x000fe20005000000 */
[----:B------:R-:W-:Y:S01]  /*95d0*/  VIADD R97, R176, 0xffffff41 ;  /* 0xffffff41b0617836 */ /* 0x000fe20000000000 */
[----:B------:R-:W-:Y:S01]  /*95e0*/  ISETP.GE.AND P0, PT, R68, R199, PT ;  /* 0x000000c74400720c */ /* 0x000fe20003f06270 */
[----:B------:R-:W-:Y:S01]  /*95f0*/  VIADD R99, R176, 0xffffff49 ;  /* 0xffffff49b0637836 */ /* 0x000fe20000000000 */
[----:B------:R-:W-:-:S02]  /*9600*/  ISETP.GE.AND P2, PT, R68, R198, PT ;  /* 0x000000c64400720c */ /* 0x000fc40003f46270 */
[----:B------:R-:W-:Y:S01]  /*9610*/  FSEL R60, R60, -INF , !P0 ;  /* 0xff8000003c3c7808 */ /* 0x000fe20004000000 */
[----:B------:R-:W-:Y:S01]  /*9620*/  HMMA.16816.F32 R52, R180, R102, R52 ;  /* 0x00000066b434723c */ /* 0x000fe20000001834 */
[C---:B------:R-:W-:Y:S02]  /*9630*/  ISETP.GE.AND P5, PT, R68.reuse, R197, PT ;  /* 0x000000c54400720c */ /* 0x040fe40003fa6270 */
[----:B------:R-:W-:Y:S02]  /*9640*/  ISETP.GE.AND P0, PT, R68, R196, PT ;  /* 0x000000c44400720c */ /* 0x000fe40003f06270 */
[----:B------:R-:W-:Y:S02]  /*9650*/  FSEL R62, R62, -INF , !P2 ;  /* 0xff8000003e3e7808 */ /* 0x000fe40005000000 */
[----:B------:R-:W-:Y:S01]  /*9660*/  ISETP.GE.AND P2, PT, R97, R199, PT ;  /* 0x000000c76100720c */ /* 0x000fe20003f46270 */
[----:B------:R-:W-:Y:S01]  /*9670*/  HMMA.16816.F32 R40, R4, R32, RZ ;  /* 0x000000200428723c */ /* 0x000fe200000018ff */
[----:B------:R-:W-:-:S02]  /*9680*/  FSEL R56, R56, -INF , !P5 ;  /* 0xff80000038387808 */ /* 0x000fc40006800000 */
[----:B------:R-:W-:Y:S02]  /*9690*/  FSEL R58, R58, -INF , !P0 ;  /* 0xff8000003a3a7808 */ /* 0x000fe40004000000 */
[C---:B------:R-:W-:Y:S02]  /*96a0*/  ISETP.GE.AND P5, PT, R97.reuse, R198, PT ;  /* 0x000000c66100720c */ /* 0x040fe40003fa6270 */
[----:B------:R-:W-:Y:S01]  /*96b0*/  ISETP.GE.AND P0, PT, R97, R197, PT ;  /* 0x000000c56100720c */ /* 0x000fe20003f06270 */
[----:B-1----:R-:W-:Y:S01]  /*96c0*/  HMMA.16816.F32 R44, R184, R84, R44 ;  /* 0x00000054b82c723c */ /* 0x002fe2000000182c */
[----:B------:R-:W-:Y:S02]  /*96d0*/  FSEL R61, R61, -INF , !P2 ;  /* 0xff8000003d3d7808 */ /* 0x000fe40005000000 */
[----:B------:R-:W-:Y:S01]  /*96e0*/  ISETP.GE.AND P2, PT, R97, R196, PT ;  /* 0x000000c46100720c */ /* 0x000fe20003f46270 */
[----:B------:R-:W-:Y:S01]  /*96f0*/  VIADD R97, R176, 0xffffff48 ;  /* 0xffffff48b0617836 */ /* 0x000fe20000000000 */
[----:B------:R-:W-:-:S02]  /*9700*/  FSEL R75, R75, -INF , !P4 ;  /* 0xff8000004b4b7808 */ /* 0x000fc40006000000 */
[----:B------:R-:W-:Y:S01]  /*9710*/  ISETP.GE.AND P4, PT, R174, R197, PT ;  /* 0x000000c5ae00720c */ /* 0x000fe20003f86270 */
[----:B------:R-:W-:Y:S01]  /*9720*/  HMMA.16816.F32 R64, R188, R66, RZ ;  /* 0x00000042bc40723c */ /* 0x000fe200000018ff */
[----:B------:R-:W-:Y:S02]  /*9730*/  FSEL R63, R63, -INF , !P5 ;  /* 0xff8000003f3f7808 */ /* 0x000fe40006800000 */
[----:B------:R-:W-:Y:S02]  /*9740*/  FSEL R57, R57, -INF , !P0 ;  /* 0xff80000039397808 */ /* 0x000fe40004000000 */
[C---:B------:R-:W-:Y:S02]  /*9750*/  ISETP.GE.AND P5, PT, R129.reuse, R199, PT ;  /* 0x000000c78100720c */ /* 0x040fe40003fa6270 */
[----:B------:R-:W-:Y:S01]  /*9760*/  ISETP.GE.AND P0, PT, R129, R198, PT ;  /* 0x000000c68100720c */ /* 0x000fe20003f06270 */
[----:B------:R-:W-:Y:S01]  /*9770*/  HMMA.16816.F32 R40, R180, R84, R40 ;  /* 0x00000054b428723c */ /* 0x000fe20000001828 */
[----:B------:R-:W-:-:S02]  /*9780*/  FSEL R59, R59, -INF , !P2 ;  /* 0xff8000003b3b7808 */ /* 0x000fc40005000000 */
[----:B------:R-:W-:Y:S02]  /*9790*/  FSEL R129, R80, -INF , !P3 ;  /* 0xff80000050817808 */ /* 0x000fe40005800000 */
[----:B------:R-:W-:Y:S02]  /*97a0*/  FSEL R100, R69, -INF , !P4 ;  /* 0xff80000045647808 */ /* 0x000fe40006000000 */
[C---:B------:R-:W-:Y:S01]  /*97b0*/  ISETP.GE.AND P3, PT, R97.reuse, R197, PT ;  /* 0x000000c56100720c */ /* 0x040fe20003f66270 */
[----:B------:R-:W1:Y:S01]  /*97c0*/  LDSM.16.M88.4 R68, [R171+0x3800] ;  /* 0x00380000ab44783b */ /* 0x000e620000000200 */
[----:B------:R-:W-:Y:S01]  /*97d0*/  ISETP.GE.AND P2, PT, R97, R196, PT ;  /* 0x000000c46100720c */ /* 0x000fe20003f46270 */
[----:B------:R-:W-:Y:S01]  /*97e0*/  HMMA.16816.F32 R36, R4, R34, RZ ;  /* 0x000000220424723c */ /* 0x000fe200000018ff */
[C---:B------:R-:W-:Y:S02]  /*97f0*/  ISETP.GE.AND P6, PT, R128.reuse, R199, PT ;  /* 0x000000c78000720c */ /* 0x040fe40003fc6270 */
[----:B------:R-:W-:-:S02]  /*9800*/  ISETP.GE.AND P4, PT, R128, R198, PT ;  /* 0x000000c68000720c */ /* 0x000fc40003f86270 */
[----:B------:R-:W-:Y:S02]  /*9810*/  FSEL R128, R82, -INF , !P1 ;  /* 0xff80000052807808 */ /* 0x000fe40004800000 */
[----:B------:R-:W-:Y:S01]  /*9820*/  FSEL R80, R52, -INF , !P3 ;  /* 0xff80000034507808 */ /* 0x000fe20005800000 */
[----:B------:R-:W-:Y:S01]  /*9830*/  VIADD R52, R176, 0xffffff50 ;  /* 0xffffff50b0347836 */ /* 0x000fe20000000000 */
[----:B------:R-:W-:Y:S01]  /*9840*/  FSEL R82, R54, -INF , !P2 ;  /* 0xff80000036527808 */ /* 0x000fe20005000000 */
[----:B------:R-:W-:Y:S01]  /*9850*/  HMMA.16816.F32 R28, R188, R16, RZ ;  /* 0x00000010bc1c723c */ /* 0x000fe200000018ff */
[C---:B------:R-:W-:Y:S02]  /*9860*/  ISETP.GE.AND P2, PT, R99.reuse, R196, PT ;  /* 0x000000c46300720c */ /* 0x040fe40003f46270 */
[----:B------:R-:W-:Y:S02]  /*9870*/  ISETP.GE.AND P1, PT, R99, R197, PT ;  /* 0x000000c56300720c */ /* 0x000fe40003f26270 */
[----:B------:R-:W-:-:S02]  /*9880*/  FSEL R85, R55, -INF , !P2 ;  /* 0xff80000037557808 */ /* 0x000fc40005000000 */
[----:B------:R-:W-:Y:S01]  /*9890*/  ISETP.GE.AND P2, PT, R52, R199, PT ;  /* 0x000000c73400720c */ /* 0x000fe20003f46270 */
[----:B------:R-:W-:Y:S01]  /*98a0*/  HMMA.16816.F32 R24, R4, R16, RZ ;  /* 0x000000100418723c */ /* 0x000fe200000018ff */
[----:B------:R-:W-:Y:S01]  /*98b0*/  FSEL R193, R81, -INF , !P6 ;  /* 0xff80000051c17808 */ /* 0x000fe20007000000 */
[----:B------:R-:W-:Y:S01]  /*98c0*/  VIADD R81, R176, 0xffffff51 ;  /* 0xffffff51b0517836 */ /* 0x000fe20000000000 */
[----:B------:R-:W-:Y:S02]  /*98d0*/  FSEL R192, R83, -INF , !P4 ;  /* 0xff80000053c07808 */ /* 0x000fe40006000000 */
[----:B------:R-:W-:Y:S02]  /*98e0*/  FSEL R44, R44, -INF , !P2 ;  /* 0xff8000002c2c7808 */ /* 0x000fe40005000000 */
[----:B------:R-:W-:Y:S01]  /*98f0*/  FSEL R84, R53, -INF , !P1 ;  /* 0xff80000035547808 */ /* 0x000fe20004800000 */
[----:B------:R-:W-:Y:S01]  /*9900*/  HMMA.16816.F32 R64, R184, R122, R64 ;  /* 0x0000007ab840723c */ /* 0x000fe20000001840 */
[----:B------:R-:W-:-:S02]  /*9910*/  ISETP.GE.AND P4, PT, R52, R198, PT ;  /* 0x000000c63400720c */ /* 0x000fc40003f86270 */
[C---:B------:R-:W-:Y:S02]  /*9920*/  ISETP.GE.AND P6, PT, R52.reuse, R197, PT ;  /* 0x000000c53400720c */ /* 0x040fe40003fc6270 */
[----:B------:R-:W-:Y:S02]  /*9930*/  ISETP.GE.AND P2, PT, R52, R196, PT ;  /* 0x000000c43400720c */ /* 0x000fe40003f46270 */
[----:B------:R-:W2:Y:S01]  /*9940*/  LDSM.16.M88.4 R52, [R171+0x3c00] ;  /* 0x003c0000ab34783b */ /* 0x000ea20000000200 */
[----:B------:R-:W-:Y:S01]  /*9950*/  HMMA.16816.F32 R48, R188, R50, RZ ;  /* 0x00000032bc30723c */ /* 0x000fe200000018ff */
[----:B------:R-:W-:Y:S01]  /*9960*/  FSEL R46, R46, -INF , !P4 ;  /* 0xff8000002e2e7808 */ /* 0x000fe20006000000 */
[----:B------:R-:W-:-:S04]  /*9970*/  DEPBAR.LE SB0, 0x0 ;  /* 0x000080000000791a */ /* 0x000fc80000000000 */
[----:B------:R-:W-:Y:S02]  /*9980*/  FSEL R40, R40, -INF , !P6 ;  /* 0xff80000028287808 */ /* 0x000fe40007000000 */
[----:B------:R-:W-:Y:S01]  /*9990*/  HMMA.16816.F32 R36, R180, R86, R36 ;  /* 0x00000056b424723c */ /* 0x000fe20000001824 */
[----:B------:R-:W-:Y:S02]  /*99a0*/  FSEL R42, R42, -INF , !P2 ;  /* 0xff8000002a2a7808 */ /* 0x000fe40005000000 */
[C---:B------:R-:W-:Y:S02]  /*99b0*/  ISETP.GE.AND P4, PT, R81.reuse, R199, PT ;  /* 0x000000c75100720c */ /* 0x040fe40003f86270 */
[C---:B------:R-:W-:Y:S02]  /*99c0*/  ISETP.GE.AND P6, PT, R81.reuse, R198, PT ;  /* 0x000000c65100720c */ /* 0x040fe40003fc6270 */
[----:B------:R-:W-:Y:S01]  /*99d0*/  ISETP.GE.AND P2, PT, R81, R197, PT ;  /* 0x000000c55100720c */ /* 0x000fe20003f46270 */
[----:B-1----:R-:W-:Y:S01]  /*99e0*/  HMMA.16816.F32 R28, R184, R68, R28 ;  /* 0x00000044b81c723c */ /* 0x002fe2000000181c */
[----:B------:R-:W-:-:S02]  /*99f0*/  ISETP.GE.AND P3, PT, R174, R199, PT ;  /* 0x000000c7ae00720c */ /* 0x000fc40003f66270 */
[----:B------:R-:W-:Y:S02]  /*9a00*/  FSEL R45, R45, -INF , !P4 ;  /* 0xff8000002d2d7808 */ /* 0x000fe40006000000 */
[----:B------:R-:W-:Y:S02]  /*9a10*/  FSEL R47, R47, -INF , !P6 ;  /* 0xff8000002f2f7808 */ /* 0x000fe40007000000 */
[----:B------:R-:W-:Y:S01]  /*9a20*/  FSEL R41, R41, -INF , !P2 ;  /* 0xff80000029297808 */ /* 0x000fe20005000000 */
[----:B------:R-:W-:Y:S01]  /*9a30*/  HMMA.16816.F32 R32, R188, R34, RZ ;  /* 0x00000022bc20723c */ /* 0x000fe200000018ff */
[----:B------:R-:W-:Y:S01]  /*9a40*/  ISETP.GE.AND P4, PT, R81, R196, PT ;  /* 0x000000c45100720c */ /* 0x000fe20003f86270 */
[----:B------:R-:W-:Y:S01]  /*9a50*/  VIADD R81, R176, 0xffffff59 ;  /* 0xffffff59b0517836 */ /* 0x000fe20000000000 */
[C---:B------:R-:W-:Y:S02]  /*9a60*/  ISETP.GE.AND P6, PT, R97.reuse, R199, PT ;  /* 0x000000c76100720c */ /* 0x040fe40003fc6270 */
[----:B------:R-:W-:-:S02]  /*9a70*/  ISETP.GE.AND P2, PT, R97, R198, PT ;  /* 0x000000c66100720c */ /* 0x000fc40003f46270 */
[----:B------:R-:W-:Y:S01]  /*9a80*/  FSEL R66, R66, -INF , !P0 ;  /* 0xff80000042427808 */ /* 0x000fe20004000000 */
[----:B------:R-:W-:Y:S01]  /*9a90*/  HMMA.16816.F32 R24, R180, R68, R24 ;  /* 0x00000044b418723c */ /* 0x000fe20000001818 */
[----:B------:R-:W-:Y:S01]  /*9aa0*/  VIADD R68, R176, 0xffffff58 ;  /* 0xffffff58b0447836 */ /* 0x000fe20000000000 */
[----:B------:R-:W-:Y:S01]  /*9ab0*/  ISETP.GE.AND P1, PT, R174, R198, PT ;  /* 0x000000c6ae00720c */ /* 0x000fe20003f26270 */
[----:B------:R-:W-:Y:S01]  /*9ac0*/  VIADD R69, R176, 0xffffff60 ;  /* 0xffffff60b0457836 */ /* 0x000fe20000000000 */
[----:B------:R-:W-:Y:S01]  /*9ad0*/  FSEL R97, R64, -INF , !P5 ;  /* 0xff80000040617808 */ /* 0x000fe20006800000 */
[----:B------:R-:W-:Y:S01]  /*9ae0*/  VIADD R64, R176, 0xffffff61 ;  /* 0xffffff61b0407836 */ /* 0x000fe20000000000 */
[----:B------:R-:W-:Y:S02]  /*9af0*/  ISETP.GE.AND P0, PT, R68, R196, PT ;  /* 0x000000c44400720c */ /* 0x000fe40003f06270 */
[----:B------:R-:W-:Y:S01]  /*9b00*/  HMMA.16816.F32 R20, R4, R18, RZ ;  /* 0x000000120414723c */ /* 0x000fe200000018ff */
[----:B------:R-:W-:-:S02]  /*9b10*/  FSEL R122, R65, -INF , !P3 ;  /* 0xff800000417a7808 */ /* 0x000fc40005800000 */
[----:B------:R-:W-:Y:S02]  /*9b20*/  ISETP.GE.AND P3, PT, R69, R198, PT ;  /* 0x000000c64500720c */ /* 0x000fe40003f66270 */
[----:B------:R-:W-:Y:S02]  /*9b30*/  FSEL R38, R38, -INF , !P0 ;  /* 0xff80000026267808 */ /* 0x000fe40004000000 */
[----:B------:R-:W-:Y:S01]  /*9b40*/  ISETP.GE.AND P0, PT, R81, R196, PT ;  /* 0x000000c45100720c */ /* 0x000fe20003f06270 */
[----:B--2---:R-:W-:Y:S01]  /*9b50*/  HMMA.16816.F32 R12, R184, R52, R12 ;  /* 0x00000034b80c723c */ /* 0x004fe2000000180c */
[----:B------:R-:W-:Y:S02]  /*9b60*/  FSEL R30, R30, -INF , !P3 ;  /* 0xff8000001e1e7808 */ /* 0x000fe40005800000 */
[----:B------:R-:W-:Y:S02]  /*9b70*/  ISETP.GE.AND P3, PT, R64, R199, PT ;  /* 0x000000c74000720c */ /* 0x000fe40003f66270 */
[----:B------:R-:W-:-:S02]  /*9b80*/  FSEL R39, R39, -INF , !P0 ;  /* 0xff80000027277808 */ /* 0x000fc40004000000 */
[----:B------:R-:W-:Y:S01]  /*9b90*/  ISETP.GE.AND P0, PT, R69, R197, PT ;  /* 0x000000c54500720c */ /* 0x000fe20003f06270 */
[----:B------:R-:W-:Y:S01]  /*9ba0*/  HMMA.16816.F32 R4, R4, R194, RZ ;  /* 0x000000c20404723c */ /* 0x000fe200000018ff */
[----:B------:R-:W-:Y:S02]  /*9bb0*/  FSEL R29, R29, -INF , !P3 ;  /* 0xff8000001d1d7808 */ /* 0x000fe40005800000 */
[----:B------:R-:W-:Y:S02]  /*9bc0*/  ISETP.GE.AND P3, PT, R64, R196, PT ;  /* 0x000000c44000720c */ /* 0x000fe40003f66270 */
[----:B------:R-:W-:Y:S02]  /*9bd0*/  FSEL R24, R24, -INF , !P0 ;  /* 0xff80000018187808 */ /* 0x000fe40004000000 */
[----:B------:R-:W-:Y:S01]  /*9be0*/  ISETP.GE.AND P0, PT, R64, R198, PT ;  /* 0x000000c64000720c */ /* 0x000fe20003f06270 */
[----:B------:R-:W-:Y:S01]  /*9bf0*/  HMMA.16816.F32 R48, R184, R102, R48 ;  /* 0x00000066b830723c */ /* 0x000fe20000001830 */
[----:B------:R-:W-:-:S02]  /*9c00*/  FSEL R103, R67, -INF , !P1 ;  /* 0xff80000043677808 */ /* 0x000fc40004800000 */
[----:B------:R-:W-:Y:S02]  /*9c10*/  ISETP.GE.AND P1, PT, R69, R199, PT ;  /* 0x000000c74500720c */ /* 0x000fe40003f26270 */
[----:B------:R-:W-:Y:S02]  /*9c20*/  FSEL R27, R27, -INF , !P3 ;  /* 0xff8000001b1b7808 */ /* 0x000fe40005800000 */
[----:B------:R-:W-:Y:S01]  /*9c30*/  FSEL R28, R28, -INF , !P1 ;  /* 0xff8000001c1c7808 */ /* 0x000fe20004800000 */
[----:B------:R-:W-:Y:S01]  /*9c40*/  HMMA.16816.F32 R8, R180, R52, R8 ;  /* 0x00000034b408723c */ /* 0x000fe20000001808 */
[----:B------:R-:W-:Y:S01]  /*9c50*/  ISETP.GE.AND P1, PT, R69, R196, PT ;  /* 0x000000c44500720c */ /* 0x000fe20003f26270 */
[----:B------:R-:W-:Y:S01]  /*9c60*/  VIADD R53, R176, 0xffffff70 ;  /* 0xffffff70b0357836 */ /* 0x000fe20000000000 */
[----:B------:R-:W-:Y:S02]  /*9c70*/  FSEL R31, R31, -INF , !P0 ;  /* 0xff8000001f1f7808 */ /* 0x000fe40004000000 */
[----:B------:R-:W-:-:S02]  /*9c80*/  FSEL R26, R26, -INF , !P1 ;  /* 0xff8000001a1a7808 */ /* 0x000fc40004800000 */
[----:B------:R-:W-:Y:S01]  /*9c90*/  ISETP.GE.AND P1, PT, R64, R197, PT ;  /* 0x000000c54000720c */ /* 0x000fe20003f26270 */
[----:B------:R-:W-:Y:S01]  /*9ca0*/  HMMA.16816.F32 R32, R184, R86, R32 ;  /* 0x00000056b820723c */ /* 0x000fe20000001820 */
[----:B------:R-:W-:Y:S02]  /*9cb0*/  ISETP.GE.AND P3, PT, R53, R199, PT ;  /* 0x000000c73500720c */ /* 0x000fe40003f66270 */
[----:B------:R-:W-:Y:S02]  /*9cc0*/  FSEL R25, R25, -INF , !P1 ;  /* 0xff80000019197808 */ /* 0x000fe40004800000 */
[C---:B------:R-:W-:Y:S02]  /*9cd0*/  ISETP.GE.AND P5, PT, R68.reuse, R197, PT ;  /* 0x000000c54400720c */ /* 0x040fe40003fa6270 */
[C---:B------:R-:W-:Y:S01]  /*9ce0*/  ISETP.GE.AND P0, PT, R68.reuse, R199, PT ;  /* 0x000000c74400720c */ /* 0x040fe20003f06270 */
[----:B------:R-:W-:Y:S01]  /*9cf0*/  HMMA.16816.F32 R20, R180, R70, R20 ;  /* 0x00000046b414723c */ /* 0x000fe20000001814 */
[----:B------:R-:W-:Y:S01]  /*9d00*/  ISETP.GE.AND P1, PT, R68, R198, PT ;  /* 0x000000c64400720c */ /* 0x000fe20003f26270 */
[----:B------:R-:W-:Y:S01]  /*9d10*/  VIADD R68, R176, 0xffffff71 ;  /* 0xffffff71b0447836 */ /* 0x000fe20000000000 */
[----:B------:R-:W-:-:S02]  /*9d20*/  FSEL R52, R12, -INF , !P3 ;  /* 0xff8000000c347808 */ /* 0x000fc40005800000 */
[----:B------:R-:W-:Y:S02]  /*9d30*/  FSEL R43, R43, -INF , !P4 ;  /* 0xff8000002b2b7808 */ /* 0x000fe40006000000 */
[----:B------:R-:W-:Y:S01]  /*9d40*/  FSEL R50, R50, -INF , !P2 ;  /* 0xff80000032327808 */ /* 0x000fe20005000000 */
[----:B------:R-:W-:Y:S01]  /*9d50*/  HMMA.16816.F32 R4, R180, R54, R4 ;  /* 0x00000036b404723c */ /* 0x000fe20000001804 */
[----:B------:R-:W-:Y:S02]  /*9d60*/  ISETP.GE.AND P3, PT, R53, R196, PT ;  /* 0x000000c43500720c */ /* 0x000fe40003f66270 */
[-C--:B------:R-:W-:Y:S02]  /*9d70*/  ISETP.GE.AND P4, PT, R81, R197.reuse, PT ;  /* 0x000000c55100720c */ /* 0x080fe40003f86270 */
[C---:B------:R-:W-:Y:S02]  /*9d80*/  ISETP.GE.AND P2, PT, R53.reuse, R198, PT ;  /* 0x000000c63500720c */ /* 0x040fe40003f46270 */
[----:B------:R-:W-:Y:S01]  /*9d90*/  FSEL R48, R48, -INF , !P6 ;  /* 0xff80000030307808 */ /* 0x000fe20007000000 */
[----:B------:R-:W-:Y:S01]  /*9da0*/  HMMA.16816.F32 R16, R188, R18, RZ ;  /* 0x00000012bc10723c */ /* 0x000fe200000018ff */
[----:B------:R-:W-:-:S02]  /*9db0*/  ISETP.GE.AND P6, PT, R53, R197, PT ;  /* 0x000000c53500720c */ /* 0x000fc40003fc6270 */
[----:B------:R-:W-:Y:S01]  /*9dc0*/  FSEL R65, R10, -INF , !P3 ;  /* 0xff8000000a417808 */ /* 0x000fe20005800000 */
[----:B------:R-:W-:Y:S01]  /*9dd0*/  VIADD R10, R176, 0xffffff68 ;  /* 0xffffff68b00a7836 */ /* 0x000fe20000000000 */
[----:B------:R-:W-:Y:S02]  /*9de0*/  FSEL R37, R37, -INF , !P4 ;  /* 0xff80000025257808 */ /* 0x000fe40006000000 */
[----:B------:R-:W-:Y:S01]  /*9df0*/  FSEL R53, R14, -INF , !P2 ;  /* 0xff8000000e357808 */ /* 0x000fe20005000000 */
[----:B------:R-:W-:Y:S01]  /*9e00*/  HMMA.16816.F32 R188, R188, R194, RZ ;  /* 0x000000c2bcbc723c */ /* 0x000fe200000018ff */
[C---:B------:R-:W-:Y:S02]  /*9e10*/  ISETP.GE.AND P3, PT, R68.reuse, R197, PT ;  /* 0x000000c54400720c */ /* 0x040fe40003f66270 */
[----:B------:R-:W-:Y:S02]  /*9e20*/  ISETP.GE.AND P4, PT, R99, R198, PT ;  /* 0x000000c66300720c */ /* 0x000fe40003f86270 */
[----:B------:R-:W-:-:S02]  /*9e30*/  ISETP.GE.AND P2, PT, R68, R199, PT ;  /* 0x000000c74400720c */ /* 0x000fc40003f46270 */
[----:B------:R-:W-:Y:S01]  /*9e40*/  FSEL R64, R8, -INF , !P6 ;  /* 0xff80000008407808 */ /* 0x000fe20007000000 */
[----:B------:R-:W-:Y:S01]  /*9e50*/  VIADD R8, R176, 0xffffff78 ;  /* 0xffffff78b0087836 */ /* 0x000fe20000000000 */
[----:B------:R-:W-:Y:S02]  /*9e60*/  ISETP.GE.AND P6, PT, R68, R198, PT ;  /* 0x000000c64400720c */ /* 0x000fe40003fc6270 */
[----:B------:R-:W-:Y:S01]  /*9e70*/  FSEL R69, R9, -INF , !P3 ;  /* 0xff80000009457808 */ /* 0x000fe20005800000 */
[C---:B------:R-:W-:Y:S01]  /*9e80*/  VIADD R9, R176.reuse, 0xffffff69 ;  /* 0xffffff69b0097836 */ /* 0x040fe20000000000 */
[----:B------:R-:W-:Y:S01]  /*9e90*/  FSEL R67, R13, -INF , !P2 ;  /* 0xff8000000d437808 */ /* 0x000fe20005000000 */
[----:B------:R-:W-:Y:S01]  /*9ea0*/  VIADD R176, R176, 0xffffff79 ;  /* 0xffffff79b0b07836 */ /* 0x000fe20000000000 */
[----:B------:R-:W-:Y:S01]  /*9eb0*/  FSEL R51, R51, -INF , !P4 ;  /* 0xff80000033337808 */ /* 0x000fe20006000000 */
[----:B------:R-:W-:Y:S01]  /*9ec0*/  HMMA.16816.F32 R16, R184, R70, R16 ;  /* 0x00000046b810723c */ /* 0x000fe20000001810 */
[----:B------:R-:W-:Y:S01]  /*9ed0*/  FSEL R32, R32, -INF , !P0 ;  /* 0xff80000020207808 */ /* 0x000fe20004000000 */
[----:B------:R-:W-:Y:S01]  /*9ee0*/  BAR.SYNC.DEFER_BLOCKING 0x0 ;  /* 0x0000000000007b1d */ /* 0x000fe20000010000 */
[----:B------:R-:W-:-:S02]  /*9ef0*/  ISETP.GE.AND P2, PT, R68, R196, PT ;  /* 0x000000c44400720c */ /* 0x000fc40003f46270 */
[----:B------:R-:W-:Y:S02]  /*9f00*/  ISETP.GE.AND P4, PT, R10, R197, PT ;  /* 0x000000c50a00720c */ /* 0x000fe40003f86270 */
[----:B------:R-:W-:Y:S01]  /*9f10*/  ISETP.GE.AND P0, PT, R165, 0x3, PT ;  /* 0x00000003a500780c */ /* 0x000fe20003f06270 */
[----:B------:R-:W-:Y:S01]  /*9f20*/  HMMA.16816.F32 R188, R184, R54, R188 ;  /* 0x00000036b8bc723c */ /* 0x000fe200000018bc */
[----:B------:R-:W-:Y:S02]  /*9f30*/  FSEL R68, R15, -INF , !P6 ;  /* 0xff8000000f447808 */ /* 0x000fe40007000000 */
[C---:B------:R-:W-:Y:S02]  /*9f40*/  ISETP.GE.AND P6, PT, R81.reuse, R199, PT ;  /* 0x000000c75100720c */ /* 0x040fe40003fc6270 */
        /* <DEDUP_REMOVED lines=16> */
[----:B------:R-:W-:Y:S02]  /*a050*/  FSEL R34, R34, -INF , !P1 ;  /* 0xff80000022227808 */ /* 0x000fe40004800000 */
[CC--:B------:R-:W-:Y:S02]  /*a060*/  ISETP.GE.AND P5, PT, R10.reuse, R199.reuse, PT ;  /* 0x000000c70a00720c */ /* 0x0c0fe40003fa6270 */
[----:B------:R-:W-:Y:S02]  /*a070*/  ISETP.GE.AND P2, PT, R10, R198, PT ;  /* 0x000000c60a00720c */ /* 0x000fe40003f46270 */
[----:B------:R-:W-:-:S02]  /*a080*/  ISETP.GE.AND P4, PT, R9, R199, PT ;  /* 0x000000c70900720c */ /* 0x000fc40003f86270 */
[----:B------:R-:W-:Y:S01]  /*a090*/  ISETP.GE.AND P1, PT, R9, R198, PT ;  /* 0x000000c60900720c */ /* 0x000fe20003f26270 */
[----:B------:R-:W-:-:S12]  /*a0a0*/  @!P0 BRA `(.L_x_322) ;  /* 0x00000000006c8947 */ /* 0x000fd80003800000 */
        /* <DEDUP_REMOVED lines=20> */
[----:B------:R-:W-:-:S03]  /*a1f0*/  LEA R10, P0, R168, R10, 0x6 ;  /* 0x0000000aa80a7211 */ /* 0x000fc600078030ff */
[----:B------:R1:W-:Y:S01]  /*a200*/  LDGSTS.E.BYPASS.LTC128B.128 [R212+0x3000], desc[UR16][R14.64] ;  /* 0x030000000ed47fae */ /* 0x0003e2000b981a10 */
[----:B------:R-:W-:Y:S02]  /*a210*/  LEA.HI.X R9, R168, R9, R169, 0x6, P0 ;  /* 0x00000009a8097211 */ /* 0x000fe400000f34a9 */
[----:B------:R-:W-:-:S04]  /*a220*/  LEA R4, P0, R10, R211, 0x1 ;  /* 0x000000d30a047211 */ /* 0x000fc800078008ff */
[----:B------:R-:W-:-:S05]  /*a230*/  LEA.HI.X R5, R10, R210, R9, 0x1, P0 ;  /* 0x000000d20a057211 */ /* 0x000fca00000f0c09 */
[----:B------:R1:W-:Y:S04]  /*a240*/  LDGSTS.E.BYPASS.LTC128B.128 [R212+0x3800], desc[UR16][R4.64] ;  /* 0x0380000004d47fae */ /* 0x0003e8000b981a10 */
[----:B------:R-:W0:Y:S02]  /*a250*/  LDGDEPBAR ;  /* 0x00000000000079af */ /* 0x000e240000000000 */
.L_x_322:
[----:B-1----:R-:W-:Y:S01]  /*a260*/  FMNMX3.FTZ R4, R2, R201, R218, !PT ;  /* 0x000000c902047276 */ /* 0x002fe200078100da */
[----:B------:R-:W-:Y:S01]  /*a270*/  IMAD.SHL.U32 R197, R165, 0x4, RZ ;  /* 0x00000004a5c57824 */ /* 0x000fe200078e00ff */
[----:B------:R-:W-:Y:S01]  /*a280*/  FMNMX3.FTZ R9, R0, R200, R213, !PT ;  /* 0x000000c800097276 */ /* 0x000fe200078100d5 */
[----:B------:R-:W-:Y:S01]  /*a290*/  UIADD3 UR15, UPT, UPT, UR19, -0x4498517b, URZ ;  /* 0xbb67ae85130f7890 */ /* 0x000fe2000fffe0ff */
[----:B------:R-:W-:Y:S01]  /*a2a0*/  FMNMX3.FTZ R4, R4, R231, R178, !PT ;  /* 0x000000e704047276 */ /* 0x000fe200078100b2 */
[----:B------:R-:W-:Y:S01]  /*a2b0*/  VIADD R232, R197, 0xfffffff8 ;  /* 0xfffffff8c5e87836 */ /* 0x000fe20000000000 */
[----:B------:R-:W-:Y:S01]  /*a2c0*/  FMNMX3.FTZ R10, R164, R124, R125, !PT ;  /* 0x0000007ca40a7276 */ /* 0x000fe2000781007d */
[----:B------:R-:W-:Y:S01]  /*a2d0*/  UIADD3 UR7, UPT, UPT, UR18, -0x61c88647, URZ ;  /* 0x9e3779b912077890 */ /* 0x000fe2000fffe0ff */
[----:B------:R-:W-:Y:S01]  /*a2e0*/  FMNMX3.FTZ R4, R4, R104, R105, !PT ;  /* 0x0000006804047276 */ /* 0x000fe20007810069 */
[----:B------:R-:W-:Y:S01]  /*a2f0*/  UIADD3 UR4, UPT, UPT, UR18, 0x3c6ef372, URZ ;  /* 0x3c6ef37212047890 */ /* 0x000fe2000fffe0ff */
[----:B------:R-:W-:Y:S01]  /*a300*/  FMNMX3.FTZ R9, R9, R219, R230, !PT ;  /* 0x000000db09097276 */ /* 0x000fe200078100e6 */
[----:B------:R-:W-:Y:S01]  /*a310*/  UIADD3 UR23, UPT, UPT, UR19, 0x76cf5d0a, URZ ;  /* 0x76cf5d0a13177890 */ /* 0x000fe2000fffe0ff */
[----:B------:R-:W-:Y:S01]  /*a320*/  FMNMX3.FTZ R4, R4, R116, R118, !PT ;  /* 0x0000007404047276 */ /* 0x000fe20007810076 */
[----:B------:R-:W-:Y:S01]  /*a330*/  UIADD3 UR22, UPT, UPT, UR19, 0x32370b8f, URZ ;  /* 0x32370b8f13167890 */ /* 0x000fe2000fffe0ff */
[----:B------:R-:W-:Y:S01]  /*a340*/  FMNMX3.FTZ R10, R10, R221, R225, !PT ;  /* 0x000000dd0a0a7276 */ /* 0x000fe200078100e1 */
[----:B------:R-:W-:Y:S01]  /*a350*/  UIADD3 UR20, UPT, UPT, UR19, -0x56f99767, URZ ;  /* 0xa906689913147890 */ /* 0x000fe2000fffe0ff */
[----:B------:R-:W-:Y:S01]  /*a360*/  FMNMX3.FTZ R4, R4, R88, R89, !PT ;  /* 0x0000005804047276 */ /* 0x000fe20007810059 */
[----:B------:R-:W-:Y:S01]  /*a370*/  UIADD3 UR21, UPT, UPT, UR19, -0x126145ec, URZ ;  /* 0xed9eba1413157890 */ /* 0x000fe2000fffe0ff */
[----:B------:R-:W-:-:S02]  /*a380*/  FMNMX3.FTZ R9, R9, R106, R107, !PT ;  /* 0x0000006a09097276 */ /* 0x000fc4000781006b */
[----:B------:R-:W-:Y:S02]  /*a390*/  FMNMX3.FTZ R5, R4, R112, R120, !PT ;  /* 0x0000007004057276 */ /* 0x000fe40007810078 */
[----:B------:R-:W-:Y:S02]  /*a3a0*/  FMNMX3.FTZ R10, R10, R108, R109, !PT ;  /* 0x0000006c0a0a7276 */ /* 0x000fe4000781006d */
[----:B------:R-:W-:Y:S02]  /*a3b0*/  FMNMX3.FTZ R5, R5, R72, R73, !PT ;  /* 0x0000004805057276 */ /* 0x000fe40007810049 */
[----:B------:R-:W-:Y:S02]  /*a3c0*/  FSEL R54, R16, -INF , !P5 ;  /* 0xff80000010367808 */ /* 0x000fe40006800000 */
[----:B------:R-:W-:Y:S02]  /*a3d0*/  FMNMX3.FTZ R5, R5, R96, R100, !PT ;  /* 0x0000006005057276 */ /* 0x000fe40007810064 */
[----:B------:R-:W-:-:S02]  /*a3e0*/  ISETP.GE.AND P5, PT, R8, R196, PT ;  /* 0x000000c40800720c */ /* 0x000fc40003fa6270 */
[----:B------:R-:W-:Y:S02]  /*a3f0*/  FMNMX3.FTZ R5, R5, R56, R57, !PT ;  /* 0x0000003805057276 */ /* 0x000fe40007810039 */
[----:B------:R-:W-:Y:S02]  /*a400*/  FMNMX3.FTZ R9, R9, R117, R119, !PT ;  /* 0x0000007509097276 */ /* 0x000fe40007810077 */
[----:B------:R-:W-:Y:S02]  /*a410*/  FMNMX3.FTZ R5, R5, R80, R84, !PT ;  /* 0x0000005005057276 */ /* 0x000fe40007810054 */
[----:B------:R-:W-:Y:S02]  /*a420*/  FMNMX3.FTZ R10, R10, R113, R172, !PT ;  /* 0x000000710a0a7276 */ /* 0x000fe400078100ac */
[----:B------:R-:W-:Y:S02]  /*a430*/  FMNMX3.FTZ R5, R5, R40, R41, !PT ;  /* 0x0000002805057276 */ /* 0x000fe40007810029 */
[----:B------:R-:W-:-:S02]  /*a440*/  FSEL R71, R6, -INF , !P5 ;  /* 0xff80000006477808 */ /* 0x000fc40006800000 */
        /* <DEDUP_REMOVED lines=12> */
[----:B------:R-:W-:-:S02]  /*a510*/  FMNMX3.FTZ R9, R9, R98, R101, !PT ;  /* 0x0000006209097276 */ /* 0x000fc40007810065 */
[----:B------:R-:W-:Y:S02]  /*a520*/  FMNMX3.FTZ R10, R10, R97, R122, !PT ;  /* 0x000000610a0a7276 */ /* 0x000fe4000781007a */
[----:B------:R-:W-:Y:S02]  /*a530*/  FMNMX3.FTZ R9, R9, R58, R59, !PT ;  /* 0x0000003a09097276 */ /* 0x000fe4000781003b */
[----:B------:R-:W-:Y:S02]  /*a540*/  FMNMX3.FTZ R10, R10, R60, R61, !PT ;  /* 0x0000003c0a0a7276 */ /* 0x000fe4000781003d */
[----:B------:R-:W-:Y:S02]  /*a550*/  FMNMX3.FTZ R9, R9, R82, R85, !PT ;  /* 0x0000005209097276 */ /* 0x000fe40007810055 */
[----:B------:R-:W-:Y:S02]  /*a560*/  FMNMX3.FTZ R10, R10, R48, R49, !PT ;  /* 0x000000300a0a7276 */ /* 0x000fe40007810031 */
[----:B------:R-:W-:-:S02]  /*a570*/  FSEL R55, R17, -INF , !P4 ;  /* 0xff80000011377808 */ /* 0x000fc40006000000 */
[----:B------:R-:W-:Y:S02]  /*a580*/  LOP3.LUT R232, R232, UR19, R229, 0x96, !PT ;  /* 0x00000013e8e87c12 */ /* 0x000fe4000f8e96e5 */
[----:B------:R-:W-:Y:S02]  /*a590*/  LOP3.LUT R194, R228, UR15, R223, 0x96, !PT ;  /* 0x0000000fe4c27c12 */ /* 0x000fe4000f8e96df */
[----:B------:R-:W-:Y:S01]  /*a5a0*/  ISETP.GE.AND P4, PT, R176, R196, PT ;  /* 0x000000c4b000720c */ /* 0x000fe20003f86270 */
[----:B------:R-:W-:Y:S01]  /*a5b0*/  IMAD.WIDE.U32 R232, R232, -0x326172a9, RZ ;  /* 0xcd9e8d57e8e87825 */ /* 0x000fe200078e00ff */
[----:B------:R-:W-:Y:S02]  /*a5c0*/  FMNMX3.FTZ R9, R9, R42, R43, !PT ;  /* 0x0000002a09097276 */ /* 0x000fe4000781002b */
[----:B------:R-:W-:Y:S01]  /*a5d0*/  FSEL R33, R33, -INF , !P6 ;  /* 0xff80000021217808 */ /* 0x000fe20007000000 */
[----:B------:R-:W-:Y:S01]  /*a5e0*/  IMAD.WIDE.U32 R194, R194, -0x326172a9, RZ ;  /* 0xcd9e8d57c2c27825 */ /* 0x000fe200078e00ff */
[----:B-1----:R-:W-:-:S02]  /*a5f0*/  FMNMX.FTZ R6, R5, R6, !PT ;  /* 0x0000000605067209 */ /* 0x002fc40007810000 */
[----:B------:R-:W-:Y:S02]  /*a600*/  FMNMX3.FTZ R10, R10, R44, R45, !PT ;  /* 0x0000002c0a0a7276 */ /* 0x000fe4000781002d */
[----:B------:R-:W-:Y:S02]  /*a610*/  FSEL R123, R7, -INF , !P4 ;  /* 0xff800000077b7808 */ /* 0x000fe40006000000 */
[----:B------:R-:W-:Y:S02]  /*a620*/  FMNMX3.FTZ R9, R9, R38, R39, !PT ;  /* 0x0000002609097276 */ /* 0x000fe40007810027 */
[C---:B------:R-:W-:Y:S02]  /*a630*/  ISETP.GE.AND P0, PT, R176.reuse, R199, PT ;  /* 0x000000c7b000720c */ /* 0x040fe40003f06270 */
[----:B------:R-:W-:Y:S02]  /*a640*/  ISETP.GE.AND P4, PT, R176, R198, PT ;  /* 0x000000c6b000720c */ /* 0x000fe40003f86270 */
[----:B------:R-:W-:Y:S01]  /*a650*/  FMNMX3.FTZ R10, R10, R32, R33, !PT ;  /* 0x000000200a0a7276 */ /* 0x000fe20007810021 */
[----:B------:R-:W1:Y:S01]  /*a660*/  SHFL.BFLY PT, R176, R6, 0x1, 0x1f ;  /* 0x0c201f0006b07f89 */ /* 0x000e6200000e0000 */
[----:B------:R-:W-:-:S02]  /*a670*/  FMNMX3.FTZ R9, R9, R26, R27, !PT ;  /* 0x0000001a09097276 */ /* 0x000fc4000781001b */
[----:B------:R-:W-:Y:S02]  /*a680*/  LOP3.LUT R4, R202, UR7, R233, 0x96, !PT ;  /* 0x00000007ca047c12 */ /* 0x000fe4000f8e96e9 */
[----:B------:R-:W-:Y:S02]  /*a690*/  LOP3.LUT R20, R232, UR4, R195, 0x96, !PT ;  /* 0x00000004e8147c12 */ /* 0x000fe4000f8e96c3 */
[----:B------:R-:W-:Y:S01]  /*a6a0*/  FMNMX3.FTZ R10, R10, R28, R29, !PT ;  /* 0x0000001c0a0a7276 */ /* 0x000fe2000781001d */
[----:B------:R-:W-:Y:S01]  /*a6b0*/  IMAD.WIDE.U32 R22, R4, -0x2daee0ad, RZ ;  /* 0xd2511f5304167825 */ /* 0x000fe200078e00ff */
[----:B------:R-:W-:Y:S02]  /*a6c0*/  FMNMX3.FTZ R9, R9, R102, R70, !PT ;  /* 0x0000006609097276 */ /* 0x000fe40007810046 */
[----:B------:R-:W-:Y:S01]  /*a6d0*/  FMNMX3.FTZ R10, R10, R54, R55, !PT ;  /* 0x000000360a0a7276 */ /* 0x000fe20007810037 */
[----:B------:R-:W-:Y:S01]  /*a6e0*/  IMAD.WIDE.U32 R20, R20, -0x2daee0ad, RZ ;  /* 0xd2511f5314147825 */ /* 0x000fe200078e00ff */
[----:B------:R-:W-:-:S02]  /*a6f0*/  FMNMX3.FTZ R9, R9, R65, R81, !PT ;  /* 0x0000004109097276 */ /* 0x000fc40007810051 */
[----:B------:R-:W-:Y:S02]  /*a700*/  FSEL R131, R189, -INF , !P0 ;  /* 0xff800000bd837808 */ /* 0x000fe40004000000 */
[----:B------:R-:W-:Y:S02]  /*a710*/  FMNMX3.FTZ R189, R10, R52, R67, !PT ;  /* 0x000000340abd7276 */ /* 0x000fe40007810043 */
[----:B------:R-:W-:Y:S02]  /*a720*/  LOP3.LUT R16, R222, UR23, R23, 0x96, !PT ;  /* 0x00000017de107c12 */ /* 0x000fe4000f8e9617 */
[----:B------:R-:W-:Y:S02]  /*a730*/  LOP3.LUT R22, R22, UR22, R21, 0x96, !PT ;  /* 0x0000001616167c12 */ /* 0x000fe4000f8e9615 */
[----:B------:R-:W-:Y:S01]  /*a740*/  FMNMX3.FTZ R10, R3, R126, R127, !PT ;  /* 0x0000007e030a7276 */ /* 0x000fe2000781007f */
[----:B------:R-:W-:Y:S01]  /*a750*/  IMAD.WIDE.U32 R16, R16, -0x326172a9, RZ ;  /* 0xcd9e8d5710107825 */ /* 0x000fe200078e00ff */
[----:B------:R-:W-:-:S02]  /*a760*/  FMNMX3.FTZ R9, R9, R71, R123, !PT ;  /* 0x0000004709097276 */ /* 0x000fc4000781007b */
[----:B------:R-:W-:Y:S01]  /*a770*/  FMNMX3.FTZ R10, R10, R220, R224, !PT ;  /* 0x000000dc0a0a7276 */ /* 0x000fe200078100e0 */
[----:B------:R-:W-:Y:S01]  /*a780*/  IMAD.WIDE.U32 R22, R22, -0x326172a9, RZ ;  /* 0xcd9e8d5716167825 */ /* 0x000fe200078e00ff */
[----:B------:R-:W-:Y:S01]  /*a790*/  LOP3.LUT R4, R194, UR9, R17, 0x96, !PT ;  /* 0x00000009c2047c12 */ /* 0x000fe2000f8e9611 */
[----:B------:R-:W2:Y:S01]  /*a7a0*/  SHFL.BFLY PT, R175, R9, 0x2, 0x1f ;  /* 0x0c401f0009af7f89 */ /* 0x000ea200000e0000 */
[----:B------:R-:W-:Y:S02]  /*a7b0*/  FMNMX3.FTZ R10, R10, R110, R111, !PT ;  /* 0x0000006e0a0a7276 */ /* 0x000fe4000781006f */
[----:B------:R-:W-:Y:S01]  /*a7c0*/  LOP3.LUT R16, R16, UR8, R23, 0x96, !PT ;  /* 0x0000000810107c12 */ /* 0x000fe2000f8e9617 */
[----:B------:R-:W-:Y:S01]  /*a7d0*/  IMAD.WIDE.U32 R12, R4, -0x2daee0ad, RZ ;  /* 0xd2511f53040c7825 */ /* 0x000fe200078e00ff */
[----:B-1----:R-:W-:Y:S02]  /*a7e0*/  FMNMX.FTZ R176, R6, R176, !PT ;  /* 0x000000b006b07209 */ /* 0x002fe40007810000 */
[----:B------:R-:W-:Y:S01]  /*a7f0*/  FMNMX3.FTZ R6, R10, R115, R173, !PT ;  /* 0x000000730a067276 */ /* 0x000fe200078100ad */
[----:B------:R-:W-:Y:S01]  /*a800*/  IMAD.WIDE.U32 R16, R16, -0x2daee0ad, RZ ;  /* 0xd2511f5310107825 */ /* 0x000fe200078e00ff */
[----:B------:R-:W-:-:S03]  /*a810*/  LOP3.LUT R7, R216, UR7, R233, 0x96, !PT ;  /* 0x00000007d8077c12 */ /* 0x000fc6000f8e96e9 */
[----:B------:R-:W-:Y:S01]  /*a820*/  FMUL.FTZ R179, R176, UR6 ;  /* 0x00000006b0b37c20 */ /* 0x000fe20008410000 */
[----:B------:R-:W-:Y:S02]  /*a830*/  FMNMX3.FTZ R6, R6, R94, R95, !PT ;  /* 0x0000005e06067276 */ /* 0x000fe4000781005f */
[----:B------:R-:W-:Y:S01]  /*a840*/  LOP3.LUT R4, R12, UR20, R17, 0x96, !PT ;  /* 0x000000140c047c12 */ /* 0x000fe2000f8e9611 */
[----:B------:R-:W-:Y:S01]  /*a850*/  IMAD.WIDE.U32 R14, R7, -0x2daee0ad, RZ ;  /* 0xd2511f53070e7825 */ /* 0x000fe200078e00ff */
[----:B------:R-:W-:Y:S02]  /*a860*/  FMNMX3.FTZ R6, R6, R128, R192, !PT ;  /* 0x0000008006067276 */ /* 0x000fe400078100c0 */
[----:B------:R-:W-:Y:S01]  /*a870*/  LOP3.LUT R20, R20, UR21, R13, 0x96, !PT ;  /* 0x0000001514147c12 */ /* 0x000fe2000f8e960d */
[----:B------:R-:W-:Y:S01]  /*a880*/  IMAD.WIDE.U32 R12, R4, -0x326172a9, RZ ;  /* 0xcd9e8d57040c7825 */ /* 0x000fe200078e00ff */
[----:B------:R-:W-:Y:S02]  /*a890*/  FMNMX3.FTZ R6, R6, R78, R79, !PT ;  /* 0x0000004e06067276 */ /* 0x000fe4000781004f */
[----:B------:R-:W-:Y:S01]  /*a8a0*/  ISETP.GE.AND P5, PT, R8, R198, PT ;  /* 0x000000c60800720c */ /* 0x000fe20003fa6270 */
[----:B------:R-:W-:Y:S01]  /*a8b0*/  IMAD.MOV.U32 R7, RZ, RZ, R12 ;  /* 0x000000ffff077224 */ /* 0x000fe200078e000c */
[----:B------:R-:W-:Y:S01]  /*a8c0*/  FMNMX3.FTZ R6, R6, R66, R103, !PT ;  /* 0x0000004206067276 */ /* 0x000fe20007810067 */
[----:B------:R-:W-:Y:S01]  /*a8d0*/  IMAD.WIDE.U32 R20, R20, -0x326172a9, RZ ;  /* 0xcd9e8d5714147825 */ /* 0x000fe200078e00ff */
[----:B--2---:R-:W-:-:S02]  /*a8e0*/  FMNMX.FTZ R175, R9, R175, !PT ;  /* 0x000000af09af7209 */ /* 0x004fc40007810000 */
[----:B------:R-:W-:Y:S01]  /*a8f0*/  LOP3.LUT R198, R228, UR15, R227, 0x96, !PT ;  /* 0x0000000fe4c67c12 */ /* 0x000fe2000f8e96e3 */
[----:B------:R-:W-:Y:S01]  /*a900*/  UIADD3 UR15, UPT, UPT, UR19, 0x646e171e, URZ ;  /* 0x646e171e130f7890 */ /* 0x000fe2000fffe0ff */
[----:B------:R-:W-:Y:S02]  /*a910*/  FSEL R168, R18, -INF , !P2 ;  /* 0xff80000012a87808 */ /* 0x000fe40005000000 */
[----:B------:R-:W-:Y:S02]  /*a920*/  FMNMX3.FTZ R18, R6, R62, R63, !PT ;  /* 0x0000003e06127276 */ /* 0x000fe4000781003f */
[----:B------:R-:W-:Y:S02]  /*a930*/  LOP3.LUT R11, R7, 0xff, RZ, 0xc0, !PT ;  /* 0x000000ff070b7812 */ /* 0x000fe400078ec0ff */
[----:B------:R-:W-:Y:S01]  /*a940*/  ISETP.GE.AND P6, PT, R8, R199, PT ;  /* 0x000000c70800720c */ /* 0x000fe20003fc6270 */
[----:B------:R-:W1:Y:S01]  /*a950*/  SHFL.BFLY PT, R7, R175, 0x1, 0x1f ;  /* 0x0c201f00af077f89 */ /* 0x000e6200000e0000 */
[----:B------:R-:W-:Y:S01]  /*a960*/  IMAD.WIDE.U32 R198, R198, -0x326172a9, RZ ;  /* 0xcd9e8d57c6c67825 */ /* 0x000fe200078e00ff */
[----:B------:R-:W-:-:S02]  /*a970*/  FMNMX3.FTZ R18, R18, R50, R51, !PT ;  /* 0x0000003212127276 */ /* 0x000fc40007810033 */
[----:B------:R-:W-:Y:S02]  /*a980*/  FSEL R35, R35, -INF , !P3 ;  /* 0xff80000023237808 */ /* 0x000fe40005800000 */
[----:B------:R-:W-:Y:S02]  /*a990*/  FMNMX3.FTZ R18, R18, R46, R47, !PT ;  /* 0x0000002e12127276 */ /* 0x000fe4000781002f */
[----:B------:R-:W-:Y:S02]  /*a9a0*/  LOP3.LUT R232, R232, UR4, R199, 0x96, !PT ;  /* 0x00000004e8e87c12 */ /* 0x000fe4000f8e96c7 */
[----:B------:R-:W-:Y:S02]  /*a9b0*/  FMNMX3.FTZ R18, R18, R34, R35, !PT ;  /* 0x0000002212127276 */ /* 0x000fe40007810023 */
[----:B------:R-:W-:Y:S01]  /*a9c0*/  LOP3.LUT R5, R20, UR5, R13, 0x96, !PT ;  /* 0x0000000514057c12 */ /* 0x000fe2000f8e960d */
[----:B------:R-:W-:Y:S01]  /*a9d0*/  IMAD.WIDE.U32 R232, R232, -0x2daee0ad, RZ ;  /* 0xd2511f53e8e87825 */ /* 0x000fe200078e00ff */
[----:B------:R-:W-:-:S02]  /*a9e0*/  PRMT R8, R12, 0x7773, RZ ;  /* 0x000077730c087816 */ /* 0x000fc400000000ff */
[----:B------:R-:W-:Y:S02]  /*a9f0*/  PRMT R4, R12, 0x7772, RZ ;  /* 0x000077720c047816 */ /* 0x000fe400000000ff */
[----:B------:R-:W-:Y:S02]  /*aa00*/  FSEL R169, R19, -INF , !P1 ;  /* 0xff80000013a97808 */ /* 0x000fe40004800000 */
[----:B------:R-:W-:Y:S02]  /*aa10*/  FMNMX3.FTZ R18, R18, R30, R31, !PT ;  /* 0x0000001e12127276 */ /* 0x000fe4000781001f */
[----:B------:R-:W-:Y:S02]  /*aa20*/  FSEL R130, R188, -INF , !P6 ;  /* 0xff800000bc827808 */ /* 0x000fe40007000000 */
[----:B------:R-:W-:Y:S02]  /*aa30*/  PRMT R10, R5, 0x7632, R10 ;  /* 0x00007632050a7816 */ /* 0x000fe4000000000a */
[----:B------:R-:W-:-:S02]  /*aa40*/  LOP3.LUT R17, R14, UR22, R233, 0x96, !PT ;  /* 0x000000160e117c12 */ /* 0x000fc4000f8e96e9 */
[----:B------:R-:W-:Y:S02]  /*aa50*/  PRMT R14, R12, 0x7771, RZ ;  /* 0x000077710c0e7816 */ /* 0x000fe400000000ff */
[----:B------:R-:W-:Y:S02]  /*aa60*/  PRMT R4, R4, 0x5410, R8 ;  /* 0x0000541004047816 */ /* 0x000fe40000000008 */
[----:B------:R-:W-:Y:S02]  /*aa70*/  FMNMX3.FTZ R18, R18, R168, R169, !PT ;  /* 0x000000a812127276 */ /* 0x000fe400078100a9 */
[C---:B------:R-:W-:Y:S02]  /*aa80*/  LOP3.LUT R8, R5.reuse, 0xffff, RZ, 0xc0, !PT ;  /* 0x0000ffff05087812 */ /* 0x040fe400078ec0ff */
[----:B------:R-:W-:Y:S02]  /*aa90*/  LOP3.LUT R13, R5, 0xff, RZ, 0xc0, !PT ;  /* 0x000000ff050d7812 */ /* 0x000fe400078ec0ff */
[----:B------:R-:W-:-:S02]  /*aaa0*/  SHF.R.U32.HI R12, RZ, 0x18, R5 ;  /* 0x00000018ff0c7819 */ /* 0x000fc40000011605 */
[----:B------:R-:W-:Y:S02]  /*aab0*/  FMNMX3.FTZ R189, R189, R130, R131, !PT ;  /* 0x00000082bdbd7276 */ /* 0x000fe40007810083 */
[----:B------:R-:W-:Y:S02]  /*aac0*/  LOP3.LUT R5, R10, 0xff, RZ, 0xc0, !PT ;  /* 0x000000ff0a057812 */ /* 0x000fe400078ec0ff */
[----:B------:R-:W-:Y:S01]  /*aad0*/  FSETP.NEU.FTZ.AND P0, PT, R176, -INF , PT ;  /* 0xff800000b000780b */ /* 0x000fe20003f1d000 */
[----:B------:R-:W2:Y:S01]  /*aae0*/  SHFL.BFLY PT, R9, R189, 0x2, 0x1f ;  /* 0x0c401f00bd097f89 */ /* 0x000ea200000e0000 */
[----:B------:R-:W-:Y:S02]  /*aaf0*/  FSEL R174, R190, -INF , !P5 ;  /* 0xff800000beae7808 */ /* 0x000fe40006800000 */
[----:B------:R-:W-:Y:S02]  /*ab00*/  FSEL R177, R191, -INF , !P4 ;  /* 0xff800000bfb17808 */ /* 0x000fe40006000000 */
[----:B------:R-:W-:-:S02]  /*ab10*/  FMNMX3.FTZ R18, R18, R53, R68, !PT ;  /* 0x0000003512127276 */ /* 0x000fc40007810044 */
[----:B------:R-:W-:Y:S02]  /*ab20*/  PRMT R12, R5, 0x5410, R12 ;  /* 0x00005410050c7816 */ /* 0x000fe4000000000c */
[----:B------:R-:W-:Y:S02]  /*ab30*/  FSEL R5, R176, RZ, P0 ;  /* 0x000000ffb0057208 */ /* 0x000fe40000000000 */
[----:B-1----:R-:W-:Y:S02]  /*ab40*/  FMNMX.FTZ R175, R175, R7, !PT ;  /* 0x00000007afaf7209 */ /* 0x002fe40007810000 */
[----:B------:R-:W-:Y:S01]  /*ab50*/  FMNMX3.FTZ R18, R18, R174, R177, !PT ;  /* 0x000000ae12127276 */ /* 0x000fe200078100b1 */
[----:B------:R-:W-:Y:S01]  /*ab60*/  FADD.FTZ R5, R2, -R5 ;  /* 0x8000000502057221 */ /* 0x000fe20000010000 */
[----:B------:R-:W-:Y:S01]  /*ab70*/  FSEL R179, R179, RZ, P0 ;  /* 0x000000ffb3b37208 */ /* 0x000fe20000000000 */
[C---:B------:R-:W-:Y:S01]  /*ab80*/  FMUL.FTZ R2, R175.reuse, UR6 ;  /* 0x00000006af027c20 */ /* 0x040fe20008410000 */
[----:B------:R-:W-:Y:S01]  /*ab90*/  FSETP.NEU.FTZ.AND P0, PT, R175, -INF , PT ;  /* 0xff800000af00780b */ /* 0x000fe20003f1d000 */
[----:B------:R-:W1:Y:S01]  /*aba0*/  SHFL.BFLY PT, R190, R18, 0x2, 0x1f ;  /* 0x0c401f0012be7f89 */ /* 0x000e6200000e0000 */
[----:B------:R-:W-:Y:S01]  /*abb0*/  SHF.R.U32.HI R8, RZ, 0x8, R8 ;  /* 0x00000008ff087819 */ /* 0x000fe20000011608 */
[----:B------:R-:W-:Y:S01]  /*abc0*/  FMUL.FTZ R5, R5, UR6 ;  /* 0x0000000605057c20 */ /* 0x000fe20008410000 */
[----:B------:R-:W-:Y:S01]  /*abd0*/  FSEL R187, R175, RZ, P0 ;  /* 0x000000ffafbb7208 */ /* 0x000fe20000000000 */
[----:B------:R-:W-:Y:S01]  /*abe0*/  FFMA.FTZ R231, R231, UR6, -R179 ;  /* 0x00000006e7e77c23 */ /* 0x000fe200080108b3 */
[----:B------:R-:W-:Y:S01]  /*abf0*/  FSEL R2, R2, RZ, P0 ;  /* 0x000000ff02027208 */ /* 0x000fe20000000000 */
[----:B------:R3:W-:Y:S01]  /*ac00*/  MUFU.EX2 R188, R5 ;  /* 0x0000000500bc7308 */ /* 0x0007e20000000800 */
[----:B------:R-:W-:Y:S01]  /*ac10*/  LOP3.LUT R4, R4, 0xff00ff, RZ, 0xc0, !PT ;  /* 0x00ff00ff04047812 */ /* 0x000fe200078ec0ff */
[----:B------:R-:W-:Y:S01]  /*ac20*/  FADD.FTZ R187, R0, -R187 ;  /* 0x800000bb00bb7221 */ /* 0x000fe20000010000 */
[----:B------:R-:W-:-:S02]  /*ac30*/  IMAD.U32 R0, RZ, RZ, UR10 ;  /* 0x0000000aff007e24 */ /* 0x000fc4000f8e00ff */
[--C-:B------:R-:W-:Y:S01]  /*ac40*/  FFMA.FTZ R183, R219, UR6, -R2.reuse ;  /* 0x00000006dbb77c23 */ /* 0x100fe20008010802 */
[----:B------:R-:W-:Y:S01]  /*ac50*/  FFMA.FTZ R182, R230, UR6, -R2 ;  /* 0x00000006e6b67c23 */ /* 0x000fe20008010802 */
[----:B------:R-:W-:Y:S01]  /*ac60*/  LOP3.LUT R23, R226, UR23, R15, 0x96, !PT ;  /* 0x00000017e2177c12 */ /* 0x000fe2000f8e960f */
[--C-:B------:R-:W-:Y:S01]  /*ac70*/  FFMA.FTZ R186, R178, UR6, -R179.reuse ;  /* 0x00000006b2ba7c23 */ /* 0x100fe200080108b3 */
[----:B------:R-:W-:Y:S01]  /*ac80*/  LEA R0, R0, UR10, 0x10 ;  /* 0x0000000a00007c11 */ /* 0x000fe2000f8e80ff */
[----:B------:R4:W-:Y:S01]  /*ac90*/  MUFU.EX2 R178, R231 ;  /* 0x000000e700b27308 */ /* 0x0009e20000000800 */
[----:B------:R-:W-:Y:S01]  /*aca0*/  PRMT R14, R11, 0x5410, R14 ;  /* 0x000054100b0e7816 */ /* 0x000fe2000000000e */
[--C-:B------:R-:W-:Y:S01]  /*acb0*/  FFMA.FTZ R181, R201, UR6, -R179.reuse ;  /* 0x00000006c9b57c23 */ /* 0x100fe200080108b3 */
[----:B------:R-:W-:Y:S01]  /*acc0*/  PRMT R13, R13, 0x5410, R8 ;  /* 0x000054100d0d7816 */ /* 0x000fe20000000008 */
[----:B------:R-:W-:Y:S01]  /*acd0*/  MUFU.EX2 R183, R183 ;  /* 0x000000b700b77308 */ /* 0x000fe20000000800 */
[----:B--2---:R-:W-:Y:S01]  /*ace0*/  FMNMX.FTZ R189, R189, R9, !PT ;  /* 0x00000009bdbd7209 */ /* 0x004fe20007810000 */
[----:B------:R-:W-:Y:S01]  /*acf0*/  FFMA.FTZ R180, R218, UR6, -R179 ;  /* 0x00000006dab47c23 */ /* 0x000fe200080108b3 */
[----:B------:R-:W-:Y:S01]  /*ad00*/  HSET2.LE.AND R15, R4, R0, PT ;  /* 0x00000000040f7233 */ /* 0x000fe20003803000 */
[----:B------:R-:W2:Y:S01]  /*ad10*/  MUFU.EX2 R182, R182 ;  /* 0x000000b600b67308 */ /* 0x000ea20000000800 */
[----:B------:R-:W-:Y:S01]  /*ad20*/  LDSM.16.MT88.4 R8, [R204+0x4000] ;  /* 0x00400000cc08783b */ /* 0x000fe20000004200 */
[----:B-1----:R-:W-:Y:S01]  /*ad30*/  FMNMX.FTZ R190, R18, R190, !PT ;  /* 0x000000be12be7209 */ /* 0x002fe20007810000 */
[--C-:B------:R-:W-:Y:S01]  /*ad40*/  FFMA.FTZ R185, R200, UR6, -R2.reuse ;  /* 0x00000006c8b97c23 */ /* 0x100fe20008010802 */
[----:B------:R-:W-:Y:S01]  /*ad50*/  FFMA.FTZ R184, R213, UR6, -R2 ;  /* 0x00000006d5b87c23 */ /* 0x000fe20008010802 */
[----:B---3--:R-:W-:Y:S01]  /*ad60*/  LDSM.16.MT88.4 R4, [R170+0x4000] ;  /* 0x00400000aa04783b */ /* 0x008fe20000004200 */
[----:B----4-:R-:W-:-:S04]  /*ad70*/  IMAD.WIDE.U32 R230, R17, -0x326172a9, RZ ;  /* 0xcd9e8d5711e67825 */ /* 0x010fc800078e00ff */
[----:B------:R-:W-:Y:S01]  /*ad80*/  FMUL.FTZ R187, R187, UR6 ;  /* 0x00000006bbbb7c20 */ /* 0x000fe20008410000 */
[----:B------:R-:W-:Y:S01]  /*ad90*/  MUFU.EX2 R181, R181 ;  /* 0x000000b500b57308 */ /* 0x000fe20000000800 */
[----:B------:R-:W1:Y:S01]  /*ada0*/  SHFL.BFLY PT, R17, R189, 0x1, 0x1f ;  /* 0x0c201f00bd117f89 */ /* 0x000e6200000e0000 */
[----:B------:R-:W-:Y:S01]  /*adb0*/  IMAD.WIDE.U32 R200, R23, -0x326172a9, RZ ;  /* 0xcd9e8d5717c87825 */ /* 0x000fe200078e00ff */
[--C-:B------:R-:W-:Y:S01]  /*adc0*/  HSET2.LE.AND R191, R13, R0.reuse, PT ;  /* 0x000000000dbf7233 */ /* 0x100fe20003803000 */
[----:B------:R-:W3:Y:S01]  /*add0*/  MUFU.EX2 R180, R180 ;  /* 0x000000b400b47308 */ /* 0x000ee20000000800 */
[----:B------:R-:W4:Y:S01]  /*ade0*/  SHFL.BFLY PT, R18, R190, 0x1, 0x1f ;  /* 0x0c201f00be127f89 */ /* 0x000f2200000e0000 */
[----:B--2---:R-:W-:Y:S01]  /*adf0*/  F2FP.F16.F32.PACK_AB R19, R182, R183 ;  /* 0x000000b7b613723e */ /* 0x004fe200000000ff */
[-C--:B------:R-:W-:Y:S01]  /*ae00*/  FMUL.FTZ R156, R156, R188.reuse ;  /* 0x000000bc9c9c7220 */ /* 0x080fe20000410000 */
[----:B------:R-:W2:Y:S01]  /*ae10*/  MUFU.EX2 R186, R186 ;  /* 0x000000ba00ba7308 */ /* 0x000ea20000000800 */
[----:B------:R-:W-:Y:S01]  /*ae20*/  LOP3.LUT R233, R200, UR8, R231, 0x96, !PT ;  /* 0x00000008c8e97c12 */ /* 0x000fe2000f8e96e7 */
[-C--:B------:R-:W-:Y:S01]  /*ae30*/  FMUL.FTZ R157, R157, R188.reuse ;  /* 0x000000bc9d9d7220 */ /* 0x080fe20000410000 */
[----:B------:R-:W-:Y:S01]  /*ae40*/  LOP3.LUT R15, R19, R15, RZ, 0xc0, !PT ;  /* 0x0000000f130f7212 */ /* 0x000fe200078ec0ff */
[----:B------:R-:W-:Y:S01]  /*ae50*/  MUFU.EX2 R185, R185 ;  /* 0x000000b900b97308 */ /* 0x000fe20000000800 */
[----:B------:R-:W-:Y:S01]  /*ae60*/  LOP3.LUT R19, R198, UR9, R201, 0x96, !PT ;  /* 0x00000009c6137c12 */ /* 0x000fe2000f8e96c9 */
[-C--:B------:R-:W-:Y:S01]  /*ae70*/  FMUL.FTZ R152, R152, R188.reuse ;  /* 0x000000bc98987220 */ /* 0x080fe20000410000 */
[--C-:B------:R-:W-:Y:S01]  /*ae80*/  HSET2.LE.AND R14, R14, R0.reuse, PT ;  /* 0x000000000e0e7233 */ /* 0x100fe20003803000 */
[----:B------:R-:W5:Y:S01]  /*ae90*/  MUFU.EX2 R184, R184 ;  /* 0x000000b800b87308 */ /* 0x000f620000000800 */
[----:B------:R-:W-:Y:S01]  /*aea0*/  HSET2.LE.AND R13, R12, R0, PT ;  /* 0x000000000c0d7233 */ /* 0x000fe20003803000 */
[----:B------:R-:W-:Y:S01]  /*aeb0*/  IMAD.WIDE.U32 R200, R19, -0x2daee0ad, RZ ;  /* 0xd2511f5313c87825 */ /* 0x000fe200078e00ff */
[----:B---3--:R-:W-:Y:S01]  /*aec0*/  F2FP.F16.F32.PACK_AB R12, R180, R181 ;  /* 0x000000b5b40c723e */ /* 0x008fe200000000ff */
[----:B------:R-:W3:Y:S02]  /*aed0*/  MUFU.EX2 R187, R187 ;  /* 0x000000bb00bb7308 */ /* 0x000ee40000000800 */
[----:B------:R-:W-:Y:S01]  /*aee0*/  FMUL.FTZ R153, R153, R188 ;  /* 0x000000bc99997220 */ /* 0x000fe20000410000 */
[----:B--2---:R-:W-:Y:S01]  /*aef0*/  F2FP.F16.F32.PACK_AB R20, R186, R178 ;  /* 0x000000b2ba14723e */ /* 0x004fe200000000ff */
[----:B------:R-:W-:Y:S01]  /*af00*/  FMUL.FTZ R140, R140, R188 ;  /* 0x000000bc8c8c7220 */ /* 0x000fe20000410000 */
[----:B------:R-:W-:Y:S01]  /*af10*/  LOP3.LUT R238, R232, UR21, R201, 0x96, !PT ;  /* 0x00000015e8ee7c12 */ /* 0x000fe2000f8e96c9 */
[----:B------:R-:W-:Y:S01]  /*af20*/  IMAD.WIDE.U32 R232, R233, -0x2daee0ad, RZ ;  /* 0xd2511f53e9e87825 */ /* 0x000fe200078e00ff */
[----:B-1----:R-:W-:-:S03]  /*af30*/  FMNMX.FTZ R189, R189, R17, !PT ;  /* 0x00000011bdbd7209 */ /* 0x002fc60007810000 */
[-C--:B------:R-:W-:Y:S01]  /*af40*/  FMUL.FTZ R141, R141, R188.reuse ;  /* 0x000000bc8d8d7220 */ /* 0x080fe20000410000 */
[----:B------:R-:W-:Y:S01]  /*af50*/  LOP3.LUT R12, R12, R191, RZ, 0xc0, !PT ;  /* 0x000000bf0c0c7212 */ /* 0x000fe200078ec0ff */
[-C--:B------:R-:W-:Y:S01]  /*af60*/  FMUL.FTZ R136, R136, R188.reuse ;  /* 0x000000bc88887220 */ /* 0x080fe20000410000 */
[----:B-----5:R-:W-:Y:S01]  /*af70*/  F2FP.F16.F32.PACK_AB R196, R184, R185 ;  /* 0x000000b9b8c4723e */ /* 0x020fe200000000ff */
[----:B------:R-:W-:Y:S01]  /*af80*/  FMUL.FTZ R137, R137, R188 ;  /* 0x000000bc89897220 */ /* 0x000fe20000410000 */
[----:B------:R-:W-:Y:S01]  /*af90*/  LOP3.LUT R200, R200, UR20, R233, 0x96, !PT ;  /* 0x00000014c8c87c12 */ /* 0x000fe2000f8e96e9 */
[----:B------:R-:W-:Y:S01]  /*afa0*/  FMUL.FTZ R219, R189, UR6 ;  /* 0x00000006bddb7c20 */ /* 0x000fe20008410000 */
[----:B------:R-:W-:Y:S01]  /*afb0*/  LOP3.LUT R13, R196, R13, RZ, 0xc0, !PT ;  /* 0x0000000dc40d7212 */ /* 0x000fe200078ec0ff */
[-C--:B---3--:R-:W-:Y:S01]  /*afc0*/  FMUL.FTZ R158, R158, R187.reuse ;  /* 0x000000bb9e9e7220 */ /* 0x088fe20000410000 */
[----:B------:R-:W-:Y:S01]  /*afd0*/  LOP3.LUT R14, R20, R14, RZ, 0xc0, !PT ;  /* 0x0000000e140e7212 */ /* 0x000fe200078ec0ff */
[-C--:B------:R-:W-:Y:S01]  /*afe0*/  FMUL.FTZ R159, R159, R187.reuse ;  /* 0x000000bb9f9f7220 */ /* 0x080fe20000410000 */
[-C--:B------:R-:W-:Y:S01]  /*aff0*/  FMUL.FTZ R154, R154, R187.reuse ;  /* 0x000000bb9a9a7220 */ /* 0x080fe20000410000 */
[-C--:B------:R-:W-:Y:S01]  /*b000*/  FMUL.FTZ R155, R155, R187.reuse ;  /* 0x000000bb9b9b7220 */ /* 0x080fe20000410000 */
[-C--:B------:R-:W-:Y:S01]  /*b010*/  FMUL.FTZ R142, R142, R187.reuse ;  /* 0x000000bb8e8e7220 */ /* 0x080fe20000410000 */
[-C--:B------:R-:W-:Y:S01]  /*b020*/  FMUL.FTZ R143, R143, R187.reuse ;  /* 0x000000bb8f8f7220 */ /* 0x080fe20000410000 */
[-C--:B------:R-:W-:Y:S01]  /*b030*/  FMUL.FTZ R138, R138, R187.reuse ;  /* 0x000000bb8a8a7220 */ /* 0x080fe20000410000 */
[----:B------:R-:W-:Y:S01]  /*b040*/  FMUL.FTZ R139, R139, R187 ;  /* 0x000000bb8b8b7220 */ /* 0x000fe20000410000 */
[----:B----4-:R-:W-:Y:S01]  /*b050*/  FMNMX.FTZ R190, R190, R18, !PT ;  /* 0x00000012bebe7209 */ /* 0x010fe20007810000 */
[----:B------:R-:W-:Y:S01]  /*b060*/  IMAD.WIDE.U32 R200, R200, -0x326172a9, RZ ;  /* 0xcd9e8d57c8c87825 */ /* 0x000fe200078e00ff */
[----:B------:R-:W-:Y:S01]  /*b070*/  FSETP.NEU.FTZ.AND P1, PT, R189, -INF , PT ;  /* 0xff800000bd00780b */ /* 0x000fe20003f3d000 */
[----:B------:R-:W-:Y:S01]  /*b080*/  HMMA.16816.F32 R156, R12, R8, R156 ;  /* 0x000000080c9c723c */ /* 0x000fe2000000189c */
[C---:B------:R-:W-:Y:S01]  /*b090*/  FSETP.NEU.FTZ.AND P0, PT, R190.reuse, -INF , PT ;  /* 0xff800000be00780b */ /* 0x040fe20003f1d000 */
[----:B------:R-:W-:Y:S01]  /*b0a0*/  FMUL.FTZ R218, R190, UR6 ;  /* 0x00000006beda7c20 */ /* 0x000fe20008410000 */
[----:B------:R-:W-:Y:S01]  /*b0b0*/  IMAD.WIDE.U32 R238, R238, -0x326172a9, RZ ;  /* 0xcd9e8d57eeee7825 */ /* 0x000fe200078e00ff */
[----:B------:R-:W-:-:S03]  /*b0c0*/  FSEL R219, R219, RZ, P1 ;  /* 0x000000ffdbdb7208 */ /* 0x000fc60000800000 */
[--C-:B------:R-:W-:Y:S01]  /*b0d0*/  FFMA.FTZ R105, R105, UR6, -R179.reuse ;  /* 0x0000000669697c23 */ /* 0x100fe200080108b3 */
[----:B------:R-:W-:Y:S01]  /*b0e0*/  PRMT R17, R200, 0x7773, RZ ;  /* 0x00007773c8117816 */ /* 0x000fe200000000ff */
[----:B------:R-:W-:Y:S01]  /*b0f0*/  FFMA.FTZ R213, R104, UR6, -R179 ;  /* 0x0000000668d57c23 */ /* 0x000fe200080108b3 */
[C---:B------:R-:W-:Y:S01]  /*b100*/  HMMA.16816.F32 R152, R12.reuse, R10, R152 ;  /* 0x0000000a0c98723c */ /* 0x040fe20000001898 */
[----:B------:R-:W-:Y:S01]  /*b110*/  FSEL R218, R218, RZ, P0 ;  /* 0x000000ffdada7208 */ /* 0x000fe20000000000 */
[--C-:B------:R-:W-:Y:S01]  /*b120*/  FFMA.FTZ R196, R125, UR6, -R219.reuse ;  /* 0x000000067dc47c23 */ /* 0x100fe200080108db */
[--C-:B------:R-:W-:Y:S01]  /*b130*/  FFMA.FTZ R191, R221, UR6, -R219.reuse ;  /* 0x00000006ddbf7c23 */ /* 0x100fe200080108db */
[----:B------:R-:W-:Y:S01]  /*b140*/  FFMA.FTZ R125, R225, UR6, -R219 ;  /* 0x00000006e17d7c23 */ /* 0x000fe200080108db */
[----:B------:R-:W-:Y:S01]  /*b150*/  FSEL R19, R190, RZ, P0 ;  /* 0x000000ffbe137208 */ /* 0x000fe20000000000 */
[--C-:B------:R-:W-:Y:S01]  /*b160*/  FFMA.FTZ R224, R224, UR6, -R218.reuse ;  /* 0x00000006e0e07c23 */ /* 0x100fe200080108da */
[--C-:B------:R-:W-:Y:S01]  /*b170*/  FFMA.FTZ R20, R126, UR6, -R218.reuse ;  /* 0x000000067e147c23 */ /* 0x100fe200080108da */
[C---:B------:R-:W-:Y:S01]  /*b180*/  HMMA.16816.F32 R140, R12.reuse, R4, R140 ;  /* 0x000000040c8c723c */ /* 0x040fe2000000188c */
[----:B------:R-:W-:Y:S01]  /*b190*/  MUFU.EX2 R191, R191 ;  /* 0x000000bf00bf7308 */ /* 0x000fe20000000800 */
[----:B------:R-:W-:Y:S01]  /*b1a0*/  FFMA.FTZ R23, R127, UR6, -R218 ;  /* 0x000000067f177c23 */ /* 0x000fe200080108da */
[----:B------:R-:W-:Y:S01]  /*b1b0*/  FADD.FTZ R19, R3, -R19 ;  /* 0x8000001303137221 */ /* 0x000fe20000010000 */
[----:B------:R-:W-:Y:S01]  /*b1c0*/  FFMA.FTZ R104, R118, UR6, -R179 ;  /* 0x0000000676687c23 */ /* 0x000fe200080108b3 */
[----:B------:R-:W-:Y:S01]  /*b1d0*/  MUFU.EX2 R125, R125 ;  /* 0x0000007d007d7308 */ /* 0x000fe20000000800 */
[----:B------:R-:W-:Y:S01]  /*b1e0*/  FFMA.FTZ R118, R106, UR6, -R2 ;  /* 0x000000066a767c23 */ /* 0x000fe20008010802 */
[----:B------:R-:W-:Y:S01]  /*b1f0*/  FMUL.FTZ R19, R19, UR6 ;  /* 0x0000000613137c20 */ /* 0x000fe20008410000 */
[----:B------:R-:W-:Y:S01]  /*b200*/  HMMA.16816.F32 R136, R12, R6, R136 ;  /* 0x000000060c88723c */ /* 0x000fe20000001888 */
[----:B------:R-:W-:Y:S01]  /*b210*/  IMAD.MOV.U32 R12, RZ, RZ, R200 ;  /* 0x000000ffff0c7224 */ /* 0x000fe200078e00c8 */
[C---:B------:R-:W-:Y:S01]  /*b220*/  PRMT R13, R200.reuse, 0x7771, RZ ;  /* 0x00007771c80d7816 */ /* 0x040fe200000000ff */
[----:B------:R-:W-:Y:S01]  /*b230*/  MUFU.EX2 R126, R224 ;  /* 0x000000e0007e7308 */ /* 0x000fe20000000800 */
[----:B------:R-:W-:Y:S01]  /*b240*/  PRMT R14, R200, 0x7772, RZ ;  /* 0x00007772c80e7816 */ /* 0x000fe200000000ff */
[----:B------:R-:W-:Y:S01]  /*b250*/  FFMA.FTZ R200, R124, UR6, -R219 ;  /* 0x000000067cc87c23 */ /* 0x000fe200080108db */
[----:B------:R-:W-:Y:S01]  /*b260*/  LOP3.LUT R15, R12, 0xff, RZ, 0xc0, !PT ;  /* 0x000000ff0c0f7812 */ /* 0x000fe200078ec0ff */
[----:B------:R-:W-:Y:S01]  /*b270*/  FFMA.FTZ R124, R220, UR6, -R218 ;  /* 0x00000006dc7c7c23 */ /* 0x000fe200080108da */
[----:B------:R-:W-:Y:S01]  /*b280*/  LOP3.LUT R12, R238, UR5, R201, 0x96, !PT ;  /* 0x00000005ee0c7c12 */ /* 0x000fe2000f8e96c9 */
[----:B------:R-:W-:Y:S01]  /*b290*/  MUFU.EX2 R196, R196 ;  /* 0x000000c400c47308 */ /* 0x000fe20000000800 */
[----:B------:R-:W-:Y:S01]  /*b2a0*/  PRMT R14, R14, 0x5410, R17 ;  /* 0x000054100e0e7816 */ /* 0x000fe20000000011 */
[--C-:B------:R-:W-:Y:S01]  /*b2b0*/  FFMA.FTZ R106, R119, UR6, -R2.reuse ;  /* 0x00000006776a7c23 */ /* 0x100fe20008010802 */
[----:B------:R-:W-:Y:S01]  /*b2c0*/  PRMT R13, R15, 0x5410, R13 ;  /* 0x000054100f0d7816 */ /* 0x000fe2000000000d */
[----:B------:R-:W1:Y:S01]  /*b2d0*/  MUFU.EX2 R124, R124 ;  /* 0x0000007c007c7308 */ /* 0x000e620000000800 */
[C---:B------:R-:W-:Y:S01]  /*b2e0*/  LOP3.LUT R17, R12.reuse, 0xffff, RZ, 0xc0, !PT ;  /* 0x0000ffff0c117812 */ /* 0x040fe200078ec0ff */
[----:B------:R-:W-:Y:S01]  /*b2f0*/  FFMA.FTZ R107, R107, UR6, -R2 ;  /* 0x000000066b6b7c23 */ /* 0x000fe20008010802 */
[----:B------:R-:W-:Y:S01]  /*b300*/  FSEL R15, R189, RZ, P1 ;  /* 0x000000ffbd0f7208 */ /* 0x000fe20000800000 */
[----:B------:R-:W-:Y:S01]  /*b310*/  MUFU.EX2 R200, R200 ;  /* 0x000000c800c87308 */ /* 0x000fe20000000800 */
[----:B------:R-:W-:Y:S01]  /*b320*/  LOP3.LUT R18, R12, 0xff, RZ, 0xc0, !PT ;  /* 0x000000ff0c127812 */ /* 0x000fe200078ec0ff */
[----:B------:R-:W-:Y:S01]  /*b330*/  FFMA.FTZ R116, R116, UR6, -R179 ;  /* 0x0000000674747c23 */ /* 0x000fe200080108b3 */
[----:B------:R-:W-:Y:S01]  /*b340*/  SHF.R.U32.HI R17, RZ, 0x8, R17 ;  /* 0x00000008ff117819 */ /* 0x000fe20000011611 */
[----:B------:R-:W-:Y:S01]  /*b350*/  FADD.FTZ R15, R164, -R15 ;  /* 0x8000000fa40f7221 */ /* 0x000fe20000010000 */
[----:B------:R2:W-:Y:S01]  /*b360*/  MUFU.EX2 R127, R20 ;  /* 0x00000014007f7308 */ /* 0x0005e20000000800 */
[----:B------:R-:W-:Y:S01]  /*b370*/  LOP3.LUT R14, R14, 0xff00ff, RZ, 0xc0, !PT ;  /* 0x00ff00ff0e0e7812 */ /* 0x000fe200078ec0ff */
[----:B------:R-:W-:Y:S01]  /*b380*/  FFMA.FTZ R109, R109, UR6, -R219 ;  /* 0x000000066d6d7c23 */ /* 0x000fe200080108db */
[----:B------:R-:W-:Y:S01]  /*b390*/  PRMT R17, R18, 0x5410, R17 ;  /* 0x0000541012117816 */ /* 0x000fe20000000011 */
[----:B------:R-:W-:Y:S01]  /*b3a0*/  FMUL.FTZ R15, R15, UR6 ;  /* 0x000000060f0f7c20 */ /* 0x000fe20008410000 */
[----:B------:R-:W-:Y:S01]  /*b3b0*/  PRMT R18, R12, 0x7632, R18 ;  /* 0x000076320c127816 */ /* 0x000fe20000000012 */
[----:B------:R-:W-:Y:S01]  /*b3c0*/  MUFU.EX2 R3, R23 ;  /* 0x0000001700037308 */ /* 0x000fe20000000800 */
[----:B------:R-:W-:Y:S01]  /*b3d0*/  SHF.R.U32.HI R12, RZ, 0x18, R12 ;  /* 0x00000018ff0c7819 */ /* 0x000fe2000001160c */
[----:B------:R-:W-:Y:S01]  /*b3e0*/  FFMA.FTZ R115, R115, UR6, -R218 ;  /* 0x0000000673737c23 */ /* 0x000fe200080108da */
[----:B------:R-:W-:Y:S01]  /*b3f0*/  LOP3.LUT R18, R18, 0xff, RZ, 0xc0, !PT ;  /* 0x000000ff12127812 */ /* 0x000fe200078ec0ff */
[----:B------:R3:W4:Y:S01]  /*b400*/  MUFU.EX2 R201, R15 ;  /* 0x0000000f00c97308 */ /* 0x0007220000000800 */
[--C-:B------:R-:W-:Y:S01]  /*b410*/  HSET2.LE.AND R13, R13, R0.reuse, PT ;  /* 0x000000000d0d7233 */ /* 0x100fe20003803000 */
[--C-:B------:R-:W-:Y:S01]  /*b420*/  FFMA.FTZ R88, R88, UR6, -R179.reuse ;  /* 0x0000000658587c23 */ /* 0x100fe200080108b3 */
[----:B------:R-:W-:Y:S01]  /*b430*/  PRMT R12, R18, 0x5410, R12 ;  /* 0x00005410120c7816 */ /* 0x000fe2000000000c */
[----:B------:R-:W5:Y:S01]  /*b440*/  MUFU.EX2 R164, R19 ;  /* 0x0000001300a47308 */ /* 0x000f620000000800 */
[----:B-1----:R-:W-:Y:S01]  /*b450*/  F2FP.F16.F32.PACK_AB R18, R126, R124 ;  /* 0x0000007c7e12723e */ /* 0x002fe200000000ff */
[----:B------:R-:W-:Y:S01]  /*b460*/  FFMA.FTZ R89, R89, UR6, -R179 ;  /* 0x0000000659597c23 */ /* 0x000fe200080108b3 */
[--C-:B------:R-:W-:Y:S01]  /*b470*/  HSET2.LE.AND R17, R17, R0.reuse, PT ;  /* 0x0000000011117233 */ /* 0x100fe20003803000 */
[----:B------:R-:W-:Y:S01]  /*b480*/  MUFU.EX2 R106, R106 ;  /* 0x0000006a006a7308 */ /* 0x000fe20000000800 */
[----:B--2---:R-:W-:Y:S01]  /*b490*/  LOP3.LUT R20, R22, UR11, R21, 0x96, !PT ;  /* 0x0000000b16147c12 */ /* 0x004fe2000f8e9615 */
[--C-:B------:R-:W-:Y:S01]  /*b4a0*/  FFMA.FTZ R128, R128, UR6, -R218.reuse ;  /* 0x0000000680807c23 */ /* 0x100fe200080108da */
[----:B------:R-:W-:Y:S01]  /*b4b0*/  LOP3.LUT R230, R230, UR11, R239, 0x96, !PT ;  /* 0x0000000be6e67c12 */ /* 0x000fe2000f8e96ef */
[----:B------:R-:W-:Y:S01]  /*b4c0*/  MUFU.EX2 R213, R213 ;  /* 0x000000d500d57308 */ /* 0x000fe20000000800 */
[----:B------:R-:W-:Y:S01]  /*b4d0*/  FFMA.FTZ R192, R192, UR6, -R218 ;  /* 0x00000006c0c07c23 */ /* 0x000fe200080108da */
[--C-:B---3--:R-:W-:Y:S01]  /*b4e0*/  HSET2.LE.AND R15, R14, R0.reuse, PT ;  /* 0x000000000e0f7233 */ /* 0x108fe20003803000 */
[----:B----4-:R-:W-:Y:S01]  /*b4f0*/  FMUL.FTZ R160, R160, R201 ;  /* 0x000000c9a0a07220 */ /* 0x010fe20000410000 */
[----:B------:R-:W-:Y:S01]  /*b500*/  F2FP.F16.F32.PACK_AB R14, R125, R191 ;  /* 0x000000bf7d0e723e */ /* 0x000fe200000000ff */
[----:B------:R-:W-:Y:S01]  /*b510*/  FMUL.FTZ R161, R161, R201 ;  /* 0x000000c9a1a17220 */ /* 0x000fe20000410000 */
[-C--:B-----5:R-:W-:Y:S01]  /*b520*/  FMUL.FTZ R162, R162, R164.reuse ;  /* 0x000000a4a2a27220 */ /* 0x0a0fe20000410000 */
[----:B------:R-:W-:Y:S01]  /*b530*/  LOP3.LUT R15, R18, R15, RZ, 0xc0, !PT ;  /* 0x0000000f120f7212 */ /* 0x000fe200078ec0ff */
[----:B------:R-:W-:Y:S01]  /*b540*/  FMUL.FTZ R163, R163, R164 ;  /* 0x000000a4a3a37220 */ /* 0x000fe20000410000 */
[----:B------:R-:W-:Y:S01]  /*b550*/  LOP3.LUT R14, R14, R13, RZ, 0xc0, !PT ;  /* 0x0000000d0e0e7212 */ /* 0x000fe200078ec0ff */
[-C--:B------:R-:W-:Y:S01]  /*b560*/  FMUL.FTZ R148, R148, R201.reuse ;  /* 0x000000c994947220 */ /* 0x080fe20000410000 */
[----:B------:R-:W-:Y:S01]  /*b570*/  HSET2.LE.AND R13, R12, R0, PT ;  /* 0x000000000c0d7233 */ /* 0x000fe20003803000 */
[----:B------:R-:W-:Y:S01]  /*b580*/  FMUL.FTZ R149, R149, R201 ;  /* 0x000000c995957220 */ /* 0x000fe20000410000 */
[----:B------:R-:W-:Y:S01]  /*b590*/  F2FP.F16.F32.PACK_AB R12, R196, R200 ;  /* 0x000000c8c40c723e */ /* 0x000fe200000000ff */
[-C--:B------:R-:W-:Y:S01]  /*b5a0*/  FMUL.FTZ R150, R150, R164.reuse ;  /* 0x000000a496967220 */ /* 0x080fe20000410000 */
[----:B------:R-:W-:Y:S01]  /*b5b0*/  F2FP.F16.F32.PACK_AB R18, R3, R127 ;  /* 0x0000007f0312723e */ /* 0x000fe200000000ff */
[-C--:B------:R-:W-:Y:S01]  /*b5c0*/  FMUL.FTZ R151, R151, R164.reuse ;  /* 0x000000a497977220 */ /* 0x080fe20000410000 */
[----:B------:R-:W-:Y:S01]  /*b5d0*/  LOP3.LUT R12, R12, R17, RZ, 0xc0, !PT ;  /* 0x000000110c0c7212 */ /* 0x000fe200078ec0ff */
[----:B------:R-:W-:Y:S01]  /*b5e0*/  FMUL.FTZ R132, R132, R201 ;  /* 0x000000c984847220 */ /* 0x000fe20000410000 */
[----:B------:R-:W-:Y:S01]  /*b5f0*/  LOP3.LUT R13, R18, R13, RZ, 0xc0, !PT ;  /* 0x0000000d120d7212 */ /* 0x000fe200078ec0ff */
[----:B------:R-:W-:Y:S01]  /*b600*/  FMUL.FTZ R133, R133, R201 ;  /* 0x000000c985857220 */ /* 0x000fe20000410000 */
[-C--:B------:R-:W-:Y:S01]  /*b610*/  FMUL.FTZ R134, R134, R164.reuse ;  /* 0x000000a486867220 */ /* 0x080fe20000410000 */
[----:B------:R-:W-:Y:S01]  /*b620*/  FMUL.FTZ R135, R135, R164 ;  /* 0x000000a487877220 */ /* 0x000fe20000410000 */
[----:B------:R-:W-:Y:S01]  /*b630*/  MUFU.EX2 R118, R118 ;  /* 0x0000007600767308 */ /* 0x000fe20000000800 */
[----:B------:R-:W-:-:S04]  /*b640*/  IMAD.WIDE.U32 R230, R230, -0x2daee0ad, RZ ;  /* 0xd2511f53e6e67825 */ /* 0x000fc800078e00ff */
[----:B------:R-:W-:Y:S01]  /*b650*/  FFMA.FTZ R92, R92, UR6, -R219 ;  /* 0x000000065c5c7c23 */ /* 0x000fe200080108db */
[----:B------:R-:W-:Y:S01]  /*b660*/  HMMA.16816.F32 R160, R12, R8, R160 ;  /* 0x000000080ca0723c */ /* 0x000fe200000018a0 */
[----:B------:R-:W-:Y:S01]  /*b670*/  MUFU.EX2 R107, R107 ;  /* 0x0000006b006b7308 */ /* 0x000fe20000000800 */
[----:B------:R-:W-:Y:S01]  /*b680*/  IMAD.WIDE.U32 R8, R20, -0x2daee0ad, RZ ;  /* 0xd2511f5314087825 */ /* 0x000fe200078e00ff */
[----:B------:R-:W-:-:S03]  /*b690*/  LOP3.LUT R232, R232, UR15, R231, 0x96, !PT ;  /* 0x0000000fe8e87c12 */ /* 0x000fc6000f8e96e7 */
[----:B------:R-:W-:Y:S01]  /*b6a0*/  FFMA.FTZ R95, R95, UR6, -R218 ;  /* 0x000000065f5f7c23 */ /* 0x000fe200080108da */
[----:B------:R-:W-:Y:S01]  /*b6b0*/  MUFU.EX2 R116, R116 ;  /* 0x0000007400747308 */ /* 0x000fe20000000800 */
[----:B------:R-:W-:Y:S01]  /*b6c0*/  IMAD.MOV.U32 R22, RZ, RZ, R8 ;  /* 0x000000ffff167224 */ /* 0x000fe200078e0008 */
[----:B------:R-:W-:Y:S01]  /*b6d0*/  LOP3.LUT R20, R16, UR15, R9, 0x96, !PT ;  /* 0x0000000f10147c12 */ /* 0x000fe2000f8e9609 */
[C---:B------:R-:W-:Y:S01]  /*b6e0*/  HMMA.16816.F32 R148, R12.reuse, R10, R148 ;  /* 0x0000000a0c94723c */ /* 0x040fe20000001894 */
[----:B------:R-:W-:Y:S01]  /*b6f0*/  PRMT R16, R8, 0x7771, RZ ;  /* 0x0000777108107816 */ /* 0x000fe200000000ff */
[-C--:B------:R-:W-:Y:S01]  /*b700*/  FMUL.FTZ R11, R147, R164.reuse ;  /* 0x000000a4930b7220 */ /* 0x080fe20000410000 */
[C---:B------:R-:W-:Y:S01]  /*b710*/  LOP3.LUT R21, R20.reuse, 0xffff, RZ, 0xc0, !PT ;  /* 0x0000ffff14157812 */ /* 0x040fe200078ec0ff */
[----:B------:R-:W-:Y:S01]  /*b720*/  FFMA.FTZ R147, R117, UR6, -R2 ;  /* 0x0000000675937c23 */ /* 0x000fe20008010802 */
[----:B------:R-:W-:Y:S01]  /*b730*/  LOP3.LUT R19, R20, 0xff, RZ, 0xc0, !PT ;  /* 0x000000ff14137812 */ /* 0x000fe200078ec0ff */
[-C--:B------:R-:W-:Y:S01]  /*b740*/  FMUL.FTZ R9, R145, R201.reuse ;  /* 0x000000c991097220 */ /* 0x080fe20000410000 */
[----:B------:R-:W-:Y:S01]  /*b750*/  SHF.R.U32.HI R21, RZ, 0x8, R21 ;  /* 0x00000008ff157819 */ /* 0x000fe20000011615 */
[----:B------:R-:W-:Y:S01]  /*b760*/  FMUL.FTZ R10, R146, R164 ;  /* 0x000000a4920a7220 */ /* 0x000fe20000410000 */
[C---:B------:R-:W-:Y:S01]  /*b770*/  PRMT R18, R8.reuse, 0x7773, RZ ;  /* 0x0000777308127816 */ /* 0x040fe200000000ff */
[C---:B------:R-:W-:Y:S01]  /*b780*/  HMMA.16816.F32 R132, R12.reuse, R6, R132 ;  /* 0x000000060c84723c */ /* 0x040fe20000001884 */
[----:B------:R-:W-:Y:S01]  /*b790*/  PRMT R17, R8, 0x7772, RZ ;  /* 0x0000777208117816 */ /* 0x000fe200000000ff */
[----:B------:R-:W-:Y:S01]  /*b7a0*/  FMUL.FTZ R8, R144, R201 ;  /* 0x000000c990087220 */ /* 0x000fe20000410000 */
[----:B------:R-:W-:Y:S01]  /*b7b0*/  LOP3.LUT R22, R22, 0xff, RZ, 0xc0, !PT ;  /* 0x000000ff16167812 */ /* 0x000fe200078ec0ff */
[----:B------:R1:W2:Y:S01]  /*b7c0*/  MUFU.EX2 R144, R105 ;  /* 0x0000006900907308 */ /* 0x0002a20000000800 */
[----:B------:R-:W-:Y:S01]  /*b7d0*/  PRMT R146, R17, 0x5410, R18 ;  /* 0x0000541011927816 */ /* 0x000fe20000000012 */
[----:B------:R-:W-:Y:S01]  /*b7e0*/  FFMA.FTZ R96, R96, UR6, -R179 ;  /* 0x0000000660607c23 */ /* 0x000fe200080108b3 */
[----:B------:R-:W-:Y:S01]  /*b7f0*/  PRMT R145, R22, 0x5410, R16 ;  /* 0x0000541016917816 */ /* 0x000fe20000000010 */
[----:B------:R-:W3:Y:S01]  /*b800*/  MUFU.EX2 R104, R104 ;  /* 0x0000006800687308 */ /* 0x000ee20000000800 */
[----:B------:R-:W-:Y:S01]  /*b810*/  HMMA.16816.F32 R8, R12, R4, R8 ;  /* 0x000000040c08723c */ /* 0x000fe20000001808 */
[----:B------:R-:W-:Y:S01]  /*b820*/  PRMT R5, R20, 0x7632, R5 ;  /* 0x0000763214057816 */ /* 0x000fe20000000005 */
[----:B------:R-:W-:Y:S01]  /*b830*/  VIADD R12, R197, 0xfffffff9 ;  /* 0xfffffff9c50c7836 */ /* 0x000fe20000000000 */
[----:B------:R-:W-:Y:S01]  /*b840*/  SHF.R.U32.HI R4, RZ, 0x18, R20 ;  /* 0x00000018ff047819 */ /* 0x000fe20000011614 */
[----:B------:R-:W-:Y:S01]  /*b850*/  MUFU.EX2 R115, R115 ;  /* 0x0000007300737308 */ /* 0x000fe20000000800 */
[----:B------:R-:W-:Y:S01]  /*b860*/  LOP3.LUT R7, R146, 0xff00ff, RZ, 0xc0, !PT ;  /* 0x00ff00ff92077812 */ /* 0x000fe200078ec0ff */
[----:B------:R-:W-:Y:S01]  /*b870*/  FFMA.FTZ R72, R72, UR6, -R179 ;  /* 0x0000000648487c23 */ /* 0x000fe200080108b3 */
[----:B------:R-:W-:Y:S01]  /*b880*/  LOP3.LUT R12, R12, UR19, R229, 0x96, !PT ;  /* 0x000000130c0c7c12 */ /* 0x000fe2000f8e96e5 */
[----:B------:R-:W-:Y:S01]  /*b890*/  MUFU.EX2 R88, R88 ;  /* 0x0000005800587308 */ /* 0x000fe20000000800 */
[----:B-1----:R-:W-:Y:S01]  /*b8a0*/  PRMT R105, R19, 0x5410, R21 ;  /* 0x0000541013697816 */ /* 0x002fe20000000015 */
[----:B------:R-:W-:Y:S01]  /*b8b0*/  FFMA.FTZ R73, R73, UR6, -R179 ;  /* 0x0000000649497c23 */ /* 0x000fe200080108b3 */
[----:B------:R-:W1:Y:S01]  /*b8c0*/  LDSM.16.MT88.4 R16, [R204+0x4400] ;  /* 0x00440000cc10783b */ /* 0x000e620000004200 */
[--C-:B------:R-:W-:Y:S01]  /*b8d0*/  HSET2.LE.AND R7, R7, R0.reuse, PT ;  /* 0x0000000007077233 */ /* 0x100fe20003803000 */
[----:B------:R-:W-:Y:S01]  /*b8e0*/  MUFU.EX2 R89, R89 ;  /* 0x0000005900597308 */ /* 0x000fe20000000800 */
[--C-:B------:R-:W-:Y:S01]  /*b8f0*/  HSET2.LE.AND R117, R105, R0.reuse, PT ;  /* 0x0000000069757233 */ /* 0x100fe20003803000 */
[----:B------:R-:W4:Y:S01]  /*b900*/  LDSM.16.MT88.4 R20, [R170+0x4400] ;  /* 0x00440000aa14783b */ /* 0x000f220000004200 */
[----:B------:R-:W-:Y:S01]  /*b910*/  LOP3.LUT R5, R5, 0xff, RZ, 0xc0, !PT ;  /* 0x000000ff05057812 */ /* 0x000fe200078ec0ff */
[----:B------:R-:W5:Y:S01]  /*b920*/  MUFU.EX2 R105, R147 ;  /* 0x0000009300697308 */ /* 0x000f620000000800 */
[----:B--2---:R-:W-:Y:S01]  /*b930*/  F2FP.F16.F32.PACK_AB R119, R144, R213 ;  /* 0x000000d59077723e */ /* 0x004fe200000000ff */
[----:B------:R-:W-:Y:S01]  /*b940*/  FFMA.FTZ R101, R101, UR6, -R2 ;  /* 0x0000000665657c23 */ /* 0x000fe20008010802 */
[----:B------:R-:W-:Y:S01]  /*b950*/  PRMT R5, R5, 0x5410, R4 ;  /* 0x0000541005057816 */ /* 0x000fe20000000004 */
[----:B------:R-:W-:Y:S01]  /*b960*/  MUFU.EX2 R128, R128 ;  /* 0x0000008000807308 */ /* 0x000fe20000000800 */
[----:B------:R-:W-:Y:S01]  /*b970*/  LOP3.LUT R4, R119, R117, RZ, 0xc0, !PT ;  /* 0x0000007577047212 */ /* 0x000fe200078ec0ff */
[----:B------:R-:W-:Y:S01]  /*b980*/  IMAD.MOV.U32 R117, RZ, RZ, R230 ;  /* 0x000000ffff757224 */ /* 0x000fe200078e00e6 */
[----:B------:R-:W-:Y:S01]  /*b990*/  F2FP.F16.F32.PACK_AB R15, R107, R118 ;  /* 0x000000766b0f723e */ /* 0x000fe200000000ff */
[----:B------:R-:W-:Y:S01]  /*b9a0*/  MUFU.EX2 R92, R92 ;  /* 0x0000005c005c7308 */ /* 0x000fe20000000800 */
[--C-:B------:R-:W-:Y:S01]  /*b9b0*/  HSET2.LE.AND R5, R5, R0.reuse, PT ;  /* 0x0000000005057233 */ /* 0x100fe20003803000 */
[--C-:B------:R-:W-:Y:S01]  /*b9c0*/  FFMA.FTZ R122, R122, UR6, -R219.reuse ;  /* 0x000000067a7a7c23 */ /* 0x100fe200080108db */
[----:B------:R-:W-:Y:S01]  /*b9d0*/  HSET2.LE.AND R6, R145, R0, PT ;  /* 0x0000000091067233 */ /* 0x000fe20003803000 */
[--C-:B------:R-:W-:Y:S01]  /*b9e0*/  FFMA.FTZ R145, R108, UR6, -R219.reuse ;  /* 0x000000066c917c23 */ /* 0x100fe200080108db */
[----:B---3--:R-:W-:Y:S01]  /*b9f0*/  F2FP.F16.F32.PACK_AB R14, R104, R116 ;  /* 0x00000074680e723e */ /* 0x008fe200000000ff */
[--C-:B------:R-:W-:Y:S01]  /*ba00*/  FFMA.FTZ R108, R172, UR6, -R219.reuse ;  /* 0x00000006ac6c7c23 */ /* 0x100fe200080108db */
[----:B-----5:R-:W-:Y:S01]  /*ba10*/  F2FP.F16.F32.PACK_AB R13, R106, R105 ;  /* 0x000000696a0d723e */ /* 0x020fe200000000ff */
[----:B------:R-:W-:Y:S01]  /*ba20*/  MUFU.EX2 R95, R95 ;  /* 0x0000005f005f7308 */ /* 0x000fe20000000800 */
[----:B------:R-:W-:Y:S01]  /*ba30*/  LOP3.LUT R5, R15, R5, RZ, 0xc0, !PT ;  /* 0x000000050f057212 */ /* 0x000fe200078ec0ff */
[--C-:B------:R-:W-:Y:S01]  /*ba40*/  FFMA.FTZ R76, R76, UR6, -R219.reuse ;  /* 0x000000064c4c7c23 */ /* 0x100fe200080108db */
[----:B------:R-:W-:Y:S01]  /*ba50*/  LOP3.LUT R7, R13, R7, RZ, 0xc0, !PT ;  /* 0x000000070d077212 */ /* 0x000fe200078ec0ff */
[----:B------:R-:W-:Y:S01]  /*ba60*/  IMAD.WIDE.U32 R12, R12, -0x326172a9, RZ ;  /* 0xcd9e8d570c0c7825 */ /* 0x000fe200078e00ff */
[----:B------:R-:W-:Y:S01]  /*ba70*/  LOP3.LUT R6, R14, R6, RZ, 0xc0, !PT ;  /* 0x000000060e067212 */ /* 0x000fe200078ec0ff */
[----:B------:R-:W-:Y:S01]  /*ba80*/  MUFU.EX2 R108, R108 ;  /* 0x0000006c006c7308 */ /* 0x000fe20000000800 */
[----:B------:R-:W-:Y:S01]  /*ba90*/  PRMT R14, R230, 0x7773, RZ ;  /* 0x00007773e60e7816 */ /* 0x000fe200000000ff */
[----:B------:R-:W-:Y:S01]  /*baa0*/  FFMA.FTZ R77, R77, UR6, -R219 ;  /* 0x000000064d4d7c23 */ /* 0x000fe200080108db */
[--C-:B------:R-:W-:Y:S01]  /*bab0*/  LOP3.LUT R119, R202, UR7, R13.reuse, 0x96, !PT ;  /* 0x00000007ca777c12 */ /* 0x100fe2000f8e960d */
[----:B------:R-:W-:Y:S01]  /*bac0*/  MUFU.EX2 R145, R145 ;  /* 0x0000009100917308 */ /* 0x000fe20000000800 */
[----:B------:R-:W-:Y:S01]  /*bad0*/  LOP3.LUT R15, R216, UR7, R13, 0x96, !PT ;  /* 0x00000007d80f7c12 */ /* 0x000fe2000f8e960d */
[----:B------:R-:W-:Y:S01]  /*bae0*/  FFMA.FTZ R97, R97, UR6, -R219 ;  /* 0x0000000661617c23 */ /* 0x000fe200080108db */
[C---:B------:R-:W-:Y:S01]  /*baf0*/  LOP3.LUT R224, R12.reuse, UR4, R199, 0x96, !PT ;  /* 0x000000040ce07c12 */ /* 0x040fe2000f8e96c7 */
[----:B------:R-:W-:Y:S01]  /*bb00*/  IMAD.WIDE.U32 R238, R119, -0x2daee0ad, RZ ;  /* 0xd2511f5377ee7825 */ /* 0x000fe200078e00ff */
[----:B------:R-:W-:Y:S01]  /*bb10*/  LOP3.LUT R146, R12, UR4, R195, 0x96, !PT ;  /* 0x000000040c927c12 */ /* 0x000fe2000f8e96c3 */
[----:B------:R-:W-:Y:S01]  /*bb20*/  MUFU.EX2 R72, R72 ;  /* 0x0000004800487308 */ /* 0x000fe20000000800 */
[----:B------:R-:W-:Y:S01]  /*bb30*/  PRMT R12, R230, 0x7771, RZ ;  /* 0x00007771e60c7816 */ /* 0x000fe200000000ff */
[----:B------:R-:W-:Y:S01]  /*bb40*/  IMAD.WIDE.U32 R220, R15, -0x2daee0ad, RZ ;  /* 0xd2511f530fdc7825 */ /* 0x000fe200078e00ff */
[----:B------:R-:W-:Y:S01]  /*bb50*/  LOP3.LUT R119, R222, UR23, R239, 0x96, !PT ;  /* 0x00000017de777c12 */ /* 0x000fe2000f8e96ef */
[C---:B-1----:R-:W-:Y:S01]  /*bb60*/  HMMA.16816.F32 R156, R4.reuse, R16, R156 ;  /* 0x00000010049c723c */ /* 0x042fe2000000189c */
[----:B------:R-:W-:Y:S01]  /*bb70*/  PRMT R13, R230, 0x7772, RZ ;  /* 0x00007772e60d7816 */ /* 0x000fe200000000ff */
[----:B------:R-:W-:Y:S01]  /*bb80*/  IMAD.WIDE.U32 R224, R224, -0x2daee0ad, RZ ;  /* 0xd2511f53e0e07825 */ /* 0x000fe200078e00ff */
[----:B------:R-:W-:Y:S01]  /*bb90*/  LOP3.LUT R15, R226, UR23, R221, 0x96, !PT ;  /* 0x00000017e20f7c12 */ /* 0x000fe2000f8e96dd */
[----:B------:R-:W-:Y:S01]  /*bba0*/  MUFU.EX2 R73, R73 ;  /* 0x0000004900497308 */ /* 0x000fe20000000800 */
[----:B------:R-:W-:Y:S01]  /*bbb0*/  PRMT R13, R13, 0x5410, R14 ;  /* 0x000054100d0d7816 */ /* 0x000fe2000000000e */
[----:B------:R-:W-:Y:S01]  /*bbc0*/  IMAD.WIDE.U32 R230, R119, -0x326172a9, RZ ;  /* 0xcd9e8d5777e67825 */ /* 0x000fe200078e00ff */
[----:B------:R-:W-:Y:S01]  /*bbd0*/  LOP3.LUT R220, R220, UR22, R225, 0x96, !PT ;  /* 0x00000016dcdc7c12 */ /* 0x000fe2000f8e96e1 */
[C---:B------:R-:W-:Y:S01]  /*bbe0*/  HMMA.16816.F32 R152, R4.reuse, R18, R152 ;  /* 0x000000120498723c */ /* 0x040fe20000001898 */
[----:B------:R-:W-:Y:S01]  /*bbf0*/  LOP3.LUT R14, R232, 0xffff, RZ, 0xc0, !PT ;  /* 0x0000ffffe80e7812 */ /* 0x000fe200078ec0ff */
[----:B------:R-:W-:Y:S01]  /*bc00*/  IMAD.WIDE.U32 R146, R146, -0x2daee0ad, RZ ;  /* 0xd2511f5392927825 */ /* 0x000fe200078e00ff */
[----:B------:R-:W-:Y:S01]  /*bc10*/  LOP3.LUT R240, R194, UR9, R231, 0x96, !PT ;  /* 0x00000009c2f07c12 */ /* 0x000fe2000f8e96e7 */
[----:B------:R-:W-:Y:S01]  /*bc20*/  MUFU.EX2 R101, R101 ;  /* 0x0000006500657308 */ /* 0x000fe20000000800 */
[----:B------:R-:W-:Y:S01]  /*bc30*/  SHF.R.U32.HI R14, RZ, 0x8, R14 ;  /* 0x00000008ff0e7819 */ /* 0x000fe2000001160e */
[----:B------:R-:W-:Y:S01]  /*bc40*/  IMAD.WIDE.U32 R220, R220, -0x326172a9, RZ ;  /* 0xcd9e8d57dcdc7825 */ /* 0x000fe200078e00ff */
[----:B------:R-:W-:Y:S01]  /*bc50*/  LOP3.LUT R238, R238, UR22, R147, 0x96, !PT ;  /* 0x00000016eeee7c12 */ /* 0x000fe2000f8e9693 */
[C---:B----4-:R-:W-:Y:S01]  /*bc60*/  HMMA.16816.F32 R140, R4.reuse, R20, R140 ;  /* 0x00000014048c723c */ /* 0x050fe2000000188c */
[----:B------:R-:W-:Y:S01]  /*bc70*/  LOP3.LUT R13, R13, 0xff00ff, RZ, 0xc0, !PT ;  /* 0x00ff00ff0d0d7812 */ /* 0x000fe200078ec0ff */
[----:B------:R-:W-:Y:S01]  /*bc80*/  IMAD.WIDE.U32 R240, R240, -0x2daee0ad, RZ ;  /* 0xd2511f53f0f07825 */ /* 0x000fe200078e00ff */
[----:B------:R-:W-:Y:S03]  /*bc90*/  MUFU.EX2 R76, R76 ;  /* 0x0000004c004c7308 */ /* 0x000fe60000000800 */
[--C-:B------:R-:W-:Y:S01]  /*bca0*/  FFMA.FTZ R80, R80, UR6, -R179.reuse ;  /* 0x0000000650507c23 */ /* 0x100fe200080108b3 */
[----:B------:R-:W-:Y:S01]  /*bcb0*/  FFMA.FTZ R84, R84, UR6, -R179 ;  /* 0x0000000654547c23 */ /* 0x000fe200080108b3 */
[----:B------:R-:W-:Y:S01]  /*bcc0*/  IMAD.WIDE.U32 R238, R238, -0x326172a9, RZ ;  /* 0xcd9e8d57eeee7825 */ /* 0x000fe200078e00ff */
[----:B------:R-:W-:Y:S01]  /*bcd0*/  LOP3.LUT R119, R146, UR21, R241, 0x96, !PT ;  /* 0x0000001592777c12 */ /* 0x000fe2000f8e96f1 */
[----:B------:R-:W-:Y:S01]  /*bce0*/  HMMA.16816.F32 R136, R4, R22, R136 ;  /* 0x000000160488723c */ /* 0x000fe20000001888 */
[----:B------:R-:W-:Y:S01]  /*bcf0*/  LOP3.LUT R5, R117, 0xff, RZ, 0xc0, !PT ;  /* 0x000000ff75057812 */ /* 0x000fe200078ec0ff */
[----:B------:R-:W-:Y:S01]  /*bd00*/  FFMA.FTZ R117, R113, UR6, -R219 ;  /* 0x0000000671757c23 */ /* 0x000fe200080108db */
[----:B------:R-:W-:Y:S01]  /*bd10*/  IMAD.WIDE.U32 R6, R15, -0x326172a9, RZ ;  /* 0xcd9e8d570f067825 */ /* 0x000fe200078e00ff */
[----:B------:R1:W-:Y:S03]  /*bd20*/  MUFU.EX2 R113, R109 ;  /* 0x0000006d00717308 */ /* 0x0003e60000000800 */
[--C-:B------:R-:W-:Y:S01]  /*bd30*/  FFMA.FTZ R146, R110, UR6, -R218.reuse ;  /* 0x000000066e927c23 */ /* 0x100fe200080108da */
[----:B------:R-:W-:Y:S01]  /*bd40*/  FFMA.FTZ R110, R111, UR6, -R218 ;  /* 0x000000066f6e7c23 */ /* 0x000fe200080108da */
[----:B------:R-:W-:Y:S01]  /*bd50*/  LOP3.LUT R230, R230, UR8, R239, 0x96, !PT ;  /* 0x00000008e6e67c12 */ /* 0x000fe2000f8e96ef */
[----:B------:R-:W2:Y:S01]  /*bd60*/  MUFU.EX2 R117, R117 ;  /* 0x0000007500757308 */ /* 0x000ea20000000800 */
[----:B------:R-:W-:Y:S01]  /*bd70*/  LOP3.LUT R15, R6, UR8, R221, 0x96, !PT ;  /* 0x00000008060f7c12 */ /* 0x000fe2000f8e96dd */
[----:B------:R-:W-:Y:S01]  /*bd80*/  FFMA.FTZ R56, R56, UR6, -R179 ;  /* 0x0000000638387c23 */ /* 0x000fe200080108b3 */
[----:B------:R-:W-:Y:S01]  /*bd90*/  LOP3.LUT R6, R232, 0xff, RZ, 0xc0, !PT ;  /* 0x000000ffe8067812 */ /* 0x000fe200078ec0ff */
[----:B------:R-:W-:Y:S01]  /*bda0*/  MUFU.EX2 R146, R146 ;  /* 0x0000009200927308 */ /* 0x000fe20000000800 */
[----:B------:R-:W-:Y:S01]  /*bdb0*/  IMAD.WIDE.U32 R230, R230, -0x2daee0ad, RZ ;  /* 0xd2511f53e6e67825 */ /* 0x000fe200078e00ff */
[----:B------:R-:W-:-:S03]  /*bdc0*/  LOP3.LUT R4, R198, UR9, R7, 0x96, !PT ;  /* 0x00000009c6047c12 */ /* 0x000fc6000f8e9607 */
[----:B------:R-:W-:Y:S01]  /*bdd0*/  FFMA.FTZ R57, R57, UR6, -R179 ;  /* 0x0000000639397c23 */ /* 0x000fe200080108b3 */
[----:B------:R-:W-:Y:S01]  /*bde0*/  PRMT R14, R6, 0x5410, R14 ;  /* 0x00005410060e7816 */ /* 0x000fe2000000000e */
[----:B------:R-:W3:Y:S01]  /*bdf0*/  MUFU.EX2 R110, R110 ;  /* 0x0000006e006e7308 */ /* 0x000ee20000000800 */
[----:B-1----:R-:W-:Y:S01]  /*be00*/  FFMA.FTZ R109, R173, UR6, -R218 ;  /* 0x00000006ad6d7c23 */ /* 0x002fe200080108da */
[----:B------:R-:W-:Y:S01]  /*be10*/  PRMT R6, R232, 0x7632, R6 ;  /* 0x00007632e8067816 */ /* 0x000fe20000000006 */
[----:B------:R-:W-:Y:S01]  /*be20*/  IMAD.WIDE.U32 R172, R15, -0x2daee0ad, RZ ;  /* 0xd2511f530fac7825 */ /* 0x000fe200078e00ff */
[----:B------:R-:W-:Y:S01]  /*be30*/  PRMT R5, R5, 0x5410, R12 ;  /* 0x0000541005057816 */ /* 0x000fe2000000000c */
[----:B------:R-:W-:Y:S01]  /*be40*/  MUFU.EX2 R77, R77 ;  /* 0x0000004d004d7308 */ /* 0x000fe20000000800 */
[----:B------:R-:W-:Y:S01]  /*be50*/  SHF.R.U32.HI R232, RZ, 0x18, R232 ;  /* 0x00000018ffe87819 */ /* 0x000fe200000116e8 */
[----:B------:R-:W-:Y:S01]  /*be60*/  FFMA.FTZ R59, R59, UR6, -R2 ;  /* 0x000000063b3b7c23 */ /* 0x000fe20008010802 */
[----:B------:R-:W-:Y:S01]  /*be70*/  LOP3.LUT R6, R6, 0xff, RZ, 0xc0, !PT ;  /* 0x000000ff06067812 */ /* 0x000fe200078ec0ff */
[----:B------:R-:W1:Y:S01]  /*be80*/  MUFU.EX2 R109, R109 ;  /* 0x0000006d006d7308 */ /* 0x000e620000000800 */
[----:B------:R-:W-:Y:S01]  /*be90*/  LOP3.LUT R12, R240, UR20, R231, 0x96, !PT ;  /* 0x00000014f00c7c12 */ /* 0x000fe2000f8e96e7 */
[----:B------:R-:W-:Y:S01]  /*bea0*/  IMAD.WIDE.U32 R240, R4, -0x2daee0ad, RZ ;  /* 0xd2511f5304f07825 */ /* 0x000fe200078e00ff */
[----:B------:R-:W-:Y:S01]  /*beb0*/  PRMT R232, R6, 0x5410, R232 ;  /* 0x0000541006e87816 */ /* 0x000fe200000000e8 */
[----:B------:R-:W-:Y:S01]  /*bec0*/  MUFU.EX2 R97, R97 ;  /* 0x0000006100617308 */ /* 0x000fe20000000800 */
[--C-:B------:R-:W-:Y:S01]  /*bed0*/  HSET2.LE.AND R5, R5, R0.reuse, PT ;  /* 0x0000000005057233 */ /* 0x100fe20003803000 */
[--C-:B------:R-:W-:Y:S01]  /*bee0*/  FFMA.FTZ R61, R61, UR6, -R219.reuse ;  /* 0x000000063d3d7c23 */ /* 0x100fe200080108db */
[--C-:B------:R-:W-:Y:S01]  /*bef0*/  HSET2.LE.AND R7, R13, R0.reuse, PT ;  /* 0x000000000d077233 */ /* 0x100fe20003803000 */
[----:B------:R-:W-:Y:S01]  /*bf00*/  MUFU.EX2 R80, R80 ;  /* 0x0000005000507308 */ /* 0x000fe20000000800 */
[----:B--2---:R-:W-:Y:S01]  /*bf10*/  F2FP.F16.F32.PACK_AB R6, R108, R117 ;  /* 0x000000756c06723e */ /* 0x004fe200000000ff */
[--C-:B------:R-:W-:Y:S01]  /*bf20*/  FFMA.FTZ R60, R60, UR6, -R219.reuse ;  /* 0x000000063c3c7c23 */ /* 0x100fe200080108db */
[----:B---3--:R-:W-:Y:S01]  /*bf30*/  F2FP.F16.F32.PACK_AB R13, R110, R146 ;  /* 0x000000926e0d723e */ /* 0x008fe200000000ff */
[----:B------:R-:W-:Y:S01]  /*bf40*/  MUFU.EX2 R56, R56 ;  /* 0x0000003800387308 */ /* 0x000fe20000000800 */
[----:B------:R-:W-:Y:S01]  /*bf50*/  LOP3.LUT R6, R6, R5, RZ, 0xc0, !PT ;  /* 0x0000000506067212 */ /* 0x000fe200078ec0ff */
[----:B------:R-:W-:Y:S01]  /*bf60*/  FFMA.FTZ R243, R32, UR6, -R219 ;  /* 0x0000000620f37c23 */ /* 0x000fe200080108db */
[----:B-1----:R-:W-:Y:S01]  /*bf70*/  F2FP.F16.F32.PACK_AB R4, R109, R115 ;  /* 0x000000736d04723e */ /* 0x002fe200000000ff */
[----:B------:R-:W-:Y:S01]  /*bf80*/  MUFU.EX2 R57, R57 ;  /* 0x0000003900397308 */ /* 0x000fe20000000800 */
[--C-:B------:R-:W-:Y:S01]  /*bf90*/  HSET2.LE.AND R5, R232, R0.reuse, PT ;  /* 0x00000000e8057233 */ /* 0x100fe20003803000 */
[----:B------:R-:W-:Y:S01]  /*bfa0*/  IMAD.WIDE.U32 R232, R12, -0x326172a9, RZ ;  /* 0xcd9e8d570ce87825 */ /* 0x000fe200078e00ff */
[----:B------:R-:W-:Y:S01]  /*bfb0*/  LOP3.LUT R7, R4, R7, RZ, 0xc0, !PT ;  /* 0x0000000704077212 */ /* 0x000fe200078ec0ff */
[----:B------:R-:W-:Y:S01]  /*bfc0*/  MUFU.EX2 R59, R59 ;  /* 0x0000003b003b7308 */ /* 0x000fe20000000800 */
[----:B------:R-:W-:Y:S01]  /*bfd0*/  HSET2.LE.AND R4, R14, R0, PT ;  /* 0x000000000e047233 */ /* 0x000fe20003803000 */
[----:B------:R-:W-:Y:S01]  /*bfe0*/  IMAD.MOV.U32 R111, RZ, RZ, R232 ;  /* 0x000000ffff6f7224 */ /* 0x000fe200078e00e8 */
[----:B------:R-:W-:Y:S01]  /*bff0*/  F2FP.F16.F32.PACK_AB R14, R113, R145 ;  /* 0x00000091710e723e */ /* 0x000fe200000000ff */
[----:B------:R-:W-:Y:S01]  /*c000*/  MUFU.EX2 R60, R60 ;  /* 0x0000003c003c7308 */ /* 0x000fe20000000800 */
[----:B------:R-:W-:Y:S01]  /*c010*/  LOP3.LUT R5, R13, R5, RZ, 0xc0, !PT ;  /* 0x000000050d057212 */ /* 0x000fe200078ec0ff */
[----:B------:R-:W-:Y:S01]  /*c020*/  FFMA.FTZ R32, R37, UR6, -R179 ;  /* 0x0000000625207c23 */ /* 0x000fe200080108b3 */
[----:B------:R-:W-:Y:S01]  /*c030*/  LOP3.LUT R4, R14, R4, RZ, 0xc0, !PT ;  /* 0x000000040e047212 */ /* 0x000fe200078ec0ff */
[----:B------:R-:W-:Y:S01]  /*c040*/  IMAD.WIDE.U32 R14, R119, -0x326172a9, RZ ;  /* 0xcd9e8d57770e7825 */ /* 0x000fe200078e00ff */
[----:B------:R-:W-:-:S03]  /*c050*/  LOP3.LUT R224, R224, UR21, R241, 0x96, !PT ;  /* 0x00000015e0e07c12 */ /* 0x000fc6000f8e96f1 */
[----:B------:R-:W-:Y:S01]  /*c060*/  FFMA.FTZ R242, R33, UR6, -R219 ;  /* 0x0000000621f27c23 */ /* 0x000fe200080108db */
[----:B------:R-:W-:Y:S01]  /*c070*/  LOP3.LUT R12, R240, UR20, R173, 0x96, !PT ;  /* 0x00000014f00c7c12 */ /* 0x000fe2000f8e96ad */
[----:B------:R-:W-:Y:S01]  /*c080*/  MUFU.EX2 R32, R32 ;  /* 0x0000002000207308 */ /* 0x000fe20000000800 */
[----:B------:R-:W-:Y:S01]  /*c090*/  LOP3.LUT R239, R238, UR11, R15, 0x96, !PT ;  /* 0x0000000beeef7c12 */ /* 0x000fe2000f8e960f */
[----:B------:R-:W-:Y:S01]  /*c0a0*/  HMMA.16816.F32 R160, R4, R16, R160 ;  /* 0x0000001004a0723c */ /* 0x000fe200000018a0 */
[----:B------:R-:W-:Y:S01]  /*c0b0*/  IMAD.WIDE.U32 R16, R224, -0x326172a9, RZ ;  /* 0xcd9e8d57e0107825 */ /* 0x000fe200078e00ff */
[----:B------:R-:W-:-:S03]  /*c0c0*/  LOP3.LUT R13, R14, UR5, R233, 0x96, !PT ;  /* 0x000000050e0d7c12 */ /* 0x000fc6000f8e96e9 */
[----:B------:R-:W-:Y:S01]  /*c0d0*/  FFMA.FTZ R33, R38, UR6, -R2 ;  /* 0x0000000626217c23 */ /* 0x000fe20008010802 */
[----:B------:R-:W-:Y:S01]  /*c0e0*/  PRMT R14, R232, 0x7771, RZ ;  /* 0x00007771e80e7816 */ /* 0x000fe200000000ff */
[----:B------:R-:W-:Y:S01]  /*c0f0*/  IMAD.WIDE.U32 R224, R12, -0x326172a9, RZ ;  /* 0xcd9e8d570ce07825 */ /* 0x000fe200078e00ff */
[----:B------:R-:W-:-:S03]  /*c100*/  PRMT R119, R232, 0x7773, RZ ;  /* 0x00007773e8777816 */ /* 0x000fc600000000ff */
[----:B------:R-:W-:Y:S01]  /*c110*/  FFMA.FTZ R39, R39, UR6, -R2 ;  /* 0x0000000627277c23 */ /* 0x000fe20008010802 */
[----:B------:R-:W-:Y:S01]  /*c120*/  PRMT R15, R232, 0x7772, RZ ;  /* 0x00007772e80f7816 */ /* 0x000fe200000000ff */
[----:B------:R-:W-:Y:S01]  /*c130*/  HMMA.16816.F32 R148, R4, R18, R148 ;  /* 0x000000120494723c */ /* 0x000fe20000001894 */
[----:B------:R-:W-:Y:S01]  /*c140*/  LOP3.LUT R238, R16, UR5, R225, 0x96, !PT ;  /* 0x0000000510ee7c12 */ /* 0x000fe2000f8e96e1 */
[----:B------:R-:W-:Y:S01]  /*c150*/  IMAD.MOV.U32 R16, RZ, RZ, R224 ;  /* 0x000000ffff107224 */ /* 0x000fe200078e00e0 */
[----:B------:R-:W-:Y:S01]  /*c160*/  PRMT R232, R224, 0x7771, RZ ;  /* 0x00007771e0e87816 */ /* 0x000fe200000000ff */
[----:B------:R-:W-:Y:S01]  /*c170*/  FFMA.FTZ R18, R90, UR6, -R2 ;  /* 0x000000065a127c23 */ /* 0x000fe20008010802 */
[----:B------:R-:W-:Y:S01]  /*c180*/  LOP3.LUT R17, R220, UR11, R17, 0x96, !PT ;  /* 0x0000000bdc117c12 */ /* 0x000fe2000f8e9611 */
[----:B------:R-:W-:Y:S01]  /*c190*/  IMAD.WIDE.U32 R220, R239, -0x2daee0ad, RZ ;  /* 0xd2511f53efdc7825 */ /* 0x000fe200078e00ff */
[----:B------:R-:W-:-:S03]  /*c1a0*/  LOP3.LUT R16, R16, 0xff, RZ, 0xc0, !PT ;  /* 0x000000ff10107812 */ /* 0x000fc600078ec0ff */
[----:B------:R-:W-:Y:S01]  /*c1b0*/  FFMA.FTZ R90, R91, UR6, -R2 ;  /* 0x000000065b5a7c23 */ /* 0x000fe20008010802 */
[C---:B------:R-:W-:Y:S01]  /*c1c0*/  PRMT R12, R224.reuse, 0x7773, RZ ;  /* 0x00007773e00c7816 */ /* 0x040fe200000000ff */
[----:B------:R-:W-:Y:S01]  /*c1d0*/  IMAD.MOV.U32 R225, RZ, RZ, R220 ;  /* 0x000000ffffe17224 */ /* 0x000fe200078e00dc */
[----:B------:R-:W-:Y:S01]  /*c1e0*/  PRMT R233, R224, 0x7772, RZ ;  /* 0x00007772e0e97816 */ /* 0x000fe200000000ff */
[----:B------:R-:W-:Y:S01]  /*c1f0*/  MUFU.EX2 R91, R18 ;  /* 0x00000012005b7308 */ /* 0x000fe20000000800 */
[----:B------:R-:W-:Y:S01]  /*c200*/  PRMT R232, R16, 0x5410, R232 ;  /* 0x0000541010e87816 */ /* 0x000fe200000000e8 */
[C---:B------:R-:W-:Y:S01]  /*c210*/  HMMA.16816.F32 R8, R4.reuse, R20, R8 ;  /* 0x000000140408723c */ /* 0x040fe20000001808 */
[----:B------:R-:W-:Y:S01]  /*c220*/  LOP3.LUT R16, R13, 0xffff, RZ, 0xc0, !PT ;  /* 0x0000ffff0d107812 */ /* 0x000fe200078ec0ff */
[----:B------:R-:W1:Y:S01]  /*c230*/  MUFU.EX2 R90, R90 ;  /* 0x0000005a005a7308 */ /* 0x000e620000000800 */
[----:B------:R-:W-:Y:S01]  /*c240*/  PRMT R233, R233, 0x5410, R12 ;  /* 0x00005410e9e97816 */ /* 0x000fe2000000000c */
[----:B------:R-:W-:Y:S01]  /*c250*/  FFMA.FTZ R41, R41, UR6, -R179 ;  /* 0x0000000629297c23 */ /* 0x000fe200080108b3 */
[----:B------:R-:W-:Y:S01]  /*c260*/  LOP3.LUT R221, R230, UR15, R221, 0x96, !PT ;  /* 0x0000000fe6dd7c12 */ /* 0x000fe2000f8e96dd */
[----:B------:R-:W-:Y:S01]  /*c270*/  IMAD.WIDE.U32 R230, R17, -0x2daee0ad, RZ ;  /* 0xd2511f5311e67825 */ /* 0x000fe200078e00ff */
[C---:B------:R-:W-:Y:S01]  /*c280*/  PRMT R224, R220.reuse, 0x7771, RZ ;  /* 0x00007771dce07816 */ /* 0x040fe200000000ff */
[----:B------:R-:W-:Y:S01]  /*c290*/  HMMA.16816.F32 R132, R4, R22, R132 ;  /* 0x000000160484723c */ /* 0x000fe20000001884 */
[C---:B------:R-:W-:Y:S01]  /*c2a0*/  PRMT R12, R220.reuse, 0x7773, RZ ;  /* 0x00007773dc0c7816 */ /* 0x040fe200000000ff */
[----:B------:R-:W2:Y:S01]  /*c2b0*/  LDSM.16.MT88.4 R4, [R204+0x4800] ;  /* 0x00480000cc04783b */ /* 0x000ea20000004200 */
[----:B------:R-:W-:Y:S01]  /*c2c0*/  PRMT R220, R220, 0x7772, RZ ;  /* 0x00007772dcdc7816 */ /* 0x000fe200000000ff */
[--C-:B------:R-:W-:Y:S01]  /*c2d0*/  FFMA.FTZ R23, R93, UR6, -R219.reuse ;  /* 0x000000065d177c23 */ /* 0x100fe200080108db */
[----:B------:R-:W-:Y:S01]  /*c2e0*/  SHF.R.U32.HI R16, RZ, 0x8, R16 ;  /* 0x00000008ff107819 */ /* 0x000fe20000011610 */
[----:B------:R-:W-:Y:S01]  /*c2f0*/  MUFU.EX2 R93, R192 ;  /* 0x000000c0005d7308 */ /* 0x000fe20000000800 */
[----:B------:R-:W-:Y:S01]  /*c300*/  LOP3.LUT R17, R13, 0xff, RZ, 0xc0, !PT ;  /* 0x000000ff0d117812 */ /* 0x000fe200078ec0ff */
[----:B------:R-:W-:Y:S01]  /*c310*/  IMAD.MOV.U32 R173, RZ, RZ, R230 ;  /* 0x000000ffffad7224 */ /* 0x000fe200078e00e6 */
[----:B------:R-:W-:Y:S01]  /*c320*/  PRMT R220, R220, 0x5410, R12 ;  /* 0x00005410dcdc7816 */ /* 0x000fe2000000000c */
[----:B------:R-:W-:Y:S01]  /*c330*/  MUFU.EX2 R33, R33 ;  /* 0x0000002100217308 */ /* 0x000fe20000000800 */
[--C-:B------:R-:W-:Y:S01]  /*c340*/  PRMT R12, R17, 0x5410, R16.reuse ;  /* 0x00005410110c7816 */ /* 0x100fe20000000010 */
[--C-:B------:R-:W-:Y:S01]  /*c350*/  FFMA.FTZ R52, R52, UR6, -R219.reuse ;  /* 0x0000000634347c23 */ /* 0x100fe200080108db */
[----:B------:R-:W-:Y:S01]  /*c360*/  LOP3.LUT R111, R111, 0xff, RZ, 0xc0, !PT ;  /* 0x000000ff6f6f7812 */ /* 0x000fe200078ec0ff */
[--C-:B------:R-:W-:Y:S01]  /*c370*/  FFMA.FTZ R67, R67, UR6, -R219.reuse ;  /* 0x0000000643437c23 */ /* 0x100fe200080108db */
[----:B------:R-:W-:Y:S01]  /*c380*/  PRMT R16, R13, 0x7632, R16 ;  /* 0x000076320d107816 */ /* 0x000fe20000000010 */
[----:B------:R-:W-:Y:S01]  /*c390*/  FFMA.FTZ R130, R130, UR6, -R219 ;  /* 0x0000000682827c23 */ /* 0x000fe200080108db */
[----:B------:R-:W-:Y:S01]  /*c3a0*/  PRMT R14, R111, 0x5410, R14 ;  /* 0x000054106f0e7816 */ /* 0x000fe2000000000e */
[----:B------:R-:W-:Y:S01]  /*c3b0*/  FFMA.FTZ R111, R112, UR6, -R179 ;  /* 0x00000006706f7c23 */ /* 0x000fe200080108b3 */
[----:B------:R-:W-:Y:S01]  /*c3c0*/  SHF.R.U32.HI R13, RZ, 0x18, R13 ;  /* 0x00000018ff0d7819 */ /* 0x000fe2000001160d */
[----:B------:R-:W-:Y:S01]  /*c3d0*/  FFMA.FTZ R112, R120, UR6, -R179 ;  /* 0x0000000678707c23 */ /* 0x000fe200080108b3 */
[----:B------:R-:W-:Y:S01]  /*c3e0*/  LOP3.LUT R17, R238, 0xffff, RZ, 0xc0, !PT ;  /* 0x0000ffffee117812 */ /* 0x000fe200078ec0ff */
[----:B------:R-:W-:Y:S01]  /*c3f0*/  FFMA.FTZ R120, R129, UR6, -R219 ;  /* 0x0000000681787c23 */ /* 0x000fe200080108db */
[----:B------:R-:W-:Y:S01]  /*c400*/  LOP3.LUT R16, R16, 0xff, RZ, 0xc0, !PT ;  /* 0x000000ff10107812 */ /* 0x000fe200078ec0ff */
[----:B------:R-:W-:Y:S01]  /*c410*/  MUFU.EX2 R111, R111 ;  /* 0x0000006f006f7308 */ /* 0x000fe20000000800 */
[----:B------:R-:W-:Y:S01]  /*c420*/  LOP3.LUT R20, R238, 0xff, RZ, 0xc0, !PT ;  /* 0x000000ffee147812 */ /* 0x000fe200078ec0ff */
[----:B------:R-:W-:Y:S01]  /*c430*/  FFMA.FTZ R129, R94, UR6, -R218 ;  /* 0x000000065e817c23 */ /* 0x000fe200080108da */
[----:B------:R-:W-:Y:S01]  /*c440*/  SHF.R.U32.HI R17, RZ, 0x8, R17 ;  /* 0x00000008ff117819 */ /* 0x000fe20000011611 */
[----:B------:R-:W3:Y:S01]  /*c450*/  MUFU.EX2 R112, R112 ;  /* 0x0000007000707308 */ /* 0x000ee20000000800 */
[----:B------:R-:W-:Y:S01]  /*c460*/  PRMT R13, R16, 0x5410, R13 ;  /* 0x00005410100d7816 */ /* 0x000fe2000000000d */
[----:B------:R-:W-:Y:S01]  /*c470*/  FFMA.FTZ R131, R131, UR6, -R219 ;  /* 0x0000000683837c23 */ /* 0x000fe200080108db */
[----:B------:R-:W-:Y:S01]  /*c480*/  PRMT R15, R15, 0x5410, R119 ;  /* 0x000054100f0f7816 */ /* 0x000fe20000000077 */
[--C-:B------:R-:W-:Y:S01]  /*c490*/  FFMA.FTZ R119, R114, UR6, -R2.reuse ;  /* 0x0000000672777c23 */ /* 0x100fe20008010802 */
[----:B------:R-:W-:Y:S01]  /*c4a0*/  FFMA.FTZ R114, R121, UR6, -R2 ;  /* 0x0000000679727c23 */ /* 0x000fe20008010802 */
[----:B------:R-:W-:Y:S01]  /*c4b0*/  PRMT R20, R20, 0x5410, R17 ;  /* 0x0000541014147816 */ /* 0x000fe20000000011 */
[----:B------:R-:W-:Y:S01]  /*c4c0*/  FFMA.FTZ R121, R193, UR6, -R219 ;  /* 0x00000006c1797c23 */ /* 0x000fe200080108db */
[--C-:B------:R-:W-:Y:S01]  /*c4d0*/  HSET2.LE.AND R12, R12, R0.reuse, PT ;  /* 0x000000000c0c7233 */ /* 0x100fe20003803000 */
[----:B------:R-:W-:Y:S01]  /*c4e0*/  MUFU.EX2 R120, R120 ;  /* 0x0000007800787308 */ /* 0x000fe20000000800 */
[--C-:B------:R-:W-:Y:S01]  /*c4f0*/  HSET2.LE.AND R13, R13, R0.reuse, PT ;  /* 0x000000000d0d7233 */ /* 0x100fe20003803000 */
[--C-:B------:R-:W-:Y:S01]  /*c500*/  FFMA.FTZ R46, R46, UR6, -R218.reuse ;  /* 0x000000062e2e7c23 */ /* 0x100fe200080108da */
[----:B------:R-:W-:Y:S01]  /*c510*/  F2FP.F16.F32.PACK_AB R17, R89, R88 ;  /* 0x000000585911723e */ /* 0x000fe200000000ff */
[----:B------:R-:W-:Y:S01]  /*c520*/  MUFU.EX2 R119, R119 ;  /* 0x0000007700777308 */ /* 0x000fe20000000800 */
[----:B-1----:R-:W-:Y:S01]  /*c530*/  F2FP.F16.F32.PACK_AB R16, R90, R91 ;  /* 0x0000005b5a10723e */ /* 0x002fe200000000ff */
[--C-:B------:R-:W-:Y:S01]  /*c540*/  FFMA.FTZ R47, R47, UR6, -R218.reuse ;  /* 0x000000062f2f7c23 */ /* 0x100fe200080108da */
[----:B------:R-:W-:Y:S01]  /*c550*/  LOP3.LUT R12, R17, R12, RZ, 0xc0, !PT ;  /* 0x0000000c110c7212 */ /* 0x000fe200078ec0ff */
[----:B------:R-:W1:Y:S01]  /*c560*/  MUFU.EX2 R114, R114 ;  /* 0x0000007200727308 */ /* 0x000e620000000800 */
[----:B------:R-:W-:Y:S01]  /*c570*/  LOP3.LUT R13, R16, R13, RZ, 0xc0, !PT ;  /* 0x0000000d100d7212 */ /* 0x000fe200078ec0ff */
[--C-:B------:R-:W-:Y:S01]  /*c580*/  FFMA.FTZ R168, R168, UR6, -R218.reuse ;  /* 0x00000006a8a87c23 */ /* 0x100fe200080108da */
[----:B------:R-:W4:Y:S01]  /*c590*/  LDSM.16.MT88.4 R16, [R170+0x4800] ;  /* 0x00480000aa10783b */ /* 0x000f220000004200 */
[----:B------:R-:W-:Y:S01]  /*c5a0*/  LOP3.LUT R15, R15, 0xff00ff, RZ, 0xc0, !PT ;  /* 0x00ff00ff0f0f7812 */ /* 0x000fe200078ec0ff */
[----:B------:R-:W5:Y:S01]  /*c5b0*/  MUFU.EX2 R121, R121 ;  /* 0x0000007900797308 */ /* 0x000f620000000800 */
[--C-:B------:R-:W-:Y:S01]  /*c5c0*/  HSET2.LE.AND R14, R14, R0.reuse, PT ;  /* 0x000000000e0e7233 */ /* 0x100fe20003803000 */
[--C-:B------:R-:W-:Y:S01]  /*c5d0*/  FFMA.FTZ R169, R169, UR6, -R218.reuse ;  /* 0x00000006a9a97c23 */ /* 0x100fe200080108da */
[----:B---3--:R-:W-:Y:S01]  /*c5e0*/  F2FP.F16.F32.PACK_AB R21, R112, R111 ;  /* 0x0000006f7015723e */ /* 0x008fe200000000ff */
[----:B------:R3:W4:Y:S01]  /*c5f0*/  MUFU.EX2 R94, R23 ;  /* 0x00000017005e7308 */ /* 0x0007220000000800 */
[--C-:B------:R-:W-:Y:S01]  /*c600*/  HSET2.LE.AND R15, R15, R0.reuse, PT ;  /* 0x000000000f0f7233 */ /* 0x100fe20003803000 */
[--C-:B------:R-:W-:Y:S01]  /*c610*/  FFMA.FTZ R68, R68, UR6, -R218.reuse ;  /* 0x0000000644447c23 */ /* 0x100fe200080108da */
[----:B------:R-:W-:Y:S01]  /*c620*/  LOP3.LUT R14, R21, R14, RZ, 0xc0, !PT ;  /* 0x0000000e150e7212 */ /* 0x000fe200078ec0ff */
[----:B------:R-:W4:Y:S01]  /*c630*/  MUFU.EX2 R129, R129 ;  /* 0x0000008100817308 */ /* 0x000f220000000800 */
[----:B-1----:R-:W-:Y:S01]  /*c640*/  F2FP.F16.F32.PACK_AB R21, R114, R119 ;  /* 0x000000777215723e */ /* 0x002fe200000000ff */
[----:B------:R-:W-:Y:S01]  /*c650*/  FFMA.FTZ R174, R174, UR6, -R218 ;  /* 0x00000006aeae7c23 */ /* 0x000fe200080108da */
[----:B------:R-:W-:Y:S01]  /*c660*/  PRMT R22, R238, 0x7632, R22 ;  /* 0x00007632ee167816 */ /* 0x000fe20000000016 */
[----:B------:R-:W-:Y:S01]  /*c670*/  MUFU.EX2 R38, R243 ;  /* 0x000000f300267308 */ /* 0x000fe20000000800 */
[----:B------:R-:W-:Y:S01]  /*c680*/  LOP3.LUT R15, R21, R15, RZ, 0xc0, !PT ;  /* 0x0000000f150f7212 */ /* 0x000fe200078ec0ff */
[----:B------:R-:W-:Y:S01]  /*c690*/  FFMA.FTZ R177, R177, UR6, -R218 ;  /* 0x00000006b1b17c23 */ /* 0x000fe200080108da */
[----:B------:R-:W-:Y:S01]  /*c6a0*/  SHF.R.U32.HI R21, RZ, 0x18, R238 ;  /* 0x00000018ff157819 */ /* 0x000fe200000116ee */
[----:B------:R-:W-:Y:S01]  /*c6b0*/  MUFU.EX2 R37, R242 ;  /* 0x000000f200257308 */ /* 0x000fe20000000800 */
[----:B------:R-:W-:Y:S01]  /*c6c0*/  LOP3.LUT R22, R22, 0xff, RZ, 0xc0, !PT ;  /* 0x000000ff16167812 */ /* 0x000fe200078ec0ff */
[----:B------:R-:W-:Y:S01]  /*c6d0*/  FFMA.FTZ R200, R237, R201, R200 ;  /* 0x000000c9edc87223 */ /* 0x000fe200000100c8 */
[----:B---3--:R-:W-:Y:S01]  /*c6e0*/  LOP3.LUT R23, R233, 0xff00ff, RZ, 0xc0, !PT ;  /* 0x00ff00ffe9177812 */ /* 0x008fe200078ec0ff */
[C---:B--2---:R-:W-:Y:S01]  /*c6f0*/  HMMA.16816.F32 R156, R12.reuse, R4, R156 ;  /* 0x000000040c9c723c */ /* 0x044fe2000000189c */
[----:B------:R-:W-:Y:S01]  /*c700*/  PRMT R21, R22, 0x5410, R21 ;  /* 0x0000541016157816 */ /* 0x000fe20000000015 */
[----:B------:R-:W-:Y:S01]  /*c710*/  FFMA.FTZ R127, R236, R164, R127 ;  /* 0x000000a4ec7f7223 */ /* 0x000fe2000001007f */
[--C-:B------:R-:W-:Y:S01]  /*c720*/  HSET2.LE.AND R22, R232, R0.reuse, PT ;  /* 0x00000000e8167233 */ /* 0x100fe20003803000 */
[----:B------:R-:W-:Y:S01]  /*c730*/  FFMA.FTZ R181, R235, R188, R181 ;  /* 0x000000bcebb57223 */ /* 0x000fe200000100b5 */
[--C-:B------:R-:W-:Y:S01]  /*c740*/  HSET2.LE.AND R23, R23, R0.reuse, PT ;  /* 0x0000000017177233 */ /* 0x100fe20003803000 */
[----:B------:R-:W-:Y:S01]  /*c750*/  FFMA.FTZ R185, R234, R187, R185 ;  /* 0x000000bbeab97223 */ /* 0x000fe200000100b9 */
[----:B-----5:R-:W-:Y:S01]  /*c760*/  F2FP.F16.F32.PACK_AB R193, R121, R120 ;  /* 0x0000007879c1723e */ /* 0x020fe200000000ff */
[C---:B------:R-:W-:Y:S01]  /*c770*/  HMMA.16816.F32 R152, R12.reuse, R6, R152 ;  /* 0x000000060c98723c */ /* 0x040fe20000001898 */
[----:B------:R-:W-:Y:S01]  /*c780*/  F2FP.F16.F32.PACK_AB R192, R93, R128 ;  /* 0x000000805dc0723e */ /* 0x000fe200000000ff */
[----:B------:R-:W-:Y:S01]  /*c790*/  FADD.FTZ R196, R196, R200 ;  /* 0x000000c8c4c47221 */ /* 0x000fe20000010000 */
[----:B------:R-:W-:Y:S01]  /*c7a0*/  LOP3.LUT R22, R193, R22, RZ, 0xc0, !PT ;  /* 0x00000016c1167212 */ /* 0x000fe200078ec0ff */
[----:B------:R-:W-:Y:S01]  /*c7b0*/  FADD.FTZ R127, R3, R127 ;  /* 0x0000007f037f7221 */ /* 0x000fe20000010000 */
[----:B------:R-:W-:Y:S01]  /*c7c0*/  LOP3.LUT R23, R192, R23, RZ, 0xc0, !PT ;  /* 0x00000017c0177212 */ /* 0x000fe200078ec0ff */
[----:B------:R-:W-:Y:S01]  /*c7d0*/  FADD.FTZ R180, R180, R181 ;  /* 0x000000b5b4b47221 */ /* 0x000fe20000010000 */
[--C-:B------:R-:W-:Y:S01]  /*c7e0*/  HSET2.LE.AND R20, R20, R0.reuse, PT ;  /* 0x0000000014147233 */ /* 0x100fe20003803000 */
[----:B------:R-:W-:Y:S01]  /*c7f0*/  FADD.FTZ R185, R184, R185 ;  /* 0x000000b9b8b97221 */ /* 0x000fe20000010000 */
[--C-:B------:R-:W-:Y:S01]  /*c800*/  HSET2.LE.AND R21, R21, R0.reuse, PT ;  /* 0x0000000015157233 */ /* 0x100fe20003803000 */
[C---:B----4-:R-:W-:Y:S01]  /*c810*/  HMMA.16816.F32 R140, R12.reuse, R16, R140 ;  /* 0x000000100c8c723c */ /* 0x050fe2000000188c */
[----:B------:R-:W-:Y:S01]  /*c820*/  F2FP.F16.F32.PACK_AB R193, R94, R92 ;  /* 0x0000005c5ec1723e */ /* 0x000fe200000000ff */
[--C-:B------:R-:W-:Y:S01]  /*c830*/  FFMA.FTZ R26, R26, UR6, -R2.reuse ;  /* 0x000000061a1a7c23 */ /* 0x100fe20008010802 */
[----:B------:R-:W-:Y:S01]  /*c840*/  F2FP.F16.F32.PACK_AB R192, R95, R129 ;  /* 0x000000815fc0723e */ /* 0x000fe200000000ff */
[----:B------:R-:W-:Y:S01]  /*c850*/  FFMA.FTZ R27, R27, UR6, -R2 ;  /* 0x000000061b1b7c23 */ /* 0x000fe20008010802 */
[----:B------:R-:W-:Y:S01]  /*c860*/  LOP3.LUT R20, R193, R20, RZ, 0xc0, !PT ;  /* 0x00000014c1147212 */ /* 0x000fe200078ec0ff */
[----:B------:R-:W-:Y:S01]  /*c870*/  FADD.FTZ R196, R191, R196 ;  /* 0x000000c4bfc47221 */ /* 0x000fe20000010000 */
[----:B------:R-:W-:Y:S01]  /*c880*/  LOP3.LUT R21, R192, R21, RZ, 0xc0, !PT ;  /* 0x00000015c0157212 */ /* 0x000fe200078ec0ff */
[----:B------:R-:W-:Y:S01]  /*c890*/  HMMA.16816.F32 R136, R12, R18, R136 ;  /* 0x000000120c88723c */ /* 0x000fe20000001888 */
[----:B------:R-:W-:Y:S01]  /*c8a0*/  VIADD R15, R197, 0xfffffffa ;  /* 0xfffffffac50f7836 */ /* 0x000fe20000000000 */
[----:B------:R-:W-:Y:S01]  /*c8b0*/  LOP3.LUT R12, R221, 0xffff, RZ, 0xc0, !PT ;  /* 0x0000ffffdd0c7812 */ /* 0x000fe200078ec0ff */
[----:B------:R-:W-:Y:S01]  /*c8c0*/  VIADD R197, R197, 0xfffffffb ;  /* 0xfffffffbc5c57836 */ /* 0x000fe20000000000 */
[----:B------:R-:W-:Y:S01]  /*c8d0*/  LOP3.LUT R13, R221, 0xff, RZ, 0xc0, !PT ;  /* 0x000000ffdd0d7812 */ /* 0x000fe200078ec0ff */
[----:B------:R-:W-:Y:S01]  /*c8e0*/  FADD.FTZ R127, R124, R127 ;  /* 0x0000007f7c7f7221 */ /* 0x000fe20000010000 */
[----:B------:R-:W-:Y:S01]  /*c8f0*/  SHF.R.U32.HI R12, RZ, 0x8, R12 ;  /* 0x00000008ff0c7819 */ /* 0x000fe2000001160c */
[----:B------:R-:W-:Y:S01]  /*c900*/  FADD.FTZ R180, R178, R180 ;  /* 0x000000b4b2b47221 */ /* 0x000fe20000010000 */
[C---:B------:R-:W-:Y:S01]  /*c910*/  HMMA.16816.F32 R160, R20.reuse, R4, R160 ;  /* 0x0000000414a0723c */ /* 0x040fe200000018a0 */
[----:B------:R-:W-:Y:S01]  /*c920*/  FFMA.FTZ R5, R74, UR6, -R2 ;  /* 0x000000064a057c23 */ /* 0x000fe20008010802 */
[----:B------:R-:W-:Y:S01]  /*c930*/  LOP3.LUT R15, R15, UR19, R229, 0x96, !PT ;  /* 0x000000130f0f7c12 */ /* 0x000fe2000f8e96e5 */
[----:B------:R1:W-:Y:S01]  /*c940*/  MUFU.EX2 R74, R96 ;  /* 0x00000060004a7308 */ /* 0x0003e20000000800 */
[----:B------:R-:W-:Y:S01]  /*c950*/  PRMT R4, R221, 0x7632, R4 ;  /* 0x00007632dd047816 */ /* 0x000fe20000000004 */
[----:B------:R-:W-:Y:S01]  /*c960*/  FADD.FTZ R185, R183, R185 ;  /* 0x000000b9b7b97221 */ /* 0x000fe20000010000 */
[----:B------:R-:W-:Y:S01]  /*c970*/  PRMT R12, R13, 0x5410, R12 ;  /* 0x000054100d0c7816 */ /* 0x000fe2000000000c */
[----:B------:R-:W-:Y:S01]  /*c980*/  IMAD.WIDE.U32 R192, R15, -0x326172a9, RZ ;  /* 0xcd9e8d570fc07825 */ /* 0x000fe200078e00ff */
[C---:B------:R-:W-:Y:S03]  /*c990*/  HMMA.16816.F32 R8, R20.reuse, R16, R8 ;  /* 0x000000101408723c */ /* 0x040fe60000001808 */
[----:B------:R-:W-:Y:S01]  /*c9a0*/  FFMA.FTZ R16, R100, UR6, -R179 ;  /* 0x0000000664107c23 */ /* 0x000fe200080108b3 */
[----:B------:R-:W-:Y:S01]  /*c9b0*/  SHF.R.U32.HI R13, RZ, 0x18, R221 ;  /* 0x00000018ff0d7819 */ /* 0x000fe200000116dd */
[--C-:B------:R-:W-:Y:S01]  /*c9c0*/  FFMA.FTZ R100, R98, UR6, -R2.reuse ;  /* 0x0000000662647c23 */ /* 0x100fe20008010802 */
[----:B------:R-:W-:Y:S01]  /*c9d0*/  LOP3.LUT R4, R4, 0xff, RZ, 0xc0, !PT ;  /* 0x000000ff04047812 */ /* 0x000fe200078ec0ff */
[----:B------:R2:W-:Y:S01]  /*c9e0*/  MUFU.EX2 R98, R16 ;  /* 0x0000001000627308 */ /* 0x0005e20000000800 */
[----:B------:R-:W-:Y:S01]  /*c9f0*/  LOP3.LUT R14, R225, 0xff, RZ, 0xc0, !PT ;  /* 0x000000ffe10e7812 */ /* 0x000fe200078ec0ff */
[----:B------:R-:W-:Y:S01]  /*ca00*/  FFMA.FTZ R87, R87, UR6, -R179 ;  /* 0x0000000657577c23 */ /* 0x000fe200080108b3 */
[----:B------:R-:W-:Y:S01]  /*ca10*/  PRMT R13, R4, 0x5410, R13 ;  /* 0x00005410040d7816 */ /* 0x000fe2000000000d */
[----:B-1----:R-:W-:Y:S01]  /*ca20*/  FFMA.FTZ R96, R75, UR6, -R2 ;  /* 0x000000064b607c23 */ /* 0x002fe20008010802 */
[----:B------:R-:W-:Y:S01]  /*ca30*/  LOP3.LUT R4, R202, UR7, R193, 0x96, !PT ;  /* 0x00000007ca047c12 */ /* 0x000fe2000f8e96c1 */
[----:B------:R1:W-:Y:S01]  /*ca40*/  MUFU.EX2 R75, R5 ;  /* 0x00000005004b7308 */ /* 0x0003e20000000800 */
[----:B------:R-:W-:Y:S01]  /*ca50*/  PRMT R14, R14, 0x5410, R224 ;  /* 0x000054100e0e7816 */ /* 0x000fe200000000e0 */
[----:B------:R-:W-:Y:S01]  /*ca60*/  HMMA.16816.F32 R148, R20, R6, R148 ;  /* 0x000000061494723c */ /* 0x000fe20000001894 */
[--C-:B------:R-:W-:Y:S01]  /*ca70*/  HSET2.LE.AND R13, R13, R0.reuse, PT ;  /* 0x000000000d0d7233 */ /* 0x100fe20003803000 */
[----:B------:R-:W3:Y:S01]  /*ca80*/  MUFU.EX2 R96, R96 ;  /* 0x0000006000607308 */ /* 0x000ee20000000800 */
[----:B------:R-:W-:Y:S01]  /*ca90*/  IMAD.WIDE.U32 R232, R4, -0x2daee0ad, RZ ;  /* 0xd2511f5304e87825 */ /* 0x000fe200078e00ff */
[----:B------:R-:W-:-:S03]  /*caa0*/  HSET2.LE.AND R12, R12, R0, PT ;  /* 0x000000000c0c7233 */ /* 0x000fc60003803000 */
[----:B------:R-:W-:Y:S01]  /*cab0*/  FFMA.FTZ R99, R99, UR6, -R179 ;  /* 0x0000000663637c23 */ /* 0x000fe200080108b3 */
[----:B------:R-:W4:Y:S01]  /*cac0*/  MUFU.EX2 R100, R100 ;  /* 0x0000006400647308 */ /* 0x000f220000000800 */
[----:B------:R-:W-:Y:S01]  /*cad0*/  F2FP.F16.F32.PACK_AB R15, R73, R72 ;  /* 0x00000048490f723e */ /* 0x000fe200000000ff */
[----:B------:R-:W-:Y:S01]  /*cae0*/  HMMA.16816.F32 R132, R20, R18, R132 ;  /* 0x000000121484723c */ /* 0x000fe20000001884 */
[----:B--2---:R-:W-:Y:S01]  /*caf0*/  LDSM.16.MT88.4 R16, [R170+0x4c00] ;  /* 0x004c0000aa10783b */ /* 0x004fe20000004200 */
[--C-:B------:R-:W-:Y:S01]  /*cb00*/  HSET2.LE.AND R14, R14, R0.reuse, PT ;  /* 0x000000000e0e7233 */ /* 0x100fe20003803000 */
[--C-:B------:R-:W-:Y:S01]  /*cb10*/  FFMA.FTZ R22, R66, UR6, -R218.reuse ;  /* 0x0000000642167c23 */ /* 0x100fe200080108da */
[----:B------:R-:W-:Y:S01]  /*cb20*/  LOP3.LUT R12, R15, R12, RZ, 0xc0, !PT ;  /* 0x0000000c0f0c7212 */ /* 0x000fe200078ec0ff */
[----:B-1----:R-:W1:Y:S01]  /*cb30*/  LDSM.16.MT88.4 R4, [R204+0x4c00] ;  /* 0x004c0000cc04783b */ /* 0x002e620000004200 */
[----:B------:R-:W-:Y:S01]  /*cb40*/  LOP3.LUT R15, R220, 0xff00ff, RZ, 0xc0, !PT ;  /* 0x00ff00ffdc0f7812 */ /* 0x000fe200078ec0ff */
[----:B------:R-:W-:Y:S01]  /*cb50*/  FFMA.FTZ R23, R103, UR6, -R218 ;  /* 0x0000000667177c23 */ /* 0x000fe200080108da */
[----:B---3--:R-:W-:Y:S01]  /*cb60*/  F2FP.F16.F32.PACK_AB R20, R96, R75 ;  /* 0x0000004b6014723e */ /* 0x008fe200000000ff */
[----:B------:R2:W-:Y:S01]  /*cb70*/  MUFU.EX2 R103, R22 ;  /* 0x0000001600677308 */ /* 0x0005e20000000800 */
[----:B------:R-:W-:Y:S01]  /*cb80*/  LOP3.LUT R147, R172, UR15, R231, 0x96, !PT ;  /* 0x0000000fac937c12 */ /* 0x000fe2000f8e96e7 */
[----:B------:R-:W-:Y:S01]  /*cb90*/  FFMA.FTZ R123, R123, UR6, -R2 ;  /* 0x000000067b7b7c23 */ /* 0x000fe20008010802 */
[----:B------:R-:W-:Y:S01]  /*cba0*/  LOP3.LUT R13, R20, R13, RZ, 0xc0, !PT ;  /* 0x0000000d140d7212 */ /* 0x000fe200078ec0ff */
[----:B------:R-:W-:Y:S01]  /*cbb0*/  FADD.FTZ R196, R125, R196 ;  /* 0x000000c47dc47221 */ /* 0x000fe20000010000 */
[----:B------:R-:W-:Y:S01]  /*cbc0*/  F2FP.F16.F32.PACK_AB R20, R98, R74 ;  /* 0x0000004a6214723e */ /* 0x000fe200000000ff */
[----:B------:R-:W-:Y:S01]  /*cbd0*/  FADD.FTZ R127, R126, R127 ;  /* 0x0000007f7e7f7221 */ /* 0x000fe20000010000 */
[--C-:B------:R-:W-:Y:S01]  /*cbe0*/  HSET2.LE.AND R15, R15, R0.reuse, PT ;  /* 0x000000000f0f7233 */ /* 0x100fe20003803000 */
[----:B------:R-:W-:Y:S01]  /*cbf0*/  FADD.FTZ R180, R186, R180 ;  /* 0x000000b4bab47221 */ /* 0x000fe20000010000 */
[----:B------:R-:W-:Y:S01]  /*cc00*/  LOP3.LUT R14, R20, R14, RZ, 0xc0, !PT ;  /* 0x0000000e140e7212 */ /* 0x000fe200078ec0ff */
[----:B------:R-:W-:Y:S01]  /*cc10*/  FFMA.FTZ R20, R78, UR6, -R218 ;  /* 0x000000064e147c23 */ /* 0x000fe200080108da */
[----:B----4-:R-:W-:Y:S01]  /*cc20*/  F2FP.F16.F32.PACK_AB R21, R101, R100 ;  /* 0x000000646515723e */ /* 0x010fe200000000ff */
[----:B------:R3:W-:Y:S01]  /*cc30*/  MUFU.EX2 R78, R122 ;  /* 0x0000007a004e7308 */ /* 0x0007e20000000800 */
[----:B------:R-:W-:Y:S01]  /*cc40*/  PRMT R172, R230, 0x7771, RZ ;  /* 0x00007771e6ac7816 */ /* 0x000fe200000000ff */
[----:B------:R-:W-:Y:S01]  /*cc50*/  FADD.FTZ R182, R182, R185 ;  /* 0x000000b9b6b67221 */ /* 0x000fe20000010000 */
[----:B------:R-:W-:Y:S01]  /*cc60*/  LOP3.LUT R15, R21, R15, RZ, 0xc0, !PT ;  /* 0x0000000f150f7212 */ /* 0x000fe200078ec0ff */
[----:B------:R4:W-:Y:S01]  /*cc70*/  MUFU.EX2 R66, R20 ;  /* 0x0000001400427308 */ /* 0x0009e20000000800 */
[----:B------:R-:W-:Y:S01]  /*cc80*/  PRMT R231, R230, 0x7773, RZ ;  /* 0x00007773e6e77816 */ /* 0x000fe200000000ff */
[----:B------:R-:W-:Y:S01]  /*cc90*/  FADD.FTZ R145, R145, R196 ;  /* 0x000000c491917221 */ /* 0x000fe20000010000 */
[----:B------:R-:W-:Y:S01]  /*cca0*/  LOP3.LUT R21, R147, 0xffff, RZ, 0xc0, !PT ;  /* 0x0000ffff93157812 */ /* 0x000fe200078ec0ff */
[----:B------:R-:W-:Y:S01]  /*ccb0*/  FADD.FTZ R146, R146, R127 ;  /* 0x0000007f92927221 */ /* 0x000fe20000010000 */
[----:B------:R-:W-:Y:S01]  /*ccc0*/  PRMT R230, R230, 0x7772, RZ ;  /* 0x00007772e6e67816 */ /* 0x000fe200000000ff */
[----:B------:R-:W-:Y:S01]  /*ccd0*/  FADD.FTZ R213, R213, R180 ;  /* 0x000000b4d5d57221 */ /* 0x000fe20000010000 */
[----:B--2---:R-:W-:Y:S01]  /*cce0*/  PRMT R22, R147, 0x7632, R22 ;  /* 0x0000763293167816 */ /* 0x004fe20000000016 */
[----:B------:R-:W-:Y:S01]  /*ccf0*/  FADD.FTZ R182, R118, R182 ;  /* 0x000000b676b67221 */ /* 0x000fe20000010000 */
[----:B------:R-:W-:Y:S01]  /*cd00*/  SHF.R.U32.HI R21, RZ, 0x8, R21 ;  /* 0x00000008ff157819 */ /* 0x000fe20000011615 */
[----:B---3--:R-:W-:Y:S01]  /*cd10*/  FFMA.FTZ R122, R79, UR6, -R218 ;  /* 0x000000064f7a7c23 */ /* 0x008fe200080108da */
[----:B------:R-:W-:Y:S01]  /*cd20*/  PRMT R230, R230, 0x5410, R231 ;  /* 0x00005410e6e67816 */ /* 0x000fe200000000e7 */
[----:B------:R2:W3:Y:S01]  /*cd30*/  MUFU.EX2 R79, R23 ;  /* 0x00000017004f7308 */ /* 0x0004e20000000800 */
[----:B------:R-:W-:Y:S01]  /*cd40*/  LOP3.LUT R224, R192, UR4, R195, 0x96, !PT ;  /* 0x00000004c0e07c12 */ /* 0x000fe2000f8e96c3 */
[----:B------:R-:W-:Y:S01]  /*cd50*/  FADD.FTZ R145, R113, R145 ;  /* 0x0000009171917221 */ /* 0x000fe20000010000 */
[----:B----4-:R-:W-:Y:S01]  /*cd60*/  LOP3.LUT R20, R147, 0xff, RZ, 0xc0, !PT ;  /* 0x000000ff93147812 */ /* 0x010fe200078ec0ff */
[----:B------:R-:W4:Y:S01]  /*cd70*/  MUFU.EX2 R122, R122 ;  /* 0x0000007a007a7308 */ /* 0x000f220000000800 */
[----:B------:R-:W-:Y:S01]  /*cd80*/  LOP3.LUT R173, R173, 0xff, RZ, 0xc0, !PT ;  /* 0x000000ffadad7812 */ /* 0x000fe200078ec0ff */
[----:B------:R-:W-:Y:S01]  /*cd90*/  IMAD.WIDE.U32 R224, R224, -0x2daee0ad, RZ ;  /* 0xd2511f53e0e07825 */ /* 0x000fe200078e00ff */
[----:B------:R-:W-:Y:S01]  /*cda0*/  SHF.R.U32.HI R147, RZ, 0x18, R147 ;  /* 0x00000018ff937819 */ /* 0x000fe20000011693 */
[C---:B-1----:R-:W-:Y:S01]  /*cdb0*/  HMMA.16816.F32 R156, R12.reuse, R4, R156 ;  /* 0x000000040c9c723c */ /* 0x042fe2000000189c */
[----:B------:R-:W-:Y:S01]  /*cdc0*/  LOP3.LUT R22, R22, 0xff, RZ, 0xc0, !PT ;  /* 0x000000ff16167812 */ /* 0x000fe200078ec0ff */
[----:B------:R-:W-:Y:S01]  /*cdd0*/  FADD.FTZ R146, R110, R146 ;  /* 0x000000926e927221 */ /* 0x000fe20000010000 */
[----:B------:R-:W-:Y:S01]  /*cde0*/  PRMT R20, R20, 0x5410, R21 ;  /* 0x0000541014147816 */ /* 0x000fe20000000015 */
[----:B------:R-:W-:Y:S01]  /*cdf0*/  FADD.FTZ R213, R144, R213 ;  /* 0x000000d590d57221 */ /* 0x000fe20000010000 */
[----:B------:R-:W-:Y:S01]  /*ce00*/  PRMT R172, R173, 0x5410, R172 ;  /* 0x00005410adac7816 */ /* 0x000fe200000000ac */
[----:B------:R-:W-:Y:S01]  /*ce10*/  FADD.FTZ R107, R107, R182 ;  /* 0x000000b66b6b7221 */ /* 0x000fe20000010000 */
[----:B------:R-:W-:Y:S01]  /*ce20*/  LOP3.LUT R230, R230, 0xff00ff, RZ, 0xc0, !PT ;  /* 0x00ff00ffe6e67812 */ /* 0x000fe200078ec0ff */
[C---:B------:R-:W-:Y:S01]  /*ce30*/  HMMA.16816.F32 R152, R12.reuse, R6, R152 ;  /* 0x000000060c98723c */ /* 0x040fe20000001898 */
[----:B------:R-:W-:Y:S01]  /*ce40*/  PRMT R21, R22, 0x5410, R147 ;  /* 0x0000541016157816 */ /* 0x000fe20000000093 */
[----:B------:R-:W-:Y:S01]  /*ce50*/  FADD.FTZ R117, R117, R145 ;  /* 0x0000009175757221 */ /* 0x000fe20000010000 */
[--C-:B------:R-:W-:Y:S01]  /*ce60*/  HSET2.LE.AND R22, R172, R0.reuse, PT ;  /* 0x00000000ac167233 */ /* 0x100fe20003803000 */
[----:B------:R-:W-:Y:S01]  /*ce70*/  FADD.FTZ R115, R115, R146 ;  /* 0x0000009273737221 */ /* 0x000fe20000010000 */
[--C-:B--2---:R-:W-:Y:S01]  /*ce80*/  HSET2.LE.AND R23, R230, R0.reuse, PT ;  /* 0x00000000e6177233 */ /* 0x104fe20003803000 */
[----:B------:R-:W-:Y:S01]  /*ce90*/  FADD.FTZ R116, R116, R213 ;  /* 0x000000d574747221 */ /* 0x000fe20000010000 */
[--C-:B------:R-:W-:Y:S01]  /*cea0*/  HSET2.LE.AND R20, R20, R0.reuse, PT ;  /* 0x0000000014147233 */ /* 0x100fe20003803000 */
[C---:B------:R-:W-:Y:S01]  /*ceb0*/  HMMA.16816.F32 R140, R12.reuse, R16, R140 ;  /* 0x000000100c8c723c */ /* 0x040fe2000000188c */
[----:B------:R-:W-:Y:S01]  /*cec0*/  HSET2.LE.AND R21, R21, R0, PT ;  /* 0x0000000015157233 */ /* 0x000fe20003803000 */
[----:B------:R-:W-:Y:S01]  /*ced0*/  FADD.FTZ R107, R105, R107 ;  /* 0x0000006b696b7221 */ /* 0x000fe20000010000 */
[----:B------:R-:W-:Y:S01]  /*cee0*/  LOP3.LUT R231, R222, UR23, R233, 0x96, !PT ;  /* 0x00000017dee77c12 */ /* 0x000fe2000f8e96e9 */
[----:B------:R-:W-:Y:S01]  /*cef0*/  FADD.FTZ R117, R108, R117 ;  /* 0x000000756c757221 */ /* 0x000fe20000010000 */
[----:B------:R-:W-:Y:S01]  /*cf00*/  LOP3.LUT R221, R232, UR22, R225, 0x96, !PT ;  /* 0x00000016e8dd7c12 */ /* 0x000fe2000f8e96e1 */
[----:B------:R-:W-:Y:S01]  /*cf10*/  FADD.FTZ R115, R109, R115 ;  /* 0x000000736d737221 */ /* 0x000fe20000010000 */
[----:B---3--:R-:W-:Y:S01]  /*cf20*/  F2FP.F16.F32.PACK_AB R220, R79, R103 ;  /* 0x000000674fdc723e */ /* 0x008fe200000000ff */
[----:B------:R-:W-:Y:S01]  /*cf30*/  HMMA.16816.F32 R136, R12, R18, R136 ;  /* 0x000000120c88723c */ /* 0x000fe20000001888 */
[----:B------:R-:W-:Y:S01]  /*cf40*/  F2FP.F16.F32.PACK_AB R173, R77, R76 ;  /* 0x0000004c4dad723e */ /* 0x000fe200000000ff */
[--C-:B------:R-:W-:Y:S01]  /*cf50*/  FFMA.FTZ R15, R85, UR6, -R2.reuse ;  /* 0x00000006550f7c23 */ /* 0x100fe20008010802 */
[----:B----4-:R-:W-:Y:S01]  /*cf60*/  F2FP.F16.F32.PACK_AB R172, R122, R66 ;  /* 0x000000427aac723e */ /* 0x010fe200000000ff */
[----:B------:R-:W-:Y:S01]  /*cf70*/  FFMA.FTZ R85, R58, UR6, -R2 ;  /* 0x000000063a557c23 */ /* 0x000fe20008010802 */
[----:B------:R-:W-:Y:S01]  /*cf80*/  LOP3.LUT R23, R220, R23, RZ, 0xc0, !PT ;  /* 0x00000017dc177212 */ /* 0x000fe200078ec0ff */
[----:B------:R-:W-:Y:S01]  /*cf90*/  IMAD.WIDE.U32 R220, R221, -0x326172a9, RZ ;  /* 0xcd9e8d57dddc7825 */ /* 0x000fe200078e00ff */
[----:B------:R-:W-:Y:S01]  /*cfa0*/  LOP3.LUT R20, R173, R20, RZ, 0xc0, !PT ;  /* 0x00000014ad147212 */ /* 0x000fe200078ec0ff */
[----:B------:R-:W-:Y:S01]  /*cfb0*/  MUFU.EX2 R58, R15 ;  /* 0x0000000f003a7308 */ /* 0x000fe20000000800 */
[----:B------:R-:W-:Y:S01]  /*cfc0*/  LOP3.LUT R21, R172, R21, RZ, 0xc0, !PT ;  /* 0x00000015ac157212 */ /* 0x000fe200078ec0ff */
[----:B------:R-:W-:Y:S01]  /*cfd0*/  IMAD.WIDE.U32 R172, R231, -0x326172a9, RZ ;  /* 0xcd9e8d57e7ac7825 */ /* 0x000fe200078e00ff */
[----:B------:R-:W-:Y:S01]  /*cfe0*/  F2FP.F16.F32.PACK_AB R147, R78, R97 ;  /* 0x000000614e93723e */ /* 0x000fe200000000ff */
[----:B------:R-:W-:Y:S01]  /*cff0*/  MUFU.EX2 R85, R85 ;  /* 0x0000005500557308 */ /* 0x000fe20000000800 */
[----:B------:R-:W-:Y:S01]  /*d000*/  LOP3.LUT R13, R216, UR7, R193, 0x96, !PT ;  /* 0x00000007d80d7c12 */ /* 0x000fe2000f8e96c1 */
[----:B------:R-:W-:Y:S01]  /*d010*/  FADD.FTZ R116, R104, R116 ;  /* 0x0000007468747221 */ /* 0x000fe20000010000 */
[----:B------:R-:W-:Y:S01]  /*d020*/  LOP3.LUT R230, R192, UR4, R199, 0x96, !PT ;  /* 0x00000004c0e67c12 */ /* 0x000fe2000f8e96c7 */
[----:B------:R-:W-:Y:S01]  /*d030*/  FADD.FTZ R107, R106, R107 ;  /* 0x0000006b6a6b7221 */ /* 0x000fe20000010000 */
[----:B------:R-:W-:Y:S01]  /*d040*/  LOP3.LUT R12, R194, UR9, R173, 0x96, !PT ;  /* 0x00000009c20c7c12 */ /* 0x000fe2000f8e96ad */
[----:B------:R-:W-:Y:S01]  /*d050*/  IMAD.WIDE.U32 R192, R13, -0x2daee0ad, RZ ;  /* 0xd2511f530dc07825 */ /* 0x000fe200078e00ff */
[----:B------:R-:W-:-:S03]  /*d060*/  LOP3.LUT R172, R172, UR8, R221, 0x96, !PT ;  /* 0x00000008acac7c12 */ /* 0x000fc6000f8e96dd */
[----:B------:R-:W-:Y:S01]  /*d070*/  FADD.FTZ R117, R92, R117 ;  /* 0x000000755c757221 */ /* 0x000fe20000010000 */
[----:B------:R-:W-:Y:S01]  /*d080*/  LOP3.LUT R22, R147, R22, RZ, 0xc0, !PT ;  /* 0x0000001693167212 */ /* 0x000fe200078ec0ff */
[----:B------:R-:W-:-:S04]  /*d090*/  IMAD.WIDE.U32 R230, R230, -0x2daee0ad, RZ ;  /* 0xd2511f53e6e67825 */ /* 0x000fc800078e00ff */
[----:B------:R-:W-:Y:S01]  /*d0a0*/  FADD.FTZ R115, R129, R115 ;  /* 0x0000007381737221 */ /* 0x000fe20000010000 */
[----:B------:R-:W-:Y:S01]  /*d0b0*/  FADD.FTZ R116, R88, R116 ;  /* 0x0000007458747221 */ /* 0x000fe20000010000 */
[----:B------:R-:W-:Y:S01]  /*d0c0*/  FADD.FTZ R107, R91, R107 ;  /* 0x0000006b5b6b7221 */ /* 0x000fe20000010000 */
[----:B------:R-:W-:Y:S01]  /*d0d0*/  IMAD.WIDE.U32 R12, R12, -0x2daee0ad, RZ ;  /* 0xd2511f530c0c7825 */ /* 0x000fe200078e00ff */
[----:B------:R-:W-:Y:S01]  /*d0e0*/  LOP3.LUT R192, R192, UR22, R231, 0x96, !PT ;  /* 0x00000016c0c07c12 */ /* 0x000fe2000f8e96e7 */
[----:B------:R-:W-:Y:S01]  /*d0f0*/  HMMA.16816.F32 R160, R20, R4, R160 ;  /* 0x0000000414a0723c */ /* 0x000fe200000018a0 */
[----:B------:R-:W-:Y:S01]  /*d100*/  LOP3.LUT R4, R226, UR23, R193, 0x96, !PT ;  /* 0x00000017e2047c12 */ /* 0x000fe2000f8e96c1 */
[----:B------:R-:W-:Y:S01]  /*d110*/  IMAD.WIDE.U32 R172, R172, -0x2daee0ad, RZ ;  /* 0xd2511f53acac7825 */ /* 0x000fe200078e00ff */
[----:B------:R-:W-:-:S03]  /*d120*/  LOP3.LUT R224, R224, UR21, R13, 0x96, !PT ;  /* 0x00000015e0e07c12 */ /* 0x000fc6000f8e960d */
[----:B------:R-:W-:Y:S01]  /*d130*/  FADD.FTZ R117, R94, R117 ;  /* 0x000000755e757221 */ /* 0x000fe20000010000 */
[----:B------:R-:W-:Y:S01]  /*d140*/  FADD.FTZ R115, R95, R115 ;  /* 0x000000735f737221 */ /* 0x000fe20000010000 */
[----:B------:R-:W-:-:S04]  /*d150*/  IMAD.WIDE.U32 R4, R4, -0x326172a9, RZ ;  /* 0xcd9e8d5704047825 */ /* 0x000fc800078e00ff */
[----:B------:R-:W-:Y:S01]  /*d160*/  FADD.FTZ R116, R89, R116 ;  /* 0x0000007459747221 */ /* 0x000fe20000010000 */
[----:B------:R-:W-:Y:S01]  /*d170*/  HMMA.16816.F32 R148, R20, R6, R148 ;  /* 0x000000061494723c */ /* 0x000fe20000001894 */
[----:B------:R-:W-:Y:S01]  /*d180*/  LOP3.LUT R6, R12, UR20, R173, 0x96, !PT ;  /* 0x000000140c067c12 */ /* 0x000fe2000f8e96ad */
[----:B------:R-:W-:Y:S01]  /*d190*/  IMAD.WIDE.U32 R192, R192, -0x326172a9, RZ ;  /* 0xcd9e8d57c0c07825 */ /* 0x000fe200078e00ff */
[----:B------:R-:W-:-:S03]  /*d1a0*/  LOP3.LUT R173, R198, UR9, R5, 0x96, !PT ;  /* 0x00000009c6ad7c12 */ /* 0x000fc6000f8e9605 */
[----:B------:R-:W-:Y:S01]  /*d1b0*/  FADD.FTZ R107, R90, R107 ;  /* 0x0000006b5a6b7221 */ /* 0x000fe20000010000 */
[----:B------:R-:W-:Y:S01]  /*d1c0*/  FADD.FTZ R117, R120, R117 ;  /* 0x0000007578757221 */ /* 0x000fe20000010000 */
[----:B------:R-:W-:Y:S01]  /*d1d0*/  IMAD.WIDE.U32 R6, R6, -0x326172a9, RZ ;  /* 0xcd9e8d5706067825 */ /* 0x000fe200078e00ff */
[----:B------:R-:W-:Y:S01]  /*d1e0*/  LOP3.LUT R147, R4, UR8, R193, 0x96, !PT ;  /* 0x0000000804937c12 */ /* 0x000fe2000f8e96c1 */
[C---:B------:R-:W-:Y:S02]  /*d1f0*/  HMMA.16816.F32 R8, R20.reuse, R16, R8 ;  /* 0x000000101408723c */ /* 0x040fe40000001808 */
[----:B------:R-:W-:Y:S01]  /*d200*/  FFMA.FTZ R17, R82, UR6, -R2 ;  /* 0x0000000652117c23 */ /* 0x000fe20008010802 */
[----:B------:R-:W-:Y:S01]  /*d210*/  IMAD.WIDE.U32 R224, R224, -0x326172a9, RZ ;  /* 0xcd9e8d57e0e07825 */ /* 0x000fe200078e00ff */
[C---:B------:R-:W-:Y:S01]  /*d220*/  PRMT R12, R6.reuse, 0x7773, RZ ;  /* 0x00007773060c7816 */ /* 0x040fe200000000ff */
[----:B------:R-:W1:Y:S01]  /*d230*/  MUFU.EX2 R82, R84 ;  /* 0x0000005400527308 */ /* 0x000e620000000800 */
[----:B------:R-:W-:Y:S01]  /*d240*/  PRMT R5, R6, 0x7772, RZ ;  /* 0x0000777206057816 */ /* 0x000fe200000000ff */
[----:B------:R-:W-:Y:S01]  /*d250*/  IMAD.MOV.U32 R4, RZ, RZ, R6 ;  /* 0x000000ffff047224 */ /* 0x000fe200078e0006 */
[----:B------:R-:W-:Y:S01]  /*d260*/  LOP3.LUT R13, R224, UR5, R7, 0x96, !PT ;  /* 0x00000005e00d7c12 */ /* 0x000fe2000f8e9607 */
[----:B------:R2:W3:Y:S01]  /*d270*/  MUFU.EX2 R84, R17 ;  /* 0x0000001100547308 */ /* 0x0004e20000000800 */
[----:B------:R-:W-:Y:S01]  /*d280*/  HMMA.16816.F32 R132, R20, R18, R132 ;  /* 0x000000121484723c */ /* 0x000fe20000001884 */
[----:B------:R-:W-:Y:S01]  /*d290*/  PRMT R16, R6, 0x7771, RZ ;  /* 0x0000777106107816 */ /* 0x000fe200000000ff */
[----:B------:R-:W-:Y:S01]  /*d2a0*/  IMAD.WIDE.U32 R22, R147, -0x2daee0ad, RZ ;  /* 0xd2511f5393167825 */ /* 0x000fe200078e00ff */
[----:B------:R-:W-:-:S03]  /*d2b0*/  LOP3.LUT R14, R13, 0xffff, RZ, 0xc0, !PT ;  /* 0x0000ffff0d0e7812 */ /* 0x000fc600078ec0ff */
[----:B------:R-:W-:Y:S01]  /*d2c0*/  FADD.FTZ R115, R128, R115 ;  /* 0x0000007380737221 */ /* 0x000fe20000010000 */
[----:B------:R-:W-:Y:S01]  /*d2d0*/  LOP3.LUT R4, R4, 0xff, RZ, 0xc0, !PT ;  /* 0x000000ff04047812 */ /* 0x000fe200078ec0ff */
[----:B------:R-:W-:Y:S01]  /*d2e0*/  FADD.FTZ R116, R111, R116 ;  /* 0x000000746f747221 */ /* 0x000fe20000010000 */
[----:B------:R-:W-:Y:S01]  /*d2f0*/  PRMT R12, R5, 0x5410, R12 ;  /* 0x00005410050c7816 */ /* 0x000fe2000000000c */
[----:B------:R-:W-:Y:S01]  /*d300*/  FADD.FTZ R107, R119, R107 ;  /* 0x0000006b776b7221 */ /* 0x000fe20000010000 */
[----:B------:R-:W-:Y:S01]  /*d310*/  PRMT R19, R13, 0x7632, R19 ;  /* 0x000076320d137816 */ /* 0x000fe20000000013 */
[----:B------:R-:W-:Y:S01]  /*d320*/  FADD.FTZ R117, R121, R117 ;  /* 0x0000007579757221 */ /* 0x000fe20000010000 */
[----:B------:R-:W-:Y:S01]  /*d330*/  SHF.R.U32.HI R14, RZ, 0x8, R14 ;  /* 0x00000008ff0e7819 */ /* 0x000fe2000001160e */
[----:B------:R-:W-:Y:S01]  /*d340*/  FADD.FTZ R115, R93, R115 ;  /* 0x000000735d737221 */ /* 0x000fe20000010000 */
[----:B------:R-:W-:Y:S01]  /*d350*/  PRMT R16, R4, 0x5410, R16 ;  /* 0x0000541004107816 */ /* 0x000fe20000000010 */
[----:B------:R-:W-:Y:S01]  /*d360*/  FADD.FTZ R116, R112, R116 ;  /* 0x0000007470747221 */ /* 0x000fe20000010000 */
[----:B--2---:R-:W-:Y:S01]  /*d370*/  LOP3.LUT R17, R13, 0xff, RZ, 0xc0, !PT ;  /* 0x000000ff0d117812 */ /* 0x004fe200078ec0ff */
[----:B------:R-:W2:Y:S01]  /*d380*/  LDSM.16.MT88.4 R4, [R204+0x5000] ;  /* 0x00500000cc04783b */ /* 0x000ea20000004200 */
        /* <DEDUP_REMOVED lines=9> */
[----:B------:R-:W4:Y:S01]  /*d420*/  LDSM.16.MT88.4 R12, [R170+0x5000] ;  /* 0x00500000aa0c783b */ /* 0x000f220000004200 */
[--C-:B------:R-:W-:Y:S01]  /*d430*/  HSET2.LE.AND R16, R16, R0.reuse, PT ;  /* 0x0000000010107233 */ /* 0x100fe20003803000 */
[----:B------:R-:W-:Y:S01]  /*d440*/  FADD.FTZ R107, R75, R107 ;  /* 0x0000006b4b6b7221 */ /* 0x000fe20000010000 */
[--C-:B------:R-:W-:Y:S01]  /*d450*/  HSET2.LE.AND R19, R18, R0.reuse, PT ;  /* 0x0000000012137233 */ /* 0x100fe20003803000 */
[----:B------:R-:W-:Y:S01]  /*d460*/  FADD.FTZ R117, R77, R117 ;  /* 0x000000754d757221 */ /* 0x000fe20000010000 */
[----:B-1----:R-:W-:Y:S01]  /*d470*/  F2FP.F16.F32.PACK_AB R18, R82, R80 ;  /* 0x000000505212723e */ /* 0x002fe200000000ff */
[----:B------:R-:W-:Y:S01]  /*d480*/  FADD.FTZ R115, R122, R115 ;  /* 0x000000737a737221 */ /* 0x000fe20000010000 */
[----:B---3--:R-:W-:Y:S01]  /*d490*/  F2FP.F16.F32.PACK_AB R21, R58, R84 ;  /* 0x000000543a15723e */ /* 0x008fe200000000ff */
[----:B------:R-:W-:Y:S01]  /*d4a0*/  FADD.FTZ R116, R73, R116 ;  /* 0x0000007449747221 */ /* 0x000fe20000010000 */
[----:B------:R-:W-:Y:S01]  /*d4b0*/  LOP3.LUT R18, R18, R16, RZ, 0xc0, !PT ;  /* 0x0000001012127212 */ /* 0x000fe200078ec0ff */
[----:B------:R-:W-:Y:S01]  /*d4c0*/  FADD.FTZ R107, R96, R107 ;  /* 0x0000006b606b7221 */ /* 0x000fe20000010000 */
[--C-:B------:R-:W-:Y:S01]  /*d4d0*/  HSET2.LE.AND R16, R17, R0.reuse, PT ;  /* 0x0000000011107233 */ /* 0x100fe20003803000 */
[----:B------:R-:W-:Y:S01]  /*d4e0*/  MUFU.EX2 R123, R123 ;  /* 0x0000007b007b7308 */ /* 0x000fe20000000800 */
[----:B------:R-:W-:Y:S01]  /*d4f0*/  LOP3.LUT R19, R21, R19, RZ, 0xc0, !PT ;  /* 0x0000001315137212 */ /* 0x000fe200078ec0ff */
[----:B------:R-:W-:Y:S01]  /*d500*/  FADD.FTZ R117, R97, R117 ;  /* 0x0000007561757221 */ /* 0x000fe20000010000 */
[----:B------:R-:W-:Y:S01]  /*d510*/  HSET2.LE.AND R17, R20, R0, PT ;  /* 0x0000000014117233 */ /* 0x000fe20003803000 */
        /* <DEDUP_REMOVED lines=8> */
[----:B------:R-:W-:-:S04]  /*d5a0*/  IMAD.WIDE.U32 R20, R173, -0x2daee0ad, RZ ;  /* 0xd2511f53ad147825 */ /* 0x000fc800078e00ff */
[----:B------:R-:W-:Y:S01]  /*d5b0*/  FADD.FTZ R115, R79, R115 ;  /* 0x000000734f737221 */ /* 0x000fe20000010000 */
[----:B------:R-:W-:Y:S01]  /*d5c0*/  FADD.FTZ R116, R98, R116 ;  /* 0x0000007462747221 */ /* 0x000fe20000010000 */
[----:B------:R-:W-:Y:S01]  /*d5d0*/  FADD.FTZ R107, R101, R107 ;  /* 0x0000006b656b7221 */ /* 0x000fe20000010000 */
[----:B------:R-:W-:Y:S01]  /*d5e0*/  MUFU.EX2 R87, R87 ;  /* 0x0000005700577308 */ /* 0x000fe20000000800 */
[----:B------:R-:W-:Y:S01]  /*d5f0*/  LOP3.LUT R230, R230, UR21, R21, 0x96, !PT ;  /* 0x00000015e6e67c12 */ /* 0x000fe2000f8e9615 */
[----:B--2---:R-:W-:Y:S01]  /*d600*/  HMMA.16816.F32 R156, R16, R4, R156 ;  /* 0x00000004109c723c */ /* 0x004fe2000000189c */
[----:B------:R-:W-:Y:S01]  /*d610*/  LOP3.LUT R21, R20, UR20, R23, 0x96, !PT ;  /* 0x0000001414157c12 */ /* 0x000fe2000f8e9617 */
[----:B------:R-:W-:Y:S01]  /*d620*/  MUFU.EX2 R99, R99 ;  /* 0x0000006300637308 */ /* 0x000fe20000000800 */
[----:B------:R-:W-:Y:S01]  /*d630*/  LOP3.LUT R20, R220, UR11, R225, 0x96, !PT ;  /* 0x0000000bdc147c12 */ /* 0x000fe2000f8e96e1 */
        /* <DEDUP_REMOVED lines=8> */
[----:B------:R-:W-:Y:S01]  /*d6c0*/  IMAD.MOV.U32 R224, RZ, RZ, R220 ;  /* 0x000000ffffe07224 */ /* 0x000fe200078e00dc */
[----:B------:R-:W-:Y:S01]  /*d6d0*/  LOP3.LUT R147, R230, UR5, R221, 0x96, !PT ;  /* 0x00000005e6937c12 */ /* 0x000fe2000f8e96dd */
[----:B------:R-:W-:Y:S01]  /*d6e0*/  IMAD.WIDE.U32 R230, R21, -0x326172a9, RZ ;  /* 0xcd9e8d5715e67825 */ /* 0x000fe200078e00ff */
[----:B------:R-:W-:-:S03]  /*d6f0*/  PRMT R21, R220, 0x7771, RZ ;  /* 0x00007771dc157816 */ /* 0x000fc600000000ff */
[----:B------:R-:W-:Y:S01]  /*d700*/  FADD.FTZ R116, R57, R116 ;  /* 0x0000007439747221 */ /* 0x000fe20000010000 */
[C---:B------:R-:W-:Y:S01]  /*d710*/  PRMT R221, R220.reuse, 0x7773, RZ ;  /* 0x00007773dcdd7816 */ /* 0x040fe200000000ff */
[C---:B----4-:R-:W-:Y:S01]  /*d720*/  HMMA.16816.F32 R140, R16.reuse, R12, R140 ;  /* 0x0000000c108c723c */ /* 0x050fe2000000188c */
[----:B------:R-:W-:Y:S01]  /*d730*/  PRMT R23, R220, 0x7772, RZ ;  /* 0x00007772dc177816 */ /* 0x000fe200000000ff */
[----:B------:R-:W-:Y:S01]  /*d740*/  FADD.FTZ R107, R59, R107 ;  /* 0x0000006b3b6b7221 */ /* 0x000fe20000010000 */
[----:B------:R-:W-:Y:S01]  /*d750*/  LOP3.LUT R220, R216, UR7, R231, 0x96, !PT ;  /* 0x00000007d8dc7c12 */ /* 0x000fe2000f8e96e7 */
[----:B------:R-:W-:Y:S01]  /*d760*/  FADD.FTZ R116, R80, R116 ;  /* 0x0000007450747221 */ /* 0x000fe20000010000 */
[----:B------:R-:W-:Y:S01]  /*d770*/  PRMT R23, R23, 0x5410, R221 ;  /* 0x0000541017177816 */ /* 0x000fe200000000dd */
[----:B------:R-:W-:Y:S01]  /*d780*/  FADD.FTZ R107, R84, R107 ;  /* 0x0000006b546b7221 */ /* 0x000fe20000010000 */
[----:B------:R-:W-:Y:S01]  /*d790*/  LOP3.LUT R193, R202, UR7, R231, 0x96, !PT ;  /* 0x00000007cac17c12 */ /* 0x000fe2000f8e96e7 */
[----:B------:R-:W-:Y:S01]  /*d7a0*/  HMMA.16816.F32 R136, R16, R14, R136 ;  /* 0x0000000e1088723c */ /* 0x000fe20000001888 */
[----:B------:R-:W-:Y:S01]  /*d7b0*/  IMAD.WIDE.U32 R220, R220, -0x2daee0ad, RZ ;  /* 0xd2511f53dcdc7825 */ /* 0x000fe200078e00ff */
[----:B------:R-:W-:Y:S01]  /*d7c0*/  LOP3.LUT R224, R224, 0xff, RZ, 0xc0, !PT ;  /* 0x000000ffe0e07812 */ /* 0x000fe200078ec0ff */
[----:B------:R-:W-:Y:S01]  /*d7d0*/  MUFU.EX2 R130, R130 ;  /* 0x0000008200827308 */ /* 0x000fe20000000800 */
[----:B------:R-:W-:Y:S01]  /*d7e0*/  LOP3.LUT R173, R230, UR4, R195, 0x96, !PT ;  /* 0x00000004e6ad7c12 */ /* 0x000fe2000f8e96c3 */
[----:B------:R-:W-:Y:S01]  /*d7f0*/  FADD.FTZ R116, R82, R116 ;  /* 0x0000007452747221 */ /* 0x000fe20000010000 */
[----:B------:R-:W-:Y:S01]  /*d800*/  PRMT R19, R147, 0x7632, R19 ;  /* 0x0000763293137816 */ /* 0x000fe20000000013 */
[----:B------:R-:W-:Y:S01]  /*d810*/  MUFU.EX2 R131, R131 ;  /* 0x0000008300837308 */ /* 0x000fe20000000800 */
[----:B------:R-:W-:Y:S01]  /*d820*/  LOP3.LUT R197, R230, UR4, R199, 0x96, !PT ;  /* 0x00000004e6c57c12 */ /* 0x000fe2000f8e96c7 */
[----:B------:R-:W-:Y:S01]  /*d830*/  IMAD.WIDE.U32 R230, R193, -0x2daee0ad, RZ ;  /* 0xd2511f53c1e67825 */ /* 0x000fe200078e00ff */
[----:B------:R-:W-:-:S03]  /*d840*/  PRMT R21, R224, 0x5410, R21 ;  /* 0x00005410e0157816 */ /* 0x000fc60000000015 */
[----:B------:R-:W-:Y:S01]  /*d850*/  FADD.FTZ R107, R58, R107 ;  /* 0x0000006b3a6b7221 */ /* 0x000fe20000010000 */
[----:B------:R-:W-:Y:S01]  /*d860*/  SHF.R.U32.HI R16, RZ, 0x18, R147 ;  /* 0x00000018ff107819 */ /* 0x000fe20000011693 */
[----:B------:R-:W-:Y:S01]  /*d870*/  IMAD.WIDE.U32 R224, R173, -0x2daee0ad, RZ ;  /* 0xd2511f53ade07825 */ /* 0x000fe200078e00ff */
[----:B------:R-:W-:Y:S01]  /*d880*/  LOP3.LUT R19, R19, 0xff, RZ, 0xc0, !PT ;  /* 0x000000ff13137812 */ /* 0x000fe200078ec0ff */
[----:B------:R-:W-:Y:S01]  /*d890*/  MUFU.EX2 R52, R52 ;  /* 0x0000003400347308 */ /* 0x000fe20000000800 */
[----:B------:R-:W-:Y:S01]  /*d8a0*/  LOP3.LUT R18, R226, UR23, R221, 0x96, !PT ;  /* 0x00000017e2127c12 */ /* 0x000fe2000f8e96dd */
[----:B------:R-:W-:Y:S01]  /*d8b0*/  IMAD.WIDE.U32 R232, R197, -0x2daee0ad, RZ ;  /* 0xd2511f53c5e87825 */ /* 0x000fe200078e00ff */
[----:B------:R-:W-:Y:S01]  /*d8c0*/  PRMT R16, R19, 0x5410, R16 ;  /* 0x0000541013107816 */ /* 0x000fe20000000010 */
[----:B------:R-:W-:Y:S01]  /*d8d0*/  MUFU.EX2 R67, R67 ;  /* 0x0000004300437308 */ /* 0x000fe20000000800 */
[----:B------:R-:W-:Y:S01]  /*d8e0*/  LOP3.LUT R19, R222, UR23, R231, 0x96, !PT ;  /* 0x00000017de137c12 */ /* 0x000fe2000f8e96e7 */
[----:B------:R-:W-:Y:S01]  /*d8f0*/  IMAD.WIDE.U32 R240, R18, -0x326172a9, RZ ;  /* 0xcd9e8d5712f07825 */ /* 0x000fe200078e00ff */
[----:B------:R-:W-:Y:S01]  /*d900*/  LOP3.LUT R17, R147, 0xffff, RZ, 0xc0, !PT ;  /* 0x0000ffff93117812 */ /* 0x000fe200078ec0ff */
[----:B------:R-:W-:Y:S01]  /*d910*/  MUFU.EX2 R174, R174 ;  /* 0x000000ae00ae7308 */ /* 0x000fe20000000800 */
[----:B------:R-:W-:Y:S01]  /*d920*/  LOP3.LUT R199, R230, UR22, R225, 0x96, !PT ;  /* 0x00000016e6c77c12 */ /* 0x000fe2000f8e96e1 */
[----:B------:R-:W-:Y:S01]  /*d930*/  IMAD.WIDE.U32 R238, R19, -0x326172a9, RZ ;  /* 0xcd9e8d5713ee7825 */ /* 0x000fe200078e00ff */
[----:B------:R-:W-:-:S03]  /*d940*/  LOP3.LUT R195, R147, 0xff, RZ, 0xc0, !PT ;  /* 0x000000ff93c37812 */ /* 0x000fc600078ec0ff */
[----:B------:R-:W-:Y:S01]  /*d950*/  FFMA.FTZ R19, R49, UR6, -R219 ;  /* 0x0000000631137c23 */ /* 0x000fe200080108db */
[----:B------:R-:W-:Y:S01]  /*d960*/  SHF.R.U32.HI R17, RZ, 0x8, R17 ;  /* 0x00000008ff117819 */ /* 0x000fe20000011611 */
[----:B------:R-:W-:Y:S01]  /*d970*/  MUFU.EX2 R177, R177 ;  /* 0x000000b100b17308 */ /* 0x000fe20000000800 */
[----:B------:R-:W-:Y:S01]  /*d980*/  LOP3.LUT R18, R198, UR9, R241, 0x96, !PT ;  /* 0x00000009c6127c12 */ /* 0x000fe2000f8e96f1 */
[----:B------:R-:W-:Y:S01]  /*d990*/  IMAD.WIDE.U32 R198, R199, -0x326172a9, RZ ;  /* 0xcd9e8d57c7c67825 */ /* 0x000fe200078e00ff */
[----:B------:R-:W-:Y:S01]  /*d9a0*/  PRMT R17, R195, 0x5410, R17 ;  /* 0x00005410c3117816 */ /* 0x000fe20000000011 */
[----:B------:R-:W-:Y:S01]  /*d9b0*/  MUFU.EX2 R68, R68 ;  /* 0x0000004400447308 */ /* 0x000fe20000000800 */
[----:B------:R-:W-:Y:S01]  /*d9c0*/  LOP3.LUT R195, R194, UR9, R239, 0x96, !PT ;  /* 0x00000009c2c37c12 */ /* 0x000fe2000f8e96ef */
[----:B------:R-:W-:Y:S01]  /*d9d0*/  IMAD.MOV.U32 R164, RZ, RZ, R189 ;  /* 0x000000ffffa47224 */ /* 0x000fe200078e00bd */
[----:B------:R-:W-:Y:S01]  /*d9e0*/  LOP3.LUT R194, R238, UR8, R199, 0x96, !PT ;  /* 0x00000008eec27c12 */ /* 0x000fe2000f8e96c7 */
[----:B------:R-:W-:-:S04]  /*d9f0*/  IMAD.WIDE.U32 R238, R18, -0x2daee0ad, RZ ;  /* 0xd2511f5312ee7825 */ /* 0x000fc800078e00ff */
[----:B------:R-:W-:Y:S01]  /*da00*/  FFMA.FTZ R18, R48, UR6, -R219 ;  /* 0x0000000630127c23 */ /* 0x000fe200080108db */
[----:B------:R-:W-:Y:S01]  /*da10*/  LOP3.LUT R220, R220, UR22, R233, 0x96, !PT ;  /* 0x00000016dcdc7c12 */ /* 0x000fe2000f8e96e9 */
[----:B------:R1:W2:Y:S01]  /*da20*/  MUFU.EX2 R48, R61 ;  /* 0x0000003d00307308 */ /* 0x0002a20000000800 */
[----:B------:R-:W-:Y:S02]  /*da30*/  VIMNMX R165, PT, PT, R165, 0x2, !PT ;  /* 0x00000002a5a57848 */ /* 0x000fe40007fe0100 */
[----:B------:R-:W-:Y:S01]  /*da40*/  LOP3.LUT R147, R232, UR21, R239, 0x96, !PT ;  /* 0x00000015e8937c12 */ /* 0x000fe2000f8e96ef */
[----:B------:R3:W4:Y:S01]  /*da50*/  MUFU.EX2 R49, R18 ;  /* 0x0000001200317308 */ /* 0x0007220000000800 */
[----:B------:R-:W-:-:S04]  /*da60*/  IMAD.WIDE.U32 R220, R220, -0x326172a9, RZ ;  /* 0xcd9e8d57dcdc7825 */ /* 0x000fc800078e00ff */
[----:B------:R-:W-:Y:S01]  /*da70*/  IMAD.WIDE.U32 R232, R195, -0x2daee0ad, RZ ;  /* 0xd2511f53c3e87825 */ /* 0x000fe200078e00ff */
[----:B------:R-:W-:-:S03]  /*da80*/  LOP3.LUT R230, R240, UR8, R221, 0x96, !PT ;  /* 0x00000008f0e67c12 */ /* 0x000fc6000f8e96dd */
[----:B------:R-:W-:-:S04]  /*da90*/  IMAD.WIDE.U32 R194, R194, -0x2daee0ad, RZ ;  /* 0xd2511f53c2c27825 */ /* 0x000fc800078e00ff */
[----:B-1----:R-:W-:Y:S01]  /*daa0*/  FFMA.FTZ R61, R51, UR6, -R218 ;  /* 0x00000006333d7c23 */ /* 0x002fe200080108da */
[----:B------:R-:W-:Y:S01]  /*dab0*/  LOP3.LUT R193, R224, UR21, R233, 0x96, !PT ;  /* 0x00000015e0c17c12 */ /* 0x000fe2000f8e96e9 */
[----:B--2---:R-:W-:Y:S01]  /*dac0*/  FADD.FTZ R117, R48, R117 ;  /* 0x0000007530757221 */ /* 0x004fe20000010000 */
[----:B------:R-:W-:-:S04]  /*dad0*/  IMAD.WIDE.U32 R230, R230, -0x2daee0ad, RZ ;  /* 0xd2511f53e6e67825 */ /* 0x000fc800078e00ff */
[----:B---3--:R-:W-:Y:S01]  /*dae0*/  FFMA.FTZ R18, R50, UR6, -R218 ;  /* 0x0000000632127c23 */ /* 0x008fe200080108da */
[----:B------:R-:W-:Y:S01]  /*daf0*/  MUFU.EX2 R61, R61 ;  /* 0x0000003d003d7308 */ /* 0x000fe20000000800 */
[----:B----4-:R-:W-:Y:S01]  /*db00*/  FADD.FTZ R117, R49, R117 ;  /* 0x0000007531757221 */ /* 0x010fe20000010000 */
[----:B------:R-:W-:Y:S01]  /*db10*/  LOP3.LUT R173, R238, UR20, R231, 0x96, !PT ;  /* 0x00000014eead7c12 */ /* 0x000fe2000f8e96e7 */
[----:B------:R-:W-:Y:S01]  /*db20*/  IMAD.WIDE.U32 R238, R20, -0x2daee0ad, RZ ;  /* 0xd2511f5314ee7825 */ /* 0x000fe200078e00ff */
[----:B------:R1:W-:Y:S03]  /*db30*/  MUFU.EX2 R51, R18 ;  /* 0x0000001200337308 */ /* 0x0003e60000000800 */
[----:B------:R-:W-:Y:S01]  /*db40*/  IMAD.WIDE.U32 R224, R173, -0x326172a9, RZ ;  /* 0xcd9e8d57ade07825 */ /* 0x000fe200078e00ff */
[----:B------:R2:W3:Y:S01]  /*db50*/  MUFU.EX2 R50, R19 ;  /* 0x0000001300327308 */ /* 0x0004e20000000800 */
[----:B------:R-:W-:-:S02]  /*db60*/  PRMT R20, R238, 0x7773, RZ ;  /* 0x00007773ee147816 */ /* 0x000fc400000000ff */
[----:B------:R-:W-:Y:S01]  /*db70*/  IMAD.MOV.U32 R173, RZ, RZ, R224 ;  /* 0x000000ffffad7224 */ /* 0x000fe200078e00e0 */
[----:B------:R-:W-:-:S04]  /*db80*/  PRMT R199, R224, 0x7771, RZ ;  /* 0x00007771e0c77816 */ /* 0x000fc800000000ff */
[----:B------:R-:W-:Y:S01]  /*db90*/  LOP3.LUT R173, R173, 0xff, RZ, 0xc0, !PT ;  /* 0x000000ffadad7812 */ /* 0x000fe200078ec0ff */
[--C-:B-1----:R-:W-:Y:S01]  /*dba0*/  FFMA.FTZ R18, R62, UR6, -R218.reuse ;  /* 0x000000063e127c23 */ /* 0x102fe200080108da */
[----:B------:R-:W-:Y:S02]  /*dbb0*/  FFMA.FTZ R62, R63, UR6, -R218 ;  /* 0x000000063f3e7c23 */ /* 0x000fe400080108da */
[----:B------:R-:W-:Y:S01]  /*dbc0*/  PRMT R199, R173, 0x5410, R199 ;  /* 0x00005410adc77816 */ /* 0x000fe200000000c7 */
[----:B------:R1:W4:Y:S01]  /*dbd0*/  MUFU.EX2 R63, R18 ;  /* 0x00000012003f7308 */ /* 0x0003220000000800 */
[----:B--2---:R-:W-:Y:S01]  /*dbe0*/  LOP3.LUT R19, R23, 0xff00ff, RZ, 0xc0, !PT ;  /* 0x00ff00ff17137812 */ /* 0x004fe200078ec0ff */
[----:B---3--:R-:W-:Y:S01]  /*dbf0*/  FADD.FTZ R117, R50, R117 ;  /* 0x0000007532757221 */ /* 0x008fe20000010000 */
[----:B------:R-:W-:Y:S01]  /*dc00*/  LOP3.LUT R23, R232, UR20, R195, 0x96, !PT ;  /* 0x00000014e8177c12 */ /* 0x000fe2000f8e96c3 */
[----:B------:R-:W2:Y:S01]  /*dc10*/  MUFU.EX2 R62, R62 ;  /* 0x0000003e003e7308 */ /* 0x000ea20000000800 */
[----:B------:R-:W-:Y:S01]  /*dc20*/  F2FP.F16.F32.PACK_AB R195, R50, R49 ;  /* 0x0000003132c3723e */ /* 0x000fe200000000ff */
[----:B------:R-:W-:Y:S01]  /*dc30*/  IMAD.WIDE.U32 R232, R147, -0x326172a9, RZ ;  /* 0xcd9e8d5793e87825 */ /* 0x000fe200078e00ff */
[----:B------:R-:W-:-:S04]  /*dc40*/  HSET2.LE.AND R19, R19, R0, PT ;  /* 0x0000000013137233 */ /* 0x000fc80003803000 */
[----:B------:R-:W-:Y:S01]  /*dc50*/  LOP3.LUT R147, R220, UR11, R233, 0x96, !PT ;  /* 0x0000000bdc937c12 */ /* 0x000fe2000f8e96e9 */
[----:B------:R-:W-:Y:S01]  /*dc60*/  IMAD.WIDE.U32 R220, R23, -0x326172a9, RZ ;  /* 0xcd9e8d5717dc7825 */ /* 0x000fe200078e00ff */
[----:B-1----:R-:W-:-:S03]  /*dc70*/  HSET2.LE.AND R18, R21, R0, PT ;  /* 0x0000000015127233 */ /* 0x002fc60003803000 */
[----:B----4-:R-:W-:Y:S01]  /*dc80*/  FADD.FTZ R115, R63, R115 ;  /* 0x000000733f737221 */ /* 0x010fe20000010000 */
[----:B------:R-:W-:Y:S01]  /*dc90*/  F2FP.F16.F32.PACK_AB R21, R61, R51 ;  /* 0x000000333d15723e */ /* 0x000fe200000000ff */
[----:B------:R-:W-:Y:S01]  /*dca0*/  IMAD.MOV.U32 R23, RZ, RZ, R220 ;  /* 0x000000ffff177224 */ /* 0x000fe200078e00dc */
[----:B------:R-:W-:Y:S01]  /*dcb0*/  PRMT R197, R220, 0x7773, RZ ;  /* 0x00007773dcc57816 */ /* 0x000fe200000000ff */
[----:B--2---:R-:W-:Y:S01]  /*dcc0*/  FADD.FTZ R115, R62, R115 ;  /* 0x000000733e737221 */ /* 0x004fe20000010000 */
[----:B------:R-:W-:Y:S02]  /*dcd0*/  LOP3.LUT R19, R21, R19, RZ, 0xc0, !PT ;  /* 0x0000001315137212 */ /* 0x000fe400078ec0ff */
[--C-:B------:R-:W-:Y:S01]  /*dce0*/  HSET2.LE.AND R21, R17, R0.reuse, PT ;  /* 0x0000000011157233 */ /* 0x100fe20003803000 */
[----:B------:R-:W-:Y:S01]  /*dcf0*/  FADD.FTZ R115, R51, R115 ;  /* 0x0000007333737221 */ /* 0x000fe20000010000 */
[----:B------:R-:W-:Y:S02]  /*dd00*/  LOP3.LUT R18, R195, R18, RZ, 0xc0, !PT ;  /* 0x00000012c3127212 */ /* 0x000fe400078ec0ff */
[----:B------:R-:W-:Y:S01]  /*dd10*/  HSET2.LE.AND R17, R16, R0, PT ;  /* 0x0000000010117233 */ /* 0x000fe20003803000 */
[----:B------:R-:W-:Y:S01]  /*dd20*/  FADD.FTZ R115, R61, R115 ;  /* 0x000000733d737221 */ /* 0x000fe20000010000 */
[----:B------:R-:W-:-:S02]  /*dd30*/  F2FP.F16.F32.PACK_AB R16, R48, R60 ;  /* 0x0000003c3010723e */ /* 0x000fc400000000ff */
[----:B------:R-:W-:Y:S02]  /*dd40*/  F2FP.F16.F32.PACK_AB R195, R62, R63 ;  /* 0x0000003f3ec3723e */ /* 0x000fe400000000ff */
[----:B------:R-:W-:Y:S02]  /*dd50*/  LOP3.LUT R16, R16, R21, RZ, 0xc0, !PT ;  /* 0x0000001510107212 */ /* 0x000fe400078ec0ff */
[----:B------:R-:W-:Y:S02]  /*dd60*/  LOP3.LUT R17, R195, R17, RZ, 0xc0, !PT ;  /* 0x00000011c3117212 */ /* 0x000fe400078ec0ff */
[----:B------:R-:W-:Y:S01]  /*dd70*/  LOP3.LUT R21, R232, UR5, R225, 0x96, !PT ;  /* 0x00000005e8157c12 */ /* 0x000fe2000f8e96e1 */
[----:B------:R-:W-:Y:S01]  /*dd80*/  IMAD.WIDE.U32 R232, R147, -0x2daee0ad, RZ ;  /* 0xd2511f5393e87825 */ /* 0x000fe200078e00ff */
[C---:B------:R-:W-:Y:S02]  /*dd90*/  PRMT R195, R224.reuse, 0x7773, RZ ;  /* 0x00007773e0c37816 */ /* 0x040fe400000000ff */
[----:B------:R-:W-:Y:S01]  /*dda0*/  LOP3.LUT R23, R23, 0xff, RZ, 0xc0, !PT ;  /* 0x000000ff17177812 */ /* 0x000fe200078ec0ff */
[----:B------:R-:W-:Y:S01]  /*ddb0*/  HMMA.16816.F32 R160, R16, R4, R160 ;  /* 0x0000000410a0723c */ /* 0x000fe200000018a0 */
[----:B------:R-:W-:Y:S01]  /*ddc0*/  PRMT R4, R224, 0x7772, RZ ;  /* 0x00007772e0047816 */ /* 0x000fe200000000ff */
[----:B------:R-:W-:Y:S01]  /*ddd0*/  IMAD.WIDE.U32 R224, R193, -0x326172a9, RZ ;  /* 0xcd9e8d57c1e07825 */ /* 0x000fe200078e00ff */
[----:B------:R-:W-:-:S02]  /*dde0*/  LOP3.LUT R147, R230, UR15, R233, 0x96, !PT ;  /* 0x0000000fe6937c12 */ /* 0x000fc4000f8e96e9 */
[----:B------:R-:W-:Y:S02]  /*ddf0*/  PRMT R233, R238, 0x7772, RZ ;  /* 0x00007772eee97816 */ /* 0x000fe400000000ff */
[----:B------:R-:W-:Y:S01]  /*de00*/  LOP3.LUT R193, R198, UR11, R225, 0x96, !PT ;  /* 0x0000000bc6c17c12 */ /* 0x000fe2000f8e96e1 */
[C---:B------:R-:W-:Y:S01]  /*de10*/  HMMA.16816.F32 R148, R16.reuse, R6, R148 ;  /* 0x000000061094723c */ /* 0x040fe20000001894 */
[----:B------:R-:W-:Y:S02]  /*de20*/  LOP3.LUT R5, R224, UR5, R221, 0x96, !PT ;  /* 0x00000005e0057c12 */ /* 0x000fe4000f8e96dd */
[C---:B------:R-:W-:Y:S02]  /*de30*/  PRMT R225, R220.reuse, 0x7771, RZ ;  /* 0x00007771dce17816 */ /* 0x040fe400000000ff */
[----:B------:R-:W-:Y:S01]  /*de40*/  PRMT R224, R220, 0x7772, RZ ;  /* 0x00007772dce07816 */ /* 0x000fe200000000ff */
[----:B------:R-:W-:Y:S01]  /*de50*/  IMAD.WIDE.U32 R220, R192, -0x2daee0ad, RZ ;  /* 0xd2511f53c0dc7825 */ /* 0x000fe200078e00ff */
[----:B------:R-:W-:Y:S01]  /*de60*/  LOP3.LUT R7, R172, UR15, R239, 0x96, !PT ;  /* 0x0000000fac077c12 */ /* 0x000fe2000f8e96ef */
[----:B------:R-:W-:Y:S01]  /*de70*/  HMMA.16816.F32 R8, R16, R12, R8 ;  /* 0x0000000c1008723c */ /* 0x000fe20000001808 */
[----:B------:R-:W-:Y:S01]  /*de80*/  PRMT R13, R238, 0x7771, RZ ;  /* 0x00007771ee0d7816 */ /* 0x000fe200000000ff */
[----:B------:R-:W-:Y:S01]  /*de90*/  IMAD.MOV.U32 R12, RZ, RZ, R238 ;  /* 0x000000ffff0c7224 */ /* 0x000fe200078e00ee */
[----:B------:R-:W-:Y:S01]  /*dea0*/  PRMT R198, R4, 0x5410, R195 ;  /* 0x0000541004c67816 */ /* 0x000fe200000000c3 */
[----:B------:R-:W-:Y:S01]  /*deb0*/  IMAD.WIDE.U32 R238, R193, -0x2daee0ad, RZ ;  /* 0xd2511f53c1ee7825 */ /* 0x000fe200078e00ff */
[----:B------:R-:W-:-:S02]  /*dec0*/  PRMT R224, R224, 0x5410, R197 ;  /* 0x00005410e0e07816 */ /* 0x000fc400000000c5 */
[----:B------:R-:W-:Y:S01]  /*ded0*/  LOP3.LUT R4, R22, UR15, R221, 0x96, !PT ;  /* 0x0000000f16047c12 */ /* 0x000fe2000f8e96dd */
[----:B------:R-:W-:Y:S01]  /*dee0*/  IMAD.MOV.U32 R6, RZ, RZ, R220 ;  /* 0x000000ffff067224 */ /* 0x000fe200078e00dc */
[C---:B------:R-:W-:Y:S01]  /*def0*/  PRMT R22, R220.reuse, 0x7771, RZ ;  /* 0x00007771dc167816 */ /* 0x040fe200000000ff */
[----:B------:R-:W-:Y:S01]  /*df00*/  IMAD.MOV.U32 R192, RZ, RZ, R232 ;  /* 0x000000ffffc07224 */ /* 0x000fe200078e00e8 */
[----:B------:R-:W-:Y:S01]  /*df10*/  PRMT R221, R220, 0x7773, RZ ;  /* 0x00007773dcdd7816 */ /* 0x000fe200000000ff */
[----:B------:R-:W-:Y:S01]  /*df20*/  IMAD.MOV.U32 R195, RZ, RZ, R238 ;  /* 0x000000ffffc37224 */ /* 0x000fe200078e00ee */
[C---:B------:R-:W-:Y:S01]  /*df30*/  PRMT R173, R232.reuse, 0x7771, RZ ;  /* 0x00007771e8ad7816 */ /* 0x040fe200000000ff */
[----:B------:R-:W-:Y:S01]  /*df40*/  HMMA.16816.F32 R132, R16, R14, R132 ;  /* 0x0000000e1084723c */ /* 0x000fe20000001884 */
[C---:B------:R-:W-:Y:S02]  /*df50*/  PRMT R231, R232.reuse, 0x7773, RZ ;  /* 0x00007773e8e77816 */ /* 0x040fe400000000ff */
[----:B------:R-:W-:-:S02]  /*df60*/  PRMT R230, R232, 0x7772, RZ ;  /* 0x00007772e8e67816 */ /* 0x000fc400000000ff */
[----:B------:R-:W-:Y:S01]  /*df70*/  LOP3.LUT R197, R194, UR15, R239, 0x96, !PT ;  /* 0x0000000fc2c57c12 */ /* 0x000fe2000f8e96ef */
[--C-:B------:R-:W-:Y:S01]  /*df80*/  FFMA.FTZ R239, R45, UR6, -R219.reuse ;  /* 0x000000062def7c23 */ /* 0x100fe200080108db */
[----:B------:R-:W-:Y:S01]  /*df90*/  PRMT R220, R220, 0x7772, RZ ;  /* 0x00007772dcdc7816 */ /* 0x000fe200000000ff */
[----:B------:R-:W-:Y:S01]  /*dfa0*/  FFMA.FTZ R45, R28, UR6, -R219 ;  /* 0x000000061c2d7c23 */ /* 0x000fe200080108db */
[----:B------:R-:W-:Y:S01]  /*dfb0*/  PRMT R194, R238, 0x7771, RZ ;  /* 0x00007771eec27816 */ /* 0x000fe200000000ff */
[----:B------:R-:W-:Y:S01]  /*dfc0*/  FFMA.FTZ R28, R40, UR6, -R179 ;  /* 0x00000006281c7c23 */ /* 0x000fe200080108b3 */
[C---:B------:R-:W-:Y:S01]  /*dfd0*/  PRMT R232, R238.reuse, 0x7773, RZ ;  /* 0x00007773eee87816 */ /* 0x040fe200000000ff */
[----:B------:R-:W-:Y:S01]  /*dfe0*/  FFMA.FTZ R40, R35, UR6, -R218 ;  /* 0x0000000623287c23 */ /* 0x000fe200080108da */
[----:B------:R-:W-:Y:S01]  /*dff0*/  PRMT R193, R238, 0x7772, RZ ;  /* 0x00007772eec17816 */ /* 0x000fe200000000ff */
[----:B------:R-:W-:Y:S01]  /*e000*/  FFMA.FTZ R35, R43, UR6, -R2 ;  /* 0x000000062b237c23 */ /* 0x000fe20008010802 */
[----:B------:R-:W-:Y:S01]  /*e010*/  LOP3.LUT R238, R21, 0xffff, RZ, 0xc0, !PT ;  /* 0x0000ffff15ee7812 */ /* 0x000fe200078ec0ff */
[----:B------:R-:W1:Y:S01]  /*e020*/  MUFU.EX2 R28, R28 ;  /* 0x0000001c001c7308 */ /* 0x000e620000000800 */
[----:B------:R-:W-:-:S02]  /*e030*/  PRMT R225, R23, 0x5410, R225 ;  /* 0x0000541017e17816 */ /* 0x000fc400000000e1 */
[----:B------:R-:W-:Y:S01]  /*e040*/  PRMT R23, R220, 0x5410, R221 ;  /* 0x00005410dc177816 */ /* 0x000fe200000000dd */
[----:B------:R-:W-:Y:S01]  /*e050*/  MUFU.EX2 R35, R35 ;  /* 0x0000002300237308 */ /* 0x000fe20000000800 */
[C---:B------:R-:W-:Y:S02]  /*e060*/  PRMT R172, R21.reuse, 0x7632, R172 ;  /* 0x0000763215ac7816 */ /* 0x040fe400000000ac */
[----:B------:R-:W-:Y:S01]  /*e070*/  LOP3.LUT R221, R21, 0xff, RZ, 0xc0, !PT ;  /* 0x000000ff15dd7812 */ /* 0x000fe200078ec0ff */
[----:B------:R-:W-:Y:S01]  /*e080*/  MUFU.EX2 R40, R40 ;  /* 0x0000002800287308 */ /* 0x000fe20000000800 */
[----:B------:R-:W-:Y:S02]  /*e090*/  SHF.R.U32.HI R238, RZ, 0x8, R238 ;  /* 0x00000008ffee7819 */ /* 0x000fe400000116ee */
[----:B------:R-:W-:Y:S01]  /*e0a0*/  LOP3.LUT R12, R12, 0xff, RZ, 0xc0, !PT ;  /* 0x000000ff0c0c7812 */ /* 0x000fe200078ec0ff */
[----:B------:R-:W-:Y:S01]  /*e0b0*/  MUFU.EX2 R43, R47 ;  /* 0x0000002f002b7308 */ /* 0x000fe20000000800 */
[----:B------:R-:W-:Y:S01]  /*e0c0*/  SHF.R.U32.HI R220, RZ, 0x18, R21 ;  /* 0x00000018ffdc7819 */ /* 0x000fe20000011615 */
[----:B-1----:R-:W-:Y:S01]  /*e0d0*/  FADD.FTZ R116, R28, R116 ;  /* 0x000000741c747221 */ /* 0x002fe20000010000 */
[----:B------:R-:W-:Y:S01]  /*e0e0*/  LOP3.LUT R21, R172, 0xff, RZ, 0xc0, !PT ;  /* 0x000000ffac157812 */ /* 0x000fe200078ec0ff */
[----:B------:R-:W-:Y:S01]  /*e0f0*/  MUFU.EX2 R45, R45 ;  /* 0x0000002d002d7308 */ /* 0x000fe20000000800 */
[----:B------:R-:W-:-:S02]  /*e100*/  PRMT R221, R221, 0x5410, R238 ;  /* 0x00005410dddd7816 */ /* 0x000fc400000000ee */
[----:B------:R-:W-:Y:S02]  /*e110*/  PRMT R238, R5, 0x7632, R238 ;  /* 0x0000763205ee7816 */ /* 0x000fe400000000ee */
[----:B------:R-:W-:Y:S01]  /*e120*/  PRMT R13, R12, 0x5410, R13 ;  /* 0x000054100c0d7816 */ /* 0x000fe2000000000d */
[----:B------:R-:W-:Y:S01]  /*e130*/  FFMA.FTZ R12, R44, UR6, -R219 ;  /* 0x000000062c0c7c23 */ /* 0x000fe200080108db */
[----:B------:R-:W-:Y:S01]  /*e140*/  PRMT R172, R230, 0x5410, R231 ;  /* 0x00005410e6ac7816 */ /* 0x000fe200000000e7 */
[----:B------:R-:W-:Y:S01]  /*e150*/  FFMA.FTZ R44, R29, UR6, -R219 ;  /* 0x000000061d2c7c23 */ /* 0x000fe200080108db */
[----:B------:R-:W-:Y:S01]  /*e160*/  PRMT R220, R21, 0x5410, R220 ;  /* 0x0000541015dc7816 */ /* 0x000fe200000000dc */
[----:B------:R-:W-:Y:S01]  /*e170*/  FFMA.FTZ R29, R36, UR6, -R179 ;  /* 0x00000006241d7c23 */ /* 0x000fe200080108b3 */
[C---:B------:R-:W-:Y:S01]  /*e180*/  LOP3.LUT R21, R5.reuse, 0xffff, RZ, 0xc0, !PT ;  /* 0x0000ffff05157812 */ /* 0x040fe200078ec0ff */
[----:B------:R-:W-:Y:S01]  /*e190*/  FFMA.FTZ R36, R34, UR6, -R218 ;  /* 0x0000000622247c23 */ /* 0x000fe200080108da */
[----:B------:R-:W-:Y:S01]  /*e1a0*/  LOP3.LUT R231, R5, 0xff, RZ, 0xc0, !PT ;  /* 0x000000ff05e77812 */ /* 0x000fe200078ec0ff */
[----:B------:R-:W-:Y:S01]  /*e1b0*/  FFMA.FTZ R34, R42, UR6, -R2 ;  /* 0x000000062a227c23 */ /* 0x000fe20008010802 */
[----:B------:R-:W-:Y:S01]  /*e1c0*/  SHF.R.U32.HI R230, RZ, 0x18, R5 ;  /* 0x00000018ffe67819 */ /* 0x000fe20000011605 */
[----:B------:R-:W-:Y:S01]  /*e1d0*/  MUFU.EX2 R29, R29 ;  /* 0x0000001d001d7308 */ /* 0x000fe20000000800 */
[----:B------:R-:W-:Y:S01]  /*e1e0*/  LOP3.LUT R5, R238, 0xff, RZ, 0xc0, !PT ;  /* 0x000000ffee057812 */ /* 0x000fe200078ec0ff */
[----:B------:R-:W-:Y:S01]  /*e1f0*/  FFMA.FTZ R238, R54, UR6, -R219 ;  /* 0x0000000636ee7c23 */ /* 0x000fe200080108db */
[----:B------:R-:W-:Y:S01]  /*e200*/  SHF.R.U32.HI R21, RZ, 0x8, R21 ;  /* 0x00000008ff157819 */ /* 0x000fe20000011615 */
[----:B------:R-:W1:Y:S01]  /*e210*/  MUFU.EX2 R34, R34 ;  /* 0x0000002200227308 */ /* 0x000e620000000800 */
[----:B------:R-:W-:Y:S01]  /*e220*/  PRMT R230, R5, 0x5410, R230 ;  /* 0x0000541005e67816 */ /* 0x000fe200000000e6 */
[----:B------:R-:W-:Y:S01]  /*e230*/  FFMA.FTZ R54, R53, UR6, -R218 ;  /* 0x0000000635367c23 */ /* 0x000fe200080108da */
[----:B------:R-:W-:Y:S01]  /*e240*/  LOP3.LUT R5, R4, 0xffff, RZ, 0xc0, !PT ;  /* 0x0000ffff04057812 */ /* 0x000fe200078ec0ff */
[----:B------:R-:W-:Y:S01]  /*e250*/  MUFU.EX2 R36, R36 ;  /* 0x0000002400247308 */ /* 0x000fe20000000800 */
[----:B------:R-:W-:Y:S01]  /*e260*/  PRMT R233, R233, 0x5410, R20 ;  /* 0x00005410e9e97816 */ /* 0x000fe20000000014 */
[----:B------:R-:W-:Y:S01]  /*e270*/  FFMA.FTZ R53, R25, UR6, -R179 ;  /* 0x0000000619357c23 */ /* 0x000fe200080108b3 */
[----:B------:R-:W-:Y:S01]  /*e280*/  PRMT R231, R231, 0x5410, R21 ;  /* 0x00005410e7e77816 */ /* 0x000fe20000000015 */
[----:B------:R-:W-:Y:S01]  /*e290*/  MUFU.EX2 R44, R44 ;  /* 0x0000002c002c7308 */ /* 0x000fe20000000800 */
[----:B------:R-:W-:-:S02]  /*e2a0*/  LOP3.LUT R6, R6, 0xff, RZ, 0xc0, !PT ;  /* 0x000000ff06067812 */ /* 0x000fc400078ec0ff */
[----:B------:R-:W-:Y:S01]  /*e2b0*/  SHF.R.U32.HI R5, RZ, 0x8, R5 ;  /* 0x00000008ff057819 */ /* 0x000fe20000011605 */
[----:B------:R-:W-:Y:S01]  /*e2c0*/  MUFU.EX2 R53, R53 ;  /* 0x0000003500357308 */ /* 0x000fe20000000800 */
[----:B------:R-:W-:Y:S01]  /*e2d0*/  LOP3.LUT R21, R4, 0xff, RZ, 0xc0, !PT ;  /* 0x000000ff04157812 */ /* 0x000fe200078ec0ff */
[----:B-1----:R-:W-:Y:S01]  /*e2e0*/  FADD.FTZ R107, R34, R107 ;  /* 0x0000006b226b7221 */ /* 0x002fe20000010000 */
[----:B------:R-:W-:Y:S01]  /*e2f0*/  PRMT R22, R6, 0x5410, R22 ;  /* 0x0000541006167816 */ /* 0x000fe20000000016 */
[----:B------:R-:W-:Y:S01]  /*e300*/  MUFU.EX2 R47, R238 ;  /* 0x000000ee002f7308 */ /* 0x000fe20000000800 */
[----:B------:R-:W-:Y:S01]  /*e310*/  LOP3.LUT R14, R233, 0xff00ff, RZ, 0xc0, !PT ;  /* 0x00ff00ffe90e7812 */ /* 0x000fe200078ec0ff */
[----:B------:R-:W-:Y:S01]  /*e320*/  FFMA.FTZ R233, R30, UR6, -R218 ;  /* 0x000000061ee97c23 */ /* 0x000fe200080108da */
[----:B------:R-:W-:Y:S01]  /*e330*/  PRMT R21, R21, 0x5410, R5 ;  /* 0x0000541015157816 */ /* 0x000fe20000000005 */
[----:B------:R-:W1:Y:S01]  /*e340*/  MUFU.EX2 R30, R39 ;  /* 0x00000027001e7308 */ /* 0x000e620000000800 */
[----:B------:R-:W-:Y:S01]  /*e350*/  PRMT R6, R4, 0x7632, R6 ;  /* 0x0000763204067816 */ /* 0x000fe20000000006 */
[----:B------:R-:W-:Y:S01]  /*e360*/  FADD.FTZ R107, R35, R107 ;  /* 0x0000006b236b7221 */ /* 0x000fe20000010000 */
[--C-:B------:R-:W-:Y:S01]  /*e370*/  SHF.R.U32.HI R20, RZ, 0x18, R4.reuse ;  /* 0x00000018ff147819 */ /* 0x100fe20000011604 */
[----:B------:R2:W3:Y:S01]  /*e380*/  MUFU.EX2 R39, R12 ;  /* 0x0000000c00277308 */ /* 0x0004e20000000800 */
[----:B------:R-:W-:Y:S01]  /*e390*/  LOP3.LUT R5, R7, 0xffff, RZ, 0xc0, !PT ;  /* 0x0000ffff07057812 */ /* 0x000fe200078ec0ff */
[----:B------:R-:W-:Y:S01]  /*e3a0*/  FADD.FTZ R107, R33, R107 ;  /* 0x0000006b216b7221 */ /* 0x000fe20000010000 */
[----:B------:R-:W-:Y:S01]  /*e3b0*/  PRMT R4, R7, 0x7632, R4 ;  /* 0x0000763207047816 */ /* 0x000fe20000000004 */
[----:B------:R-:W-:Y:S01]  /*e3c0*/  MUFU.EX2 R54, R54 ;  /* 0x0000003600367308 */ /* 0x000fe20000000800 */
[----:B------:R-:W-:Y:S01]  /*e3d0*/  PRMT R193, R193, 0x5410, R232 ;  /* 0x00005410c1c17816 */ /* 0x000fe200000000e8 */
[----:B------:R-:W-:Y:S01]  /*e3e0*/  FFMA.FTZ R232, R55, UR6, -R219 ;  /* 0x0000000637e87c23 */ /* 0x000fe200080108db */
[----:B------:R-:W-:Y:S01]  /*e3f0*/  LOP3.LUT R6, R6, 0xff, RZ, 0xc0, !PT ;  /* 0x000000ff06067812 */ /* 0x000fe200078ec0ff */
[----:B------:R-:W-:Y:S01]  /*e400*/  FFMA.FTZ R219, R31, UR6, -R218 ;  /* 0x000000061fdb7c23 */ /* 0x000fe200080108da */
[----:B------:R-:W-:Y:S01]  /*e410*/  SHF.R.U32.HI R5, RZ, 0x8, R5 ;  /* 0x00000008ff057819 */ /* 0x000fe20000011605 */
[----:B------:R-:W4:Y:S01]  /*e420*/  MUFU.EX2 R31, R41 ;  /* 0x00000029001f7308 */ /* 0x000f220000000800 */
[----:B------:R-:W-:Y:S01]  /*e430*/  LOP3.LUT R4, R4, 0xff, RZ, 0xc0, !PT ;  /* 0x000000ff04047812 */ /* 0x000fe200078ec0ff */
[--C-:B------:R-:W-:Y:S01]  /*e440*/  FFMA.FTZ R218, R24, UR6, -R179.reuse ;  /* 0x0000000618da7c23 */ /* 0x100fe200080108b3 */
[--C-:B------:R-:W-:Y:S01]  /*e450*/  HSET2.LE.AND R13, R13, R0.reuse, PT ;  /* 0x000000000d0d7233 */ /* 0x100fe20003803000 */
[--C-:B------:R-:W-:Y:S01]  /*e460*/  FFMA.FTZ R24, R86, UR6, -R179.reuse ;  /* 0x0000000656187c23 */ /* 0x100fe200080108b3 */
[----:B------:R-:W-:Y:S01]  /*e470*/  LOP3.LUT R241, R7, 0xff, RZ, 0xc0, !PT ;  /* 0x000000ff07f17812 */ /* 0x000fe200078ec0ff */
[----:B------:R-:W-:Y:S01]  /*e480*/  FFMA.FTZ R86, R64, UR6, -R179 ;  /* 0x0000000640567c23 */ /* 0x000fe200080108b3 */
[----:B------:R-:W-:Y:S01]  /*e490*/  SHF.R.U32.HI R240, RZ, 0x18, R7 ;  /* 0x00000018fff07819 */ /* 0x000fe20000011607 */
[--C-:B------:R-:W-:Y:S01]  /*e4a0*/  FFMA.FTZ R55, R83, UR6, -R179.reuse ;  /* 0x0000000653377c23 */ /* 0x100fe200080108b3 */
[----:B------:R-:W-:Y:S01]  /*e4b0*/  F2FP.F16.F32.PACK_AB R18, R32, R29 ;  /* 0x0000001d2012723e */ /* 0x000fe200000000ff */
[----:B------:R-:W-:Y:S01]  /*e4c0*/  FFMA.FTZ R83, R69, UR6, -R179 ;  /* 0x0000000645537c23 */ /* 0x000fe200080108b3 */
[----:B------:R-:W-:Y:S01]  /*e4d0*/  PRMT R20, R6, 0x5410, R20 ;  /* 0x0000541006147816 */ /* 0x000fe20000000014 */
[--C-:B------:R-:W-:Y:S01]  /*e4e0*/  FFMA.FTZ R69, R70, UR6, -R2.reuse ;  /* 0x0000000646457c23 */ /* 0x100fe20008010802 */
[----:B------:R-:W-:Y:S01]  /*e4f0*/  PRMT R241, R241, 0x5410, R5 ;  /* 0x00005410f1f17816 */ /* 0x000fe20000000005 */
[----:B------:R-:W-:Y:S01]  /*e500*/  FFMA.FTZ R179, R81, UR6, -R2 ;  /* 0x0000000651b37c23 */ /* 0x000fe20008010802 */
[----:B------:R-:W-:Y:S01]  /*e510*/  PRMT R240, R4, 0x5410, R240 ;  /* 0x0000541004f07816 */ /* 0x000fe200000000f0 */
[----:B------:R-:W-:Y:S01]  /*e520*/  MUFU.EX2 R55, R55 ;  /* 0x0000003700377308 */ /* 0x000fe20000000800 */
[----:B------:R-:W-:Y:S01]  /*e530*/  LOP3.LUT R18, R18, R13, RZ, 0xc0, !PT ;  /* 0x0000000d12127212 */ /* 0x000fe200078ec0ff */
[----:B------:R-:W5:Y:S01]  /*e540*/  LDSM.16.MT88.4 R4, [R204+0x5400] ;  /* 0x00540000cc04783b */ /* 0x000f620000004200 */
[--C-:B------:R-:W-:Y:S01]  /*e550*/  HSET2.LE.AND R19, R14, R0.reuse, PT ;  /* 0x000000000e137233 */ /* 0x100fe20003803000 */
[----:B------:R-:W-:Y:S01]  /*e560*/  MUFU.EX2 R69, R69 ;  /* 0x0000004500457308 */ /* 0x000fe20000000800 */
[----:B-1----:R-:W-:Y:S01]  /*e570*/  F2FP.F16.F32.PACK_AB R16, R30, R33 ;  /* 0x000000211e10723e */ /* 0x002fe200000000ff */
[----:B--2---:R-:W1:Y:S01]  /*e580*/  LDSM.16.MT88.4 R12, [R170+0x5400] ;  /* 0x00540000aa0c783b */ /* 0x004e620000004200 */
[--C-:B------:R-:W-:Y:S01]  /*e590*/  HSET2.LE.AND R17, R240, R0.reuse, PT ;  /* 0x00000000f0117233 */ /* 0x100fe20003803000 */
[----:B------:R-:W-:Y:S01]  /*e5a0*/  MUFU.EX2 R70, R233 ;  /* 0x000000e900467308 */ /* 0x000fe20000000800 */
[----:B------:R-:W-:Y:S01]  /*e5b0*/  LOP3.LUT R19, R16, R19, RZ, 0xc0, !PT ;  /* 0x0000001310137212 */ /* 0x000fe200078ec0ff */
[----:B---3--:R-:W-:Y:S01]  /*e5c0*/  FADD.FTZ R117, R39, R117 ;  /* 0x0000007527757221 */ /* 0x008fe20000010000 */
[--C-:B------:R-:W-:Y:S01]  /*e5d0*/  HSET2.LE.AND R16, R241, R0.reuse, PT ;  /* 0x00000000f1107233 */ /* 0x100fe20003803000 */
[----:B------:R-:W-:Y:S01]  /*e5e0*/  MUFU.EX2 R81, R168 ;  /* 0x000000a800517308 */ /* 0x000fe20000000800 */
[C---:B----4-:R-:W-:Y:S01]  /*e5f0*/  F2FP.F16.F32.PACK_AB R42, R31.reuse, R28 ;  /* 0x0000001c1f2a723e */ /* 0x050fe200000000ff */
[----:B------:R-:W-:Y:S01]  /*e600*/  FADD.FTZ R116, R31, R116 ;  /* 0x000000741f747221 */ /* 0x000fe20000010000 */
[----:B------:R-:W-:Y:S01]  /*e610*/  F2FP.F16.F32.PACK_AB R41, R35, R34 ;  /* 0x000000222329723e */ /* 0x000fe200000000ff */
[----:B------:R-:W-:Y:S01]  /*e620*/  MUFU.EX2 R219, R219 ;  /* 0x000000db00db7308 */ /* 0x000fe20000000800 */
[----:B------:R-:W-:Y:S01]  /*e630*/  LOP3.LUT R16, R42, R16, RZ, 0xc0, !PT ;  /* 0x000000102a107212 */ /* 0x000fe200078ec0ff */
[----:B------:R-:W-:Y:S01]  /*e640*/  FADD.FTZ R116, R29, R116 ;  /* 0x000000741d747221 */ /* 0x000fe20000010000 */
[----:B------:R-:W-:Y:S01]  /*e650*/  LOP3.LUT R17, R41, R17, RZ, 0xc0, !PT ;  /* 0x0000001129117212 */ /* 0x000fe200078ec0ff */
[----:B------:R-:W2:Y:S01]  /*e660*/  MUFU.EX2 R42, R46 ;  /* 0x0000002e002a7308 */ /* 0x000ea20000000800 */
[--C-:B------:R-:W-:Y:S01]  /*e670*/  HSET2.LE.AND R22, R22, R0.reuse, PT ;  /* 0x0000000016167233 */ /* 0x100fe20003803000 */
[----:B------:R-:W-:Y:S01]  /*e680*/  FADD.FTZ R116, R32, R116 ;  /* 0x0000007420747221 */ /* 0x000fe20000010000 */
[----:B------:R-:W-:Y:S01]  /*e690*/  F2FP.F16.F32.PACK_AB R25, R37, R38 ;  /* 0x000000262519723e */ /* 0x000fe200000000ff */
[----:B------:R-:W3:Y:S01]  /*e6a0*/  MUFU.EX2 R41, R239 ;  /* 0x000000ef00297308 */ /* 0x000ee20000000800 */
[----:B------:R-:W-:Y:S01]  /*e6b0*/  LOP3.LUT R23, R23, 0xff00ff, RZ, 0xc0, !PT ;  /* 0x00ff00ff17177812 */ /* 0x000fe200078ec0ff */
[----:B------:R-:W-:Y:S01]  /*e6c0*/  FADD.FTZ R107, R30, R107 ;  /* 0x0000006b1e6b7221 */ /* 0x000fe20000010000 */
[----:B------:R-:W-:Y:S01]  /*e6d0*/  LOP3.LUT R22, R25, R22, RZ, 0xc0, !PT ;  /* 0x0000001619167212 */ /* 0x000fe200078ec0ff */
[----:B------:R-:W-:Y:S01]  /*e6e0*/  MUFU.EX2 R232, R232 ;  /* 0x000000e800e87308 */ /* 0x000fe20000000800 */
[----:B------:R-:W-:-:S02]  /*e6f0*/  HSET2.LE.AND R25, R21, R0, PT ;  /* 0x0000000015197233 */ /* 0x000fc40003803000 */
[--C-:B------:R-:W-:Y:S01]  /*e700*/  HSET2.LE.AND R23, R23, R0.reuse, PT ;  /* 0x0000000017177233 */ /* 0x100fe20003803000 */
[----:B------:R-:W-:Y:S01]  /*e710*/  MUFU.EX2 R86, R86 ;  /* 0x0000005600567308 */ /* 0x000fe20000000800 */
[--C-:B------:R-:W-:Y:S01]  /*e720*/  HSET2.LE.AND R21, R20, R0.reuse, PT ;  /* 0x0000000014157233 */ /* 0x100fe20003803000 */
[----:B--2---:R-:W-:Y:S01]  /*e730*/  FADD.FTZ R115, R42, R115 ;  /* 0x000000732a737221 */ /* 0x004fe20000010000 */
[----:B------:R-:W-:Y:S01]  /*e740*/  F2FP.F16.F32.PACK_AB R46, R40, R36 ;  /* 0x00000024282e723e */ /* 0x000fe200000000ff */
[----:B------:R-:W-:Y:S01]  /*e750*/  MUFU.EX2 R83, R83 ;  /* 0x0000005300537308 */ /* 0x000fe20000000800 */
[----:B------:R-:W-:Y:S01]  /*e760*/  F2FP.F16.F32.PACK_AB R64, R43, R42 ;  /* 0x0000002a2b40723e */ /* 0x000fe200000000ff */
[C---:B---3--:R-:W-:Y:S01]  /*e770*/  FADD.FTZ R117, R41.reuse, R117 ;  /* 0x0000007529757221 */ /* 0x048fe20000010000 */
[----:B------:R-:W-:Y:S01]  /*e780*/  F2FP.F16.F32.PACK_AB R20, R41, R39 ;  /* 0x000000272914723e */ /* 0x000fe200000000ff */
[----:B------:R-:W-:Y:S01]  /*e790*/  MUFU.EX2 R179, R179 ;  /* 0x000000b300b37308 */ /* 0x000fe20000000800 */
[----:B------:R-:W-:Y:S01]  /*e7a0*/  LOP3.LUT R23, R46, R23, RZ, 0xc0, !PT ;  /* 0x000000172e177212 */ /* 0x000fe200078ec0ff */
[C---:B-----5:R-:W-:Y:S01]  /*e7b0*/  HMMA.16816.F32 R156, R16.reuse, R4, R156 ;  /* 0x00000004109c723c */ /* 0x060fe2000000189c */
[----:B------:R-:W-:Y:S01]  /*e7c0*/  LOP3.LUT R20, R20, R25, RZ, 0xc0, !PT ;  /* 0x0000001914147212 */ /* 0x000fe200078ec0ff */
[----:B------:R2:W3:Y:S01]  /*e7d0*/  MUFU.EX2 R46, R218 ;  /* 0x000000da002e7308 */ /* 0x0004e20000000800 */
[----:B------:R-:W-:Y:S01]  /*e7e0*/  LOP3.LUT R21, R64, R21, RZ, 0xc0, !PT ;  /* 0x0000001540157212 */ /* 0x000fe200078ec0ff */
[--C-:B------:R-:W-:Y:S01]  /*e7f0*/  FFMA.FTZ R25, R102, UR6, -R2.reuse ;  /* 0x0000000666197c23 */ /* 0x100fe20008010802 */
[--C-:B------:R-:W-:Y:S01]  /*e800*/  FFMA.FTZ R102, R71, UR6, -R2.reuse ;  /* 0x0000000647667c23 */ /* 0x100fe20008010802 */
[----:B------:R4:W-:Y:S01]  /*e810*/  MUFU.EX2 R64, R24 ;  /* 0x0000001800407308 */ /* 0x0009e20000000800 */
[----:B------:R-:W-:Y:S01]  /*e820*/  LOP3.LUT R224, R224, 0xff00ff, RZ, 0xc0, !PT ;  /* 0x00ff00ffe0e07812 */ /* 0x000fe200078ec0ff */
[C---:B------:R-:W-:Y:S01]  /*e830*/  HMMA.16816.F32 R152, R16.reuse, R6, R152 ;  /* 0x000000061098723c */ /* 0x040fe20000001898 */
[----:B------:R-:W-:Y:S01]  /*e840*/  LOP3.LUT R198, R198, 0xff00ff, RZ, 0xc0, !PT ;  /* 0x00ff00ffc6c67812 */ /* 0x000fe200078ec0ff */
[----:B------:R3:W-:Y:S01]  /*e850*/  MUFU.EX2 R3, R25 ;  /* 0x0000001900037308 */ /* 0x0007e20000000800 */
[----:B------:R-:W-:Y:S01]  /*e860*/  LOP3.LUT R193, R193, 0xff00ff, RZ, 0xc0, !PT ;  /* 0x00ff00ffc1c17812 */ /* 0x000fe200078ec0ff */
[----:B------:R-:W-:Y:S01]  /*e870*/  FADD.FTZ R115, R43, R115 ;  /* 0x000000732b737221 */ /* 0x000fe20000010000 */
[----:B------:R-:W-:Y:S01]  /*e880*/  LOP3.LUT R195, R195, 0xff, RZ, 0xc0, !PT ;  /* 0x000000ffc3c37812 */ /* 0x000fe200078ec0ff */
[----:B------:R-:W-:Y:S01]  /*e890*/  MUFU.EX2 R102, R102 ;  /* 0x0000006600667308 */ /* 0x000fe20000000800 */
[----:B------:R-:W-:Y:S01]  /*e8a0*/  FADD.FTZ R117, R38, R117 ;  /* 0x0000007526757221 */ /* 0x000fe20000010000 */
[----:B--2---:R-:W-:Y:S01]  /*e8b0*/  FFMA.FTZ R218, R65, UR6, -R2 ;  /* 0x0000000641da7c23 */ /* 0x004fe20008010802 */
[C---:B-1----:R-:W-:Y:S01]  /*e8c0*/  HMMA.16816.F32 R140, R16.reuse, R12, R140 ;  /* 0x0000000c108c723c */ /* 0x042fe2000000188c */
[----:B------:R1:W-:Y:S01]  /*e8d0*/  MUFU.EX2 R2, R26 ;  /* 0x0000001a00027308 */ /* 0x0003e20000000800 */
[----:B------:R-:W-:Y:S01]  /*e8e0*/  PRMT R194, R195, 0x5410, R194 ;  /* 0x00005410c3c27816 */ /* 0x000fe200000000c2 */
[----:B------:R-:W-:Y:S01]  /*e8f0*/  FADD.FTZ R115, R36, R115 ;  /* 0x0000007324737221 */ /* 0x000fe20000010000 */
[--C-:B----4-:R-:W-:Y:S01]  /*e900*/  HSET2.LE.AND R24, R231, R0.reuse, PT ;  /* 0x00000000e7187233 */ /* 0x110fe20003803000 */
[----:B------:R-:W2:Y:S01]  /*e910*/  MUFU.EX2 R65, R27 ;  /* 0x0000001b00417308 */ /* 0x000ea20000000800 */
[----:B------:R-:W-:Y:S01]  /*e920*/  FADD.FTZ R117, R37, R117 ;  /* 0x0000007525757221 */ /* 0x000fe20000010000 */
[----:B---3--:R-:W-:Y:S01]  /*e930*/  F2FP.F16.F32.PACK_AB R25, R53, R46 ;  /* 0x0000002e3519723e */ /* 0x008fe200000000ff */
[----:B------:R-:W-:Y:S01]  /*e940*/  HMMA.16816.F32 R136, R16, R14, R136 ;  /* 0x0000000e1088723c */ /* 0x000fe20000001888 */
[----:B------:R-:W3:Y:S01]  /*e950*/  LDSM.16.MT88.4 R16, [R204+0x5800] ;  /* 0x00580000cc10783b */ /* 0x000ee20000004200 */
[----:B------:R-:W4:Y:S01]  /*e960*/  MUFU.EX2 R218, R218 ;  /* 0x000000da00da7308 */ /* 0x000f220000000800 */
[----:B------:R-:W-:Y:S01]  /*e970*/  LOP3.LUT R24, R25, R24, RZ, 0xc0, !PT ;  /* 0x0000001819187212 */ /* 0x000fe200078ec0ff */
[----:B------:R-:W-:Y:S01]  /*e980*/  FADD.FTZ R115, R40, R115 ;  /* 0x0000007328737221 */ /* 0x000fe20000010000 */
[--C-:B------:R-:W-:Y:S01]  /*e990*/  HSET2.LE.AND R25, R230, R0.reuse, PT ;  /* 0x00000000e6197233 */ /* 0x100fe20003803000 */
[----:B------:R-:W-:Y:S01]  /*e9a0*/  FADD.FTZ R117, R45, R117 ;  /* 0x000000752d757221 */ /* 0x000fe20000010000 */
[--C-:B-1----:R-:W-:Y:S01]  /*e9b0*/  HSET2.LE.AND R26, R225, R0.reuse, PT ;  /* 0x00000000e11a7233 */ /* 0x102fe20003803000 */
[C---:B------:R-:W-:Y:S01]  /*e9c0*/  HMMA.16816.F32 R160, R20.reuse, R4, R160 ;  /* 0x0000000414a0723c */ /* 0x040fe200000018a0 */
[----:B------:R-:W-:Y:S01]  /*e9d0*/  FADD.FTZ R115, R70, R115 ;  /* 0x0000007346737221 */ /* 0x000fe20000010000 */
[----:B------:R-:W-:Y:S01]  /*e9e0*/  FADD.FTZ R116, R46, R116 ;  /* 0x000000742e747221 */ /* 0x000fe20000010000 */
[----:B--2---:R-:W-:Y:S01]  /*e9f0*/  F2FP.F16.F32.PACK_AB R71, R65, R2 ;  /* 0x000000024147723e */ /* 0x004fe200000000ff */
[----:B------:R-:W-:Y:S01]  /*ea00*/  FADD.FTZ R107, R2, R107 ;  /* 0x0000006b026b7221 */ /* 0x000fe20000010000 */
[--C-:B------:R-:W-:Y:S01]  /*ea10*/  HSET2.LE.AND R27, R224, R0.reuse, PT ;  /* 0x00000000e01b7233 */ /* 0x100fe20003803000 */
[----:B------:R-:W-:Y:S01]  /*ea20*/  FADD.FTZ R117, R44, R117 ;  /* 0x000000752c757221 */ /* 0x000fe20000010000 */
[----:B------:R-:W-:Y:S01]  /*ea30*/  LOP3.LUT R25, R71, R25, RZ, 0xc0, !PT ;  /* 0x0000001947197212 */ /* 0x000fe200078ec0ff */
[C---:B------:R-:W-:Y:S01]  /*ea40*/  HMMA.16816.F32 R148, R20.reuse, R6, R148 ;  /* 0x000000061494723c */ /* 0x040fe20000001894 */
[----:B------:R-:W1:Y:S01]  /*ea50*/  LDSM.16.MT88.4 R4, [R170+0x5800] ;  /* 0x00580000aa04783b */ /* 0x000e620000004200 */
[----:B------:R-:W2:Y:S01]  /*ea60*/  MUFU.EX2 R71, R169 ;  /* 0x000000a900477308 */ /* 0x000ea20000000800 */
[----:B----4-:R-:W-:Y:S01]  /*ea70*/  F2FP.F16.F32.PACK_AB R124, R179, R218 ;  /* 0x000000dab37c723e */ /* 0x010fe200000000ff */
[----:B------:R-:W-:Y:S01]  /*ea80*/  FADD.FTZ R115, R219, R115 ;  /* 0x00000073db737221 */ /* 0x000fe20000010000 */
[----:B------:R-:W-:Y:S01]  /*ea90*/  FADD.FTZ R116, R53, R116 ;  /* 0x0000007435747221 */ /* 0x000fe20000010000 */
[----:B------:R-:W-:Y:S01]  /*eaa0*/  FADD.FTZ R107, R65, R107 ;  /* 0x0000006b416b7221 */ /* 0x000fe20000010000 */
[----:B------:R-:W-:Y:S01]  /*eab0*/  FADD.FTZ R117, R47, R117 ;  /* 0x000000752f757221 */ /* 0x000fe20000010000 */
[C---:B------:R-:W-:Y:S01]  /*eac0*/  HMMA.16816.F32 R8, R20.reuse, R12, R8 ;  /* 0x0000000c1408723c */ /* 0x040fe20000001808 */
[----:B------:R-:W-:Y:S01]  /*ead0*/  F2FP.F16.F32.PACK_AB R12, R69, R3 ;  /* 0x00000003450c723e */ /* 0x000fe200000000ff */
[----:B------:R-:W-:Y:S01]  /*eae0*/  FADD.FTZ R115, R81, R115 ;  /* 0x0000007351737221 */ /* 0x000fe20000010000 */
[----:B------:R-:W-:Y:S01]  /*eaf0*/  F2FP.F16.F32.PACK_AB R13, R64, R55 ;  /* 0x00000037400d723e */ /* 0x000fe200000000ff */
[----:B------:R-:W-:Y:S01]  /*eb00*/  FADD.FTZ R116, R55, R116 ;  /* 0x0000007437747221 */ /* 0x000fe20000010000 */
[----:B------:R-:W-:Y:S01]  /*eb10*/  LOP3.LUT R27, R12, R27, RZ, 0xc0, !PT ;  /* 0x0000001b0c1b7212 */ /* 0x000fe200078ec0ff */
[----:B------:R-:W-:Y:S01]  /*eb20*/  FADD.FTZ R107, R3, R107 ;  /* 0x0000006b036b7221 */ /* 0x000fe20000010000 */
[--C-:B------:R-:W-:Y:S01]  /*eb30*/  HSET2.LE.AND R12, R221, R0.reuse, PT ;  /* 0x00000000dd0c7233 */ /* 0x100fe20003803000 */
[----:B------:R-:W-:Y:S01]  /*eb40*/  HMMA.16816.F32 R132, R20, R14, R132 ;  /* 0x0000000e1484723c */ /* 0x000fe20000001884 */
[----:B------:R-:W-:Y:S01]  /*eb50*/  F2FP.F16.F32.PACK_AB R21, R44, R45 ;  /* 0x0000002d2c15723e */ /* 0x000fe200000000ff */
[----:B------:R-:W-:Y:S01]  /*eb60*/  FADD.FTZ R117, R232, R117 ;  /* 0x00000075e8757221 */ /* 0x000fe20000010000 */
[----:B------:R-:W-:Y:S01]  /*eb70*/  LOP3.LUT R26, R13, R26, RZ, 0xc0, !PT ;  /* 0x0000001a0d1a7212 */ /* 0x000fe200078ec0ff */
[----:B--2---:R-:W-:Y:S01]  /*eb80*/  FADD.FTZ R115, R71, R115 ;  /* 0x0000007347737221 */ /* 0x004fe20000010000 */
[--C-:B------:R-:W-:Y:S01]  /*eb90*/  HSET2.LE.AND R15, R198, R0.reuse, PT ;  /* 0x00000000c60f7233 */ /* 0x100fe20003803000 */
[----:B------:R-:W-:Y:S01]  /*eba0*/  FADD.FTZ R116, R64, R116 ;  /* 0x0000007440747221 */ /* 0x000fe20000010000 */
[--C-:B------:R-:W-:Y:S01]  /*ebb0*/  HSET2.LE.AND R13, R220, R0.reuse, PT ;  /* 0x00000000dc0d7233 */ /* 0x100fe20003803000 */
[----:B------:R-:W-:Y:S01]  /*ebc0*/  FADD.FTZ R107, R69, R107 ;  /* 0x0000006b456b7221 */ /* 0x000fe20000010000 */
[----:B------:R-:W-:Y:S01]  /*ebd0*/  F2FP.F16.F32.PACK_AB R22, R71, R81 ;  /* 0x000000514716723e */ /* 0x000fe200000000ff */
[C---:B---3--:R-:W-:Y:S01]  /*ebe0*/  HMMA.16816.F32 R156, R24.reuse, R16, R156 ;  /* 0x00000010189c723c */ /* 0x048fe2000000189c */
[----:B------:R-:W-:Y:S01]  /*ebf0*/  F2FP.F16.F32.PACK_AB R20, R219, R70 ;  /* 0x00000046db14723e */ /* 0x000fe200000000ff */
[----:B------:R-:W-:Y:S01]  /*ec00*/  FADD.FTZ R117, R52, R117 ;  /* 0x0000007534757221 */ /* 0x000fe20000010000 */
[----:B------:R-:W-:Y:S01]  /*ec10*/  LOP3.LUT R12, R21, R12, RZ, 0xc0, !PT ;  /* 0x0000000c150c7212 */ /* 0x000fe200078ec0ff */
[----:B------:R-:W-:Y:S01]  /*ec20*/  FADD.FTZ R115, R54, R115 ;  /* 0x0000007336737221 */ /* 0x000fe20000010000 */
[----:B------:R-:W-:Y:S01]  /*ec30*/  LOP3.LUT R21, R197, 0xffff, RZ, 0xc0, !PT ;  /* 0x0000ffffc5157812 */ /* 0x000fe200078ec0ff */
[----:B------:R-:W-:Y:S01]  /*ec40*/  FADD.FTZ R116, R86, R116 ;  /* 0x0000007456747221 */ /* 0x000fe20000010000 */
[--C-:B------:R-:W-:Y:S01]  /*ec50*/  HSET2.LE.AND R14, R199, R0.reuse, PT ;  /* 0x00000000c70e7233 */ /* 0x100fe20003803000 */
[C---:B------:R-:W-:Y:S01]  /*ec60*/  HMMA.16816.F32 R152, R24.reuse, R18, R152 ;  /* 0x000000121898723c */ /* 0x040fe20000001898 */
[----:B------:R-:W-:Y:S01]  /*ec70*/  F2FP.F16.F32.PACK_AB R23, R232, R47 ;  /* 0x0000002fe817723e */ /* 0x000fe200000000ff */
[----:B------:R-:W-:Y:S01]  /*ec80*/  FADD.FTZ R107, R218, R107 ;  /* 0x0000006bda6b7221 */ /* 0x000fe20000010000 */
[----:B------:R-:W-:Y:S01]  /*ec90*/  LOP3.LUT R15, R22, R15, RZ, 0xc0, !PT ;  /* 0x0000000f160f7212 */ /* 0x000fe200078ec0ff */
[----:B------:R-:W-:Y:S01]  /*eca0*/  FADD.FTZ R117, R67, R117 ;  /* 0x0000007543757221 */ /* 0x000fe20000010000 */
[----:B------:R-:W-:Y:S01]  /*ecb0*/  LOP3.LUT R13, R20, R13, RZ, 0xc0, !PT ;  /* 0x0000000d140d7212 */ /* 0x000fe200078ec0ff */
[----:B------:R-:W-:Y:S01]  /*ecc0*/  FADD.FTZ R115, R68, R115 ;  /* 0x0000007344737221 */ /* 0x000fe20000010000 */
[----:B------:R-:W-:Y:S01]  /*ecd0*/  LOP3.LUT R20, R197, 0xff, RZ, 0xc0, !PT ;  /* 0x000000ffc5147812 */ /* 0x000fe200078ec0ff */
[C---:B-1----:R-:W-:Y:S01]  /*ece0*/  HMMA.16816.F32 R140, R24.reuse, R4, R140 ;  /* 0x00000004188c723c */ /* 0x042fe2000000188c */
[----:B------:R-:W-:Y:S01]  /*ecf0*/  SHF.R.U32.HI R22, RZ, 0x8, R21 ;  /* 0x00000008ff167819 */ /* 0x000fe20000011615 */
[----:B------:R-:W-:Y:S01]  /*ed00*/  FADD.FTZ R116, R83, R116 ;  /* 0x0000007453747221 */ /* 0x000fe20000010000 */
[----:B------:R-:W-:Y:S01]  /*ed10*/  LOP3.LUT R14, R23, R14, RZ, 0xc0, !PT ;  /* 0x0000000e170e7212 */ /* 0x000fe200078ec0ff */
[----:B------:R-:W-:Y:S01]  /*ed20*/  FADD.FTZ R107, R179, R107 ;  /* 0x0000006bb36b7221 */ /* 0x000fe20000010000 */
[----:B------:R-:W-:Y:S01]  /*ed30*/  PRMT R23, R197, 0x7632, R23 ;  /* 0x00007632c5177816 */ /* 0x000fe20000000017 */
[----:B------:R-:W-:Y:S01]  /*ed40*/  FADD.FTZ R117, R130, R117 ;  /* 0x0000007582757221 */ /* 0x000fe20000010000 */
[----:B------:R-:W-:Y:S01]  /*ed50*/  SHF.R.U32.HI R197, RZ, 0x18, R197 ;  /* 0x00000018ffc57819 */ /* 0x000fe200000116c5 */
[----:B------:R-:W-:Y:S01]  /*ed60*/  HMMA.16816.F32 R136, R24, R6, R136 ;  /* 0x000000061888723c */ /* 0x000fe20000001888 */
[----:B------:R-:W-:Y:S01]  /*ed70*/  PRMT R24, R20, 0x5410, R22 ;  /* 0x0000541014187816 */ /* 0x000fe20000000016 */
[----:B------:R-:W-:Y:S01]  /*ed80*/  FADD.FTZ R115, R174, R115 ;  /* 0x00000073ae737221 */ /* 0x000fe20000010000 */
[----:B------:R-:W-:Y:S01]  /*ed90*/  LOP3.LUT R21, R23, 0xff, RZ, 0xc0, !PT ;  /* 0x000000ff17157812 */ /* 0x000fe200078ec0ff */
[----:B------:R-:W-:Y:S01]  /*eda0*/  FADD.FTZ R116, R87, R116 ;  /* 0x0000007457747221 */ /* 0x000fe20000010000 */
[--C-:B------:R-:W-:Y:S01]  /*edb0*/  HSET2.LE.AND R27, R193, R0.reuse, PT ;  /* 0x00000000c11b7233 */ /* 0x100fe20003803000 */
[----:B------:R-:W-:Y:S01]  /*edc0*/  FADD.FTZ R107, R102, R107 ;  /* 0x0000006b666b7221 */ /* 0x000fe20000010000 */
[--C-:B------:R-:W-:Y:S01]  /*edd0*/  HSET2.LE.AND R24, R24, R0.reuse, PT ;  /* 0x0000000018187233 */ /* 0x100fe20003803000 */
[C---:B------:R-:W-:Y:S01]  /*ede0*/  HMMA.16816.F32 R160, R12.reuse, R16, R160 ;  /* 0x000000100ca0723c */ /* 0x040fe200000018a0 */
[----:B------:R-:W-:Y:S01]  /*edf0*/  F2FP.F16.F32.PACK_AB R16, R83, R86 ;  /* 0x000000565310723e */ /* 0x000fe200000000ff */
[----:B------:R-:W-:Y:S01]  /*ee00*/  FADD.FTZ R237, R131, R117 ;  /* 0x0000007583ed7221 */ /* 0x000fe20000010000 */
[----:B------:R-:W-:Y:S01]  /*ee10*/  PRMT R25, R21, 0x5410, R197 ;  /* 0x0000541015197816 */ /* 0x000fe200000000c5 */
[----:B------:R-:W-:Y:S01]  /*ee20*/  FADD.FTZ R236, R177, R115 ;  /* 0x00000073b1ec7221 */ /* 0x000fe20000010000 */
[----:B------:R-:W-:Y:S01]  /*ee30*/  LOP3.LUT R24, R16, R24, RZ, 0xc0, !PT ;  /* 0x0000001810187212 */ /* 0x000fe200078ec0ff */
[----:B------:R-:W1:Y:S01]  /*ee40*/  LDSM.16.MT88.4 R20, [R204+0x5c00] ;  /* 0x005c0000cc14783b */ /* 0x000e620000004200 */
[--C-:B------:R-:W-:Y:S01]  /*ee50*/  HSET2.LE.AND R26, R194, R0.reuse, PT ;  /* 0x00000000c21a7233 */ /* 0x100fe20003803000 */
[----:B------:R-:W-:Y:S01]  /*ee60*/  HMMA.16816.F32 R148, R12, R18, R148 ;  /* 0x000000120c94723c */ /* 0x000fe20000001894 */
[----:B------:R-:W-:Y:S01]  /*ee70*/  HSET2.LE.AND R25, R25, R0, PT ;  /* 0x0000000019197233 */ /* 0x000fe20003803000 */
[----:B------:R-:W-:Y:S01]  /*ee80*/  FADD.FTZ R235, R99, R116 ;  /* 0x0000007463eb7221 */ /* 0x000fe20000010000 */
[----:B------:R-:W-:Y:S01]  /*ee90*/  FADD.FTZ R234, R123, R107 ;  /* 0x0000006b7bea7221 */ /* 0x000fe20000010000 */
[----:B------:R-:W-:-:S02]  /*eea0*/  VIADD R225, R165, 0xfffffffd ;  /* 0xfffffffda5e17836 */ /* 0x000fc40000000000 */
[----:B------:R-:W-:Y:S01]  /*eeb0*/  LOP3.LUT R25, R124, R25, RZ, 0xc0, !PT ;  /* 0x000000197c197212 */ /* 0x000fe200078ec0ff */
[----:B------:R-:W-:Y:S01]  /*eec0*/  IMAD.MOV.U32 R2, RZ, RZ, R176 ;  /* 0x000000ffff027224 */ /* 0x000fe200078e00b0 */
[C---:B------:R-:W-:Y:S01]  /*eed0*/  HMMA.16816.F32 R16, R12.reuse, R4, R8 ;  /* 0x000000040c10723c */ /* 0x040fe20000001808 */
[----:B------:R-:W2:Y:S01]  /*eee0*/  LDSM.16.MT88.4 R8, [R170+0x5c00] ;  /* 0x005c0000aa08783b */ /* 0x000ea20000004200 */
[----:B------:R-:W-:Y:S01]  /*eef0*/  F2FP.F16.F32.PACK_AB R4, R123, R102 ;  /* 0x000000667b04723e */ /* 0x000fe200000000ff */
[----:B------:R-:W-:Y:S01]  /*ef00*/  IMAD.MOV.U32 R3, RZ, RZ, R190 ;  /* 0x000000ffff037224 */ /* 0x000fe200078e00be */
[----:B------:R-:W-:Y:S02]  /*ef10*/  F2FP.F16.F32.PACK_AB R5, R99, R87 ;  /* 0x000000576305723e */ /* 0x000fe400000000ff */
[----:B------:R-:W-:Y:S02]  /*ef20*/  LOP3.LUT R27, R4, R27, RZ, 0xc0, !PT ;  /* 0x0000001b041b7212 */ /* 0x000fe400078ec0ff */
[C---:B------:R-:W-:Y:S01]  /*ef30*/  LOP3.LUT R4, R147.reuse, 0xffff, RZ, 0xc0, !PT ;  /* 0x0000ffff93047812 */ /* 0x040fe200078ec0ff */
[----:B------:R-:W-:Y:S01]  /*ef40*/  HMMA.16816.F32 R132, R12, R6, R132 ;  /* 0x000000060c84723c */ /* 0x000fe20000001884 */
[----:B------:R-:W-:-:S02]  /*ef50*/  PRMT R12, R147, 0x7632, R12 ;  /* 0x00007632930c7816 */ /* 0x000fc4000000000c */
[----:B------:R-:W-:Y:S02]  /*ef60*/  LOP3.LUT R7, R147, 0xff, RZ, 0xc0, !PT ;  /* 0x000000ff93077812 */ /* 0x000fe400078ec0ff */
[----:B------:R-:W-:Y:S02]  /*ef70*/  SHF.R.U32.HI R4, RZ, 0x8, R4 ;  /* 0x00000008ff047819 */ /* 0x000fe40000011604 */
[----:B------:R-:W-:Y:S02]  /*ef80*/  LOP3.LUT R26, R5, R26, RZ, 0xc0, !PT ;  /* 0x0000001a051a7212 */ /* 0x000fe400078ec0ff */
[----:B------:R-:W-:Y:S02]  /*ef90*/  LOP3.LUT R6, R192, 0xff, RZ, 0xc0, !PT ;  /* 0x000000ffc0067812 */ /* 0x000fe400078ec0ff */
[----:B------:R-:W-:Y:S02]  /*efa0*/  SHF.R.U32.HI R5, RZ, 0x18, R147 ;  /* 0x00000018ff057819 */ /* 0x000fe40000011693 */
[----:B------:R-:W-:-:S02]  /*efb0*/  LOP3.LUT R12, R12, 0xff, RZ, 0xc0, !PT ;  /* 0x000000ff0c0c7812 */ /* 0x000fc400078ec0ff */
[----:B------:R-:W-:Y:S02]  /*efc0*/  PRMT R4, R7, 0x5410, R4 ;  /* 0x0000541007047816 */ /* 0x000fe40000000004 */
[----:B------:R-:W-:Y:S02]  /*efd0*/  PRMT R6, R6, 0x5410, R173 ;  /* 0x0000541006067816 */ /* 0x000fe400000000ad */
[----:B------:R-:W-:Y:S02]  /*efe0*/  LOP3.LUT R7, R172, 0xff00ff, RZ, 0xc0, !PT ;  /* 0x00ff00ffac077812 */ /* 0x000fe400078ec0ff */
[----:B------:R-:W-:Y:S01]  /*eff0*/  PRMT R5, R12, 0x5410, R5 ;  /* 0x000054100c057816 */ /* 0x000fe20000000005 */
[----:B-1----:R-:W-:Y:S01]  /*f000*/  HMMA.16816.F32 R156, R24, R20, R156 ;  /* 0x00000014189c723c */ /* 0x002fe2000000189c */
[--C-:B------:R-:W-:Y:S02]  /*f010*/  HSET2.LE.AND R6, R6, R0.reuse, PT ;  /* 0x0000000006067233 */ /* 0x100fe40003803000 */
[----:B------:R-:W-:-:S02]  /*f020*/  HSET2.LE.AND R7, R7, R0, PT ;  /* 0x0000000007077233 */ /* 0x000fc40003803000 */
[--C-:B------:R-:W-:Y:S02]  /*f030*/  HSET2.LE.AND R4, R4, R0.reuse, PT ;  /* 0x0000000004047233 */ /* 0x100fe40003803000 */
[----:B------:R-:W-:Y:S01]  /*f040*/  HSET2.LE.AND R0, R5, R0, PT ;  /* 0x0000000005007233 */ /* 0x000fe20003803000 */
[C---:B------:R-:W-:Y:S01]  /*f050*/  HMMA.16816.F32 R152, R24.reuse, R22, R152 ;  /* 0x000000161898723c */ /* 0x040fe20000001898 */
[----:B------:R-:W-:Y:S02]  /*f060*/  F2FP.F16.F32.PACK_AB R5, R131, R130 ;  /* 0x000000828305723e */ /* 0x000fe400000000ff */
[----:B------:R-:W-:Y:S02]  /*f070*/  F2FP.F16.F32.PACK_AB R13, R177, R174 ;  /* 0x000000aeb10d723e */ /* 0x000fe400000000ff */
[----:B------:R-:W-:Y:S02]  /*f080*/  LOP3.LUT R6, R5, R6, RZ, 0xc0, !PT ;  /* 0x0000000605067212 */ /* 0x000fe400078ec0ff */
[----:B------:R-:W-:Y:S01]  /*f090*/  F2FP.F16.F32.PACK_AB R12, R67, R52 ;  /* 0x00000034430c723e */ /* 0x000fe200000000ff */
[----:B--2---:R-:W-:Y:S01]  /*f0a0*/  HMMA.16816.F32 R140, R24, R8, R140 ;  /* 0x00000008188c723c */ /* 0x004fe2000000188c */
[----:B------:R-:W-:-:S02]  /*f0b0*/  F2FP.F16.F32.PACK_AB R5, R68, R54 ;  /* 0x000000364405723e */ /* 0x000fc400000000ff */
[----:B------:R-:W-:Y:S02]  /*f0c0*/  LOP3.LUT R7, R13, R7, RZ, 0xc0, !PT ;  /* 0x000000070d077212 */ /* 0x000fe400078ec0ff */
[----:B------:R-:W-:Y:S02]  /*f0d0*/  LOP3.LUT R4, R12, R4, RZ, 0xc0, !PT ;  /* 0x000000040c047212 */ /* 0x000fe400078ec0ff */
[----:B------:R-:W-:Y:S01]  /*f0e0*/  LOP3.LUT R5, R5, R0, RZ, 0xc0, !PT ;  /* 0x0000000005057212 */ /* 0x000fe200078ec0ff */
[----:B------:R-:W-:Y:S01]  /*f0f0*/  HMMA.16816.F32 R136, R24, R10, R136 ;  /* 0x0000000a1888723c */ /* 0x000fe20000001888 */
[----:B------:R-:W-:-:S07]  /*f100*/  IMAD.MOV.U32 R0, RZ, RZ, R175 ;  /* 0x000000ffff007224 */ /* 0x000fce00078e00af */
[C---:B------:R-:W-:Y:S08]  /*f110*/  HMMA.16816.F32 R160, R4.reuse, R20, R160 ;  /* 0x0000001404a0723c */ /* 0x040ff000000018a0 */
[C---:B------:R-:W-:Y:S08]  /*f120*/  HMMA.16816.F32 R148, R4.reuse, R22, R148 ;  /* 0x000000160494723c */ /* 0x040ff00000001894 */
[C---:B------:R-:W-:Y:S08]  /*f130*/  HMMA.16816.F32 R144, R4.reuse, R8, R16 ;  /* 0x000000080490723c */ /* 0x040ff00000001810 */
[----:B------:R-:W-:-:S15]  /*f140*/  HMMA.16816.F32 R132, R4, R10, R132 ;  /* 0x0000000a0484723c */ /* 0x000fde0000001884 */
[----:B------:R-:W-:-:S05]  /*f150*/  NOP ;  /* 0x0000000000007918 */ /* 0x000fca0000000000 */
.L_x_321:
[----:B------:R-:W-:-:S13]  /*f160*/  ISETP.GE.AND P0, PT, R225, RZ, PT ;  /* 0x000000ffe100720c */ /* 0x000fda0003f06270 */
[----:B------:R-:W-:Y:S05]  /*f170*/  @!P0 BRA `(.L_x_323) ;  /* 0x0000005c00288947 */ /* 0x000fea0003800000 */
[----:B------:R-:W-:Y:S01]  /*f180*/  UIADD3 UR15, UPT, UPT, UR19, -0x4498517b, URZ ;  /* 0xbb67ae85130f7890 */ /* 0x000fe2000fffe0ff */
[C---:B------:R-:W-:Y:S01]  /*f190*/  SHF.L.U64.HI R221, R166.reuse, 0x6, R167 ;  /* 0x00000006a6dd7819 */ /* 0x040fe200000102a7 */
[----:B------:R-:W-:Y:S01]  /*f1a0*/  UIADD3 UR4, UPT, UPT, UR18, -0x61c88647, URZ ;  /* 0x9e3779b912047890 */ /* 0x000fe2000fffe0ff */
[C---:B------:R-:W-:Y:S01]  /*f1b0*/  IMAD.SHL.U32 R213, R166.reuse, 0x20, RZ ;  /* 0x00000020a6d57824 */ /* 0x040fe200078e00ff */
[----:B------:R-:W1:Y:S01]  /*f1c0*/  LDCU.64 UR6, c[0x0][0x3c0] ;  /* 0x00007800ff0677ac */ /* 0x000e620008000a00 */
[----:B------:R-:W-:Y:S01]  /*f1d0*/  IMAD.SHL.U32 R224, R166, 0x40, RZ ;  /* 0x00000040a6e07824 */ /* 0x000fe200078e00ff */
[C---:B------:R-:W-:Y:S01]  /*f1e0*/  LOP3.LUT R232, R228.reuse, UR15, R227, 0x96, !PT ;  /* 0x0000000fe4e87c12 */ /* 0x040fe2000f8e96e3 */
[----:B------:R-:W-:Y:S01]  /*f1f0*/  IMAD.MOV.U32 R165, RZ, RZ, R0 ;  /* 0x000000ffffa57224 */ /* 0x000fe200078e0000 */
[----:B------:R-:W-:Y:S01]  /*f200*/  LOP3.LUT R230, R228, UR15, R223, 0x96, !PT ;  /* 0x0000000fe4e67c12 */ /* 0x000fe2000f8e96df */
[----:B------:R-:W-:Y:S01]  /*f210*/  UIADD3 UR15, UPT, UPT, UR18, 0x3c6ef372, URZ ;  /* 0x3c6ef372120f7890 */ /* 0x000fe2000fffe0ff */
[----:B------:R-:W-:Y:S01]  /*f220*/  LOP3.LUT R220, R216, UR4, RZ, 0x3c, !PT ;  /* 0x00000004d8dc7c12 */ /* 0x000fe2000f8e3cff */
[----:B------:R-:W-:Y:S01]  /*f230*/  IMAD.WIDE.U32 R232, R232, -0x326172a9, RZ ;  /* 0xcd9e8d57e8e87825 */ /* 0x000fe200078e00ff */
[----:B------:R-:W-:-:S02]  /*f240*/  SHF.L.U64.HI R216, R166, 0x5, R167 ;  /* 0x00000005a6d87819 */ /* 0x000fc400000102a7 */
[----:B------:R-:W-:Y:S01]  /*f250*/  LOP3.LUT R218, R202, UR4, RZ, 0x3c, !PT ;  /* 0x00000004cada7c12 */ /* 0x000fe2000f8e3cff */
[----:B------:R-:W-:Y:S01]  /*f260*/  IMAD.WIDE.U32 R230, R230, -0x326172a9, RZ ;  /* 0xcd9e8d57e6e67825 */ /* 0x000fe200078e00ff */
[----:B------:R-:W-:Y:S01]  /*f270*/  LOP3.LUT R219, R233, UR15, RZ, 0x3c, !PT ;  /* 0x0000000fe9db7c12 */ /* 0x000fe2000f8e3cff */
[----:B------:R-:W2:Y:S02]  /*f280*/  LDCU UR4, c[0x0][0x45c] ;  /* 0x00008b80ff0477ac */ /* 0x000ea40008000800 */
[----:B------:R-:W-:Y:S01]  /*f290*/  IMAD.MOV.U32 R168, RZ, RZ, R2 ;  /* 0x000000ffffa87224 */ /* 0x000fe200078e0002 */
[----:B------:R-:W-:Y:S01]  /*f2a0*/  LOP3.LUT R217, R231, UR15, RZ, 0x3c, !PT ;  /* 0x0000000fe7d97c12 */ /* 0x000fe2000f8e3cff */
[----:B------:R-:W-:Y:S02]  /*f2b0*/  IMAD.MOV.U32 R167, RZ, RZ, R3 ;  /* 0x000000ffffa77224 */ /* 0x000fe400078e0003 */
[----:B------:R-:W-:Y:S01]  /*f2c0*/  IMAD.MOV.U32 R166, RZ, RZ, R164 ;  /* 0x000000ffffa67224 */ /* 0x000fe200078e00a4 */
[----:B-1----:R-:W-:Y:S06]  /*f2d0*/  BRA `(.L_x_324) ;  /* 0x0000000000747947 */ /* 0x002fec0003800000 */
.L_x_326:
[----:B------:R-:W1:Y:S01]  /*f2e0*/  LDC.64 R2, c[0x0][0x3b8] ;  /* 0x0000ee00ff027b82 */ /* 0x000e620000000a00 */
[----:B------:R-:W-:Y:S01]  /*f2f0*/  VIADD R184, R225, 0xffffffff ;  /* 0xffffffffe1b87836 */ /* 0x000fe20000000000 */
[----:B-1----:R-:W-:Y:S03]  /*f300*/  SHF.L.U64.HI R176, R2, 0x5, R3 ;  /* 0x0000000502b07819 */ /* 0x002fe60000010203 */
[----:B------:R-:W-:Y:S04]  /*f310*/  IMAD.WIDE.U32 R200, R184, R2, RZ ;  /* 0x00000002b8c87225 */ /* 0x000fe800078e00ff */
[----:B------:R-:W-:Y:S01]  /*f320*/  IMAD.SHL.U32 R173, R2, 0x20, RZ ;  /* 0x0000002002ad7824 */ /* 0x000fe200078e00ff */
[----:B------:R-:W-:Y:S01]  /*f330*/  LEA R198, P2, R200, R211, 0x8 ;  /* 0x000000d3c8c67211 */ /* 0x000fe200078440ff */
[----:B------:R-:W-:Y:S03]  /*f340*/  IMAD R184, R184, R3, R201 ;  /* 0x00000003b8b87224 */ /* 0x000fe600078e02c9 */
        /* <DEDUP_REMOVED lines=8> */
[C---:B------:R-:W-:Y:S02]  /*f3d0*/  LEA R192, P1, R2.reuse, R191, 0x6 ;  /* 0x000000bf02c07211 */ /* 0x040fe400078230ff */
        /* <DEDUP_REMOVED lines=13> */
.L_x_324:
[----:B------:R-:W-:Y:S04]  /*f4b0*/  DEPBAR.LE SB0, 0x0 ;  /* 0x000080000000791a */ /* 0x000fe80000000000 */
[----:B------:R-:W-:Y:S01]  /*f4c0*/  BAR.SYNC.DEFER_BLOCKING 0x0 ;  /* 0x0000000000007b1d */ /* 0x000fe20000010000 */
[C---:B------:R-:W-:Y:S01]  /*f4d0*/  IMAD.WIDE.U32 R16, R225.reuse, UR6, RZ ;  /* 0x00000006e1107c25 */ /* 0x040fe2000f8e00ff */
[----:B------:R-:W-:Y:S02]  /*f4e0*/  UIADD3 UR23, UPT, UPT, UR19, 0x76cf5d0a, URZ ;  /* 0x76cf5d0a13177890 */ /* 0x000fe4000fffe0ff */
[----:B------:R-:W-:Y:S01]  /*f4f0*/  UIADD3 UR22, UPT, UPT, UR19, 0x32370b8f, URZ ;  /* 0x32370b8f13167890 */ /* 0x000fe2000fffe0ff */
[C---:B------:R-:W-:Y:S01]  /*f500*/  IMAD R0, R225.reuse, UR7, R17 ;  /* 0x00000007e1007c24 */ /* 0x040fe2000f8e0211 */
[C---:B-----5:R-:W-:Y:S01]  /*f510*/  LEA R14, P3, R16.reuse, R209, 0x8 ;  /* 0x000000d1100e7211 */ /* 0x060fe200078640ff */
[----:B------:R-:W-:Y:S01]  /*f520*/  IMAD.SHL.U32 R241, R225, 0x4, RZ ;  /* 0x00000004e1f17824 */ /* 0x000fe200078e00ff */
[C---:B------:R-:W-:Y:S01]  /*f530*/  LEA R3, P0, R16.reuse, R213, 0x7 ;  /* 0x000000d510037211 */ /* 0x040fe200078038ff */
[----:B------:R-:W-:Y:S01]  /*f540*/  UIADD3 UR21, UPT, UPT, UR19, -0x126145ec, URZ ;  /* 0xed9eba1413157890 */ /* 0x000fe2000fffe0ff */
[C-C-:B------:R-:W-:Y:S01]  /*f550*/  LEA.HI.X R15, R16.reuse, R208, R0.reuse, 0x8, P3 ;  /* 0x000000d0100f7211 */ /* 0x140fe200018f4400 */
[----:B------:R-:W-:Y:S01]  /*f560*/  UIADD3 UR20, UPT, UPT, UR19, -0x56f99767, URZ ;  /* 0xa906689913147890 */ /* 0x000fe2000fffe0ff */
[----:B------:R-:W-:Y:S01]  /*f570*/  LEA.HI.X R2, R16, R216, R0, 0x7, P0 ;  /* 0x000000d810027211 */ /* 0x000fe200000f3c00 */
[----:B------:R-:W-:Y:S01]  /*f580*/  UIADD3 UR15, UPT, UPT, UR19, 0x646e171e, URZ ;  /* 0x646e171e130f7890 */ /* 0x000fe2000fffe0ff */
[C---:B------:R-:W-:Y:S02]  /*f590*/  LEA R12, P2, R3.reuse, R209, 0x1 ;  /* 0x000000d1030c7211 */ /* 0x040fe400078408ff */
[C---:B------:R-:W-:Y:S02]  /*f5a0*/  IADD3 R5, P1, PT, R3.reuse, R213, RZ ;  /* 0x000000d503057210 */ /* 0x040fe40007f3e0ff */
[C---:B------:R-:W-:Y:S02]  /*f5b0*/  LEA.HI.X R13, R3.reuse, R208, R2, 0x1, P2 ;  /* 0x000000d0030d7211 */ /* 0x040fe400010f0c02 */
        /* <DEDUP_REMOVED lines=9> */
[----:B------:R-:W-:Y:S02]  /*f650*/  LEA R8, P0, R7, R209, 0x1 ;  /* 0x000000d107087211 */ /* 0x000fe400078008ff */
[----:B------:R-:W-:Y:S01]  /*f660*/  LOP3.LUT R0, R241, UR19, R229, 0x96, !PT ;  /* 0x00000013f1007c12 */ /* 0x000fe2000f8e96e5 */
[----:B------:R-:W-:Y:S01]  /*f670*/  LDGSTS.E.BYPASS.LTC128B.128 [R212+0x4800], desc[UR16][R12.64] ;  /* 0x048000000cd47fae */ /* 0x000fe2000b981a10 */
[----:B------:R-:W-:Y:S02]  /*f680*/  LEA.HI.X R9, R7, R208, R6, 0x1, P0 ;  /* 0x000000d007097211 */ /* 0x000fe400000f0c06 */
[----:B------:R-:W-:Y:S05]  /*f690*/  ISETP.NE.AND P0, PT, R225, RZ, PT ;  /* 0x000000ffe100720c */ /* 0x000fea0003f05270 */
[----:B------:R-:W-:Y:S08]  /*f6a0*/  LDGSTS.E.BYPASS.LTC128B.128 [R212+0x5000], desc[UR16][R10.64] ;  /* 0x050000000ad47fae */ /* 0x000ff0000b981a10 */
[----:B------:R1:W-:Y:S08]  /*f6b0*/  LDGSTS.E.BYPASS.LTC128B.128 [R212+0x5800], desc[UR16][R8.64] ;  /* 0x0580000008d47fae */ /* 0x0003f0000b981a10 */
[----:B------:R-:W-:Y:S08]  /*f6c0*/  LDSM.16.M88.4 R128, [R207] ;  /* 0x00000000cf80783b */ /* 0x000ff00000000200 */
[----:B------:R-:W3:Y:S08]  /*f6d0*/  LDSM.16.M88.4 R16, [R206+0x2000] ;  /* 0x00200000ce10783b */ /* 0x000ef00000000200 */
[----:B------:R-:W1:Y:S08]  /*f6e0*/  LDSM.16.M88.4 R124, [R207+0x1000] ;  /* 0x00100000cf7c783b */ /* 0x000e700000000200 */
[----:B------:R-:W4:Y:S08]  /*f6f0*/  LDSM.16.M88.4 R32, [R206+0x2400] ;  /* 0x00240000ce20783b */ /* 0x000f300000000200 */
[----:B------:R-:W0:Y:S08]  /*f700*/  LDGDEPBAR ;  /* 0x00000000000079af */ /* 0x000e300000000000 */
[----:B------:R-:W5:Y:S08]  /*f710*/  LDSM.16.M88.4 R48, [R206+0x2800] ;  /* 0x00280000ce30783b */ /* 0x000f700000000200 */
[----:B------:R-:W2:Y:S01]  /*f720*/  LDSM.16.M88.4 R64, [R206+0x2c00] ;  /* 0x002c0000ce40783b */ /* 0x000ea20000000200 */
[-C--:B---3--:R-:W-:Y:S07]  /*f730*/  HMMA.16816.F32 R4, R128, R16.reuse, RZ ;  /* 0x000000108004723c */ /* 0x088fee00000018ff */
[----:B------:R-:W3:Y:S01]  /*f740*/  LDSM.16.M88.4 R80, [R206+0x3000] ;  /* 0x00300000ce50783b */ /* 0x000ee20000000200 */
[C---:B-1----:R-:W-:Y:S07]  /*f750*/  HMMA.16816.F32 R8, R124.reuse, R16, RZ ;  /* 0x000000107c08723c */ /* 0x042fee00000018ff */
[----:B------:R-:W1:Y:S01]  /*f760*/  LDSM.16.M88.4 R96, [R206+0x3400] ;  /* 0x00340000ce60783b */ /* 0x000e620000000200 */
[-C--:B------:R-:W-:Y:S07]  /*f770*/  HMMA.16816.F32 R12, R124, R18.reuse, RZ ;  /* 0x000000127c0c723c */ /* 0x080fee00000018ff */
[----:B------:R-:W1:Y:S01]  /*f780*/  LDSM.16.M88.4 R112, [R206+0x3800] ;  /* 0x00380000ce70783b */ /* 0x000e620000000200 */
[C---:B------:R-:W-:Y:S07]  /*f790*/  HMMA.16816.F32 R16, R128.reuse, R18, RZ ;  /* 0x000000128010723c */ /* 0x040fee00000018ff */
[----:B------:R-:W1:Y:S01]  /*f7a0*/  LDSM.16.M88.4 R172, [R206+0x3c00] ;  /* 0x003c0000ceac783b */ /* 0x000e620000000200 */
        /* <DEDUP_REMOVED lines=14> */
[C---:B------:R-:W-:Y:S08]  /*f890*/  HMMA.16816.F32 R48, R128.reuse, R50, RZ ;  /* 0x000000328030723c */ /* 0x040ff000000018ff */
[-C--:B--2---:R-:W-:Y:S08]  /*f8a0*/  HMMA.16816.F32 R52, R128, R64.reuse, RZ ;  /* 0x000000408034723c */ /* 0x084ff000000018ff */
        /* <DEDUP_REMOVED lines=20> */
[-C--:B----4-:R-:W-:Y:S08]  /*f9f0*/  HMMA.16816.F32 R4, R176, R180.reuse, R4 ;  /* 0x000000b4b004723c */ /* 0x090ff00000001804 */
[C---:B------:R-:W-:Y:S08]  /*fa00*/  HMMA.16816.F32 R8, R184.reuse, R180, R8 ;  /* 0x000000b4b808723c */ /* 0x040ff00000001808 */
[-C--:B------:R-:W-:Y:S08]  /*fa10*/  HMMA.16816.F32 R12, R184, R182.reuse, R12 ;  /* 0x000000b6b80c723c */ /* 0x080ff0000000180c */
[C---:B------:R-:W-:Y:S01]  /*fa20*/  HMMA.16816.F32 R16, R176.reuse, R182, R16 ;  /* 0x000000b6b010723c */ /* 0x040fe20000001810 */
[----:B------:R-:W2:Y:S07]  /*fa30*/  LDSM.16.M88.4 R180, [R171+0x3800] ;  /* 0x00380000abb4783b */ /* 0x000eae0000000200 */
[-C--:B------:R-:W-:Y:S08]  /*fa40*/  HMMA.16816.F32 R20, R176, R188.reuse, R20 ;  /* 0x000000bcb014723c */ /* 0x080ff00000001814 */
[C---:B------:R-:W-:Y:S04]  /*fa50*/  HMMA.16816.F32 R24, R184.reuse, R188, R24 ;  /* 0x000000bcb818723c */ /* 0x040fe80000001818 */
[----:B------:R-:W-:Y:S04]  /*fa60*/  IMAD.WIDE.U32 R188, R0, -0x326172a9, RZ ;  /* 0xcd9e8d5700bc7825 */ /* 0x000fe800078e00ff */
[-C--:B------:R-:W-:Y:S03]  /*fa70*/  HMMA.16816.F32 R28, R184, R190.reuse, R28 ;  /* 0x000000beb81c723c */ /* 0x080fe6000000181c */
[C---:B------:R-:W-:Y:S02]  /*fa80*/  LOP3.LUT R0, R189.reuse, R220, RZ, 0x3c, !PT ;  /* 0x000000dcbd007212 */ /* 0x040fe400078e3cff */
[----:B------:R-:W-:Y:S03]  /*fa90*/  LOP3.LUT R2, R189, R218, RZ, 0x3c, !PT ;  /* 0x000000dabd027212 */ /* 0x000fe600078e3cff */
[C---:B------:R-:W-:Y:S04]  /*faa0*/  HMMA.16816.F32 R32, R176.reuse, R190, R32 ;  /* 0x000000beb020723c */ /* 0x040fe80000001820 */
[----:B------:R-:W-:Y:S04]  /*fab0*/  VIADD R190, R241, 0x1 ;  /* 0x00000001f1be7836 */ /* 0x000fe80000000000 */
[-C--:B-----5:R-:W-:Y:S03]  /*fac0*/  HMMA.16816.F32 R36, R176, R192.reuse, R36 ;  /* 0x000000c0b024723c */ /* 0x0a0fe60000001824 */
[----:B------:R-:W-:Y:S05]  /*fad0*/  LOP3.LUT R190, R229, UR19, R190, 0x96, !PT ;  /* 0x00000013e5be7c12 */ /* 0x000fea000f8e96be */
[C---:B------:R-:W-:Y:S04]  /*fae0*/  HMMA.16816.F32 R40, R184.reuse, R192, R40 ;  /* 0x000000c0b828723c */ /* 0x040fe80000001828 */
[----:B------:R-:W-:Y:S04]  /*faf0*/  IMAD.WIDE.U32 R190, R190, -0x326172a9, RZ ;  /* 0xcd9e8d57bebe7825 */ /* 0x000fe800078e00ff */
[-C--:B------:R-:W-:Y:S03]  /*fb00*/  HMMA.16816.F32 R44, R184, R194.reuse, R44 ;  /* 0x000000c2b82c723c */ /* 0x080fe6000000182c */
[----:B------:R-:W-:Y:S05]  /*fb10*/  LOP3.LUT R3, R191, R220, RZ, 0x3c, !PT ;  /* 0x000000dcbf037212 */ /* 0x000fea00078e3cff */
[C---:B------:R-:W-:Y:S04]  /*fb20*/  HMMA.16816.F32 R48, R176.reuse, R194, R48 ;  /* 0x000000c2b030723c */ /* 0x040fe80000001830 */
[C---:B------:R-:W-:Y:S02]  /*fb30*/  LOP3.LUT R194, R190.reuse, R219, RZ, 0x3c, !PT ;  /* 0x000000dbbec27212 */ /* 0x040fe400078e3cff */
[----:B------:R-:W-:Y:S02]  /*fb40*/  LOP3.LUT R190, R190, R217, RZ, 0x3c, !PT ;  /* 0x000000d9bebe7212 */ /* 0x000fe400078e3cff */
[-C--:B------:R-:W-:Y:S03]  /*fb50*/  HMMA.16816.F32 R52, R176, R196.reuse, R52 ;  /* 0x000000c4b034723c */ /* 0x080fe60000001834 */
[----:B------:R-:W-:Y:S05]  /*fb60*/  IMAD.WIDE.U32 R194, R194, -0x2daee0ad, RZ ;  /* 0xd2511f53c2c27825 */ /* 0x000fea00078e00ff */
[C---:B------:R-:W-:Y:S04]  /*fb70*/  HMMA.16816.F32 R56, R184.reuse, R196, R56 ;  /* 0x000000c4b838723c */ /* 0x040fe80000001838 */
[----:B------:R-:W-:Y:S04]  /*fb80*/  IMAD.WIDE.U32 R196, R2, -0x2daee0ad, RZ ;  /* 0xd2511f5302c47825 */ /* 0x000fe800078e00ff */
[----:B------:R-:W-:Y:S01]  /*fb90*/  IMAD.WIDE.U32 R2, R3, -0x2daee0ad, RZ ;  /* 0xd2511f5303027825 */ /* 0x000fe200078e00ff */
[----:B------:R-:W-:Y:S01]  /*fba0*/  LOP3.LUT R164, R222, UR23, R197, 0x96, !PT ;  /* 0x00000017dea47c12 */ /* 0x000fe2000f8e96c5 */
[-C--:B------:R-:W-:Y:S03]  /*fbb0*/  HMMA.16816.F32 R60, R184, R198.reuse, R60 ;  /* 0x000000c6b83c723c */ /* 0x080fe6000000183c */
[----:B------:R-:W-:Y:S02]  /*fbc0*/  LOP3.LUT R3, R226, UR23, R3, 0x96, !PT ;  /* 0x00000017e2037c12 */ /* 0x000fe4000f8e9603 */
[----:B------:R-:W-:Y:S03]  /*fbd0*/  LOP3.LUT R2, R2, UR22, R195, 0x96, !PT ;  /* 0x0000001602027c12 */ /* 0x000fe6000f8e96c3 */
[----:B------:R-:W-:Y:S01]  /*fbe0*/  IMAD.WIDE.U32 R244, R3, -0x326172a9, RZ ;  /* 0xcd9e8d5703f47825 */ /* 0x000fe200078e00ff */
[C---:B------:R-:W-:Y:S04]  /*fbf0*/  HMMA.16816.F32 R64, R176.reuse, R198, R64 ;  /* 0x000000c6b040723c */ /* 0x040fe80000001840 */
[----:B------:R-:W-:Y:S04]  /*fc00*/  IMAD.WIDE.U32 R2, R2, -0x326172a9, RZ ;  /* 0xcd9e8d5702027825 */ /* 0x000fe800078e00ff */
[-C--:B------:R-:W-:Y:S03]  /*fc10*/  HMMA.16816.F32 R68, R176, R200.reuse, R68 ;  /* 0x000000c8b044723c */ /* 0x080fe60000001844 */
[----:B------:R-:W-:Y:S01]  /*fc20*/  LOP3.LUT R244, R244, UR8, R3, 0x96, !PT ;  /* 0x00000008f4f47c12 */ /* 0x000fe2000f8e9603 */
[----:B------:R-:W-:Y:S01]  /*fc30*/  IMAD.WIDE.U32 R198, R0, -0x2daee0ad, RZ ;  /* 0xd2511f5300c67825 */ /* 0x000fe200078e00ff */
[----:B------:R-:W-:Y:S03]  /*fc40*/  LOP3.LUT R0, R191, R218, RZ, 0x3c, !PT ;  /* 0x000000dabf007212 */ /* 0x000fe600078e3cff */
[C---:B------:R-:W-:Y:S04]  /*fc50*/  HMMA.16816.F32 R72, R184.reuse, R200, R72 ;  /* 0x000000c8b848723c */ /* 0x040fe80000001848 */
[----:B------:R-:W-:Y:S01]  /*fc60*/  LOP3.LUT R169, R226, UR23, R199, 0x96, !PT ;  /* 0x00000017e2a97c12 */ /* 0x000fe2000f8e96c7 */
[----:B------:R-:W-:Y:S01]  /*fc70*/  IMAD.WIDE.U32 R246, R0, -0x2daee0ad, RZ ;  /* 0xd2511f5300f67825 */ /* 0x000fe200078e00ff */
[C---:B------:R-:W-:Y:S02]  /*fc80*/  LOP3.LUT R200, R188.reuse, R219, RZ, 0x3c, !PT ;  /* 0x000000dbbcc87212 */ /* 0x040fe400078e3cff */
[----:B------:R-:W-:Y:S01]  /*fc90*/  LOP3.LUT R188, R188, R217, RZ, 0x3c, !PT ;  /* 0x000000d9bcbc7212 */ /* 0x000fe200078e3cff */
[-C--:B------:R-:W-:Y:S03]  /*fca0*/  HMMA.16816.F32 R76, R184, R202.reuse, R76 ;  /* 0x000000cab84c723c */ /* 0x080fe6000000184c */
[----:B------:R-:W-:Y:S01]  /*fcb0*/  IMAD.WIDE.U32 R192, R169, -0x326172a9, RZ ;  /* 0xcd9e8d57a9c07825 */ /* 0x000fe200078e00ff */
[----:B------:R-:W-:Y:S03]  /*fcc0*/  LOP3.LUT R169, R222, UR23, R247, 0x96, !PT ;  /* 0x00000017dea97c12 */ /* 0x000fe6000f8e96f7 */
[----:B------:R-:W-:Y:S01]  /*fcd0*/  IMAD.WIDE.U32 R200, R200, -0x2daee0ad, RZ ;  /* 0xd2511f53c8c87825 */ /* 0x000fe200078e00ff */
[----:B------:R-:W-:Y:S01]  /*fce0*/  LOP3.LUT R0, R232, UR9, R193, 0x96, !PT ;  /* 0x00000009e8007c12 */ /* 0x000fe2000f8e96c1 */
[C---:B------:R-:W-:Y:S04]  /*fcf0*/  HMMA.16816.F32 R80, R176.reuse, R202, R80 ;  /* 0x000000cab050723c */ /* 0x040fe80000001850 */
[----:B------:R-:W-:Y:S01]  /*fd00*/  LOP3.LUT R198, R198, UR22, R201, 0x96, !PT ;  /* 0x00000016c6c67c12 */ /* 0x000fe2000f8e96c9 */
[----:B------:R-:W-:Y:S01]  /*fd10*/  IMAD.WIDE.U32 R248, R169, -0x326172a9, RZ ;  /* 0xcd9e8d57a9f87825 */ /* 0x000fe200078e00ff */
[----:B------:R-:W-:Y:S02]  /*fd20*/  LOP3.LUT R169, R232, UR9, R245, 0x96, !PT ;  /* 0x00000009e8a97c12 */ /* 0x000fe4000f8e96f5 */
[-C--:B-1----:R-:W-:Y:S03]  /*fd30*/  HMMA.16816.F32 R84, R176, R172.reuse, R84 ;  /* 0x000000acb054723c */ /* 0x082fe60000001854 */
[----:B------:R-:W-:Y:S01]  /*fd40*/  LOP3.LUT R3, R230, UR9, R249, 0x96, !PT ;  /* 0x00000009e6037c12 */ /* 0x000fe2000f8e96f9 */
[----:B------:R-:W-:Y:S04]  /*fd50*/  IMAD.WIDE.U32 R188, R188, -0x2daee0ad, RZ ;  /* 0xd2511f53bcbc7825 */ /* 0x000fe800078e00ff */
[C---:B------:R-:W-:Y:S04]  /*fd60*/  HMMA.16816.F32 R88, R184.reuse, R172, R88 ;  /* 0x000000acb858723c */ /* 0x040fe80000001858 */
[----:B------:R-:W-:Y:S01]  /*fd70*/  LOP3.LUT R196, R196, UR22, R189, 0x96, !PT ;  /* 0x00000016c4c47c12 */ /* 0x000fe2000f8e96bd */
[----:B------:R-:W-:Y:S03]  /*fd80*/  IMAD.WIDE.U32 R242, R3, -0x2daee0ad, RZ ;  /* 0xd2511f5303f27825 */ /* 0x000fe600078e00ff */
[-C--:B------:R-:W-:Y:S02]  /*fd90*/  HMMA.16816.F32 R92, R184, R174.reuse, R92 ;  /* 0x000000aeb85c723c */ /* 0x080fe4000000185c */
[----:B------:R-:W-:Y:S01]  /*fda0*/  STL.64 [R1], R242 ;  /* 0x000000f201007387 */ /* 0x000fe20000100a00 */
[----:B------:R-:W-:Y:S04]  /*fdb0*/  IMAD.WIDE.U32 R202, R164, -0x326172a9, RZ ;  /* 0xcd9e8d57a4ca7825 */ /* 0x000fe800078e00ff */
[----:B------:R-:W-:Y:S01]  /*fdc0*/  IMAD.WIDE.U32 R198, R198, -0x326172a9, RZ ;  /* 0xcd9e8d57c6c67825 */ /* 0x000fe200078e00ff */
[----:B------:R-:W-:Y:S01]  /*fdd0*/  LOP3.LUT R164, R230, UR9, R203, 0x96, !PT ;  /* 0x00000009e6a47c12 */ /* 0x000fe2000f8e96cb */
[C---:B------:R-:W-:Y:S01]  /*fde0*/  HMMA.16816.F32 R96, R176.reuse, R174, R96 ;  /* 0x000000aeb060723c */ /* 0x040fe20000001860 */
[----:B------:R-:W1:Y:S01]  /*fdf0*/  LDSM.16.M88.4 R172, [R171+0x3c00] ;  /* 0x003c0000abac783b */ /* 0x000e620000000200 */
[----:B------:R-:W-:Y:S04]  /*fe00*/  DEPBAR.LE SB0, 0x0 ;  /* 0x000080000000791a */ /* 0x000fe80000000000 */
[----:B------:R-:W-:Y:S01]  /*fe10*/  LOP3.LUT R192, R192, UR8, R199, 0x96, !PT ;  /* 0x00000008c0c07c12 */ /* 0x000fe2000f8e96c7 */
[----:B------:R-:W-:Y:S01]  /*fe20*/  IMAD.WIDE.U32 R196, R196, -0x326172a9, RZ ;  /* 0xcd9e8d57c4c47825 */ /* 0x000fe200078e00ff */
[-C--:B--2---:R-:W-:Y:S01]  /*fe30*/  HMMA.16816.F32 R100, R176, R180.reuse, R100 ;  /* 0x000000b4b064723c */ /* 0x084fe20000001864 */
[----:B------:R-:W-:Y:S04]  /*fe40*/  BAR.SYNC.DEFER_BLOCKING 0x0 ;  /* 0x0000000000007b1d */ /* 0x000fe80000010000 */
[----:B------:R-:W-:Y:S01]  /*fe50*/  LOP3.LUT R189, R202, UR8, R197, 0x96, !PT ;  /* 0x00000008cabd7c12 */ /* 0x000fe2000f8e96c5 */
[----:B------:R-:W-:Y:S02]  /*fe60*/  IMAD.WIDE.U32 R238, R0, -0x2daee0ad, RZ ;  /* 0xd2511f5300ee7825 */ /* 0x000fe400078e00ff */
[C---:B------:R-:W-:Y:S04]  /*fe70*/  HMMA.16816.F32 R104, R184.reuse, R180, R104 ;  /* 0x000000b4b868723c */ /* 0x040fe80000001868 */
[----:B------:R-:W-:Y:S01]  /*fe80*/  LOP3.LUT R0, R200, UR21, R239, 0x96, !PT ;  /* 0x00000015c8007c12 */ /* 0x000fe2000f8e96ef */
[----:B------:R-:W-:Y:S03]  /*fe90*/  IMAD.WIDE.U32 R202, R164, -0x2daee0ad, RZ ;  /* 0xd2511f53a4ca7825 */ /* 0x000fe600078e00ff */
[-C--:B------:R-:W-:Y:S03]  /*fea0*/  HMMA.16816.F32 R108, R184, R182.reuse, R108 ;  /* 0x000000b6b86c723c */ /* 0x080fe6000000186c */
[----:B------:R-:W-:Y:S01]  /*feb0*/  LOP3.LUT R164, R188, UR21, R203, 0x96, !PT ;  /* 0x00000015bca47c12 */ /* 0x000fe2000f8e96cb */
[----:B------:R-:W-:Y:S04]  /*fec0*/  IMAD.WIDE.U32 R192, R192, -0x2daee0ad, RZ ;  /* 0xd2511f53c0c07825 */ /* 0x000fe800078e00ff */
[----:B------:R-:W-:Y:S01]  /*fed0*/  IMAD.WIDE.U32 R200, R169, -0x2daee0ad, RZ ;  /* 0xd2511f53a9c87825 */ /* 0x000fe200078e00ff */
[----:B------:R-:W-:Y:S01]  /*fee0*/  LOP3.LUT R180, R238, UR20, R193, 0x96, !PT ;  /* 0x00000014eeb47c12 */ /* 0x000fe2000f8e96c1 */
[C---:B------:R-:W-:Y:S04]  /*fef0*/  HMMA.16816.F32 R112, R176.reuse, R182, R112 ;  /* 0x000000b6b070723c */ /* 0x040fe80000001870 */
[----:B------:R-:W-:Y:S01]  /*ff00*/  LOP3.LUT R193, R194, UR21, R201, 0x96, !PT ;  /* 0x00000015c2c17c12 */ /* 0x000fe2000f8e96c9 */
[----:B------:R-:W-:Y:S03]  /*ff10*/  IMAD.WIDE.U32 R188, R189, -0x2daee0ad, RZ ;  /* 0xd2511f53bdbc7825 */ /* 0x000fe600078e00ff */
[-C--:B-1----:R-:W-:Y:S03]  /*ff20*/  HMMA.16816.F32 R116, R176, R172.reuse, R116 ;  /* 0x000000acb074723c */ /* 0x082fe60000001874 */
[----:B------:R-:W-:Y:S01]  /*ff30*/  LOP3.LUT R169, R202, UR20, R189, 0x96, !PT ;  /* 0x00000014caa97c12 */ /* 0x000fe2000f8e96bd */
[----:B------:R-:W-:Y:S04]  /*ff40*/  IMAD.WIDE.U32 R190, R190, -0x2daee0ad, RZ ;  /* 0xd2511f53bebe7825 */ /* 0x000fe800078e00ff */
[----:B------:R-:W-:Y:S01]  /*ff50*/  IMAD.WIDE.U32 R244, R244, -0x2daee0ad, RZ ;  /* 0xd2511f53f4f47825 */ /* 0x000fe200078e00ff */
[----:B------:R-:W-:Y:S01]  /*ff60*/  LOP3.LUT R246, R246, UR22, R191, 0x96, !PT ;  /* 0x00000016f6f67c12 */ /* 0x000fe2000f8e96bf */
[C---:B------:R-:W-:Y:S04]  /*ff70*/  HMMA.16816.F32 R120, R184.reuse, R172, R120 ;  /* 0x000000acb878723c */ /* 0x040fe80000001878 */
[----:B------:R-:W-:Y:S01]  /*ff80*/  LOP3.LUT R191, R200, UR20, R245, 0x96, !PT ;  /* 0x00000014c8bf7c12 */ /* 0x000fe2000f8e96f5 */
[----:B------:R-:W-:Y:S01]  /*ff90*/  IMAD.WIDE.U32 R194, R0, -0x326172a9, RZ ;  /* 0xcd9e8d5700c27825 */ /* 0x000fe200078e00ff */
[----:B------:R-:W-:Y:S02]  /*ffa0*/  LOP3.LUT R240, R190, UR21, R243, 0x96, !PT ;  /* 0x00000015bef07c12 */ /* 0x000fe4000f8e96f3 */
[-C--:B------:R-:W-:Y:S03]  /*ffb0*/  HMMA.16816.F32 R124, R184, R174.reuse, R124 ;  /* 0x000000aeb87c723c */ /* 0x080fe6000000187c */
[----:B------:R-:W-:Y:S01]  /*ffc0*/  LOP3.LUT R3, R198, UR11, R195, 0x96, !PT ;  /* 0x0000000bc6037c12 */ /* 0x000fe2000f8e96c3 */
[----:B------:R-:W-:Y:S04]  /*ffd0*/  IMAD.WIDE.U32 R180, R180, -0x326172a9, RZ ;  /* 0xcd9e8d57b4b47825 */ /* 0x000fe800078e00ff */
[----:B------:R-:W-:Y:S01]  /*ffe0*/  IMAD.WIDE.U32 R200, R164, -0x326172a9, RZ ;  /* 0xcd9e8d57a4c87825 */ /* 0x000fe200078e00ff */
[----:B------:R-:W-:Y:S01]  /*fff0*/  LOP3.LUT R164, R194, UR5, R181, 0x96, !PT ;  /* 0x00000005c2a47c12 */ /* 0x000fe2000f8e96b5 */
[----:B------:R-:W-:Y:S04]  /*10000*/  HMMA.16816.F32 R128, R176, R174, R128 ;  /* 0x000000aeb080723c */ /* 0x000fe80000001880 */
[----:B------:R-:W-:Y:S01]  /*10010*/  LOP3.LUT R0, R196, UR11, R201, 0x96, !PT ;  /* 0x0000000bc4007c12 */ /* 0x000fe2000f8e96c9 */
[----:B------:R-:W-:Y:S01]  /*10020*/  IMAD.WIDE.U32 R198, R169, -0x326172a9, RZ ;  /* 0xcd9e8d57a9c67825 */ /* 0x000fe200078e00ff */
[C---:B------:R-:W-:Y:S02]  /*10030*/  PRMT R194, R180.reuse, 0x7773, RZ ;  /* 0x00007773b4c27816 */ /* 0x040fe400000000ff */
[----:B------:R-:W-:Y:S01]  /*10040*/  PRMT R182, R180, 0x7772, RZ ;  /* 0x00007772b4b67816 */ /* 0x000fe200000000ff */
[----:B------:R-:W-:Y:S01]  /*10050*/  IMAD.WIDE.U32 R250, R193, -0x326172a9, RZ ;  /* 0xcd9e8d57c1fa7825 */ /* 0x000fe200078e00ff */
[C---:B------:R-:W-:Y:S02]  /*10060*/  PRMT R196, R198.reuse, 0x7773, RZ ;  /* 0x00007773c6c47816 */ /* 0x040fe400000000ff */
[----:B------:R-:W-:Y:S01]  /*10070*/  PRMT R195, R198, 0x7772, RZ ;  /* 0x00007772c6c37816 */ /* 0x000fe200000000ff */
[----:B------:R-:W-:Y:S01]  /*10080*/  IMAD.MOV.U32 R190, RZ, RZ, R180 ;  /* 0x000000ffffbe7224 */ /* 0x000fe200078e00b4 */
[----:B------:R-:W-:Y:S01]  /*10090*/  PRMT R172, R182, 0x5410, R194 ;  /* 0x00005410b6ac7816 */ /* 0x000fe200000000c2 */
[----:B------:R-:W-:Y:S01]  /*100a0*/  IMAD.MOV.U32 R181, RZ, RZ, R198 ;  /* 0x000000ffffb57224 */ /* 0x000fe200078e00c6 */
[----:B------:R-:W-:Y:S01]  /*100b0*/  PRMT R182, R195, 0x5410, R196 ;  /* 0x00005410c3b67816 */ /* 0x000fe200000000c4 */
[----:B------:R-:W-:Y:S01]  /*100c0*/  IMAD.WIDE.U32 R194, R3, -0x2daee0ad, RZ ;  /* 0xd2511f5303c27825 */ /* 0x000fe200078e00ff */
[----:B------:R-:W-:Y:S02]  /*100d0*/  LOP3.LUT R243, R2, UR11, R251, 0x96, !PT ;  /* 0x0000000b02f37c12 */ /* 0x000fe4000f8e96fb */
[----:B------:R-:W-:Y:S01]  /*100e0*/  FMNMX3.FTZ R3, R166, R4, R5, !PT ;  /* 0x00000004a6037276 */ /* 0x000fe20007810005 */
[----:B------:R-:W-:Y:S01]  /*100f0*/  IMAD.WIDE.U32 R196, R0, -0x2daee0ad, RZ ;  /* 0xd2511f5300c47825 */ /* 0x000fe200078e00ff */
[----:B------:R-:W-:Y:S02]  /*10100*/  FMNMX3.FTZ R2, R167, R6, R7, !PT ;  /* 0x00000006a7027276 */ /* 0x000fe40007810007 */
[----:B------:R-:W-:Y:S01]  /*10110*/  FMNMX3.FTZ R3, R3, R16, R17, !PT ;  /* 0x0000001003037276 */ /* 0x000fe20007810011 */
[----:B------:R-:W-:Y:S01]  /*10120*/  IMAD.WIDE.U32 R246, R246, -0x326172a9, RZ ;  /* 0xcd9e8d57f6f67825 */ /* 0x000fe200078e00ff */
[----:B------:R-:W-:Y:S02]  /*10130*/  FMNMX3.FTZ R2, R2, R18, R19, !PT ;  /* 0x0000001202027276 */ /* 0x000fe40007810013 */
[----:B------:R-:W-:Y:S01]  /*10140*/  FMNMX3.FTZ R3, R3, R20, R21, !PT ;  /* 0x0000001403037276 */ /* 0x000fe20007810015 */
[----:B------:R-:W-:Y:S01]  /*10150*/  IMAD.MOV.U32 R178, RZ, RZ, R194 ;  /* 0x000000ffffb27224 */ /* 0x000fe200078e00c2 */
        /* <DEDUP_REMOVED lines=33> */
[----:B------:R-:W-:Y:S02]  /*10370*/  PRMT R169, R180, 0x7771, RZ ;  /* 0x00007771b4a97816 */ /* 0x000fe400000000ff */
[----:B------:R-:W-:Y:S02]  /*10380*/  LOP3.LUT R180, R200, UR5, R199, 0x96, !PT ;  /* 0x00000005c8b47c12 */ /* 0x000fe4000f8e96c7 */
[----:B------:R-:W-:Y:S01]  /*10390*/  PRMT R183, R198, 0x7771, RZ ;  /* 0x00007771c6b77816 */ /* 0x000fe200000000ff */
        /* <DEDUP_REMOVED lines=10> */
[----:B------:R-:W-:Y:S02]  /*10440*/  LOP3.LUT R248, R248, UR8, R247, 0x96, !PT ;  /* 0x00000008f8f87c12 */ /* 0x000fe4000f8e96f7 */
[----:B------:R-:W-:Y:S02]  /*10450*/  LOP3.LUT R250, R250, UR5, R199, 0x96, !PT ;  /* 0x00000005fafa7c12 */ /* 0x000fe4000f8e96c7 */
[----:B------:R-:W-:Y:S02]  /*10460*/  LOP3.LUT R185, R192, UR15, R195, 0x96, !PT ;  /* 0x0000000fc0b97c12 */ /* 0x000fe4000f8e96c3 */
[C---:B------:R-:W-:Y:S02]  /*10470*/  PRMT R252, R198.reuse, 0x7773, RZ ;  /* 0x00007773c6fc7816 */ /* 0x040fe400000000ff */
[C---:B------:R-:W-:Y:S02]  /*10480*/  PRMT R251, R198.reuse, 0x7772, RZ ;  /* 0x00007772c6fb7816 */ /* 0x040fe400000000ff */
[----:B------:R-:W-:Y:S02]  /*10490*/  PRMT R242, R198, 0x7771, RZ ;  /* 0x00007771c6f27816 */ /* 0x000fe400000000ff */
[C---:B------:R-:W-:Y:S02]  /*104a0*/  PRMT R177, R194.reuse, 0x7773, RZ ;  /* 0x00007773c2b17816 */ /* 0x040fe400000000ff */
[----:B------:R-:W-:Y:S02]  /*104b0*/  PRMT R175, R194, 0x7772, RZ ;  /* 0x00007772c2af7816 */ /* 0x000fe400000000ff */
[----:B------:R-:W-:Y:S02]  /*104c0*/  FMNMX3.FTZ R174, R174, R72, R73, !PT ;  /* 0x00000048aeae7276 */ /* 0x000fe40007810049 */
[----:B------:R-:W-:Y:S02]  /*104d0*/  FMNMX3.FTZ R0, R0, R74, R75, !PT ;  /* 0x0000004a00007276 */ /* 0x000fe4000781004b */
[----:B------:R-:W-:Y:S02]  /*104e0*/  FMNMX3.FTZ R186, R186, R128, R129, !PT ;  /* 0x00000080baba7276 */ /* 0x000fe40007810081 */
[----:B------:R-:W-:Y:S01]  /*104f0*/  FMNMX3.FTZ R179, R179, R130, R131, !PT ;  /* 0x00000082b3b37276 */ /* 0x000fe20007810083 */
[----:B------:R-:W-:Y:S06]  /*10500*/  @P0 BRA `(.L_x_326) ;  /* 0xffffffec00740947 */ /* 0x000fec000383ffff */
.L_x_325:
[----:B------:R-:W-:Y:S01]  /*10510*/  FMNMX3.FTZ R174, R174, R76, R77, !PT ;  /* 0x0000004caeae7276 */ /* 0x000fe2000781004d */
[----:B------:R2:W-:Y:S01]  /*10520*/  STL.64 [R1+0x10], R208 ;  /* 0x000010d001007387 */ /* 0x0005e20000100a00 */
[----:B------:R-:W-:Y:S02]  /*10530*/  FMNMX3.FTZ R0, R0, R78, R79, !PT ;  /* 0x0000004e00007276 */ /* 0x000fe4000781004f */
[----:B------:R-:W-:Y:S02]  /*10540*/  FMNMX3.FTZ R176, R174, R88, R89, !PT ;  /* 0x00000058aeb07276 */ /* 0x000fe40007810059 */
[----:B------:R-:W-:Y:S01]  /*10550*/  FMNMX3.FTZ R0, R0, R90, R91, !PT ;  /* 0x0000005a00007276 */ /* 0x000fe2000781005b */
[----:B------:R3:W-:Y:S01]  /*10560*/  STL.64 [R1+0x8], R206 ;  /* 0x000008ce01007387 */ /* 0x0007e20000100a00 */
[----:B------:R-:W-:Y:S02]  /*10570*/  FMNMX3.FTZ R187, R176, R92, R93, !PT ;  /* 0x0000005cb0bb7276 */ /* 0x000fe4000781005d */
[----:B------:R-:W-:Y:S02]  /*10580*/  FMNMX3.FTZ R0, R0, R94, R95, !PT ;  /* 0x0000005e00007276 */ /* 0x000fe4000781005f */
[----:B------:R-:W-:Y:S01]  /*10590*/  FMNMX3.FTZ R187, R187, R104, R105, !PT ;  /* 0x00000068bbbb7276 */ /* 0x000fe20007810069 */
[----:B-1----:R-:W4:Y:S01]  /*105a0*/  LDL.LU.64 R200, [R1] ;  /* 0x0000000001c87983 */ /* 0x002f220000300a00 */
[----:B------:R-:W-:Y:S02]  /*105b0*/  FMNMX3.FTZ R0, R0, R106, R107, !PT ;  /* 0x0000006a00007276 */ /* 0x000fe4000781006b */
[----:B------:R-:W-:Y:S02]  /*105c0*/  FMNMX3.FTZ R187, R187, R108, R109, !PT ;  /* 0x0000006cbbbb7276 */ /* 0x000fe4000781006d */
[----:B------:R-:W-:Y:S01]  /*105d0*/  FMNMX3.FTZ R0, R0, R110, R111, !PT ;  /* 0x0000006e00007276 */ /* 0x000fe2000781006f */
[----:B------:R-:W1:Y:S01]  /*105e0*/  SHFL.BFLY PT, R173, R186, 0x2, 0x1f ;  /* 0x0c401f00baad7f89 */ /* 0x000e6200000e0000 */
[----:B------:R-:W-:Y:S02]  /*105f0*/  FMNMX3.FTZ R187, R187, R120, R121, !PT ;  /* 0x00000078bbbb7276 */ /* 0x000fe40007810079 */
[----:B------:R-:W-:Y:S05]  /*10600*/  FMNMX3.FTZ R0, R0, R122, R123, !PT ;  /* 0x0000007a00007276 */ /* 0x000fea000781007b */
[----:B------:R-:W1:Y:S01]  /*10610*/  SHFL.BFLY PT, R3, R179, 0x2, 0x1f ;  /* 0x0c401f00b3037f89 */ /* 0x000e6200000e0000 */
[----:B------:R-:W-:Y:S02]  /*10620*/  FMNMX3.FTZ R189, R187, R124, R125, !PT ;  /* 0x0000007cbbbd7276 */ /* 0x000fe4000781007d */
[----:B------:R-:W-:Y:S02]  /*10630*/  LOP3.LUT R174, R190, 0xff, RZ, 0xc0, !PT ;  /* 0x000000ffbeae7812 */ /* 0x000fe400078ec0ff */
[----:B------:R-:W-:Y:S03]  /*10640*/  FMNMX3.FTZ R0, R0, R126, R127, !PT ;  /* 0x0000007e00007276 */ /* 0x000fe6000781007f */
[----:B------:R-:W1:Y:S01]  /*10650*/  SHFL.BFLY PT, R190, R189, 0x2, 0x1f ;  /* 0x0c401f00bdbe7f89 */ /* 0x000e6200000e0000 */
[----:B------:R-:W-:Y:S01]  /*10660*/  PRMT R174, R174, 0x5410, R169 ;  /* 0x00005410aeae7816 */ /* 0x000fe200000000a9 */
[----:B--2---:R-:W-:Y:S01]  /*10670*/  IMAD.MOV.U32 R209, RZ, RZ, R249 ;  /* 0x000000ffffd17224 */ /* 0x004fe200078e00f9 */
[----:B------:R-:W-:Y:S05]  /*10680*/  LOP3.LUT R176, R181, 0xff, RZ, 0xc0, !PT ;  /* 0x000000ffb5b07812 */ /* 0x000fea00078ec0ff */
[----:B------:R-:W2:Y:S01]  /*10690*/  SHFL.BFLY PT, R169, R0, 0x2, 0x1f ;  /* 0x0c401f0000a97f89 */ /* 0x000ea200000e0000 */
[----:B------:R-:W-:Y:S01]  /*106a0*/  PRMT R2, R194, 0x7771, RZ ;  /* 0x00007771c2027816 */ /* 0x000fe200000000ff */
[----:B------:R-:W-:Y:S01]  /*106b0*/  IMAD.MOV.U32 R181, RZ, RZ, R196 ;  /* 0x000000ffffb57224 */ /* 0x000fe200078e00c4 */
[----:B------:R-:W-:Y:S01]  /*106c0*/  PRMT R183, R176, 0x5410, R183 ;  /* 0x00005410b0b77816 */ /* 0x000fe200000000b7 */
[----:B---3--:R-:W-:Y:S01]  /*106d0*/  IMAD.MOV.U32 R207, RZ, RZ, R242 ;  /* 0x000000ffffcf7224 */ /* 0x008fe200078e00f2 */
[----:B------:R-:W-:Y:S01]  /*106e0*/  LOP3.LUT R191, R164, 0xffff, RZ, 0xc0, !PT ;  /* 0x0000ffffa4bf7812 */ /* 0x000fe200078ec0ff */
[----:B------:R-:W-:Y:S01]  /*106f0*/  IMAD.WIDE.U32 R248, R248, -0x2daee0ad, RZ ;  /* 0xd2511f53f8f87825 */ /* 0x000fe200078e00ff */
[----:B------:R-:W-:Y:S02]  /*10700*/  LOP3.LUT R178, R178, 0xff, RZ, 0xc0, !PT ;  /* 0x000000ffb2b27812 */ /* 0x000fe400078ec0ff */
[----:B------:R-:W-:Y:S02]  /*10710*/  PRMT R194, R164, 0x7632, R194 ;  /* 0x00007632a4c27816 */ /* 0x000fe400000000c2 */
[----:B-1----:R-:W-:Y:S02]  /*10720*/  FMNMX.FTZ R186, R186, R173, !PT ;  /* 0x000000adbaba7209 */ /* 0x002fe40007810000 */
[----:B------:R-:W-:Y:S02]  /*10730*/  LOP3.LUT R176, R164, 0xff, RZ, 0xc0, !PT ;  /* 0x000000ffa4b07812 */ /* 0x000fe400078ec0ff */
[----:B------:R-:W-:Y:S01]  /*10740*/  FMNMX.FTZ R179, R179, R3, !PT ;  /* 0x00000003b3b37209 */ /* 0x000fe20007810000 */
[----:B------:R-:W-:Y:S01]  /*10750*/  SHFL.BFLY PT, R187, R186, 0x1, 0x1f ;  /* 0x0c201f00babb7f89 */ /* 0x000fe200000e0000 */
[----:B------:R-:W-:Y:S02]  /*10760*/  SHF.R.U32.HI R173, RZ, 0x18, R164 ;  /* 0x00000018ffad7819 */ /* 0x000fe400000116a4 */
[----:B------:R-:W-:Y:S05]  /*10770*/  LOP3.LUT R164, R180, 0xffff, RZ, 0xc0, !PT ;  /* 0x0000ffffb4a47812 */ /* 0x000fea00078ec0ff */
[----:B------:R-:W1:Y:S01]  /*10780*/  SHFL.BFLY PT, R3, R179, 0x1, 0x1f ;  /* 0x0c201f00b3037f89 */ /* 0x000e6200000e0000 */
[----:B------:R-:W-:Y:S02]  /*10790*/  SHF.R.U32.HI R191, RZ, 0x8, R191 ;  /* 0x00000008ffbf7819 */ /* 0x000fe400000116bf */
[----:B------:R-:W-:Y:S02]  /*107a0*/  PRMT R198, R178, 0x5410, R2 ;  /* 0x00005410b2c67816 */ /* 0x000fe40000000002 */
[----:B------:R-:W-:Y:S02]  /*107b0*/  FMNMX.FTZ R2, R189, R190, !PT ;  /* 0x000000bebd027209 */ /* 0x000fe40007810000 */
[----:B------:R-:W-:Y:S02]  /*107c0*/  LOP3.LUT R193, R180, 0xff, RZ, 0xc0, !PT ;  /* 0x000000ffb4c17812 */ /* 0x000fe400078ec0ff */
[----:B------:R-:W-:Y:S02]  /*107d0*/  SHF.R.U32.HI R164, RZ, 0x8, R164 ;  /* 0x00000008ffa47819 */ /* 0x000fe400000116a4 */
[----:B------:R-:W-:Y:S02]  /*107e0*/  PRMT R176, R176, 0x5410, R191 ;  /* 0x00005410b0b07816 */ /* 0x000fe400000000bf */
[----:B------:R-:W-:Y:S02]  /*107f0*/  PRMT R208, R175, 0x5410, R177 ;  /* 0x00005410afd07816 */ /* 0x000fe400000000b1 */
[----:B------:R-:W-:Y:S01]  /*10800*/  PRMT R192, R180, 0x7632, R192 ;  /* 0x00007632b4c07816 */ /* 0x000fe200000000c0 */
[----:B------:R-:W3:Y:S01]  /*10810*/  SHFL.BFLY PT, R175, R2, 0x1, 0x1f ;  /* 0x0c201f0002af7f89 */ /* 0x000ee200000e0000 */
[----:B------:R-:W-:Y:S02]  /*10820*/  SHF.R.U32.HI R191, RZ, 0x18, R180 ;  /* 0x00000018ffbf7819 */ /* 0x000fe400000116b4 */
[----:B--2---:R-:W-:Y:S02]  /*10830*/  FMNMX.FTZ R169, R0, R169, !PT ;  /* 0x000000a900a97209 */ /* 0x004fe40007810000 */
[----:B------:R-:W-:Y:S02]  /*10840*/  PRMT R180, R193, 0x5410, R164 ;  /* 0x00005410c1b47816 */ /* 0x000fe400000000a4 */
[----:B------:R-:W-:Y:S01]  /*10850*/  PRMT R245, R196, 0x7771, RZ ;  /* 0x00007771c4f57816 */ /* 0x000fe200000000ff */
[----:B------:R-:W2:Y:S01]  /*10860*/  SHFL.BFLY PT, R0, R169, 0x1, 0x1f ;  /* 0x0c201f00a9007f89 */ /* 0x000ea200000e0000 */
[----:B------:R-:W-:Y:S02]  /*10870*/  LOP3.LUT R164, R181, 0xff, RZ, 0xc0, !PT ;  /* 0x000000ffb5a47812 */ /* 0x000fe400078ec0ff */
[----:B-1----:R-:W-:Y:S02]  /*10880*/  FMNMX.FTZ R3, R179, R3, !PT ;  /* 0x00000003b3037209 */ /* 0x002fe40007810000 */
[----:B------:R-:W-:Y:S02]  /*10890*/  PRMT R245, R164, 0x5410, R245 ;  /* 0x00005410a4f57816 */ /* 0x000fe400000000f5 */
[----:B------:R-:W-:Y:S01]  /*108a0*/  FMNMX.FTZ R164, R186, R187, !PT ;  /* 0x000000bbbaa47209 */ /* 0x000fe20007810000 */
[----:B------:R-:W-:Y:S01]  /*108b0*/  FMUL.FTZ R238, R3, UR4 ;  /* 0x0000000403ee7c20 */ /* 0x000fe20008410000 */
[----:B------:R-:W-:Y:S02]  /*108c0*/  LOP3.LUT R184, R188, UR15, R197, 0x96, !PT ;  /* 0x0000000fbcb87c12 */ /* 0x000fe4000f8e96c5 */
[C---:B------:R-:W-:Y:S01]  /*108d0*/  FSETP.NEU.FTZ.AND P0, PT, R164.reuse, -INF , PT ;  /* 0xff800000a400780b */ /* 0x040fe20003f1d000 */
[----:B------:R-:W-:Y:S01]  /*108e0*/  FMUL.FTZ R242, R164, UR4 ;  /* 0x00000004a4f27c20 */ /* 0x000fe20008410000 */
[----:B------:R-:W-:Y:S02]  /*108f0*/  LOP3.LUT R187, R184, 0xffff, RZ, 0xc0, !PT ;  /* 0x0000ffffb8bb7812 */ /* 0x000fe400078ec0ff */
[----:B------:R-:W-:Y:S02]  /*10900*/  LOP3.LUT R186, R185, 0xffff, RZ, 0xc0, !PT ;  /* 0x0000ffffb9ba7812 */ /* 0x000fe400078ec0ff */
[----:B------:R-:W-:Y:S02]  /*10910*/  FSEL R242, R242, RZ, P0 ;  /* 0x000000fff2f27208 */ /* 0x000fe40000000000 */
[----:B------:R-:W-:Y:S02]  /*10920*/  FSETP.NEU.FTZ.AND P0, PT, R3, -INF , PT ;  /* 0xff8000000300780b */ /* 0x000fe40003f1d000 */
[----:B---3--:R-:W-:Y:S01]  /*10930*/  FMNMX.FTZ R2, R2, R175, !PT ;  /* 0x000000af02027209 */ /* 0x008fe20007810000 */
[--C-:B------:R-:W-:Y:S01]  /*10940*/  FFMA.FTZ R52, R52, UR4, -R242.reuse ;  /* 0x0000000434347c23 */ /* 0x100fe200080108f2 */
[----:B------:R-:W-:Y:S01]  /*10950*/  FSEL R238, R238, RZ, P0 ;  /* 0x000000ffeeee7208 */ /* 0x000fe20000000000 */
[----:B------:R-:W-:Y:S01]  /*10960*/  FFMA.FTZ R190, R16, UR4, -R242 ;  /* 0x0000000410be7c23 */ /* 0x000fe200080108f2 */
[----:B--2---:R-:W-:Y:S01]  /*10970*/  FMNMX.FTZ R0, R169, R0, !PT ;  /* 0x00000000a9007209 */ /* 0x004fe20007810000 */
[C---:B------:R-:W-:Y:S01]  /*10980*/  FMUL.FTZ R239, R2.reuse, UR4 ;  /* 0x0000000402ef7c20 */ /* 0x040fe20008410000 */
[----:B------:R-:W-:Y:S01]  /*10990*/  FSETP.NEU.FTZ.AND P1, PT, R2, -INF , PT ;  /* 0xff8000000200780b */ /* 0x000fe20003f3d000 */
[--C-:B------:R-:W-:Y:S01]  /*109a0*/  FFMA.FTZ R19, R19, UR4, -R238.reuse ;  /* 0x0000000413137c23 */ /* 0x100fe200080108ee */
[----:B------:R-:W-:Y:S01]  /*109b0*/  SHF.R.U32.HI R16, RZ, 0x8, R187 ;  /* 0x00000008ff107819 */ /* 0x000fe200000116bb */
[C---:B------:R-:W-:Y:S01]  /*109c0*/  FMUL.FTZ R203, R0.reuse, UR4 ;  /* 0x0000000400cb7c20 */ /* 0x040fe20008410000 */
[----:B------:R-:W-:Y:S01]  /*109d0*/  FSEL R239, R239, RZ, P1 ;  /* 0x000000ffefef7208 */ /* 0x000fe20000800000 */
[----:B------:R1:W-:Y:S01]  /*109e0*/  MUFU.EX2 R169, R19 ;  /* 0x0000001300a97308 */ /* 0x0003e20000000800 */
[----:B------:R-:W-:Y:S01]  /*109f0*/  FSETP.NEU.FTZ.AND P0, PT, R0, -INF , PT ;  /* 0xff8000000000780b */ /* 0x000fe20003f1d000 */
[----:B------:R-:W-:Y:S01]  /*10a00*/  FFMA.FTZ R197, R7, UR4, -R238 ;  /* 0x0000000407c57c23 */ /* 0x000fe200080108ee */
[C---:B------:R-:W-:Y:S01]  /*10a10*/  PRMT R188, R196.reuse, 0x7773, RZ ;  /* 0x00007773c4bc7816 */ /* 0x040fe200000000ff */
[--C-:B------:R-:W-:Y:S01]  /*10a20*/  FFMA.FTZ R45, R45, UR4, -R239.reuse ;  /* 0x000000042d2d7c23 */ /* 0x100fe200080108ef */
[----:B------:R-:W-:Y:S01]  /*10a30*/  PRMT R247, R196, 0x7772, RZ ;  /* 0x00007772c4f77816 */ /* 0x000fe200000000ff */
[--C-:B------:R-:W-:Y:S01]  /*10a40*/  FFMA.FTZ R199, R8, UR4, -R239.reuse ;  /* 0x0000000408c77c23 */ /* 0x100fe200080108ef */
[----:B------:R-:W-:Y:S01]  /*10a50*/  LOP3.LUT R177, R184, 0xff, RZ, 0xc0, !PT ;  /* 0x000000ffb8b17812 */ /* 0x000fe200078ec0ff */
[--C-:B------:R-:W-:Y:S01]  /*10a60*/  FFMA.FTZ R196, R9, UR4, -R239.reuse ;  /* 0x0000000409c47c23 */ /* 0x100fe200080108ef */
[----:B------:R-:W-:Y:S01]  /*10a70*/  LOP3.LUT R179, R185, 0xff, RZ, 0xc0, !PT ;  /* 0x000000ffb9b37812 */ /* 0x000fe200078ec0ff */
[--C-:B------:R-:W-:Y:S01]  /*10a80*/  FFMA.FTZ R189, R13, UR4, -R239.reuse ;  /* 0x000000040dbd7c23 */ /* 0x100fe200080108ef */
[----:B------:R-:W-:Y:S01]  /*10a90*/  SHF.R.U32.HI R186, RZ, 0x8, R186 ;  /* 0x00000008ffba7819 */ /* 0x000fe200000116ba */
[----:B------:R-:W-:Y:S01]  /*10aa0*/  FFMA.FTZ R41, R41, UR4, -R239 ;  /* 0x0000000429297c23 */ /* 0x000fe200080108ef */
[----:B------:R-:W-:Y:S01]  /*10ab0*/  FSEL R203, R203, RZ, P0 ;  /* 0x000000ffcbcb7208 */ /* 0x000fe20000000000 */
[----:B------:R-:W-:Y:S01]  /*10ac0*/  FFMA.FTZ R202, R4, UR4, -R242 ;  /* 0x0000000404ca7c23 */ /* 0x000fe200080108f2 */
[----:B------:R-:W-:Y:S01]  /*10ad0*/  PRMT R247, R247, 0x5410, R188 ;  /* 0x00005410f7f77816 */ /* 0x000fe200000000bc */
[----:B------:R-:W-:Y:S01]  /*10ae0*/  FFMA.FTZ R195, R5, UR4, -R242 ;  /* 0x0000000405c37c23 */ /* 0x000fe200080108f2 */
[----:B------:R-:W-:Y:S01]  /*10af0*/  PRMT R206, R177, 0x5410, R16 ;  /* 0x00005410b1ce7816 */ /* 0x000fe20000000010 */
[----:B------:R-:W-:Y:S01]  /*10b00*/  MUFU.EX2 R197, R197 ;  /* 0x000000c500c57308 */ /* 0x000fe20000000800 */
[----:B------:R-:W-:Y:S01]  /*10b10*/  LOP3.LUT R194, R194, 0xff, RZ, 0xc0, !PT ;  /* 0x000000ffc2c27812 */ /* 0x000fe200078ec0ff */
[----:B------:R-:W-:Y:S01]  /*10b20*/  FFMA.FTZ R188, R17, UR4, -R242 ;  /* 0x0000000411bc7c23 */ /* 0x000fe200080108f2 */
[----:B------:R-:W-:Y:S01]  /*10b30*/  PRMT R17, R179, 0x5410, R186 ;  /* 0x00005410b3117816 */ /* 0x000fe200000000ba */
[----:B------:R-:W-:Y:S01]  /*10b40*/  IMAD.MOV.U32 R16, RZ, RZ, R240 ;  /* 0x000000ffff107224 */ /* 0x000fe200078e00f0 */
[----:B------:R-:W-:Y:S01]  /*10b50*/  PRMT R173, R194, 0x5410, R173 ;  /* 0x00005410c2ad7816 */ /* 0x000fe200000000ad */
[----:B------:R-:W-:Y:S01]  /*10b60*/  IMAD.U32 R240, RZ, RZ, UR10 ;  /* 0x0000000afff07e24 */ /* 0x000fe2000f8e00ff */
[----:B------:R-:W-:Y:S01]  /*10b70*/  LOP3.LUT R172, R172, 0xff00ff, RZ, 0xc0, !PT ;  /* 0x00ff00ffacac7812 */ /* 0x000fe200078ec0ff */
[----:B-1----:R-:W-:Y:S01]  /*10b80*/  IMAD.MOV.U32 R19, RZ, RZ, R198 ;  /* 0x000000ffff137224 */ /* 0x002fe200078e00c6 */
[----:B------:R-:W-:Y:S01]  /*10b90*/  LOP3.LUT R192, R192, 0xff, RZ, 0xc0, !PT ;  /* 0x000000ffc0c07812 */ /* 0x000fe200078ec0ff */
[----:B------:R-:W-:Y:S01]  /*10ba0*/  FFMA.FTZ R198, R11, UR4, -R203 ;  /* 0x000000040bc67c23 */ /* 0x000fe200080108cb */
[----:B------:R-:W-:Y:S01]  /*10bb0*/  LEA R240, R240, UR10, 0x10 ;  /* 0x0000000af0f07c11 */ /* 0x000fe2000f8e80ff */
[----:B------:R-:W-:Y:S01]  /*10bc0*/  MUFU.EX2 R199, R199 ;  /* 0x000000c700c77308 */ /* 0x000fe20000000800 */
[----:B------:R-:W-:Y:S01]  /*10bd0*/  PRMT R181, R192, 0x5410, R191 ;  /* 0x00005410c0b57816 */ /* 0x000fe200000000bf */
[----:B------:R-:W-:Y:S01]  /*10be0*/  FFMA.FTZ R191, R18, UR4, -R238 ;  /* 0x0000000412bf7c23 */ /* 0x000fe200080108ee */
[----:B------:R-:W-:Y:S07]  /*10bf0*/  PRMT R178, R185, 0x7632, R178 ;  /* 0x00007632b9b27816 */ /* 0x000fee00000000b2 */
[----:B------:R-:W-:Y:S01]  /*10c00*/  MUFU.EX2 R196, R196 ;  /* 0x000000c400c47308 */ /* 0x000fe20000000800 */
[--C-:B------:R-:W-:Y:S01]  /*10c10*/  HSET2.LE.AND R173, R173, R240.reuse, PT ;  /* 0x000000f0adad7233 */ /* 0x100fe20003803000 */
[----:B------:R-:W-:Y:S01]  /*10c20*/  FFMA.FTZ R194, R12, UR4, -R239 ;  /* 0x000000040cc27c23 */ /* 0x000fe200080108ef */
[--C-:B------:R-:W-:Y:S07]  /*10c30*/  HSET2.LE.AND R175, R172, R240.reuse, PT ;  /* 0x000000f0acaf7233 */ /* 0x100fee0003803000 */
[----:B------:R-:W-:Y:S01]  /*10c40*/  MUFU.EX2 R202, R202 ;  /* 0x000000ca00ca7308 */ /* 0x000fe20000000800 */
[--C-:B------:R-:W-:Y:S01]  /*10c50*/  HSET2.LE.AND R180, R180, R240.reuse, PT ;  /* 0x000000f0b4b47233 */ /* 0x100fe20003803000 */
[--C-:B------:R-:W-:Y:S01]  /*10c60*/  FFMA.FTZ R58, R58, UR4, -R203.reuse ;  /* 0x000000043a3a7c23 */ /* 0x100fe200080108cb */
[--C-:B------:R-:W-:Y:S07]  /*10c70*/  HSET2.LE.AND R172, R176, R240.reuse, PT ;  /* 0x000000f0b0ac7233 */ /* 0x100fee0003803000 */
[----:B------:R-:W1:Y:S01]  /*10c80*/  MUFU.EX2 R195, R195 ;  /* 0x000000c300c37308 */ /* 0x000e620000000800 */
[--C-:B------:R-:W-:Y:S01]  /*10c90*/  HSET2.LE.AND R181, R181, R240.reuse, PT ;  /* 0x000000f0b5b57233 */ /* 0x100fe20003803000 */
[----:B------:R-:W-:Y:S01]  /*10ca0*/  FFMA.FTZ R90, R90, UR4, -R203 ;  /* 0x000000045a5a7c23 */ /* 0x000fe200080108cb */
[----:B------:R-:W-:Y:S07]  /*10cb0*/  SHF.R.U32.HI R185, RZ, 0x18, R185 ;  /* 0x00000018ffb97819 */ /* 0x000fee00000116b9 */
[----:B------:R-:W-:Y:S01]  /*10cc0*/  MUFU.EX2 R198, R198 ;  /* 0x000000c600c67308 */ /* 0x000fe20000000800 */
[----:B------:R-:W-:Y:S01]  /*10cd0*/  LOP3.LUT R178, R178, 0xff, RZ, 0xc0, !PT ;  /* 0x000000ffb2b27812 */ /* 0x000fe200078ec0ff */
[----:B------:R-:W-:Y:S01]  /*10ce0*/  FFMA.FTZ R192, R15, UR4, -R203 ;  /* 0x000000040fc07c23 */ /* 0x000fe200080108cb */
[--C-:B------:R-:W-:Y:S07]  /*10cf0*/  HSET2.LE.AND R174, R174, R240.reuse, PT ;  /* 0x000000f0aeae7233 */ /* 0x100fee0003803000 */
[----:B------:R-:W-:Y:S01]  /*10d00*/  MUFU.EX2 R191, R191 ;  /* 0x000000bf00bf7308 */ /* 0x000fe20000000800 */
[----:B------:R-:W-:Y:S01]  /*10d10*/  PRMT R18, R178, 0x5410, R185 ;  /* 0x00005410b2127816 */ /* 0x000fe200000000b9 */
[----:B------:R-:W-:Y:S01]  /*10d20*/  FFMA.FTZ R33, R33, UR4, -R242 ;  /* 0x0000000421217c23 */ /* 0x000fe200080108f2 */
[----:B------:R-:W-:Y:S01]  /*10d30*/  PRMT R13, R184, 0x7632, R13 ;  /* 0x00007632b80d7816 */ /* 0x000fe2000000000d */
[----:B------:R-:W2:Y:S01]  /*10d40*/  LDSM.16.MT88.4 R176, [R204+0x4000] ;  /* 0x00400000ccb0783b */ /* 0x000ea20000004200 */
[----:B------:R-:W-:Y:S05]  /*10d50*/  SHF.R.U32.HI R12, RZ, 0x18, R184 ;  /* 0x00000018ff0c7819 */ /* 0x000fea00000116b8 */
[----:B------:R-:W-:Y:S01]  /*10d60*/  MUFU.EX2 R190, R190 ;  /* 0x000000be00be7308 */ /* 0x000fe20000000800 */
[----:B-1----:R-:W-:Y:S01]  /*10d70*/  F2FP.F16.F32.PACK_AB R5, R195, R202 ;  /* 0x000000cac305723e */ /* 0x002fe200000000ff */
[----:B------:R-:W-:Y:S01]  /*10d80*/  FFMA.FTZ R32, R32, UR4, -R242 ;  /* 0x0000000420207c23 */ /* 0x000fe200080108f2 */
[----:B------:R-:W-:Y:S07]  /*10d90*/  LOP3.LUT R13, R13, 0xff, RZ, 0xc0, !PT ;  /* 0x000000ff0d0d7812 */ /* 0x000fee00078ec0ff */
[----:B------:R-:W1:Y:S01]  /*10da0*/  MUFU.EX2 R188, R188 ;  /* 0x000000bc00bc7308 */ /* 0x000e620000000800 */
[----:B------:R-:W-:Y:S01]  /*10db0*/  LOP3.LUT R172, R5, R172, RZ, 0xc0, !PT ;  /* 0x000000ac05ac7212 */ /* 0x000fe200078ec0ff */
[----:B------:R-:W-:Y:S01]  /*10dc0*/  FFMA.FTZ R193, R14, UR4, -R203 ;  /* 0x000000040ec17c23 */ /* 0x000fe200080108cb */
[----:B------:R-:W-:Y:S07]  /*10dd0*/  LOP3.LUT R247, R247, 0xff00ff, RZ, 0xc0, !PT ;  /* 0x00ff00fff7f77812 */ /* 0x000fee00078ec0ff */
[----:B------:R-:W-:Y:S01]  /*10de0*/  MUFU.EX2 R194, R194 ;  /* 0x000000c200c27308 */ /* 0x000fe20000000800 */
[----:B------:R-:W-:Y:S01]  /*10df0*/  ISETP.NE.AND P0, PT, R225, RZ, PT ;  /* 0x000000ffe100720c */ /* 0x000fe20003f05270 */
[----:B------:R-:W-:Y:S01]  /*10e00*/  IMAD.MOV.U32 R14, RZ, RZ, R208 ;  /* 0x000000ffff0e7224 */ /* 0x000fe200078e00d0 */
[----:B------:R-:W-:Y:S07]  /*10e10*/  PRMT R208, R13, 0x5410, R12 ;  /* 0x000054100dd07816 */ /* 0x000fee000000000c */
        /* <DEDUP_REMOVED lines=10> */
[----:B------:R-:W-:Y:S01]  /*10ec0*/  LOP3.LUT R174, R7, R174, RZ, 0xc0, !PT ;  /* 0x000000ae07ae7212 */ /* 0x000fe200078ec0ff */
[--C-:B------:R-:W-:Y:S01]  /*10ed0*/  FFMA.FTZ R130, R130, UR4, -R238.reuse ;  /* 0x0000000482827c23 */ /* 0x100fe200080108ee */
[----:B------:R-:W-:Y:S06]  /*10ee0*/  LOP3.LUT R7, R182, 0xff00ff, RZ, 0xc0, !PT ;  /* 0x00ff00ffb6077812 */ /* 0x000fec00078ec0ff */
[----:B------:R-:W-:Y:S01]  /*10ef0*/  MUFU.EX2 R82, R82 ;  /* 0x0000005200527308 */ /* 0x000fe20000000800 */
[--C-:B------:R-:W-:Y:S01]  /*10f00*/  HSET2.LE.AND R182, R183, R240.reuse, PT ;  /* 0x000000f0b7b67233 */ /* 0x100fe20003803000 */
[--C-:B------:R-:W-:Y:S01]  /*10f10*/  FFMA.FTZ R131, R131, UR4, -R238.reuse ;  /* 0x0000000483837c23 */ /* 0x100fe200080108ee */
[--C-:B------:R-:W-:Y:S01]  /*10f20*/  FFMA.FTZ R118, R118, UR4, -R238.reuse ;  /* 0x0000000476767c23 */ /* 0x100fe200080108ee */
[--C-:B------:R-:W-:Y:S06]  /*10f30*/  HSET2.LE.AND R183, R7, R240.reuse, PT ;  /* 0x000000f007b77233 */ /* 0x100fec0003803000 */
[----:B------:R-:W-:Y:S01]  /*10f40*/  MUFU.EX2 R83, R83 ;  /* 0x0000005300537308 */ /* 0x000fe20000000800 */
[--C-:B------:R-:W-:Y:S01]  /*10f50*/  FFMA.FTZ R92, R92, UR4, -R239.reuse ;  /* 0x000000045c5c7c23 */ /* 0x100fe200080108ef */
[--C-:B------:R-:W-:Y:S01]  /*10f60*/  FFMA.FTZ R88, R88, UR4, -R239.reuse ;  /* 0x0000000458587c23 */ /* 0x100fe200080108ef */
[--C-:B------:R-:W-:Y:S01]  /*10f70*/  FFMA.FTZ R89, R89, UR4, -R239.reuse ;  /* 0x0000000459597c23 */ /* 0x100fe200080108ef */
[--C-:B------:R-:W-:Y:S01]  /*10f80*/  FFMA.FTZ R120, R120, UR4, -R239.reuse ;  /* 0x0000000478787c23 */ /* 0x100fe200080108ef */
[--C-:B------:R-:W-:Y:S01]  /*10f90*/  FFMA.FTZ R121, R121, UR4, -R239.reuse ;  /* 0x0000000479797c23 */ /* 0x100fe200080108ef */
[----:B------:R-:W-:Y:S04]  /*10fa0*/  FFMA.FTZ R124, R124, UR4, -R239 ;  /* 0x000000047c7c7c23 */ /* 0x000fe800080108ef */
[----:B------:R-:W-:Y:S01]  /*10fb0*/  MUFU.EX2 R92, R92 ;  /* 0x0000005c005c7308 */ /* 0x000fe20000000800 */
[--C-:B------:R-:W-:Y:S01]  /*10fc0*/  FFMA.FTZ R122, R122, UR4, -R203.reuse ;  /* 0x000000047a7a7c23 */ /* 0x100fe200080108cb */
[----:B------:R-:W-:Y:S02]  /*10fd0*/  VIADD R225, R225, 0xffffffff ;  /* 0xffffffffe1e17836 */ /* 0x000fe40000000000 */
[--C-:B------:R-:W-:Y:S06]  /*10fe0*/  FFMA.FTZ R123, R123, UR4, -R203.reuse ;  /* 0x000000047b7b7c23 */ /* 0x100fec00080108cb */
[----:B------:R-:W-:Y:S01]  /*10ff0*/  MUFU.EX2 R88, R88 ;  /* 0x0000005800587308 */ /* 0x000fe20000000800 */
[----:B------:R-:W-:Y:S09]  /*11000*/  FFMA.FTZ R126, R126, UR4, -R203 ;  /* 0x000000047e7e7c23 */ /* 0x000ff200080108cb */
[----:B------:R-:W-:Y:S10]  /*11010*/  MUFU.EX2 R89, R89 ;  /* 0x0000005900597308 */ /* 0x000ff40000000800 */
        /* <DEDUP_REMOVED lines=9> */
[----:B------:R-:W-:Y:S01]  /*110b0*/  MUFU.EX2 R126, R126 ;  /* 0x0000007e007e7308 */ /* 0x000fe20000000800 */
[----:B----4-:R-:W-:Y:S02]  /*110c0*/  IMAD.MOV.U32 R187, RZ, RZ, R201 ;  /* 0x000000ffffbb7224 */ /* 0x010fe400078e00c9 */
[----:B------:R-:W-:Y:S01]  /*110d0*/  FFMA.FTZ R201, R6, UR4, -R238 ;  /* 0x0000000406c97c23 */ /* 0x000fe200080108ee */
[----:B------:R-:W-:Y:S01]  /*110e0*/  F2FP.F16.F32.PACK_AB R6, R169, R191 ;  /* 0x000000bfa906723e */ /* 0x000fe200000000ff */
[----:B------:R-:W-:Y:S02]  /*110f0*/  IMAD.MOV.U32 R186, RZ, RZ, R200 ;  /* 0x000000ffffba7224 */ /* 0x000fe400078e00c8 */
[----:B------:R-:W-:Y:S01]  /*11100*/  FFMA.FTZ R200, R10, UR4, -R203 ;  /* 0x000000040ac87c23 */ /* 0x000fe200080108cb */
[----:B------:R-:W-:Y:S01]  /*11110*/  IMAD.MOV.U32 R9, RZ, RZ, R187 ;  /* 0x000000ffff097224 */ /* 0x000fe200078e00bb */
[----:B------:R-:W-:Y:S01]  /*11120*/  LOP3.LUT R175, R6, R175, RZ, 0xc0, !PT ;  /* 0x000000af06af7212 */ /* 0x000fe200078ec0ff */
[----:B------:R-:W1:Y:S01]  /*11130*/  MUFU.EX2 R201, R201 ;  /* 0x000000c900c97308 */ /* 0x000e620000000800 */
[----:B------:R-:W-:Y:S02]  /*11140*/  IMAD.MOV.U32 R8, RZ, RZ, R186 ;  /* 0x000000ffff087224 */ /* 0x000fe400078e00ba */
[----:B------:R-:W-:Y:S01]  /*11150*/  FADD.FTZ R6, -R3, R167 ;  /* 0x000000a703067221 */ /* 0x000fe20000010100 */
[----:B------:R-:W3:Y:S06]  /*11160*/  LDSM.16.MT88.4 R184, [R170+0x4000] ;  /* 0x00400000aab8783b */ /* 0x000eec0000004200 */
[----:B------:R-:W4:Y:S01]  /*11170*/  MUFU.EX2 R200, R200 ;  /* 0x000000c800c87308 */ /* 0x000f220000000800 */
[----:B------:R-:W-:Y:S09]  /*11180*/  FMUL.FTZ R6, R6, UR4 ;  /* 0x0000000406067c20 */ /* 0x000ff20008410000 */
[----:B------:R2:W2:Y:S01]  /*11190*/  MUFU.EX2 R167, R6 ;  /* 0x0000000600a77308 */ /* 0x0004a20000000800 */
[----:B-1----:R-:W-:Y:S04]  /*111a0*/  F2FP.F16.F32.PACK_AB R4, R197, R201 ;  /* 0x000000c9c504723e */ /* 0x002fe800000000ff */
[----:B------:R-:W-:Y:S02]  /*111b0*/  LOP3.LUT R173, R4, R173, RZ, 0xc0, !PT ;  /* 0x000000ad04ad7212 */ /* 0x000fe400078ec0ff */
[----:B------:R-:W-:Y:S02]  /*111c0*/  F2FP.F16.F32.PACK_AB R4, R196, R199 ;  /* 0x000000c7c404723e */ /* 0x000fe400000000ff */
[----:B----4-:R-:W-:Y:S02]  /*111d0*/  F2FP.F16.F32.PACK_AB R5, R198, R200 ;  /* 0x000000c8c605723e */ /* 0x010fe400000000ff */
[----:B------:R-:W-:Y:S01]  /*111e0*/  LOP3.LUT R180, R4, R180, RZ, 0xc0, !PT ;  /* 0x000000b404b47212 */ /* 0x000fe200078ec0ff */
[----:B------:R-:W-:Y:S01]  /*111f0*/  FADD.FTZ R4, -R164, R166 ;  /* 0x000000a6a4047221 */ /* 0x000fe20000010100 */
[----:B------:R-:W-:Y:S01]  /*11200*/  LOP3.LUT R181, R5, R181, RZ, 0xc0, !PT ;  /* 0x000000b505b57212 */ /* 0x000fe200078ec0ff */
[----:B------:R-:W-:Y:S01]  /*11210*/  FADD.FTZ R5, -R2, R168 ;  /* 0x000000a802057221 */ /* 0x000fe20000010100 */
[----:B--2---:R-:W-:Y:S01]  /*11220*/  F2FP.F16.F32.PACK_AB R6, R189, R194 ;  /* 0x000000c2bd06723e */ /* 0x004fe200000000ff */
[----:B------:R-:W-:Y:S01]  /*11230*/  FMUL.FTZ R4, R4, UR4 ;  /* 0x0000000404047c20 */ /* 0x000fe20008410000 */
[----:B------:R-:W-:Y:S01]  /*11240*/  FMUL.FTZ R7, R167, R163 ;  /* 0x000000a3a7077220 */ /* 0x000fe20000410000 */
[----:B------:R-:W-:Y:S01]  /*11250*/  FMUL.FTZ R5, R5, UR4 ;  /* 0x0000000405057c20 */ /* 0x000fe20008410000 */
[----:B------:R-:W-:Y:S01]  /*11260*/  LOP3.LUT R182, R6, R182, RZ, 0xc0, !PT ;  /* 0x000000b606b67212 */ /* 0x000fe200078ec0ff */
[----:B------:R1:W2:Y:S01]  /*11270*/  MUFU.EX2 R168, R4 ;  /* 0x0000000400a87308 */ /* 0x0002a20000000800 */
[C---:B------:R-:W-:Y:S01]  /*11280*/  FMUL.FTZ R6, R167.reuse, R162 ;  /* 0x000000a2a7067220 */ /* 0x040fe20000410000 */
[----:B------:R-:W-:Y:S02]  /*11290*/  IMAD.MOV.U32 R162, RZ, RZ, R16 ;  /* 0x000000ffffa27224 */ /* 0x000fe400078e0010 */
[----:B------:R-:W-:Y:S06]  /*112a0*/  FFMA.FTZ R163, R26, UR4, -R203 ;  /* 0x000000041aa37c23 */ /* 0x000fec00080108cb */
[----:B------:R4:W3:Y:S01]  /*112b0*/  MUFU.EX2 R166, R5 ;  /* 0x0000000500a67308 */ /* 0x0008e20000000800 */
[----:B------:R-:W-:Y:S09]  /*112c0*/  FFMA.FTZ R201, R167, R236, R201 ;  /* 0x000000eca7c97223 */ /* 0x000ff200000100c9 */
[----:B------:R-:W-:Y:S01]  /*112d0*/  MUFU.EX2 R236, R131 ;  /* 0x0000008300ec7308 */ /* 0x000fe20000000800 */
[----:B------:R-:W-:Y:S09]  /*112e0*/  FADD.FTZ R201, R197, R201 ;  /* 0x000000c9c5c97221 */ /* 0x000ff20000010000 */
[----:B------:R-:W-:Y:S01]  /*112f0*/  MUFU.EX2 R163, R163 ;  /* 0x000000a300a37308 */ /* 0x000fe20000000800 */
[----:B------:R-:W-:Y:S01]  /*11300*/  FADD.FTZ R201, R191, R201 ;  /* 0x000000c9bfc97221 */ /* 0x000fe20000010000 */
[----:B-1----:R-:W-:Y:S01]  /*11310*/  FADD.FTZ R4, -R0, R165 ;  /* 0x000000a500047221 */ /* 0x002fe20000010100 */
[----:B--2---:R-:W-:Y:S01]  /*11320*/  FMUL.FTZ R16, R168, R148 ;  /* 0x00000094a8107220 */ /* 0x004fe20000410000 */
[----:B------:R-:W-:Y:S01]  /*11330*/  FFMA.FTZ R148, R22, UR4, -R238 ;  /* 0x0000000416947c23 */ /* 0x000fe200080108ee */
[----:B------:R-:W-:Y:S01]  /*11340*/  FMUL.FTZ R22, R167, R146 ;  /* 0x00000092a7167220 */ /* 0x000fe20000410000 */
[----:B----4-:R-:W-:Y:S01]  /*11350*/  F2FP.F16.F32.PACK_AB R5, R192, R193 ;  /* 0x000000c1c005723e */ /* 0x010fe200000000ff */
[----:B------:R-:W-:Y:S01]  /*11360*/  FMUL.FTZ R4, R4, UR4 ;  /* 0x0000000404047c20 */ /* 0x000fe20008410000 */
[C---:B---3--:R-:W-:Y:S01]  /*11370*/  FMUL.FTZ R12, R166.reuse, R152 ;  /* 0x00000098a60c7220 */ /* 0x048fe20000410000 */
[----:B------:R-:W-:Y:S01]  /*11380*/  FMUL.FTZ R13, R166, R153 ;  /* 0x00000099a60d7220 */ /* 0x000fe20000410000 */
[----:B------:R-:W-:Y:S01]  /*11390*/  LOP3.LUT R183, R5, R183, RZ, 0xc0, !PT ;  /* 0x000000b705b77212 */ /* 0x000fe200078ec0ff */
[----:B------:R1:W2:Y:S01]  /*113a0*/  MUFU.EX2 R165, R4 ;  /* 0x0000000400a57308 */ /* 0x0002a20000000800 */
[----:B------:R-:W-:Y:S01]  /*113b0*/  FMUL.FTZ R5, R168, R161 ;  /* 0x000000a1a8057220 */ /* 0x000fe20000410000 */
[----:B------:R-:W-:Y:S02]  /*113c0*/  IMAD.MOV.U32 R161, RZ, RZ, R9 ;  /* 0x000000ffffa17224 */ /* 0x000fe400078e0009 */
[----:B------:R-:W-:Y:S01]  /*113d0*/  FMUL.FTZ R9, R166, R157 ;  /* 0x0000009da6097220 */ /* 0x000fe20000410000 */
[----:B------:R-:W-:Y:S05]  /*113e0*/  IMAD.MOV.U32 R161, RZ, RZ, R17 ;  /* 0x000000ffffa17224 */ /* 0x000fea00078e0011 */
[----:B------:R3:W-:Y:S01]  /*113f0*/  MUFU.EX2 R157, R32 ;  /* 0x00000020009d7308 */ /* 0x0007e20000000800 */
[----:B------:R-:W-:Y:S01]  /*11400*/  FMUL.FTZ R17, R168, R149 ;  /* 0x00000095a8117220 */ /* 0x000fe20000410000 */
[----:B------:R-:W-:Y:S01]  /*11410*/  FFMA.FTZ R153, R20, UR4, -R242 ;  /* 0x0000000414997c23 */ /* 0x000fe200080108f2 */
[----:B------:R-:W-:Y:S01]  /*11420*/  FMUL.FTZ R20, R168, R144 ;  /* 0x00000090a8147220 */ /* 0x000fe20000410000 */
[----:B------:R-:W-:Y:S01]  /*11430*/  FFMA.FTZ R152, R23, UR4, -R238 ;  /* 0x0000000417987c23 */ /* 0x000fe200080108ee */
[----:B------:R-:W-:Y:S01]  /*11440*/  FMUL.FTZ R23, R167, R147 ;  /* 0x00000093a7177220 */ /* 0x000fe20000410000 */
[----:B------:R-:W-:Y:S04]  /*11450*/  FFMA.FTZ R147, R25, UR4, -R239 ;  /* 0x0000000419937c23 */ /* 0x000fe800080108ef */
[----:B------:R4:W-:Y:S01]  /*11460*/  MUFU.EX2 R146, R148 ;  /* 0x0000009400927308 */ /* 0x0009e20000000800 */
[----:B------:R-:W-:Y:S01]  /*11470*/  FMUL.FTZ R25, R166, R137 ;  /* 0x00000089a6197220 */ /* 0x000fe20000410000 */
[----:B-1----:R-:W-:Y:S01]  /*11480*/  FMUL.FTZ R4, R168, R160 ;  /* 0x000000a0a8047220 */ /* 0x002fe20000410000 */
[----:B------:R-:W-:Y:S02]  /*11490*/  IMAD.MOV.U32 R160, RZ, RZ, R8 ;  /* 0x000000ffffa07224 */ /* 0x000fe400078e0008 */
[----:B------:R-:W-:Y:S01]  /*114a0*/  FMUL.FTZ R8, R166, R156 ;  /* 0x0000009ca6087220 */ /* 0x000fe20000410000 */
[C---:B--2---:R-:W-:Y:S04]  /*114b0*/  FMUL.FTZ R10, R165.reuse, R158 ;  /* 0x0000009ea50a7220 */ /* 0x044fe80000410000 */
[----:B------:R1:W2:Y:S01]  /*114c0*/  MUFU.EX2 R156, R33 ;  /* 0x00000021009c7308 */ /* 0x0002a20000000800 */
[--C-:B---3--:R-:W-:Y:S01]  /*114d0*/  HSET2.LE.AND R32, R19, R240.reuse, PT ;  /* 0x000000f013207233 */ /* 0x108fe20003803000 */
[C---:B------:R-:W-:Y:S01]  /*114e0*/  FMUL.FTZ R11, R165.reuse, R159 ;  /* 0x0000009fa50b7220 */ /* 0x040fe20000410000 */
[-C--:B------:R-:W-:Y:S07]  /*114f0*/  HMMA.16816.F32 R4, R172, R176.reuse, R4 ;  /* 0x000000b0ac04723c */ /* 0x080fee0000001804 */
[----:B------:R-:W-:Y:S01]  /*11500*/  MUFU.EX2 R147, R147 ;  /* 0x0000009300937308 */ /* 0x000fe20000000800 */
[--C-:B----4-:R-:W-:Y:S01]  /*11510*/  HSET2.LE.AND R148, R161, R240.reuse, PT ;  /* 0x000000f0a1947233 */ /* 0x110fe20003803000 */
[----:B------:R-:W-:Y:S01]  /*11520*/  FMUL.FTZ R15, R165, R155 ;  /* 0x0000009ba50f7220 */ /* 0x000fe20000410000 */
[----:B------:R-:W-:Y:S01]  /*11530*/  FMUL.FTZ R19, R167, R151 ;  /* 0x00000097a7137220 */ /* 0x000fe20000410000 */
[C---:B------:R-:W-:Y:S06]  /*11540*/  HMMA.16816.F32 R8, R180.reuse, R176, R8 ;  /* 0x000000b0b408723c */ /* 0x040fec0000001808 */
[----:B------:R-:W-:Y:S01]  /*11550*/  MUFU.EX2 R152, R152 ;  /* 0x0000009800987308 */ /* 0x000fe20000000800 */
[----:B-1----:R-:W-:Y:S01]  /*11560*/  LOP3.LUT R33, R14, 0xff00ff, RZ, 0xc0, !PT ;  /* 0x00ff00ff0e217812 */ /* 0x002fe200078ec0ff */
[--C-:B------:R-:W-:Y:S01]  /*11570*/  FFMA.FTZ R159, R34, UR4, -R238.reuse ;  /* 0x00000004229f7c23 */ /* 0x100fe200080108ee */
[----:B------:R-:W-:Y:S01]  /*11580*/  LOP3.LUT R34, R160, UR20, R249, 0x96, !PT ;  /* 0x00000014a0227c12 */ /* 0x000fe2000f8e96f9 */
[----:B------:R-:W-:Y:S01]  /*11590*/  FFMA.FTZ R158, R35, UR4, -R238 ;  /* 0x00000004239e7c23 */ /* 0x000fe200080108ee */
[----:B------:R-:W-:Y:S01]  /*115a0*/  FMUL.FTZ R14, R165, R154 ;  /* 0x0000009aa50e7220 */ /* 0x000fe20000410000 */
[--C-:B------:R-:W-:Y:S01]  /*115b0*/  HSET2.LE.AND R33, R33, R240.reuse, PT ;  /* 0x000000f021217233 */ /* 0x100fe20003803000 */
[----:B------:R-:W-:Y:S03]  /*115c0*/  FFMA.FTZ R35, R21, UR4, -R242 ;  /* 0x0000000415237c23 */ /* 0x000fe600080108f2 */
[----:B------:R-:W-:Y:S01]  /*115d0*/  MUFU.EX2 R159, R159 ;  /* 0x0000009f009f7308 */ /* 0x000fe20000000800 */
[----:B------:R-:W-:Y:S02]  /*115e0*/  IMAD.MOV.U32 R160, RZ, RZ, R18 ;  /* 0x000000ffffa07224 */ /* 0x000fe400078e0012 */
[----:B------:R-:W-:Y:S01]  /*115f0*/  FMUL.FTZ R18, R167, R150 ;  /* 0x00000096a7127220 */ /* 0x000fe20000410000 */
[----:B--2---:R-:W-:Y:S06]  /*11600*/  F2FP.F16.F32.PACK_AB R150, R156, R157 ;  /* 0x0000009d9c96723e */ /* 0x004fec00000000ff */
[----:B------:R-:W1:Y:S01]  /*11610*/  MUFU.EX2 R158, R158 ;  /* 0x0000009e009e7308 */ /* 0x000e620000000800 */
[-C--:B------:R-:W-:Y:S03]  /*11620*/  HMMA.16816.F32 R12, R180, R178.reuse, R12 ;  /* 0x000000b2b40c723c */ /* 0x080fe6000000180c */
[----:B------:R-:W-:Y:S06]  /*11630*/  LOP3.LUT R150, R150, R32, RZ, 0xc0, !PT ;  /* 0x0000002096967212 */ /* 0x000fec00078ec0ff */
[----:B------:R2:W-:Y:S01]  /*11640*/  MUFU.EX2 R144, R35 ;  /* 0x0000002300907308 */ /* 0x0005e20000000800 */
[--C-:B------:R-:W-:Y:S01]  /*11650*/  HSET2.LE.AND R149, R160, R240.reuse, PT ;  /* 0x000000f0a0957233 */ /* 0x100fe20003803000 */
[----:B------:R-:W-:Y:S01]  /*11660*/  FMUL.FTZ R21, R168, R145 ;  /* 0x00000091a8157220 */ /* 0x000fe20000410000 */
[----:B------:R-:W-:Y:S01]  /*11670*/  IMAD.WIDE.U32 R154, R34, -0x326172a9, RZ ;  /* 0xcd9e8d57229a7825 */ /* 0x000fe200078e00ff */
[C---:B------:R-:W-:Y:S06]  /*11680*/  HMMA.16816.F32 R16, R172.reuse, R178, R16 ;  /* 0x000000b2ac10723c */ /* 0x040fec0000001810 */
[----:B------:R-:W3:Y:S01]  /*11690*/  MUFU.EX2 R145, R153 ;  /* 0x0000009900917308 */ /* 0x000ee20000000800 */
[----:B------:R-:W-:Y:S01]  /*116a0*/  FMUL.FTZ R34, R165, R142 ;  /* 0x0000008ea5227220 */ /* 0x000fe20000410000 */
[----:B-1----:R-:W-:Y:S01]  /*116b0*/  F2FP.F16.F32.PACK_AB R151, R158, R159 ;  /* 0x0000009f9e97723e */ /* 0x002fe200000000ff */
[----:B------:R-:W-:Y:S01]  /*116c0*/  FFMA.FTZ R160, R30, UR4, -R203 ;  /* 0x000000041ea07c23 */ /* 0x000fe200080108cb */
[----:B------:R-:W-:Y:S01]  /*116d0*/  PRMT R142, R154, 0x7773, RZ ;  /* 0x000077739a8e7816 */ /* 0x000fe200000000ff */
[----:B------:R-:W-:Y:S01]  /*116e0*/  FMUL.FTZ R30, R167, R134 ;  /* 0x00000086a71e7220 */ /* 0x000fe20000410000 */
[----:B------:R-:W-:Y:S01]  /*116f0*/  LOP3.LUT R151, R151, R33, RZ, 0xc0, !PT ;  /* 0x0000002197977212 */ /* 0x000fe200078ec0ff */
[-C--:B------:R-:W-:Y:S03]  /*11700*/  HMMA.16816.F32 R20, R172, R184.reuse, R20 ;  /* 0x000000b8ac14723c */ /* 0x080fe60000001814 */
[----:B------:R-:W-:Y:S01]  /*11710*/  MUFU.EX2 R160, R160 ;  /* 0x000000a000a07308 */ /* 0x000fe20000000800 */
[----:B------:R-:W-:Y:S01]  /*11720*/  FMUL.FTZ R33, R166, R141 ;  /* 0x0000008da6217220 */ /* 0x000fe20000410000 */
[C---:B------:R-:W-:Y:S01]  /*11730*/  PRMT R141, R154.reuse, 0x7772, RZ ;  /* 0x000077729a8d7816 */ /* 0x040fe200000000ff */
[----:B--2---:R-:W-:Y:S01]  /*11740*/  FMUL.FTZ R35, R165, R143 ;  /* 0x0000008fa5237220 */ /* 0x004fe20000410000 */
[----:B------:R-:W-:Y:S01]  /*11750*/  PRMT R143, R154, 0x7771, RZ ;  /* 0x000077719a8f7816 */ /* 0x000fe200000000ff */
[----:B------:R-:W-:Y:S01]  /*11760*/  FMUL.FTZ R32, R166, R140 ;  /* 0x0000008ca6207220 */ /* 0x000fe20000410000 */
[----:B---3--:R-:W-:Y:S01]  /*11770*/  F2FP.F16.F32.PACK_AB R140, R144, R145 ;  /* 0x00000091908c723e */ /* 0x008fe200000000ff */
[----:B------:R-:W-:Y:S01]  /*11780*/  FFMA.FTZ R161, R24, UR4, -R239 ;  /* 0x0000000418a17c23 */ /* 0x000fe200080108ef */
[----:B------:R-:W-:Y:S01]  /*11790*/  F2FP.F16.F32.PACK_AB R24, R152, R146 ;  /* 0x000000929818723e */ /* 0x000fe200000000ff */
[----:B------:R-:W-:Y:S01]  /*117a0*/  IMAD.MOV.U32 R176, RZ, RZ, R154 ;  /* 0x000000ffffb07224 */ /* 0x000fe200078e009a */
[----:B------:R-:W-:Y:S01]  /*117b0*/  LOP3.LUT R148, R140, R148, RZ, 0xc0, !PT ;  /* 0x000000948c947212 */ /* 0x000fe200078ec0ff */
[----:B------:R-:W-:Y:S01]  /*117c0*/  IMAD.WIDE.U32 R178, R162, -0x326172a9, RZ ;  /* 0xcd9e8d57a2b27825 */ /* 0x000fe200078e00ff */
[----:B------:R-:W-:Y:S01]  /*117d0*/  LOP3.LUT R149, R24, R149, RZ, 0xc0, !PT ;  /* 0x0000009518957212 */ /* 0x000fe200078ec0ff */
[C---:B------:R-:W-:Y:S01]  /*117e0*/  HMMA.16816.F32 R32, R180.reuse, R184, R32 ;  /* 0x000000b8b420723c */ /* 0x040fe20000001820 */
[----:B------:R-:W1:Y:S03]  /*117f0*/  MUFU.EX2 R161, R161 ;  /* 0x000000a100a17308 */ /* 0x000e660000000800 */
[----:B------:R-:W-:Y:S01]  /*11800*/  LOP3.LUT R249, R178, UR5, R155, 0x96, !PT ;  /* 0x00000005b2f97c12 */ /* 0x000fe2000f8e969b */
[----:B------:R-:W-:Y:S01]  /*11810*/  VIADD R184, R241, 0x2 ;  /* 0x00000002f1b87836 */ /* 0x000fe20000000000 */
[----:B------:R-:W-:Y:S01]  /*11820*/  LOP3.LUT R176, R176, 0xff, RZ, 0xc0, !PT ;  /* 0x000000ffb0b07812 */ /* 0x000fe200078ec0ff */
[----:B------:R-:W-:Y:S01]  /*11830*/  FFMA.FTZ R154, R27, UR4, -R203 ;  /* 0x000000041b9a7c23 */ /* 0x000fe200080108cb */
[----:B------:R-:W-:Y:S01]  /*11840*/  LOP3.LUT R246, R246, UR11, R179, 0x96, !PT ;  /* 0x0000000bf6f67c12 */ /* 0x000fe2000f8e96b3 */
[----:B------:R-:W-:Y:S01]  /*11850*/  FMUL.FTZ R24, R166, R136 ;  /* 0x00000088a6187220 */ /* 0x000fe20000410000 */
[----:B------:R-:W-:Y:S01]  /*11860*/  LOP3.LUT R184, R229, UR19, R184, 0x96, !PT ;  /* 0x00000013e5b87c12 */ /* 0x000fe2000f8e96b8 */
[C---:B------:R-:W-:Y:S01]  /*11870*/  FMUL.FTZ R26, R165.reuse, R138 ;  /* 0x0000008aa51a7220 */ /* 0x040fe20000410000 */
[--C-:B------:R-:W-:Y:S01]  /*11880*/  HSET2.LE.AND R136, R206, R240.reuse, PT ;  /* 0x000000f0ce887233 */ /* 0x100fe20003803000 */
[----:B------:R-:W-:Y:S01]  /*11890*/  FMUL.FTZ R27, R165, R139 ;  /* 0x0000008ba51b7220 */ /* 0x000fe20000410000 */
[--C-:B------:R-:W-:Y:S01]  /*118a0*/  HSET2.LE.AND R138, R245, R240.reuse, PT ;  /* 0x000000f0f58a7233 */ /* 0x100fe20003803000 */
[----:B------:R-:W-:Y:S04]  /*118b0*/  IMAD.WIDE.U32 R184, R184, -0x326172a9, RZ ;  /* 0xcd9e8d57b8b87825 */ /* 0x000fe800078e00ff */
[----:B------:R-:W-:Y:S01]  /*118c0*/  FFMA.FTZ R162, R31, UR4, -R203 ;  /* 0x000000041fa27c23 */ /* 0x000fe200080108cb */
[----:B------:R-:W2:Y:S01]  /*118d0*/  MUFU.EX2 R154, R154 ;  /* 0x0000009a009a7308 */ /* 0x000ea20000000800 */
[--C-:B------:R-:W-:Y:S01]  /*118e0*/  FFMA.FTZ R155, R28, UR4, -R239.reuse ;  /* 0x000000041c9b7c23 */ /* 0x100fe200080108ef */
[----:B------:R-:W-:Y:S01]  /*118f0*/  FFMA.FTZ R153, R29, UR4, -R239 ;  /* 0x000000041d997c23 */ /* 0x000fe200080108ef */
[----:B------:R-:W-:Y:S01]  /*11900*/  LOP3.LUT R137, R185, R220, RZ, 0x3c, !PT ;  /* 0x000000dcb9897212 */ /* 0x000fe200078e3cff */
[-C--:B------:R-:W-:Y:S06]  /*11910*/  HMMA.16816.F32 R24, R180, R186.reuse, R24 ;  /* 0x000000bab418723c */ /* 0x080fec0000001818 */
[----:B------:R-:W3:Y:S01]  /*11920*/  MUFU.EX2 R162, R162 ;  /* 0x000000a200a27308 */ /* 0x000ee20000000800 */
[----:B------:R-:W-:Y:S01]  /*11930*/  PRMT R182, R251, 0x5410, R252 ;  /* 0x00005410fbb67816 */ /* 0x000fe200000000fc */
[----:B------:R-:W-:Y:S01]  /*11940*/  FMUL.FTZ R31, R167, R135 ;  /* 0x00000087a71f7220 */ /* 0x000fe20000410000 */
[----:B------:R-:W-:Y:S01]  /*11950*/  PRMT R252, R141, 0x5410, R142 ;  /* 0x000054108dfc7816 */ /* 0x000fe2000000008e */
[C---:B------:R-:W-:Y:S01]  /*11960*/  FMUL.FTZ R28, R168.reuse, R132 ;  /* 0x00000084a81c7220 */ /* 0x040fe20000410000 */
[----:B-1----:R-:W-:Y:S01]  /*11970*/  F2FP.F16.F32.PACK_AB R132, R147, R161 ;  /* 0x000000a19384723e */ /* 0x002fe200000000ff */
[----:B------:R-:W-:Y:S01]  /*11980*/  FMUL.FTZ R29, R168, R133 ;  /* 0x00000085a81d7220 */ /* 0x000fe20000410000 */
[----:B------:R-:W-:Y:S01]  /*11990*/  LOP3.LUT R133, R184, R219, RZ, 0x3c, !PT ;  /* 0x000000dbb8857212 */ /* 0x000fe200078e3cff */
[----:B------:R-:W-:Y:S01]  /*119a0*/  IMAD.WIDE.U32 R180, R137, -0x2daee0ad, RZ ;  /* 0xd2511f5389b47825 */ /* 0x000fe200078e00ff */
[----:B------:R-:W-:Y:S01]  /*119b0*/  LOP3.LUT R136, R132, R136, RZ, 0xc0, !PT ;  /* 0x0000008884887212 */ /* 0x000fe200078ec0ff */
[----:B------:R-:W-:Y:S01]  /*119c0*/  MUFU.EX2 R155, R155 ;  /* 0x0000009b009b7308 */ /* 0x000fe20000000800 */
[--C-:B------:R-:W-:Y:S01]  /*119d0*/  HSET2.LE.AND R137, R208, R240.reuse, PT ;  /* 0x000000f0d0897233 */ /* 0x100fe20003803000 */
[----:B------:R-:W-:Y:S01]  /*119e0*/  IMAD.MOV.U32 R206, RZ, RZ, R209 ;  /* 0x000000ffffce7224 */ /* 0x000fe200078e00d1 */
[----:B--2---:R-:W-:Y:S01]  /*119f0*/  F2FP.F16.F32.PACK_AB R140, R154, R163 ;  /* 0x000000a39a8c723e */ /* 0x004fe200000000ff */
[----:B------:R-:W-:Y:S06]  /*11a00*/  HMMA.16816.F32 R28, R172, R186, R28 ;  /* 0x000000baac1c723c */ /* 0x000fec000000181c */
[----:B------:R-:W1:Y:S01]  /*11a10*/  MUFU.EX2 R153, R153 ;  /* 0x0000009900997308 */ /* 0x000e620000000800 */
[----:B------:R-:W-:Y:S01]  /*11a20*/  LOP3.LUT R173, R226, UR23, R181, 0x96, !PT ;  /* 0x00000017e2ad7c12 */ /* 0x000fe2000f8e96b5 */
[----:B------:R-:W-:Y:S01]  /*11a30*/  IMAD.WIDE.U32 R174, R133, -0x2daee0ad, RZ ;  /* 0xd2511f5385ae7825 */ /* 0x000fe200078e00ff */
[----:B------:R-:W-:Y:S01]  /*11a40*/  LOP3.LUT R137, R140, R137, RZ, 0xc0, !PT ;  /* 0x000000898c897212 */ /* 0x000fe200078ec0ff */
[----:B------:R-:W2:Y:S01]  /*11a50*/  LDSM.16.MT88.4 R132, [R204+0x4400] ;  /* 0x00440000cc84783b */ /* 0x000ea20000004200 */
[----:B---3--:R-:W-:Y:S01]  /*11a60*/  F2FP.F16.F32.PACK_AB R140, R162, R160 ;  /* 0x000000a0a28c723e */ /* 0x008fe200000000ff */
[----:B------:R-:W-:Y:S01]  /*11a70*/  IMAD.WIDE.U32 R186, R173, -0x326172a9, RZ ;  /* 0xcd9e8d57adba7825 */ /* 0x000fe200078e00ff */
[----:B------:R-:W-:Y:S02]  /*11a80*/  LOP3.LUT R172, R180, UR22, R175, 0x96, !PT ;  /* 0x00000016b4ac7c12 */ /* 0x000fe4000f8e96af */
[----:B------:R-:W-:Y:S01]  /*11a90*/  PRMT R173, R250, 0x7632, R173 ;  /* 0x00007632faad7816 */ /* 0x000fe200000000ad */
[----:B------:R-:W-:Y:S01]  /*11aa0*/  FFMA.FTZ R183, R40, UR4, -R239 ;  /* 0x0000000428b77c23 */ /* 0x000fe200080108ef */
[----:B------:R-:W-:Y:S01]  /*11ab0*/  LOP3.LUT R175, R250, 0xff, RZ, 0xc0, !PT ;  /* 0x000000fffaaf7812 */ /* 0x000fe200078ec0ff */
[----:B------:R-:W-:Y:S01]  /*11ac0*/  IMAD.WIDE.U32 R208, R172, -0x326172a9, RZ ;  /* 0xcd9e8d57acd07825 */ /* 0x000fe200078e00ff */
[----:B-1----:R-:W-:Y:S02]  /*11ad0*/  F2FP.F16.F32.PACK_AB R139, R153, R155 ;  /* 0x0000009b998b723e */ /* 0x002fe400000000ff */
[----:B------:R-:W-:Y:S01]  /*11ae0*/  LOP3.LUT R172, R185, R218, RZ, 0x3c, !PT ;  /* 0x000000dab9ac7212 */ /* 0x000fe200078e3cff */
[----:B------:R-:W-:Y:S01]  /*11af0*/  MUFU.EX2 R183, R183 ;  /* 0x000000b700b77308 */ /* 0x000fe20000000800 */
[----:B------:R-:W-:Y:S01]  /*11b00*/  LOP3.LUT R138, R139, R138, RZ, 0xc0, !PT ;  /* 0x0000008a8b8a7212 */ /* 0x000fe200078ec0ff */
[----:B------:R-:W-:Y:S01]  /*11b10*/  VIADD R241, R241, 0x3 ;  /* 0x00000003f1f17836 */ /* 0x000fe20000000000 */
[--C-:B------:R-:W-:Y:S01]  /*11b20*/  HSET2.LE.AND R139, R247, R240.reuse, PT ;  /* 0x000000f0f78b7233 */ /* 0x100fe20003803000 */
[----:B------:R-:W-:Y:S01]  /*11b30*/  FFMA.FTZ R200, R165, R234, R200 ;  /* 0x000000eaa5c87223 */ /* 0x000fe200000100c8 */
[----:B------:R-:W-:Y:S01]  /*11b40*/  PRMT R247, R176, 0x5410, R143 ;  /* 0x00005410b0f77816 */ /* 0x000fe2000000008f */
[----:B------:R-:W-:Y:S01]  /*11b50*/  IMAD.WIDE.U32 R176, R172, -0x2daee0ad, RZ ;  /* 0xd2511f53acb07825 */ /* 0x000fe200078e00ff */
[----:B------:R-:W-:Y:S02]  /*11b60*/  LOP3.LUT R185, R184, R217, RZ, 0x3c, !PT ;  /* 0x000000d9b8b97212 */ /* 0x000fe400078e3cff */
[----:B------:R-:W-:Y:S01]  /*11b70*/  LOP3.LUT R139, R140, R139, RZ, 0xc0, !PT ;  /* 0x0000008b8c8b7212 */ /* 0x000fe200078ec0ff */
[----:B------:R-:W-:Y:S01]  /*11b80*/  IMAD.MOV.U32 R165, RZ, RZ, R0 ;  /* 0x000000ffffa57224 */ /* 0x000fe200078e0000 */
[----:B------:R-:W-:Y:S01]  /*11b90*/  LOP3.LUT R140, R232, UR9, R187, 0x96, !PT ;  /* 0x00000009e88c7c12 */ /* 0x000fe2000f8e96bb */
[----:B------:R-:W-:Y:S01]  /*11ba0*/  FADD.FTZ R200, R198, R200 ;  /* 0x000000c8c6c87221 */ /* 0x000fe20000010000 */
[----:B------:R-:W-:Y:S01]  /*11bb0*/  LOP3.LUT R172, R222, UR23, R177, 0x96, !PT ;  /* 0x00000017deac7c12 */ /* 0x000fe2000f8e96b1 */
[----:B------:R-:W-:Y:S01]  /*11bc0*/  FFMA.FTZ R177, R44, UR4, -R239 ;  /* 0x000000042cb17c23 */ /* 0x000fe200080108ef */
[----:B------:R-:W-:Y:S01]  /*11bd0*/  LOP3.LUT R186, R186, UR8, R209, 0x96, !PT ;  /* 0x00000008baba7c12 */ /* 0x000fe2000f8e96d1 */
[----:B------:R-:W-:Y:S01]  /*11be0*/  IMAD.WIDE.U32 R180, R140, -0x2daee0ad, RZ ;  /* 0xd2511f538cb47825 */ /* 0x000fe200078e00ff */
[----:B------:R-:W-:Y:S01]  /*11bf0*/  LOP3.LUT R173, R173, 0xff, RZ, 0xc0, !PT ;  /* 0x000000ffadad7812 */ /* 0x000fe200078ec0ff */
[----:B------:R-:W1:Y:S01]  /*11c00*/  LDSM.16.MT88.4 R140, [R170+0x4400] ;  /* 0x00440000aa8c783b */ /* 0x000e620000004200 */
[----:B------:R-:W-:Y:S01]  /*11c10*/  LOP3.LUT R184, R206, 0xff, RZ, 0xc0, !PT ;  /* 0x000000ffceb87812 */ /* 0x000fe200078ec0ff */
[----:B------:R-:W-:Y:S01]  /*11c20*/  MUFU.EX2 R177, R177 ;  /* 0x000000b100b17308 */ /* 0x000fe20000000800 */
[----:B------:R-:W-:Y:S01]  /*11c30*/  LOP3.LUT R245, R174, UR21, R181, 0x96, !PT ;  /* 0x00000015aef57c12 */ /* 0x000fe2000f8e96b5 */
[----:B------:R-:W-:Y:S01]  /*11c40*/  FFMA.FTZ R181, R47, UR4, -R203 ;  /* 0x000000042fb57c23 */ /* 0x000fe200080108cb */
[----:B------:R-:W-:Y:S01]  /*11c50*/  LOP3.LUT R174, R250, 0xffff, RZ, 0xc0, !PT ;  /* 0x0000fffffaae7812 */ /* 0x000fe200078ec0ff */
[----:B------:R-:W-:Y:S01]  /*11c60*/  IMAD.WIDE.U32 R178, R172, -0x326172a9, RZ ;  /* 0xcd9e8d57acb27825 */ /* 0x000fe200078e00ff */
[----:B------:R-:W-:Y:S02]  /*11c70*/  SHF.R.U32.HI R250, RZ, 0x18, R250 ;  /* 0x00000018fffa7819 */ /* 0x000fe400000116fa */
[----:B------:R-:W-:Y:S01]  /*11c80*/  SHF.R.U32.HI R174, RZ, 0x8, R174 ;  /* 0x00000008ffae7819 */ /* 0x000fe200000116ae */
[-C--:B--2---:R-:W-:Y:S02]  /*11c90*/  HMMA.16816.F32 R4, R148, R132.reuse, R4 ;  /* 0x000000849404723c */ /* 0x084fe40000001804 */
[----:B------:R-:W-:Y:S03]  /*11ca0*/  MUFU.EX2 R181, R181 ;  /* 0x000000b500b57308 */ /* 0x000fe60000000800 */
[----:B------:R-:W-:Y:S01]  /*11cb0*/  PRMT R206, R175, 0x5410, R174 ;  /* 0x00005410afce7816 */ /* 0x000fe200000000ae */
[----:B------:R-:W-:Y:S01]  /*11cc0*/  FFMA.FTZ R172, R48, UR4, -R242 ;  /* 0x0000000430ac7c23 */ /* 0x000fe200080108f2 */
[----:B------:R-:W-:Y:S01]  /*11cd0*/  PRMT R48, R173, 0x5410, R250 ;  /* 0x00005410ad307816 */ /* 0x000fe200000000fa */
[C---:B------:R-:W-:Y:S04]  /*11ce0*/  HMMA.16816.F32 R8, R136.reuse, R132, R8 ;  /* 0x000000848808723c */ /* 0x040fe80000001808 */
[----:B------:R-:W-:Y:S01]  /*11cf0*/  PRMT R184, R184, 0x5410, R207 ;  /* 0x00005410b8b87816 */ /* 0x000fe200000000cf */
[----:B------:R-:W-:Y:S01]  /*11d00*/  IMAD.WIDE.U32 R132, R185, -0x2daee0ad, RZ ;  /* 0xd2511f53b9847825 */ /* 0x000fe200078e00ff */
[----:B------:R-:W-:Y:S01]  /*11d10*/  LOP3.LUT R250, R230, UR9, R179, 0x96, !PT ;  /* 0x00000009e6fa7c12 */ /* 0x000fe2000f8e96b3 */
[----:B------:R-:W-:Y:S01]  /*11d20*/  MUFU.EX2 R172, R172 ;  /* 0x000000ac00ac7308 */ /* 0x000fe20000000800 */
[-C--:B------:R-:W-:Y:S03]  /*11d30*/  HMMA.16816.F32 R12, R136, R134.reuse, R12 ;  /* 0x00000086880c723c */ /* 0x080fe6000000180c */
[----:B------:R-:W-:Y:S01]  /*11d40*/  LOP3.LUT R133, R176, UR22, R133, 0x96, !PT ;  /* 0x00000016b0857c12 */ /* 0x000fe2000f8e9685 */
[----:B------:R-:W-:Y:S01]  /*11d50*/  FFMA.FTZ R173, R49, UR4, -R242 ;  /* 0x0000000431ad7c23 */ /* 0x000fe200080108f2 */
[----:B------:R-:W-:Y:S01]  /*11d60*/  LOP3.LUT R49, R249, 0xffff, RZ, 0xc0, !PT ;  /* 0x0000fffff9317812 */ /* 0x000fe200078ec0ff */
[----:B------:R-:W-:Y:S04]  /*11d70*/  IMAD.WIDE.U32 R186, R186, -0x2daee0ad, RZ ;  /* 0xd2511f53baba7825 */ /* 0x000fe800078e00ff */
[--C-:B------:R-:W-:Y:S01]  /*11d80*/  FFMA.FTZ R175, R51, UR4, -R238.reuse ;  /* 0x0000000433af7c23 */ /* 0x100fe200080108ee */
[C---:B------:R-:W-:Y:S01]  /*11d90*/  HMMA.16816.F32 R16, R148.reuse, R134, R16 ;  /* 0x000000869410723c */ /* 0x040fe20000001810 */
[----:B------:R-:W2:Y:S03]  /*11da0*/  MUFU.EX2 R173, R173 ;  /* 0x000000ad00ad7308 */ /* 0x000ea60000000800 */
[----:B------:R-:W-:Y:S01]  /*11db0*/  LOP3.LUT R187, R180, UR20, R187, 0x96, !PT ;  /* 0x00000014b4bb7c12 */ /* 0x000fe2000f8e96bb */
[----:B------:R-:W-:Y:S01]  /*11dc0*/  FFMA.FTZ R174, R50, UR4, -R238 ;  /* 0x0000000432ae7c23 */ /* 0x000fe200080108ee */
[----:B------:R-:W-:Y:S01]  /*11dd0*/  SHF.R.U32.HI R49, RZ, 0x8, R49 ;  /* 0x00000008ff317819 */ /* 0x000fe20000011631 */
[----:B------:R-:W-:Y:S01]  /*11de0*/  IMAD.MOV.U32 R51, RZ, RZ, R179 ;  /* 0x000000ffff337224 */ /* 0x000fe200078e00b3 */
[-C--:B-1----:R-:W-:Y:S03]  /*11df0*/  HMMA.16816.F32 R20, R148, R140.reuse, R20 ;  /* 0x0000008c9414723c */ /* 0x082fe60000001814 */
[----:B------:R-:W-:Y:S01]  /*11e00*/  MUFU.EX2 R175, R175 ;  /* 0x000000af00af7308 */ /* 0x000fe20000000800 */
[----:B------:R-:W-:Y:S02]  /*11e10*/  IMAD.MOV.U32 R50, RZ, RZ, R178 ;  /* 0x000000ffff327224 */ /* 0x000fe400078e00b2 */
[--C-:B------:R-:W-:Y:S01]  /*11e20*/  FFMA.FTZ R176, R36, UR4, -R242.reuse ;  /* 0x0000000424b07c23 */ /* 0x100fe200080108f2 */
[----:B------:R-:W-:Y:S01]  /*11e30*/  LOP3.LUT R36, R249, 0xff, RZ, 0xc0, !PT ;  /* 0x000000fff9247812 */ /* 0x000fe200078ec0ff */
[----:B------:R-:W-:Y:S01]  /*11e40*/  FFMA.FTZ R179, R37, UR4, -R242 ;  /* 0x0000000425b37c23 */ /* 0x000fe200080108f2 */
[--C-:B------:R-:W-:Y:S01]  /*11e50*/  HSET2.LE.AND R37, R48, R240.reuse, PT ;  /* 0x000000f030257233 */ /* 0x100fe20003803000 */
[C---:B------:R-:W-:Y:S03]  /*11e60*/  HMMA.16816.F32 R32, R136.reuse, R140, R32 ;  /* 0x0000008c8820723c */ /* 0x040fe60000001820 */
[----:B------:R1:W-:Y:S01]  /*11e70*/  MUFU.EX2 R140, R45 ;  /* 0x0000002d008c7308 */ /* 0x0003e20000000800 */
[----:B------:R-:W-:Y:S01]  /*11e80*/  PRMT R49, R36, 0x5410, R49 ;  /* 0x0000541024317816 */ /* 0x000fe20000000031 */
[--C-:B------:R-:W-:Y:S01]  /*11e90*/  FFMA.FTZ R141, R46, UR4, -R203.reuse ;  /* 0x000000042e8d7c23 */ /* 0x100fe200080108cb */
[----:B------:R-:W-:Y:S01]  /*11ea0*/  PRMT R36, R249, 0x7632, R36 ;  /* 0x00007632f9247816 */ /* 0x000fe20000000024 */
[--C-:B------:R-:W-:Y:S01]  /*11eb0*/  FFMA.FTZ R178, R38, UR4, -R238.reuse ;  /* 0x0000000426b27c23 */ /* 0x100fe200080108ee */
[--C-:B------:R-:W-:Y:S01]  /*11ec0*/  HSET2.LE.AND R38, R184, R240.reuse, PT ;  /* 0x000000f0b8267233 */ /* 0x100fe20003803000 */
[----:B------:R-:W-:Y:S01]  /*11ed0*/  FFMA.FTZ R180, R39, UR4, -R238 ;  /* 0x0000000427b47c23 */ /* 0x000fe200080108ee */
[----:B------:R-:W-:Y:S01]  /*11ee0*/  LOP3.LUT R39, R182, 0xff00ff, RZ, 0xc0, !PT ;  /* 0x00ff00ffb6277812 */ /* 0x000fe200078ec0ff */
[----:B------:R-:W-:Y:S01]  /*11ef0*/  IMAD.WIDE.U32 R134, R133, -0x326172a9, RZ ;  /* 0xcd9e8d5785867825 */ /* 0x000fe200078e00ff */
[----:B------:R-:W-:Y:S01]  /*11f00*/  LOP3.LUT R36, R36, 0xff, RZ, 0xc0, !PT ;  /* 0x000000ff24247812 */ /* 0x000fe200078ec0ff */
[----:B------:R-:W-:Y:S02]  /*11f10*/  MUFU.EX2 R184, R41 ;  /* 0x0000002900b87308 */ /* 0x000fe40000000800 */
[----:B------:R-:W-:Y:S01]  /*11f20*/  FFMA.FTZ R185, R42, UR4, -R203 ;  /* 0x000000042ab97c23 */ /* 0x000fe200080108cb */
[--C-:B------:R-:W-:Y:S01]  /*11f30*/  HSET2.LE.AND R39, R39, R240.reuse, PT ;  /* 0x000000f027277233 */ /* 0x100fe20003803000 */
[----:B-1----:R-:W1:Y:S01]  /*11f40*/  LDSM.16.MT88.4 R44, [R204+0x4800] ;  /* 0x00480000cc2c783b */ /* 0x002e620000004200 */
[----:B------:R-:W-:Y:S01]  /*11f50*/  LOP3.LUT R133, R50, UR8, R135, 0x96, !PT ;  /* 0x0000000832857c12 */ /* 0x000fe2000f8e9687 */
[----:B------:R-:W-:Y:S01]  /*11f60*/  FFMA.FTZ R182, R43, UR4, -R203 ;  /* 0x000000042bb67c23 */ /* 0x000fe200080108cb */
[----:B------:R-:W-:Y:S03]  /*11f70*/  SHF.R.U32.HI R50, RZ, 0x18, R249 ;  /* 0x00000018ff327819 */ /* 0x000fe600000116f9 */
[----:B------:R-:W3:Y:S01]  /*11f80*/  MUFU.EX2 R174, R174 ;  /* 0x000000ae00ae7308 */ /* 0x000ee20000000800 */
[----:B------:R-:W-:Y:S01]  /*11f90*/  LOP3.LUT R43, R252, 0xff00ff, RZ, 0xc0, !PT ;  /* 0x00ff00fffc2b7812 */ /* 0x000fe200078ec0ff */
[-C--:B------:R-:W-:Y:S08]  /*11fa0*/  HMMA.16816.F32 R24, R136, R142.reuse, R24 ;  /* 0x0000008e8818723c */ /* 0x080ff00000001818 */
[----:B------:R-:W-:Y:S01]  /*11fb0*/  MUFU.EX2 R176, R176 ;  /* 0x000000b000b07308 */ /* 0x000fe20000000800 */
[----:B------:R-:W-:Y:S01]  /*11fc0*/  PRMT R50, R36, 0x5410, R50 ;  /* 0x0000541024327816 */ /* 0x000fe20000000032 */
[----:B------:R-:W-:Y:S01]  /*11fd0*/  IMAD.WIDE.U32 R250, R250, -0x2daee0ad, RZ ;  /* 0xd2511f53fafa7825 */ /* 0x000fe200078e00ff */
[----:B--2---:R-:W-:Y:S07]  /*11fe0*/  F2FP.F16.F32.PACK_AB R36, R173, R172 ;  /* 0x000000acad24723e */ /* 0x004fee00000000ff */
[----:B------:R-:W2:Y:S01]  /*11ff0*/  MUFU.EX2 R179, R179 ;  /* 0x000000b300b37308 */ /* 0x000ea20000000800 */
[--C-:B------:R-:W-:Y:S01]  /*12000*/  HSET2.LE.AND R43, R43, R240.reuse, PT ;  /* 0x000000f02b2b7233 */ /* 0x100fe20003803000 */
[----:B------:R-:W-:Y:S08]  /*12010*/  HMMA.16816.F32 R28, R148, R142, R28 ;  /* 0x0000008e941c723c */ /* 0x000ff0000000181c */
[----:B------:R-:W-:Y:S01]  /*12020*/  MUFU.EX2 R178, R178 ;  /* 0x000000b200b27308 */ /* 0x000fe20000000800 */
[----:B------:R-:W-:Y:S01]  /*12030*/  LOP3.LUT R38, R36, R38, RZ, 0xc0, !PT ;  /* 0x0000002624267212 */ /* 0x000fe200078ec0ff */
[----:B------:R-:W-:Y:S01]  /*12040*/  IMAD.WIDE.U32 R136, R245, -0x326172a9, RZ ;  /* 0xcd9e8d57f5887825 */ /* 0x000fe200078e00ff */
[--C-:B------:R-:W-:Y:S07]  /*12050*/  HSET2.LE.AND R36, R206, R240.reuse, PT ;  /* 0x000000f0ce247233 */ /* 0x100fee0003803000 */
[----:B------:R-:W4:Y:S01]  /*12060*/  MUFU.EX2 R180, R180 ;  /* 0x000000b400b47308 */ /* 0x000f220000000800 */
[----:B---3--:R-:W-:Y:S01]  /*12070*/  F2FP.F16.F32.PACK_AB R42, R175, R174 ;  /* 0x000000aeaf2a723e */ /* 0x008fe200000000ff */
[----:B------:R-:W-:Y:S01]  /*12080*/  IMAD.WIDE.U32 R206, R133, -0x2daee0ad, RZ ;  /* 0xd2511f5385ce7825 */ /* 0x000fe200078e00ff */
[----:B------:R-:W-:Y:S07]  /*12090*/  F2FP.F16.F32.PACK_AB R51, R140, R177 ;  /* 0x000000b18c33723e */ /* 0x000fee00000000ff */
[----:B------:R-:W3:Y:S01]  /*120a0*/  MUFU.EX2 R141, R141 ;  /* 0x0000008d008d7308 */ /* 0x000ee20000000800 */
[----:B--2---:R-:W-:Y:S01]  /*120b0*/  F2FP.F16.F32.PACK_AB R41, R179, R176 ;  /* 0x000000b0b329723e */ /* 0x004fe200000000ff */
[----:B------:R-:W-:Y:S01]  /*120c0*/  IMAD.WIDE.U32 R150, R243, -0x2daee0ad, RZ ;  /* 0xd2511f53f3967825 */ /* 0x000fe200078e00ff */
[----:B------:R-:W-:Y:S07]  /*120d0*/  LOP3.LUT R39, R42, R39, RZ, 0xc0, !PT ;  /* 0x000000272a277212 */ /* 0x000fee00078ec0ff */
[----:B------:R-:W-:Y:S01]  /*120e0*/  MUFU.EX2 R185, R185 ;  /* 0x000000b900b97308 */ /* 0x000fe20000000800 */
[----:B------:R-:W-:Y:S01]  /*120f0*/  LOP3.LUT R36, R41, R36, RZ, 0xc0, !PT ;  /* 0x0000002429247212 */ /* 0x000fe200078ec0ff */
[----:B------:R-:W-:Y:S01]  /*12100*/  IMAD.WIDE.U32 R138, R187, -0x326172a9, RZ ;  /* 0xcd9e8d57bb8a7825 */ /* 0x000fe200078e00ff */
[--C-:B------:R-:W-:Y:S07]  /*12110*/  HSET2.LE.AND R42, R247, R240.reuse, PT ;  /* 0x000000f0f72a7233 */ /* 0x100fee0003803000 */
[----:B------:R-:W2:Y:S01]  /*12120*/  MUFU.EX2 R182, R182 ;  /* 0x000000b600b67308 */ /* 0x000ea20000000800 */
[--C-:B------:R-:W-:Y:S01]  /*12130*/  HSET2.LE.AND R41, R50, R240.reuse, PT ;  /* 0x000000f032297233 */ /* 0x100fe20003803000 */
[----:B------:R-:W-:Y:S01]  /*12140*/  IMAD.MOV.U32 R148, RZ, RZ, R138 ;  /* 0x000000ffff947224 */ /* 0x000fe200078e008a */
[----:B----4-:R-:W-:Y:S01]  /*12150*/  F2FP.F16.F32.PACK_AB R40, R180, R178 ;  /* 0x000000b2b428723e */ /* 0x010fe200000000ff */
[----:B------:R-:W-:Y:S01]  /*12160*/  FADD.FTZ R200, R193, R200 ;  /* 0x000000c8c1c87221 */ /* 0x000fe20000010000 */
[----:B------:R-:W-:Y:S01]  /*12170*/  LOP3.LUT R42, R51, R42, RZ, 0xc0, !PT ;  /* 0x0000002a332a7212 */ /* 0x000fe200078ec0ff */
[----:B------:R-:W-:Y:S01]  /*12180*/  IMAD.MOV.U32 R167, RZ, RZ, R3 ;  /* 0x000000ffffa77224 */ /* 0x000fe200078e0003 */
[----:B------:R-:W-:Y:S01]  /*12190*/  LOP3.LUT R37, R40, R37, RZ, 0xc0, !PT ;  /* 0x0000002528257212 */ /* 0x000fe200078ec0ff */
[----:B------:R-:W-:Y:S01]  /*121a0*/  FFMA.FTZ R202, R168, R237, R202 ;  /* 0x000000eda8ca7223 */ /* 0x000fe200000100ca */
[--C-:B------:R-:W-:Y:S01]  /*121b0*/  HSET2.LE.AND R40, R49, R240.reuse, PT ;  /* 0x000000f031287233 */ /* 0x100fe20003803000 */
[----:B------:R-:W-:Y:S01]  /*121c0*/  FFMA.FTZ R199, R166, R235, R199 ;  /* 0x000000eba6c77223 */ /* 0x000fe200000100c7 */
[----:B---3--:R-:W-:Y:S01]  /*121d0*/  F2FP.F16.F32.PACK_AB R50, R181, R141 ;  /* 0x0000008db532723e */ /* 0x008fe200000000ff */
[----:B------:R-:W-:Y:S01]  /*121e0*/  FADD.FTZ R200, R192, R200 ;  /* 0x000000c8c0c87221 */ /* 0x000fe20000010000 */
[----:B------:R-:W-:Y:S01]  /*121f0*/  F2FP.F16.F32.PACK_AB R49, R184, R183 ;  /* 0x000000b7b831723e */ /* 0x000fe200000000ff */
[-C--:B-1----:R-:W-:Y:S05]  /*12200*/  HMMA.16816.F32 R4, R36, R44.reuse, R4 ;  /* 0x0000002c2404723c */ /* 0x082fea0000001804 */
[----:B--2---:R-:W-:Y:S01]  /*12210*/  F2FP.F16.F32.PACK_AB R48, R182, R185 ;  /* 0x000000b9b630723e */ /* 0x004fe200000000ff */
        /* <DEDUP_REMOVED lines=9> */
[----:B------:R-:W-:Y:S01]  /*122b0*/  LOP3.LUT R250, R250, UR20, R207, 0x96, !PT ;  /* 0x00000014fafa7c12 */ /* 0x000fe2000f8e96cf */
[----:B------:R-:W-:Y:S01]  /*122c0*/  FADD.FTZ R199, R194, R199 ;  /* 0x000000c7c2c77221 */ /* 0x000fe20000010000 */
[----:B------:R-:W-:Y:S01]  /*122d0*/  LOP3.LUT R137, R208, UR11, R137, 0x96, !PT ;  /* 0x0000000bd0897c12 */ /* 0x000fe2000f8e9689 */
[C---:B------:R-:W-:Y:S04]  /*122e0*/  HMMA.16816.F32 R8, R40.reuse, R44, R8 ;  /* 0x0000002c2808723c */ /* 0x040fe80000001808 */
[----:B------:R-:W-:Y:S01]  /*122f0*/  PRMT R45, R138, 0x7773, RZ ;  /* 0x000077738a2d7816 */ /* 0x000fe200000000ff */
[----:B------:R-:W-:Y:S01]  /*12300*/  IMAD.WIDE.U32 R132, R132, -0x326172a9, RZ ;  /* 0xcd9e8d5784847825 */ /* 0x000fe200078e00ff */
[----:B------:R-:W-:Y:S02]  /*12310*/  LOP3.LUT R244, R244, UR15, R151, 0x96, !PT ;  /* 0x0000000ff4f47c12 */ /* 0x000fe4000f8e9697 */
[----:B------:R-:W-:Y:S01]  /*12320*/  LOP3.LUT R135, R136, UR5, R139, 0x96, !PT ;  /* 0x0000000588877c12 */ /* 0x000fe2000f8e968b */
[-C--:B------:R-:W-:Y:S03]  /*12330*/  HMMA.16816.F32 R12, R40, R46.reuse, R12 ;  /* 0x0000002e280c723c */ /* 0x080fe6000000180c */
[----:B------:R-:W-:Y:S01]  /*12340*/  LOP3.LUT R142, R134, UR11, R133, 0x96, !PT ;  /* 0x0000000b868e7c12 */ /* 0x000fe2000f8e9685 */
[----:B------:R-:W-:Y:S01]  /*12350*/  IMAD.WIDE.U32 R250, R250, -0x326172a9, RZ ;  /* 0xcd9e8d57fafa7825 */ /* 0x000fe200078e00ff */
[----:B------:R-:W-:Y:S02]  /*12360*/  PRMT R133, R138, 0x7772, RZ ;  /* 0x000077728a857816 */ /* 0x000fe400000000ff */
[----:B------:R-:W-:Y:S01]  /*12370*/  LOP3.LUT R151, R229, UR19, R241, 0x96, !PT ;  /* 0x00000013e5977c12 */ /* 0x000fe2000f8e96f1 */
[----:B------:R-:W-:Y:S01]  /*12380*/  IMAD.WIDE.U32 R208, R142, -0x2daee0ad, RZ ;  /* 0xd2511f538ed07825 */ /* 0x000fe200078e00ff */
[----:B------:R-:W-:Y:S01]  /*12390*/  LOP3.LUT R134, R132, UR5, R251, 0x96, !PT ;  /* 0x0000000584867c12 */ /* 0x000fe2000f8e96fb */
[C---:B------:R-:W-:Y:S04]  /*123a0*/  HMMA.16816.F32 R16, R36.reuse, R46, R16 ;  /* 0x0000002e2410723c */ /* 0x040fe80000001810 */
[C---:B------:R-:W-:Y:S01]  /*123b0*/  PRMT R44, R250.reuse, 0x7773, RZ ;  /* 0x00007773fa2c7816 */ /* 0x040fe200000000ff */
[----:B------:R-:W-:Y:S01]  /*123c0*/  FFMA.FTZ R142, R65, UR4, -R242 ;  /* 0x00000004418e7c23 */ /* 0x000fe200080108f2 */
[----:B------:R-:W-:Y:S01]  /*123d0*/  PRMT R132, R250, 0x7772, RZ ;  /* 0x00007772fa847816 */ /* 0x000fe200000000ff */
[----:B------:R-:W-:Y:S01]  /*123e0*/  IMAD.MOV.U32 R139, RZ, RZ, R250 ;  /* 0x000000ffff8b7224 */ /* 0x000fe200078e00fa */
[----:B------:R-:W-:Y:S01]  /*123f0*/  PRMT R136, R138, 0x7771, RZ ;  /* 0x000077718a887816 */ /* 0x000fe200000000ff */
[----:B------:R-:W-:Y:S01]  /*12400*/  FADD.FTZ R163, R154, R163 ;  /* 0x000000a39aa37221 */ /* 0x000fe20000010000 */
[----:B------:R-:W-:Y:S01]  /*12410*/  PRMT R138, R250, 0x7771, RZ ;  /* 0x00007771fa8a7816 */ /* 0x000fe200000000ff */
[----:B------:R-:W-:Y:S01]  /*12420*/  IMAD.WIDE.U32 R250, R246, -0x2daee0ad, RZ ;  /* 0xd2511f53f6fa7825 */ /* 0x000fe200078e00ff */
[----:B------:R-:W-:Y:S01]  /*12430*/  PRMT R133, R133, 0x5410, R45 ;  /* 0x0000541085857816 */ /* 0x000fe2000000002d */
[----:B------:R-:W-:Y:S01]  /*12440*/  MUFU.EX2 R142, R142 ;  /* 0x0000008e008e7308 */ /* 0x000fe20000000800 */
[----:B------:R-:W-:Y:S01]  /*12450*/  PRMT R132, R132, 0x5410, R44 ;  /* 0x0000541084847816 */ /* 0x000fe2000000002c */
[----:B------:R-:W-:Y:S01]  /*12460*/  IMAD.WIDE.U32 R246, R137, -0x2daee0ad, RZ ;  /* 0xd2511f5389f67825 */ /* 0x000fe200078e00ff */
[C---:B------:R-:W-:Y:S01]  /*12470*/  PRMT R47, R150.reuse, 0x7773, RZ ;  /* 0x00007773962f7816 */ /* 0x040fe200000000ff */
[-C--:B-1----:R-:W-:Y:S03]  /*12480*/  HMMA.16816.F32 R20, R36, R48.reuse, R20 ;  /* 0x000000302414723c */ /* 0x082fe60000001814 */
[C---:B------:R-:W-:Y:S01]  /*12490*/  PRMT R46, R150.reuse, 0x7772, RZ ;  /* 0x00007772962e7816 */ /* 0x040fe200000000ff */
[----:B------:R-:W-:Y:S01]  /*124a0*/  IMAD.MOV.U32 R245, RZ, RZ, R246 ;  /* 0x000000fffff57224 */ /* 0x000fe200078e00f6 */
[----:B------:R-:W-:Y:S01]  /*124b0*/  PRMT R44, R150, 0x7771, RZ ;  /* 0x00007771962c7816 */ /* 0x000fe200000000ff */
[----:B------:R-:W-:Y:S01]  /*124c0*/  IMAD.MOV.U32 R45, RZ, RZ, R150 ;  /* 0x000000ffff2d7224 */ /* 0x000fe200078e0096 */
[----:B------:R-:W-:Y:S01]  /*124d0*/  LOP3.LUT R137, R186, UR15, R247, 0x96, !PT ;  /* 0x0000000fba897c12 */ /* 0x000fe2000f8e96f7 */
[----:B------:R-:W-:Y:S01]  /*124e0*/  IMAD.WIDE.U32 R150, R151, -0x326172a9, RZ ;  /* 0xcd9e8d5797967825 */ /* 0x000fe200078e00ff */
[C---:B------:R-:W-:Y:S01]  /*124f0*/  PRMT R249, R246.reuse, 0x7773, RZ ;  /* 0x00007773f6f97816 */ /* 0x040fe200000000ff */
[C---:B------:R-:W-:Y:S04]  /*12500*/  HMMA.16816.F32 R32, R40.reuse, R48, R32 ;  /* 0x000000302820723c */ /* 0x040fe80000001820 */
[----:B------:R-:W-:Y:S01]  /*12510*/  LOP3.LUT R186, R151, R220, RZ, 0x3c, !PT ;  /* 0x000000dc97ba7212 */ /* 0x000fe200078e3cff */
[----:B------:R-:W-:Y:S01]  /*12520*/  IMAD.MOV.U32 R243, RZ, RZ, R250 ;  /* 0x000000fffff37224 */ /* 0x000fe200078e00fa */
[----:B------:R-:W-:Y:S01]  /*12530*/  PRMT R252, R246, 0x7771, RZ ;  /* 0x00007771f6fc7816 */ /* 0x000fe200000000ff */
[----:B------:R-:W-:Y:S01]  /*12540*/  IMAD.MOV.U32 R65, RZ, RZ, R245 ;  /* 0x000000ffff417224 */ /* 0x000fe200078e00f5 */
[----:B------:R-:W-:Y:S01]  /*12550*/  LOP3.LUT R149, R150, R219, RZ, 0x3c, !PT ;  /* 0x000000db96957212 */ /* 0x000fe200078e3cff */
[----:B------:R-:W-:Y:S01]  /*12560*/  IMAD.WIDE.U32 R48, R186, -0x2daee0ad, RZ ;  /* 0xd2511f53ba307825 */ /* 0x000fe200078e00ff */
[----:B------:R-:W-:Y:S01]  /*12570*/  LOP3.LUT R248, R248, UR15, R251, 0x96, !PT ;  /* 0x0000000ff8f87c12 */ /* 0x000fe2000f8e96fb */
[-C--:B------:R-:W-:Y:S03]  /*12580*/  HMMA.16816.F32 R24, R40, R50.reuse, R24 ;  /* 0x000000322818723c */ /* 0x080fe60000001818 */
[----:B------:R-:W-:Y:S01]  /*12590*/  LOP3.LUT R49, R226, UR23, R49, 0x96, !PT ;  /* 0x00000017e2317c12 */ /* 0x000fe2000f8e9631 */
[----:B------:R-:W-:Y:S01]  /*125a0*/  IMAD.MOV.U32 R42, RZ, RZ, R206 ;  /* 0x000000ffff2a7224 */ /* 0x000fe200078e00ce */
[----:B------:R-:W-:Y:S01]  /*125b0*/  PRMT R206, R246, 0x7772, RZ ;  /* 0x00007772f6ce7816 */ /* 0x000fe200000000ff */
[----:B------:R-:W-:Y:S01]  /*125c0*/  FFMA.FTZ R245, R53, UR4, -R242 ;  /* 0x0000000435f57c23 */ /* 0x000fe200080108f2 */
[C---:B------:R-:W-:Y:S01]  /*125d0*/  PRMT R187, R250.reuse, 0x7773, RZ ;  /* 0x00007773fabb7816 */ /* 0x040fe200000000ff */
[----:B------:R-:W-:Y:S01]  /*125e0*/  IMAD.WIDE.U32 R246, R49, -0x326172a9, RZ ;  /* 0xcd9e8d5731f67825 */ /* 0x000fe200078e00ff */
[----:B------:R-:W-:Y:S01]  /*125f0*/  PRMT R143, R250, 0x7772, RZ ;  /* 0x00007772fa8f7816 */ /* 0x000fe200000000ff */
[----:B------:R-:W-:Y:S02]  /*12600*/  HMMA.16816.F32 R28, R36, R50, R28 ;  /* 0x00000032241c723c */ /* 0x000fe4000000181c */
[----:B------:R-:W-:Y:S02]  /*12610*/  MUFU.EX2 R245, R245 ;  /* 0x000000f500f57308 */ /* 0x000fe40000000800 */
[----:B------:R-:W-:Y:S01]  /*12620*/  LOP3.LUT R40, R232, UR9, R247, 0x96, !PT ;  /* 0x00000009e8287c12 */ /* 0x000fe2000f8e96f7 */
[----:B------:R-:W-:Y:S01]  /*12630*/  IMAD.MOV.U32 R43, RZ, RZ, R207 ;  /* 0x000000ffff2b7224 */ /* 0x000fe200078e00cf */
[----:B------:R-:W-:Y:S01]  /*12640*/  PRMT R241, R250, 0x7771, RZ ;  /* 0x00007771faf17816 */ /* 0x000fe200000000ff */
[----:B------:R-:W-:Y:S01]  /*12650*/  IMAD.WIDE.U32 R250, R149, -0x2daee0ad, RZ ;  /* 0xd2511f5395fa7825 */ /* 0x000fe200078e00ff */
[----:B------:R-:W-:Y:S02]  /*12660*/  LOP3.LUT R149, R42, UR15, R209, 0x96, !PT ;  /* 0x0000000f2a957c12 */ /* 0x000fe4000f8e96d1 */
[----:B------:R-:W-:Y:S01]  /*12670*/  PRMT R47, R46, 0x5410, R47 ;  /* 0x000054102e2f7816 */ /* 0x000fe2000000002f */
[----:B------:R-:W-:Y:S01]  /*12680*/  IMAD.WIDE.U32 R42, R40, -0x2daee0ad, RZ ;  /* 0xd2511f53282a7825 */ /* 0x000fe200078e00ff */
[----:B------:R-:W-:Y:S02]  /*12690*/  LOP3.LUT R48, R48, UR22, R251, 0x96, !PT ;  /* 0x0000001630307c12 */ /* 0x000fe4000f8e96fb */
[----:B------:R-:W-:Y:S01]  /*126a0*/  PRMT R46, R143, 0x5410, R187 ;  /* 0x000054108f2e7816 */ /* 0x000fe200000000bb */
[----:B------:R-:W-:Y:S01]  /*126b0*/  IMAD.MOV.U32 R247, RZ, RZ, R206 ;  /* 0x000000fffff77224 */ /* 0x000fe200078e00ce */
[----:B------:R-:W-:Y:S01]  /*126c0*/  LOP3.LUT R250, R250, UR21, R43, 0x96, !PT ;  /* 0x00000015fafa7c12 */ /* 0x000fe2000f8e962b */
[----:B------:R-:W-:Y:S01]  /*126d0*/  IMAD.WIDE.U32 R48, R48, -0x326172a9, RZ ;  /* 0xcd9e8d5730307825 */ /* 0x000fe200078e00ff */
[C---:B------:R-:W-:Y:S02]  /*126e0*/  LOP3.LUT R38, R248.reuse, 0xffff, RZ, 0xc0, !PT ;  /* 0x0000fffff8267812 */ /* 0x040fe400078ec0ff */
[----:B------:R-:W-:Y:S01]  /*126f0*/  PRMT R36, R248, 0x7632, R36 ;  /* 0x00007632f8247816 */ /* 0x000fe20000000024 */
[----:B------:R-:W-:Y:S01]  /*12700*/  IMAD.WIDE.U32 R250, R250, -0x326172a9, RZ ;  /* 0xcd9e8d57fafa7825 */ /* 0x000fe200078e00ff */
[----:B------:R-:W-:Y:S02]  /*12710*/  LOP3.LUT R40, R246, UR8, R49, 0x96, !PT ;  /* 0x00000008f6287c12 */ /* 0x000fe4000f8e9631 */
[----:B------:R-:W-:Y:S01]  /*12720*/  SHF.R.U32.HI R51, RZ, 0x18, R248 ;  /* 0x00000018ff337819 */ /* 0x000fe200000116f8 */
[----:B------:R-:W-:Y:S01]  /*12730*/  IMAD.MOV.U32 R43, RZ, RZ, R209 ;  /* 0x000000ffff2b7224 */ /* 0x000fe200078e00d1 */
[----:B------:R-:W-:Y:S01]  /*12740*/  LOP3.LUT R49, R48, UR11, R251, 0x96, !PT ;  /* 0x0000000b30317c12 */ /* 0x000fe2000f8e96fb */
[----:B------:R-:W-:Y:S01]  /*12750*/  IMAD.WIDE.U32 R206, R40, -0x2daee0ad, RZ ;  /* 0xd2511f5328ce7825 */ /* 0x000fe200078e00ff */
[----:B------:R-:W-:Y:S02]  /*12760*/  LOP3.LUT R48, R45, 0xff, RZ, 0xc0, !PT ;  /* 0x000000ff2d307812 */ /* 0x000fe400078ec0ff */
[----:B------:R-:W-:Y:S01]  /*12770*/  LOP3.LUT R45, R243, 0xff, RZ, 0xc0, !PT ;  /* 0x000000fff32d7812 */ /* 0x000fe200078ec0ff */
[----:B------:R-:W-:Y:S01]  /*12780*/  IMAD.MOV.U32 R53, RZ, RZ, R43 ;  /* 0x000000ffff357224 */ /* 0x000fe200078e002b */
[----:B------:R-:W-:Y:S01]  /*12790*/  LOP3.LUT R41, R42, UR20, R207, 0x96, !PT ;  /* 0x000000142a297c12 */ /* 0x000fe2000f8e96cf */
[----:B------:R-:W-:Y:S01]  /*127a0*/  IMAD.MOV.U32 R42, RZ, RZ, R208 ;  /* 0x000000ffff2a7224 */ /* 0x000fe200078e00d0 */
[----:B------:R-:W-:Y:S01]  /*127b0*/  PRMT R45, R45, 0x5410, R241 ;  /* 0x000054102d2d7816 */ /* 0x000fe200000000f1 */
[----:B------:R1:W5:Y:S01]  /*127c0*/  LDL.LU.64 R208, [R1+0x10] ;  /* 0x0000100001d07983 */ /* 0x0003620000300a00 */
[----:B------:R-:W-:Y:S01]  /*127d0*/  LOP3.LUT R40, R244, 0xffff, RZ, 0xc0, !PT ;  /* 0x0000fffff4287812 */ /* 0x000fe200078ec0ff */
[----:B------:R2:W-:Y:S01]  /*127e0*/  MUFU.EX2 R241, R52 ;  /* 0x0000003400f17308 */ /* 0x0005e20000000800 */
[----:B------:R-:W-:Y:S01]  /*127f0*/  PRMT R48, R48, 0x5410, R44 ;  /* 0x0000541030307816 */ /* 0x000fe2000000002c */
[----:B------:R-:W-:Y:S01]  /*12800*/  FFMA.FTZ R186, R64, UR4, -R242 ;  /* 0x0000000440ba7c23 */ /* 0x000fe200080108f2 */
[----:B------:R-:W-:Y:S01]  /*12810*/  SHF.R.U32.HI R40, RZ, 0x8, R40 ;  /* 0x00000008ff287819 */ /* 0x000fe20000011628 */
[----:B------:R-:W-:Y:S01]  /*12820*/  IMAD.MOV.U32 R64, RZ, RZ, R41 ;  /* 0x000000ffff407224 */ /* 0x000fe200078e0029 */
[C---:B------:R-:W-:Y:S01]  /*12830*/  LOP3.LUT R41, R244.reuse, 0xff, RZ, 0xc0, !PT ;  /* 0x000000fff4297812 */ /* 0x040fe200078ec0ff */
[----:B------:R-:W-:Y:S01]  /*12840*/  FFMA.FTZ R143, R67, UR4, -R238 ;  /* 0x00000004438f7c23 */ /* 0x000fe200080108ee */
[----:B------:R-:W-:Y:S01]  /*12850*/  PRMT R39, R244, 0x7632, R39 ;  /* 0x00007632f4277816 */ /* 0x000fe20000000027 */
[----:B------:R-:W-:Y:S01]  /*12860*/  IMAD.MOV.U32 R67, RZ, RZ, R249 ;  /* 0x000000ffff437224 */ /* 0x000fe200078e00f9 */
[----:B------:R-:W-:Y:S01]  /*12870*/  PRMT R44, R41, 0x5410, R40 ;  /* 0x00005410292c7816 */ /* 0x000fe20000000028 */
[----:B------:R-:W-:Y:S01]  /*12880*/  FFMA.FTZ R249, R54, UR4, -R238 ;  /* 0x0000000436f97c23 */ /* 0x000fe200080108ee */
[----:B------:R-:W-:Y:S01]  /*12890*/  SHF.R.U32.HI R37, RZ, 0x18, R244 ;  /* 0x00000018ff257819 */ /* 0x000fe200000116f4 */
[----:B------:R-:W-:Y:S01]  /*128a0*/  IMAD.MOV.U32 R54, RZ, RZ, R49 ;  /* 0x000000ffff367224 */ /* 0x000fe200078e0031 */
[----:B------:R-:W-:Y:S01]  /*128b0*/  LOP3.LUT R49, R248, 0xff, RZ, 0xc0, !PT ;  /* 0x000000fff8317812 */ /* 0x000fe200078ec0ff */
[----:B--2---:R-:W-:Y:S01]  /*128c0*/  IMAD.MOV.U32 R52, RZ, RZ, R42 ;  /* 0x000000ffff347224 */ /* 0x004fe200078e002a */
[----:B------:R-:W-:Y:S01]  /*128d0*/  SHF.R.U32.HI R38, RZ, 0x8, R38 ;  /* 0x00000008ff267819 */ /* 0x000fe20000011626 */
[----:B------:R-:W2:Y:S01]  /*128e0*/  LDSM.16.MT88.4 R40, [R204+0x4c00] ;  /* 0x004c0000cc28783b */ /* 0x000ea20000004200 */
[----:B------:R-:W-:Y:S01]  /*128f0*/  LOP3.LUT R39, R39, 0xff, RZ, 0xc0, !PT ;  /* 0x000000ff27277812 */ /* 0x000fe200078ec0ff */
[----:B------:R-:W-:Y:S01]  /*12900*/  MUFU.EX2 R248, R60 ;  /* 0x0000003c00f87308 */ /* 0x000fe20000000800 */
[----:B------:R-:W-:Y:S01]  /*12910*/  LOP3.LUT R36, R36, 0xff, RZ, 0xc0, !PT ;  /* 0x000000ff24247812 */ /* 0x000fe200078ec0ff */
[----:B------:R-:W-:Y:S01]  /*12920*/  FFMA.FTZ R187, R66, UR4, -R238 ;  /* 0x0000000442bb7c23 */ /* 0x000fe200080108ee */
[----:B------:R-:W-:Y:S01]  /*12930*/  PRMT R49, R49, 0x5410, R38 ;  /* 0x0000541031317816 */ /* 0x000fe20000000026 */
[----:B------:R-:W-:Y:S01]  /*12940*/  IMAD.MOV.U32 R66, RZ, RZ, R247 ;  /* 0x000000ffff427224 */ /* 0x000fe200078e00f7 */
[----:B------:R-:W-:Y:S05]  /*12950*/  PRMT R37, R39, 0x5410, R37 ;  /* 0x0000541027257816 */ /* 0x000fea0000000025 */
[----:B------:R-:W3:Y:S01]  /*12960*/  MUFU.EX2 R186, R186 ;  /* 0x000000ba00ba7308 */ /* 0x000ee20000000800 */
[----:B------:R-:W-:Y:S01]  /*12970*/  PRMT R51, R36, 0x5410, R51 ;  /* 0x0000541024337816 */ /* 0x000fe20000000033 */
[----:B------:R-:W-:Y:S01]  /*12980*/  FFMA.FTZ R247, R55, UR4, -R238 ;  /* 0x0000000437f77c23 */ /* 0x000fe200080108ee */
[--C-:B------:R-:W-:Y:S01]  /*12990*/  HSET2.LE.AND R38, R48, R240.reuse, PT ;  /* 0x000000f030267233 */ /* 0x100fe20003803000 */
[----:B------:R-:W-:Y:S01]  /*129a0*/  FFMA.FTZ R243, R61, UR4, -R239 ;  /* 0x000000043df37c23 */ /* 0x000fe200080108ef */
[----:B------:R-:W-:Y:S05]  /*129b0*/  LOP3.LUT R39, R47, 0xff00ff, RZ, 0xc0, !PT ;  /* 0x00ff00ff2f277812 */ /* 0x000fea00078ec0ff */
[----:B------:R-:W-:Y:S01]  /*129c0*/  MUFU.EX2 R187, R187 ;  /* 0x000000bb00bb7308 */ /* 0x000fe20000000800 */
[----:B------:R-:W-:Y:S01]  /*129d0*/  LOP3.LUT R50, R46, 0xff00ff, RZ, 0xc0, !PT ;  /* 0x00ff00ff2e327812 */ /* 0x000fe200078ec0ff */
[--C-:B------:R-:W-:Y:S01]  /*129e0*/  FFMA.FTZ R244, R62, UR4, -R203.reuse ;  /* 0x000000043ef47c23 */ /* 0x100fe200080108cb */
[--C-:B------:R-:W-:Y:S07]  /*129f0*/  HSET2.LE.AND R46, R45, R240.reuse, PT ;  /* 0x000000f02d2e7233 */ /* 0x100fee0003803000 */
[----:B------:R-:W4:Y:S01]  /*12a00*/  MUFU.EX2 R143, R143 ;  /* 0x0000008f008f7308 */ /* 0x000f220000000800 */
[--C-:B------:R-:W-:Y:S01]  /*12a10*/  HSET2.LE.AND R39, R39, R240.reuse, PT ;  /* 0x000000f027277233 */ /* 0x100fe20003803000 */
[----:B------:R-:W-:Y:S01]  /*12a20*/  FFMA.FTZ R246, R63, UR4, -R203 ;  /* 0x000000043ff67c23 */ /* 0x000fe200080108cb */
[--C-:B------:R-:W-:Y:S07]  /*12a30*/  HSET2.LE.AND R37, R37, R240.reuse, PT ;  /* 0x000000f025257233 */ /* 0x100fee0003803000 */
[----:B------:R-:W-:Y:S01]  /*12a40*/  MUFU.EX2 R249, R249 ;  /* 0x000000f900f97308 */ /* 0x000fe20000000800 */
[----:B---3--:R-:W-:Y:S01]  /*12a50*/  F2FP.F16.F32.PACK_AB R36, R142, R186 ;  /* 0x000000ba8e24723e */ /* 0x008fe200000000ff */
[----:B------:R-:W-:Y:S01]  /*12a60*/  IMAD.MOV.U32 R62, RZ, RZ, R250 ;  /* 0x000000ffff3e7224 */ /* 0x000fe200078e00fa */
[----:B------:R-:W-:Y:S07]  /*12a70*/  F2FP.F16.F32.PACK_AB R47, R245, R241 ;  /* 0x000000f1f52f723e */ /* 0x000fee00000000ff */
[----:B------:R-:W3:Y:S01]  /*12a80*/  MUFU.EX2 R247, R247 ;  /* 0x000000f700f77308 */ /* 0x000ee20000000800 */
[----:B------:R-:W-:Y:S01]  /*12a90*/  LOP3.LUT R38, R36, R38, RZ, 0xc0, !PT ;  /* 0x0000002624267212 */ /* 0x000fe200078ec0ff */
[----:B------:R-:W-:Y:S01]  /*12aa0*/  IMAD.MOV.U32 R63, RZ, RZ, R251 ;  /* 0x000000ffff3f7224 */ /* 0x000fe200078e00fb */
[--C-:B------:R-:W-:Y:S01]  /*12ab0*/  HSET2.LE.AND R36, R44, R240.reuse, PT ;  /* 0x000000f02c247233 */ /* 0x100fe20003803000 */
[----:B------:R-:W-:Y:S01]  /*12ac0*/  IMAD.MOV.U32 R60, RZ, RZ, R252 ;  /* 0x000000ffff3c7224 */ /* 0x000fe200078e00fc */
[----:B------:R-:W-:Y:S01]  /*12ad0*/  LOP3.LUT R148, R148, 0xff, RZ, 0xc0, !PT ;  /* 0x000000ff94947812 */ /* 0x000fe200078ec0ff */
[--C-:B------:R-:W-:Y:S01]  /*12ae0*/  FFMA.FTZ R252, R56, UR4, -R239.reuse ;  /* 0x0000000438fc7c23 */ /* 0x100fe200080108ef */
[----:B----4-:R-:W-:Y:S01]  /*12af0*/  F2FP.F16.F32.PACK_AB R48, R143, R187 ;  /* 0x000000bb8f30723e */ /* 0x010fe200000000ff */
[----:B------:R-:W-:Y:S01]  /*12b00*/  FFMA.FTZ R250, R57, UR4, -R239 ;  /* 0x0000000439fa7c23 */ /* 0x000fe200080108ef */
[----:B------:R-:W-:Y:S01]  /*12b10*/  LOP3.LUT R36, R47, R36, RZ, 0xc0, !PT ;  /* 0x000000242f247212 */ /* 0x000fe200078ec0ff */
[----:B------:R-:W-:Y:S01]  /*12b20*/  FFMA.FTZ R251, R59, UR4, -R203 ;  /* 0x000000043bfb7c23 */ /* 0x000fe200080108cb */
[----:B------:R-:W-:Y:S01]  /*12b30*/  LOP3.LUT R39, R48, R39, RZ, 0xc0, !PT ;  /* 0x0000002730277212 */ /* 0x000fe200078ec0ff */
[----:B------:R-:W4:Y:S01]  /*12b40*/  MUFU.EX2 R243, R243 ;  /* 0x000000f300f37308 */ /* 0x000f220000000800 */
[--C-:B------:R-:W-:Y:S01]  /*12b50*/  HSET2.LE.AND R47, R50, R240.reuse, PT ;  /* 0x000000f0322f7233 */ /* 0x100fe20003803000 */
[----:B------:R-:W-:Y:S01]  /*12b60*/  IMAD.MOV.U32 R56, RZ, RZ, R62 ;  /* 0x000000ffff387224 */ /* 0x000fe200078e003e */
[----:B---3--:R-:W-:Y:S07]  /*12b70*/  F2FP.F16.F32.PACK_AB R45, R247, R249 ;  /* 0x000000f9f72d723e */ /* 0x008fee00000000ff */
[----:B------:R-:W-:Y:S01]  /*12b80*/  MUFU.EX2 R252, R252 ;  /* 0x000000fc00fc7308 */ /* 0x000fe20000000800 */
[----:B------:R-:W-:Y:S01]  /*12b90*/  LOP3.LUT R150, R150, R217, RZ, 0x3c, !PT ;  /* 0x000000d996967212 */ /* 0x000fe200078e3cff */
[----:B------:R-:W-:Y:S01]  /*12ba0*/  IMAD.MOV.U32 R57, RZ, RZ, R63 ;  /* 0x000000ffff397224 */ /* 0x000fe200078e003f */
[----:B------:R-:W-:Y:S07]  /*12bb0*/  LOP3.LUT R37, R45, R37, RZ, 0xc0, !PT ;  /* 0x000000252d257212 */ /* 0x000fee00078ec0ff */
[----:B------:R-:W3:Y:S01]  /*12bc0*/  MUFU.EX2 R250, R250 ;  /* 0x000000fa00fa7308 */ /* 0x000ee20000000800 */
[--C-:B------:R-:W-:Y:S01]  /*12bd0*/  HSET2.LE.AND R45, R51, R240.reuse, PT ;  /* 0x000000f0332d7233 */ /* 0x100fe20003803000 */
[----:B------:R-:W-:Y:S01]  /*12be0*/  IMAD.MOV.U32 R51, RZ, RZ, R57 ;  /* 0x000000ffff337224 */ /* 0x000fe200078e0039 */
[----:B------:R-:W-:Y:S07]  /*12bf0*/  LOP3.LUT R133, R133, 0xff00ff, RZ, 0xc0, !PT ;  /* 0x00ff00ff85857812 */ /* 0x000fee00078ec0ff */
[----:B------:R1:W-:Y:S01]  /*12c00*/  MUFU.EX2 R55, R58 ;  /* 0x0000003a00377308 */ /* 0x0003e20000000800 */
[----:B------:R-:W-:Y:S01]  /*12c10*/  IMAD.MOV.U32 R59, RZ, RZ, R54 ;  /* 0x000000ffff3b7224 */ /* 0x000fe200078e0036 */
[----:B----4-:R-:W-:Y:S01]  /*12c20*/  F2FP.F16.F32.PACK_AB R44, R243, R248 ;  /* 0x000000f8f32c723e */ /* 0x010fe200000000ff */
[-C--:B--2---:R-:W-:Y:S07]  /*12c30*/  HMMA.16816.F32 R4, R36, R40.reuse, R4 ;  /* 0x000000282404723c */ /* 0x084fee0000001804 */
[----:B------:R-:W2:Y:S01]  /*12c40*/  MUFU.EX2 R251, R251 ;  /* 0x000000fb00fb7308 */ /* 0x000ea20000000800 */
[----:B------:R-:W-:Y:S01]  /*12c50*/  LOP3.LUT R46, R44, R46, RZ, 0xc0, !PT ;  /* 0x0000002e2c2e7212 */ /* 0x000fe200078ec0ff */
[----:B------:R-:W-:Y:S01]  /*12c60*/  IMAD.MOV.U32 R62, RZ, RZ, R52 ;  /* 0x000000ffff3e7224 */ /* 0x000fe200078e0034 */
[--C-:B------:R-:W-:Y:S07]  /*12c70*/  HSET2.LE.AND R44, R49, R240.reuse, PT ;  /* 0x000000f0312c7233 */ /* 0x100fee0003803000 */
[----:B------:R-:W-:Y:S01]  /*12c80*/  MUFU.EX2 R244, R244 ;  /* 0x000000f400f47308 */ /* 0x000fe20000000800 */
[----:B---3--:R-:W-:Y:S01]  /*12c90*/  F2FP.F16.F32.PACK_AB R49, R250, R252 ;  /* 0x000000fcfa31723e */ /* 0x008fe200000000ff */
[----:B------:R-:W-:Y:S01]  /*12ca0*/  IMAD.MOV.U32 R63, RZ, RZ, R53 ;  /* 0x000000ffff3f7224 */ /* 0x000fe200078e0035 */
[----:B------:R-:W-:Y:S07]  /*12cb0*/  PRMT R61, R62, 0x7772, RZ ;  /* 0x000077723e3d7816 */ /* 0x000fee00000000ff */
[----:B------:R-:W3:Y:S01]  /*12cc0*/  MUFU.EX2 R246, R246 ;  /* 0x000000f600f67308 */ /* 0x000ee20000000800 */
[----:B------:R-:W-:Y:S01]  /*12cd0*/  LOP3.LUT R44, R49, R44, RZ, 0xc0, !PT ;  /* 0x0000002c312c7212 */ /* 0x000fe200078ec0ff */
[----:B-1----:R-:W-:Y:S04]  /*12ce0*/  IMAD.WIDE.U32 R58, R59, -0x2daee0ad, RZ ;  /* 0xd2511f533b3a7825 */ /* 0x002fe800078e00ff */
[----:B------:R-:W-:Y:S01]  /*12cf0*/  FADD.FTZ R202, R188, R202 ;  /* 0x000000cabcca7221 */ /* 0x000fe20000010000 */
[----:B--2---:R-:W-:Y:S01]  /*12d00*/  F2FP.F16.F32.PACK_AB R48, R251, R55 ;  /* 0x00000037fb30723e */ /* 0x004fe200000000ff */
[----:B------:R-:W-:Y:S01]  /*12d10*/  IMAD.MOV.U32 R54, RZ, RZ, R67 ;  /* 0x000000ffff367224 */ /* 0x000fe200078e0043 */
[----:B------:R-:W-:Y:S01]  /*12d20*/  PRMT R67, R62, 0x7771, RZ ;  /* 0x000077713e437816 */ /* 0x000fe200000000ff */
[----:B------:R-:W-:Y:S01]  /*12d30*/  IMAD.MOV.U32 R53, RZ, RZ, R64 ;  /* 0x000000ffff357224 */ /* 0x000fe200078e0040 */
[----:B------:R-:W-:Y:S01]  /*12d40*/  LOP3.LUT R45, R48, R45, RZ, 0xc0, !PT ;  /* 0x0000002d302d7212 */ /* 0x000fe200078ec0ff */
[----:B------:R-:W-:Y:S02]  /*12d50*/  IMAD.MOV.U32 R64, RZ, RZ, R62 ;  /* 0x000000ffff407224 */ /* 0x000fe400078e003e */
[----:B------:R-:W-:Y:S01]  /*12d60*/  FADD.FTZ R201, R169, R201 ;  /* 0x000000c9a9c97221 */ /* 0x000fe20000010000 */
[----:B------:R-:W-:Y:S04]  /*12d70*/  IMAD.WIDE.U32 R52, R53, -0x326172a9, RZ ;  /* 0xcd9e8d5735347825 */ /* 0x000fe800078e00ff */
[----:B------:R-:W-:Y:S01]  /*12d80*/  FADD.FTZ R199, R189, R199 ;  /* 0x000000c7bdc77221 */ /* 0x000fe20000010000 */
[----:B---3--:R-:W-:Y:S01]  /*12d90*/  F2FP.F16.F32.PACK_AB R50, R246, R244 ;  /* 0x000000f4f632723e */ /* 0x008fe200000000ff */
[----:B------:R-:W-:Y:S01]  /*12da0*/  IMAD.MOV.U32 R168, RZ, RZ, R2 ;  /* 0x000000ffffa87224 */ /* 0x000fe200078e0002 */
[----:B------:R-:W-:Y:S01]  /*12db0*/  PRMT R63, R52, 0x7771, RZ ;  /* 0x00007771343f7816 */ /* 0x000fe200000000ff */
[----:B------:R-:W-:Y:S01]  /*12dc0*/  FADD.FTZ R163, R160, R163 ;  /* 0x000000a3a0a37221 */ /* 0x000fe20000010000 */
[----:B------:R-:W-:Y:S01]  /*12dd0*/  LOP3.LUT R47, R50, R47, RZ, 0xc0, !PT ;  /* 0x0000002f322f7212 */ /* 0x000fe200078ec0ff */
[----:B------:R-:W-:Y:S01]  /*12de0*/  IMAD.MOV.U32 R50, RZ, RZ, R56 ;  /* 0x000000ffff327224 */ /* 0x000fe200078e0038 */
[----:B------:R-:W-:Y:S01]  /*12df0*/  PRMT R56, R62, 0x7773, RZ ;  /* 0x000077733e387816 */ /* 0x000fe200000000ff */
[----:B------:R-:W-:Y:S01]  /*12e00*/  IMAD.MOV.U32 R62, RZ, RZ, R54 ;  /* 0x000000ffff3e7224 */ /* 0x000fe200078e0036 */
[----:B------:R-:W-:Y:S01]  /*12e10*/  LOP3.LUT R54, R139, 0xff, RZ, 0xc0, !PT ;  /* 0x000000ff8b367812 */ /* 0x000fe200078ec0ff */
[----:B------:R-:W-:Y:S01]  /*12e20*/  IMAD.MOV.U32 R139, RZ, RZ, R55 ;  /* 0x000000ffff8b7224 */ /* 0x000fe200078e0037 */
[----:B------:R-:W-:Y:S01]  /*12e30*/  LOP3.LUT R55, R135, 0xffff, RZ, 0xc0, !PT ;  /* 0x0000ffff87377812 */ /* 0x000fe200078ec0ff */
[C---:B------:R-:W-:Y:S04]  /*12e40*/  HMMA.16816.F32 R8, R44.reuse, R40, R8 ;  /* 0x000000282c08723c */ /* 0x040fe80000001808 */
[----:B------:R-:W-:Y:S01]  /*12e50*/  SHF.R.U32.HI R55, RZ, 0x8, R55 ;  /* 0x00000008ff377819 */ /* 0x000fe20000011637 */
[----:B------:R-:W-:Y:S01]  /*12e60*/  IMAD.MOV.U32 R40, RZ, RZ, R50 ;  /* 0x000000ffff287224 */ /* 0x000fe200078e0032 */
[--C-:B------:R-:W-:Y:S01]  /*12e70*/  PRMT R61, R61, 0x5410, R56.reuse ;  /* 0x000054103d3d7816 */ /* 0x100fe20000000038 */
[----:B------:R-:W-:Y:S01]  /*12e80*/  IMAD.MOV.U32 R41, RZ, RZ, R51 ;  /* 0x000000ffff297224 */ /* 0x000fe200078e0033 */
[----:B------:R-:W-:Y:S01]  /*12e90*/  PRMT R56, R134, 0x7632, R56 ;  /* 0x0000763286387816 */ /* 0x000fe20000000038 */
[----:B------:R-:W1:Y:S01]  /*12ea0*/  LDSM.16.MT88.4 R48, [R170+0x4c00] ;  /* 0x004c0000aa30783b */ /* 0x000e620000004200 */
[----:B------:R-:W-:Y:S01]  /*12eb0*/  LOP3.LUT R57, R40, UR5, R53, 0x96, !PT ;  /* 0x0000000528397c12 */ /* 0x000fe2000f8e9635 */
[----:B------:R-:W-:Y:S01]  /*12ec0*/  IMAD.MOV.U32 R41, RZ, RZ, R52 ;  /* 0x000000ffff297224 */ /* 0x000fe200078e0034 */
[C---:B------:R-:W-:Y:S01]  /*12ed0*/  PRMT R53, R52.reuse, 0x7773, RZ ;  /* 0x0000777334357816 */ /* 0x040fe200000000ff */
[-C--:B------:R-:W-:Y:S03]  /*12ee0*/  HMMA.16816.F32 R12, R44, R42.reuse, R12 ;  /* 0x0000002a2c0c723c */ /* 0x080fe6000000180c */
[----:B------:R-:W-:Y:S01]  /*12ef0*/  LOP3.LUT R41, R41, 0xff, RZ, 0xc0, !PT ;  /* 0x000000ff29297812 */ /* 0x000fe200078ec0ff */
[----:B------:R-:W-:Y:S01]  /*12f00*/  IMAD.MOV.U32 R166, RZ, RZ, R164 ;  /* 0x000000ffffa67224 */ /* 0x000fe200078e00a4 */
[----:B------:R-:W-:Y:S01]  /*12f10*/  PRMT R52, R52, 0x7772, RZ ;  /* 0x0000777234347816 */ /* 0x000fe200000000ff */
[----:B------:R-:W-:Y:S01]  /*12f20*/  FADD.FTZ R202, R145, R202 ;  /* 0x000000ca91ca7221 */ /* 0x000fe20000010000 */
[----:B------:R-:W-:Y:S01]  /*12f30*/  PRMT R63, R41, 0x5410, R63 ;  /* 0x00005410293f7816 */ /* 0x000fe2000000003f */
[C---:B------:R-:W-:Y:S04]  /*12f40*/  HMMA.16816.F32 R16, R36.reuse, R42, R16 ;  /* 0x0000002a2410723c */ /* 0x040fe80000001810 */
[C---:B------:R-:W-:Y:S01]  /*12f50*/  LOP3.LUT R41, R135.reuse, 0xff, RZ, 0xc0, !PT ;  /* 0x000000ff87297812 */ /* 0x040fe200078ec0ff */
[----:B------:R-:W-:Y:S01]  /*12f60*/  IMAD.MOV.U32 R43, RZ, RZ, R58 ;  /* 0x000000ffff2b7224 */ /* 0x000fe200078e003a */
[----:B------:R-:W-:Y:S01]  /*12f70*/  PRMT R52, R52, 0x5410, R53 ;  /* 0x0000541034347816 */ /* 0x000fe20000000035 */
[----:B------:R-:W-:Y:S01]  /*12f80*/  FADD.FTZ R201, R146, R201 ;  /* 0x000000c992c97221 */ /* 0x000fe20000010000 */
[----:B------:R-:W-:Y:S01]  /*12f90*/  PRMT R53, R135, 0x7632, R53 ;  /* 0x0000763287357816 */ /* 0x000fe20000000035 */
[----:B------:R-:W-:Y:S01]  /*12fa0*/  FADD.FTZ R161, R161, R199 ;  /* 0x000000c7a1a17221 */ /* 0x000fe20000010000 */
[----:B------:R-:W-:Y:S01]  /*12fb0*/  PRMT R55, R41, 0x5410, R55 ;  /* 0x0000541029377816 */ /* 0x000fe20000000037 */
[----:B------:R-:W-:Y:S01]  /*12fc0*/  FADD.FTZ R163, R162, R163 ;  /* 0x000000a3a2a37221 */ /* 0x000fe20000010000 */
[----:B------:R-:W-:Y:S01]  /*12fd0*/  LOP3.LUT R41, R206, UR15, R59, 0x96, !PT ;  /* 0x0000000fce297c12 */ /* 0x000fe2000f8e963b */
[----:B------:R-:W-:Y:S01]  /*12fe0*/  FADD.FTZ R144, R144, R202 ;  /* 0x000000ca90907221 */ /* 0x000fe20000010000 */
[----:B------:R-:W-:Y:S01]  /*12ff0*/  PRMT R40, R148, 0x5410, R136 ;  /* 0x0000541094287816 */ /* 0x000fe20000000088 */
[----:B------:R3:W5:Y:S01]  /*13000*/  LDL.LU.64 R206, [R1+0x8] ;  /* 0x0000080001ce7983 */ /* 0x0007620000300a00 */
[----:B------:R-:W-:Y:S01]  /*13010*/  SHF.R.U32.HI R59, RZ, 0x18, R135 ;  /* 0x00000018ff3b7819 */ /* 0x000fe20000011687 */
[----:B------:R-:W-:Y:S01]  /*13020*/  IMAD.MOV.U32 R148, RZ, RZ, R60 ;  /* 0x000000ffff947224 */ /* 0x000fe200078e003c */
[----:B------:R-:W-:Y:S01]  /*13030*/  LOP3.LUT R53, R53, 0xff, RZ, 0xc0, !PT ;  /* 0x000000ff35357812 */ /* 0x000fe200078ec0ff */
[----:B------:R-:W-:Y:S01]  /*13040*/  FADD.FTZ R152, R152, R201 ;  /* 0x000000c998987221 */ /* 0x000fe20000010000 */
[C---:B------:R-:W-:Y:S01]  /*13050*/  PRMT R60, R58.reuse, 0x7773, RZ ;  /* 0x000077733a3c7816 */ /* 0x040fe200000000ff */
[----:B------:R-:W-:Y:S01]  /*13060*/  FADD.FTZ R161, R147, R161 ;  /* 0x000000a193a17221 */ /* 0x000fe20000010000 */
[C---:B------:R-:W-:Y:S01]  /*13070*/  PRMT R42, R58.reuse, 0x7771, RZ ;  /* 0x000077713a2a7816 */ /* 0x040fe200000000ff */
[----:B------:R-:W-:Y:S01]  /*13080*/  FADD.FTZ R163, R185, R163 ;  /* 0x000000a3b9a37221 */ /* 0x000fe20000010000 */
[----:B------:R-:W-:Y:S01]  /*13090*/  PRMT R135, R58, 0x7772, RZ ;  /* 0x000077723a877816 */ /* 0x000fe200000000ff */
[----:B------:R-:W-:Y:S01]  /*130a0*/  FADD.FTZ R144, R157, R144 ;  /* 0x000000909d907221 */ /* 0x000fe20000010000 */
[----:B------:R-:W-:Y:S01]  /*130b0*/  LOP3.LUT R58, R134, 0xffff, RZ, 0xc0, !PT ;  /* 0x0000ffff863a7812 */ /* 0x000fe200078ec0ff */
[----:B------:R-:W-:Y:S01]  /*130c0*/  FADD.FTZ R152, R159, R152 ;  /* 0x000000989f987221 */ /* 0x000fe20000010000 */
[----:B------:R-:W-:Y:S01]  /*130d0*/  PRMT R59, R53, 0x5410, R59 ;  /* 0x00005410353b7816 */ /* 0x000fe2000000003b */
[-C--:B-1----:R-:W-:Y:S03]  /*130e0*/  HMMA.16816.F32 R20, R36, R48.reuse, R20 ;  /* 0x000000302414723c */ /* 0x082fe60000001814 */
[----:B------:R-:W-:Y:S01]  /*130f0*/  PRMT R53, R66, 0x5410, R62 ;  /* 0x0000541042357816 */ /* 0x000fe2000000003e */
[----:B------:R-:W-:Y:S01]  /*13100*/  IMAD.MOV.U32 R66, RZ, RZ, R65 ;  /* 0x000000ffff427224 */ /* 0x000fe200078e0041 */
[----:B------:R-:W-:Y:S01]  /*13110*/  LOP3.LUT R62, R134, 0xff, RZ, 0xc0, !PT ;  /* 0x000000ff863e7812 */ /* 0x000fe200078ec0ff */
[----:B------:R-:W-:Y:S01]  /*13120*/  FADD.FTZ R161, R155, R161 ;  /* 0x000000a19ba17221 */ /* 0x000fe20000010000 */
[----:B------:R-:W-:Y:S01]  /*13130*/  SHF.R.U32.HI R65, RZ, 0x8, R58 ;  /* 0x00000008ff417819 */ /* 0x000fe2000001163a */
[C---:B------:R-:W-:Y:S04]  /*13140*/  HMMA.16816.F32 R32, R44.reuse, R48, R32 ;  /* 0x000000302c20723c */ /* 0x040fe80000001820 */
[----:B------:R-:W-:Y:S01]  /*13150*/  LOP3.LUT R58, R151, R218, RZ, 0x3c, !PT ;  /* 0x000000da973a7212 */ /* 0x000fe200078e3cff */
[----:B------:R-:W-:Y:S01]  /*13160*/  IMAD.WIDE.U32 R150, R150, -0x2daee0ad, RZ ;  /* 0xd2511f5396967825 */ /* 0x000fe200078e00ff */
[----:B------:R-:W-:Y:S02]  /*13170*/  PRMT R135, R135, 0x5410, R60 ;  /* 0x0000541087877816 */ /* 0x000fe4000000003c */
[----:B------:R-:W-:Y:S01]  /*13180*/  PRMT R60, R62, 0x5410, R65 ;  /* 0x000054103e3c7816 */ /* 0x000fe20000000041 */
[-C--:B------:R-:W-:Y:S03]  /*13190*/  HMMA.16816.F32 R24, R44, R50.reuse, R24 ;  /* 0x000000322c18723c */ /* 0x080fe60000001818 */
[----:B------:R-:W-:Y:S01]  /*131a0*/  PRMT R54, R54, 0x5410, R138 ;  /* 0x0000541036367816 */ /* 0x000fe2000000008a */
[----:B------:R-:W-:Y:S01]  /*131b0*/  IMAD.MOV.U32 R65, RZ, RZ, R139 ;  /* 0x000000ffff417224 */ /* 0x000fe200078e008b */
[----:B------:R-:W-:Y:S01]  /*131c0*/  SHF.R.U32.HI R134, RZ, 0x18, R134 ;  /* 0x00000018ff867819 */ /* 0x000fe20000011686 */
[----:B------:R-:W-:Y:S01]  /*131d0*/  IMAD.WIDE.U32 R138, R58, -0x2daee0ad, RZ ;  /* 0xd2511f533a8a7825 */ /* 0x000fe200078e00ff */
[----:B------:R-:W-:Y:S01]  /*131e0*/  LOP3.LUT R56, R56, 0xff, RZ, 0xc0, !PT ;  /* 0x000000ff38387812 */ /* 0x000fe200078ec0ff */
[----:B------:R-:W-:Y:S01]  /*131f0*/  HMMA.16816.F32 R28, R36, R50, R28 ;  /* 0x00000032241c723c */ /* 0x000fe2000000181c */
[----:B------:R-:W-:Y:S03]  /*13200*/  LDSM.16.MT88.4 R36, [R170+0x5000] ;  /* 0x00500000aa24783b */ /* 0x000fe60000004200 */
[----:B------:R-:W-:Y:S01]  /*13210*/  PRMT R136, R56, 0x5410, R134 ;  /* 0x0000541038887816 */ /* 0x000fe20000000086 */
[----:B------:R-:W-:Y:S01]  /*13220*/  FFMA.FTZ R50, R91, UR4, -R203 ;  /* 0x000000045b327c23 */ /* 0x000fe200080108cb */
[----:B------:R-:W-:Y:S01]  /*13230*/  LOP3.LUT R56, R222, UR23, R139, 0x96, !PT ;  /* 0x00000017de387c12 */ /* 0x000fe2000f8e968b */
[----:B------:R-:W-:Y:S01]  /*13240*/  MUFU.EX2 R91, R90 ;  /* 0x0000005a005b7308 */ /* 0x000fe20000000800 */
[C---:B------:R-:W-:Y:S01]  /*13250*/  LOP3.LUT R48, R57.reuse, 0xffff, RZ, 0xc0, !PT ;  /* 0x0000ffff39307812 */ /* 0x040fe200078ec0ff */
[----:B------:R-:W-:Y:S01]  /*13260*/  IMAD.MOV.U32 R134, RZ, RZ, R65 ;  /* 0x000000ffff867224 */ /* 0x000fe200078e0041 */
[----:B------:R-:W-:Y:S01]  /*13270*/  LOP3.LUT R49, R138, UR22, R151, 0x96, !PT ;  /* 0x000000168a317c12 */ /* 0x000fe2000f8e9697 */
[----:B------:R-:W-:Y:S01]  /*13280*/  IMAD.WIDE.U32 R138, R56, -0x326172a9, RZ ;  /* 0xcd9e8d57388a7825 */ /* 0x000fe200078e00ff */
[C---:B------:R-:W-:Y:S02]  /*13290*/  LOP3.LUT R58, R57.reuse, 0xff, RZ, 0xc0, !PT ;  /* 0x000000ff393a7812 */ /* 0x040fe400078ec0ff */
[----:B------:R-:W-:Y:S01]  /*132a0*/  SHF.R.U32.HI R48, RZ, 0x8, R48 ;  /* 0x00000008ff307819 */ /* 0x000fe20000011630 */
[----:B------:R-:W-:Y:S01]  /*132b0*/  FADD.FTZ R163, R182, R163 ;  /* 0x000000a3b6a37221 */ /* 0x000fe20000010000 */
[----:B------:R-:W-:Y:S01]  /*132c0*/  PRMT R62, R57, 0x7632, R62 ;  /* 0x00007632393e7816 */ /* 0x000fe2000000003e */
[----:B------:R-:W-:Y:S01]  /*132d0*/  FADD.FTZ R144, R156, R144 ;  /* 0x000000909c907221 */ /* 0x000fe20000010000 */
[----:B------:R-:W-:Y:S01]  /*132e0*/  PRMT R65, R58, 0x5410, R48 ;  /* 0x000054103a417816 */ /* 0x000fe20000000030 */
[----:B------:R-:W-:Y:S01]  /*132f0*/  IMAD.MOV.U32 R58, RZ, RZ, R148 ;  /* 0x000000ffff3a7224 */ /* 0x000fe200078e0094 */
[----:B------:R-:W-:Y:S01]  /*13300*/  SHF.R.U32.HI R57, RZ, 0x18, R57 ;  /* 0x00000018ff397819 */ /* 0x000fe20000011639 */
[----:B------:R-:W-:Y:S01]  /*13310*/  FADD.FTZ R152, R158, R152 ;  /* 0x000000989e987221 */ /* 0x000fe20000010000 */
[----:B------:R-:W-:Y:S01]  /*13320*/  LOP3.LUT R62, R62, 0xff, RZ, 0xc0, !PT ;  /* 0x000000ff3e3e7812 */ /* 0x000fe200078ec0ff */
[----:B------:R-:W-:Y:S01]  /*13330*/  FADD.FTZ R161, R153, R161 ;  /* 0x000000a199a17221 */ /* 0x000fe20000010000 */
[----:B------:R-:W-:Y:S01]  /*13340*/  LOP3.LUT R48, R230, UR9, R139, 0x96, !PT ;  /* 0x00000009e6307c12 */ /* 0x000fe2000f8e968b */
[----:B------:R-:W-:Y:S01]  /*13350*/  FADD.FTZ R163, R141, R163 ;  /* 0x000000a38da37221 */ /* 0x000fe20000010000 */
[----:B------:R-:W-:Y:S01]  /*13360*/  PRMT R148, R62, 0x5410, R57 ;  /* 0x000054103e947816 */ /* 0x000fe20000000039 */
[----:B------:R-:W-:Y:S01]  /*13370*/  FADD.FTZ R144, R176, R144 ;  /* 0x00000090b0907221 */ /* 0x000fe20000010000 */
[----:B------:R-:W-:Y:S01]  /*13380*/  LOP3.LUT R66, R66, 0xff, RZ, 0xc0, !PT ;  /* 0x000000ff42427812 */ /* 0x000fe200078ec0ff */
[----:B------:R-:W-:Y:S01]  /*13390*/  IMAD.WIDE.U32 R56, R48, -0x2daee0ad, RZ ;  /* 0xd2511f5330387825 */ /* 0x000fe200078e00ff */
[----:B------:R-:W-:Y:S02]  /*133a0*/  LOP3.LUT R64, R64, 0xff, RZ, 0xc0, !PT ;  /* 0x000000ff40407812 */ /* 0x000fe400078ec0ff */
[----:B------:R-:W-:Y:S01]  /*133b0*/  PRMT R44, R149, 0x7632, R44 ;  /* 0x00007632952c7816 */ /* 0x000fe2000000002c */
[----:B------:R-:W-:Y:S01]  /*133c0*/  FADD.FTZ R152, R178, R152 ;  /* 0x00000098b2987221 */ /* 0x000fe20000010000 */
[----:B------:R-:W-:Y:S01]  /*133d0*/  LOP3.LUT R48, R150, UR21, R57, 0x96, !PT ;  /* 0x0000001596307c12 */ /* 0x000fe2000f8e9639 */
[----:B------:R-:W-:Y:S01]  /*133e0*/  IMAD.WIDE.U32 R150, R49, -0x326172a9, RZ ;  /* 0xcd9e8d5731967825 */ /* 0x000fe200078e00ff */
[----:B------:R-:W-:Y:S02]  /*133f0*/  PRMT R67, R64, 0x5410, R67 ;  /* 0x0000541040437816 */ /* 0x000fe40000000043 */
[----:B------:R-:W-:Y:S01]  /*13400*/  LOP3.LUT R45, R149, 0xffff, RZ, 0xc0, !PT ;  /* 0x0000ffff952d7812 */ /* 0x000fe200078ec0ff */
[----:B------:R-:W-:Y:S01]  /*13410*/  FADD.FTZ R161, R183, R161 ;  /* 0x000000a1b7a17221 */ /* 0x000fe20000010000 */
[----:B------:R-:W-:Y:S01]  /*13420*/  LOP3.LUT R138, R138, UR8, R151, 0x96, !PT ;  /* 0x000000088a8a7c12 */ /* 0x000fe2000f8e9697 */
[----:B------:R-:W-:Y:S01]  /*13430*/  FADD.FTZ R163, R181, R163 ;  /* 0x000000a3b5a37221 */ /* 0x000fe20000010000 */
[----:B------:R-:W-:Y:S01]  /*13440*/  SHF.R.U32.HI R64, RZ, 0x18, R149 ;  /* 0x00000018ff407819 */ /* 0x000fe20000011695 */
[----:B------:R-:W-:Y:S01]  /*13450*/  FADD.FTZ R179, R179, R144 ;  /* 0x00000090b3b37221 */ /* 0x000fe20000010000 */
[----:B------:R-:W-:Y:S01]  /*13460*/  LOP3.LUT R44, R44, 0xff, RZ, 0xc0, !PT ;  /* 0x000000ff2c2c7812 */ /* 0x000fe200078ec0ff */
[----:B------:R-:W-:Y:S01]  /*13470*/  IMAD.WIDE.U32 R138, R138, -0x2daee0ad, RZ ;  /* 0xd2511f538a8a7825 */ /* 0x000fe200078e00ff */
[----:B------:R-:W-:Y:S02]  /*13480*/  LOP3.LUT R47, R137, 0xffff, RZ, 0xc0, !PT ;  /* 0x0000ffff892f7812 */ /* 0x000fe400078ec0ff */
[----:B------:R-:W-:Y:S01]  /*13490*/  SHF.R.U32.HI R45, RZ, 0x8, R45 ;  /* 0x00000008ff2d7819 */ /* 0x000fe2000001162d */
[----:B------:R-:W-:Y:S01]  /*134a0*/  FADD.FTZ R180, R180, R152 ;  /* 0x00000098b4b47221 */ /* 0x000fe20000010000 */
[----:B------:R-:W-:Y:S01]  /*134b0*/  LOP3.LUT R49, R56, UR20, R139, 0x96, !PT ;  /* 0x0000001438317c12 */ /* 0x000fe2000f8e968b */
[----:B------:R-:W-:Y:S01]  /*134c0*/  IMAD.WIDE.U32 R56, R48, -0x326172a9, RZ ;  /* 0xcd9e8d5730387825 */ /* 0x000fe200078e00ff */
[----:B------:R-:W-:Y:S02]  /*134d0*/  SHF.R.U32.HI R139, RZ, 0x18, R137 ;  /* 0x00000018ff8b7819 */ /* 0x000fe40000011689 */
[----:B------:R-:W-:Y:S01]  /*134e0*/  PRMT R64, R44, 0x5410, R64 ;  /* 0x000054102c407816 */ /* 0x000fe20000000040 */
[----:B------:R-:W-:Y:S01]  /*134f0*/  FADD.FTZ R184, R184, R161 ;  /* 0x000000a1b8b87221 */ /* 0x000fe20000010000 */
[----:B------:R-:W-:Y:S01]  /*13500*/  LOP3.LUT R48, R150, UR11, R57, 0x96, !PT ;  /* 0x0000000b96307c12 */ /* 0x000fe2000f8e9639 */
[----:B------:R-:W-:Y:S01]  /*13510*/  IMAD.WIDE.U32 R150, R49, -0x326172a9, RZ ;  /* 0xcd9e8d5731967825 */ /* 0x000fe200078e00ff */
[----:B------:R-:W-:Y:S02]  /*13520*/  PRMT R44, R41, 0x7632, R44 ;  /* 0x00007632292c7816 */ /* 0x000fe4000000002c */
[----:B------:R-:W-:Y:S01]  /*13530*/  LOP3.LUT R46, R137, 0xff, RZ, 0xc0, !PT ;  /* 0x000000ff892e7812 */ /* 0x000fe200078ec0ff */
[----:B------:R-:W-:Y:S01]  /*13540*/  IMAD.MOV.U32 R57, RZ, RZ, R58 ;  /* 0x000000ffff397224 */ /* 0x000fe200078e003a */
[----:B------:R-:W-:Y:S01]  /*13550*/  LOP3.LUT R49, R56, UR5, R151, 0x96, !PT ;  /* 0x0000000538317c12 */ /* 0x000fe2000f8e9697 */
[----:B------:R-:W-:Y:S01]  /*13560*/  IMAD.MOV.U32 R56, RZ, RZ, R150 ;  /* 0x000000ffff387224 */ /* 0x000fe200078e0096 */
[C---:B------:R-:W-:Y:S01]  /*13570*/  PRMT R58, R150.reuse, 0x7771, RZ ;  /* 0x00007771963a7816 */ /* 0x040fe200000000ff */
[----:B------:R-:W-:Y:S01]  /*13580*/  IMAD.MOV.U32 R151, RZ, RZ, R65 ;  /* 0x000000ffff977224 */ /* 0x000fe200078e0041 */
[----:B------:R-:W-:Y:S01]  /*13590*/  PRMT R62, R150, 0x7772, RZ ;  /* 0x00007772963e7816 */ /* 0x000fe200000000ff */
[----:B------:R-:W-:Y:S01]  /*135a0*/  FADD.FTZ R179, R172, R179 ;  /* 0x000000b3acb37221 */ /* 0x000fe20000010000 */
[----:B------:R-:W-:Y:S01]  /*135b0*/  LOP3.LUT R56, R56, 0xff, RZ, 0xc0, !PT ;  /* 0x000000ff38387812 */ /* 0x000fe200078ec0ff */
[----:B------:R-:W-:Y:S01]  /*135c0*/  FADD.FTZ R180, R174, R180 ;  /* 0x000000b4aeb47221 */ /* 0x000fe20000010000 */
[----:B------:R-:W-:Y:S01]  /*135d0*/  PRMT R66, R66, 0x5410, R57 ;  /* 0x0000541042427816 */ /* 0x000fe20000000039 */
[----:B------:R-:W-:Y:S01]  /*135e0*/  FADD.FTZ R184, R177, R184 ;  /* 0x000000b8b1b87221 */ /* 0x000fe20000010000 */
[----:B------:R-:W-:Y:S01]  /*135f0*/  PRMT R58, R56, 0x5410, R58 ;  /* 0x00005410383a7816 */ /* 0x000fe2000000003a */
[----:B------:R-:W-:Y:S01]  /*13600*/  FADD.FTZ R179, R173, R179 ;  /* 0x000000b3adb37221 */ /* 0x000fe20000010000 */
[----:B------:R-:W-:Y:S01]  /*13610*/  PRMT R56, R150, 0x7773, RZ ;  /* 0x0000777396387816 */ /* 0x000fe200000000ff */
[----:B------:R-:W-:Y:S01]  /*13620*/  IMAD.MOV.U32 R150, RZ, RZ, R134 ;  /* 0x000000ffff967224 */ /* 0x000fe200078e0086 */
[----:B------:R-:W-:Y:S01]  /*13630*/  LOP3.LUT R57, R49, 0xff, RZ, 0xc0, !PT ;  /* 0x000000ff31397812 */ /* 0x000fe200078ec0ff */
[----:B------:R-:W-:Y:S01]  /*13640*/  FADD.FTZ R180, R175, R180 ;  /* 0x000000b4afb47221 */ /* 0x000fe20000010000 */
[----:B------:R-:W-:Y:S01]  /*13650*/  PRMT R62, R62, 0x5410, R56 ;  /* 0x000054103e3e7816 */ /* 0x000fe20000000038 */
        /* <DEDUP_REMOVED lines=10> */
[----:B------:R-:W-:Y:S01]  /*13700*/  FADD.FTZ R180, R247, R180 ;  /* 0x000000b4f7b47221 */ /* 0x000fe20000010000 */
[----:B------:R-:W-:Y:S01]  /*13710*/  PRMT R57, R49, 0x7632, R57 ;  /* 0x0000763231397816 */ /* 0x000fe20000000039 */
[----:B------:R-:W-:Y:S01]  /*13720*/  FADD.FTZ R184, R250, R184 ;  /* 0x000000b8fab87221 */ /* 0x000fe20000010000 */
[----:B------:R-:W-:Y:S01]  /*13730*/  SHF.R.U32.HI R49, RZ, 0x18, R49 ;  /* 0x00000018ff317819 */ /* 0x000fe20000011631 */
[----:B------:R-:W-:Y:S01]  /*13740*/  FADD.FTZ R179, R186, R179 ;  /* 0x000000b3bab37221 */ /* 0x000fe20000010000 */
[----:B------:R-:W-:Y:S01]  /*13750*/  LOP3.LUT R57, R57, 0xff, RZ, 0xc0, !PT ;  /* 0x000000ff39397812 */ /* 0x000fe200078ec0ff */
[----:B------:R-:W-:Y:S01]  /*13760*/  FADD.FTZ R180, R187, R180 ;  /* 0x000000b4bbb47221 */ /* 0x000fe20000010000 */
[----:B------:R-:W-:Y:S01]  /*13770*/  PRMT R42, R137, 0x7632, R42 ;  /* 0x00007632892a7816 */ /* 0x000fe2000000002a */
[----:B------:R-:W-:Y:S01]  /*13780*/  FADD.FTZ R184, R248, R184 ;  /* 0x000000b8f8b87221 */ /* 0x000fe20000010000 */
[----:B------:R-:W-:Y:S01]  /*13790*/  PRMT R57, R57, 0x5410, R49 ;  /* 0x0000541039397816 */ /* 0x000fe20000000031 */
[----:B------:R-:W-:Y:S01]  /*137a0*/  IMAD.WIDE.U32 R48, R48, -0x2daee0ad, RZ ;  /* 0xd2511f5330307825 */ /* 0x000fe200078e00ff */
[----:B------:R-:W-:Y:S02]  /*137b0*/  LOP3.LUT R42, R42, 0xff, RZ, 0xc0, !PT ;  /* 0x000000ff2a2a7812 */ /* 0x000fe400078ec0ff */
[----:B------:R-:W-:Y:S01]  /*137c0*/  LOP3.LUT R65, R149, 0xff, RZ, 0xc0, !PT ;  /* 0x000000ff95417812 */ /* 0x000fe200078ec0ff */
[----:B------:R-:W-:Y:S01]  /*137d0*/  IMAD.MOV.U32 R149, RZ, RZ, R136 ;  /* 0x000000ffff957224 */ /* 0x000fe200078e0088 */
[----:B------:R-:W-:Y:S01]  /*137e0*/  PRMT R139, R42, 0x5410, R139 ;  /* 0x000054102a8b7816 */ /* 0x000fe2000000008b */
[----:B------:R-:W-:Y:S01]  /*137f0*/  IMAD.MOV.U32 R42, RZ, RZ, R48 ;  /* 0x000000ffff2a7224 */ /* 0x000fe200078e0030 */
[----:B------:R-:W-:Y:S01]  /*13800*/  LOP3.LUT R43, R138, UR15, R49, 0x96, !PT ;  /* 0x0000000f8a2b7c12 */ /* 0x000fe2000f8e9631 */
[----:B------:R-:W-:Y:S01]  /*13810*/  FADD.FTZ R179, R142, R179 ;  /* 0x000000b38eb37221 */ /* 0x000fe20000010000 */
[----:B------:R-:W-:Y:S01]  /*13820*/  SHF.R.U32.HI R47, RZ, 0x8, R47 ;  /* 0x00000008ff2f7819 */ /* 0x000fe2000001162f */
[----:B------:R-:W-:Y:S01]  /*13830*/  FADD.FTZ R180, R143, R180 ;  /* 0x000000b48fb47221 */ /* 0x000fe20000010000 */
[----:B------:R-:W-:Y:S01]  /*13840*/  LOP3.LUT R42, R42, 0xff, RZ, 0xc0, !PT ;  /* 0x000000ff2a2a7812 */ /* 0x000fe200078ec0ff */
[----:B------:R-:W-:Y:S01]  /*13850*/  FADD.FTZ R184, R243, R184 ;  /* 0x000000b8f3b87221 */ /* 0x000fe20000010000 */
[----:B------:R-:W-:Y:S02]  /*13860*/  PRMT R65, R65, 0x5410, R45 ;  /* 0x0000541041417816 */ /* 0x000fe4000000002d */
[----:B------:R-:W-:Y:S02]  /*13870*/  PRMT R138, R48, 0x7771, RZ ;  /* 0x00007771308a7816 */ /* 0x000fe400000000ff */
[C---:B------:R-:W-:Y:S02]  /*13880*/  LOP3.LUT R49, R41.reuse, 0xff, RZ, 0xc0, !PT ;  /* 0x000000ff29317812 */ /* 0x040fe400078ec0ff */
[----:B------:R-:W-:Y:S02]  /*13890*/  LOP3.LUT R45, R41, 0xffff, RZ, 0xc0, !PT ;  /* 0x0000ffff292d7812 */ /* 0x000fe400078ec0ff */
[----:B------:R-:W-:Y:S02]  /*138a0*/  SHF.R.U32.HI R41, RZ, 0x18, R41 ;  /* 0x00000018ff297819 */ /* 0x000fe40000011629 */
[----:B------:R-:W-:Y:S02]  /*138b0*/  LOP3.LUT R44, R44, 0xff, RZ, 0xc0, !PT ;  /* 0x000000ff2c2c7812 */ /* 0x000fe400078ec0ff */
[----:B------:R-:W-:Y:S02]  /*138c0*/  PRMT R47, R46, 0x5410, R47 ;  /* 0x000054102e2f7816 */ /* 0x000fe4000000002f */
[----:B------:R-:W-:Y:S02]  /*138d0*/  PRMT R138, R42, 0x5410, R138 ;  /* 0x000054102a8a7816 */ /* 0x000fe4000000008a */
[C---:B------:R-:W-:Y:S02]  /*138e0*/  PRMT R46, R48.reuse, 0x7773, RZ ;  /* 0x00007773302e7816 */ /* 0x040fe400000000ff */
[----:B------:R-:W-:Y:S02]  /*138f0*/  PRMT R42, R48, 0x7772, RZ ;  /* 0x00007772302a7816 */ /* 0x000fe400000000ff */
[--C-:B------:R-:W-:Y:S02]  /*13900*/  PRMT R48, R44, 0x5410, R41.reuse ;  /* 0x000054102c307816 */ /* 0x100fe40000000029 */
[C---:B------:R-:W-:Y:S02]  /*13910*/  LOP3.LUT R44, R43.reuse, 0xffff, RZ, 0xc0, !PT ;  /* 0x0000ffff2b2c7812 */ /* 0x040fe400078ec0ff */
[C---:B------:R-:W-:Y:S02]  /*13920*/  PRMT R41, R43.reuse, 0x7632, R41 ;  /* 0x000076322b297816 */ /* 0x040fe40000000029 */
[----:B------:R-:W-:Y:S02]  /*13930*/  LOP3.LUT R136, R43, 0xff, RZ, 0xc0, !PT ;  /* 0x000000ff2b887812 */ /* 0x000fe400078ec0ff */
[----:B------:R-:W-:Y:S02]  /*13940*/  SHF.R.U32.HI R137, RZ, 0x18, R43 ;  /* 0x00000018ff897819 */ /* 0x000fe4000001162b */
[----:B------:R-:W-:Y:S01]  /*13950*/  SHF.R.U32.HI R43, RZ, 0x8, R44 ;  /* 0x00000008ff2b7819 */ /* 0x000fe2000001162c */
[----:B------:R-:W-:Y:S01]  /*13960*/  IMAD.MOV.U32 R44, RZ, RZ, R149 ;  /* 0x000000ffff2c7224 */ /* 0x000fe200078e0095 */
[----:B------:R-:W-:Y:S01]  /*13970*/  SHF.R.U32.HI R45, RZ, 0x8, R45 ;  /* 0x00000008ff2d7819 */ /* 0x000fe2000001162d */
[--C-:B------:R-:W-:Y:S01]  /*13980*/  FFMA.FTZ R149, R100, UR4, -R242.reuse ;  /* 0x0000000464957c23 */ /* 0x100fe200080108f2 */
[----:B------:R-:W-:Y:S01]  /*13990*/  PRMT R136, R136, 0x5410, R43 ;  /* 0x0000541088887816 */ /* 0x000fe2000000002b */
[--C-:B------:R-:W-:Y:S01]  /*139a0*/  FFMA.FTZ R43, R80, UR4, -R242.reuse ;  /* 0x00000004502b7c23 */ /* 0x100fe200080108f2 */
[----:B------:R-:W-:Y:S01]  /*139b0*/  FFMA.FTZ R80, R81, UR4, -R242 ;  /* 0x0000000451507c23 */ /* 0x000fe200080108f2 */
[----:B------:R-:W-:Y:S01]  /*139c0*/  PRMT R46, R42, 0x5410, R46 ;  /* 0x000054102a2e7816 */ /* 0x000fe2000000002e */
[--C-:B------:R-:W-:Y:S01]  /*139d0*/  FFMA.FTZ R42, R69, UR4, -R242.reuse ;  /* 0x00000004452a7c23 */ /* 0x100fe200080108f2 */
[----:B------:R1:W-:Y:S01]  /*139e0*/  MUFU.EX2 R81, R43 ;  /* 0x0000002b00517308 */ /* 0x0003e20000000800 */
[----:B------:R-:W-:Y:S01]  /*139f0*/  PRMT R49, R49, 0x5410, R45 ;  /* 0x0000541031317816 */ /* 0x000fe2000000002d */
[----:B------:R-:W-:Y:S01]  /*13a00*/  IMAD.MOV.U32 R45, RZ, RZ, R47 ;  /* 0x000000ffff2d7224 */ /* 0x000fe200078e002f */
[----:B------:R-:W-:Y:S01]  /*13a10*/  LOP3.LUT R41, R41, 0xff, RZ, 0xc0, !PT ;  /* 0x000000ff29297812 */ /* 0x000fe200078ec0ff */
[--C-:B------:R-:W-:Y:S01]  /*13a20*/  FFMA.FTZ R47, R96, UR4, -R242.reuse ;  /* 0x00000004602f7c23 */ /* 0x100fe200080108f2 */
[--C-:B------:R-:W-:Y:S01]  /*13a30*/  FFMA.FTZ R69, R97, UR4, -R242.reuse ;  /* 0x0000000461457c23 */ /* 0x100fe200080108f2 */
[----:B------:R-:W-:Y:S01]  /*13a40*/  IMAD.MOV.U32 R96, RZ, RZ, R151 ;  /* 0x000000ffff607224 */ /* 0x000fe200078e0097 */
[----:B------:R-:W-:Y:S01]  /*13a50*/  PRMT R137, R41, 0x5410, R137 ;  /* 0x0000541029897816 */ /* 0x000fe20000000089 */
[--C-:B------:R-:W-:Y:S01]  /*13a60*/  FFMA.FTZ R41, R68, UR4, -R242.reuse ;  /* 0x0000000444297c23 */ /* 0x100fe200080108f2 */
[----:B------:R-:W-:Y:S02]  /*13a70*/  IMAD.MOV.U32 R97, RZ, RZ, R47 ;  /* 0x000000ffff617224 */ /* 0x000fe400078e002f */
[--C-:B------:R-:W-:Y:S01]  /*13a80*/  FFMA.FTZ R47, R84, UR4, -R242.reuse ;  /* 0x00000004542f7c23 */ /* 0x100fe200080108f2 */
[----:B------:R-:W-:Y:S01]  /*13a90*/  FFMA.FTZ R151, R112, UR4, -R242 ;  /* 0x0000000470977c23 */ /* 0x000fe200080108f2 */
[----:B------:R2:W-:Y:S01]  /*13aa0*/  MUFU.EX2 R84, R41 ;  /* 0x0000002900547308 */ /* 0x0005e20000000800 */
[----:B------:R-:W-:Y:S02]  /*13ab0*/  IMAD.MOV.U32 R112, RZ, RZ, R150 ;  /* 0x000000ffff707224 */ /* 0x000fe400078e0096 */
[----:B-1----:R-:W-:Y:S01]  /*13ac0*/  FFMA.FTZ R43, R76, UR4, -R239 ;  /* 0x000000044c2b7c23 */ /* 0x002fe200080108ef */
[----:B------:R-:W-:Y:S06]  /*13ad0*/  IMAD.MOV.U32 R100, RZ, RZ, R148 ;  /* 0x000000ffff647224 */ /* 0x000fec00078e0094 */
[----:B------:R1:W-:Y:S01]  /*13ae0*/  MUFU.EX2 R76, R42 ;  /* 0x0000002a004c7308 */ /* 0x0003e20000000800 */
[--C-:B------:R-:W-:Y:S01]  /*13af0*/  FFMA.FTZ R150, R113, UR4, -R242.reuse ;  /* 0x0000000471967c23 */ /* 0x100fe200080108f2 */
[--C-:B------:R-:W-:Y:S01]  /*13b00*/  FFMA.FTZ R148, R101, UR4, -R242.reuse ;  /* 0x0000000465947c23 */ /* 0x100fe200080108f2 */
[--C-:B------:R-:W-:Y:S01]  /*13b10*/  FFMA.FTZ R68, R85, UR4, -R242.reuse ;  /* 0x0000000455447c23 */ /* 0x100fe200080108f2 */
[----:B------:R-:W-:Y:S01]  /*13b20*/  FFMA.FTZ R242, R117, UR4, -R242 ;  /* 0x0000000475f27c23 */ /* 0x000fe200080108f2 */
[----:B------:R-:W-:Y:S02]  /*13b30*/  IMAD.MOV.U32 R117, RZ, RZ, R45 ;  /* 0x000000ffff757224 */ /* 0x000fe400078e002d */
[----:B------:R-:W-:Y:S01]  /*13b40*/  FFMA.FTZ R45, R71, UR4, -R238 ;  /* 0x00000004472d7c23 */ /* 0x000fe200080108ee */
[----:B------:R-:W-:Y:S01]  /*13b50*/  FFMA.FTZ R113, R74, UR4, -R203 ;  /* 0x000000044a717c23 */ /* 0x000fe200080108cb */
[----:B------:R-:W-:Y:S02]  /*13b60*/  IMAD.MOV.U32 R101, RZ, RZ, R44 ;  /* 0x000000ffff657224 */ /* 0x000fe400078e002c */
[----:B------:R-:W-:Y:S01]  /*13b70*/  FFMA.FTZ R44, R77, UR4, -R239 ;  /* 0x000000044d2c7c23 */ /* 0x000fe200080108ef */
[--C-:B--2---:R-:W-:Y:S01]  /*13b80*/  FFMA.FTZ R41, R78, UR4, -R203.reuse ;  /* 0x000000044e297c23 */ /* 0x104fe200080108cb */
[----:B------:R-:W-:Y:S02]  /*13b90*/  IMAD.MOV.U32 R78, RZ, RZ, R112 ;  /* 0x000000ffff4e7224 */ /* 0x000fe400078e0070 */
[----:B------:R-:W-:Y:S01]  /*13ba0*/  FFMA.FTZ R112, R75, UR4, -R203 ;  /* 0x000000044b707c23 */ /* 0x000fe200080108cb */
[----:B------:R-:W-:Y:S01]  /*13bb0*/  MUFU.EX2 R74, R45 ;  /* 0x0000002d004a7308 */ /* 0x000fe20000000800 */
[----:B-1----:R-:W-:Y:S02]  /*13bc0*/  IMAD.MOV.U32 R42, RZ, RZ, R97 ;  /* 0x000000ffff2a7224 */ /* 0x002fe400078e0061 */
[----:B------:R-:W-:Y:S01]  /*13bd0*/  FFMA.FTZ R97, R72, UR4, -R239 ;  /* 0x0000000448617c23 */ /* 0x000fe200080108ef */
[----:B------:R-:W-:Y:S06]  /*13be0*/  FFMA.FTZ R85, R70, UR4, -R238 ;  /* 0x0000000446557c23 */ /* 0x000fec00080108ee */
[----:B------:R1:W-:Y:S01]  /*13bf0*/  MUFU.EX2 R72, R43 ;  /* 0x0000002b00487308 */ /* 0x0003e20000000800 */
[----:B------:R-:W-:Y:S01]  /*13c00*/  FFMA.FTZ R77, R79, UR4, -R203 ;  /* 0x000000044f4d7c23 */ /* 0x000fe200080108cb */
[----:B------:R-:W-:Y:S02]  /*13c10*/  IMAD.MOV.U32 R79, RZ, RZ, R96 ;  /* 0x000000ffff4f7224 */ /* 0x000fe400078e0060 */
[--C-:B------:R-:W-:Y:S06]  /*13c20*/  FFMA.FTZ R70, R99, UR4, -R238.reuse ;  /* 0x0000000463467c23 */ /* 0x100fec00080108ee */
[----:B------:R-:W-:Y:S01]  /*13c30*/  MUFU.EX2 R75, R41 ;  /* 0x00000029004b7308 */ /* 0x000fe20000000800 */
[--C-:B------:R-:W-:Y:S01]  /*13c40*/  FFMA.FTZ R96, R73, UR4, -R239.reuse ;  /* 0x0000000449607c23 */ /* 0x100fe200080108ef */
[----:B------:R-:W-:Y:S01]  /*13c50*/  FFMA.FTZ R99, R86, UR4, -R238 ;  /* 0x0000000456637c23 */ /* 0x000fe200080108ee */
[----:B------:R-:W-:Y:S07]  /*13c60*/  IMAD.MOV.U32 R86, RZ, RZ, R42 ;  /* 0x000000ffff567224 */ /* 0x000fee00078e002a */
[----:B------:R-:W2:Y:S01]  /*13c70*/  MUFU.EX2 R80, R80 ;  /* 0x0000005000507308 */ /* 0x000ea20000000800 */
[--C-:B------:R-:W-:Y:S01]  /*13c80*/  HSET2.LE.AND R42, R40, R240.reuse, PT ;  /* 0x000000f0282a7233 */ /* 0x100fe20003803000 */
[--C-:B------:R-:W-:Y:S01]  /*13c90*/  FFMA.FTZ R71, R98, UR4, -R238.reuse ;  /* 0x0000000462477c23 */ /* 0x100fe200080108ee */
[----:B------:R-:W-:Y:S07]  /*13ca0*/  F2FP.F16.F32.PACK_AB R40, R83, R82 ;  /* 0x000000525328723e */ /* 0x000fee00000000ff */
[----:B------:R-:W4:Y:S01]  /*13cb0*/  MUFU.EX2 R73, R44 ;  /* 0x0000002c00497308 */ /* 0x000f220000000800 */
[----:B------:R-:W-:Y:S01]  /*13cc0*/  FFMA.FTZ R98, R87, UR4, -R238 ;  /* 0x0000000457627c23 */ /* 0x000fe200080108ee */
[--C-:B-1----:R-:W-:Y:S01]  /*13cd0*/  HSET2.LE.AND R43, R133, R240.reuse, PT ;  /* 0x000000f0852b7233 */ /* 0x102fe20003803000 */
[----:B------:R-:W-:Y:S07]  /*13ce0*/  IMAD.MOV.U32 R133, RZ, RZ, R78 ;  /* 0x000000ffff857224 */ /* 0x000fee00078e004e */
[----:B------:R-:W1:Y:S01]  /*13cf0*/  MUFU.EX2 R85, R85 ;  /* 0x0000005500557308 */ /* 0x000e620000000800 */
[----:B------:R-:W-:Y:S01]  /*13d00*/  FFMA.FTZ R78, R93, UR4, -R239 ;  /* 0x000000045d4e7c23 */ /* 0x000fe200080108ef */
[----:B------:R-:W-:Y:S01]  /*13d10*/  IMAD.MOV.U32 R93, RZ, RZ, R79 ;  /* 0x000000ffff5d7224 */ /* 0x000fe200078e004f */
[----:B------:R-:W-:Y:S07]  /*13d20*/  LOP3.LUT R43, R40, R43, RZ, 0xc0, !PT ;  /* 0x0000002b282b7212 */ /* 0x000fee00078ec0ff */
[----:B------:R-:W3:Y:S01]  /*13d30*/  MUFU.EX2 R77, R77 ;  /* 0x0000004d004d7308 */ /* 0x000ee20000000800 */
[--C-:B------:R-:W-:Y:S01]  /*13d40*/  HSET2.LE.AND R40, R55, R240.reuse, PT ;  /* 0x000000f037287233 */ /* 0x100fe20003803000 */
[--C-:B------:R-:W-:Y:S01]  /*13d50*/  FFMA.FTZ R87, R94, UR4, -R203.reuse ;  /* 0x000000045e577c23 */ /* 0x100fe200080108cb */
[----:B------:R-:W-:Y:S01]  /*13d60*/  FFMA.FTZ R79, R95, UR4, -R203 ;  /* 0x000000045f4f7c23 */ /* 0x000fe200080108cb */
[----:B------:R-:W-:Y:S06]  /*13d70*/  LOP3.LUT R55, R132, 0xff00ff, RZ, 0xc0, !PT ;  /* 0x00ff00ff84377812 */ /* 0x000fec00078ec0ff */
[----:B------:R-:W-:Y:S01]  /*13d80*/  MUFU.EX2 R95, R69 ;  /* 0x00000045005f7308 */ /* 0x000fe20000000800 */
[----:B--2---:R-:W-:Y:S02]  /*13d90*/  F2FP.F16.F32.PACK_AB R41, R80, R81 ;  /* 0x000000515029723e */ /* 0x004fe400000000ff */
[----:B------:R-:W-:Y:S07]  /*13da0*/  F2FP.F16.F32.PACK_AB R45, R76, R84 ;  /* 0x000000544c2d723e */ /* 0x000fee00000000ff */
[----:B------:R2:W-:Y:S01]  /*13db0*/  MUFU.EX2 R94, R71 ;  /* 0x00000047005e7308 */ /* 0x0005e20000000800 */
[----:B------:R-:W-:Y:S01]  /*13dc0*/  LOP3.LUT R132, R53, 0xff00ff, RZ, 0xc0, !PT ;  /* 0x00ff00ff35847812 */ /* 0x000fe200078ec0ff */
[----:B------:R-:W-:Y:S01]  /*13dd0*/  FADD.FTZ R84, R84, R179 ;  /* 0x000000b354547221 */ /* 0x000fe20000010000 */
[--C-:B------:R-:W-:Y:S07]  /*13de0*/  HSET2.LE.AND R53, R101, R240.reuse, PT ;  /* 0x000000f065357233 */ /* 0x100fee0003803000 */
[----:B------:R-:W3:Y:S01]  /*13df0*/  MUFU.EX2 R97, R97 ;  /* 0x0000006100617308 */ /* 0x000ee20000000800 */
[----:B------:R-:W-:Y:S01]  /*13e00*/  LOP3.LUT R42, R41, R42, RZ, 0xc0, !PT ;  /* 0x0000002a292a7212 */ /* 0x000fe200078ec0ff */
[----:B------:R-:W-:Y:S01]  /*13e10*/  FADD.FTZ R84, R76, R84 ;  /* 0x000000544c547221 */ /* 0x000fe20000010000 */
[----:B------:R-:W-:Y:S07]  /*13e20*/  LOP3.LUT R40, R45, R40, RZ, 0xc0, !PT ;  /* 0x000000282d287212 */ /* 0x000fee00078ec0ff */
[----:B------:R3:W-:Y:S01]  /*13e30*/  MUFU.EX2 R101, R47 ;  /* 0x0000002f00657308 */ /* 0x0007e20000000800 */
[--C-:B------:R-:W-:Y:S01]  /*13e40*/  HSET2.LE.AND R54, R54, R240.reuse, PT ;  /* 0x000000f036367233 */ /* 0x100fe20003803000 */
[----:B------:R-:W-:Y:S01]  /*13e50*/  FADD.FTZ R84, R81, R84 ;  /* 0x0000005451547221 */ /* 0x000fe20000010000 */
[----:B----4-:R-:W-:Y:S07]  /*13e60*/  F2FP.F16.F32.PACK_AB R45, R73, R72 ;  /* 0x00000048492d723e */ /* 0x010fee00000000ff */
[----:B------:R-:W4:Y:S01]  /*13e70*/  MUFU.EX2 R96, R96 ;  /* 0x0000006000607308 */ /* 0x000f220000000800 */
[--C-:B------:R-:W-:Y:S01]  /*13e80*/  HSET2.LE.AND R41, R59, R240.reuse, PT ;  /* 0x000000f03b297233 */ /* 0x100fe20003803000 */
[----:B--2---:R-:W-:Y:S01]  /*13e90*/  IMAD.MOV.U32 R71, RZ, RZ, R117 ;  /* 0x000000ffff477224 */ /* 0x004fe200078e0075 */
[----:B-1----:R-:W-:Y:S07]  /*13ea0*/  F2FP.F16.F32.PACK_AB R44, R74, R85 ;  /* 0x000000554a2c723e */ /* 0x002fee00000000ff */
[----:B------:R-:W-:Y:S01]  /*13eb0*/  MUFU.EX2 R113, R113 ;  /* 0x0000007100717308 */ /* 0x000fe20000000800 */
[----:B------:R-:W-:Y:S01]  /*13ec0*/  LOP3.LUT R54, R45, R54, RZ, 0xc0, !PT ;  /* 0x000000362d367212 */ /* 0x000fe200078ec0ff */
[----:B------:R-:W-:Y:S01]  /*13ed0*/  IMAD.MOV.U32 R45, RZ, RZ, R93 ;  /* 0x000000ffff2d7224 */ /* 0x000fe200078e005d */
[----:B------:R-:W-:Y:S07]  /*13ee0*/  LOP3.LUT R41, R44, R41, RZ, 0xc0, !PT ;  /* 0x000000292c297212 */ /* 0x000fee00078ec0ff */
[----:B------:R1:W-:Y:S01]  /*13ef0*/  MUFU.EX2 R93, R70 ;  /* 0x00000046005d7308 */ /* 0x0003e20000000800 */
[--C-:B------:R-:W-:Y:S01]  /*13f00*/  HSET2.LE.AND R55, R55, R240.reuse, PT ;  /* 0x000000f037377233 */ /* 0x100fe20003803000 */
[----:B------:R-:W-:Y:S01]  /*13f10*/  FADD.FTZ R85, R85, R180 ;  /* 0x000000b455557221 */ /* 0x000fe20000010000 */
[----:B---3--:R-:W-:Y:S07]  /*13f20*/  F2FP.F16.F32.PACK_AB R44, R77, R75 ;  /* 0x0000004b4d2c723e */ /* 0x008fee00000000ff */
[----:B------:R-:W2:Y:S01]  /*13f30*/  MUFU.EX2 R112, R112 ;  /* 0x0000007000707308 */ /* 0x000ea20000000800 */
[----:B------:R-:W-:Y:S01]  /*13f40*/  LOP3.LUT R69, R61, 0xff00ff, RZ, 0xc0, !PT ;  /* 0x00ff00ff3d457812 */ /* 0x000fe200078ec0ff */
[----:B------:R-:W-:Y:S01]  /*13f50*/  FADD.FTZ R184, R97, R184 ;  /* 0x000000b861b87221 */ /* 0x000fe20000010000 */
[----:B------:R-:W-:Y:S07]  /*13f60*/  LOP3.LUT R55, R44, R55, RZ, 0xc0, !PT ;  /* 0x000000372c377212 */ /* 0x000fee00078ec0ff */
[----:B------:R3:W-:Y:S01]  /*13f70*/  MUFU.EX2 R90, R151 ;  /* 0x00000097005a7308 */ /* 0x0007e20000000800 */
[----:B------:R-:W-:Y:S01]  /*13f80*/  LOP3.LUT R117, R46, 0xff00ff, RZ, 0xc0, !PT ;  /* 0x00ff00ff2e757812 */ /* 0x000fe200078ec0ff */
[----:B------:R-:W-:Y:S01]  /*13f90*/  FADD.FTZ R85, R74, R85 ;  /* 0x000000554a557221 */ /* 0x000fe20000010000 */
[--C-:B------:R-:W-:Y:S07]  /*13fa0*/  HSET2.LE.AND R61, R45, R240.reuse, PT ;  /* 0x000000f02d3d7233 */ /* 0x100fee0003803000 */
[----:B------:R-:W3:Y:S01]  /*13fb0*/  MUFU.EX2 R86, R86 ;  /* 0x0000005600567308 */ /* 0x000ee20000000800 */
[----:B------:R-:W3:Y:S01]  /*13fc0*/  LDSM.16.MT88.4 R44, [R204+0x5000] ;  /* 0x00500000cc2c783b */ /* 0x000ee20000004200 */
[----:B------:R-:W-:Y:S01]  /*13fd0*/  LOP3.LUT R52, R52, 0xff00ff, RZ, 0xc0, !PT ;  /* 0x00ff00ff34347812 */ /* 0x000fe200078ec0ff */
[----:B----4-:R-:W-:Y:S01]  /*13fe0*/  FADD.FTZ R184, R96, R184 ;  /* 0x000000b860b87221 */ /* 0x010fe20000010000 */
[----:B------:R-:W-:Y:S06]  /*13ff0*/  LOP3.LUT R59, R62, 0xff00ff, RZ, 0xc0, !PT ;  /* 0x00ff00ff3e3b7812 */ /* 0x000fec00078ec0ff */
[----:B------:R-:W-:Y:S01]  /*14000*/  MUFU.EX2 R99, R99 ;  /* 0x0000006300637308 */ /* 0x000fe20000000800 */
[--C-:B-1----:R-:W-:Y:S01]  /*14010*/  HSET2.LE.AND R70, R132, R240.reuse, PT ;  /* 0x000000f084467233 */ /* 0x102fe20003803000 */
[----:B------:R-:W-:Y:S01]  /*14020*/  FADD.FTZ R85, R82, R85 ;  /* 0x0000005552557221 */ /* 0x000fe20000010000 */
[--C-:B------:R-:W-:Y:S07]  /*14030*/  HSET2.LE.AND R62, R52, R240.reuse, PT ;  /* 0x000000f0343e7233 */ /* 0x100fee0003803000 */
[----:B------:R-:W-:Y:S01]  /*14040*/  MUFU.EX2 R98, R98 ;  /* 0x0000006200627308 */ /* 0x000fe20000000800 */
[--C-:B------:R-:W-:Y:S01]  /*14050*/  HSET2.LE.AND R52, R60, R240.reuse, PT ;  /* 0x000000f03c347233 */ /* 0x100fe20003803000 */
[----:B------:R-:W-:Y:S01]  /*14060*/  FADD.FTZ R184, R72, R184 ;  /* 0x000000b848b87221 */ /* 0x000fe20000010000 */
[--C-:B------:R-:W-:Y:S07]  /*14070*/  HSET2.LE.AND R60, R100, R240.reuse, PT ;  /* 0x000000f0643c7233 */ /* 0x100fee0003803000 */
[----:B------:R-:W-:Y:S01]  /*14080*/  MUFU.EX2 R78, R78 ;  /* 0x0000004e004e7308 */ /* 0x000fe20000000800 */
[--C-:B------:R-:W-:Y:S01]  /*14090*/  HSET2.LE.AND R132, R49, R240.reuse, PT ;  /* 0x000000f031847233 */ /* 0x100fe20003803000 */
[----:B------:R-:W-:Y:S01]  /*140a0*/  IMAD.MOV.U32 R49, RZ, RZ, R133 ;  /* 0x000000ffff317224 */ /* 0x000fe200078e0085 */
[--C-:B------:R-:W-:Y:S07]  /*140b0*/  HSET2.LE.AND R133, R48, R240.reuse, PT ;  /* 0x000000f030857233 */ /* 0x100fee0003803000 */
[----:B------:R1:W4:Y:S01]  /*140c0*/  MUFU.EX2 R100, R68 ;  /* 0x0000004400647308 */ /* 0x0003220000000800 */
[----:B--2---:R-:W-:Y:S01]  /*140d0*/  F2FP.F16.F32.PACK_AB R48, R112, R113 ;  /* 0x000000717030723e */ /* 0x004fe200000000ff */
[----:B------:R-:W-:Y:S01]  /*140e0*/  IMAD.MOV.U32 R51, RZ, RZ, R49 ;  /* 0x000000ffff337224 */ /* 0x000fe200078e0031 */
[----:B------:R-:W-:Y:S07]  /*140f0*/  F2FP.F16.F32.PACK_AB R49, R96, R97 ;  /* 0x000000616031723e */ /* 0x000fee00000000ff */
[----:B------:R-:W-:Y:S01]  /*14100*/  MUFU.EX2 R87, R87 ;  /* 0x0000005700577308 */ /* 0x000fe20000000800 */
[----:B------:R-:W-:Y:S01]  /*14110*/  LOP3.LUT R53, R48, R53, RZ, 0xc0, !PT ;  /* 0x0000003530357212 */ /* 0x000fe200078ec0ff */
[--C-:B------:R-:W-:Y:S01]  /*14120*/  FFMA.FTZ R48, R115, UR4, -R238.reuse ;  /* 0x0000000473307c23 */ /* 0x100fe200080108ee */
[----:B---3--:R-:W-:Y:S01]  /*14130*/  IMAD.MOV.U32 R151, RZ, RZ, R51 ;  /* 0x000000ffff977224 */ /* 0x008fe200078e0033 */
[----:B------:R-:W-:Y:S01]  /*14140*/  LOP3.LUT R52, R49, R52, RZ, 0xc0, !PT ;  /* 0x0000003431347212 */ /* 0x000fe200078ec0ff */
[----:B------:R-:W-:Y:S01]  /*14150*/  FFMA.FTZ R49, R114, UR4, -R238 ;  /* 0x0000000472317c23 */ /* 0x000fe200080108ee */
[--C-:B------:R-:W-:Y:S04]  /*14160*/  HSET2.LE.AND R58, R58, R240.reuse, PT ;  /* 0x000000f03a3a7233 */ /* 0x100fe80003803000 */
[----:B------:R-:W-:Y:S01]  /*14170*/  MUFU.EX2 R114, R50 ;  /* 0x0000003200727308 */ /* 0x000fe20000000800 */
[--C-:B------:R-:W-:Y:S01]  /*14180*/  HSET2.LE.AND R59, R59, R240.reuse, PT ;  /* 0x000000f03b3b7233 */ /* 0x100fe20003803000 */
[----:B------:R-:W-:Y:S01]  /*14190*/  FFMA.FTZ R115, R104, UR4, -R239 ;  /* 0x0000000468737c23 */ /* 0x000fe200080108ef */
[----:B-1----:R-:W-:Y:S01]  /*141a0*/  IMAD.MOV.U32 R68, RZ, RZ, R71 ;  /* 0x000000ffff447224 */ /* 0x002fe200078e0047 */
[--C-:B------:R-:W-:Y:S06]  /*141b0*/  HSET2.LE.AND R71, R66, R240.reuse, PT ;  /* 0x000000f042477233 */ /* 0x100fec0003803000 */
[----:B------:R-:W-:Y:S01]  /*141c0*/  MUFU.EX2 R104, R48 ;  /* 0x0000003000687308 */ /* 0x000fe20000000800 */
[--C-:B------:R-:W-:Y:S01]  /*141d0*/  HSET2.LE.AND R56, R56, R240.reuse, PT ;  /* 0x000000f038387233 */ /* 0x100fe20003803000 */
[----:B------:R-:W-:Y:S01]  /*141e0*/  FADD.FTZ R84, R80, R84 ;  /* 0x0000005450547221 */ /* 0x000fe20000010000 */
[--C-:B------:R-:W-:Y:S07]  /*141f0*/  HSET2.LE.AND R66, R69, R240.reuse, PT ;  /* 0x000000f045427233 */ /* 0x100fee0003803000 */
[----:B------:R-:W1:Y:S01]  /*14200*/  MUFU.EX2 R79, R79 ;  /* 0x0000004f004f7308 */ /* 0x000e620000000800 */
[--C-:B------:R-:W-:Y:S01]  /*14210*/  HSET2.LE.AND R69, R68, R240.reuse, PT ;  /* 0x000000f044457233 */ /* 0x100fe20003803000 */
[----:B------:R-:W-:Y:S01]  /*14220*/  FADD.FTZ R85, R83, R85 ;  /* 0x0000005553557221 */ /* 0x000fe20000010000 */
[--C-:B------:R-:W-:Y:S01]  /*14230*/  HSET2.LE.AND R68, R139, R240.reuse, PT ;  /* 0x000000f08b447233 */ /* 0x100fe20003803000 */
[-C--:B------:R-:W-:Y:S06]  /*14240*/  HMMA.16816.F32 R4, R40, R44.reuse, R4 ;  /* 0x0000002c2804723c */ /* 0x080fec0000001804 */
[----:B------:R-:W-:Y:S01]  /*14250*/  MUFU.EX2 R242, R242 ;  /* 0x000000f200f27308 */ /* 0x000fe20000000800 */
[----:B------:R-:W-:Y:S01]  /*14260*/  LOP3.LUT R135, R135, 0xff00ff, RZ, 0xc0, !PT ;  /* 0x00ff00ff87877812 */ /* 0x000fe200078ec0ff */
[----:B------:R-:W-:Y:S01]  /*14270*/  FADD.FTZ R184, R73, R184 ;  /* 0x000000b849b87221 */ /* 0x000fe20000010000 */
[--C-:B------:R-:W-:Y:S01]  /*14280*/  HSET2.LE.AND R139, R117, R240.reuse, PT ;  /* 0x000000f0758b7233 */ /* 0x100fe20003803000 */
[C---:B------:R-:W-:Y:S04]  /*14290*/  HMMA.16816.F32 R8, R52.reuse, R44, R8 ;  /* 0x0000002c3408723c */ /* 0x040fe80000001808 */
[--C-:B------:R-:W-:Y:S01]  /*142a0*/  FFMA.FTZ R117, R102, UR4, -R238.reuse ;  /* 0x0000000466757c23 */ /* 0x100fe200080108ee */
[--C-:B------:R-:W-:Y:S01]  /*142b0*/  HSET2.LE.AND R63, R63, R240.reuse, PT ;  /* 0x000000f03f3f7233 */ /* 0x100fe20003803000 */
[----:B------:R2:W3:Y:S01]  /*142c0*/  MUFU.EX2 R102, R150 ;  /* 0x0000009600667308 */ /* 0x0004e20000000800 */
[--C-:B------:R-:W-:Y:S01]  /*142d0*/  HSET2.LE.AND R57, R57, R240.reuse, PT ;  /* 0x000000f039397233 */ /* 0x100fe20003803000 */
[-C--:B------:R-:W-:Y:S03]  /*142e0*/  HMMA.16816.F32 R12, R52, R46.reuse, R12 ;  /* 0x0000002e340c723c */ /* 0x080fe6000000180c */
[--C-:B------:R-:W-:Y:S01]  /*142f0*/  HSET2.LE.AND R67, R67, R240.reuse, PT ;  /* 0x000000f043437233 */ /* 0x100fe20003803000 */
[--C-:B------:R-:W-:Y:S01]  /*14300*/  FFMA.FTZ R44, R109, UR4, -R239.reuse ;  /* 0x000000046d2c7c23 */ /* 0x100fe200080108ef */
[--C-:B------:R-:W-:Y:S01]  /*14310*/  HSET2.LE.AND R134, R134, R240.reuse, PT ;  /* 0x000000f086867233 */ /* 0x100fe20003803000 */
[----:B------:R-:W-:Y:S01]  /*14320*/  FFMA.FTZ R45, R108, UR4, -R239 ;  /* 0x000000046c2d7c23 */ /* 0x000fe200080108ef */
[--C-:B------:R-:W-:Y:S01]  /*14330*/  HSET2.LE.AND R135, R135, R240.reuse, PT ;  /* 0x000000f087877233 */ /* 0x100fe20003803000 */
[C---:B------:R-:W-:Y:S01]  /*14340*/  HMMA.16816.F32 R16, R40.reuse, R46, R16 ;  /* 0x0000002e2810723c */ /* 0x040fe20000001810 */
[----:B------:R-:W-:Y:S03]  /*14350*/  MUFU.EX2 R108, R148 ;  /* 0x00000094006c7308 */ /* 0x000fe60000000800 */
[--C-:B------:R-:W-:Y:S01]  /*14360*/  HSET2.LE.AND R138, R138, R240.reuse, PT ;  /* 0x000000f08a8a7233 */ /* 0x100fe20003803000 */
[----:B--2---:R-:W-:Y:S01]  /*14370*/  IMAD.MOV.U32 R150, RZ, RZ, R117 ;  /* 0x000000ffff967224 */ /* 0x004fe200078e0075 */
[--C-:B------:R-:W-:Y:S01]  /*14380*/  HSET2.LE.AND R65, R65, R240.reuse, PT ;  /* 0x000000f041417233 */ /* 0x100fe20003803000 */
[--C-:B------:R-:W-:Y:S01]  /*14390*/  FFMA.FTZ R117, R105, UR4, -R239.reuse ;  /* 0x0000000469757c23 */ /* 0x100fe200080108ef */
[-C--:B------:R-:W-:Y:S03]  /*143a0*/  HMMA.16816.F32 R20, R40, R36.reuse, R20 ;  /* 0x000000242814723c */ /* 0x080fe60000001814 */
[----:B------:R2:W-:Y:S01]  /*143b0*/  MUFU.EX2 R105, R149 ;  /* 0x0000009500697308 */ /* 0x0005e20000000800 */
[--C-:B------:R-:W-:Y:S01]  /*143c0*/  HSET2.LE.AND R64, R64, R240.reuse, PT ;  /* 0x000000f040407233 */ /* 0x100fe20003803000 */
[----:B------:R-:W-:Y:S01]  /*143d0*/  FFMA.FTZ R239, R125, UR4, -R239 ;  /* 0x000000047def7c23 */ /* 0x000fe200080108ef */
[--C-:B------:R-:W-:Y:S07]  /*143e0*/  HSET2.LE.AND R136, R136, R240.reuse, PT ;  /* 0x000000f088887233 */ /* 0x100fee0003803000 */
[----:B------:R-:W-:Y:S01]  /*143f0*/  MUFU.EX2 R109, R150 ;  /* 0x00000096006d7308 */ /* 0x000fe20000000800 */
[----:B------:R-:W-:Y:S01]  /*14400*/  HSET2.LE.AND R137, R137, R240, PT ;  /* 0x000000f089897233 */ /* 0x000fe20003803000 */
[C---:B------:R-:W-:Y:S08]  /*14410*/  HMMA.16816.F32 R32, R52.reuse, R36, R32 ;  /* 0x000000243420723c */ /* 0x040ff00000001820 */
[----:B------:R-:W-:Y:S01]  /*14420*/  MUFU.EX2 R239, R239 ;  /* 0x000000ef00ef7308 */ /* 0x000fe20000000800 */
[--C-:B------:R-:W-:Y:S01]  /*14430*/  FFMA.FTZ R240, R103, UR4, -R238.reuse ;  /* 0x0000000467f07c23 */ /* 0x100fe200080108ee */
[----:B------:R-:W-:Y:S08]  /*14440*/  FFMA.FTZ R238, R119, UR4, -R238 ;  /* 0x0000000477ee7c23 */ /* 0x000ff000080108ee */
[----:B------:R-:W3:Y:S01]  /*14450*/  MUFU.EX2 R103, R49 ;  /* 0x0000003100677308 */ /* 0x000ee20000000800 */
[--C-:B--2---:R-:W-:Y:S01]  /*14460*/  FFMA.FTZ R149, R110, UR4, -R203.reuse ;  /* 0x000000046e957c23 */ /* 0x104fe200080108cb */
[-C--:B------:R-:W-:Y:S08]  /*14470*/  HMMA.16816.F32 R24, R52, R38.reuse, R24 ;  /* 0x000000263418723c */ /* 0x080ff00000001818 */
[----:B------:R4:W-:Y:S01]  /*14480*/  MUFU.EX2 R110, R44 ;  /* 0x0000002c006e7308 */ /* 0x0009e20000000800 */
[--C-:B------:R-:W-:Y:S01]  /*14490*/  FFMA.FTZ R119, R107, UR4, -R203.reuse ;  /* 0x000000046b777c23 */ /* 0x100fe200080108cb */
[----:B------:R-:W-:Y:S01]  /*144a0*/  F2FP.F16.F32.PACK_AB R46, R95, R86 ;  /* 0x000000565f2e723e */ /* 0x000fe200000000ff */
[--C-:B------:R-:W-:Y:S07]  /*144b0*/  FFMA.FTZ R148, R111, UR4, -R203.reuse ;  /* 0x000000046f947c23 */ /* 0x100fee00080108cb */
[----:B------:R2:W-:Y:S01]  /*144c0*/  MUFU.EX2 R107, R45 ;  /* 0x0000002d006b7308 */ /* 0x0005e20000000800 */
[----:B------:R-:W-:Y:S01]  /*144d0*/  F2FP.F16.F32.PACK_AB R47, R93, R94 ;  /* 0x0000005e5d2f723e */ /* 0x000fe200000000ff */
[----:B------:R-:W-:Y:S01]  /*144e0*/  HMMA.16816.F32 R28, R40, R38, R28 ;  /* 0x00000026281c723c */ /* 0x000fe2000000181c */
[----:B------:R-:W-:Y:S07]  /*144f0*/  LDSM.16.MT88.4 R36, [R170+0x5400] ;  /* 0x00540000aa24783b */ /* 0x000fee0000004200 */
[----:B------:R-:W-:Y:S01]  /*14500*/  MUFU.EX2 R111, R149 ;  /* 0x00000095006f7308 */ /* 0x000fe20000000800 */
[----:B------:R-:W-:Y:S01]  /*14510*/  LOP3.LUT R46, R46, R71, RZ, 0xc0, !PT ;  /* 0x000000472e2e7212 */ /* 0x000fe200078ec0ff */
[--C-:B------:R-:W-:Y:S01]  /*14520*/  FFMA.FTZ R125, R106, UR4, -R203.reuse ;  /* 0x000000046a7d7c23 */ /* 0x100fe200080108cb */
[----:B------:R-:W-:Y:S07]  /*14530*/  LOP3.LUT R47, R47, R70, RZ, 0xc0, !PT ;  /* 0x000000462f2f7212 */ /* 0x000fee00078ec0ff */
[----:B------:R3:W3:Y:S01]  /*14540*/  MUFU.EX2 R106, R240 ;  /* 0x000000f0006a7308 */ /* 0x0006e20000000800 */
[----:B----4-:R-:W-:Y:S01]  /*14550*/  F2FP.F16.F32.PACK_AB R44, R100, R101 ;  /* 0x00000065642c723e */ /* 0x010fe200000000ff */
[----:B------:R-:W4:Y:S01]  /*14560*/  LDSM.16.MT88.4 R48, [R204+0x5400] ;  /* 0x00540000cc30783b */ /* 0x000f220000004200 */
[----:B------:R-:W-:Y:S07]  /*14570*/  F2FP.F16.F32.PACK_AB R54, R78, R92 ;  /* 0x0000005c4e36723e */ /* 0x000fee00000000ff */
[----:B------:R3:W-:Y:S01]  /*14580*/  MUFU.EX2 R70, R148 ;  /* 0x0000009400467308 */ /* 0x0007e20000000800 */
[----:B--2---:R-:W-:Y:S01]  /*14590*/  F2FP.F16.F32.PACK_AB R45, R98, R99 ;  /* 0x00000063622d723e */ /* 0x004fe200000000ff */
[----:B------:R-:W-:Y:S01]  /*145a0*/  FFMA.FTZ R203, R127, UR4, -R203 ;  /* 0x000000047fcb7c23 */ /* 0x000fe200080108cb */
[----:B------:R-:W-:Y:S07]  /*145b0*/  LOP3.LUT R44, R44, R69, RZ, 0xc0, !PT ;  /* 0x000000452c2c7212 */ /* 0x000fee00078ec0ff */
[----:B------:R-:W-:Y:S01]  /*145c0*/  MUFU.EX2 R238, R238 ;  /* 0x000000ee00ee7308 */ /* 0x000fe20000000800 */
[----:B------:R-:W-:Y:S01]  /*145d0*/  LOP3.LUT R45, R45, R68, RZ, 0xc0, !PT ;  /* 0x000000442d2d7212 */ /* 0x000fe200078ec0ff */
[----:B------:R-:W-:Y:S01]  /*145e0*/  FADD.FTZ R84, R101, R84 ;  /* 0x0000005465547221 */ /* 0x000fe20000010000 */
[----:B-1----:R-:W-:Y:S07]  /*145f0*/  F2FP.F16.F32.PACK_AB R55, R79, R87 ;  /* 0x000000574f37723e */ /* 0x002fee00000000ff */
[----:B------:R-:W-:Y:S01]  /*14600*/  MUFU.EX2 R69, R115 ;  /* 0x0000007300457308 */ /* 0x000fe20000000800 */
[----:B------:R-:W-:Y:S01]  /*14610*/  F2FP.F16.F32.PACK_AB R52, R89, R88 ;  /* 0x000000585934723e */ /* 0x000fe200000000ff */
[----:B---3--:R-:W-:Y:S01]  /*14620*/  IMAD.MOV.U32 R240, RZ, RZ, R151 ;  /* 0x000000fffff07224 */ /* 0x008fe200078e0097 */
[----:B------:R-:W-:Y:S07]  /*14630*/  F2FP.F16.F32.PACK_AB R53, R114, R91 ;  /* 0x0000005b7235723e */ /* 0x000fee00000000ff */
[----:B------:R-:W-:Y:S01]  /*14640*/  MUFU.EX2 R68, R117 ;  /* 0x0000007500447308 */ /* 0x000fe20000000800 */
[----:B------:R-:W-:Y:S01]  /*14650*/  LOP3.LUT R54, R54, R67, RZ, 0xc0, !PT ;  /* 0x0000004336367212 */ /* 0x000fe200078ec0ff */
[----:B------:R-:W-:Y:S01]  /*14660*/  LDSM.16.MT88.4 R148, [R204+0x5c00] ;  /* 0x005c0000cc94783b */ /* 0x000fe20000004200 */
[----:B------:R-:W-:Y:S07]  /*14670*/  LOP3.LUT R55, R55, R66, RZ, 0xc0, !PT ;  /* 0x0000004237377212 */ /* 0x000fee00078ec0ff */
[----:B------:R-:W-:Y:S01]  /*14680*/  MUFU.EX2 R67, R125 ;  /* 0x0000007d00437308 */ /* 0x000fe20000000800 */
[----:B------:R-:W-:Y:S01]  /*14690*/  LOP3.LUT R52, R52, R65, RZ, 0xc0, !PT ;  /* 0x0000004134347212 */ /* 0x000fe200078ec0ff */
[----:B------:R-:W-:Y:S01]  /*146a0*/  FADD.FTZ R163, R240, R163 ;  /* 0x000000a3f0a37221 */ /* 0x000fe20000010000 */
[----:B------:R-:W-:Y:S07]  /*146b0*/  LOP3.LUT R53, R53, R64, RZ, 0xc0, !PT ;  /* 0x0000004035357212 */ /* 0x000fee00078ec0ff */
[----:B------:R-:W1:Y:S01]  /*146c0*/  MUFU.EX2 R66, R119 ;  /* 0x0000007700427308 */ /* 0x000e620000000800 */
[----:B------:R-:W-:Y:S01]  /*146d0*/  F2FP.F16.F32.PACK_AB R42, R102, R90 ;  /* 0x0000005a662a723e */ /* 0x000fe200000000ff */
[----:B------:R-:W-:Y:S01]  /*146e0*/  FADD.FTZ R163, R251, R163 ;  /* 0x000000a3fba37221 */ /* 0x000fe20000010000 */
[----:B------:R-:W-:Y:S07]  /*146f0*/  F2FP.F16.F32.PACK_AB R43, R104, R103 ;  /* 0x00000067682b723e */ /* 0x000fee00000000ff */
[----:B------:R-:W2:Y:S01]  /*14700*/  MUFU.EX2 R64, R130 ;  /* 0x0000008200407308 */ /* 0x000ea20000000800 */
[----:B------:R-:W-:Y:S01]  /*14710*/  LOP3.LUT R42, R42, R63, RZ, 0xc0, !PT ;  /* 0x0000003f2a2a7212 */ /* 0x000fe200078ec0ff */
[----:B------:R-:W-:Y:S01]  /*14720*/  FADD.FTZ R163, R244, R163 ;  /* 0x000000a3f4a37221 */ /* 0x000fe20000010000 */
[----:B------:R-:W-:Y:S07]  /*14730*/  LOP3.LUT R43, R43, R62, RZ, 0xc0, !PT ;  /* 0x0000003e2b2b7212 */ /* 0x000fee00078ec0ff */
[----:B------:R-:W3:Y:S01]  /*14740*/  MUFU.EX2 R203, R203 ;  /* 0x000000cb00cb7308 */ /* 0x000ee20000000800 */
        /* <DEDUP_REMOVED lines=8> */
[----:B-1----:R-:W-:Y:S01]  /*147d0*/  F2FP.F16.F32.PACK_AB R61, R66, R67 ;  /* 0x00000043423d723e */ /* 0x002fe200000000ff */
[-C--:B----4-:R-:W-:Y:S05]  /*147e0*/  HMMA.16816.F32 R4, R44, R48.reuse, R4 ;  /* 0x000000302c04723c */ /* 0x090fea0000001804 */
[----:B------:R-:W-:Y:S01]  /*147f0*/  LOP3.LUT R57, R61, R57, RZ, 0xc0, !PT ;  /* 0x000000393d397212 */ /* 0x000fe200078ec0ff */
[----:B------:R-:W-:Y:S01]  /*14800*/  FADD.FTZ R246, R112, R246 ;  /* 0x000000f670f67221 */ /* 0x000fe20000010000 */
[----:B------:R-:W-:Y:S01]  /*14810*/  F2FP.F16.F32.PACK_AB R60, R129, R128 ;  /* 0x00000080813c723e */ /* 0x000fe200000000ff */
[C---:B------:R-:W-:Y:S04]  /*14820*/  HMMA.16816.F32 R8, R52.reuse, R48, R8 ;  /* 0x000000303408723c */ /* 0x040fe80000001808 */
[----:B------:R-:W-:Y:S01]  /*14830*/  F2FP.F16.F32.PACK_AB R49, R70, R111 ;  /* 0x0000006f4631723e */ /* 0x000fe200000000ff */
[----:B------:R-:W-:Y:S01]  /*14840*/  FADD.FTZ R246, R75, R246 ;  /* 0x000000f64bf67221 */ /* 0x000fe20000010000 */
[----:B------:R-:W-:Y:S01]  /*14850*/  F2FP.F16.F32.PACK_AB R48, R68, R69 ;  /* 0x000000454430723e */ /* 0x000fe200000000ff */
[----:B------:R-:W-:Y:S01]  /*14860*/  FADD.FTZ R84, R100, R84 ;  /* 0x0000005464547221 */ /* 0x000fe20000010000 */
[-C--:B------:R-:W-:Y:S03]  /*14870*/  HMMA.16816.F32 R12, R52, R50.reuse, R12 ;  /* 0x00000032340c723c */ /* 0x080fe6000000180c */
[----:B------:R-:W-:Y:S01]  /*14880*/  LOP3.LUT R59, R49, R59, RZ, 0xc0, !PT ;  /* 0x0000003b313b7212 */ /* 0x000fe200078ec0ff */
[----:B------:R-:W-:Y:S01]  /*14890*/  FADD.FTZ R246, R77, R246 ;  /* 0x000000f64df67221 */ /* 0x000fe20000010000 */
[----:B------:R-:W-:Y:S01]  /*148a0*/  LOP3.LUT R56, R48, R56, RZ, 0xc0, !PT ;  /* 0x0000003830387212 */ /* 0x000fe200078ec0ff */
[----:B------:R-:W-:Y:S01]  /*148b0*/  FADD.FTZ R85, R98, R85 ;  /* 0x0000005562557221 */ /* 0x000fe20000010000 */
[----:B------:R-:W-:Y:S01]  /*148c0*/  LOP3.LUT R134, R60, R134, RZ, 0xc0, !PT ;  /* 0x000000863c867212 */ /* 0x000fe200078ec0ff */
[C---:B------:R-:W-:Y:S04]  /*148d0*/  HMMA.16816.F32 R16, R44.reuse, R50, R16 ;  /* 0x000000322c10723c */ /* 0x040fe80000001810 */
[----:B------:R-:W-:Y:S01]  /*148e0*/  F2FP.F16.F32.PACK_AB R50, R110, R107 ;  /* 0x0000006b6e32723e */ /* 0x000fe200000000ff */
[----:B------:R-:W-:Y:S01]  /*148f0*/  FADD.FTZ R246, R91, R246 ;  /* 0x000000f65bf67221 */ /* 0x000fe20000010000 */
[----:B------:R-:W-:Y:S01]  /*14900*/  FADD.FTZ R184, R89, R184 ;  /* 0x000000b859b87221 */ /* 0x000fe20000010000 */
[----:B------:R-:W-:Y:S01]  /*14910*/  FADD.FTZ R84, R86, R84 ;  /* 0x0000005456547221 */ /* 0x000fe20000010000 */
[-C--:B------:R-:W-:Y:S03]  /*14920*/  HMMA.16816.F32 R20, R44, R36.reuse, R20 ;  /* 0x000000242c14723c */ /* 0x080fe60000001814 */
[----:B------:R-:W-:Y:S01]  /*14930*/  LOP3.LUT R58, R50, R58, RZ, 0xc0, !PT ;  /* 0x0000003a323a7212 */ /* 0x000fe200078ec0ff */
[----:B------:R-:W-:Y:S01]  /*14940*/  FADD.FTZ R246, R114, R246 ;  /* 0x000000f672f67221 */ /* 0x000fe20000010000 */
[----:B------:R-:W1:Y:S01]  /*14950*/  LDSM.16.MT88.4 R48, [R204+0x5800] ;  /* 0x00580000cc30783b */ /* 0x000e620000004200 */
        /* <DEDUP_REMOVED lines=14> */
[----:B------:R-:W4:Y:S03]  /*14a40*/  LDSM.16.MT88.4 R36, [R170+0x5800] ;  /* 0x00580000aa24783b */ /* 0x000f260000004200 */
[----:B--2---:R-:W-:Y:S01]  /*14a50*/  F2FP.F16.F32.PACK_AB R47, R236, R64 ;  /* 0x00000040ec2f723e */ /* 0x004fe200000000ff */
[----:B------:R-:W-:Y:S01]  /*14a60*/  FADD.FTZ R84, R108, R84 ;  /* 0x000000546c547221 */ /* 0x000fe20000010000 */
        /* <DEDUP_REMOVED lines=12> */
[----:B------:R-:W-:Y:S01]  /*14b30*/  LOP3.LUT R136, R44, R136, RZ, 0xc0, !PT ;  /* 0x000000882c887212 */ /* 0x000fe200078ec0ff */
[----:B------:R-:W-:Y:S01]  /*14b40*/  FADD.FTZ R246, R111, R246 ;  /* 0x000000f66ff67221 */ /* 0x000fe20000010000 */
[----:B------:R-:W-:Y:S01]  /*14b50*/  F2FP.F16.F32.PACK_AB R46, R123, R122 ;  /* 0x0000007a7b2e723e */ /* 0x000fe200000000ff */
[-C--:B-1----:R-:W-:Y:S05]  /*14b60*/  HMMA.16816.F32 R4, R40, R48.reuse, R4 ;  /* 0x000000302804723c */ /* 0x082fea0000001804 */
[----:B------:R-:W-:Y:S01]  /*14b70*/  F2FP.F16.F32.PACK_AB R45, R239, R124 ;  /* 0x0000007cef2d723e */ /* 0x000fe200000000ff */
[----:B------:R-:W-:Y:S01]  /*14b80*/  FADD.FTZ R84, R102, R84 ;  /* 0x0000005466547221 */ /* 0x000fe20000010000 */
[----:B---3--:R-:W-:Y:S01]  /*14b90*/  F2FP.F16.F32.PACK_AB R44, R203, R126 ;  /* 0x0000007ecb2c723e */ /* 0x008fe200000000ff */
[C---:B------:R-:W-:Y:S04]  /*14ba0*/  HMMA.16816.F32 R8, R56.reuse, R48, R8 ;  /* 0x000000303808723c */ /* 0x040fe80000001808 */
[----:B------:R-:W-:Y:S01]  /*14bb0*/  LOP3.LUT R137, R46, R137, RZ, 0xc0, !PT ;  /* 0x000000892e897212 */ /* 0x000fe200078ec0ff */
[----:B------:R-:W-:Y:S01]  /*14bc0*/  FADD.FTZ R85, R104, R85 ;  /* 0x0000005568557221 */ /* 0x000fe20000010000 */
[----:B------:R-:W-:Y:S01]  /*14bd0*/  LOP3.LUT R138, R45, R138, RZ, 0xc0, !PT ;  /* 0x0000008a2d8a7212 */ /* 0x000fe200078ec0ff */
[----:B------:R-:W-:Y:S01]  /*14be0*/  FADD.FTZ R184, R110, R184 ;  /* 0x000000b86eb87221 */ /* 0x000fe20000010000 */
[-C--:B------:R-:W-:Y:S03]  /*14bf0*/  HMMA.16816.F32 R12, R56, R50.reuse, R12 ;  /* 0x00000032380c723c */ /* 0x080fe6000000180c */
[----:B------:R-:W-:Y:S01]  /*14c00*/  LOP3.LUT R139, R44, R139, RZ, 0xc0, !PT ;  /* 0x0000008b2c8b7212 */ /* 0x000fe200078ec0ff */
        /* <DEDUP_REMOVED lines=20> */
[-C--:B------:R-:W-:Y:S08]  /*14d50*/  HMMA.16816.F32 R24, R56, R38.reuse, R24 ;  /* 0x000000263818723c */ /* 0x080ff00000001818 */
[----:B------:R-:W-:Y:S01]  /*14d60*/  HMMA.16816.F32 R28, R40, R38, R28 ;  /* 0x00000026281c723c */ /* 0x000fe2000000181c */
[----:B------:R-:W1:Y:S07]  /*14d70*/  LDSM.16.MT88.4 R36, [R170+0x5c00] ;  /* 0x005c0000aa24783b */ /* 0x000e6e0000004200 */
[-C--:B------:R-:W-:Y:S08]  /*14d80*/  HMMA.16816.F32 R160, R132, R148.reuse, R4 ;  /* 0x0000009484a0723c */ /* 0x080ff00000001804 */
[C---:B------:R-:W-:Y:S08]  /*14d90*/  HMMA.16816.F32 R156, R136.reuse, R148, R8 ;  /* 0x00000094889c723c */ /* 0x040ff00000001808 */
[-C--:B------:R-:W-:Y:S08]  /*14da0*/  HMMA.16816.F32 R152, R136, R150.reuse, R12 ;  /* 0x000000968898723c */ /* 0x080ff0000000180c */
[C---:B------:R-:W-:Y:S08]  /*14db0*/  HMMA.16816.F32 R148, R132.reuse, R150, R16 ;  /* 0x000000968494723c */ /* 0x040ff00000001810 */
[-C--:B-1----:R-:W-:Y:S08]  /*14dc0*/  HMMA.16816.F32 R144, R132, R36.reuse, R20 ;  /* 0x000000248490723c */ /* 0x082ff00000001814 */
[C---:B------:R-:W-:Y:S08]  /*14dd0*/  HMMA.16816.F32 R140, R136.reuse, R36, R32 ;  /* 0x00000024888c723c */ /* 0x040ff00000001820 */
[-C--:B------:R-:W-:Y:S08]  /*14de0*/  HMMA.16816.F32 R136, R136, R38.reuse, R24 ;  /* 0x000000268888723c */ /* 0x080ff00000001818 */
[----:B------:R-:W-:Y:S01]  /*14df0*/  HMMA.16816.F32 R132, R132, R38, R28 ;  /* 0x000000268484723c */ /* 0x000fe2000000181c */
[----:B------:R-:W-:Y:S08]  /*14e00*/  @!UPT UIADD3 URZ, UPT, UPT, URZ, URZ, URZ ;  /* 0x000000fffffff290 */ /* 0x000ff0000fffe0ff */
[----:B------:R-:W-:Y:S11]  /*14e10*/  @P0 BRA `(.L_x_324) ;  /* 0xffffffa400a40947 */ /* 0x000ff6000383ffff */
.L_x_323:
[----:B------:R-:W1:Y:S01]  /*14e20*/  SHFL.BFLY PT, R4, R236, 0x2, 0x1f ;  /* 0x0c401f00ec047f89 */ /* 0x000e6200000e0000 */
[----:B------:R-:W2:Y:S01]  /*14e30*/  S2UR UR4, SR_CgaCtaId ;  /* 0x00000000000479c3 */ /* 0x000ea20000008800 */
[----:B------:R-:W3:Y:S02]  /*14e40*/  LDCU UR5, c[0x0][0x4fc] ;  /* 0x00009f80ff0577ac */ /* 0x000ee40008000800 */
[----:B------:R-:W4:Y:S01]  /*14e50*/  SHFL.BFLY PT, R9, R235, 0x2, 0x1f ;  /* 0x0c401f00eb097f89 */ /* 0x000f2200000e0000 */
[----:B------:R-:W-:-:S03]  /*14e60*/  UISETP.NE.AND UP0, UPT, UR13, -0x1, UPT ;  /* 0xffffffff0d00788c */ /* 0x000fc6000bf05270 */
[----:B------:R-:W3:Y:S04]  /*14e70*/  SHFL.BFLY PT, R11, R237, 0x2, 0x1f ;  /* 0x0c401f00ed0b7f89 */ /* 0x000ee800000e0000 */
[----:B------:R-:W2:Y:S01]  /*14e80*/  SHFL.BFLY PT, R6, R234, 0x2, 0x1f ;  /* 0x0c401f00ea067f89 */ /* 0x000ea200000e0000 */
[----:B------:R-:W-:Y:S01]  /*14e90*/  PLOP3.LUT P0, PT, PT, PT, UP0, 0x80, 0x8 ;  /* 0x000000000008781c */ /* 0x000fe20003f0f008 */
[----:B------:R-:W-:Y:S01]  /*14ea0*/  UISETP.NE.AND UP0, UPT, UR13, -0x1, UPT ;  /* 0xffffffff0d00788c */ /* 0x000fe2000bf05270 */
[----:B------:R-:W2:Y:S01]  /*14eb0*/  S2R R5, SR_TID.X ;  /* 0x0000000000057919 */ /* 0x000ea20000002100 */
[----:B-1----:R-:W-:Y:S02]  /*14ec0*/  FADD.FTZ R236, R4, R236 ;  /* 0x000000ec04ec7221 */ /* 0x002fe40000010000 */
[----:B------:R-:W1:Y:S01]  /*14ed0*/  S2R R4, SR_TID.X ;  /* 0x0000000000047919 */ /* 0x000e620000002100 */
[----:B----4-:R-:W-:-:S02]  /*14ee0*/  FADD.FTZ R9, R9, R235 ;  /* 0x000000eb09097221 */ /* 0x010fc40000010000 */
[----:B------:R-:W4:Y:S01]  /*14ef0*/  SHFL.BFLY PT, R10, R236, 0x1, 0x1f ;  /* 0x0c201f00ec0a7f89 */ /* 0x000f2200000e0000 */
[----:B---3--:R-:W-:Y:S01]  /*14f00*/  FADD.FTZ R11, R11, R237 ;  /* 0x000000ed0b0b7221 */ /* 0x008fe20000010000 */
[----:B--2---:R-:W-:-:S04]  /*14f10*/  FADD.FTZ R234, R6, R234 ;  /* 0x000000ea06ea7221 */ /* 0x004fc80000010000 */
[----:B------:R-:W2:Y:S04]  /*14f20*/  SHFL.BFLY PT, R7, R11, 0x1, 0x1f ;  /* 0x0c201f000b077f89 */ /* 0x000ea800000e0000 */
[----:B------:R-:W3:Y:S04]  /*14f30*/  SHFL.BFLY PT, R6, R9, 0x1, 0x1f ;  /* 0x0c201f0009067f89 */ /* 0x000ee800000e0000 */
[----:B------:R-:W3:Y:S01]  /*14f40*/  SHFL.BFLY PT, R8, R234, 0x1, 0x1f ;  /* 0x0c201f00ea087f89 */ /* 0x000ee200000e0000 */
[----:B------:R-:W-:Y:S01]  /*14f50*/  SHF.R.U32.HI R5, RZ, 0x2, R5 ;  /* 0x00000002ff057819 */ /* 0x000fe20000011605 */
[----:B----4-:R-:W-:Y:S01]  /*14f60*/  FADD.FTZ R10, R236, R10 ;  /* 0x0000000aec0a7221 */ /* 0x010fe20000010000 */
[----:B-1----:R-:W-:-:S03]  /*14f70*/  SHF.L.U32 R12, R4, 0x1, RZ ;  /* 0x00000001040c7819 */ /* 0x002fc600000006ff */
[----:B------:R-:W-:Y:S01]  /*14f80*/  MUFU.RCP R16, R10 ;  /* 0x0000000a00107308 */ /* 0x000fe20000001000 */
[----:B------:R-:W-:Y:S01]  /*14f90*/  SHF.L.U32 R13, R4, 0x4, RZ ;  /* 0x00000004040d7819 */ /* 0x000fe200000006ff */
[----:B--2---:R-:W-:Y:S01]  /*14fa0*/  FADD.FTZ R11, R11, R7 ;  /* 0x000000070b0b7221 */ /* 0x004fe20000010000 */
[----:B------:R-:W-:Y:S02]  /*14fb0*/  LOP3.LUT R12, R12, 0x6, RZ, 0xc0, !PT ;  /* 0x000000060c0c7812 */ /* 0x000fe400078ec0ff */
[----:B------:R-:W-:Y:S01]  /*14fc0*/  FSETP.NE.FTZ.AND P5, PT, R10, RZ, PT ;  /* 0x000000ff0a00720b */ /* 0x000fe20003fb5000 */
[----:B---3--:R-:W-:Y:S01]  /*14fd0*/  FADD.FTZ R9, R9, R6 ;  /* 0x0000000609097221 */ /* 0x008fe20000010000 */
[----:B------:R-:W-:Y:S01]  /*14fe0*/  SHF.L.U32 R6, R4, 0x3, RZ ;  /* 0x0000000304067819 */ /* 0x000fe200000006ff */
[----:B------:R-:W1:Y:S01]  /*14ff0*/  MUFU.RCP R7, R11 ;  /* 0x0000000b00077308 */ /* 0x000e620000001000 */
[----:B------:R-:W-:Y:S01]  /*15000*/  LOP3.LUT R13, R12, 0x3e00, R13, 0xf8, !PT ;  /* 0x00003e000c0d7812 */ /* 0x000fe200078ef80d */
[----:B------:R-:W-:Y:S01]  /*15010*/  FADD.FTZ R8, R234, R8 ;  /* 0x00000008ea087221 */ /* 0x000fe20000010000 */
[----:B------:R-:W-:-:S02]  /*15020*/  SHF.L.U32 R12, R5, 0x5, RZ ;  /* 0x00000005050c7819 */ /* 0x000fc400000006ff */
[----:B------:R-:W-:Y:S02]  /*15030*/  LOP3.LUT R14, R6, 0xc0, RZ, 0xc0, !PT ;  /* 0x000000c0060e7812 */ /* 0x000fe400078ec0ff */
[----:B------:R-:W-:Y:S01]  /*15040*/  LOP3.LUT R12, R13, 0x20, R12, 0xf8, !PT ;  /* 0x000000200d0c7812 */ /* 0x000fe200078ef80c */
[----:B------:R-:W2:Y:S01]  /*15050*/  MUFU.RCP R15, R9 ;  /* 0x00000009000f7308 */ /* 0x000ea20000001000 */
[----:B------:R-:W-:Y:S02]  /*15060*/  LOP3.LUT R14, R14, 0x18, R4, 0xf8, !PT ;  /* 0x000000180e0e7812 */ /* 0x000fe400078ef804 */
[----:B------:R-:W-:Y:S02]  /*15070*/  FSETP.NE.FTZ.AND P6, PT, R11, RZ, PT ;  /* 0x000000ff0b00720b */ /* 0x000fe40003fd5000 */
[----:B------:R-:W-:Y:S02]  /*15080*/  LOP3.LUT R12, R12, R14, RZ, 0xfc, !PT ;  /* 0x0000000e0c0c7212 */ /* 0x000fe400078efcff */
[----:B------:R-:W3:Y:S01]  /*15090*/  LDC.U8 R14, c[0x0][0x549] ;  /* 0x00015240ff0e7b82 */ /* 0x000ee20000000000 */
[----:B------:R-:W4:Y:S01]  /*150a0*/  MUFU.RCP R13, R8 ;  /* 0x00000008000d7308 */ /* 0x000f220000001000 */
[----:B------:R-:W-:-:S02]  /*150b0*/  FSETP.NE.FTZ.AND P4, PT, R9, RZ, PT ;  /* 0x000000ff0900720b */ /* 0x000fc40003f95000 */
[----:B------:R-:W-:Y:S02]  /*150c0*/  FSETP.NE.FTZ.AND P3, PT, R8, RZ, PT ;  /* 0x000000ff0800720b */ /* 0x000fe40003f75000 */
[----:B-1----:R-:W-:Y:S02]  /*150d0*/  FSEL R7, R7, 1, P6 ;  /* 0x3f80000007077808 */ /* 0x002fe40003000000 */
[----:B------:R-:W-:Y:S01]  /*150e0*/  FSEL R16, R16, 1, P5 ;  /* 0x3f80000010107808 */ /* 0x000fe20002800000 */
[----:B------:R1:W1:Y:S01]  /*150f0*/  @P6 MUFU.LG2 R23, R11 ;  /* 0x0000000b00176308 */ /* 0x0002620000000c00 */
[----:B------:R-:W-:Y:S01]  /*15100*/  SHF.L.U32 R17, R4, 0x2, RZ ;  /* 0x0000000204117819 */ /* 0x000fe200000006ff */
[----:B------:R-:W-:Y:S01]  /*15110*/  FMUL.FTZ R7, R7, UR5 ;  /* 0x0000000507077c20 */ /* 0x000fe20008410000 */
[----:B--2---:R-:W-:Y:S01]  /*15120*/  FSEL R15, R15, 1, P4 ;  /* 0x3f8000000f0f7808 */ /* 0x004fe20002000000 */
[----:B------:R-:W-:Y:S01]  /*15130*/  FMUL.FTZ R16, R16, UR5 ;  /* 0x0000000510107c20 */ /* 0x000fe20008410000 */
[----:B------:R-:W-:Y:S01]  /*15140*/  LOP3.LUT R18, R17, 0x20, RZ, 0xc0, !PT ;  /* 0x0000002011127812 */ /* 0x000fe200078ec0ff */
[C---:B------:R-:W-:Y:S01]  /*15150*/  FMUL.FTZ R160, R7.reuse, R160 ;  /* 0x000000a007a07220 */ /* 0x040fe20000410000 */
[----:B------:R-:W-:Y:S01]  /*15160*/  FMUL.FTZ R161, R7, R161 ;  /* 0x000000a107a17220 */ /* 0x000fe20000410000 */
[----:B------:R-:W-:Y:S01]  /*15170*/  FMUL.FTZ R15, R15, UR5 ;  /* 0x000000050f0f7c20 */ /* 0x000fe20008410000 */
[C---:B------:R-:W-:Y:S01]  /*15180*/  FMUL.FTZ R162, R16.reuse, R162 ;  /* 0x000000a210a27220 */ /* 0x040fe20000410000 */
[----:B----4-:R-:W-:Y:S01]  /*15190*/  FSEL R13, R13, 1, P3 ;  /* 0x3f8000000d0d7808 */ /* 0x010fe20001800000 */
[C---:B------:R-:W-:Y:S01]  /*151a0*/  FMUL.FTZ R163, R16.reuse, R163 ;  /* 0x000000a310a37220 */ /* 0x040fe20000410000 */
[C---:B------:R-:W-:Y:S01]  /*151b0*/  FMUL.FTZ R150, R16.reuse, R150 ;  /* 0x0000009610967220 */ /* 0x040fe20000410000 */
[C---:B------:R-:W-:Y:S01]  /*151c0*/  FMUL.FTZ R151, R16.reuse, R151 ;  /* 0x0000009710977220 */ /* 0x040fe20000410000 */
[C---:B------:R-:W-:Y:S01]  /*151d0*/  FMUL.FTZ R146, R16.reuse, R146 ;  /* 0x0000009210927220 */ /* 0x040fe20000410000 */
[----:B------:R-:W-:Y:S01]  /*151e0*/  FMUL.FTZ R13, R13, UR5 ;  /* 0x000000050d0d7c20 */ /* 0x000fe20008410000 */
[----:B------:R-:W-:Y:S01]  /*151f0*/  UMOV UR5, 0x400 ;  /* 0x0000040000057882 */ /* 0x000fe20000000000 */
[C---:B------:R-:W-:Y:S01]  /*15200*/  FMUL.FTZ R147, R16.reuse, R147 ;  /* 0x0000009310937220 */ /* 0x040fe20000410000 */
[----:B------:R-:W-:Y:S01]  /*15210*/  ULEA UR4, UR4, UR5, 0x18 ;  /* 0x0000000504047291 */ /* 0x000fe2000f8ec0ff */
[C---:B------:R-:W-:Y:S01]  /*15220*/  FMUL.FTZ R134, R16.reuse, R134 ;  /* 0x0000008610867220 */ /* 0x040fe20000410000 */
[----:B------:R-:W-:Y:S01]  /*15230*/  FMUL.FTZ R16, R16, R135 ;  /* 0x0000008710107220 */ /* 0x000fe20000410000 */
[C---:B------:R-:W-:Y:S01]  /*15240*/  FMUL.FTZ R148, R7.reuse, R148 ;  /* 0x0000009407947220 */ /* 0x040fe20000410000 */
[----:B------:R-:W-:Y:S01]  /*15250*/  FMUL.FTZ R149, R7, R149 ;  /* 0x0000009507957220 */ /* 0x000fe20000410000 */
[----:B---3--:R-:W-:Y:S01]  /*15260*/  ISETP.NE.AND P2, PT, R14, RZ, PT ;  /* 0x000000ff0e00720c */ /* 0x008fe20003f45270 */
[C---:B------:R-:W-:Y:S01]  /*15270*/  FMUL.FTZ R156, R15.reuse, R156 ;  /* 0x0000009c0f9c7220 */ /* 0x040fe20000410000 */
[----:B------:R-:W-:Y:S01]  /*15280*/  FMUL.FTZ R157, R15, R157 ;  /* 0x0000009d0f9d7220 */ /* 0x000fe20000410000 */
[C---:B------:R-:W-:Y:S01]  /*15290*/  FMUL.FTZ R158, R13.reuse, R158 ;  /* 0x0000009e0d9e7220 */ /* 0x040fe20000410000 */
[----:B------:R-:W-:Y:S01]  /*152a0*/  FMUL.FTZ R159, R13, R159 ;  /* 0x0000009f0d9f7220 */ /* 0x000fe20000410000 */
[----:B------:R-:W-:Y:S01]  /*152b0*/  LEA R19, R12, UR4, 0x1 ;  /* 0x000000040c137c11 */ /* 0x000fe2000f8e08ff */
[C---:B------:R-:W-:Y:S01]  /*152c0*/  FMUL.FTZ R152, R15.reuse, R152 ;  /* 0x000000980f987220 */ /* 0x040fe20000410000 */
[----:B------:R-:W-:Y:S01]  /*152d0*/  FMUL.FTZ R153, R15, R153 ;  /* 0x000000990f997220 */ /* 0x000fe20000410000 */
[C---:B------:R-:W-:Y:S01]  /*152e0*/  FMUL.FTZ R154, R13.reuse, R154 ;  /* 0x0000009a0d9a7220 */ /* 0x040fe20000410000 */
[----:B------:R-:W-:Y:S01]  /*152f0*/  FMUL.FTZ R155, R13, R155 ;  /* 0x0000009b0d9b7220 */ /* 0x000fe20000410000 */
[----:B------:R-:W-:Y:S01]  /*15300*/  F2FP.F16.F32.PACK_AB R160, R161, R160 ;  /* 0x000000a0a1a0723e */ /* 0x000fe200000000ff */
[----:B------:R-:W-:Y:S01]  /*15310*/  FMUL.FTZ R142, R13, R142 ;  /* 0x0000008e0d8e7220 */ /* 0x000fe20000410000 */
[----:B------:R-:W-:Y:S01]  /*15320*/  F2FP.F16.F32.PACK_AB R162, R163, R162 ;  /* 0x000000a2a3a2723e */ /* 0x000fe200000000ff */
[----:B------:R-:W-:Y:S01]  /*15330*/  FMUL.FTZ R143, R13, R143 ;  /* 0x0000008f0d8f7220 */ /* 0x000fe20000410000 */
[----:B------:R-:W-:Y:S01]  /*15340*/  F2FP.F16.F32.PACK_AB R134, R16, R134 ;  /* 0x000000861086723e */ /* 0x000fe200000000ff */
[----:B------:R-:W-:Y:S01]  /*15350*/  STS [R19], R160 ;  /* 0x000000a013007388 */ /* 0x000fe20000000800 */
[----:B------:R-:W-:Y:S01]  /*15360*/  LOP3.LUT R20, R17, 0x40, RZ, 0xc0, !PT ;  /* 0x0000004011147812 */ /* 0x000fe200078ec0ff */
[----:B------:R-:W-:Y:S01]  /*15370*/  FMUL.FTZ R138, R13, R138 ;  /* 0x0000008a0d8a7220 */ /* 0x000fe20000410000 */
[----:B------:R-:W-:Y:S01]  /*15380*/  F2FP.F16.F32.PACK_AB R148, R149, R148 ;  /* 0x000000949594723e */ /* 0x000fe200000000ff */
[----:B------:R-:W-:Y:S01]  /*15390*/  STS [R19+0x200], R162 ;  /* 0x000200a213007388 */ /* 0x000fe20000000800 */
[----:B------:R-:W-:Y:S01]  /*153a0*/  F2FP.F16.F32.PACK_AB R150, R151, R150 ;  /* 0x000000969796723e */ /* 0x000fe200000000ff */
[----:B------:R-:W-:Y:S01]  /*153b0*/  FMUL.FTZ R140, R15, R140 ;  /* 0x0000008c0f8c7220 */ /* 0x000fe20000410000 */
        /* <DEDUP_REMOVED lines=10> */
[----:B------:R-:W-:Y:S01]  /*15460*/  IADD3 R20, PT, PT, R19, -R20, RZ ;  /* 0x8000001413147210 */ /* 0x000fe20007ffe0ff */
[----:B------:R-:W-:Y:S01]  /*15470*/  FMUL.FTZ R15, R15, R137 ;  /* 0x000000890f0f7220 */ /* 0x000fe20000410000 */
[----:B------:R-:W2:Y:S01]  /*15480*/  LDC.U8 R17, c[0x0][0x548] ;  /* 0x00015200ff117b82 */ /* 0x000ea20000000000 */
[----:B------:R-:W-:Y:S01]  /*15490*/  STS [R19+0x1000], R156 ;  /* 0x0010009c13007388 */ /* 0x000fe20000000800 */
[----:B------:R-:W3:Y:S01]  /*154a0*/  LDCU UR4, c[0x0][0x434] ;  /* 0x00008680ff0477ac */ /* 0x000ee20008000800 */
[----:B------:R-:W-:Y:S01]  /*154b0*/  F2FP.F16.F32.PACK_AB R138, R13, R138 ;  /* 0x0000008a0d8a723e */ /* 0x000fe200000000ff */
[----:B------:R-:W-:Y:S01]  /*154c0*/  FMUL.FTZ R144, R7, R144 ;  /* 0x0000009007907220 */ /* 0x000fe20000410000 */
[----:B------:R4:W-:Y:S01]  /*154d0*/  STS [R19+0x1200], R158 ;  /* 0x0012009e13007388 */ /* 0x0009e20000000800 */
[----:B------:R-:W-:Y:S01]  /*154e0*/  F2FP.F16.F32.PACK_AB R136, R15, R136 ;  /* 0x000000880f88723e */ /* 0x000fe200000000ff */
[C---:B------:R-:W-:Y:S01]  /*154f0*/  FMUL.FTZ R145, R7.reuse, R145 ;  /* 0x0000009107917220 */ /* 0x040fe20000410000 */
[----:B------:R-:W1:Y:S01]  /*15500*/  S2UR UR5, SR_CTAID.Y ;  /* 0x00000000000579c3 */ /* 0x000e620000002600 */
[----:B------:R-:W-:Y:S01]  /*15510*/  STS [R16+0x1010], R152 ;  /* 0x0010109810007388 */ /* 0x000fe20000000800 */
[C---:B------:R-:W-:Y:S01]  /*15520*/  FMUL.FTZ R132, R7.reuse, R132 ;  /* 0x0000008407847220 */ /* 0x040fe20000410000 */
[----:B------:R-:W-:Y:S01]  /*15530*/  FMUL.FTZ R7, R7, R133 ;  /* 0x0000008507077220 */ /* 0x000fe20000410000 */
[----:B------:R-:W-:Y:S01]  /*15540*/  F2FP.F16.F32.PACK_AB R144, R145, R144 ;  /* 0x000000909190723e */ /* 0x000fe200000000ff */
[----:B------:R3:W-:Y:S01]  /*15550*/  STS [R16+0x1210], R154 ;  /* 0x0012109a10007388 */ /* 0x0007e20000000800 */
[----:B------:R-:W-:Y:S01]  /*15560*/  F2FP.F16.F32.PACK_AB R146, R147, R146 ;  /* 0x000000929392723e */ /* 0x000fe200000000ff */
[----:B------:R-:W1:Y:S01]  /*15570*/  @P5 MUFU.LG2 R10, R10 ;  /* 0x0000000a000a5308 */ /* 0x000e620000000c00 */
[----:B------:R-:W1:Y:S01]  /*15580*/  @!P0 LDC.64 R12, c[0x0][0x400] ;  /* 0x00010000ff0c8b82 */ /* 0x000e620000000a00 */
[----:B------:R-:W-:Y:S01]  /*15590*/  F2FP.F16.F32.PACK_AB R7, R7, R132 ;  /* 0x000000840707723e */ /* 0x000fe200000000ff */
[----:B------:R-:W-:Y:S01]  /*155a0*/  STS [R20+0x20], R144 ;  /* 0x0000209014007388 */ /* 0x000fe20000000800 */
[----:B------:R-:W-:-:S02]  /*155b0*/  F2FP.F16.F32.PACK_AB R140, R141, R140 ;  /* 0x0000008c8d8c723e */ /* 0x000fc400000000ff */
[----:B------:R-:W-:Y:S01]  /*155c0*/  F2FP.F16.F32.PACK_AB R142, R143, R142 ;  /* 0x0000008e8f8e723e */ /* 0x000fe200000000ff */
[----:B------:R-:W-:Y:S01]  /*155d0*/  STS [R20+0x220], R146 ;  /* 0x0002209214007388 */ /* 0x000fe20000000800 */
[----:B------:R-:W-:Y:S01]  /*155e0*/  @P2 MOV R28, 0x1 ;  /* 0x00000001001c2802 */ /* 0x000fe20000000f00 */
[----:B------:R-:W1:Y:S01]  /*155f0*/  @P0 LDC.64 R14, c[0x0][0x408] ;  /* 0x00010200ff0e0b82 */ /* 0x000e620000000a00 */
[----:B--2---:R-:W-:Y:S02]  /*15600*/  ISETP.NE.AND P1, PT, R17, RZ, !P2 ;  /* 0x000000ff1100720c */ /* 0x004fe40005725270 */
[----:B----4-:R-:W-:-:S05]  /*15610*/  IADD3 R19, PT, PT, -R18, R20, RZ ;  /* 0x0000001412137210 */ /* 0x010fca0007ffe1ff */
[----:B------:R-:W2:Y:S01]  /*15620*/  @P2 LDC R18, c[0x0][0x430] ;  /* 0x00010c00ff122b82 */ /* 0x000ea20000000800 */
[----:B------:R4:W-:Y:S04]  /*15630*/  STS [R19+0x30], R7 ;  /* 0x0000300713007388 */ /* 0x0009e80000000800 */
[----:B------:R-:W-:Y:S03]  /*15640*/  STS [R19+0x230], R134 ;  /* 0x0002308613007388 */ /* 0x000fe60000000800 */
[----:B---3--:R-:W2:Y:S01]  /*15650*/  LDC R16, c[0x0][0x434] ;  /* 0x00010d00ff107b82 */ /* 0x008ea20000000800 */
[----:B-1----:R-:W-:Y:S01]  /*15660*/  @!P0 IMAD.WIDE.U32 R26, R12, UR5, RZ ;  /* 0x000000050c1a8c25 */ /* 0x002fe2000f8e00ff */
[----:B------:R-:W-:Y:S04]  /*15670*/  STS [R20+0x1020], R140 ;  /* 0x0010208c14007388 */ /* 0x000fe80000000800 */
[----:B------:R1:W-:Y:S02]  /*15680*/  STS [R20+0x1220], R142 ;  /* 0x0012208e14007388 */ /* 0x0003e40000000800 */
[----:B------:R-:W3:Y:S02]  /*15690*/  @P6 LDC R22, c[0x0][0x458] ;  /* 0x00011600ff166b82 */ /* 0x000ee40000000800 */
[----:B------:R-:W-:Y:S04]  /*156a0*/  STS [R19+0x1030], R136 ;  /* 0x0010308813007388 */ /* 0x000fe80000000800 */
[----:B------:R1:W-:Y:S02]  /*156b0*/  STS [R19+0x1230], R138 ;  /* 0x0012308a13007388 */ /* 0x0003e40000000800 */
[----:B------:R-:W3:Y:S01]  /*156c0*/  @P5 LDC R11, c[0x0][0x458] ;  /* 0x00011600ff0b5b82 */ /* 0x000ee20000000800 */
[----:B----4-:R-:W-:-:S02]  /*156d0*/  @!P0 IMAD R7, R13, UR5, R27 ;  /* 0x000000050d078c24 */ /* 0x010fc4000f8e021b */
[----:B--2---:R-:W-:-:S05]  /*156e0*/  @P2 IMAD R16, R18, UR4, RZ ;  /* 0x0000000412102c24 */ /* 0x004fca000f8e02ff */
[----:B------:R-:W2:Y:S01]  /*156f0*/  @P2 LDC R18, c[0x0][0x430] ;  /* 0x00010c00ff122b82 */ /* 0x000ea20000000800 */
[----:B-1----:R-:W-:-:S04]  /*15700*/  @P0 IMAD.WIDE.U32 R20, R14, UR13, RZ ;  /* 0x0000000d0e140c25 */ /* 0x002fc8000f8e00ff */
[----:B------:R-:W-:Y:S01]  /*15710*/  @P0 IMAD R7, R15, UR13, R21 ;  /* 0x0000000d0f070c24 */ /* 0x000fe2000f8e0215 */
[----:B------:R-:W-:Y:S01]  /*15720*/  @!UP0 UIMAD UR13, UR5, UR4, URZ ;  /* 0x00000004050d82a4 */ /* 0x000fe2000f8e02ff */
[----:B------:R-:W-:Y:S01]  /*15730*/  VOTEU.ANY UP0, P1 ;  /* 0x0000000000ff7886 */ /* 0x000fe20000800100 */
[----:B------:R-:W1:Y:S02]  /*15740*/  S2R R19, SR_CTAID.Z ;  /* 0x0000000000137919 */ /* 0x000e640000002700 */
[----:B------:R-:W-:Y:S01]  /*15750*/  USHF.R.S32.HI UR6, URZ, 0x1f, UR13 ;  /* 0x0000001fff067899 */ /* 0x000fe2000801140d */
[----:B---3--:R-:W-:Y:S11]  /*15760*/  @P2 BRA `(.L_x_327) ;  /* 0x0000000000202947 */ /* 0x008ff60003800000 */
[----:B------:R-:W-:Y:S01]  /*15770*/  ISETP.NE.AND P1, PT, R17, RZ, PT ;  /* 0x000000ff1100720c */ /* 0x000fe20003f25270 */
[----:B------:R-:W3:-:S12]  /*15780*/  LDC R12, c[0x0][0x3e0] ;  /* 0x0000f800ff0c7b82 */ /* 0x000ed80000000800 */
[----:B------:R-:W3:Y:S01]  /*15790*/  @P1 LDC R28, c[0x0][0x454] ;  /* 0x00011500ff1c1b82 */ /* 0x000ee20000000800 */
[----:B--2---:R-:W-:Y:S02]  /*157a0*/  @P1 MOV R18, 0x1 ;  /* 0x0000000100121802 */ /* 0x004fe40000000f00 */
[----:B------:R-:W-:-:S05]  /*157b0*/  @!P1 MOV R18, 0x1 ;  /* 0x0000000100129802 */ /* 0x000fca0000000f00 */
[----:B------:R-:W4:Y:S01]  /*157c0*/  @P1 LDC R16, c[0x0][0x454] ;  /* 0x00011500ff101b82 */ /* 0x000f220000000800 */
[----:B---3--:R-:W-:Y:S02]  /*157d0*/  @P1 IMAD R28, R28, R12, RZ ;  /* 0x0000000c1c1c1224 */ /* 0x008fe400078e02ff */
[----:B------:R-:W-:-:S07]  /*157e0*/  @!P1 IMAD R28, R12, UR4, RZ ;  /* 0x000000040c1c9c24 */ /* 0x000fce000f8e02ff */
.L_x_327:
[----:B------:R-:W-:Y:S01]  /*157f0*/  BAR.SYNC.DEFER_BLOCKING 0x0 ;  /* 0x0000000000007b1d */ /* 0x000fe20000010000 */
[----:B------:R-:W-:Y:S01]  /*15800*/  PLOP3.LUT P1, PT, PT, PT, UP0, 0x80, 0x8 ;  /* 0x000000000008781c */ /* 0x000fe20003f2f008 */
[----:B------:R-:W-:Y:S01]  /*15810*/  @P5 FMUL.FTZ R10, R10, 0.69314718246459960938 ;  /* 0x3f3172180a0a5820 */ /* 0x000fe20000410000 */
[----:B------:R-:W-:Y:S01]  /*15820*/  LOP3.LUT P2, RZ, R4, 0x3, RZ, 0xc0, !PT ;  /* 0x0000000304ff7812 */ /* 0x000fe2000784c0ff */
[----:B-1--4-:R-:W-:Y:S01]  /*15830*/  IMAD R16, R19, R16, RZ ;  /* 0x0000001013107224 */ /* 0x012fe200078e02ff */
[----:B------:R-:W-:Y:S01]  /*15840*/  MOV R24, 0x7f800000 ;  /* 0x7f80000000187802 */ /* 0x000fe20000000f00 */
[----:B------:R1:W3:Y:S02]  /*15850*/  @P3 MUFU.LG2 R27, R8 ;  /* 0x00000008001b3308 */ /* 0x0002e40000000c00 */
[----:B------:R-:W4:Y:S01]  /*15860*/  @P4 LDC R17, c[0x0][0x458] ;  /* 0x00011600ff114b82 */ /* 0x000f220000000800 */
[----:B------:R-:W-:Y:S01]  /*15870*/  @P5 FFMA.FTZ R24, R3, R11, R10 ;  /* 0x0000000b03185223 */ /* 0x000fe2000001000a */
[----:B------:R-:W-:Y:S01]  /*15880*/  USEL UR13, UR13, URZ, UP0 ;  /* 0x000000ff0d0d7287 */ /* 0x000fe20008000000 */
[----:B--2---:R-:W-:Y:S01]  /*15890*/  IMAD R10, R18, UR14, RZ ;  /* 0x0000000e120a7c24 */ /* 0x004fe2000f8e02ff */
[----:B------:R-:W-:Y:S01]  /*158a0*/  MOV R3, UR6 ;  /* 0x0000000600037c02 */ /* 0x000fe20008000f00 */
[----:B------:R-:W-:Y:S01]  /*158b0*/  @P6 FMUL.FTZ R23, R23, 0.69314718246459960938 ;  /* 0x3f31721817176820 */ /* 0x000fe20000410000 */
[----:B------:R-:W-:Y:S01]  /*158c0*/  MOV R25, 0x7f800000 ;  /* 0x7f80000000197802 */ /* 0x000fe20000000f00 */
[----:B------:R-:W2:Y:S01]  /*158d0*/  @P4 MUFU.LG2 R9, R9 ;  /* 0x0000000900094308 */ /* 0x000ea20000000c00 */
[----:B------:R-:W-:Y:S01]  /*158e0*/  @!P1 IMAD R16, R28, UR5, R16 ;  /* 0x000000051c109c24 */ /* 0x000fe2000f8e0210 */
[----:B------:R-:W-:Y:S01]  /*158f0*/  SEL R3, R3, RZ, P1 ;  /* 0x000000ff03037207 */ /* 0x000fe20000800000 */
[----:B------:R-:W-:Y:S01]  /*15900*/  @P6 FFMA.FTZ R25, R164, R22, R23 ;  /* 0x00000016a4196223 */ /* 0x000fe20000010017 */
[----:B------:R-:W-:Y:S01]  /*15910*/  BSSY.RECONVERGENT B0, `(.L_x_328) ;  /* 0x0000034000007945 */ /* 0x000fe20003800200 */
[----:B------:R-:W-:-:S02]  /*15920*/  MOV R22, 0x7f800000 ;  /* 0x7f80000000167802 */ /* 0x000fc40000000f00 */
[----:B------:R-:W-:Y:S01]  /*15930*/  MOV R23, 0x7f800000 ;  /* 0x7f80000000177802 */ /* 0x000fe20000000f00 */
[----:B------:R4:W4:Y:S01]  /*15940*/  LDS.128 R12, [R212+0x1800] ;  /* 0x00180000d40c7984 */ /* 0x0009220000000c00 */
[----:B-1----:R-:W1:Y:S01]  /*15950*/  @P3 LDC R8, c[0x0][0x458] ;  /* 0x00011600ff083b82 */ /* 0x002e620000000800 */
[----:B---3--:R-:W-:Y:S01]  /*15960*/  @P3 FMUL.FTZ R28, R27, 0.69314718246459960938 ;  /* 0x3f3172181b1c3820 */ /* 0x008fe20000410000 */
[--C-:B------:R-:W-:Y:S02]  /*15970*/  IADD3 R27, P5, P1, R10, UR13, R16.reuse ;  /* 0x0000000d0a1b7c10 */ /* 0x100fe4000f9be010 */
[----:B------:R-:W-:Y:S01]  /*15980*/  SHF.R.S32.HI R16, RZ, 0x1f, R16 ;  /* 0x0000001fff107819 */ /* 0x000fe20000011410 */
[----:B--2---:R-:W-:Y:S01]  /*15990*/  @P4 FMUL.FTZ R11, R9, 0.69314718246459960938 ;  /* 0x3f317218090b4820 */ /* 0x004fe20000410000 */
[----:B------:R-:W-:-:S03]  /*159a0*/  SHF.R.S32.HI R9, RZ, 0x1f, R10 ;  /* 0x0000001fff097819 */ /* 0x000fc6000001140a */
[----:B----4-:R-:W-:Y:S01]  /*159b0*/  @P4 FFMA.FTZ R23, R2, R17, R11 ;  /* 0x0000001102174223 */ /* 0x010fe2000001000b */
[----:B-1----:R-:W-:Y:S01]  /*159c0*/  @P3 FFMA.FTZ R22, R0, R8, R28 ;  /* 0x0000000800163223 */ /* 0x002fe2000001001c */
[----:B------:R-:W-:Y:S01]  /*159d0*/  IADD3.X R0, PT, PT, R9, R3, R16, P5, P1 ;  /* 0x0000000309007210 */ /* 0x000fe20002fe2410 */
[----:B------:R-:W-:Y:S06]  /*159e0*/  @P2 BRA `(.L_x_329) ;  /* 0x0000000000982947 */ /* 0x000fec0003800000 */
        /* <DEDUP_REMOVED lines=38> */
.L_x_329:
[----:B------:R-:W-:Y:S05]  /*15c50*/  BSYNC.RECONVERGENT B0 ;  /* 0x0000000000007941 */ /* 0x000fea0003800200 */
.L_x_328:
[----:B------:R-:W-:Y:S01]  /*15c60*/  @P0 IMAD.MOV.U32 R26, RZ, RZ, R20 ;  /* 0x000000ffff1a0224 */ /* 0x000fe200078e0014 */
[----:B------:R-:W-:Y:S01]  /*15c70*/  LOP3.LUT R6, R6, 0x18, RZ, 0xc0, !PT ;  /* 0x0000001806067812 */ /* 0x000fe200078ec0ff */
[C---:B-1----:R-:W-:Y:S01]  /*15c80*/  VIADD R3, R5.reuse, 0x20 ;  /* 0x0000002005037836 */ /* 0x042fe20000000000 */
[C---:B------:R-:W-:Y:S01]  /*15c90*/  IADD3 R2, PT, PT, R5.reuse, 0x40, RZ ;  /* 0x0000004005027810 */ /* 0x040fe20007ffe0ff */
[C---:B------:R-:W-:Y:S01]  /*15ca0*/  VIADD R0, R5.reuse, 0x60 ;  /* 0x0000006005007836 */ /* 0x040fe20000000000 */
[----:B------:R-:W-:Y:S01]  /*15cb0*/  IADD3 R8, P0, PT, R6, R26, RZ ;  /* 0x0000001a06087210 */ /* 0x000fe20007f1e0ff */
[----:B------:R-:W1:Y:S01]  /*15cc0*/  LDCU.64 UR4, c[0x0][0x410] ;  /* 0x00008200ff0477ac */ /* 0x000e620008000a00 */
[----:B------:R-:W-:Y:S01]  /*15cd0*/  ISETP.GE.AND P3, PT, R5, UR12, PT ;  /* 0x0000000c05007c0c */ /* 0x000fe2000bf66270 */
[----:B------:R-:W-:Y:S01]  /*15ce0*/  BSSY.RECONVERGENT B0, `(.L_x_330) ;  /* 0x0000013000007945 */ /* 0x000fe20003800200 */
[----:B------:R-:W-:Y:S02]  /*15cf0*/  IADD3.X R9, PT, PT, RZ, R7, RZ, P0, !PT ;  /* 0x00000007ff097210 */ /* 0x000fe400007fe4ff */
[----:B------:R2:W3:Y:S01]  /*15d00*/  LDS.128 R4, [R212] ;  /* 0x00000000d4047984 */ /* 0x0004e20000000c00 */
[----:B------:R-:W-:-:S02]  /*15d10*/  ISETP.GE.AND P2, PT, R3, UR12, PT ;  /* 0x0000000c03007c0c */ /* 0x000fc4000bf46270 */
[----:B------:R-:W-:Y:S02]  /*15d20*/  ISETP.GE.AND P1, PT, R2, UR12, PT ;  /* 0x0000000c02007c0c */ /* 0x000fe4000bf26270 */
[----:B------:R-:W-:Y:S01]  /*15d30*/  ISETP.GE.AND P0, PT, R0, UR12, PT ;  /* 0x0000000c00007c0c */ /* 0x000fe2000bf06270 */
[----:B-1----:R-:W-:-:S04]  /*15d40*/  IMAD.WIDE.U32 R8, R19, UR4, R8 ;  /* 0x0000000413087c25 */ /* 0x002fc8000f8e0008 */
[----:B------:R-:W-:Y:S01]  /*15d50*/  IMAD R11, R19, UR5, R9 ;  /* 0x00000005130b7c24 */ /* 0x000fe2000f8e0209 */
[----:B------:R-:W-:Y:S07]  /*15d60*/  @P3 BRA `(.L_x_331) ;  /* 0x0000000000283947 */ /* 0x000fee0003800000 */
[----:B------:R-:W1:Y:S01]  /*15d70*/  LDCU.64 UR6, c[0x0][0x408] ;  /* 0x00008100ff0677ac */ /* 0x000e620008000a00 */
[----:B------:R-:W-:Y:S01]  /*15d80*/  MOV R10, R8 ;  /* 0x00000008000a7202 */ /* 0x000fe20000000f00 */
[----:B------:R-:W4:Y:S01]  /*15d90*/  LDCU.64 UR4, c[0x0][0x3f0] ;  /* 0x00007e00ff0477ac */ /* 0x000f220008000a00 */
[----:B-1----:R-:W-:-:S03]  /*15da0*/  IMAD R0, R215, UR6, RZ ;  /* 0x00000006d7007c24 */ /* 0x002fc6000f8e02ff */
[----:B------:R-:W-:-:S04]  /*15db0*/  IMAD.WIDE.U32 R2, R214, UR6, R10 ;  /* 0x00000006d6027c25 */ /* 0x000fc8000f8e000a */
[----:B------:R-:W-:Y:S01]  /*15dc0*/  IMAD R0, R214, UR7, R0 ;  /* 0x00000007d6007c24 */ /* 0x000fe2000f8e0200 */
[----:B----4-:R-:W-:-:S04]  /*15dd0*/  LEA R16, P3, R2, UR4, 0x1 ;  /* 0x0000000402107c11 */ /* 0x010fc8000f8608ff */
[----:B------:R-:W-:-:S04]  /*15de0*/  IADD3 R0, PT, PT, R0, R3, RZ ;  /* 0x0000000300007210 */ /* 0x000fc80007ffe0ff */
[----:B------:R-:W-:-:S05]  /*15df0*/  LEA.HI.X R17, R2, UR5, R0, 0x1, P3 ;  /* 0x0000000502117c11 */ /* 0x000fca00098f0c00 */
[----:B---3--:R1:W-:Y:S02]  /*15e00*/  STG.E.128 desc[UR16][R16.64], R4 ;  /* 0x0000000410007986 */ /* 0x0083e4000c101d10 */
.L_x_331:
[----:B------:R-:W-:Y:S05]  /*15e10*/  BSYNC.RECONVERGENT B0 ;  /* 0x0000000000007941 */ /* 0x000fea0003800200 */
.L_x_330:
[----:B-1-3--:R1:W3:Y:S01]  /*15e20*/  LDS.128 R4, [R212+0x800] ;  /* 0x00080000d4047984 */ /* 0x00a2e20000000c00 */
[----:B------:R-:W-:Y:S04]  /*15e30*/  BSSY.RECONVERGENT B0, `(.L_x_332) ;  /* 0x000000f000007945 */ /* 0x000fe80003800200 */
[----:B------:R-:W-:Y:S05]  /*15e40*/  @P2 BRA `(.L_x_333) ;  /* 0x0000000000342947 */ /* 0x000fea0003800000 */
[----:B------:R-:W4:Y:S01]  /*15e50*/  LDCU.64 UR6, c[0x0][0x408] ;  /* 0x00008100ff0677ac */ /* 0x000f220008000a00 */
[----:B------:R-:W-:Y:S01]  /*15e60*/  IADD3 R2, P2, PT, R214, 0x20, RZ ;  /* 0x00000020d6027810 */ /* 0x000fe20007f5e0ff */
[----:B------:R-:W-:Y:S01]  /*15e70*/  IMAD.MOV.U32 R16, RZ, RZ, R8 ;  /* 0x000000ffff107224 */ /* 0x000fe200078e0008 */
        /* <DEDUP_REMOVED lines=9> */
[----:B---3--:R4:W-:Y:S02]  /*15f10*/  STG.E.128 desc[UR16][R2.64], R4 ;  /* 0x0000000402007986 */ /* 0x0089e4000c101d10 */
.L_x_333:
[----:B------:R-:W-:Y:S05]  /*15f20*/  BSYNC.RECONVERGENT B0 ;  /* 0x0000000000007941 */ /* 0x000fea0003800200 */
.L_x_332:
[----:B---34-:R3:W4:Y:S01]  /*15f30*/  LDS.128 R4, [R212+0x1000] ;  /* 0x00100000d4047984 */ /* 0x0187220000000c00 */
[----:B------:R-:W-:Y:S04]  /*15f40*/  BSSY.RECONVERGENT B0, `(.L_x_334) ;  /* 0x000000f000007945 */ /* 0x000fe80003800200 */
[----:B------:R-:W-:Y:S05]  /*15f50*/  @P1 BRA `(.L_x_335) ;  /* 0x0000000000341947 */ /* 0x000fea0003800000 */
        /* <DEDUP_REMOVED lines=12> */
[----:B----4-:R1:W-:Y:S02]  /*16020*/  STG.E.128 desc[UR16][R2.64], R4 ;  /* 0x0000000402007986 */ /* 0x0103e4000c101d10 */
.L_x_335:
[----:B------:R-:W-:Y:S05]  /*16030*/  BSYNC.RECONVERGENT B0 ;  /* 0x0000000000007941 */ /* 0x000fea0003800200 */
.L_x_334:
        /* <DEDUP_REMOVED lines=15> */
.L_x_336:
        /* <DEDUP_REMOVED lines=13> */
.L_x_732:


//--------------------- .text._ZN5flash16flash_fwd_kernelI23Flash_fwd_kernel_traitsILi32ELi128ELi128ELi4ELb0ELb0EN7cutlass6half_tE19Flash_kernel_traitsILi32ELi128ELi128ELi4ES3_EELb0ELb1ELb0ELb0ELb0ELb1ELb1ELb0EEEvNS_16Flash_fwd_paramsE --------------------------
	.section	.text._ZN5flash16flash_fwd_kernelI23Flash_fwd_kernel_traitsILi32ELi128ELi128ELi4ELb0ELb0EN7cutlass6half_tE19Flash_kernel_traitsILi32ELi128ELi128ELi4ES3_EELb0ELb1ELb0ELb0ELb0ELb1ELb1ELb0EEEvNS_16Flash_fwd_paramsE,"ax",@progbits
	.align	128
        .global         _ZN5flash16flash_fwd_kernelI23Flash_fwd_kernel_traitsILi32ELi128ELi128ELi4ELb0ELb0EN7cutlass6half_tE19Flash_kernel_traitsILi32ELi128ELi128ELi4ES3_EELb0ELb1ELb0ELb0ELb0ELb1ELb1ELb0EEEvNS_16Flash_fwd_paramsE
        .type           _ZN5flash16flash_fwd_kernelI23Flash_fwd_kernel_traitsILi32ELi128ELi128ELi4ELb0ELb0EN7cutlass6half_tE19Flash_kernel_traitsILi32ELi128ELi128ELi4ES3_EELb0ELb1ELb0ELb0ELb0ELb1ELb1ELb0EEEvNS_16Flash_fwd_paramsE,@function
        .size           _ZN5flash16flash_fwd_kernelI23Flash_fwd_kernel_traitsILi32ELi128ELi128ELi4ELb0ELb0EN7cutlass6half_tE19Flash_kernel_traitsILi32ELi128ELi128ELi4ES3_EELb0ELb1ELb0ELb0ELb0ELb1ELb1ELb0EEEvNS_16Flash_fwd_paramsE,(.L_x_733 - _ZN5flash16flash_fwd_kernelI23Flash_fwd_kernel_traitsILi32ELi128ELi128ELi4ELb0ELb0EN7cutlass6half_tE19Flash_kernel_traitsILi32ELi128ELi128ELi4ES3_EELb0ELb1ELb0ELb0ELb0ELb1ELb1ELb0EEEvNS_16Flash_fwd_paramsE)
        .other          _ZN5flash16flash_fwd_kernelI23Flash_fwd_kernel_traitsILi32ELi128ELi128ELi4ELb0ELb0EN7cutlass6half_tE19Flash_kernel_traitsILi32ELi128ELi128ELi4ES3_EELb0ELb1ELb0ELb0ELb0ELb1ELb1ELb0EEEvNS_16Flash_fwd_paramsE,@"STO_CUDA_ENTRY STV_DEFAULT"
_ZN5flash16flash_fwd_kernelI23Flash_fwd_kernel_traitsILi32ELi128ELi128ELi4ELb0ELb0EN7cutlass6half_tE19Flash_kernel_traitsILi32ELi128ELi128ELi4ES3_EELb0ELb1ELb0ELb0ELb0ELb1ELb1ELb0EEEvNS_16Flash_fwd_paramsE:
.text._ZN5flash16flash_fwd_kernelI23Flash_fwd_kernel_traitsILi32ELi128ELi128ELi4ELb0ELb0EN7cutlass6half_tE19Flash_kernel_traitsILi32ELi128ELi128ELi4ES3_EELb0ELb1ELb0ELb0ELb0ELb1ELb1ELb0EEEvNS_16Flash_fwd_paramsE:
        /* <DEDUP_REMOVED lines=22> */
[----:B------:R-:W3:Y:S04]  /*0160*/  @P4 LDG.E R0, desc[UR12][R2.64+0x4] ;  /* 0x0000040c02004981 */ /* 0x000ee8000c1e1900 */
[----:B------:R-:W-:-:S04]  /*0170*/  @P3 IADD3 R4, P1, PT, R6, UR6, RZ ;  /* 0x0000000606043c10 */ /* 0x000fc8000ff3e0ff */
[----:B------:R-:W-:Y:S01]  /*0180*/  @P3 IADD3.X R5, PT, PT, R7, UR7, RZ, P1, !PT ;  /* 0x0000000707053c10 */ /* 0x000fe20008ffe4ff */
[----:B------:R-:W1:Y:S01]  /*0190*/  S2R R23, SR_CTAID.X ;  /* 0x0000000000177919 */ /* 0x000e620000002500 */
[----:B------:R-:W4:Y:S03]  /*01a0*/  @!P4 LDC R45, c[0x0][0x434] ;  /* 0x00010d00ff2dcb82 */ /* 0x000f260000000800 */
[----:B------:R1:W5:Y:S05]  /*01b0*/  @P3 LDG.E R11, desc[UR12][R4.64] ;  /* 0x0000000c040b3981 */ /* 0x00036a000c1e1900 */
[----:B------:R-:W2:Y:S08]  /*01c0*/  @!P2 LDC R9, c[0x0][0x43c] ;  /* 0x00010f00ff09ab82 */ /* 0x000eb00000000800 */
[----:B-1----:R-:W1:Y:S01]  /*01d0*/  LDC.64 R4, c[0x0][0x468] ;  /* 0x00011a00ff047b82 */ /* 0x002e620000000a00 */
[----:B------:R-:W-:-:S04]  /*01e0*/  @P2 IADD3 R2, P0, PT, R6, UR4, RZ ;  /* 0x0000000406022c10 */ /* 0x000fc8000ff1e0ff */
[----:B------:R-:W-:-:S05]  /*01f0*/  @P2 IADD3.X R3, PT, PT, R7, UR5, RZ, P0, !PT ;  /* 0x0000000507032c10 */ /* 0x000fca00087fe4ff */
[----:B------:R1:W5:Y:S01]  /*0200*/  @P2 LDG.E R8, desc[UR12][R2.64] ;  /* 0x0000000c02082981 */ /* 0x000362000c1e1900 */
[----:B------:R-:W4:Y:S01]  /*0210*/  LDCU.U8 UR4, c[0x0][0x532] ;  /* 0x0000a640ff0477ac */ /* 0x000f220008000000 */
[----:B-1----:R-:W-:-:S05]  /*0220*/  IADD3 R2, P0, PT, R6, R4, RZ ;  /* 0x0000000406027210 */ /* 0x002fca0007f1e0ff */
[----:B------:R-:W-:Y:S01]  /*0230*/  IMAD.X R3, R7, 0x1, R5, P0 ;  /* 0x0000000107037824 */ /* 0x000fe200000e0605 */
[C---:B------:R-:W-:Y:S01]  /*0240*/  ISETP.NE.U32.AND P0, PT, R4.reuse, RZ, PT ;  /* 0x000000ff0400720c */ /* 0x040fe20003f05070 */
[----:B------:R-:W1:Y:S03]  /*0250*/  @!P2 LDC.64 R6, c[0x0][0x488] ;  /* 0x00012200ff06ab82 */ /* 0x000e660000000a00 */
[----:B------:R-:W-:Y:S02]  /*0260*/  ISETP.NE.AND.EX P0, PT, R5, RZ, PT, P0 ;  /* 0x000000ff0500720c */ /* 0x000fe40003f05300 */
[----:B------:R-:W-:Y:S02]  /*0270*/  ISETP.EQ.U32.AND P3, PT, R4, RZ, PT ;  /* 0x000000ff0400720c */ /* 0x000fe40003f62070 */
[----:B----4-:R-:W-:-:S09]  /*0280*/  ISETP.NE.AND P1, PT, RZ, UR4, PT ;  /* 0x00000004ff007c0c */ /* 0x010fd2000bf25270 */
[----:B------:R-:W4:Y:S01]  /*0290*/  @!P0 LDC R4, c[0x0][0x438] ;  /* 0x00010e00ff048b82 */ /* 0x000f220000000800 */
[----:B------:R-:W-:Y:S01]  /*02a0*/  ISETP.EQ.OR.EX P3, PT, R5, RZ, !P1, P3 ;  /* 0x000000ff0500720c */ /* 0x000fe20004f62730 */
[----:B------:R-:W-:Y:S02]  /*02b0*/  IMAD.MOV.U32 R12, RZ, RZ, -0x1 ;  /* 0xffffffffff0c7424 */ /* 0x000fe400078e00ff */
[----:B------:R-:W-:-:S10]  /*02c0*/  IMAD.SHL.U32 R154, R23, 0x80, RZ ;  /* 0x00000080179a7824 */ /* 0x000fd400078e00ff */
[----:B------:R1:W5:Y:S04]  /*02d0*/  @!P3 LDG.E R12, desc[UR12][R2.64] ;  /* 0x0000000c020cb981 */ /* 0x000368000c1e1900 */
[----:B--2---:R2:W-:Y:S01]  /*02e0*/  STL [R1+0x38], R25 ;  /* 0x0000381901007387 */ /* 0x0045e20000100800 */
[----:B---3--:R-:W-:-:S05]  /*02f0*/  @P4 IMAD.IADD R45, R0, 0x1, -R25 ;  /* 0x00000001002d4824 */ /* 0x008fca00078e0a19 */
[----:B------:R-:W-:Y:S01]  /*0300*/  ISETP.GT.AND P3, PT, R45, R154, PT ;  /* 0x0000009a2d00720c */ /* 0x000fe20003f64270 */
[----:B-1--4-:R-:W-:-:S12]  /*0310*/  @!P0 BRA `(.L_x_337) ;  /* 0x00000000000c8947 */ /* 0x012fd80003800000 */
[----:B------:R-:W3:Y:S02]  /*0320*/  @P1 LDG.E R4, desc[UR12][R2.64+0x4] ;  /* 0x0000040c02041981 */ /* 0x000ee4000c1e1900 */
[----:B---3-5:R-:W-:-:S06]  /*0330*/  @P1 IADD3 R4, PT, PT, R4, -R12, RZ ;  /* 0x8000000c04041210 */ /* 0x028fcc0007ffe0ff */
[----:B------:R1:W5:Y:S02]  /*0340*/  @!P1 LDG.E R4, desc[UR12][R2.64] ;  /* 0x0000000c02049981 */ /* 0x000364000c1e1900 */
.L_x_337:
[----:B------:R-:W-:Y:S05]  /*0350*/  @!P3 EXIT ;  /* 0x000000000000b94d */ /* 0x000fea0003800000 */
[----:B------:R-:W3:Y:S01]  /*0360*/  LDC R150, c[0x0][0x508] ;  /* 0x00014200ff967b82 */ /* 0x000ee20000000800 */
[----:B------:R-:W-:Y:S01]  /*0370*/  @!P2 ISETP.NE.U32.AND P0, PT, R6, RZ, PT ;  /* 0x000000ff0600a20c */ /* 0x000fe20003f05070 */
[----:B-----5:R-:W-:Y:S01]  /*0380*/  @P2 IMAD.IADD R44, R8, 0x1, -R11 ;  /* 0x00000001082c2824 */ /* 0x020fe200078e0a0b */
[----:B------:R-:W4:Y:S02]  /*0390*/  S2R R22, SR_CTAID.Z ;  /* 0x0000000000167919 */ /* 0x000f240000002700 */
[----:B------:R-:W-:Y:S01]  /*03a0*/  @!P2 ISETP.NE.AND.EX P0, PT, R7, RZ, PT, P0 ;  /* 0x000000ff0700a20c */ /* 0x000fe20003f05300 */
[----:B------:R-:W2:Y:S03]  /*03b0*/  S2R R121, SR_TID.X ;  /* 0x0000000000797919 */ /* 0x000ea60000002100 */
[----:B------:R-:W-:-:S04]  /*03c0*/  @!P2 SEL R0, R9, RZ, P0 ;  /* 0x000000ff0900a207 */ /* 0x000fc80000000000 */
[----:B------:R-:W-:Y:S01]  /*03d0*/  @!P2 IADD3 R44, PT, PT, R0, R4, -R11 ;  /* 0x00000004002ca210 */ /* 0x000fe20007ffe80b */
[----:B------:R-:W-:-:S04]  /*03e0*/  VIADD R0, R23, 0x1 ;  /* 0x0000000117007836 */ /* 0x000fc80000000000 */
[----:B-1----:R-:W-:Y:S02]  /*03f0*/  VIADD R2, R44, 0x7f ;  /* 0x0000007f2c027836 */ /* 0x002fe40000000000 */
[----:B------:R-:W-:-:S03]  /*0400*/  IMAD R0, R0, 0x80, -R45 ;  /* 0x0000008000007824 */ /* 0x000fc600078e0a2d */
        /* <DEDUP_REMOVED lines=9> */
[----:B--2-4-:R-:W-:Y:S05]  /*04a0*/  @P0 BRA `(.L_x_338) ;  /* 0x0000000800a00947 */ /* 0x014fea0003800000 */
[----:B------:R-:W1:Y:S01]  /*04b0*/  LDC.U8 R0, c[0x0][0x549] ;  /* 0x00015240ff007b82 */ /* 0x000e620000000000 */
[----:B------:R-:W-:-:S07]  /*04c0*/  ISETP.NE.AND P1, PT, R25, -0x1, PT ;  /* 0xffffffff1900780c */ /* 0x000fce0003f25270 */
[----:B------:R-:W2:Y:S08]  /*04d0*/  LDC.U8 R13, c[0x0][0x548] ;  /* 0x00015200ff0d7b82 */ /* 0x000eb00000000000 */
[----:B------:R-:W3:Y:S01]  /*04e0*/  @!P1 LDC.64 R4, c[0x0][0x400] ;  /* 0x00010000ff049b82 */ /* 0x000ee20000000a00 */
[----:B-1----:R-:W-:-:S07]  /*04f0*/  ISETP.NE.AND P0, PT, R0, RZ, PT ;  /* 0x000000ff0000720c */ /* 0x002fce0003f05270 */
[----:B------:R-:W1:Y:S01]  /*0500*/  @P1 LDC.64 R6, c[0x0][0x408] ;  /* 0x00010200ff061b82 */ /* 0x000e620000000a00 */
[----:B--2---:R-:W-:-:S07]  /*0510*/  ISETP.NE.AND P5, PT, R13, RZ, !P0 ;  /* 0x000000ff0d00720c */ /* 0x004fce00047a5270 */
[----:B------:R-:W2:Y:S01]  /*0520*/  LDC R12, c[0x0][0x434] ;  /* 0x00010d00ff0c7b82 */ /* 0x000ea20000000800 */
[----:B---3--:R-:W-:-:S07]  /*0530*/  @!P1 IMAD.WIDE.U32 R2, R24, R4, RZ ;  /* 0x0000000418029225 */ /* 0x008fce00078e00ff */
[----:B------:R-:W3:Y:S01]  /*0540*/  @P0 LDC.64 R10, c[0x0][0x430] ;  /* 0x00010c00ff0a0b82 */ /* 0x000ee20000000a00 */
[----:B------:R-:W-:Y:S01]  /*0550*/  @!P1 IMAD R9, R24, R5, R3 ;  /* 0x0000000518099224 */ /* 0x000fe200078e0203 */
[----:B------:R-:W-:-:S06]  /*0560*/  @!P1 MOV R8, R2 ;  /* 0x0000000200089202 */ /* 0x000fcc0000000f00 */
[----:B------:R-:W4:Y:S01]  /*0570*/  @P0 LDC R16, c[0x0][0x430] ;  /* 0x00010c00ff100b82 */ /* 0x000f220000000800 */
[----:B-1----:R-:W-:-:S04]  /*0580*/  @P1 IMAD.WIDE.U32 R2, R25, R6, RZ ;  /* 0x0000000619021225 */ /* 0x002fc800078e00ff */
[----:B------:R-:W-:Y:S01]  /*0590*/  @P1 IMAD R9, R25, R7, R3 ;  /* 0x0000000719091224 */ /* 0x000fe200078e0203 */
[----:B------:R-:W-:Y:S02]  /*05a0*/  @P1 MOV R8, R2 ;  /* 0x0000000200081202 */ /* 0x000fe40000000f00 */
[----:B------:R-:W-:Y:S01]  /*05b0*/  @P0 MOV R3, 0x1 ;  /* 0x0000000100030802 */ /* 0x000fe20000000f00 */
[----:B---3--:R-:W-:Y:S01]  /*05c0*/  @P0 IMAD R0, R10, R11, RZ ;  /* 0x0000000b0a000224 */ /* 0x008fe200078e02ff */
[----:B--2---:R-:W-:Y:S06]  /*05d0*/  @P0 BRA `(.L_x_339) ;  /* 0x0000000000280947 */ /* 0x004fec0003800000 */
        /* <DEDUP_REMOVED lines=10> */
.L_x_339:
        /* <DEDUP_REMOVED lines=8> */
[----:B------:R-:W-:Y:S01]  /*0700*/  VIADD R18, R4, 0x20 ;  /* 0x0000002004127836 */ /* 0x000fe20000000000 */
[----:B------:R-:W-:Y:S01]  /*0710*/  IADD3 R8, P4, PT, R6, R8, RZ ;  /* 0x0000000806087210 */ /* 0x000fe20007f9e0ff */
[C---:B------:R-:W-:Y:S01]  /*0720*/  VIADD R19, R4.reuse, 0x40 ;  /* 0x0000004004137836 */ /* 0x040fe20000000000 */
[----:B------:R-:W-:Y:S01]  /*0730*/  ISETP.NE.AND P0, PT, R25, -0x1, PT ;  /* 0xffffffff1900780c */ /* 0x000fe20003f05270 */
[----:B------:R-:W-:Y:S01]  /*0740*/  VIADD R20, R4, 0x60 ;  /* 0x0000006004147836 */ /* 0x000fe20000000000 */
[----:B------:R-:W-:Y:S01]  /*0750*/  LOP3.LUT P6, R14, R121, 0x3, RZ, 0xc0, !PT ;  /* 0x00000003790e7812 */ /* 0x000fe200078cc0ff */
[----:B------:R-:W-:Y:S01]  /*0760*/  IMAD.X R9, RZ, RZ, R9, P4 ;  /* 0x000000ffff097224 */ /* 0x000fe200020e0609 */
[----:B------:R-:W-:Y:S01]  /*0770*/  SEL R5, R5, R25, !P0 ;  /* 0x0000001905057207 */ /* 0x000fe20004000000 */
[----:B------:R-:W-:Y:S01]  /*0780*/  BSSY.RECONVERGENT B0, `(.L_x_340) ;  /* 0x000001a000007945 */ /* 0x000fe20003800200 */
[----:B------:R-:W-:Y:S01]  /*0790*/  ISETP.GE.AND P1, PT, R18, R2, PT ;  /* 0x000000021200720c */ /* 0x000fe20003f26270 */
[----:B------:R-:W-:Y:S01]  /*07a0*/  @!P5 IMAD R15, R24, R3, R15 ;  /* 0x00000003180fd224 */ /* 0x000fe200078e020f */
[----:B------:R-:W-:Y:S01]  /*07b0*/  SHF.R.S32.HI R0, RZ, 0x1f, R5 ;  /* 0x0000001fff007819 */ /* 0x000fe20000011405 */
[----:B-1----:R-:W-:Y:S01]  /*07c0*/  IMAD.WIDE.U32 R8, R22, UR4, R8 ;  /* 0x0000000416087c25 */ /* 0x002fe2000f8e0008 */
[----:B------:R-:W-:-:S02]  /*07d0*/  SEL R17, R5, RZ, P5 ;  /* 0x000000ff05117207 */ /* 0x000fc40002800000 */
[-C--:B------:R-:W-:Y:S01]  /*07e0*/  ISETP.GE.AND P2, PT, R19, R2.reuse, PT ;  /* 0x000000021300720c */ /* 0x080fe20003f46270 */
[----:B------:R-:W-:Y:S01]  /*07f0*/  IMAD.MOV.U32 R5, RZ, RZ, RZ ;  /* 0x000000ffff057224 */ /* 0x000fe200078e00ff */
[-C--:B------:R-:W-:Y:S01]  /*0800*/  ISETP.GE.OR P6, PT, R4, R2.reuse, P6 ;  /* 0x000000020400720c */ /* 0x080fe200037c6670 */
[----:B------:R-:W-:Y:S01]  /*0810*/  IMAD R7, R22, UR5, R9 ;  /* 0x0000000516077c24 */ /* 0x000fe2000f8e0209 */
[----:B------:R-:W-:Y:S01]  /*0820*/  ISETP.GE.AND P0, PT, R20, R2, PT ;  /* 0x000000021400720c */ /* 0x000fe20003f06270 */
[----:B------:R-:W-:Y:S01]  /*0830*/  IMAD.WIDE.U32 R2, R23, 0x80, R4 ;  /* 0x0000008017027825 */ /* 0x000fe200078e0004 */
[----:B------:R-:W-:Y:S02]  /*0840*/  SEL R21, R0, RZ, P5 ;  /* 0x000000ff00157207 */ /* 0x000fe40002800000 */
[C---:B------:R-:W-:Y:S02]  /*0850*/  ISETP.NE.OR P5, PT, R14.reuse, RZ, P1 ;  /* 0x000000ff0e00720c */ /* 0x040fe40000fa5670 */
        /* <DEDUP_REMOVED lines=12> */
.L_x_341:
[----:B------:R-:W-:Y:S05]  /*0920*/  BSYNC.RECONVERGENT B0 ;  /* 0x0000000000007941 */ /* 0x000fea0003800200 */
.L_x_340:
[----:B------:R-:W-:Y:S01]  /*0930*/  BSSY.RECONVERGENT B0, `(.L_x_342) ;  /* 0x0000011000007945 */ /* 0x000fe20003800200 */
[----:B------:R-:W-:Y:S01]  /*0940*/  ISETP.NE.OR P3, PT, R14, RZ, P0 ;  /* 0x000000ff0e00720c */ /* 0x000fe20000765670 */
[----:B------:R-:W-:Y:S02]  /*0950*/  IMAD R14, R154, R16, RZ ;  /* 0x000000109a0e7224 */ /* 0x000fe400078e02ff */
[----:B------:R-:W-:Y:S10]  /*0960*/  @P1 BRA `(.L_x_343) ;  /* 0x0000000000341947 */ /* 0x000ff40003800000 */
[----:B------:R-:W1:Y:S01]  /*0970*/  LDCU.64 UR6, c[0x0][0x408] ;  /* 0x00008100ff0677ac */ /* 0x000e620008000a00 */
[----:B------:R-:W-:Y:S02]  /*0980*/  IADD3 R0, P1, PT, R2, 0x20, RZ ;  /* 0x0000002002007810 */ /* 0x000fe40007f3e0ff */
[----:B------:R-:W-:Y:S01]  /*0990*/  MOV R11, R7 ;  /* 0x00000007000b7202 */ /* 0x000fe20000000f00 */
[----:B------:R-:W2:Y:S02]  /*09a0*/  LDCU.64 UR4, c[0x0][0x3f0] ;  /* 0x00007e00ff0477ac */ /* 0x000ea40008000a00 */
[----:B------:R-:W-:-:S04]  /*09b0*/  IMAD.X R10, RZ, RZ, R3, P1 ;  /* 0x000000ffff0a7224 */ /* 0x000fc800008e0603 */
[----:B-1----:R-:W-:Y:S02]  /*09c0*/  IMAD R12, R10, UR6, RZ ;  /* 0x000000060a0c7c24 */ /* 0x002fe4000f8e02ff */
[----:B------:R-:W-:-:S04]  /*09d0*/  IMAD.MOV.U32 R10, RZ, RZ, R8 ;  /* 0x000000ffff0a7224 */ /* 0x000fc800078e0008 */
[----:B------:R-:W-:-:S04]  /*09e0*/  IMAD.WIDE.U32 R10, R0, UR6, R10 ;  /* 0x00000006000a7c25 */ /* 0x000fc8000f8e000a */
[----:B------:R-:W-:Y:S01]  /*09f0*/  IMAD R0, R0, UR7, R12 ;  /* 0x0000000700007c24 */ /* 0x000fe2000f8e020c */
[----:B--2---:R-:W-:-:S04]  /*0a00*/  LEA R12, P1, R10, UR4, 0x1 ;  /* 0x000000040a0c7c11 */ /* 0x004fc8000f8208ff */
[----:B------:R-:W-:-:S04]  /*0a10*/  IADD3 R0, PT, PT, R11, R0, RZ ;  /* 0x000000000b007210 */ /* 0x000fc80007ffe0ff */
[----:B------:R-:W-:-:S05]  /*0a20*/  LEA.HI.X R13, R10, UR5, R0, 0x1, P1 ;  /* 0x000000050a0d7c11 */ /* 0x000fca00088f0c00 */
[----:B------:R2:W-:Y:S02]  /*0a30*/  STG.E.128 desc[UR12][R12.64], RZ ;  /* 0x000000ff0c007986 */ /* 0x0005e4000c101d0c */
.L_x_343:
[----:B------:R-:W-:Y:S05]  /*0a40*/  BSYNC.RECONVERGENT B0 ;  /* 0x0000000000007941 */ /* 0x000fea0003800200 */
.L_x_342:
[----:B------:R-:W-:Y:S04]  /*0a50*/  BSSY.RECONVERGENT B0, `(.L_x_344) ;  /* 0x000000f000007945 */ /* 0x000fe80003800200 */
[----:B------:R-:W-:Y:S05]  /*0a60*/  @P2 BRA `(.L_x_345) ;  /* 0x0000000000342947 */ /* 0x000fea0003800000 */
[----:B------:R-:W1:Y:S01]  /*0a70*/  LDCU.64 UR6, c[0x0][0x408] ;  /* 0x00008100ff0677ac */ /* 0x000e620008000a00 */
[----:B------:R-:W-:Y:S02]  /*0a80*/  IADD3 R0, P1, PT, R2, 0x40, RZ ;  /* 0x0000004002007810 */ /* 0x000fe40007f3e0ff */
[----:B------:R-:W-:Y:S01]  /*0a90*/  MOV R11, R7 ;  /* 0x00000007000b7202 */ /* 0x000fe20000000f00 */
[----:B------:R-:W3:Y:S02]  /*0aa0*/  LDCU.64 UR4, c[0x0][0x3f0] ;  /* 0x00007e00ff0477ac */ /* 0x000ee40008000a00 */
[----:B------:R-:W-:-:S04]  /*0ab0*/  IMAD.X R10, RZ, RZ, R3, P1 ;  /* 0x000000ffff0a7224 */ /* 0x000fc800008e0603 */
[----:B-12---:R-:W-:Y:S02]  /*0ac0*/  IMAD R12, R10, UR6, RZ ;  /* 0x000000060a0c7c24 */ /* 0x006fe4000f8e02ff */
[----:B------:R-:W-:-:S04]  /*0ad0*/  IMAD.MOV.U32 R10, RZ, RZ, R8 ;  /* 0x000000ffff0a7224 */ /* 0x000fc800078e0008 */
[----:B------:R-:W-:-:S04]  /*0ae0*/  IMAD.WIDE.U32 R10, R0, UR6, R10 ;  /* 0x00000006000a7c25 */ /* 0x000fc8000f8e000a */
[----:B------:R-:W-:Y:S01]  /*0af0*/  IMAD R0, R0, UR7, R12 ;  /* 0x0000000700007c24 */ /* 0x000fe2000f8e020c */
[----:B---3--:R-:W-:-:S04]  /*0b00*/  LEA R12, P1, R10, UR4, 0x1 ;  /* 0x000000040a0c7c11 */ /* 0x008fc8000f8208ff */
[----:B------:R-:W-:-:S04]  /*0b10*/  IADD3 R0, PT, PT, R11, R0, RZ ;  /* 0x000000000b007210 */ /* 0x000fc80007ffe0ff */
[----:B------:R-:W-:-:S05]  /*0b20*/  LEA.HI.X R13, R10, UR5, R0, 0x1, P1 ;  /* 0x000000050a0d7c11 */ /* 0x000fca00088f0c00 */
[----:B------:R3:W-:Y:S02]  /*0b30*/  STG.E.128 desc[UR12][R12.64], RZ ;  /* 0x000000ff0c007986 */ /* 0x0007e4000c101d0c */
.L_x_345:
[----:B------:R-:W-:Y:S05]  /*0b40*/  BSYNC.RECONVERGENT B0 ;  /* 0x0000000000007941 */ /* 0x000fea0003800200 */
.L_x_344:
        /* <DEDUP_REMOVED lines=17> */
.L_x_347:
[----:B------:R-:W-:Y:S05]  /*0c60*/  BSYNC.RECONVERGENT B0 ;  /* 0x0000000000007941 */ /* 0x000fea0003800200 */
.L_x_346:
[----:B------:R-:W-:Y:S01]  /*0c70*/  BSSY.RECONVERGENT B0, `(.L_x_348) ;  /* 0x000000b000007945 */ /* 0x000fe20003800200 */
[----:B------:R-:W-:-:S03]  /*0c80*/  IADD3.X R6, PT, PT, R14, R21, R15, P2, P1 ;  /* 0x000000150e067210 */ /* 0x000fc600017e240f */
        /* <DEDUP_REMOVED lines=9> */
.L_x_349:
[----:B------:R-:W-:Y:S05]  /*0d20*/  BSYNC.RECONVERGENT B0 ;  /* 0x0000000000007941 */ /* 0x000fea0003800200 */
.L_x_348:
[----:B------:R-:W-:Y:S04]  /*0d30*/  BSSY.RECONVERGENT B0, `(.L_x_350) ;  /* 0x000000a000007945 */ /* 0x000fe80003800200 */
[----:B------:R-:W-:Y:S05]  /*0d40*/  @P5 BRA `(.L_x_351) ;  /* 0x0000000000205947 */ /* 0x000fea0003800000 */
[----:B------:R-:W5:Y:S01]  /*0d50*/  LDCU.64 UR4, c[0x0][0x420] ;  /* 0x00008400ff0477ac */ /* 0x000f620008000a00 */
[----:B----4-:R-:W-:-:S05]  /*0d60*/  IMAD R0, R18, R16, RZ ;  /* 0x0000001012007224 */ /* 0x010fca00078e02ff */
[----:B------:R-:W-:-:S04]  /*0d70*/  IADD3 R3, P0, PT, R0, R10, RZ ;  /* 0x0000000a00037210 */ /* 0x000fc80007f1e0ff */
[----:B------:R-:W-:Y:S02]  /*0d80*/  LEA.HI.X.SX32 R0, R0, R6, 0x1, P0 ;  /* 0x0000000600007211 */ /* 0x000fe400000f0eff */
[----:B-----5:R-:W-:-:S04]  /*0d90*/  LEA R2, P0, R3, UR4, 0x2 ;  /* 0x0000000403027c11 */ /* 0x020fc8000f8010ff */
[----:B------:R-:W-:Y:S01]  /*0da0*/  LEA.HI.X R3, R3, UR5, R0, 0x2, P0 ;  /* 0x0000000503037c11 */ /* 0x000fe200080f1400 */
[----:B------:R-:W-:-:S05]  /*0db0*/  IMAD.MOV.U32 R0, RZ, RZ, 0x7f800000 ;  /* 0x7f800000ff007424 */ /* 0x000fca00078e00ff */
[----:B------:R4:W-:Y:S03]  /*0dc0*/  STG.E desc[UR12][R2.64], R0 ;  /* 0x0000000002007986 */ /* 0x0009e6000c10190c */
.L_x_351:
[----:B------:R-:W-:Y:S05]  /*0dd0*/  BSYNC.RECONVERGENT B0 ;  /* 0x0000000000007941 */ /* 0x000fea0003800200 */
.L_x_350:
        /* <DEDUP_REMOVED lines=10> */
.L_x_353:
[----:B------:R-:W-:Y:S05]  /*0e80*/  BSYNC.RECONVERGENT B0 ;  /* 0x0000000000007941 */ /* 0x000fea0003800200 */
.L_x_352:
[----:B------:R-:W-:Y:S05]  /*0e90*/  @P3 EXIT ;  /* 0x000000000000394d */ /* 0x000fea0003800000 */
[----:B------:R-:W5:Y:S01]  /*0ea0*/  LDCU.64 UR4, c[0x0][0x420] ;  /* 0x00008400ff0477ac */ /* 0x000f620008000a00 */
[----:B----4-:R-:W-:-:S05]  /*0eb0*/  IMAD R0, R20, R16, RZ ;  /* 0x0000001014007224 */ /* 0x010fca00078e02ff */
[----:B------:R-:W-:-:S04]  /*0ec0*/  IADD3 R3, P0, PT, R0, R10, RZ ;  /* 0x0000000a00037210 */ /* 0x000fc80007f1e0ff */
[----:B------:R-:W-:Y:S02]  /*0ed0*/  LEA.HI.X.SX32 R0, R0, R6, 0x1, P0 ;  /* 0x0000000600007211 */ /* 0x000fe400000f0eff */
[----:B-----5:R-:W-:-:S04]  /*0ee0*/  LEA R2, P0, R3, UR4, 0x2 ;  /* 0x0000000403027c11 */ /* 0x020fc8000f8010ff */
[----:B------:R-:W-:Y:S01]  /*0ef0*/  LEA.HI.X R3, R3, UR5, R0, 0x2, P0 ;  /* 0x0000000503037c11 */ /* 0x000fe200080f1400 */
[----:B------:R-:W-:-:S05]  /*0f00*/  IMAD.MOV.U32 R0, RZ, RZ, 0x7f800000 ;  /* 0x7f800000ff007424 */ /* 0x000fca00078e00ff */
[----:B------:R-:W-:Y:S01]  /*0f10*/  STG.E desc[UR12][R2.64], R0 ;  /* 0x0000000002007986 */ /* 0x000fe2000c10190c */
[----:B------:R-:W-:Y:S05]  /*0f20*/  EXIT ;  /* 0x000000000000794d */ /* 0x000fea0003800000 */
.L_x_338:
[----:B------:R-:W-:Y:S02]  /*0f30*/  ISETP.NE.AND P0, PT, R25, -0x1, PT ;  /* 0xffffffff1900780c */ /* 0x000fe40003f05270 */
[----:B------:R-:W-:-:S11]  /*0f40*/  ISETP.NE.AND P2, PT, R12, -0x1, PT ;  /* 0xffffffff0c00780c */ /* 0x000fd60003f45270 */
[----:B------:R-:W1:Y:S08]  /*0f50*/  @!P0 LDC.64 R6, c[0x0][0x398] ;  /* 0x0000e600ff068b82 */ /* 0x000e700000000a00 */
[----:B------:R-:W2:Y:S01]  /*0f60*/  @P0 LDC.64 R8, c[0x0][0x3b0] ;  /* 0x0000ec00ff080b82 */ /* 0x000ea20000000a00 */
[----:B-1----:R-:W-:-:S04]  /*0f70*/  @!P0 IMAD.WIDE.U32 R4, R24, R6, RZ ;  /* 0x0000000618048225 */ /* 0x002fc800078e00ff */
[----:B------:R-:W-:Y:S02]  /*0f80*/  @!P0 IMAD R7, R24, R7, R5 ;  /* 0x0000000718078224 */ /* 0x000fe400078e0205 */
[----:B--2---:R-:W-:Y:S01]  /*0f90*/  @P0 IMAD.WIDE.U32 R2, R25, R8, RZ ;  /* 0x0000000819020225 */ /* 0x004fe200078e00ff */
[----:B------:R-:W-:-:S03]  /*0fa0*/  @!P0 MOV R8, R4 ;  /* 0x0000000400088202 */ /* 0x000fc60000000f00 */
        /* <DEDUP_REMOVED lines=16> */
.L_x_354:
[----:B------:R-:W1:Y:S01]  /*10b0*/  LDC.64 R108, c[0x0][0x3b8] ;  /* 0x0000ee00ff6c7b82 */ /* 0x000e620000000a00 */
[----:B------:R-:W-:-:S05]  /*10c0*/  IADD3 R2, PT, PT, R11, R12, RZ ;  /* 0x0000000c0b027210 */ /* 0x000fca0007ffe0ff */
[C---:B-1----:R-:W-:Y:S02]  /*10d0*/  IMAD R0, R2.reuse, R109, RZ ;  /* 0x0000006d02007224 */ /* 0x042fe400078e02ff */
[----:B------:R-:W-:-:S05]  /*10e0*/  IMAD.WIDE.U32 R2, R2, R108, RZ ;  /* 0x0000006c02027225 */ /* 0x000fca00078e00ff */
[----:B------:R-:W-:Y:S02]  /*10f0*/  IADD3 R6, PT, PT, R3, R0, RZ ;  /* 0x0000000003067210 */ /* 0x000fe40007ffe0ff */
[----:B------:R-:W-:-:S07]  /*1100*/  MOV R5, R2 ;  /* 0x0000000200057202 */ /* 0x000fce0000000f00 */
.L_x_355:
[----:B------:R-:W1:Y:S01]  /*1110*/  LDC R9, c[0x0][0x3e8] ;  /* 0x0000fa00ff097b82 */ /* 0x000e620000000800 */
[----:B------:R-:W-:Y:S02]  /*1120*/  IABS R10, R22 ;  /* 0x00000016000a7213 */ /* 0x000fe40000000000 */
[----:B-1----:R-:W-:-:S04]  /*1130*/  IABS R4, R9 ;  /* 0x0000000900047213 */ /* 0x002fc80000000000 */
[----:B------:R-:W1:Y:S08]  /*1140*/  I2F.RP R2, R4 ;  /* 0x0000000400027306 */ /* 0x000e700000209400 */
[----:B-1----:R-:W1:Y:S02]  /*1150*/  MUFU.RCP R2, R2 ;  /* 0x0000000200027308 */ /* 0x002e640000001000 */
[----:B-1----:R-:W-:-:S06]  /*1160*/  VIADD R2, R2, 0xffffffe ;  /* 0x0ffffffe02027836 */ /* 0x002fcc0000000000 */
[----:B------:R-:W1:Y:S02]  /*1170*/  F2I.FTZ.U32.TRUNC.NTZ R3, R2 ;  /* 0x0000000200037305 */ /* 0x000e64000021f000 */
[----:B-1----:R-:W-:Y:S01]  /*1180*/  IMAD.MOV R0, RZ, RZ, -R3 ;  /* 0x000000ffff007224 */ /* 0x002fe200078e0a03 */
[----:B------:R-:W-:-:S03]  /*1190*/  MOV R2, RZ ;  /* 0x000000ff00027202 */ /* 0x000fc60000000f00 */
[----:B------:R-:W-:-:S04]  /*11a0*/  IMAD R0, R0, R4, RZ ;  /* 0x0000000400007224 */ /* 0x000fc800078e02ff */
        /* <DEDUP_REMOVED lines=29> */
.L_x_356:
[----:B------:R-:W1:Y:S01]  /*1380*/  LDC.64 R110, c[0x0][0x3c0] ;  /* 0x0000f000ff6e7b82 */ /* 0x000e620000000a00 */
[----:B------:R-:W-:-:S05]  /*1390*/  IADD3 R0, PT, PT, R11, R12, RZ ;  /* 0x0000000c0b007210 */ /* 0x000fca0007ffe0ff */
[C---:B-1----:R-:W-:Y:S02]  /*13a0*/  IMAD R4, R0.reuse, R111, RZ ;  /* 0x0000006f00047224 */ /* 0x042fe400078e02ff */
[----:B------:R-:W-:-:S05]  /*13b0*/  IMAD.WIDE.U32 R2, R0, R110, RZ ;  /* 0x0000006e00027225 */ /* 0x000fca00078e00ff */
[----:B------:R-:W-:-:S07]  /*13c0*/  IADD3 R0, PT, PT, R3, R4, RZ ;  /* 0x0000000403007210 */ /* 0x000fce0007ffe0ff */
.L_x_357:
[----:B------:R-:W-:Y:S01]  /*13d0*/  IMAD.IADD R12, R45, 0x1, -R154 ;  /* 0x000000012d0c7824 */ /* 0x000fe200078e0a9a */
[----:B------:R-:W-:Y:S01]  /*13e0*/  SHF.R.U32.HI R174, RZ, 0x2, R121 ;  /* 0x00000002ffae7819 */ /* 0x000fe20000011679 */
[----:B------:R-:W-:Y:S01]  /*13f0*/  IMAD.SHL.U32 R207, R121, 0x8, RZ ;  /* 0x0000000879cf7824 */ /* 0x000fe200078e00ff */
[----:B------:R-:W1:Y:S01]  /*1400*/  LDCU.64 UR8, c[0x0][0x3c8] ;  /* 0x00007900ff0877ac */ /* 0x000e620008000a00 */
[----:B------:R-:W-:Y:S01]  /*1410*/  IMAD.MOV.U32 R175, RZ, RZ, RZ ;  /* 0x000000ffffaf7224 */ /* 0x000fe200078e00ff */
[C---:B------:R-:W-:Y:S01]  /*1420*/  ISETP.GE.AND P6, PT, R174.reuse, R12, PT ;  /* 0x0000000cae00720c */ /* 0x040fe20003fc6270 */
[C---:B------:R-:W-:Y:S01]  /*1430*/  VIADD R33, R174.reuse, 0x20 ;  /* 0x00000020ae217836 */ /* 0x040fe20000000000 */
[C---:B------:R-:W-:Y:S01]  /*1440*/  LOP3.LUT R9, R207.reuse, 0x18, RZ, 0xc0, !PT ;  /* 0x00000018cf097812 */ /* 0x040fe200078ec0ff */
[----:B------:R-:W2:Y:S01]  /*1450*/  LDCU.128 UR4, c[0x0][0x3d0] ;  /* 0x00007a00ff0477ac */ /* 0x000ea20008000c00 */
[C---:B------:R-:W-:Y:S01]  /*1460*/  VIADD R34, R174.reuse, 0x40 ;  /* 0x00000040ae227836 */ /* 0x040fe20000000000 */
[----:B------:R-:W-:Y:S01]  /*1470*/  LOP3.LUT R11, R207, 0xd8, RZ, 0xc0, !PT ;  /* 0x000000d8cf0b7812 */ /* 0x000fe200078ec0ff */
[----:B------:R-:W-:Y:S01]  /*1480*/  VIADD R32, R174, 0x60 ;  /* 0x00000060ae207836 */ /* 0x000fe20000000000 */
[----:B------:R-:W-:Y:S01]  /*1490*/  IADD3 R4, P2, PT, R9, R5, RZ ;  /* 0x0000000509047210 */ /* 0x000fe20007f5e0ff */
[----:B------:R-:W-:Y:S01]  /*14a0*/  IMAD.WIDE.U32 R36, R23, 0x80, R174 ;  /* 0x0000008017247825 */ /* 0x000fe200078e00ae */
[C---:B------:R-:W-:Y:S01]  /*14b0*/  IADD3 R2, P1, PT, R9.reuse, R2, RZ ;  /* 0x0000000209027210 */ /* 0x040fe20007f3e0ff */
[----:B------:R-:W-:Y:S01]  /*14c0*/  STL.64 [R1+0x40], R174 ;  /* 0x000040ae01007387 */ /* 0x000fe20000100a00 */
[----:B------:R-:W-:Y:S01]  /*14d0*/  IADD3 R8, P0, PT, R9, R8, RZ ;  /* 0x0000000809087210 */ /* 0x000fe20007f1e0ff */
[----:B------:R-:W-:Y:S01]  /*14e0*/  IMAD.X R5, RZ, RZ, R6, P2 ;  /* 0x000000ffff057224 */ /* 0x000fe200010e0606 */
[----:B------:R-:W3:Y:S01]  /*14f0*/  @!P6 LDC.64 R16, c[0x0][0x3b0] ;  /* 0x0000ec00ff10eb82 */ /* 0x000ee20000000a00 */
[-C--:B------:R-:W-:Y:S01]  /*1500*/  ISETP.GE.AND P2, PT, R33, R12.reuse, PT ;  /* 0x0000000c2100720c */ /* 0x080fe20003f46270 */
[----:B------:R-:W-:Y:S01]  /*1510*/  IMAD.X R3, RZ, RZ, R0, P1 ;  /* 0x000000ffff037224 */ /* 0x000fe200008e0600 */
[-C--:B------:R-:W-:Y:S01]  /*1520*/  ISETP.GE.AND P5, PT, R34, R12.reuse, PT ;  /* 0x0000000c2200720c */ /* 0x080fe20003fa6270 */
[----:B------:R-:W-:Y:S01]  /*1530*/  IMAD.X R9, RZ, RZ, R7, P0 ;  /* 0x000000ffff097224 */ /* 0x000fe200000e0607 */
[----:B------:R-:W-:Y:S01]  /*1540*/  ISETP.GE.AND P4, PT, R32, R12, PT ;  /* 0x0000000c2000720c */ /* 0x000fe20003f86270 */
[C---:B------:R-:W-:Y:S01]  /*1550*/  IMAD.WIDE.U32 R6, R174.reuse, R108, R4 ;  /* 0x0000006cae067225 */ /* 0x040fe200078e0004 */
[----:B------:R-:W-:Y:S01]  /*1560*/  SHF.R.S32.HI R0, RZ, 0x1f, R10 ;  /* 0x0000001fff007819 */ /* 0x000fe2000001140a */
[----:B------:R-:W4:Y:S01]  /*1570*/  @!P6 LDC.64 R24, c[0x0][0x380] ;  /* 0x0000e000ff18eb82 */ /* 0x000f220000000a00 */
[----:B------:R5:W-:Y:S01]  /*1580*/  STL [R1+0x3c], R12 ;  /* 0x00003c0c01007387 */ /* 0x000be20000100800 */
[----:B------:R-:W-:Y:S01]  /*1590*/  IMAD.WIDE.U32 R4, R174, R110, R2 ;  /* 0x0000006eae047225 */ /* 0x000fe200078e0002 */
[--C-:B------:R-:W-:Y:S01]  /*15a0*/  LOP3.LUT R11, R11, 0x18, R121.reuse, 0x78, !PT ;  /* 0x000000180b0b7812 */ /* 0x100fe200078e7879 */
[----:B------:R-:W4:Y:S01]  /*15b0*/  LDCU.64 UR10, c[0x0][0x388] ;  /* 0x00007100ff0a77ac */ /* 0x000f220008000a00 */
[----:B------:R-:W-:Y:S01]  /*15c0*/  SHF.R.U32.HI R125, RZ, 0x1, R121 ;  /* 0x00000001ff7d7819 */ /* 0x000fe20000011679 */
[C---:B-1----:R-:W-:Y:S01]  /*15d0*/  IMAD.WIDE.U32 R2, R22.reuse, UR8, R8 ;  /* 0x0000000816027c25 */ /* 0x042fe2000f8e0008 */
[----:B------:R-:W-:Y:S01]  /*15e0*/  LOP3.LUT R207, R11, 0x1f20, R207, 0xf8, !PT ;  /* 0x00001f200bcf7812 */ /* 0x000fe200078ef8cf */
[----:B------:R-:W1:Y:S01]  /*15f0*/  @!P2 LDC.64 R18, c[0x0][0x3b0] ;  /* 0x0000ec00ff12ab82 */ /* 0x000e620000000a00 */
[----:B------:R-:W-:Y:S01]  /*1600*/  STL.64 [R1+0x30], R36 ;  /* 0x0000302401007387 */ /* 0x000fe20000100a00 */
[----:B------:R-:W-:Y:S01]  /*1610*/  IMAD R3, R22, UR9, R3 ;  /* 0x0000000916037c24 */ /* 0x000fe2000f8e0203 */
[----:B------:R-:W4:Y:S01]  /*1620*/  LDCU.64 UR8, c[0x0][0x390] ;  /* 0x00007200ff0877ac */ /* 0x000f220008000a00 */
[C---:B--2---:R-:W-:Y:S01]  /*1630*/  IMAD R8, R0.reuse, UR4, RZ ;  /* 0x0000000400087c24 */ /* 0x044fe2000f8e02ff */
[----:B------:R-:W-:Y:S01]  /*1640*/  STL [R1+0x48], R33 ;  /* 0x0000482101007387 */ /* 0x000fe20000100800 */
[----:B------:R-:W-:-:S02]  /*1650*/  IMAD R0, R0, UR6, RZ ;  /* 0x0000000600007c24 */ /* 0x000fc4000f8e02ff */
[----:B------:R-:W2:Y:S01]  /*1660*/  S2UR UR14, SR_CgaCtaId ;  /* 0x00000000000e79c3 */ /* 0x000ea20000008800 */
[--C-:B------:R-:W-:Y:S01]  /*1670*/  @!P2 IMAD.MOV.U32 R14, RZ, RZ, R2.reuse ;  /* 0x000000ffff0ea224 */ /* 0x100fe200078e0002 */
[----:B------:R-:W-:Y:S01]  /*1680*/  STL [R1+0x50], R34 ;  /* 0x0000502201007387 */ /* 0x000fe20000100800 */
[--C-:B------:R-:W-:Y:S02]  /*1690*/  @!P2 IMAD.MOV.U32 R15, RZ, RZ, R3.reuse ;  /* 0x000000ffff0fa224 */ /* 0x100fe400078e0003 */
[--C-:B------:R-:W-:Y:S01]  /*16a0*/  @!P5 IMAD.MOV.U32 R26, RZ, RZ, R2.reuse ;  /* 0x000000ffff1ad224 */ /* 0x100fe200078e0002 */
[----:B------:R-:W-:Y:S01]  /*16b0*/  STL [R1+0x4c], R32 ;  /* 0x00004c2001007387 */ /* 0x000fe20000100800 */
[----:B------:R-:W-:Y:S01]  /*16c0*/  @!P5 IMAD.MOV.U32 R27, RZ, RZ, R3 ;  /* 0x000000ffff1bd224 */ /* 0x000fe200078e0003 */
[----:B------:R-:W1:Y:S01]  /*16d0*/  @!P2 LDC.64 R22, c[0x0][0x380] ;  /* 0x0000e000ff16ab82 */ /* 0x000e620000000a00 */
[----:B------:R-:W-:Y:S02]  /*16e0*/  @!P4 IMAD.MOV.U32 R28, RZ, RZ, R2 ;  /* 0x000000ffff1cc224 */ /* 0x000fe400078e0002 */
[----:B-----5:R-:W-:-:S02]  /*16f0*/  IMAD R12, R10, UR5, R8 ;  /* 0x000000050a0c7c24 */ /* 0x020fc4000f8e0208 */
[-C--:B---3--:R-:W-:Y:S02]  /*1700*/  @!P6 IMAD R8, R37, R16.reuse, RZ ;  /* 0x000000102508e224 */ /* 0x088fe400078e02ff */
[--C-:B------:R-:W-:Y:S01]  /*1710*/  @!P4 IMAD.MOV.U32 R29, RZ, RZ, R3.reuse ;  /* 0x000000ffff1dc224 */ /* 0x100fe200078e0003 */
[----:B------:R-:W3:Y:S01]  /*1720*/  @!P4 LDC.64 R20, c[0x0][0x3b0] ;  /* 0x0000ec00ff14cb82 */ /* 0x000ee20000000a00 */
[C---:B------:R-:W-:Y:S02]  /*1730*/  @!P6 IMAD R8, R36.reuse, R17, R8 ;  /* 0x000000112408e224 */ /* 0x040fe400078e0208 */
[----:B------:R-:W-:-:S04]  /*1740*/  @!P6 IMAD.WIDE.U32 R2, R36, R16, R2 ;  /* 0x000000102402e225 */ /* 0x000fc800078e0002 */
[----:B------:R-:W-:Y:S01]  /*1750*/  IMAD R5, R174, R111, R5 ;  /* 0x0000006fae057224 */ /* 0x000fe200078e0205 */
[----:B------:R-:W5:Y:S01]  /*1760*/  @!P5 LDC.64 R16, c[0x0][0x3b0] ;  /* 0x0000ec00ff10db82 */ /* 0x000f620000000a00 */
[----:B------:R-:W-:Y:S01]  /*1770*/  IMAD R11, R10, UR7, R0 ;  /* 0x000000070a0b7c24 */ /* 0x000fe2000f8e0200 */
[----:B------:R-:W-:Y:S01]  /*1780*/  @!P2 IADD3 R0, P0, PT, R36, 0x20, RZ ;  /* 0x000000202400a810 */ /* 0x000fe20007f1e0ff */
[----:B------:R-:W-:Y:S02]  /*1790*/  IMAD R7, R174, R109, R7 ;  /* 0x0000006dae077224 */ /* 0x000fe400078e0207 */
[C---:B------:R-:W-:Y:S01]  /*17a0*/  IMAD.WIDE.U32 R4, R10.reuse, UR6, R4 ;  /* 0x000000060a047c25 */ /* 0x040fe2000f8e0004 */
[----:B------:R-:W3:Y:S03]  /*17b0*/  LDCU UR6, c[0x0][0x50c] ;  /* 0x0000a180ff0677ac */ /* 0x000ee60008000800 */
[----:B------:R-:W-:Y:S01]  /*17c0*/  IMAD.WIDE.U32 R6, R10, UR4, R6 ;  /* 0x000000040a067c25 */ /* 0x000fe2000f8e0006 */
[----:B----4-:R-:W-:Y:S01]  /*17d0*/  LEA R31, P1, R4, UR8, 0x1 ;  /* 0x00000008041f7c11 */ /* 0x010fe2000f8208ff */
[----:B------:R-:W-:-:S02]  /*17e0*/  UMOV UR4, 0x400 ;  /* 0x0000040000047882 */ /* 0x000fc40000000000 */
[----:B------:R-:W-:Y:S01]  /*17f0*/  @!P2 IMAD.X R9, RZ, RZ, R37, P0 ;  /* 0x000000ffff09a224 */ /* 0x000fe200000e0625 */
[----:B------:R-:W-:Y:S01]  /*1800*/  @!P6 LEA R10, P0, R2, R24, 0x1 ;  /* 0x00000018020ae211 */ /* 0x000fe200078008ff */
[----:B------:R-:W-:Y:S01]  /*1810*/  @!P6 IMAD.IADD R8, R3, 0x1, R8 ;  /* 0x000000010308e824 */ /* 0x000fe200078e0208 */
[----:B------:R-:W-:Y:S01]  /*1820*/  LEA R200, P3, R6, UR10, 0x1 ;  /* 0x0000000a06c87c11 */ /* 0x000fe2000f8608ff */
[----:B------:R-:W-:Y:S01]  /*1830*/  IMAD.IADD R5, R5, 0x1, R11 ;  /* 0x0000000105057824 */ /* 0x000fe200078e020b */
[----:B--2---:R-:W-:Y:S01]  /*1840*/  ULEA UR4, UR14, UR4, 0x18 ;  /* 0x000000040e047291 */ /* 0x004fe2000f8ec0ff */
[-C--:B-1----:R-:W-:Y:S01]  /*1850*/  @!P2 IMAD R9, R9, R18.reuse, RZ ;  /* 0x000000120909a224 */ /* 0x082fe200078e02ff */
[----:B------:R-:W-:Y:S01]  /*1860*/  @!P6 LEA.HI.X R11, R2, R25, R8, 0x1, P0 ;  /* 0x00000019020be211 */ /* 0x000fe200000f0c08 */
[----:B------:R-:W-:Y:S01]  /*1870*/  @!P2 IMAD.WIDE.U32 R2, R0, R18, R14 ;  /* 0x000000120002a225 */ /* 0x000fe200078e000e */
[----:B------:R-:W-:Y:S01]  /*1880*/  LEA.HI.X R30, R4, UR9, R5, 0x1, P1 ;  /* 0x00000009041e7c11 */ /* 0x000fe200088f0c05 */
[----:B------:R-:W1:Y:S01]  /*1890*/  @!P5 LDC.64 R14, c[0x0][0x380] ;  /* 0x0000e000ff0edb82 */ /* 0x000e620000000a00 */
[----:B------:R-:W-:Y:S01]  /*18a0*/  @!P4 IADD3 R5, P0, PT, R36, 0x60, RZ ;  /* 0x000000602405c810 */ /* 0x000fe20007f1e0ff */
[----:B------:R-:W-:Y:S01]  /*18b0*/  IMAD.IADD R7, R7, 0x1, R12 ;  /* 0x0000000107077824 */ /* 0x000fe200078e020c */
[----:B------:R-:W-:Y:S01]  /*18c0*/  LEA R207, R207, UR4, 0x1 ;  /* 0x00000004cfcf7c11 */ /* 0x000fe2000f8e08ff */
[----:B------:R-:W-:Y:S01]  /*18d0*/  @!P2 IMAD R4, R0, R19, R9 ;  /* 0x000000130004a224 */ /* 0x000fe200078e0209 */
[----:B------:R-:W-:Y:S01]  /*18e0*/  @!P5 IADD3 R0, P1, PT, R36, 0x40, RZ ;  /* 0x000000402400d810 */ /* 0x000fe20007f3e0ff */
[----:B------:R-:W-:Y:S01]  /*18f0*/  VIADD R46, R223, 0xffffffff ;  /* 0xffffffffdf2e7836 */ /* 0x000fe20000000000 */
[----:B------:R-:W-:Y:S01]  /*1900*/  LEA.HI.X R199, R6, UR11, R7, 0x1, P3 ;  /* 0x0000000b06c77c11 */ /* 0x000fe200098f0c07 */
[----:B------:R-:W2:Y:S01]  /*1910*/  @!P4 LDC.64 R24, c[0x0][0x380] ;  /* 0x0000e000ff18cb82 */ /* 0x000ea20000000a00 */
[--C-:B------:R-:W-:Y:S01]  /*1920*/  @!P4 IMAD.X R6, RZ, RZ, R37.reuse, P0 ;  /* 0x000000ffff06c224 */ /* 0x100fe200000e0625 */
[----:B------:R-:W-:Y:S01]  /*1930*/  @!P2 LEA R8, P0, R2, R22, 0x1 ;  /* 0x000000160208a211 */ /* 0x000fe200078008ff */
[----:B------:R-:W-:Y:S01]  /*1940*/  @!P5 IMAD.X R7, RZ, RZ, R37, P1 ;  /* 0x000000ffff07d224 */ /* 0x000fe200008e0625 */
[----:B------:R-:W-:Y:S01]  /*1950*/  @!PT LDS RZ, [RZ] ;  /* 0x00000000fffff984 */ /* 0x000fe20000000800 */
[----:B------:R-:W-:Y:S01]  /*1960*/  @!PT LDS RZ, [RZ] ;  /* 0x00000000fffff984 */ /* 0x000fe20000000800 */
[----:B------:R-:W-:Y:S01]  /*1970*/  @!PT LDS RZ, [RZ] ;  /* 0x00000000fffff984 */ /* 0x000fe20000000800 */
[----:B------:R4:W-:Y:S01]  /*1980*/  @!P6 LDGSTS.E.BYPASS.LTC128B.128 [R207], desc[UR12][R10.64] ;  /* 0x000000000acfefae */ /* 0x0009e2000b981a0c */
[----:B------:R-:W-:-:S02]  /*1990*/  @!P2 IMAD.IADD R4, R3, 0x1, R4 ;  /* 0x000000010304a824 */ /* 0x000fc400078e0204 */
[----:B-----5:R-:W-:Y:S01]  /*19a0*/  @!P5 IMAD R7, R7, R16, RZ ;  /* 0x000000100707d224 */ /* 0x020fe200078e02ff */
[----:B------:R-:W-:Y:S01]  /*19b0*/  STL [R1+0x14], R31 ;  /* 0x0000141f01007387 */ /* 0x000fe20000100800 */
[----:B------:R-:W-:Y:S01]  /*19c0*/  IMAD R18, R46, -0x80, R44 ;  /* 0xffffff802e127824 */ /* 0x000fe200078e022c */
[----:B------:R-:W-:Y:S01]  /*19d0*/  @!P2 LEA.HI.X R9, R2, R23, R4, 0x1, P0 ;  /* 0x000000170209a211 */ /* 0x000fe200000f0c04 */
[----:B------:R-:W-:Y:S01]  /*19e0*/  @!P5 IMAD R12, R0, R17, R7 ;  /* 0x00000011000cd224 */ /* 0x000fe200078e0207 */
[----:B------:R-:W-:Y:S01]  /*19f0*/  STL [R1+0xc], R200 ;  /* 0x00000cc801007387 */ /* 0x000fe20000100800 */
[----:B---3--:R-:W-:Y:S01]  /*1a00*/  @!P4 IMAD R2, R6, R20, RZ ;  /* 0x000000140602c224 */ /* 0x008fe200078e02ff */
[----:B------:R-:W-:Y:S01]  /*1a10*/  ISETP.GE.AND P6, PT, R174, R18, PT ;  /* 0x00000012ae00720c */ /* 0x000fe20003fc6270 */
[----:B------:R-:W-:Y:S01]  /*1a20*/  @!P5 IMAD.WIDE.U32 R6, R0, R16, R26 ;  /* 0x000000100006d225 */ /* 0x000fe200078e001a */
[----:B------:R-:W-:Y:S01]  /*1a30*/  SHF.L.U64.HI R0, R108, 0x7, R109 ;  /* 0x000000076c007819 */ /* 0x000fe2000001026d */
[----:B------:R3:W-:Y:S01]  /*1a40*/  @!P2 LDGSTS.E.BYPASS.LTC128B.128 [R207+0x800], desc[UR12][R8.64] ;  /* 0x0080000008cfafae */ /* 0x0007e2000b981a0c */
[----:B------:R-:W-:-:S02]  /*1a50*/  ISETP.GE.AND P0, PT, R33, R18, PT ;  /* 0x000000122100720c */ /* 0x000fc40003f06270 */
[----:B-1----:R-:W-:Y:S01]  /*1a60*/  @!P5 LEA R16, P1, R6, R14, 0x1 ;  /* 0x0000000e0610d211 */ /* 0x002fe200078208ff */
[----:B------:R-:W-:Y:S04]  /*1a70*/  STL [R1+0x10], R30 ;  /* 0x0000101e01007387 */ /* 0x000fe80000100800 */
[----:B------:R-:W-:Y:S01]  /*1a80*/  STL [R1+0x8], R199 ;  /* 0x000008c701007387 */ /* 0x000fe20000100800 */
[C---:B----4-:R-:W-:Y:S02]  /*1a90*/  @!P4 IMAD R11, R5.reuse, R21, R2 ;  /* 0x00000015050bc224 */ /* 0x050fe400078e0202 */
[----:B------:R-:W-:-:S04]  /*1aa0*/  @!P4 IMAD.WIDE.U32 R4, R5, R20, R28 ;  /* 0x000000140504c225 */ /* 0x000fc800078e001c */
[----:B------:R-:W-:Y:S01]  /*1ab0*/  IMAD.SHL.U32 R2, R108, 0x80, RZ ;  /* 0x000000806c027824 */ /* 0x000fe200078e00ff */
[----:B--2---:R-:W-:Y:S01]  /*1ac0*/  @!P4 LEA R14, P2, R4, R24, 0x1 ;  /* 0x00000018040ec211 */ /* 0x004fe200078408ff */
[-C--:B------:R-:W-:Y:S02]  /*1ad0*/  IMAD R10, R0, R46.reuse, RZ ;  /* 0x0000002e000a7224 */ /* 0x080fe400078e02ff */
[----:B------:R-:W-:Y:S02]  /*1ae0*/  @!P5 IMAD.IADD R0, R7, 0x1, R12 ;  /* 0x000000010700d824 */ /* 0x000fe400078e020c */
[----:B------:R-:W-:Y:S02]  /*1af0*/  @!P4 IMAD.IADD R5, R5, 0x1, R11 ;  /* 0x000000010505c824 */ /* 0x000fe400078e020b */
[----:B------:R-:W-:Y:S01]  /*1b00*/  IMAD.WIDE.U32 R2, R2, R46, RZ ;  /* 0x0000002e02027225 */ /* 0x000fe200078e00ff */
[----:B------:R-:W-:Y:S02]  /*1b10*/  @!P5 LEA.HI.X R17, R6, R15, R0, 0x1, P1 ;  /* 0x0000000f0611d211 */ /* 0x000fe400008f0c00 */
[----:B------:R-:W-:Y:S01]  /*1b20*/  @!P4 LEA.HI.X R15, R4, R25, R5, 0x1, P2 ;  /* 0x00000019040fc211 */ /* 0x000fe200010f0c05 */
[----:B------:R-:W-:Y:S01]  /*1b30*/  IMAD.IADD R3, R3, 0x1, R10 ;  /* 0x0000000103037824 */ /* 0x000fe200078e020a */
[----:B------:R-:W-:Y:S01]  /*1b40*/  ISETP.GE.AND P2, PT, R34, R18, PT ;  /* 0x000000122200720c */ /* 0x000fe20003f46270 */
[----:B------:R-:W-:Y:S01]  /*1b50*/  IMAD.WIDE.U32 R4, R108, 0x40, RZ ;  /* 0x000000406c047825 */ /* 0x000fe200078e00ff */
[----:B------:R-:W-:Y:S01]  /*1b60*/  @!P6 LEA R12, P1, R2, R200, 0x1 ;  /* 0x000000c8020ce211 */ /* 0x000fe200078208ff */
[----:B------:R1:W-:Y:S01]  /*1b70*/  @!P5 LDGSTS.E.BYPASS.LTC128B.128 [R207+0x1000], desc[UR12][R16.64] ;  /* 0x0100000010cfdfae */ /* 0x0003e2000b981a0c */
[----:B------:R-:W-:-:S02]  /*1b80*/  @!P0 LEA R0, P3, R108, R2, 0x5 ;  /* 0x000000026c008211 */ /* 0x000fc400078628ff */
[----:B------:R-:W-:Y:S01]  /*1b90*/  @!P6 LEA.HI.X R13, R2, R199, R3, 0x1, P1 ;  /* 0x000000c7020de211 */ /* 0x000fe200008f0c03 */
[----:B------:R-:W-:Y:S01]  /*1ba0*/  @!P4 LDGSTS.E.BYPASS.LTC128B.128 [R207+0x1800], desc[UR12][R14.64] ;  /* 0x018000000ecfcfae */ /* 0x000fe2000b981a0c */
[----:B------:R-:W-:Y:S02]  /*1bb0*/  ISETP.GE.AND P1, PT, R32, R18, PT ;  /* 0x000000122000720c */ /* 0x000fe40003f26270 */
[----:B------:R-:W-:Y:S01]  /*1bc0*/  @!P0 LEA.HI.X R6, R108, R3, R109, 0x5, P3 ;  /* 0x000000036c068211 */ /* 0x000fe200018f2c6d */
[----:B------:R2:W-:Y:S01]  /*1bd0*/  @!P6 LDGSTS.E.BYPASS.LTC128B.128 [R207+0x2000], desc[UR12][R12.64] ;  /* 0x020000000ccfefae */ /* 0x0005e2000b981a0c */
[----:B------:R-:W-:Y:S02]  /*1be0*/  @!P0 LEA R10, P3, R0, R200, 0x1 ;  /* 0x000000c8000a8211 */ /* 0x000fe400078608ff */
[----:B------:R-:W-:Y:S02]  /*1bf0*/  ISETP.GE.AND P4, PT, R34, R18, PT ;  /* 0x000000122200720c */ /* 0x000fe40003f86270 */
[----:B------:R-:W-:Y:S01]  /*1c00*/  @!P0 LEA.HI.X R11, R0, R199, R6, 0x1, P3 ;  /* 0x000000c7000b8211 */ /* 0x000fe200018f0c06 */
[----:B------:R-:W-:Y:S01]  /*1c10*/  IMAD.SHL.U32 R6, R109, 0x40, RZ ;  /* 0x000000406d067824 */ /* 0x000fe200078e00ff */
[----:B------:R-:W-:-:S02]  /*1c20*/  @!P2 IADD3 R0, P3, PT, R2, R4, RZ ;  /* 0x000000040200a210 */ /* 0x000fc40007f7e0ff */
[----:B------:R-:W-:Y:S01]  /*1c30*/  ISETP.GE.AND P5, PT, R33, R18, PT ;  /* 0x000000122100720c */ /* 0x000fe20003fa6270 */
[----:B------:R-:W-:Y:S01]  /*1c40*/  @!P1 IMAD R4, R109, 0x60, RZ ;  /* 0x000000606d049824 */ /* 0x000fe200078e02ff */
[----:B------:R-:W-:Y:S01]  /*1c50*/  @!P2 IADD3.X R6, PT, PT, R3, R5, R6, P3, !PT ;  /* 0x000000050306a210 */ /* 0x000fe20001ffe406 */
[----:B------:R-:W-:Y:S01]  /*1c60*/  @!P1 IMAD.WIDE.U32 R2, R108, 0x60, R2 ;  /* 0x000000606c029825 */ /* 0x000fe200078e0002 */
[CC--:B---3--:R-:W-:Y:S01]  /*1c70*/  @!P2 LEA R8, P3, R0.reuse, R200.reuse, 0x1 ;  /* 0x000000c80008a211 */ /* 0x0c8fe200078608ff */
[----:B------:R3:W-:Y:S03]  /*1c80*/  @!P0 LDGSTS.E.BYPASS.LTC128B.128 [R207+0x2800], desc[UR12][R10.64] ;  /* 0x028000000acf8fae */ /* 0x0007e6000b981a0c */
[----:B------:R-:W-:Y:S01]  /*1c90*/  @!P2 LEA.HI.X R9, R0, R199, R6, 0x1, P3 ;  /* 0x000000c70009a211 */ /* 0x000fe200018f0c06 */
[----:B------:R-:W-:Y:S01]  /*1ca0*/  @!P1 IMAD.IADD R0, R3, 0x1, R4 ;  /* 0x0000000103009824 */ /* 0x000fe200078e0204 */
[----:B------:R-:W-:Y:S01]  /*1cb0*/  @!P1 LEA R6, P3, R2, R200, 0x1 ;  /* 0x000000c802069211 */ /* 0x000fe200078608ff */
[----:B-1----:R-:W-:-:S02]  /*1cc0*/  IMAD.SHL.U32 R17, R121, 0x20, RZ ;  /* 0x0000002079117824 */ /* 0x002fc400078e00ff */
[----:B------:R1:W-:Y:S01]  /*1cd0*/  @!P2 LDGSTS.E.BYPASS.LTC128B.128 [R207+0x3000], desc[UR12][R8.64] ;  /* 0x0300000008cfafae */ /* 0x0003e2000b981a0c */
[----:B------:R-:W-:Y:S01]  /*1ce0*/  @!P1 LEA.HI.X R7, R2, R199, R0, 0x1, P3 ;  /* 0x000000c702079211 */ /* 0x000fe200018f0c00 */
[C---:B------:R-:W-:Y:S01]  /*1cf0*/  IMAD.SHL.U32 R2, R110.reuse, 0x80, RZ ;  /* 0x000000806e027824 */ /* 0x040fe200078e00ff */
[C---:B------:R-:W-:Y:S01]  /*1d00*/  SHF.L.U64.HI R0, R110.reuse, 0x7, R111 ;  /* 0x000000076e007819 */ /* 0x040fe2000001026f */
[----:B------:R-:W-:Y:S01]  /*1d10*/  IMAD.WIDE.U32 R4, R110, 0x40, RZ ;  /* 0x000000406e047825 */ /* 0x000fe200078e00ff */
[----:B------:R-:W-:Y:S01]  /*1d20*/  ISETP.GE.AND P3, PT, R32, R18, PT ;  /* 0x000000122000720c */ /* 0x000fe20003f66270 */
[----:B------:R4:W-:Y:S01]  /*1d30*/  @!P1 LDGSTS.E.BYPASS.LTC128B.128 [R207+0x3800], desc[UR12][R6.64] ;  /* 0x0380000006cf9fae */ /* 0x0009e2000b981a0c */
[C---:B--2---:R-:W-:Y:S01]  /*1d40*/  LOP3.LUT R13, R17.reuse, 0xc0, RZ, 0xc0, !PT ;  /* 0x000000c0110d7812 */ /* 0x044fe200078ec0ff */
[-C--:B------:R-:W-:Y:S01]  /*1d50*/  IMAD R0, R0, R46.reuse, RZ ;  /* 0x0000002e00007224 */ /* 0x080fe200078e02ff */
[----:B------:R-:W-:Y:S01]  /*1d60*/  LOP3.LUT R198, R17, 0x120, RZ, 0xc0, !PT ;  /* 0x0000012011c67812 */ /* 0x000fe200078ec0ff */
[----:B------:R-:W0:Y:S01]  /*1d70*/  LDGDEPBAR ;  /* 0x00000000000079af */ /* 0x000e220000000000 */
[----:B------:R-:W-:-:S04]  /*1d80*/  IMAD.WIDE.U32 R2, R2, R46, RZ ;  /* 0x0000002e02027225 */ /* 0x000fc800078e00ff */
[----:B------:R-:W-:Y:S01]  /*1d90*/  IMAD.IADD R3, R3, 0x1, R0 ;  /* 0x0000000103037824 */ /* 0x000fe200078e0200 */
[----:B------:R-:W-:Y:S01]  /*1da0*/  @!P4 IADD3 R14, P0, PT, R2, R4, RZ ;  /* 0x00000004020ec210 */ /* 0x000fe20007f1e0ff */
[C---:B------:R-:W-:Y:S02]  /*1db0*/  IMAD.SHL.U32 R18, R121.reuse, 0x10, RZ ;  /* 0x0000001079127824 */ /* 0x040fe400078e00ff */
[----:B---3--:R-:W-:Y:S02]  /*1dc0*/  IMAD.SHL.U32 R11, R121, 0x4, RZ ;  /* 0x00000004790b7824 */ /* 0x008fe400078e00ff */
[C---:B------:R-:W-:Y:S02]  /*1dd0*/  IMAD.SHL.U32 R10, R111.reuse, 0x40, RZ ;  /* 0x000000406f0a7824 */ /* 0x040fe400078e00ff */
[----:B------:R-:W-:Y:S01]  /*1de0*/  @!P3 IMAD R0, R111, 0x60, RZ ;  /* 0x000000606f00b824 */ /* 0x000fe200078e02ff */
[----:B------:R-:W-:Y:S02]  /*1df0*/  LOP3.LUT R13, R13, 0x18, R11, 0xf8, !PT ;  /* 0x000000180d0d7812 */ /* 0x000fe400078ef80b */
[----:B------:R-:W-:Y:S01]  /*1e00*/  @!P4 IADD3.X R15, PT, PT, R3, R5, R10, P0, !PT ;  /* 0x00000005030fc210 */ /* 0x000fe200007fe40a */
[----:B------:R-:W-:Y:S01]  /*1e10*/  @!P3 IMAD.WIDE.U32 R4, R110, 0x60, R2 ;  /* 0x000000606e04b825 */ /* 0x000fe200078e0002 */
[----:B------:R-:W-:-:S02]  /*1e20*/  LOP3.LUT R11, R18, 0x100, RZ, 0xc0, !PT ;  /* 0x00000100120b7812 */ /* 0x000fc400078ec0ff */
[----:B-1----:R-:W-:Y:S02]  /*1e30*/  @!P6 LEA R8, P1, R2, R31, 0x1 ;  /* 0x0000001f0208e211 */ /* 0x002fe400078208ff */
[----:B------:R-:W-:Y:S01]  /*1e40*/  LOP3.LUT R11, R11, 0x20, R17, 0xf8, !PT ;  /* 0x000000200b0b7812 */ /* 0x000fe200078ef811 */
[----:B------:R-:W-:-:S04]  /*1e50*/  DEPBAR.LE SB0, 0x0 ;  /* 0x000080000000791a */ /* 0x000fc80000000000 */
[----:B------:R-:W-:Y:S01]  /*1e60*/  BAR.SYNC.DEFER_BLOCKING 0x0 ;  /* 0x0000000000007b1d */ /* 0x000fe20000010000 */
[----:B----4-:R-:W-:Y:S02]  /*1e70*/  @!P5 LEA R7, P0, R110, R2, 0x5 ;  /* 0x000000026e07d211 */ /* 0x010fe400078028ff */
[----:B------:R-:W-:Y:S02]  /*1e80*/  @!P6 LEA.HI.X R9, R2, R30, R3, 0x1, P1 ;  /* 0x0000001e0209e211 */ /* 0x000fe400008f0c03 */
[----:B------:R-:W-:Y:S02]  /*1e90*/  LOP3.LUT R16, R13, 0x8, R121, 0x78, !PT ;  /* 0x000000080d107812 */ /* 0x000fe400078e7879 */
[----:B------:R-:W-:Y:S01]  /*1ea0*/  @!P5 LEA.HI.X R12, R110, R3, R111, 0x5, P0 ;  /* 0x000000036e0cd211 */ /* 0x000fe200000f2c6f */
[----:B------:R-:W-:Y:S01]  /*1eb0*/  @!P3 IMAD.IADD R3, R5, 0x1, R0 ;  /* 0x000000010503b824 */ /* 0x000fe200078e0200 */
[-C--:B------:R-:W-:Y:S01]  /*1ec0*/  @!P3 LEA R10, P0, R4, R31.reuse, 0x1 ;  /* 0x0000001f040ab211 */ /* 0x080fe200078008ff */
[----:B------:R-:W-:Y:S01]  /*1ed0*/  IMAD.IADD R0, R16, 0x1, R11 ;  /* 0x0000000110007824 */ /* 0x000fe200078e020b */
[----:B------:R-:W-:-:S02]  /*1ee0*/  @!P5 LEA R2, P2, R7, R31, 0x1 ;  /* 0x0000001f0702d211 */ /* 0x000fc400078408ff */
[-C--:B------:R-:W-:Y:S02]  /*1ef0*/  @!P3 LEA.HI.X R11, R4, R30.reuse, R3, 0x1, P0 ;  /* 0x0000001e040bb211 */ /* 0x080fe400000f0c03 */
[-C--:B------:R-:W-:Y:S02]  /*1f00*/  @!P5 LEA.HI.X R3, R7, R30.reuse, R12, 0x1, P2 ;  /* 0x0000001e0703d211 */ /* 0x080fe400010f0c0c */
[----:B------:R-:W-:Y:S02]  /*1f10*/  LOP3.LUT R4, R198, 0x3e00, R18, 0xf8, !PT ;  /* 0x00003e00c6047812 */ /* 0x000fe400078ef812 */
[----:B------:R-:W-:Y:S02]  /*1f20*/  LOP3.LUT R135, R13, 0x8, R125, 0x78, !PT ;  /* 0x000000080d877812 */ /* 0x000fe400078e787d */
[----:B------:R-:W-:Y:S02]  /*1f30*/  @!P4 LEA R6, P1, R14, R31, 0x1 ;  /* 0x0000001f0e06c211 */ /* 0x000fe400078208ff */
[----:B------:R-:W-:Y:S01]  /*1f40*/  LEA R184, R0, UR4, 0x1 ;  /* 0x0000000400b87c11 */ /* 0x000fe2000f8e08ff */
[----:B------:R-:W-:Y:S01]  /*1f50*/  @!PT LDS RZ, [RZ] ;  /* 0x00000000fffff984 */ /* 0x000fe20000000800 */
[----:B------:R-:W-:Y:S01]  /*1f60*/  @!PT LDS RZ, [RZ] ;  /* 0x00000000fffff984 */ /* 0x000fe20000000800 */
[----:B------:R-:W-:Y:S01]  /*1f70*/  @!PT LDS RZ, [RZ] ;  /* 0x00000000fffff984 */ /* 0x000fe20000000800 */
[----:B------:R-:W-:Y:S01]  /*1f80*/  @!P6 LDGSTS.E.BYPASS.LTC128B.128 [R207+0x4000], desc[UR12][R8.64] ;  /* 0x0400000008cfefae */ /* 0x000fe2000b981a0c */
[----:B------:R-:W-:Y:S01]  /*1f90*/  @!P4 LEA.HI.X R7, R14, R30, R15, 0x1, P1 ;  /* 0x0000001e0e07c211 */ /* 0x000fe200008f0c0f */
[----:B------:R-:W-:Y:S01]  /*1fa0*/  IMAD.MOV.U32 R0, RZ, RZ, 0x20 ;  /* 0x00000020ff007424 */ /* 0x000fe200078e00ff */
[C---:B------:R-:W-:Y:S01]  /*1fb0*/  LOP3.LUT P0, RZ, R121.reuse, 0x4, RZ, 0xc0, !PT ;  /* 0x0000000479ff7812 */ /* 0x040fe2000780c0ff */
[----:B------:R-:W-:Y:S01]  /*1fc0*/  @P6 STS.128 [R207+0x4000], RZ ;  /* 0x004000ffcf006388 */ /* 0x000fe20000000c00 */
[----:B------:R-:W-:-:S02]  /*1fd0*/  IMAD.SHL.U32 R121, R121, 0x2, RZ ;  /* 0x0000000279797824 */ /* 0x000fc400078e00ff */
[----:B------:R-:W-:Y:S01]  /*1fe0*/  SEL R0, R0, 0xffffffe0, !P0 ;  /* 0xffffffe000007807 */ /* 0x000fe20004000000 */
[----:B------:R-:W-:Y:S04]  /*1ff0*/  @P5 STS.128 [R207+0x4800], RZ ;  /* 0x004800ffcf005388 */ /* 0x000fe80000000c00 */
[----:B------:R-:W-:Y:S01]  /*2000*/  @!PT LDS RZ, [RZ] ;  /* 0x00000000fffff984 */ /* 0x000fe20000000800 */
[----:B------:R-:W-:Y:S01]  /*2010*/  @!PT LDS RZ, [RZ] ;  /* 0x00000000fffff984 */ /* 0x000fe20000000800 */
[----:B------:R-:W-:Y:S01]  /*2020*/  @!PT LDS RZ, [RZ] ;  /* 0x00000000fffff984 */ /* 0x000fe20000000800 */
[----:B------:R1:W-:Y:S01]  /*2030*/  @!P5 LDGSTS.E.BYPASS.LTC128B.128 [R207+0x4800], desc[UR12][R2.64] ;  /* 0x0480000002cfdfae */ /* 0x0003e2000b981a0c */
[----:B------:R-:W-:-:S03]  /*2040*/  IMAD.IADD R186, R184, 0x1, R0 ;  /* 0x00000001b8ba7824 */ /* 0x000fc600078e0200 */
        /* <DEDUP_REMOVED lines=11> */
[----:B------:R-:W-:Y:S01]  /*2100*/  LDSM.16.M88.4 R40, [R186+0x2000] ;  /* 0x00200000ba28783b */ /* 0x000fe20000000200 */
[----:B-1----:R-:W-:-:S03]  /*2110*/  IMAD.IADD R2, R135, 0x1, R4 ;  /* 0x0000000187027824 */ /* 0x002fc600078e0204 */
[----:B------:R-:W-:Y:S01]  /*2120*/  LDSM.16.M88.4 R48, [R184+0x2400] ;  /* 0x00240000b830783b */ /* 0x000fe20000000200 */
[----:B------:R-:W-:Y:S02]  /*2130*/  LOP3.LUT R3, R174, 0x7, RZ, 0xc0, !PT ;  /* 0x00000007ae037812 */ /* 0x000fe400078ec0ff */
[----:B------:R-:W-:Y:S01]  /*2140*/  LEA R187, R2, UR4, 0x1 ;  /* 0x0000000402bb7c11 */ /* 0x000fe2000f8e08ff */
[----:B------:R-:W-:Y:S04]  /*2150*/  LDSM.16.M88.4 R64, [R186+0x2400] ;  /* 0x00240000ba40783b */ /* 0x000fe80000000200 */
[----:B------:R-:W3:Y:S01]  /*2160*/  LDSM.16.M88.4 R20, [R187] ;  /* 0x00000000bb14783b */ /* 0x000ee20000000200 */
[----:B------:R-:W-:-:S03]  /*2170*/  IMAD.IADD R188, R187, 0x1, R0 ;  /* 0x00000001bbbc7824 */ /* 0x000fc600078e0200 */
[----:B------:R-:W1:Y:S04]  /*2180*/  LDSM.16.M88.4 R16, [R187+0x1000] ;  /* 0x00100000bb10783b */ /* 0x000e680000000200 */
[----:B------:R-:W4:Y:S04]  /*2190*/  LDSM.16.M88.4 R12, [R188] ;  /* 0x00000000bc0c783b */ /* 0x000f280000000200 */
[----:B--2---:R-:W2:Y:S04]  /*21a0*/  LDSM.16.M88.4 R4, [R188+0x1000] ;  /* 0x00100000bc04783b */ /* 0x004ea80000000200 */
[----:B------:R-:W5:Y:S04]  /*21b0*/  LDSM.16.M88.4 R88, [R184+0x2800] ;  /* 0x00280000b858783b */ /* 0x000f680000000200 */
[----:B------:R-:W5:Y:S04]  /*21c0*/  LDSM.16.M88.4 R60, [R186+0x2800] ;  /* 0x00280000ba3c783b */ /* 0x000f680000000200 */
[----:B------:R-:W5:Y:S04]  /*21d0*/  LDSM.16.M88.4 R72, [R184+0x2c00] ;  /* 0x002c0000b848783b */ /* 0x000f680000000200 */
[----:B------:R-:W5:Y:S04]  /*21e0*/  LDSM.16.M88.4 R84, [R186+0x2c00] ;  /* 0x002c0000ba54783b */ /* 0x000f680000000200 */
[----:B------:R-:W5:Y:S04]  /*21f0*/  LDSM.16.M88.4 R100, [R184+0x3000] ;  /* 0x00300000b864783b */ /* 0x000f680000000200 */
[----:B------:R-:W5:Y:S01]  /*2200*/  LDSM.16.M88.4 R96, [R186+0x3000] ;  /* 0x00300000ba60783b */ /* 0x000f620000000200 */
[-C--:B---3--:R-:W-:Y:S03]  /*2210*/  HMMA.16816.F32 R8, R20, R36.reuse, RZ ;  /* 0x000000241408723c */ /* 0x088fe600000018ff */
[----:B------:R-:W3:Y:S04]  /*2220*/  LDSM.16.M88.4 R52, [R184+0x3400] ;  /* 0x00340000b834783b */ /* 0x000ee80000000200 */
[----:B------:R-:W3:Y:S01]  /*2230*/  LDSM.16.M88.4 R76, [R186+0x3400] ;  /* 0x00340000ba4c783b */ /* 0x000ee20000000200 */
[----:B-1----:R-:W-:Y:S03]  /*2240*/  HMMA.16816.F32 R28, R16, R36, RZ ;  /* 0x00000024101c723c */ /* 0x002fe600000018ff */
[----:B------:R-:W1:Y:S04]  /*2250*/  LDSM.16.M88.4 R92, [R184+0x3800] ;  /* 0x00380000b85c783b */ /* 0x000e680000000200 */
[----:B------:R-:W1:Y:S01]  /*2260*/  LDSM.16.M88.4 R56, [R186+0x3800] ;  /* 0x00380000ba38783b */ /* 0x000e620000000200 */
[----:B------:R-:W-:Y:S03]  /*2270*/  HMMA.16816.F32 R24, R20, R48, RZ ;  /* 0x000000301418723c */ /* 0x000fe600000018ff */
[----:B------:R-:W1:Y:S04]  /*2280*/  LDSM.16.M88.4 R68, [R184+0x3c00] ;  /* 0x003c0000b844783b */ /* 0x000e680000000200 */
[----:B------:R-:W1:Y:S01]  /*2290*/  LDSM.16.M88.4 R80, [R186+0x3c00] ;  /* 0x003c0000ba50783b */ /* 0x000e620000000200 */
[-C--:B----4-:R-:W-:Y:S03]  /*22a0*/  HMMA.16816.F32 R8, R12, R40.reuse, R8 ;  /* 0x000000280c08723c */ /* 0x090fe60000001808 */
[----:B------:R-:W0:Y:S05]  /*22b0*/  LDGDEPBAR ;  /* 0x00000000000079af */ /* 0x000e2a0000000000 */
[----:B--2---:R-:W-:Y:S11]  /*22c0*/  HMMA.16816.F32 R28, R4, R40, R28 ;  /* 0x00000028041c723c */ /* 0x004ff6000000181c */
[----:B------:R-:W-:-:S04]  /*22d0*/  FMUL.FTZ R2, R8, UR6 ;  /* 0x0000000608027c20 */ /* 0x000fc80008410000 */
[----:B------:R2:W-:Y:S01]  /*22e0*/  MUFU.TANH R196, R2 ;  /* 0x0000000200c47308 */ /* 0x0005e20000002400 */
[----:B------:R-:W-:-:S04]  /*22f0*/  DEPBAR.LE SB0, 0x0 ;  /* 0x000080000000791a */ /* 0x000fc80000000000 */
[----:B--2---:R-:W-:-:S04]  /*2300*/  FMUL.FTZ R2, R9, UR6 ;  /* 0x0000000609027c20 */ /* 0x004fc80008410000 */
[----:B------:R2:W4:Y:S02]  /*2310*/  MUFU.TANH R47, R2 ;  /* 0x00000002002f7308 */ /* 0x0005240000002400 */
[----:B--2---:R-:W-:-:S06]  /*2320*/  FMUL.FTZ R2, R10, UR6 ;  /* 0x000000060a027c20 */ /* 0x004fcc0008410000 */
[----:B------:R2:W-:Y:S02]  /*2330*/  MUFU.TANH R197, R2 ;  /* 0x0000000200c57308 */ /* 0x0005e40000002400 */
[----:B--2---:R-:W-:Y:S02]  /*2340*/  FMUL.FTZ R2, R11, UR6 ;  /* 0x000000060b027c20 */ /* 0x004fe40008410000 */
[----:B------:R-:W-:Y:S04]  /*2350*/  HMMA.16816.F32 R8, R12, R64, R24 ;  /* 0x000000400c08723c */ /* 0x000fe80000001818 */
[----:B------:R2:W-:Y:S04]  /*2360*/  MUFU.TANH R122, R2 ;  /* 0x00000002007a7308 */ /* 0x0005e80000002400 */
[----:B------:R-:W-:Y:S01]  /*2370*/  HMMA.16816.F32 R24, R16, R48, RZ ;  /* 0x000000301018723c */ /* 0x000fe200000018ff */
[----:B--2---:R-:W-:-:S04]  /*2380*/  FMUL.FTZ R2, R28, UR6 ;  /* 0x000000061c027c20 */ /* 0x004fc80008410000 */
[----:B------:R2:W-:-:S15]  /*2390*/  MUFU.TANH R159, R2 ;  /* 0x00000002009f7308 */ /* 0x0005de0000002400 */
[----:B------:R-:W-:Y:S08]  /*23a0*/  HMMA.16816.F32 R32, R4, R64, R24 ;  /* 0x000000400420723c */ /* 0x000ff00000001818 */
[----:B-----5:R-:W-:Y:S01]  /*23b0*/  HMMA.16816.F32 R24, R20, R88, RZ ;  /* 0x000000581418723c */ /* 0x020fe200000018ff */
[----:B--2---:R-:W-:-:S04]  /*23c0*/  FMUL.FTZ R2, R29, UR6 ;  /* 0x000000061d027c20 */ /* 0x004fc80008410000 */
[----:B------:R2:W5:Y:S02]  /*23d0*/  MUFU.TANH R117, R2 ;  /* 0x0000000200757308 */ /* 0x0005640000002400 */
[----:B--2---:R-:W-:-:S06]  /*23e0*/  FMUL.FTZ R2, R30, UR6 ;  /* 0x000000061e027c20 */ /* 0x004fcc0008410000 */
[----:B------:R2:W-:Y:S02]  /*23f0*/  MUFU.TANH R185, R2 ;  /* 0x0000000200b97308 */ /* 0x0005e40000002400 */
[----:B--2---:R-:W-:-:S05]  /*2400*/  FMUL.FTZ R2, R31, UR6 ;  /* 0x000000061f027c20 */ /* 0x004fca0008410000 */
[----:B------:R-:W-:Y:S01]  /*2410*/  HMMA.16816.F32 R28, R12, R60, R24 ;  /* 0x0000003c0c1c723c */ /* 0x000fe20000001818 */
[----:B------:R2:W5:Y:S07]  /*2420*/  MUFU.TANH R116, R2 ;  /* 0x0000000200747308 */ /* 0x00056e0000002400 */
[----:B------:R-:W-:Y:S01]  /*2430*/  HMMA.16816.F32 R24, R20, R72, RZ ;  /* 0x000000481418723c */ /* 0x000fe200000018ff */
[----:B--2---:R-:W-:-:S04]  /*2440*/  FMUL.FTZ R2, R8, UR6 ;  /* 0x0000000608027c20 */ /* 0x004fc80008410000 */
[----:B------:R2:W-:Y:S02]  /*2450*/  MUFU.TANH R126, R2 ;  /* 0x00000002007e7308 */ /* 0x0005e40000002400 */
[----:B--2---:R-:W-:-:S06]  /*2460*/  FMUL.FTZ R2, R9, UR6 ;  /* 0x0000000609027c20 */ /* 0x004fcc0008410000 */
[----:B------:R2:W-:Y:S02]  /*2470*/  MUFU.TANH R128, R2 ;  /* 0x0000000200807308 */ /* 0x0005e40000002400 */
[----:B--2---:R-:W-:-:S06]  /*2480*/  FMUL.FTZ R2, R10, UR6 ;  /* 0x000000060a027c20 */ /* 0x004fcc0008410000 */
[----:B------:R2:W-:Y:S02]  /*2490*/  MUFU.TANH R119, R2 ;  /* 0x0000000200777308 */ /* 0x0005e40000002400 */
[----:B--2---:R-:W-:Y:S02]  /*24a0*/  FMUL.FTZ R2, R11, UR6 ;  /* 0x000000060b027c20 */ /* 0x004fe40008410000 */
[----:B------:R-:W-:Y:S04]  /*24b0*/  HMMA.16816.F32 R8, R16, R88, RZ ;  /* 0x000000581008723c */ /* 0x000fe800000018ff */
[----:B------:R2:W-:Y:S02]  /*24c0*/  MUFU.TANH R127, R2 ;  /* 0x00000002007f7308 */ /* 0x0005e40000002400 */
[----:B--2---:R-:W-:-:S14]  /*24d0*/  FMUL.FTZ R2, R32, UR6 ;  /* 0x0000000620027c20 */ /* 0x004fdc0008410000 */
[----:B------:R-:W-:Y:S01]  /*24e0*/  HMMA.16816.F32 R8, R4, R60, R8 ;  /* 0x0000003c0408723c */ /* 0x000fe20000001808 */
[----:B------:R2:W-:Y:S02]  /*24f0*/  MUFU.TANH R65, R2 ;  /* 0x0000000200417308 */ /* 0x0005e40000002400 */
[----:B--2---:R-:W-:-:S06]  /*2500*/  FMUL.FTZ R2, R33, UR6 ;  /* 0x0000000621027c20 */ /* 0x004fcc0008410000 */
[----:B------:R2:W-:Y:S02]  /*2510*/  MUFU.TANH R124, R2 ;  /* 0x00000002007c7308 */ /* 0x0005e40000002400 */
[----:B--2---:R-:W-:-:S06]  /*2520*/  FMUL.FTZ R2, R34, UR6 ;  /* 0x0000000622027c20 */ /* 0x004fcc0008410000 */
[----:B------:R2:W-:Y:S02]  /*2530*/  MUFU.TANH R89, R2 ;  /* 0x0000000200597308 */ /* 0x0005e40000002400 */
[----:B--2---:R-:W-:Y:S02]  /*2540*/  FMUL.FTZ R2, R35, UR6 ;  /* 0x0000000623027c20 */ /* 0x004fe40008410000 */
[----:B------:R-:W-:Y:S04]  /*2550*/  HMMA.16816.F32 R32, R12, R84, R24 ;  /* 0x000000540c20723c */ /* 0x000fe80000001818 */
[----:B------:R2:W-:Y:S04]  /*2560*/  MUFU.TANH R88, R2 ;  /* 0x0000000200587308 */ /* 0x0005e80000002400 */
        /* <DEDUP_REMOVED lines=8> */
[----:B------:R-:W-:Y:S04]  /*25f0*/  HMMA.16816.F32 R28, R4, R84, R24 ;  /* 0x00000054041c723c */ /* 0x000fe80000001818 */
[----:B------:R2:W-:Y:S02]  /*2600*/  MUFU.TANH R140, R2 ;  /* 0x00000002008c7308 */ /* 0x0005e40000002400 */
[----:B--2---:R-:W-:-:S06]  /*2610*/  FMUL.FTZ R2, R8, UR6 ;  /* 0x0000000608027c20 */ /* 0x004fcc0008410000 */
        /* <DEDUP_REMOVED lines=10> */
[----:B------:R2:W-:Y:S07]  /*26c0*/  MUFU.TANH R144, R2 ;  /* 0x0000000200907308 */ /* 0x0005ee0000002400 */
[----:B------:R-:W-:Y:S01]  /*26d0*/  HMMA.16816.F32 R8, R16, R100, RZ ;  /* 0x000000641008723c */ /* 0x000fe200000018ff */
[----:B--2---:R-:W-:-:S04]  /*26e0*/  FMUL.FTZ R2, R33, UR6 ;  /* 0x0000000621027c20 */ /* 0x004fc80008410000 */
[----:B------:R2:W-:Y:S02]  /*26f0*/  MUFU.TANH R143, R2 ;  /* 0x00000002008f7308 */ /* 0x0005e40000002400 */
[----:B--2---:R-:W-:-:S06]  /*2700*/  FMUL.FTZ R2, R34, UR6 ;  /* 0x0000000622027c20 */ /* 0x004fcc0008410000 */
        /* <DEDUP_REMOVED lines=12> */
[----:B---3--:R-:W-:Y:S01]  /*27d0*/  HMMA.16816.F32 R8, R20, R52, RZ ;  /* 0x000000341408723c */ /* 0x008fe200000018ff */
[----:B--2---:R-:W-:-:S04]  /*27e0*/  FMUL.FTZ R2, R24, UR6 ;  /* 0x0000000618027c20 */ /* 0x004fc80008410000 */
[----:B------:R2:W-:-:S15]  /*27f0*/  MUFU.TANH R162, R2 ;  /* 0x0000000200a27308 */ /* 0x0005de0000002400 */
[----:B------:R-:W-:Y:S01]  /*2800*/  HMMA.16816.F32 R8, R12, R76, R8 ;  /* 0x0000004c0c08723c */ /* 0x000fe20000001808 */
[----:B--2---:R-:W-:-:S04]  /*2810*/  FMUL.FTZ R2, R25, UR6 ;  /* 0x0000000619027c20 */ /* 0x004fc80008410000 */
[----:B------:R2:W-:Y:S02]  /*2820*/  MUFU.TANH R153, R2 ;  /* 0x0000000200997308 */ /* 0x0005e40000002400 */
[----:B--2---:R-:W-:-:S06]  /*2830*/  FMUL.FTZ R2, R26, UR6 ;  /* 0x000000061a027c20 */ /* 0x004fcc0008410000 */
[----:B------:R2:W-:Y:S02]  /*2840*/  MUFU.TANH R166, R2 ;  /* 0x0000000200a67308 */ /* 0x0005e40000002400 */
[----:B--2---:R-:W-:Y:S02]  /*2850*/  FMUL.FTZ R2, R27, UR6 ;  /* 0x000000061b027c20 */ /* 0x004fe40008410000 */
[----:B------:R-:W-:Y:S04]  /*2860*/  HMMA.16816.F32 R24, R16, R52, RZ ;  /* 0x000000341018723c */ /* 0x000fe800000018ff */
        /* <DEDUP_REMOVED lines=10> */
[----:B-1----:R-:W-:Y:S01]  /*2910*/  HMMA.16816.F32 R24, R20, R92, RZ ;  /* 0x0000005c1418723c */ /* 0x002fe200000018ff */
[----:B--2---:R-:W-:-:S04]  /*2920*/  FMUL.FTZ R2, R8, UR6 ;  /* 0x0000000608027c20 */ /* 0x004fc80008410000 */
[----:B------:R1:W-:-:S15]  /*2930*/  MUFU.TANH R173, R2 ;  /* 0x0000000200ad7308 */ /* 0x0003de0000002400 */
[----:B------:R-:W-:Y:S08]  /*2940*/  HMMA.16816.F32 R104, R12, R56, R24 ;  /* 0x000000380c68723c */ /* 0x000ff00000001818 */
[----:B------:R-:W-:Y:S01]  /*2950*/  HMMA.16816.F32 R24, R16, R68, RZ ;  /* 0x000000441018723c */ /* 0x000fe200000018ff */
[----:B-1----:R-:W-:-:S04]  /*2960*/  FMUL.FTZ R2, R9, UR6 ;  /* 0x0000000609027c20 */ /* 0x002fc80008410000 */
[----:B------:R1:W-:Y:S02]  /*2970*/  MUFU.TANH R171, R2 ;  /* 0x0000000200ab7308 */ /* 0x0003e40000002400 */
[----:B-1----:R-:W-:-:S06]  /*2980*/  FMUL.FTZ R2, R10, UR6 ;  /* 0x000000060a027c20 */ /* 0x002fcc0008410000 */
[----:B------:R1:W-:Y:S02]  /*2990*/  MUFU.TANH R177, R2 ;  /* 0x0000000200b17308 */ /* 0x0003e40000002400 */
[----:B-1----:R-:W-:Y:S02]  /*29a0*/  FMUL.FTZ R2, R11, UR6 ;  /* 0x000000060b027c20 */ /* 0x002fe40008410000 */
[----:B------:R-:W-:Y:S04]  /*29b0*/  HMMA.16816.F32 R8, R16, R92, RZ ;  /* 0x0000005c1008723c */ /* 0x000fe800000018ff */
[----:B------:R1:W-:Y:S02]  /*29c0*/  MUFU.TANH R172, R2 ;  /* 0x0000000200ac7308 */ /* 0x0003e40000002400 */
[----:B-1----:R-:W-:-:S14]  /*29d0*/  FMUL.FTZ R2, R28, UR6 ;  /* 0x000000061c027c20 */ /* 0x002fdc0008410000 */
[----:B------:R-:W-:Y:S01]  /*29e0*/  HMMA.16816.F32 R8, R4, R56, R8 ;  /* 0x000000380408723c */ /* 0x000fe20000001808 */
[----:B------:R1:W-:Y:S02]  /*29f0*/  MUFU.TANH R151, R2 ;  /* 0x0000000200977308 */ /* 0x0003e40000002400 */
[----:B-1----:R-:W-:-:S06]  /*2a00*/  FMUL.FTZ R2, R29, UR6 ;  /* 0x000000061d027c20 */ /* 0x002fcc0008410000 */
[----:B------:R1:W-:Y:S02]  /*2a10*/  MUFU.TANH R157, R2 ;  /* 0x00000002009d7308 */ /* 0x0003e40000002400 */
[----:B-1----:R-:W-:-:S06]  /*2a20*/  FMUL.FTZ R2, R30, UR6 ;  /* 0x000000061e027c20 */ /* 0x002fcc0008410000 */
[----:B------:R1:W-:Y:S02]  /*2a30*/  MUFU.TANH R152, R2 ;  /* 0x0000000200987308 */ /* 0x0003e40000002400 */
[----:B-1----:R-:W-:Y:S02]  /*2a40*/  FMUL.FTZ R2, R31, UR6 ;  /* 0x000000061f027c20 */ /* 0x002fe40008410000 */
[----:B------:R-:W-:Y:S04]  /*2a50*/  HMMA.16816.F32 R28, R20, R68, RZ ;  /* 0x00000044141c723c */ /* 0x000fe800000018ff */
[----:B------:R1:W-:Y:S02]  /*2a60*/  MUFU.TANH R156, R2 ;  /* 0x00000002009c7308 */ /* 0x0003e40000002400 */
[----:B-1----:R-:W-:-:S14]  /*2a70*/  FMUL.FTZ R2, R104, UR6 ;  /* 0x0000000668027c20 */ /* 0x002fdc0008410000 */
[-C--:B------:R-:W-:Y:S01]  /*2a80*/  HMMA.16816.F32 R112, R12, R80.reuse, R28 ;  /* 0x000000500c70723c */ /* 0x080fe2000000181c */
[----:B------:R1:W-:Y:S07]  /*2a90*/  MUFU.TANH R181, R2 ;  /* 0x0000000200b57308 */ /* 0x0003ee0000002400 */
[----:B------:R-:W-:Y:S08]  /*2aa0*/  HMMA.16816.F32 R28, R4, R80, R24 ;  /* 0x00000050041c723c */ /* 0x000ff00000001818 */
[----:B------:R-:W-:Y:S01]  /*2ab0*/  HMMA.16816.F32 R24, R16, R50, RZ ;  /* 0x000000321018723c */ /* 0x000fe200000018ff */
[----:B-1----:R-:W-:-:S04]  /*2ac0*/  FMUL.FTZ R2, R105, UR6 ;  /* 0x0000000669027c20 */ /* 0x002fc80008410000 */
[----:B------:R1:W-:Y:S06]  /*2ad0*/  MUFU.TANH R182, R2 ;  /* 0x0000000200b67308 */ /* 0x0003ec0000002400 */
[----:B------:R-:W-:Y:S01]  /*2ae0*/  FMUL.FTZ R28, R28, UR6 ;  /* 0x000000061c1c7c20 */ /* 0x000fe20008410000 */
[----:B------:R-:W-:Y:S01]  /*2af0*/  FMUL.FTZ R29, R29, UR6 ;  /* 0x000000061d1d7c20 */ /* 0x000fe20008410000 */
[----:B------:R-:W-:Y:S01]  /*2b00*/  FMUL.FTZ R30, R30, UR6 ;  /* 0x000000061e1e7c20 */ /* 0x000fe20008410000 */
[----:B------:R-:W-:Y:S01]  /*2b10*/  FMUL.FTZ R31, R31, UR6 ;  /* 0x000000061f1f7c20 */ /* 0x000fe20008410000 */
[----:B------:R-:W-:Y:S05]  /*2b20*/  MUFU.TANH R178, R28 ;  /* 0x0000001c00b27308 */ /* 0x000fea0000002400 */
[----:B------:R-:W-:Y:S03]  /*2b30*/  HMMA.16816.F32 R32, R4, R66, R24 ;  /* 0x000000420420723c */ /* 0x000fe60000001818 */
[----:B------:R-:W-:Y:S01]  /*2b40*/  MUFU.TANH R180, R29 ;  /* 0x0000001d00b47308 */ /* 0x000fe20000002400 */
[----:B-1----:R-:W-:-:S04]  /*2b50*/  FMUL.FTZ R2, R106, UR6 ;  /* 0x000000066a027c20 */ /* 0x002fc80008410000 */
[----:B------:R-:W-:Y:S03]  /*2b60*/  HMMA.16816.F32 R24, R16, R90, RZ ;  /* 0x0000005a1018723c */ /* 0x000fe600000018ff */
[----:B------:R1:W-:Y:S08]  /*2b70*/  MUFU.TANH R183, R2 ;  /* 0x0000000200b77308 */ /* 0x0003f00000002400 */
[----:B------:R-:W-:Y:S01]  /*2b80*/  FMUL.FTZ R32, R32, UR6 ;  /* 0x0000000620207c20 */ /* 0x000fe20008410000 */
[----:B------:R-:W-:Y:S01]  /*2b90*/  FMUL.FTZ R33, R33, UR6 ;  /* 0x0000000621217c20 */ /* 0x000fe20008410000 */
[----:B------:R-:W-:Y:S01]  /*2ba0*/  MUFU.TANH R191, R30 ;  /* 0x0000001e00bf7308 */ /* 0x000fe20000002400 */
[----:B------:R-:W-:Y:S01]  /*2bb0*/  FMUL.FTZ R34, R34, UR6 ;  /* 0x0000000622227c20 */ /* 0x000fe20008410000 */
[----:B------:R-:W-:-:S06]  /*2bc0*/  FMUL.FTZ R35, R35, UR6 ;  /* 0x0000000623237c20 */ /* 0x000fcc0008410000 */
[----:B------:R2:W-:Y:S01]  /*2bd0*/  MUFU.TANH R189, R31 ;  /* 0x0000001f00bd7308 */ /* 0x0005e20000002400 */
[----:B-1----:R-:W-:-:S07]  /*2be0*/  FMUL.FTZ R2, R8, UR6 ;  /* 0x0000000608027c20 */ /* 0x002fce0008410000 */
[----:B------:R1:W-:Y:S08]  /*2bf0*/  MUFU.TANH R160, R2 ;  /* 0x0000000200a07308 */ /* 0x0003f00000002400 */
[----:B------:R-:W-:Y:S01]  /*2c00*/  MUFU.TANH R77, R32 ;  /* 0x00000020004d7308 */ /* 0x000fe20000002400 */
[----:B--2---:R-:W-:Y:S07]  /*2c10*/  HMMA.16816.F32 R28, R16, R74, RZ ;  /* 0x0000004a101c723c */ /* 0x004fee00000018ff */
[----:B------:R-:W-:Y:S01]  /*2c20*/  MUFU.TANH R80, R33 ;  /* 0x0000002100507308 */ /* 0x000fe20000002400 */
[----:B-1----:R-:W-:-:S07]  /*2c30*/  FMUL.FTZ R2, R9, UR6 ;  /* 0x0000000609027c20 */ /* 0x002fce0008410000 */
[----:B------:R1:W-:Y:S08]  /*2c40*/  MUFU.TANH R158, R2 ;  /* 0x00000002009e7308 */ /* 0x0003f00000002400 */
[----:B------:R-:W-:Y:S08]  /*2c50*/  MUFU.TANH R72, R34 ;  /* 0x0000002200487308 */ /* 0x000ff00000002400 */
[----:B------:R2:W-:Y:S01]  /*2c60*/  MUFU.TANH R81, R35 ;  /* 0x0000002300517308 */ /* 0x0005e20000002400 */
[----:B-1----:R-:W-:-:S07]  /*2c70*/  FMUL.FTZ R2, R10, UR6 ;  /* 0x000000060a027c20 */ /* 0x002fce0008410000 */
[----:B------:R1:W-:Y:S01]  /*2c80*/  MUFU.TANH R169, R2 ;  /* 0x0000000200a97308 */ /* 0x0003e20000002400 */
[----:B--2---:R-:W-:Y:S01]  /*2c90*/  HMMA.16816.F32 R32, R4, R86, R28 ;  /* 0x000000560420723c */ /* 0x004fe2000000181c */
[----:B-1----:R-:W-:-:S07]  /*2ca0*/  FMUL.FTZ R2, R11, UR6 ;  /* 0x000000060b027c20 */ /* 0x002fce0008410000 */
[C---:B------:R-:W-:Y:S01]  /*2cb0*/  HMMA.16816.F32 R28, R16.reuse, R102, RZ ;  /* 0x00000066101c723c */ /* 0x040fe200000018ff */
[----:B------:R1:W-:Y:S07]  /*2cc0*/  MUFU.TANH R165, R2 ;  /* 0x0000000200a57308 */ /* 0x0003ee0000002400 */
[----:B------:R-:W-:Y:S03]  /*2cd0*/  HMMA.16816.F32 R8, R16, R38, RZ ;  /* 0x000000261008723c */ /* 0x000fe600000018ff */
[----:B------:R-:W-:Y:S01]  /*2ce0*/  FMUL.FTZ R32, R32, UR6 ;  /* 0x0000000620207c20 */ /* 0x000fe20008410000 */
[----:B------:R-:W-:Y:S01]  /*2cf0*/  FMUL.FTZ R33, R33, UR6 ;  /* 0x0000000621217c20 */ /* 0x000fe20008410000 */
[----:B------:R-:W-:Y:S01]  /*2d00*/  FMUL.FTZ R34, R34, UR6 ;  /* 0x0000000622227c20 */ /* 0x000fe20008410000 */
[----:B------:R-:W-:Y:S01]  /*2d10*/  FMUL.FTZ R35, R35, UR6 ;  /* 0x0000000623237c20 */ /* 0x000fe20008410000 */
[----:B------:R-:W-:Y:S01]  /*2d20*/  MUFU.TANH R123, R32 ;  /* 0x00000020007b7308 */ /* 0x000fe20000002400 */
[----:B-1----:R-:W-:-:S07]  /*2d30*/  FMUL.FTZ R2, R112, UR6 ;  /* 0x0000000670027c20 */ /* 0x002fce0008410000 */
[----:B------:R-:W-:Y:S05]  /*2d40*/  MUFU.TANH R96, R35 ;  /* 0x0000002300607308 */ /* 0x000fea0000002400 */
[----:B------:R-:W-:Y:S03]  /*2d50*/  HMMA.16816.F32 R8, R4, R42, R8 ;  /* 0x0000002a0408723c */ /* 0x000fe60000001808 */
[----:B------:R1:W-:-:S15]  /*2d60*/  MUFU.TANH R195, R2 ;  /* 0x0000000200c37308 */ /* 0x0003de0000002400 */
[----:B------:R-:W-:-:S01]  /*2d70*/  NOP ;  /* 0x0000000000007918 */ /* 0x000fc20000000000 */
[----:B------:R-:W-:Y:S01]  /*2d80*/  FMUL.FTZ R8, R8, UR6 ;  /* 0x0000000608087c20 */ /* 0x000fe20008410000 */
[----:B------:R-:W-:Y:S01]  /*2d90*/  FMUL.FTZ R9, R9, UR6 ;  /* 0x0000000609097c20 */ /* 0x000fe20008410000 */
[----:B------:R-:W-:Y:S01]  /*2da0*/  FMUL.FTZ R10, R10, UR6 ;  /* 0x000000060a0a7c20 */ /* 0x000fe20008410000 */
[----:B------:R-:W-:Y:S01]  /*2db0*/  FMUL.FTZ R11, R11, UR6 ;  /* 0x000000060b0b7c20 */ /* 0x000fe20008410000 */
[----:B------:R-:W-:Y:S01]  /*2dc0*/  MUFU.TANH R52, R8 ;  /* 0x0000000800347308 */ /* 0x000fe20000002400 */
[----:B-1----:R-:W-:-:S07]  /*2dd0*/  FMUL.FTZ R2, R113, UR6 ;  /* 0x0000000671027c20 */ /* 0x002fce0008410000 */
[----:B------:R-:W-:Y:S08]  /*2de0*/  MUFU.TANH R53, R9 ;  /* 0x0000000900357308 */ /* 0x000ff00000002400 */
[----:B------:R-:W-:Y:S08]  /*2df0*/  MUFU.TANH R48, R10 ;  /* 0x0000000a00307308 */ /* 0x000ff00000002400 */
[----:B------:R1:W-:Y:S08]  /*2e00*/  MUFU.TANH R49, R11 ;  /* 0x0000000b00317308 */ /* 0x0003f00000002400 */
[----:B------:R2:W-:Y:S01]  /*2e10*/  MUFU.TANH R194, R2 ;  /* 0x0000000200c27308 */ /* 0x0005e20000002400 */
[----:B-1----:R-:W-:Y:S08]  /*2e20*/  HMMA.16816.F32 R8, R4, R62, R24 ;  /* 0x0000003e0408723c */ /* 0x002ff00000001818 */
[----:B------:R-:W-:Y:S01]  /*2e30*/  HMMA.16816.F32 R24, R20, R38, RZ ;  /* 0x000000261418723c */ /* 0x000fe200000018ff */
[----:B--2---:R-:W-:-:S02]  /*2e40*/  LOP3.LUT R2, R125, 0x1f0, RZ, 0xc0, !PT ;  /* 0x000001f07d027812 */ /* 0x004fc400078ec0ff */
[----:B------:R-:W-:Y:S02]  /*2e50*/  MUFU.TANH R125, R33 ;  /* 0x00000021007d7308 */ /* 0x000fe40000002400 */
[----:B------:R-:W-:-:S03]  /*2e60*/  IADD3 R2, PT, PT, R2, 0x1, R154 ;  /* 0x0000000102027810 */ /* 0x000fc60007ffe09a */
[----:B------:R-:W-:Y:S01]  /*2e70*/  HMMA.16816.F32 R36, R20, R50, RZ ;  /* 0x000000321424723c */ /* 0x000fe200000018ff */
[----:B------:R-:W-:Y:S02]  /*2e80*/  IADD3 R3, PT, PT, -R45, R2, R3 ;  /* 0x000000022d037210 */ /* 0x000fe40007ffe103 */
[----:B------:R-:W-:Y:S01]  /*2e90*/  FMUL.FTZ R8, R8, UR6 ;  /* 0x0000000608087c20 */ /* 0x000fe20008410000 */
[----:B------:R-:W-:Y:S01]  /*2ea0*/  FMUL.FTZ R9, R9, UR6 ;  /* 0x0000000609097c20 */ /* 0x000fe20008410000 */
[----:B------:R-:W-:Y:S01]  /*2eb0*/  IADD3 R3, PT, PT, R3, R150, R44 ;  /* 0x0000009603037210 */ /* 0x000fe20007ffe02c */
[----:B------:R-:W-:Y:S01]  /*2ec0*/  FMUL.FTZ R10, R10, UR6 ;  /* 0x000000060a0a7c20 */ /* 0x000fe20008410000 */
[----:B------:R1:W-:Y:S01]  /*2ed0*/  MUFU.TANH R101, R8 ;  /* 0x0000000800657308 */ /* 0x0003e20000002400 */
[----:B------:R-:W-:-:S04]  /*2ee0*/  FMUL.FTZ R11, R11, UR6 ;  /* 0x000000060b0b7c20 */ /* 0x000fc80008410000 */
[C---:B------:R-:W-:Y:S03]  /*2ef0*/  HMMA.16816.F32 R40, R12.reuse, R42, R24 ;  /* 0x0000002a0c28723c */ /* 0x040fe60000001818 */
[----:B------:R2:W-:Y:S05]  /*2f00*/  MUFU.TANH R120, R9 ;  /* 0x0000000900787308 */ /* 0x0005ea0000002400 */
[----:B------:R-:W-:Y:S03]  /*2f10*/  HMMA.16816.F32 R36, R12, R66, R36 ;  /* 0x000000420c24723c */ /* 0x000fe60000001824 */
[----:B------:R3:W-:Y:S01]  /*2f20*/  MUFU.TANH R93, R10 ;  /* 0x0000000a005d7308 */ /* 0x0007e20000002400 */
[----:B-1----:R-:W-:-:S05]  /*2f30*/  LOP3.LUT R8, R121, 0x6, RZ, 0xc0, !PT ;  /* 0x0000000679087812 */ /* 0x002fca00078ec0ff */
[----:B------:R-:W-:Y:S02]  /*2f40*/  IMAD R2, R46, 0x80, R8 ;  /* 0x000000802e027824 */ /* 0x000fe400078e0208 */
[----:B------:R-:W-:Y:S01]  /*2f50*/  FMUL.FTZ R40, R40, UR6 ;  /* 0x0000000628287c20 */ /* 0x000fe20008410000 */
[----:B------:R-:W-:Y:S01]  /*2f60*/  FMUL.FTZ R42, R42, UR6 ;  /* 0x000000062a2a7c20 */ /* 0x000fe20008410000 */
[----:B------:R-:W-:Y:S01]  /*2f70*/  FMUL.FTZ R43, R43, UR6 ;  /* 0x000000062b2b7c20 */ /* 0x000fe20008410000 */
[----:B------:R-:W-:Y:S01]  /*2f80*/  VIADD R24, R2, 0x1 ;  /* 0x0000000102187836 */ /* 0x000fe20000000000 */
[C---:B------:R-:W-:Y:S01]  /*2f90*/  VIMNMX R8, PT, PT, R3.reuse, R44, PT ;  /* 0x0000002c03087248 */ /* 0x040fe20003fe0100 */
[----:B------:R1:W-:Y:S01]  /*2fa0*/  MUFU.TANH R118, R11 ;  /* 0x0000000b00767308 */ /* 0x0003e20000002400 */
[--C-:B--2---:R-:W-:Y:S01]  /*2fb0*/  VIADDMNMX R9, R3, 0x40, R44.reuse, PT ;  /* 0x0000004003097846 */ /* 0x104fe2000380012c */
[----:B------:R-:W-:Y:S01]  /*2fc0*/  FMUL.FTZ R41, R41, UR6 ;  /* 0x0000000629297c20 */ /* 0x000fe20008410000 */
[----:B------:R-:W-:Y:S01]  /*2fd0*/  ISETP.GE.AND P2, PT, R24, R8, PT ;  /* 0x000000081800720c */ /* 0x000fe20003f46270 */
[----:B------:R-:W-:Y:S01]  /*2fe0*/  FMUL.FTZ R36, R36, UR6 ;  /* 0x0000000624247c20 */ /* 0x000fe20008410000 */
[----:B---3--:R-:W-:Y:S01]  /*2ff0*/  VIADDMNMX R10, R3, 0x48, R44, PT ;  /* 0x00000048030a7846 */ /* 0x008fe2000380012c */
[----:B------:R-:W-:Y:S01]  /*3000*/  FMUL.FTZ R38, R38, UR6 ;  /* 0x0000000626267c20 */ /* 0x000fe20008410000 */
[C---:B------:R-:W-:Y:S01]  /*3010*/  ISETP.GE.AND P1, PT, R24.reuse, R9, PT ;  /* 0x000000091800720c */ /* 0x040fe20003f26270 */
[----:B------:R-:W2:Y:S01]  /*3020*/  MUFU.TANH R40, R40 ;  /* 0x0000002800287308 */ /* 0x000ea20000002400 */
[----:B------:R-:W-:Y:S01]  /*3030*/  ISETP.GE.AND P4, PT, R24, R10, PT ;  /* 0x0000000a1800720c */ /* 0x000fe20003f86270 */
[----:B------:R-:W-:Y:S01]  /*3040*/  FMUL.FTZ R37, R37, UR6 ;  /* 0x0000000625257c20 */ /* 0x000fe20008410000 */
[----:B----4-:R-:W-:Y:S01]  /*3050*/  FSEL R69, R47, -INF , !P2 ;  /* 0xff8000002f457808 */ /* 0x010fe20005000000 */
[----:B------:R-:W-:Y:S01]  /*3060*/  FMUL.FTZ R39, R39, UR6 ;  /* 0x0000000627277c20 */ /* 0x000fe20008410000 */
[----:B-----5:R-:W-:-:S02]  /*3070*/  FSEL R50, R117, -INF , !P1 ;  /* 0xff80000075327808 */ /* 0x020fc40004800000 */
[----:B------:R-:W-:Y:S01]  /*3080*/  FSEL R56, R116, -INF , !P4 ;  /* 0xff80000074387808 */ /* 0x000fe20006000000 */
[----:B------:R-:W3:Y:S01]  /*3090*/  MUFU.TANH R42, R42 ;  /* 0x0000002a002a7308 */ /* 0x000ee20000002400 */
[----:B-1----:R-:W-:Y:S01]  /*30a0*/  VIADDMNMX R11, R3, 0x8, R44, PT ;  /* 0x00000008030b7846 */ /* 0x002fe2000380012c */
[----:B------:R-:W-:Y:S01]  /*30b0*/  VIADD R3, R2, 0x8 ;  /* 0x0000000802037836 */ /* 0x000fe20000000000 */
[----:B------:R-:W-:Y:S02]  /*30c0*/  HMMA.16816.F32 R44, R4, R98, R28 ;  /* 0x00000062042c723c */ /* 0x000fe4000000181c */
[----:B------:R-:W-:Y:S01]  /*30d0*/  ISETP.GE.AND P3, PT, R24, R11, PT ;  /* 0x0000000b1800720c */ /* 0x000fe20003f66270 */
[----:B------:R-:W-:Y:S02]  /*30e0*/  VIADD R24, R2, 0x9 ;  /* 0x0000000902187836 */ /* 0x000fe40000000000 */
[----:B------:R-:W1:Y:S01]  /*30f0*/  MUFU.TANH R43, R43 ;  /* 0x0000002b002b7308 */ /* 0x000e620000002400 */
[----:B------:R-:W-:-:S02]  /*3100*/  ISETP.GE.AND P6, PT, R3, R8, PT ;  /* 0x000000080300720c */ /* 0x000fc40003fc6270 */
[C---:B------:R-:W-:Y:S02]  /*3110*/  ISETP.GE.AND P0, PT, R3.reuse, R11, PT ;  /* 0x0000000b0300720c */ /* 0x040fe40003f06270 */
[C---:B------:R-:W-:Y:S02]  /*3120*/  ISETP.GE.AND P5, PT, R3.reuse, R9, PT ;  /* 0x000000090300720c */ /* 0x040fe40003fa6270 */
[----:B------:R-:W-:Y:S01]  /*3130*/  ISETP.GE.AND P2, PT, R3, R10, PT ;  /* 0x0000000a0300720c */ /* 0x000fe20003f46270 */
[----:B------:R-:W-:Y:S01]  /*3140*/  VIADD R3, R2, 0x10 ;  /* 0x0000001002037836 */ /* 0x000fe20000000000 */
[----:B------:R-:W-:Y:S01]  /*3150*/  FSEL R66, R122, -INF , !P3 ;  /* 0xff8000007a427808 */ /* 0x000fe20005800000 */
[----:B------:R-:W4:Y:S01]  /*3160*/  MUFU.TANH R41, R41 ;  /* 0x0000002900297308 */ /* 0x000f220000002400 */
[----:B--2---:R-:W-:Y:S02]  /*3170*/  FSEL R60, R40, -INF , !P6 ;  /* 0xff800000283c7808 */ /* 0x004fe40007000000 */
[----:B------:R-:W-:-:S02]  /*3180*/  ISETP.GE.AND P3, PT, R24, R8, PT ;  /* 0x000000081800720c */ /* 0x000fc40003f66270 */
[C---:B------:R-:W-:Y:S01]  /*3190*/  ISETP.GE.AND P1, PT, R24.reuse, R11, PT ;  /* 0x0000000b1800720c */ /* 0x040fe20003f26270 */
[----:B------:R-:W-:Y:S01]  /*31a0*/  FMUL.FTZ R45, R45, UR6 ;  /* 0x000000062d2d7c20 */ /* 0x000fe20008410000 */
[C---:B------:R-:W-:Y:S01]  /*31b0*/  ISETP.GE.AND P4, PT, R24.reuse, R9, PT ;  /* 0x000000091800720c */ /* 0x040fe20003f86270 */
[----:B------:R-:W2:Y:S01]  /*31c0*/  MUFU.TANH R36, R36 ;  /* 0x0000002400247308 */ /* 0x000ea20000002400 */
[----:B------:R-:W-:Y:S01]  /*31d0*/  ISETP.GE.AND P6, PT, R24, R10, PT ;  /* 0x0000000a1800720c */ /* 0x000fe20003fc6270 */
[----:B------:R-:W-:Y:S01]  /*31e0*/  VIADD R24, R2, 0x11 ;  /* 0x0000001102187836 */ /* 0x000fe20000000000 */
[----:B---3--:R-:W-:Y:S01]  /*31f0*/  FSEL R67, R42, -INF , !P0 ;  /* 0xff8000002a437808 */ /* 0x008fe20004000000 */
[----:B------:R-:W-:Y:S01]  /*3200*/  FMUL.FTZ R46, R46, UR6 ;  /* 0x000000062e2e7c20 */ /* 0x000fe20008410000 */
[----:B------:R-:W-:Y:S01]  /*3210*/  ISETP.GE.AND P0, PT, R3, R8, PT ;  /* 0x000000080300720c */ /* 0x000fe20003f06270 */
[----:B------:R-:W-:Y:S01]  /*3220*/  FMUL.FTZ R44, R44, UR6 ;  /* 0x000000062c2c7c20 */ /* 0x000fe20008410000 */
[----:B-1----:R-:W-:Y:S01]  /*3230*/  FSEL R68, R43, -INF , !P1 ;  /* 0xff8000002b447808 */ /* 0x002fe20004800000 */
[----:B------:R-:W1:Y:S01]  /*3240*/  MUFU.TANH R38, R38 ;  /* 0x0000002600267308 */ /* 0x000e620000002400 */
[----:B------:R-:W-:Y:S01]  /*3250*/  FSEL R53, R53, -INF , !P4 ;  /* 0xff80000035357808 */ /* 0x000fe20006000000 */
[----:B------:R-:W-:Y:S01]  /*3260*/  FMUL.FTZ R47, R47, UR6 ;  /* 0x000000062f2f7c20 */ /* 0x000fe20008410000 */
[----:B------:R-:W-:-:S02]  /*3270*/  FSEL R57, R49, -INF , !P6 ;  /* 0xff80000031397808 */ /* 0x000fc40007000000 */
[----:B------:R-:W-:Y:S02]  /*3280*/  FSEL R92, R126, -INF , !P0 ;  /* 0xff8000007e5c7808 */ /* 0x000fe40004000000 */
[C---:B------:R-:W-:Y:S01]  /*3290*/  ISETP.GE.AND P1, PT, R24.reuse, R8, PT ;  /* 0x000000081800720c */ /* 0x040fe20003f26270 */
[----:B------:R-:W3:Y:S01]  /*32a0*/  MUFU.TANH R33, R37 ;  /* 0x0000002500217308 */ /* 0x000ee20000002400 */
[C---:B------:R-:W-:Y:S02]  /*32b0*/  ISETP.GE.AND P4, PT, R24.reuse, R11, PT ;  /* 0x0000000b1800720c */ /* 0x040fe40003f86270 */
[C---:B------:R-:W-:Y:S02]  /*32c0*/  ISETP.GE.AND P6, PT, R24.reuse, R9, PT ;  /* 0x000000091800720c */ /* 0x040fe40003fc6270 */
[----:B------:R-:W-:Y:S02]  /*32d0*/  ISETP.GE.AND P0, PT, R24, R10, PT ;  /* 0x0000000a1800720c */ /* 0x000fe40003f06270 */
[----:B------:R-:W-:Y:S01]  /*32e0*/  HMMA.16816.F32 R24, R20, R90, RZ ;  /* 0x0000005a1418723c */ /* 0x000fe200000018ff */
[----:B------:R-:W-:Y:S01]  /*32f0*/  FSEL R52, R52, -INF , !P5 ;  /* 0xff80000034347808 */ /* 0x000fe20006800000 */
[----:B------:R5:W3:Y:S01]  /*3300*/  MUFU.TANH R32, R39 ;  /* 0x0000002700207308 */ /* 0x000ae20000002400 */
[----:B------:R-:W-:-:S02]  /*3310*/  FSEL R51, R48, -INF , !P2 ;  /* 0xff80000030337808 */ /* 0x000fc40005000000 */
[----:B----4-:R-:W-:Y:S02]  /*3320*/  FSEL R64, R41, -INF , !P3 ;  /* 0xff80000029407808 */ /* 0x010fe40005800000 */
[C---:B------:R-:W-:Y:S02]  /*3330*/  ISETP.GE.AND P5, PT, R3.reuse, R11, PT ;  /* 0x0000000b0300720c */ /* 0x040fe40003fa6270 */
[C---:B------:R-:W-:Y:S01]  /*3340*/  ISETP.GE.AND P2, PT, R3.reuse, R9, PT ;  /* 0x000000090300720c */ /* 0x040fe20003f46270 */
[----:B------:R4:W-:Y:S01]  /*3350*/  MUFU.TANH R121, R34 ;  /* 0x0000002200797308 */ /* 0x0009e20000002400 */
[----:B------:R-:W-:Y:S01]  /*3360*/  ISETP.GE.AND P3, PT, R3, R10, PT ;  /* 0x0000000a0300720c */ /* 0x000fe20003f66270 */
[----:B------:R-:W-:Y:S01]  /*3370*/  VIADD R3, R2, 0x18 ;  /* 0x0000001802037836 */ /* 0x000fe20000000000 */
[----:B------:R-:W-:Y:S02]  /*3380*/  FSEL R100, R119, -INF , !P5 ;  /* 0xff80000077647808 */ /* 0x000fe40006800000 */
[----:B------:R-:W-:-:S02]  /*3390*/  FSEL R65, R65, -INF , !P2 ;  /* 0xff80000041417808 */ /* 0x000fc40005000000 */
[C---:B------:R-:W-:Y:S01]  /*33a0*/  ISETP.GE.AND P5, PT, R3.reuse, R8, PT ;  /* 0x000000080300720c */ /* 0x040fe20003fa6270 */
[----:B------:R-:W-:Y:S01]  /*33b0*/  MUFU.TANH R122, R44 ;  /* 0x0000002c007a7308 */ /* 0x000fe20000002400 */
[----:B------:R-:W-:Y:S01]  /*33c0*/  ISETP.GE.AND P2, PT, R3, R11, PT ;  /* 0x0000000b0300720c */ /* 0x000fe20003f46270 */
[----:B------:R-:W-:Y:S01]  /*33d0*/  HMMA.16816.F32 R28, R12, R62, R24 ;  /* 0x0000003e0c1c723c */ /* 0x000fe20000001818 */
[----:B------:R-:W-:Y:S01]  /*33e0*/  FSEL R73, R89, -INF , !P3 ;  /* 0xff80000059497808 */ /* 0x000fe20005800000 */
[----:B------:R-:W-:Y:S01]  /*33f0*/  VIADD R24, R2, 0x20 ;  /* 0x0000002002187836 */ /* 0x000fe20000000000 */
[----:B------:R-:W-:Y:S02]  /*3400*/  FSEL R76, R88, -INF , !P0 ;  /* 0xff800000584c7808 */ /* 0x000fe40004000000 */
[----:B------:R-:W-:Y:S01]  /*3410*/  FSEL R90, R128, -INF , !P1 ;  /* 0xff800000805a7808 */ /* 0x000fe20004800000 */
[----:B------:R-:W-:Y:S01]  /*3420*/  MUFU.TANH R63, R45 ;  /* 0x0000002d003f7308 */ /* 0x000fe20000002400 */
[----:B--2---:R-:W-:-:S02]  /*3430*/  FSEL R88, R36, -INF , !P5 ;  /* 0xff80000024587808 */ /* 0x004fc40006800000 */
[----:B-1----:R-:W-:Y:S02]  /*3440*/  FSEL R89, R38, -INF , !P2 ;  /* 0xff80000026597808 */ /* 0x002fe40005000000 */
[C---:B------:R-:W-:Y:S01]  /*3450*/  ISETP.GE.AND P3, PT, R3.reuse, R9, PT ;  /* 0x000000090300720c */ /* 0x040fe20003f66270 */
[----:B-----5:R-:W-:Y:S01]  /*3460*/  HMMA.16816.F32 R36, R20, R74, RZ ;  /* 0x0000004a1424723c */ /* 0x020fe200000018ff */
[----:B------:R-:W-:Y:S01]  /*3470*/  ISETP.GE.AND P1, PT, R3, R10, PT ;  /* 0x0000000a0300720c */ /* 0x000fe20003f26270 */
[----:B------:R-:W-:Y:S01]  /*3480*/  VIADD R3, R2, 0x19 ;  /* 0x0000001902037836 */ /* 0x000fe20000000000 */
[----:B------:R-:W-:Y:S01]  /*3490*/  FSEL R97, R127, -INF , !P4 ;  /* 0xff8000007f617808 */ /* 0x000fe20006000000 */
[----:B------:R-:W-:Y:S01]  /*34a0*/  MUFU.TANH R46, R46 ;  /* 0x0000002e002e7308 */ /* 0x000fe20000002400 */
[----:B------:R-:W-:Y:S02]  /*34b0*/  FSEL R61, R124, -INF , !P6 ;  /* 0xff8000007c3d7808 */ /* 0x000fe40007000000 */
[----:B------:R-:W-:Y:S01]  /*34c0*/  FMUL.FTZ R28, R28, UR6 ;  /* 0x000000061c1c7c20 */ /* 0x000fe20008410000 */
[----:B------:R-:W-:Y:S01]  /*34d0*/  FMUL.FTZ R30, R30, UR6 ;  /* 0x000000061e1e7c20 */ /* 0x000fe20008410000 */
[----:B------:R-:W-:Y:S01]  /*34e0*/  FMUL.FTZ R29, R29, UR6 ;  /* 0x000000061d1d7c20 */ /* 0x000fe20008410000 */
[----:B------:R-:W-:Y:S01]  /*34f0*/  FMUL.FTZ R31, R31, UR6 ;  /* 0x000000061f1f7c20 */ /* 0x000fe20008410000 */
[C---:B------:R-:W-:Y:S01]  /*3500*/  ISETP.GE.AND P4, PT, R3.reuse, R8, PT ;  /* 0x000000080300720c */ /* 0x040fe20003f86270 */
[----:B------:R-:W-:Y:S01]  /*3510*/  MUFU.TANH R47, R47 ;  /* 0x0000002f002f7308 */ /* 0x000fe20000002400 */
[----:B------:R-:W-:-:S02]  /*3520*/  ISETP.GE.AND P6, PT, R3, R11, PT ;  /* 0x0000000b0300720c */ /* 0x000fc40003fc6270 */
[C---:B------:R-:W-:Y:S02]  /*3530*/  ISETP.GE.AND P0, PT, R3.reuse, R9, PT ;  /* 0x000000090300720c */ /* 0x040fe40003f06270 */
[----:B------:R-:W-:Y:S01]  /*3540*/  ISETP.GE.AND P5, PT, R3, R10, PT ;  /* 0x0000000a0300720c */ /* 0x000fe20003fa6270 */
[----:B------:R-:W-:Y:S01]  /*3550*/  VIADD R3, R2, 0x21 ;  /* 0x0000002102037836 */ /* 0x000fe20000000000 */
[----:B------:R-:W-:Y:S01]  /*3560*/  ISETP.GE.AND P2, PT, R24, R8, PT ;  /* 0x000000081800720c */ /* 0x000fe20003f46270 */
[----:B------:R-:W1:Y:S01]  /*3570*/  MUFU.TANH R28, R28 ;  /* 0x0000001c001c7308 */ /* 0x000e620000002400 */
[----:B------:R-:W-:Y:S01]  /*3580*/  FSEL R49, R77, -INF , !P3 ;  /* 0xff8000004d317808 */ /* 0x000fe20005800000 */
[----:B------:R-:W-:Y:S01]  /*3590*/  HMMA.16816.F32 R36, R12, R86, R36 ;  /* 0x000000560c24723c */ /* 0x000fe20000001824 */
[----:B------:R-:W-:Y:S02]  /*35a0*/  FSEL R72, R72, -INF , !P1 ;  /* 0xff80000048487808 */ /* 0x000fe40004800000 */
[----:B---3--:R-:W-:-:S02]  /*35b0*/  FSEL R84, R33, -INF , !P4 ;  /* 0xff80000021547808 */ /* 0x008fc40006000000 */
[----:B------:R-:W-:Y:S01]  /*35c0*/  FSEL R85, R32, -INF , !P6 ;  /* 0xff80000020557808 */ /* 0x000fe20007000000 */
[----:B------:R-:W2:Y:S01]  /*35d0*/  MUFU.TANH R30, R30 ;  /* 0x0000001e001e7308 */ /* 0x000ea20000002400 */
[----:B------:R-:W-:Y:S01]  /*35e0*/  FSEL R48, R80, -INF , !P0 ;  /* 0xff80000050307808 */ /* 0x000fe20004000000 */
[----:B----4-:R-:W-:Y:S01]  /*35f0*/  HMMA.16816.F32 R32, R16, R54, RZ ;  /* 0x000000361020723c */ /* 0x010fe200000018ff */
[----:B------:R-:W-:Y:S02]  /*3600*/  FSEL R62, R81, -INF , !P5 ;  /* 0xff800000513e7808 */ /* 0x000fe40006800000 */
[----:B------:R-:W-:Y:S02]  /*3610*/  FSEL R117, R131, -INF , !P2 ;  /* 0xff80000083757808 */ /* 0x000fe40005000000 */
[C---:B------:R-:W-:Y:S01]  /*3620*/  ISETP.GE.AND P3, PT, R24.reuse, R11, PT ;  /* 0x0000000b1800720c */ /* 0x040fe20003f66270 */
[----:B------:R-:W3:Y:S01]  /*3630*/  MUFU.TANH R29, R29 ;  /* 0x0000001d001d7308 */ /* 0x000ee20000002400 */
[----:B------:R-:W-:-:S02]  /*3640*/  ISETP.GE.AND P1, PT, R24, R9, PT ;  /* 0x000000091800720c */ /* 0x000fc40003f26270 */
[----:B------:R-:W-:Y:S01]  /*3650*/  ISETP.GE.AND P4, PT, R24, R10, PT ;  /* 0x0000000a1800720c */ /* 0x000fe20003f86270 */
[----:B------:R-:W-:Y:S01]  /*3660*/  VIADD R24, R2, 0x29 ;  /* 0x0000002902187836 */ /* 0x000fe20000000000 */
[C---:B------:R-:W-:Y:S01]  /*3670*/  ISETP.GE.AND P6, PT, R3.reuse, R8, PT ;  /* 0x000000080300720c */ /* 0x040fe20003fc6270 */
[----:B------:R-:W-:Y:S01]  /*3680*/  FMUL.FTZ R38, R38, UR6 ;  /* 0x0000000626267c20 */ /* 0x000fe20008410000 */
[C---:B------:R-:W-:Y:S01]  /*3690*/  ISETP.GE.AND P0, PT, R3.reuse, R11, PT ;  /* 0x0000000b0300720c */ /* 0x040fe20003f06270 */
[----:B------:R-:W4:Y:S01]  /*36a0*/  MUFU.TANH R31, R31 ;  /* 0x0000001f001f7308 */ /* 0x000f220000002400 */
[----:B------:R-:W-:Y:S01]  /*36b0*/  ISETP.GE.AND P5, PT, R3, R9, PT ;  /* 0x000000090300720c */ /* 0x000fe20003fa6270 */
[----:B------:R-:W-:Y:S01]  /*36c0*/  FMUL.FTZ R37, R37, UR6 ;  /* 0x0000000625257c20 */ /* 0x000fe20008410000 */
[----:B------:R-:W-:Y:S01]  /*36d0*/  ISETP.GE.AND P2, PT, R3, R10, PT ;  /* 0x0000000a0300720c */ /* 0x000fe20003f46270 */
[----:B------:R-:W-:Y:S01]  /*36e0*/  VIADD R3, R2, 0x28 ;  /* 0x0000002802037836 */ /* 0x000fe20000000000 */
[----:B------:R-:W-:Y:S01]  /*36f0*/  FSEL R119, R132, -INF , !P3 ;  /* 0xff80000084777808 */ /* 0x000fe20005800000 */
[----:B------:R-:W-:Y:S01]  /*3700*/  FMUL.FTZ R36, R36, UR6 ;  /* 0x0000000624247c20 */ /* 0x000fe20008410000 */
[----:B------:R-:W-:Y:S01]  /*3710*/  FSEL R80, R130, -INF , !P1 ;  /* 0xff80000082507808 */ /* 0x000fe20004800000 */
[----:B------:R-:W5:Y:S01]  /*3720*/  MUFU.TANH R38, R38 ;  /* 0x0000002600267308 */ /* 0x000f620000002400 */
[----:B------:R-:W-:Y:S01]  /*3730*/  FSEL R112, R140, -INF , !P0 ;  /* 0xff8000008c707808 */ /* 0x000fe20004000000 */
[----:B------:R-:W-:Y:S01]  /*3740*/  FMUL.FTZ R39, R39, UR6 ;  /* 0x0000000627277c20 */ /* 0x000fe20008410000 */
[----:B------:R-:W-:Y:S01]  /*3750*/  FSEL R74, R136, -INF , !P5 ;  /* 0xff800000884a7808 */ /* 0x000fe20006800000 */
[----:B------:R-:W-:Y:S01]  /*3760*/  HMMA.16816.F32 R40, R4, R78, R32 ;  /* 0x0000004e0428723c */ /* 0x000fe20000001820 */
[----:B------:R-:W-:-:S02]  /*3770*/  ISETP.GE.AND P3, PT, R3, R8, PT ;  /* 0x000000080300720c */ /* 0x000fc40003f66270 */
[-C--:B------:R-:W-:Y:S01]  /*3780*/  ISETP.GE.AND P1, PT, R3, R11.reuse, PT ;  /* 0x0000000b0300720c */ /* 0x080fe20003f26270 */
[----:B------:R-:W5:Y:S01]  /*3790*/  MUFU.TANH R37, R37 ;  /* 0x0000002500257308 */ /* 0x000f620000002400 */
[C---:B------:R-:W-:Y:S02]  /*37a0*/  ISETP.GE.AND P0, PT, R24.reuse, R8, PT ;  /* 0x000000081800720c */ /* 0x040fe40003f06270 */
[----:B------:R-:W-:Y:S01]  /*37b0*/  ISETP.GE.AND P5, PT, R24, R11, PT ;  /* 0x0000000b1800720c */ /* 0x000fe20003fa6270 */
[----:B------:R-:W-:Y:S01]  /*37c0*/  HMMA.16816.F32 R32, R20, R54, RZ ;  /* 0x000000361420723c */ /* 0x000fe200000018ff */
[----:B-1----:R-:W-:Y:S02]  /*37d0*/  FSEL R105, R28, -INF , !P3 ;  /* 0xff8000001c697808 */ /* 0x002fe40005800000 */
[----:B--2---:R-:W-:Y:S01]  /*37e0*/  FSEL R116, R30, -INF , !P1 ;  /* 0xff8000001e747808 */ /* 0x004fe20004800000 */
[----:B------:R-:W1:Y:S01]  /*37f0*/  MUFU.TANH R36, R36 ;  /* 0x0000002400247308 */ /* 0x000e620000002400 */
[----:B---3--:R-:W-:-:S02]  /*3800*/  FSEL R104, R29, -INF , !P0 ;  /* 0xff8000001d687808 */ /* 0x008fc40004000000 */
[----:B----4-:R-:W-:Y:S02]  /*3810*/  FSEL R106, R31, -INF , !P5 ;  /* 0xff8000001f6a7808 */ /* 0x010fe40006800000 */
[----:B------:R-:W-:Y:S01]  /*3820*/  HMMA.16816.F32 R28, R20, R102, RZ ;  /* 0x00000066141c723c */ /* 0x000fe200000018ff */
[----:B------:R-:W-:Y:S01]  /*3830*/  FSEL R91, R129, -INF , !P4 ;  /* 0xff800000815b7808 */ /* 0x000fe20006000000 */
[----:B------:R-:W-:Y:S01]  /*3840*/  FMUL.FTZ R40, R40, UR6 ;  /* 0x0000000628287c20 */ /* 0x000fe20008410000 */
[----:B------:R-:W-:Y:S01]  /*3850*/  FSEL R113, R138, -INF , !P6 ;  /* 0xff8000008a717808 */ /* 0x000fe20007000000 */
[----:B------:R-:W2:Y:S01]  /*3860*/  MUFU.TANH R39, R39 ;  /* 0x0000002700277308 */ /* 0x000ea20000002400 */
[-C--:B------:R-:W-:Y:S01]  /*3870*/  ISETP.GE.AND P4, PT, R3, R9.reuse, PT ;  /* 0x000000090300720c */ /* 0x080fe20003f86270 */
[----:B------:R-:W-:Y:S01]  /*3880*/  FMUL.FTZ R41, R41, UR6 ;  /* 0x0000000629297c20 */ /* 0x000fe20008410000 */
[-C--:B------:R-:W-:Y:S01]  /*3890*/  ISETP.GE.AND P6, PT, R3, R10.reuse, PT ;  /* 0x0000000a0300720c */ /* 0x080fe20003fc6270 */
[----:B------:R-:W-:Y:S01]  /*38a0*/  VIADD R3, R2, 0x30 ;  /* 0x0000003002037836 */ /* 0x000fe20000000000 */
[----:B------:R-:W-:Y:S01]  /*38b0*/  FSEL R87, R134, -INF , !P2 ;  /* 0xff80000086577808 */ /* 0x000fe20005000000 */
[----:B------:R-:W-:Y:S01]  /*38c0*/  FMUL.FTZ R42, R42, UR6 ;  /* 0x000000062a2a7c20 */ /* 0x000fe20008410000 */
[C---:B------:R-:W-:Y:S01]  /*38d0*/  ISETP.GE.AND P2, PT, R24.reuse, R9, PT ;  /* 0x000000091800720c */ /* 0x040fe20003f46270 */
[----:B------:R-:W-:Y:S01]  /*38e0*/  MUFU.TANH R45, R40 ;  /* 0x00000028002d7308 */ /* 0x000fe20000002400 */
[----:B------:R-:W-:Y:S01]  /*38f0*/  ISETP.GE.AND P3, PT, R24, R10, PT ;  /* 0x0000000a1800720c */ /* 0x000fe20003f66270 */
[----:B------:R-:W-:Y:S01]  /*3900*/  VIADD R24, R2, 0x31 ;  /* 0x0000003102187836 */ /* 0x000fe20000000000 */
[----:B------:R-:W-:Y:S01]  /*3910*/  FSEL R77, R101, -INF , !P4 ;  /* 0xff800000654d7808 */ /* 0x000fe20006000000 */
[----:B------:R-:W-:Y:S01]  /*3920*/  FMUL.FTZ R43, R43, UR6 ;  /* 0x000000062b2b7c20 */ /* 0x000fe20008410000 */
[----:B------:R-:W-:-:S02]  /*3930*/  FSEL R86, R93, -INF , !P6 ;  /* 0xff8000005d567808 */ /* 0x000fc40007000000 */
[C---:B------:R-:W-:Y:S01]  /*3940*/  ISETP.GE.AND P1, PT, R3.reuse, R8, PT ;  /* 0x000000080300720c */ /* 0x040fe20003f26270 */
[----:B------:R-:W-:Y:S01]  /*3950*/  HMMA.16816.F32 R28, R12, R98, R28 ;  /* 0x000000620c1c723c */ /* 0x000fe2000000181c */
[C---:B------:R-:W-:Y:S01]  /*3960*/  ISETP.GE.AND P4, PT, R3.reuse, R11, PT ;  /* 0x0000000b0300720c */ /* 0x040fe20003f86270 */
[----:B------:R-:W-:Y:S01]  /*3970*/  MUFU.TANH R44, R41 ;  /* 0x00000029002c7308 */ /* 0x000fe20000002400 */
[C---:B------:R-:W-:Y:S02]  /*3980*/  ISETP.GE.AND P6, PT, R3.reuse, R9, PT ;  /* 0x000000090300720c */ /* 0x040fe40003fc6270 */
[----:B------:R-:W-:Y:S01]  /*3990*/  ISETP.GE.AND P0, PT, R3, R10, PT ;  /* 0x0000000a0300720c */ /* 0x000fe20003f06270 */
[----:B------:R-:W-:Y:S01]  /*39a0*/  VIADD R3, R2, 0x38 ;  /* 0x0000003802037836 */ /* 0x000fe20000000000 */
[----:B------:R-:W-:Y:S02]  /*39b0*/  ISETP.GE.AND P5, PT, R24, R8, PT ;  /* 0x000000081800720c */ /* 0x000fe40003fa6270 */
[----:B------:R-:W-:Y:S01]  /*39c0*/  FSEL R81, R118, -INF , !P3 ;  /* 0xff80000076517808 */ /* 0x000fe20005800000 */
[----:B------:R-:W-:Y:S01]  /*39d0*/  MUFU.TANH R42, R42 ;  /* 0x0000002a002a7308 */ /* 0x000fe20000002400 */
[----:B------:R-:W-:-:S02]  /*39e0*/  FSEL R142, R142, -INF , !P4 ;  /* 0xff8000008e8e7808 */ /* 0x000fc40006000000 */
[----:B------:R-:W-:Y:S02]  /*39f0*/  FSEL R101, R137, -INF , !P6 ;  /* 0xff80000089657808 */ /* 0x000fe40007000000 */
[----:B------:R-:W-:Y:S02]  /*3a00*/  FSEL R118, R133, -INF , !P0 ;  /* 0xff80000085767808 */ /* 0x000fe40004000000 */
[----:B------:R-:W-:Y:S01]  /*3a10*/  FSEL R134, R143, -INF , !P5 ;  /* 0xff8000008f867808 */ /* 0x000fe20006800000 */
[----:B------:R-:W-:Y:S01]  /*3a20*/  MUFU.TANH R43, R43 ;  /* 0x0000002b002b7308 */ /* 0x000fe20000002400 */
[----:B------:R-:W-:Y:S01]  /*3a30*/  FSEL R75, R120, -INF , !P2 ;  /* 0xff800000784b7808 */ /* 0x000fe20005000000 */
[----:B------:R-:W-:Y:S01]  /*3a40*/  FMUL.FTZ R28, R28, UR6 ;  /* 0x000000061c1c7c20 */ /* 0x000fe20008410000 */
[C---:B------:R-:W-:Y:S01]  /*3a50*/  ISETP.GE.AND P4, PT, R3.reuse, R8, PT ;  /* 0x000000080300720c */ /* 0x040fe20003f86270 */
[----:B------:R-:W-:Y:S01]  /*3a60*/  FMUL.FTZ R30, R30, UR6 ;  /* 0x000000061e1e7c20 */ /* 0x000fe20008410000 */
[----:B------:R-:W-:Y:S01]  /*3a70*/  ISETP.GE.AND P6, PT, R3, R11, PT ;  /* 0x0000000b0300720c */ /* 0x000fe20003fc6270 */
[----:B------:R-:W-:Y:S01]  /*3a80*/  FMUL.FTZ R29, R29, UR6 ;  /* 0x000000061d1d7c20 */ /* 0x000fe20008410000 */
[C---:B------:R-:W-:Y:S01]  /*3a90*/  ISETP.GE.AND P0, PT, R3.reuse, R9, PT ;  /* 0x000000090300720c */ /* 0x040fe20003f06270 */
[----:B------:R-:W3:Y:S01]  /*3aa0*/  MUFU.TANH R28, R28 ;  /* 0x0000001c001c7308 */ /* 0x000ee20000002400 */
[----:B------:R-:W-:Y:S01]  /*3ab0*/  ISETP.GE.AND P5, PT, R3, R10, PT ;  /* 0x0000000a0300720c */ /* 0x000fe20003fa6270 */
[----:B------:R-:W-:Y:S01]  /*3ac0*/  VIADD R3, R2, 0x39 ;  /* 0x0000003902037836 */ /* 0x000fe20000000000 */
[----:B------:R-:W-:Y:S01]  /*3ad0*/  ISETP.GE.AND P2, PT, R24, R11, PT ;  /* 0x0000000b1800720c */ /* 0x000fe20003f46270 */
[----:B------:R-:W-:Y:S01]  /*3ae0*/  FMUL.FTZ R31, R31, UR6 ;  /* 0x000000061f1f7c20 */ /* 0x000fe20008410000 */
[----:B------:R-:W-:-:S02]  /*3af0*/  FSEL R131, R144, -INF , !P1 ;  /* 0xff80000090837808 */ /* 0x000fc40004800000 */
[C---:B------:R-:W-:Y:S01]  /*3b00*/  ISETP.GE.AND P3, PT, R24.reuse, R9, PT ;  /* 0x000000091800720c */ /* 0x040fe20003f66270 */
[----:B------:R-:W4:Y:S01]  /*3b10*/  MUFU.TANH R30, R30 ;  /* 0x0000001e001e7308 */ /* 0x000f220000002400 */
[----:B------:R-:W-:Y:S01]  /*3b20*/  ISETP.GE.AND P1, PT, R24, R10, PT ;  /* 0x0000000a1800720c */ /* 0x000fe20003f26270 */
[----:B------:R-:W-:Y:S01]  /*3b30*/  VIADD R24, R2, 0x40 ;  /* 0x0000004002187836 */ /* 0x000fe20000000000 */
[----:B------:R-:W-:Y:S02]  /*3b40*/  FSEL R132, R146, -INF , !P2 ;  /* 0xff80000092847808 */ /* 0x000fe40005000000 */
[----:B------:R-:W-:Y:S02]  /*3b50*/  ISETP.GE.AND P2, PT, R3, R8, PT ;  /* 0x000000080300720c */ /* 0x000fe40003f46270 */
[----:B-----5:R-:W-:Y:S01]  /*3b60*/  FSEL R130, R38, -INF , !P6 ;  /* 0xff80000026827808 */ /* 0x020fe20007000000 */
[----:B------:R-:W5:Y:S01]  /*3b70*/  MUFU.TANH R40, R29 ;  /* 0x0000001d00287308 */ /* 0x000f620000002400 */
[----:B------:R-:W-:-:S02]  /*3b80*/  FSEL R93, R123, -INF , !P0 ;  /* 0xff8000007b5d7808 */ /* 0x000fc40004000000 */
[----:B------:R-:W-:Y:S02]  /*3b90*/  FSEL R102, R121, -INF , !P5 ;  /* 0xff80000079667808 */ /* 0x000fe40006800000 */
[----:B------:R-:W-:Y:S01]  /*3ba0*/  FSEL R124, R37, -INF , !P2 ;  /* 0xff800000257c7808 */ /* 0x000fe20005000000 */
[----:B------:R-:W-:Y:S01]  /*3bb0*/  BAR.SYNC.DEFER_BLOCKING 0x0 ;  /* 0x0000000000007b1d */ /* 0x000fe20000010000 */
[C---:B------:R-:W-:Y:S02]  /*3bc0*/  ISETP.GE.AND P6, PT, R24.reuse, R8, PT ;  /* 0x000000081800720c */ /* 0x040fe40003fc6270 */
[C---:B------:R-:W-:Y:S02]  /*3bd0*/  ISETP.GE.AND P0, PT, R24.reuse, R11, PT ;  /* 0x0000000b1800720c */ /* 0x040fe40003f06270 */
[C---:B------:R-:W-:Y:S02]  /*3be0*/  ISETP.GE.AND P5, PT, R24.reuse, R9, PT ;  /* 0x000000091800720c */ /* 0x040fe40003fa6270 */
[----:B------:R-:W-:-:S02]  /*3bf0*/  ISETP.GE.AND P2, PT, R24, R10, PT ;  /* 0x0000000a1800720c */ /* 0x000fc40003f46270 */
[C---:B------:R-:W-:Y:S01]  /*3c00*/  HMMA.16816.F32 R24, R16.reuse, R94, RZ ;  /* 0x0000005e1018723c */ /* 0x040fe200000018ff */
[----:B------:R-:W-:Y:S02]  /*3c10*/  FSEL R99, R141, -INF , !P3 ;  /* 0xff8000008d637808 */ /* 0x000fe40005800000 */
[----:B------:R-:W-:Y:S02]  /*3c20*/  FSEL R103, R139, -INF , !P1 ;  /* 0xff8000008b677808 */ /* 0x000fe40004800000 */
[----:B-1----:R-:W-:Y:S02]  /*3c30*/  FSEL R126, R36, -INF , !P4 ;  /* 0xff800000247e7808 */ /* 0x002fe40006000000 */
[C---:B------:R-:W-:Y:S01]  /*3c40*/  ISETP.GE.AND P3, PT, R3.reuse, R11, PT ;  /* 0x0000000b0300720c */ /* 0x040fe20003f66270 */
[----:B------:R-:W-:Y:S01]  /*3c50*/  HMMA.16816.F32 R16, R16, R70, RZ ;  /* 0x000000461010723c */ /* 0x000fe200000018ff */
[C---:B------:R-:W-:Y:S02]  /*3c60*/  ISETP.GE.AND P1, PT, R3.reuse, R9, PT ;  /* 0x000000090300720c */ /* 0x040fe40003f26270 */
[----:B------:R-:W-:Y:S01]  /*3c70*/  ISETP.GE.AND P4, PT, R3, R10, PT ;  /* 0x0000000a0300720c */ /* 0x000fe20003f86270 */
[----:B------:R-:W-:Y:S01]  /*3c80*/  VIADD R3, R2, 0x41 ;  /* 0x0000004102037836 */ /* 0x000fe20000000000 */
[----:B--2---:R-:W-:-:S02]  /*3c90*/  FSEL R128, R39, -INF , !P3 ;  /* 0xff80000027807808 */ /* 0x004fc40005800000 */
[----:B------:R-:W-:Y:S01]  /*3ca0*/  FSEL R98, R125, -INF , !P1 ;  /* 0xff8000007d627808 */ /* 0x000fe20004800000 */
[----:B------:R-:W-:Y:S01]  /*3cb0*/  HMMA.16816.F32 R36, R12, R78, R32 ;  /* 0x0000004e0c24723c */ /* 0x000fe20000001820 */
[----:B------:R-:W-:Y:S02]  /*3cc0*/  FSEL R96, R96, -INF , !P4 ;  /* 0xff80000060607808 */ /* 0x000fe40006000000 */
[----:B------:R-:W-:Y:S02]  /*3cd0*/  FSEL R162, R162, -INF , !P6 ;  /* 0xff800000a2a27808 */ /* 0x000fe40007000000 */
[C---:B------:R-:W-:Y:S02]  /*3ce0*/  ISETP.GE.AND P3, PT, R3.reuse, R8, PT ;  /* 0x000000080300720c */ /* 0x040fe40003f66270 */
[C---:B------:R-:W-:Y:S01]  /*3cf0*/  ISETP.GE.AND P1, PT, R3.reuse, R11, PT ;  /* 0x0000000b0300720c */ /* 0x040fe20003f26270 */
[C---:B------:R-:W-:Y:S01]  /*3d00*/  HMMA.16816.F32 R32, R4.reuse, R58, R24 ;  /* 0x0000003a0420723c */ /* 0x040fe20000001818 */
[C---:B------:R-:W-:Y:S01]  /*3d10*/  ISETP.GE.AND P4, PT, R3.reuse, R9, PT ;  /* 0x000000090300720c */ /* 0x040fe20003f86270 */
[----:B------:R1:W2:Y:S01]  /*3d20*/  MUFU.TANH R25, R31 ;  /* 0x0000001f00197308 */ /* 0x0002a20000002400 */
[----:B------:R-:W-:Y:S01]  /*3d30*/  ISETP.GE.AND P6, PT, R3, R10, PT ;  /* 0x0000000a0300720c */ /* 0x000fe20003fc6270 */
[----:B------:R-:W-:Y:S01]  /*3d40*/  VIADD R3, R2, 0x48 ;  /* 0x0000004802037836 */ /* 0x000fe20000000000 */
[----:B------:R-:W-:Y:S01]  /*3d50*/  FSEL R166, R166, -INF , !P0 ;  /* 0xff800000a6a67808 */ /* 0x000fe20004000000 */
[C---:B------:R-:W-:Y:S01]  /*3d60*/  VIADD R24, R2.reuse, 0x50 ;  /* 0x0000005002187836 */ /* 0x040fe20000000000 */
[----:B------:R-:W-:Y:S01]  /*3d70*/  FSEL R121, R147, -INF , !P5 ;  /* 0xff80000093797808 */ /* 0x000fe20006800000 */
[----:B------:R-:W-:Y:S01]  /*3d80*/  HMMA.16816.F32 R16, R4, R82, R16 ;  /* 0x000000520410723c */ /* 0x000fe20000001810 */
[C---:B------:R-:W-:Y:S01]  /*3d90*/  ISETP.GE.AND P0, PT, R3.reuse, R8, PT ;  /* 0x000000080300720c */ /* 0x040fe20003f06270 */
[----:B------:R-:W-:Y:S01]  /*3da0*/  VIADD R4, R2, 0x61 ;  /* 0x0000006102047836 */ /* 0x000fe20000000000 */
[----:B------:R-:W-:-:S02]  /*3db0*/  ISETP.GE.AND P5, PT, R3, R11, PT ;  /* 0x0000000b0300720c */ /* 0x000fc40003fa6270 */
[----:B---3--:R-:W-:Y:S02]  /*3dc0*/  FSEL R150, R28, -INF , !P0 ;  /* 0xff8000001c967808 */ /* 0x008fe40004000000 */
[----:B----4-:R-:W-:Y:S02]  /*3dd0*/  FSEL R154, R30, -INF , !P5 ;  /* 0xff8000001e9a7808 */ /* 0x010fe40006800000 */
[----:B------:R-:W-:Y:S02]  /*3de0*/  FSEL R133, R145, -INF , !P2 ;  /* 0xff80000091857808 */ /* 0x000fe40005000000 */
[----:B------:R-:W-:Y:S01]  /*3df0*/  FSEL R153, R153, -INF , !P3 ;  /* 0xff80000099997808 */ /* 0x000fe20005800000 */
[C---:B-1----:R-:W-:Y:S01]  /*3e00*/  HMMA.16816.F32 R28, R20.reuse, R94, RZ ;  /* 0x0000005e141c723c */ /* 0x042fe200000018ff */
[C---:B------:R-:W-:Y:S01]  /*3e10*/  ISETP.GE.AND P2, PT, R3.reuse, R9, PT ;  /* 0x000000090300720c */ /* 0x040fe20003f46270 */
[----:B------:R-:W-:Y:S01]  /*3e20*/  FMUL.FTZ R32, R32, UR6 ;  /* 0x0000000620207c20 */ /* 0x000fe20008410000 */
[----:B------:R-:W-:Y:S01]  /*3e30*/  ISETP.GE.AND P3, PT, R3, R10, PT ;  /* 0x0000000a0300720c */ /* 0x000fe20003f66270 */
[----:B------:R-:W-:Y:S01]  /*3e40*/  VIADD R3, R2, 0x49 ;  /* 0x0000004902037836 */ /* 0x000fe20000000000 */
[----:B------:R-:W-:Y:S01]  /*3e50*/  FSEL R155, R155, -INF , !P1 ;  /* 0xff8000009b9b7808 */ /* 0x000fe20004800000 */
[----:B------:R-:W-:Y:S01]  /*3e60*/  MUFU.TANH R41, R32 ;  /* 0x0000002000297308 */ /* 0x000fe20000002400 */
[----:B------:R-:W-:Y:S01]  /*3e70*/  FSEL R94, R122, -INF , !P2 ;  /* 0xff8000007a5e7808 */ /* 0x000fe20005000000 */
[----:B------:R-:W-:Y:S01]  /*3e80*/  HMMA.16816.F32 R20, R20, R70, RZ ;  /* 0x000000461414723c */ /* 0x000fe200000018ff */
[-C--:B------:R-:W-:Y:S01]  /*3e90*/  ISETP.GE.AND P1, PT, R3, R8.reuse, PT ;  /* 0x000000080300720c */ /* 0x080fe20003f26270 */
[----:B------:R-:W-:Y:S01]  /*3ea0*/  FMUL.FTZ R33, R33, UR6 ;  /* 0x0000000621217c20 */ /* 0x000fe20008410000 */
[----:B------:R-:W-:Y:S01]  /*3eb0*/  FSEL R125, R46, -INF , !P3 ;  /* 0xff8000002e7d7808 */ /* 0x000fe20005800000 */
[----:B------:R-:W-:Y:S01]  /*3ec0*/  FMUL.FTZ R16, R16, UR6 ;  /* 0x0000000610107c20 */ /* 0x000fe20008410000 */
[----:B-----5:R-:W-:Y:S01]  /*3ed0*/  FSEL R143, R40, -INF , !P1 ;  /* 0xff800000288f7808 */ /* 0x020fe20004800000 */
[----:B------:R-:W-:Y:S01]  /*3ee0*/  FMUL.FTZ R18, R18, UR6 ;  /* 0x0000000612127c20 */ /* 0x000fe20008410000 */
[C---:B------:R-:W-:Y:S01]  /*3ef0*/  ISETP.GE.AND P5, PT, R24.reuse, R8, PT ;  /* 0x000000081800720c */ /* 0x040fe20003fa6270 */
[----:B------:R-:W-:Y:S01]  /*3f00*/  MUFU.TANH R33, R33 ;  /* 0x0000002100217308 */ /* 0x000fe20000002400 */
[C---:B------:R-:W-:Y:S01]  /*3f10*/  ISETP.GE.AND P2, PT, R24.reuse, R11, PT ;  /* 0x0000000b1800720c */ /* 0x040fe20003f46270 */
[----:B------:R-:W-:Y:S01]  /*3f20*/  FMUL.FTZ R17, R17, UR6 ;  /* 0x0000000611117c20 */ /* 0x000fe20008410000 */
[C---:B------:R-:W-:Y:S01]  /*3f30*/  ISETP.GE.AND P3, PT, R24.reuse, R9, PT ;  /* 0x000000091800720c */ /* 0x040fe20003f66270 */
[----:B------:R-:W-:Y:S01]  /*3f40*/  HMMA.16816.F32 R28, R12, R58, R28 ;  /* 0x0000003a0c1c723c */ /* 0x000fe2000000181c */
[----:B------:R-:W-:Y:S01]  /*3f50*/  ISETP.GE.AND P1, PT, R24, R10, PT ;  /* 0x0000000a1800720c */ /* 0x000fe20003f26270 */
[----:B------:R-:W-:Y:S01]  /*3f60*/  FMUL.FTZ R24, R36, UR6 ;  /* 0x0000000624187c20 */ /* 0x000fe20008410000 */
[----:B------:R-:W-:Y:S01]  /*3f70*/  FSEL R120, R149, -INF , !P4 ;  /* 0xff80000095787808 */ /* 0x000fe20006000000 */
[----:B------:R-:W-:Y:S01]  /*3f80*/  MUFU.TANH R16, R16 ;  /* 0x0000001000107308 */ /* 0x000fe20000002400 */
[----:B------:R-:W-:-:S02]  /*3f90*/  ISETP.GE.AND P4, PT, R3, R11, PT ;  /* 0x0000000b0300720c */ /* 0x000fc40003f86270 */
[----:B------:R-:W-:Y:S01]  /*3fa0*/  FSEL R127, R148, -INF , !P6 ;  /* 0xff800000947f7808 */ /* 0x000fe20007000000 */
[----:B------:R-:W-:Y:S01]  /*3fb0*/  HMMA.16816.F32 R12, R12, R82, R20 ;  /* 0x000000520c0c723c */ /* 0x000fe20000001814 */
[----:B--2---:R-:W-:Y:S01]  /*3fc0*/  FSEL R147, R25, -INF , !P4 ;  /* 0xff80000019937808 */ /* 0x004fe20006000000 */
[----:B------:R-:W-:Y:S01]  /*3fd0*/  FMUL.FTZ R25, R39, UR6 ;  /* 0x0000000627197c20 */ /* 0x000fe20008410000 */
[C---:B------:R-:W-:Y:S01]  /*3fe0*/  ISETP.GE.AND P6, PT, R3.reuse, R9, PT ;  /* 0x000000090300720c */ /* 0x040fe20003fc6270 */
[----:B------:R1:W2:Y:S01]  /*3ff0*/  MUFU.TANH R27, R24 ;  /* 0x00000018001b7308 */ /* 0x0002a20000002400 */
[----:B------:R-:W-:Y:S01]  /*4000*/  ISETP.GE.AND P0, PT, R3, R10, PT ;  /* 0x0000000a0300720c */ /* 0x000fe20003f06270 */
[C---:B------:R-:W-:Y:S01]  /*4010*/  VIADD R3, R2.reuse, 0x51 ;  /* 0x0000005102037836 */ /* 0x040fe20000000000 */
[----:B------:R-:W-:Y:S01]  /*4020*/  FSEL R95, R63, -INF , !P6 ;  /* 0xff8000003f5f7808 */ /* 0x000fe20007000000 */
[C---:B------:R-:W-:Y:S01]  /*4030*/  VIADD R20, R2.reuse, 0x78 ;  /* 0x0000007802147836 */ /* 0x040fe20000000000 */
[----:B------:R-:W-:Y:S01]  /*4040*/  FSEL R122, R47, -INF , !P0 ;  /* 0xff8000002f7a7808 */ /* 0x000fe20004000000 */
[----:B------:R-:W-:Y:S01]  /*4050*/  VIADD R21, R2, 0x79 ;  /* 0x0000007902157836 */ /* 0x000fe20000000000 */
[----:B------:R-:W-:Y:S01]  /*4060*/  FSEL R173, R173, -INF , !P5 ;  /* 0xff800000adad7808 */ /* 0x000fe20006800000 */
[----:B------:R-:W-:Y:S01]  /*4070*/  MUFU.TANH R25, R25 ;  /* 0x0000001900197308 */ /* 0x000fe20000002400 */
[C---:B------:R-:W-:Y:S01]  /*4080*/  ISETP.GE.AND P4, PT, R3.reuse, R8, PT ;  /* 0x000000080300720c */ /* 0x040fe20003f86270 */
[----:B------:R-:W-:Y:S01]  /*4090*/  FMUL.FTZ R5, R28, UR6 ;  /* 0x000000061c057c20 */ /* 0x000fe20008410000 */
[----:B------:R-:W-:-:S02]  /*40a0*/  ISETP.GE.AND P6, PT, R3, R11, PT ;  /* 0x0000000b0300720c */ /* 0x000fc40003fc6270 */
[C---:B------:R-:W-:Y:S02]  /*40b0*/  ISETP.GE.AND P0, PT, R3.reuse, R9, PT ;  /* 0x000000090300720c */ /* 0x040fe40003f06270 */
[----:B------:R-:W-:Y:S01]  /*40c0*/  ISETP.GE.AND P5, PT, R3, R10, PT ;  /* 0x0000000a0300720c */ /* 0x000fe20003fa6270 */
[----:B------:R-:W-:Y:S01]  /*40d0*/  VIADD R3, R2, 0x58 ;  /* 0x0000005802037836 */ /* 0x000fe20000000000 */
[----:B------:R-:W-:Y:S01]  /*40e0*/  FSEL R177, R177, -INF , !P2 ;  /* 0xff800000b1b17808 */ /* 0x000fe20005000000 */
[----:B-1----:R-:W-:Y:S01]  /*40f0*/  FMUL.FTZ R24, R38, UR6 ;  /* 0x0000000626187c20 */ /* 0x002fe20008410000 */
[----:B------:R-:W-:Y:S01]  /*4100*/  FSEL R141, R151, -INF , !P3 ;  /* 0xff800000978d7808 */ /* 0x000fe20005800000 */
[----:B------:R-:W-:Y:S01]  /*4110*/  MUFU.TANH R5, R5 ;  /* 0x0000000500057308 */ /* 0x000fe20000002400 */
[----:B------:R-:W-:Y:S01]  /*4120*/  FSEL R152, R152, -INF , !P1 ;  /* 0xff80000098987808 */ /* 0x000fe20004800000 */
[----:B------:R-:W-:Y:S01]  /*4130*/  FMUL.FTZ R12, R12, UR6 ;  /* 0x000000060c0c7c20 */ /* 0x000fe20008410000 */
[----:B------:R-:W-:Y:S01]  /*4140*/  FSEL R171, R171, -INF , !P4 ;  /* 0xff800000abab7808 */ /* 0x000fe20006000000 */
[----:B------:R-:W-:Y:S01]  /*4150*/  FMUL.FTZ R13, R13, UR6 ;  /* 0x000000060d0d7c20 */ /* 0x000fe20008410000 */
[C---:B------:R-:W-:Y:S01]  /*4160*/  ISETP.GE.AND P2, PT, R3.reuse, R8, PT ;  /* 0x000000080300720c */ /* 0x040fe20003f46270 */
[----:B------:R-:W-:Y:S01]  /*4170*/  FMUL.FTZ R14, R14, UR6 ;  /* 0x000000060e0e7c20 */ /* 0x000fe20008410000 */
[C---:B------:R-:W-:Y:S01]  /*4180*/  ISETP.GE.AND P3, PT, R3.reuse, R11, PT ;  /* 0x0000000b0300720c */ /* 0x040fe20003f66270 */
[----:B------:R1:W3:Y:S01]  /*4190*/  MUFU.TANH R32, R24 ;  /* 0x0000001800207308 */ /* 0x0002e20000002400 */
[----:B------:R-:W-:-:S02]  /*41a0*/  ISETP.GE.AND P1, PT, R3, R9, PT ;  /* 0x000000090300720c */ /* 0x000fc40003f26270 */
[----:B------:R-:W-:Y:S01]  /*41b0*/  ISETP.GE.AND P4, PT, R3, R10, PT ;  /* 0x0000000a0300720c */ /* 0x000fe20003f86270 */
[----:B------:R-:W-:Y:S01]  /*41c0*/  VIADD R3, R2, 0x59 ;  /* 0x0000005902037836 */ /* 0x000fe20000000000 */
[----:B--2---:R-:W-:Y:S02]  /*41d0*/  FSEL R168, R27, -INF , !P2 ;  /* 0xff8000001ba87808 */ /* 0x004fe40005000000 */
[----:B------:R-:W-:Y:S01]  /*41e0*/  FSEL R172, R172, -INF , !P6 ;  /* 0xff800000acac7808 */ /* 0x000fe20007000000 */
[----:B------:R-:W-:Y:S01]  /*41f0*/  MUFU.TANH R12, R12 ;  /* 0x0000000c000c7308 */ /* 0x000fe20000002400 */
[----:B------:R-:W-:Y:S02]  /*4200*/  FSEL R140, R157, -INF , !P0 ;  /* 0xff8000009d8c7808 */ /* 0x000fe40004000000 */
[----:B------:R-:W-:Y:S02]  /*4210*/  FSEL R146, R156, -INF , !P5 ;  /* 0xff8000009c927808 */ /* 0x000fe40006800000 */
[----:B------:R-:W-:-:S02]  /*4220*/  ISETP.GE.AND P6, PT, R3, R8, PT ;  /* 0x000000080300720c */ /* 0x000fc40003fc6270 */
[C---:B------:R-:W-:Y:S01]  /*4230*/  ISETP.GE.AND P0, PT, R3.reuse, R11, PT ;  /* 0x0000000b0300720c */ /* 0x040fe20003f06270 */
[----:B------:R-:W-:Y:S01]  /*4240*/  MUFU.TANH R18, R18 ;  /* 0x0000001200127308 */ /* 0x000fe20000002400 */
[----:B------:R-:W-:Y:S01]  /*4250*/  ISETP.GE.AND P5, PT, R3, R9, PT ;  /* 0x000000090300720c */ /* 0x000fe20003fa6270 */
[----:B-1----:R-:W-:Y:S01]  /*4260*/  FMUL.FTZ R24, R37, UR6 ;  /* 0x0000000625187c20 */ /* 0x002fe20008410000 */
[----:B------:R-:W-:Y:S01]  /*4270*/  ISETP.GE.AND P2, PT, R3, R10, PT ;  /* 0x0000000a0300720c */ /* 0x000fe20003f46270 */
[----:B------:R-:W-:Y:S01]  /*4280*/  VIADD R3, R2, 0x60 ;  /* 0x0000006002037836 */ /* 0x000fe20000000000 */
[----:B---3--:R-:W-:Y:S02]  /*4290*/  FSEL R170, R32, -INF , !P3 ;  /* 0xff80000020aa7808 */ /* 0x008fe40005800000 */
[----:B------:R-:W-:Y:S01]  /*42a0*/  FSEL R129, R45, -INF , !P1 ;  /* 0xff8000002d817808 */ /* 0x000fe20004800000 */
[----:B------:R1:W2:Y:S01]  /*42b0*/  MUFU.TANH R26, R24 ;  /* 0x00000018001a7308 */ /* 0x0002a20000002400 */
[----:B------:R-:W-:-:S02]  /*42c0*/  FSEL R145, R42, -INF , !P4 ;  /* 0xff8000002a917808 */ /* 0x000fc40006000000 */
[CC--:B------:R-:W-:Y:S02]  /*42d0*/  ISETP.GE.AND P3, PT, R3.reuse, R8.reuse, PT ;  /* 0x000000080300720c */ /* 0x0c0fe40003f66270 */
[C---:B------:R-:W-:Y:S02]  /*42e0*/  ISETP.GE.AND P1, PT, R3.reuse, R11, PT ;  /* 0x0000000b0300720c */ /* 0x040fe40003f26270 */
[----:B------:R-:W-:Y:S01]  /*42f0*/  ISETP.GE.AND P4, PT, R3, R9, PT ;  /* 0x000000090300720c */ /* 0x000fe20003f86270 */
[----:B------:R-:W-:Y:S01]  /*4300*/  MUFU.TANH R17, R17 ;  /* 0x0000001100117308 */ /* 0x000fe20000002400 */
[----:B------:R-:W-:Y:S01]  /*4310*/  FSEL R164, R25, -INF , !P0 ;  /* 0xff80000019a47808 */ /* 0x000fe20004000000 */
[----:B------:R-:W-:Y:S01]  /*4320*/  FMUL.FTZ R25, R15, UR6 ;  /* 0x000000060f197c20 */ /* 0x000fe20008410000 */
[----:B------:R-:W-:Y:S02]  /*4330*/  ISETP.GE.AND P0, PT, R4, R8, PT ;  /* 0x000000080400720c */ /* 0x000fe40003f06270 */
[----:B------:R-:W-:-:S02]  /*4340*/  FSEL R123, R44, -INF , !P5 ;  /* 0xff8000002c7b7808 */ /* 0x000fc40006800000 */
[----:B------:R-:W-:Y:S01]  /*4350*/  FSEL R144, R43, -INF , !P2 ;  /* 0xff8000002b907808 */ /* 0x000fe20005000000 */
[----:B------:R-:W-:Y:S01]  /*4360*/  MUFU.TANH R13, R13 ;  /* 0x0000000d000d7308 */ /* 0x000fe20000002400 */
[----:B------:R-:W-:Y:S01]  /*4370*/  FSEL R181, R181, -INF , !P3 ;  /* 0xff800000b5b57808 */ /* 0x000fe20005800000 */
[----:B-1----:R-:W-:Y:S01]  /*4380*/  FMUL.FTZ R24, R34, UR6 ;  /* 0x0000000622187c20 */ /* 0x002fe20008410000 */
[----:B--2---:R-:W-:Y:S02]  /*4390*/  FSEL R167, R26, -INF , !P6 ;  /* 0xff8000001aa77808 */ /* 0x004fe40007000000 */
[----:B------:R-:W-:Y:S01]  /*43a0*/  ISETP.GE.AND P6, PT, R3, R10, PT ;  /* 0x0000000a0300720c */ /* 0x000fe20003fc6270 */
[----:B------:R-:W-:Y:S01]  /*43b0*/  VIADD R3, R2, 0x68 ;  /* 0x0000006802037836 */ /* 0x000fe20000000000 */
[----:B------:R-:W-:Y:S01]  /*43c0*/  FSEL R183, R183, -INF , !P1 ;  /* 0xff800000b7b77808 */ /* 0x000fe20004800000 */
[----:B------:R1:W2:Y:S01]  /*43d0*/  MUFU.TANH R27, R24 ;  /* 0x00000018001b7308 */ /* 0x0002a20000002400 */
[----:B------:R-:W-:-:S02]  /*43e0*/  FSEL R160, R160, -INF , !P4 ;  /* 0xff800000a0a07808 */ /* 0x000fc40006000000 */
[----:B------:R-:W-:Y:S02]  /*43f0*/  FSEL R169, R169, -INF , !P6 ;  /* 0xff800000a9a97808 */ /* 0x000fe40007000000 */
[----:B------:R-:W-:Y:S02]  /*4400*/  FSEL R182, R182, -INF , !P0 ;  /* 0xff800000b6b67808 */ /* 0x000fe40004000000 */
[C---:B------:R-:W-:Y:S02]  /*4410*/  ISETP.GE.AND P5, PT, R4.reuse, R11, PT ;  /* 0x0000000b0400720c */ /* 0x040fe40003fa6270 */
[C---:B------:R-:W-:Y:S02]  /*4420*/  ISETP.GE.AND P2, PT, R4.reuse, R9, PT ;  /* 0x000000090400720c */ /* 0x040fe40003f46270 */
[----:B------:R-:W-:Y:S01]  /*4430*/  ISETP.GE.AND P3, PT, R4, R10, PT ;  /* 0x0000000a0400720c */ /* 0x000fe20003f66270 */
[----:B------:R-:W-:Y:S01]  /*4440*/  FMUL.FTZ R4, R29, UR6 ;  /* 0x000000061d047c20 */ /* 0x000fe20008410000 */
[----:B------:R-:W-:-:S02]  /*4450*/  ISETP.GE.AND P1, PT, R3, R8, PT ;  /* 0x000000080300720c */ /* 0x000fc40003f26270 */
[C---:B------:R-:W-:Y:S01]  /*4460*/  ISETP.GE.AND P4, PT, R3.reuse, R11, PT ;  /* 0x0000000b0300720c */ /* 0x040fe20003f86270 */
[----:B------:R3:W-:Y:S01]  /*4470*/  MUFU.TANH R6, R4 ;  /* 0x0000000400067308 */ /* 0x0007e20000002400 */
[----:B------:R-:W-:Y:S01]  /*4480*/  ISETP.GE.AND P6, PT, R3, R9, PT ;  /* 0x000000090300720c */ /* 0x000fe20003fc6270 */
[----:B-1----:R-:W-:Y:S01]  /*4490*/  FMUL.FTZ R24, R35, UR6 ;  /* 0x0000000623187c20 */ /* 0x002fe20008410000 */
[-C--:B------:R-:W-:Y:S01]  /*44a0*/  ISETP.GE.AND P0, PT, R3, R10.reuse, PT ;  /* 0x0000000a0300720c */ /* 0x080fe20003f06270 */
[----:B------:R-:W-:Y:S01]  /*44b0*/  VIADD R3, R2, 0x69 ;  /* 0x0000006902037836 */ /* 0x000fe20000000000 */
[----:B------:R-:W-:Y:S02]  /*44c0*/  FSEL R148, R41, -INF , !P6 ;  /* 0xff80000029947808 */ /* 0x000fe40007000000 */
[----:B------:R-:W-:Y:S01]  /*44d0*/  FSEL R151, R158, -INF , !P2 ;  /* 0xff8000009e977808 */ /* 0x000fe20005000000 */
[----:B------:R-:W1:Y:S01]  /*44e0*/  MUFU.TANH R7, R24 ;  /* 0x0000001800077308 */ /* 0x000e620000002400 */
[----:B------:R-:W-:-:S02]  /*44f0*/  ISETP.GE.AND P6, PT, R3, R10, PT ;  /* 0x0000000a0300720c */ /* 0x000fc40003fc6270 */
[----:B------:R-:W-:Y:S02]  /*4500*/  FSEL R165, R165, -INF , !P3 ;  /* 0xff800000a5a57808 */ /* 0x000fe40005800000 */
[----:B------:R-:W-:Y:S01]  /*4510*/  FSEL R175, R5, -INF , !P1 ;  /* 0xff80000005af7808 */ /* 0x000fe20004800000 */
[----:B------:R-:W-:Y:S01]  /*4520*/  FMUL.FTZ R5, R30, UR6 ;  /* 0x000000061e057c20 */ /* 0x000fe20008410000 */
[C---:B------:R-:W-:Y:S01]  /*4530*/  ISETP.GE.AND P2, PT, R3.reuse, R8, PT ;  /* 0x000000080300720c */ /* 0x040fe20003f46270 */
[----:B------:R-:W4:Y:S01]  /*4540*/  MUFU.TANH R24, R14 ;  /* 0x0000000e00187308 */ /* 0x000f220000002400 */
[C---:B------:R-:W-:Y:S01]  /*4550*/  ISETP.GE.AND P3, PT, R3.reuse, R11, PT ;  /* 0x0000000b0300720c */ /* 0x040fe20003f66270 */
[C---:B---3--:R-:W-:Y:S01]  /*4560*/  VIADD R4, R2.reuse, 0x70 ;  /* 0x0000007002047836 */ /* 0x048fe20000000000 */
[----:B------:R-:W-:Y:S01]  /*4570*/  ISETP.GE.AND P1, PT, R3, R9, PT ;  /* 0x000000090300720c */ /* 0x000fe20003f26270 */
[----:B------:R-:W-:Y:S01]  /*4580*/  VIADD R3, R2, 0x71 ;  /* 0x0000007102037836 */ /* 0x000fe20000000000 */
[----:B--2---:R-:W-:-:S02]  /*4590*/  FSEL R163, R27, -INF , !P0 ;  /* 0xff8000001ba37808 */ /* 0x004fc40004000000 */
[C---:B------:R-:W-:Y:S01]  /*45a0*/  ISETP.GE.AND P0, PT, R4.reuse, R8, PT ;  /* 0x000000080400720c */ /* 0x040fe20003f06270 */
[----:B------:R-:W2:Y:S01]  /*45b0*/  MUFU.TANH R27, R5 ;  /* 0x00000005001b7308 */ /* 0x000ea20000002400 */
[----:B------:R-:W-:Y:S02]  /*45c0*/  FSEL R149, R33, -INF , !P1 ;  /* 0xff80000021957808 */ /* 0x000fe40004800000 */
[----:B-1----:R-:W-:Y:S02]  /*45d0*/  FSEL R161, R7, -INF , !P6 ;  /* 0xff80000007a17808 */ /* 0x002fe40007000000 */
[----:B------:R-:W-:Y:S02]  /*45e0*/  ISETP.GE.AND P6, PT, R4, R10, PT ;  /* 0x0000000a0400720c */ /* 0x000fe40003fc6270 */
[----:B------:R-:W-:Y:S02]  /*45f0*/  FSEL R195, R195, -INF , !P0 ;  /* 0xff800000c3c37808 */ /* 0x000fe40004000000 */
[----:B------:R-:W-:-:S02]  /*4600*/  FSEL R191, R191, -INF , !P6 ;  /* 0xff800000bfbf7808 */ /* 0x000fc40007000000 */
[C---:B------:R-:W-:Y:S02]  /*4610*/  ISETP.GE.AND P0, PT, R3.reuse, R8, PT ;  /* 0x000000080300720c */ /* 0x040fe40003f06270 */
[C---:B------:R-:W-:Y:S02]  /*4620*/  ISETP.GE.AND P6, PT, R3.reuse, R9, PT ;  /* 0x000000090300720c */ /* 0x040fe40003fc6270 */
[----:B------:R-:W-:Y:S02]  /*4630*/  FSEL R194, R194, -INF , !P0 ;  /* 0xff800000c2c27808 */ /* 0x000fe40004000000 */
[----:B------:R-:W-:Y:S02]  /*4640*/  FSEL R180, R180, -INF , !P6 ;  /* 0xff800000b4b47808 */ /* 0x000fe40007000000 */
[----:B------:R-:W-:Y:S02]  /*4650*/  ISETP.GE.AND P0, PT, R3, R10, PT ;  /* 0x0000000a0300720c */ /* 0x000fe40003f06270 */
[----:B------:R-:W-:-:S02]  /*4660*/  ISETP.GE.AND P6, PT, R20, R8, PT ;  /* 0x000000081400720c */ /* 0x000fc40003fc6270 */
[-C--:B------:R-:W-:Y:S02]  /*4670*/  ISETP.GE.AND P1, PT, R4, R9.reuse, PT ;  /* 0x000000090400720c */ /* 0x080fe40003f26270 */
[----:B------:R-:W-:Y:S02]  /*4680*/  FSEL R189, R189, -INF , !P0 ;  /* 0xff800000bdbd7808 */ /* 0x000fe40004000000 */
[----:B------:R-:W-:Y:S02]  /*4690*/  FSEL R193, R12, -INF , !P6 ;  /* 0xff8000000cc17808 */ /* 0x000fe40007000000 */
[C---:B------:R-:W-:Y:S02]  /*46a0*/  ISETP.GE.AND P0, PT, R20.reuse, R9, PT ;  /* 0x000000091400720c */ /* 0x040fe40003f06270 */
[----:B------:R-:W-:Y:S02]  /*46b0*/  ISETP.GE.AND P6, PT, R20, R10, PT ;  /* 0x0000000a1400720c */ /* 0x000fe40003fc6270 */
[----:B------:R-:W-:-:S02]  /*46c0*/  FSEL R178, R178, -INF , !P1 ;  /* 0xff800000b2b27808 */ /* 0x000fc40004800000 */
[----:B------:R-:W-:Y:S01]  /*46d0*/  ISETP.GE.AND P1, PT, R3, R11, PT ;  /* 0x0000000b0300720c */ /* 0x000fe20003f26270 */
[----:B------:R-:W-:Y:S01]  /*46e0*/  FMUL.FTZ R3, R107, UR6 ;  /* 0x000000066b037c20 */ /* 0x000fe20008410000 */
[----:B------:R-:W-:Y:S02]  /*46f0*/  FSEL R179, R16, -INF , !P0 ;  /* 0xff80000010b37808 */ /* 0x000fe40004000000 */
[----:B------:R-:W-:Y:S01]  /*4700*/  FSEL R190, R18, -INF , !P6 ;  /* 0xff80000012be7808 */ /* 0x000fe20007000000 */
[----:B------:R1:W3:Y:S01]  /*4710*/  MUFU.TANH R34, R3 ;  /* 0x0000000300227308 */ /* 0x0002e20000002400 */
[C---:B------:R-:W-:Y:S02]  /*4720*/  ISETP.GE.AND P0, PT, R21.reuse, R8, PT ;  /* 0x000000081500720c */ /* 0x040fe40003f06270 */
[----:B------:R-:W-:Y:S02]  /*4730*/  ISETP.GE.AND P6, PT, R21, R9, PT ;  /* 0x000000091500720c */ /* 0x000fe40003fc6270 */
[----:B------:R-:W-:-:S02]  /*4740*/  FSEL R192, R13, -INF , !P0 ;  /* 0xff8000000dc07808 */ /* 0x000fc40004000000 */
[----:B------:R-:W-:Y:S02]  /*4750*/  FSEL R176, R17, -INF , !P6 ;  /* 0xff80000011b07808 */ /* 0x000fe40007000000 */
[C---:B------:R-:W-:Y:S02]  /*4760*/  ISETP.GE.AND P0, PT, R2.reuse, R9, PT ;  /* 0x000000090200720c */ /* 0x040fe40003f06270 */
[----:B------:R-:W-:Y:S02]  /*4770*/  ISETP.GE.AND P6, PT, R2, R8, PT ;  /* 0x000000080200720c */ /* 0x000fe40003fc6270 */
[----:B------:R-:W-:Y:S02]  /*4780*/  FSEL R23, R159, -INF , !P0 ;  /* 0xff8000009f177808 */ /* 0x000fe40004000000 */
[----:B------:R-:W-:Y:S02]  /*4790*/  FSEL R22, R196, -INF , !P6 ;  /* 0xff800000c4167808 */ /* 0x000fe40007000000 */
[-C--:B------:R-:W-:Y:S01]  /*47a0*/  ISETP.GE.AND P0, PT, R2, R11.reuse, PT ;  /* 0x0000000b0200720c */ /* 0x080fe20003f06270 */
[----:B-1----:R-:W-:Y:S01]  /*47b0*/  FMUL.FTZ R3, R114, UR6 ;  /* 0x0000000672037c20 */ /* 0x002fe20008410000 */
[----:B------:R-:W-:Y:S01]  /*47c0*/  ISETP.GE.AND P6, PT, R2, R10, PT ;  /* 0x0000000a0200720c */ /* 0x000fe20003fc6270 */
[----:B------:R-:W-:Y:S01]  /*47d0*/  FMUL.FTZ R2, R19, UR6 ;  /* 0x0000000613027c20 */ /* 0x000fe20008410000 */
[----:B------:R-:W-:Y:S01]  /*47e0*/  FSEL R174, R6, -INF , !P2 ;  /* 0xff80000006ae7808 */ /* 0x000fe20005000000 */
[----:B------:R1:W1:Y:S01]  /*47f0*/  MUFU.TANH R33, R3 ;  /* 0x0000000300217308 */ /* 0x0002620000002400 */
[----:B------:R-:W-:Y:S01]  /*4800*/  ISETP.GE.AND P2, PT, R4, R11, PT ;  /* 0x0000000b0400720c */ /* 0x000fe20003f46270 */
[----:B------:R-:W-:Y:S01]  /*4810*/  FMUL.FTZ R6, R31, UR6 ;  /* 0x000000061f067c20 */ /* 0x000fe20008410000 */
[----:B------:R-:W-:-:S02]  /*4820*/  FSEL R28, R185, -INF , !P6 ;  /* 0xff800000b91c7808 */ /* 0x000fc40007000000 */
[----:B------:R-:W-:Y:S02]  /*4830*/  FSEL R19, R197, -INF , !P0 ;  /* 0xff800000c5137808 */ /* 0x000fe40004000000 */
[----:B------:R-:W-:Y:S01]  /*4840*/  ISETP.NE.AND P6, PT, R223, 0x1, PT ;  /* 0x00000001df00780c */ /* 0x000fe20003fc5270 */
[----:B------:R5:W2:Y:S08]  /*4850*/  MUFU.TANH R29, R2 ;  /* 0x00000002001d7308 */ /* 0x000ab00000002400 */
[----:B------:R-:W2:Y:S01]  /*4860*/  MUFU.TANH R26, R6 ;  /* 0x00000006001a7308 */ /* 0x000ea20000002400 */
[----:B-1----:R-:W-:-:S07]  /*4870*/  FMUL.FTZ R3, R115, UR6 ;  /* 0x0000000673037c20 */ /* 0x002fce0008410000 */
[----:B------:R1:W1:Y:S01]  /*4880*/  MUFU.TANH R32, R3 ;  /* 0x0000000300207308 */ /* 0x0002620000002400 */
[----:B-----5:R-:W-:-:S04]  /*4890*/  FMNMX3.FTZ R2, R23, R50, R52, !PT ;  /* 0x0000003217027276 */ /* 0x020fc80007810034 */
[----:B------:R-:W-:Y:S02]  /*48a0*/  FMNMX3.FTZ R2, R2, R53, R65, !PT ;  /* 0x0000003502027276 */ /* 0x000fe40007810041 */
[----:B-1----:R-:W-:-:S04]  /*48b0*/  FMNMX3.FTZ R3, R22, R69, R60, !PT ;  /* 0x0000004516037276 */ /* 0x002fc8000781003c */
[----:B------:R-:W-:-:S04]  /*48c0*/  FMNMX3.FTZ R3, R3, R64, R92, !PT ;  /* 0x0000004003037276 */ /* 0x000fc8000781005c */
        /* <DEDUP_REMOVED lines=45> */
[----:B------:R-:W-:Y:S01]  /*4ba0*/  FMNMX.FTZ R16, R192, R3, !PT ;  /* 0x00000003c0107209 */ /* 0x000fe20007810000 */
[----:B--234-:R-:W-:Y:S06]  /*4bb0*/  @!P6 BRA `(.L_x_358) ;  /* 0x00000000006ce947 */ /* 0x01cfec0003800000 */
        /* <DEDUP_REMOVED lines=27> */
.L_x_358:
[----:B-1----:R-:W-:Y:S01]  /*4d70*/  FMNMX3.FTZ R3, R18, R128, R166, !PT ;  /* 0x0000008012037276 */ /* 0x002fe200078100a6 */
[----:B------:R-:W1:Y:S01]  /*4d80*/  MUFU.TANH R5, R25 ;  /* 0x0000001900057308 */ /* 0x000e620000002400 */
[----:B------:R-:W-:Y:S01]  /*4d90*/  FMNMX.FTZ R37, R176, R37, !PT ;  /* 0x00000025b0257209 */ /* 0x000fe20007810000 */
[----:B------:R-:W-:Y:S01]  /*4da0*/  SHFL.BFLY PT, R39, R16, 0x2, 0x1f ;  /* 0x0c401f0010277f89 */ /* 0x000fe200000e0000 */
[----:B------:R-:W-:Y:S01]  /*4db0*/  FMNMX3.FTZ R3, R3, R155, R154, !PT ;  /* 0x0000009b03037276 */ /* 0x000fe2000781009a */
[----:B------:R-:W2:Y:S01]  /*4dc0*/  LDCU UR5, c[0x0][0x45c] ;  /* 0x00008b80ff0577ac */ /* 0x000ea20008000800 */
[----:B------:R-:W-:Y:S01]  /*4dd0*/  FMNMX3.FTZ R2, R17, R165, R163, !PT ;  /* 0x000000a511027276 */ /* 0x000fe200078100a3 */
[----:B------:R-:W3:Y:S01]  /*4de0*/  SHFL.BFLY PT, R4, R37, 0x2, 0x1f ;  /* 0x0c401f0025047f89 */ /* 0x000ee200000e0000 */
[----:B------:R-:W-:Y:S02]  /*4df0*/  FMNMX3.FTZ R3, R3, R147, R177, !PT ;  /* 0x0000009303037276 */ /* 0x000fe400078100b1 */
[----:B------:R-:W-:-:S02]  /*4e00*/  ISETP.GE.AND P0, PT, R21, R10, PT ;  /* 0x0000000a1500720c */ /* 0x000fc40003f06270 */
[----:B------:R-:W-:Y:S02]  /*4e10*/  FMNMX3.FTZ R2, R2, R161, R191, !PT ;  /* 0x000000a102027276 */ /* 0x000fe400078100bf */
[----:B------:R-:W-:Y:S02]  /*4e20*/  FMNMX3.FTZ R3, R3, R172, R170, !PT ;  /* 0x000000ac03037276 */ /* 0x000fe400078100aa */
[----:B------:R-:W-:Y:S02]  /*4e30*/  FSEL R83, R29, -INF , !P0 ;  /* 0xff8000001d537808 */ /* 0x000fe40004000000 */
[----:B------:R-:W-:Y:S02]  /*4e40*/  FMNMX3.FTZ R2, R2, R189, R190, !PT ;  /* 0x000000bd02027276 */ /* 0x000fe400078100be */
[----:B------:R-:W-:Y:S02]  /*4e50*/  FSEL R78, R34, -INF , !P5 ;  /* 0xff800000224e7808 */ /* 0x000fe40006800000 */
[----:B------:R-:W-:-:S02]  /*4e60*/  FSEL R82, R27, -INF , !P4 ;  /* 0xff8000001b527808 */ /* 0x000fc40006000000 */
[----:B------:R-:W-:Y:S02]  /*4e70*/  FMNMX3.FTZ R3, R3, R164, R183, !PT ;  /* 0x000000a403037276 */ /* 0x000fe400078100b7 */
[----:B------:R-:W-:Y:S02]  /*4e80*/  FMNMX.FTZ R2, R83, R2, !PT ;  /* 0x0000000253027209 */ /* 0x000fe40007810000 */
[----:B------:R-:W-:Y:S02]  /*4e90*/  ISETP.GE.AND P0, PT, R20, R11, PT ;  /* 0x0000000b1400720c */ /* 0x000fe40003f06270 */
[----:B------:R-:W-:Y:S01]  /*4ea0*/  FSEL R79, R26, -INF , !P3 ;  /* 0xff8000001a4f7808 */ /* 0x000fe20005800000 */
[----:B------:R-:W4:Y:S01]  /*4eb0*/  SHFL.BFLY PT, R7, R2, 0x2, 0x1f ;  /* 0x0c401f0002077f89 */ /* 0x000f2200000e0000 */
[----:B------:R-:W-:Y:S02]  /*4ec0*/  FSEL R115, R33, -INF , !P2 ;  /* 0xff80000021737808 */ /* 0x000fe40005000000 */
[----:B------:R-:W-:-:S02]  /*4ed0*/  FMNMX3.FTZ R3, R3, R78, R82, !PT ;  /* 0x0000004e03037276 */ /* 0x000fc40007810052 */
[----:B------:R-:W-:Y:S02]  /*4ee0*/  ISETP.GE.AND P2, PT, R21, R11, PT ;  /* 0x0000000b1500720c */ /* 0x000fe40003f46270 */
[----:B------:R-:W-:Y:S02]  /*4ef0*/  FSEL R107, R32, -INF , !P1 ;  /* 0xff800000206b7808 */ /* 0x000fe40004800000 */
[----:B------:R-:W-:Y:S02]  /*4f00*/  FSEL R114, R24, -INF , !P0 ;  /* 0xff80000018727808 */ /* 0x000fe40004000000 */
[----:B------:R-:W-:Y:S02]  /*4f10*/  FMNMX3.FTZ R3, R3, R79, R115, !PT ;  /* 0x0000004f03037276 */ /* 0x000fe40007810073 */
[----:B-1----:R-:W-:Y:S02]  /*4f20*/  FSEL R217, R5, -INF , !P2 ;  /* 0xff80000005d97808 */ /* 0x002fe40005000000 */
[----:B------:R-:W-:-:S02]  /*4f30*/  FMNMX3.FTZ R3, R3, R107, R114, !PT ;  /* 0x0000006b03037276 */ /* 0x000fc40007810072 */
[----:B---3--:R-:W-:Y:S02]  /*4f40*/  FMNMX.FTZ R37, R37, R4, !PT ;  /* 0x0000000425257209 */ /* 0x008fe40007810000 */
[----:B------:R-:W-:Y:S02]  /*4f50*/  FMNMX.FTZ R3, R217, R3, !PT ;  /* 0x00000003d9037209 */ /* 0x000fe40007810000 */
[----:B------:R-:W-:Y:S01]  /*4f60*/  FMNMX.FTZ R39, R16, R39, !PT ;  /* 0x0000002710277209 */ /* 0x000fe20007810000 */
[----:B------:R-:W1:Y:S01]  /*4f70*/  SHFL.BFLY PT, R5, R37, 0x1, 0x1f ;  /* 0x0c201f0025057f89 */ /* 0x000e6200000e0000 */
[----:B------:R-:W-:Y:S02]  /*4f80*/  IADD3 R135, PT, PT, R198, R135, RZ ;  /* 0x00000087c6877210 */ /* 0x000fe40007ffe0ff */
[----:B----4-:R-:W-:Y:S01]  /*4f90*/  FMNMX.FTZ R2, R2, R7, !PT ;  /* 0x0000000702027209 */ /* 0x010fe20007810000 */
[----:B------:R-:W3:Y:S01]  /*4fa0*/  SHFL.BFLY PT, R6, R3, 0x2, 0x1f ;  /* 0x0c401f0003067f89 */ /* 0x000ee200000e0000 */
[----:B------:R-:W-:-:S03]  /*4fb0*/  LEA R135, R135, UR4, 0x1 ;  /* 0x0000000487877c11 */ /* 0x000fc6000f8e08ff */
[----:B------:R-:W4:Y:S01]  /*4fc0*/  SHFL.BFLY PT, R36, R2, 0x1, 0x1f ;  /* 0x0c201f0002247f89 */ /* 0x000f2200000e0000 */
[----:B------:R-:W-:-:S03]  /*4fd0*/  IADD3 R185, PT, PT, R0, R135, RZ ;  /* 0x0000008700b97210 */ /* 0x000fc60007ffe0ff */
[----:B------:R-:W5:Y:S04]  /*4fe0*/  SHFL.BFLY PT, R4, R39, 0x1, 0x1f ;  /* 0x0c201f0027047f89 */ /* 0x000f6800000e0000 */
[----:B------:R-:W-:Y:S04]  /*4ff0*/  LDSM.16.MT88.4 R24, [R135+0x4000] ;  /* 0x004000008718783b */ /* 0x000fe80000004200 */
[----:B------:R-:W-:Y:S01]  /*5000*/  LDSM.16.MT88.4 R32, [R185+0x4400] ;  /* 0x00440000b920783b */ /* 0x000fe20000004200 */
[----:B-1----:R-:W-:Y:S02]  /*5010*/  FMNMX.FTZ R37, R37, R5, !PT ;  /* 0x0000000525257209 */ /* 0x002fe40007810000 */
[----:B---3--:R-:W-:-:S03]  /*5020*/  FMNMX.FTZ R5, R3, R6, !PT ;  /* 0x0000000603057209 */ /* 0x008fc60007810000 */
[C---:B--2---:R-:W-:Y:S01]  /*5030*/  FMUL.FTZ R3, R37.reuse, UR5 ;  /* 0x0000000525037c20 */ /* 0x044fe20008410000 */
[----:B------:R-:W-:Y:S02]  /*5040*/  FSETP.NEU.FTZ.AND P0, PT, R37, -INF , PT ;  /* 0xff8000002500780b */ /* 0x000fe40003f1d000 */
[----:B----4-:R-:W-:Y:S01]  /*5050*/  FMNMX.FTZ R36, R2, R36, !PT ;  /* 0x0000002402247209 */ /* 0x010fe20007810000 */
[----:B------:R-:W1:Y:S01]  /*5060*/  SHFL.BFLY PT, R12, R5, 0x1, 0x1f ;  /* 0x0c201f00050c7f89 */ /* 0x000e6200000e0000 */
[----:B------:R-:W-:Y:S02]  /*5070*/  FSEL R3, R3, RZ, P0 ;  /* 0x000000ff03037208 */ /* 0x000fe40000000000 */
[C---:B------:R-:W-:Y:S01]  /*5080*/  FSETP.NEU.FTZ.AND P0, PT, R36.reuse, -INF , PT ;  /* 0xff8000002400780b */ /* 0x040fe20003f1d000 */
[----:B------:R-:W-:Y:S01]  /*5090*/  FMUL.FTZ R2, R36, UR5 ;  /* 0x0000000524027c20 */ /* 0x000fe20008410000 */
[----:B-----5:R-:W-:Y:S01]  /*50a0*/  FMNMX.FTZ R39, R39, R4, !PT ;  /* 0x0000000427277209 */ /* 0x020fe20007810000 */
[----:B------:R-:W-:-:S03]  /*50b0*/  FFMA.FTZ R7, R23, UR5, -R3 ;  /* 0x0000000517077c23 */ /* 0x000fc60008010803 */
[----:B------:R-:W-:Y:S01]  /*50c0*/  FSEL R2, R2, RZ, P0 ;  /* 0x000000ff02027208 */ /* 0x000fe20000000000 */
[C---:B------:R-:W-:Y:S01]  /*50d0*/  FMUL.FTZ R4, R39.reuse, UR5 ;  /* 0x0000000527047c20 */ /* 0x040fe20008410000 */
[----:B------:R-:W-:Y:S01]  /*50e0*/  FSETP.NEU.FTZ.AND P1, PT, R39, -INF , PT ;  /* 0xff8000002700780b */ /* 0x000fe20003f3d000 */
[----:B------:R2:W-:Y:S02]  /*50f0*/  MUFU.EX2 R250, R7 ;  /* 0x0000000700fa7308 */ /* 0x0005e40000000800 */
[----:B------:R-:W-:Y:S01]  /*5100*/  FFMA.FTZ R0, R56, UR5, -R2 ;  /* 0x0000000538007c23 */ /* 0x000fe20008010802 */
[----:B------:R-:W-:-:S03]  /*5110*/  FSEL R4, R4, RZ, P1 ;  /* 0x000000ff04047208 */ /* 0x000fc60000800000 */
[----:B------:R3:W-:Y:S02]  /*5120*/  MUFU.EX2 R240, R0 ;  /* 0x0000000000f07308 */ /* 0x0007e40000000800 */
[----:B------:R-:W-:Y:S02]  /*5130*/  FFMA.FTZ R6, R22, UR5, -R4 ;  /* 0x0000000516067c23 */ /* 0x000fe40008010804 */
[----:B------:R-:W4:Y:S01]  /*5140*/  LDSM.16.MT88.4 R20, [R185+0x4000] ;  /* 0x00400000b914783b */ /* 0x000f220000004200 */
[----:B-1----:R-:W-:Y:S01]  /*5150*/  FMNMX.FTZ R38, R5, R12, !PT ;  /* 0x0000000c05267209 */ /* 0x002fe20007810000 */
[----:B------:R1:W-:Y:S01]  /*5160*/  MUFU.EX2 R251, R6 ;  /* 0x0000000600fb7308 */ /* 0x0003e20000000800 */
[----:B--2---:R-:W-:Y:S02]  /*5170*/  FFMA.FTZ R7, R52, UR5, -R3 ;  /* 0x0000000534077c23 */ /* 0x004fe40008010803 */
[C---:B------:R-:W-:Y:S01]  /*5180*/  FSETP.NEU.FTZ.AND P0, PT, R38.reuse, -INF , PT ;  /* 0xff8000002600780b */ /* 0x040fe20003f1d000 */
[----:B------:R-:W-:Y:S01]  /*5190*/  FMUL.FTZ R5, R38, UR5 ;  /* 0x0000000526057c20 */ /* 0x000fe20008410000 */
[----:B------:R2:W-:Y:S01]  /*51a0*/  MUFU.EX2 R249, R7 ;  /* 0x0000000700f97308 */ /* 0x0005e20000000800 */
[----:B---3--:R-:W-:-:S04]  /*51b0*/  FFMA.FTZ R0, R57, UR5, -R2 ;  /* 0x0000000539007c23 */ /* 0x008fc80008010802 */
[----:B------:R3:W-:Y:S01]  /*51c0*/  MUFU.EX2 R252, R0 ;  /* 0x0000000000fc7308 */ /* 0x0007e20000000800 */
[----:B-1----:R-:W-:-:S04]  /*51d0*/  FFMA.FTZ R6, R50, UR5, -R3 ;  /* 0x0000000532067c23 */ /* 0x002fc80008010803 */
[----:B------:R1:W5:Y:S01]  /*51e0*/  MUFU.EX2 R248, R6 ;  /* 0x0000000600f87308 */ /* 0x0003620000000800 */
[----:B--2---:R-:W-:Y:S02]  /*51f0*/  FFMA.FTZ R7, R28, UR5, -R2 ;  /* 0x000000051c077c23 */ /* 0x004fe40008010802 */
[----:B------:R-:W2:Y:S02]  /*5200*/  LDSM.16.MT88.4 R28, [R135+0x4400] ;  /* 0x00440000871c783b */ /* 0x000ea40000004200 */
[----:B------:R-:W4:Y:S01]  /*5210*/  MUFU.EX2 R241, R7 ;  /* 0x0000000700f17308 */ /* 0x000f220000000800 */
[----:B---3--:R-:W-:Y:S01]  /*5220*/  FSEL R0, R5, RZ, P0 ;  /* 0x000000ff05007208 */ /* 0x008fe20000000000 */
[----:B------:R-:W-:-:S04]  /*5230*/  FFMA.FTZ R5, R60, UR5, -R4 ;  /* 0x000000053c057c23 */ /* 0x000fc80008010804 */
[----:B------:R3:W-:Y:S01]  /*5240*/  MUFU.EX2 R235, R5 ;  /* 0x0000000500eb7308 */ /* 0x0007e20000000800 */
[----:B-1----:R-:W-:Y:S01]  /*5250*/  FFMA.FTZ R6, R53, UR5, -R3 ;  /* 0x0000000535067c23 */ /* 0x002fe20008010803 */
[----:B-----5:R-:W-:-:S03]  /*5260*/  F2FP.F16.F32.PACK_AB R12, R248, R250 ;  /* 0x000000faf80c723e */ /* 0x020fc600000000ff */
[----:B------:R1:W5:Y:S01]  /*5270*/  MUFU.EX2 R156, R6 ;  /* 0x00000006009c7308 */ /* 0x0003620000000800 */
[----:B----4-:R-:W-:Y:S01]  /*5280*/  F2FP.F16.F32.PACK_AB R13, R240, R241 ;  /* 0x000000f1f00d723e */ /* 0x010fe200000000ff */
[----:B------:R-:W-:-:S04]  /*5290*/  FFMA.FTZ R7, R76, UR5, -R2 ;  /* 0x000000054c077c23 */ /* 0x000fc80008010802 */
[----:B------:R4:W-:Y:S01]  /*52a0*/  MUFU.EX2 R238, R7 ;  /* 0x0000000700ee7308 */ /* 0x0009e20000000800 */
[----:B---3--:R-:W-:-:S04]  /*52b0*/  FFMA.FTZ R5, R19, UR5, -R0 ;  /* 0x0000000513057c23 */ /* 0x008fc80008010800 */
[----:B------:R3:W-:Y:S01]  /*52c0*/  MUFU.EX2 R233, R5 ;  /* 0x0000000500e97308 */ /* 0x0007e20000000800 */
[----:B-1----:R-:W-:Y:S01]  /*52d0*/  FFMA.FTZ R6, R51, UR5, -R2 ;  /* 0x0000000533067c23 */ /* 0x002fe20008010802 */
[----:B-----5:R-:W-:-:S03]  /*52e0*/  F2FP.F16.F32.PACK_AB R14, R156, R249 ;  /* 0x000000f99c0e723e */ /* 0x020fc600000000ff */
[----:B------:R1:W5:Y:S01]  /*52f0*/  MUFU.EX2 R246, R6 ;  /* 0x0000000600f67308 */ /* 0x0003620000000800 */
[----:B----4-:R-:W-:-:S04]  /*5300*/  FFMA.FTZ R7, R97, UR5, -R0 ;  /* 0x0000000561077c23 */ /* 0x010fc80008010800 */
[----:B------:R4:W-:Y:S01]  /*5310*/  MUFU.EX2 R218, R7 ;  /* 0x0000000700da7308 */ /* 0x0009e20000000800 */
[----:B---3--:R-:W-:-:S04]  /*5320*/  FFMA.FTZ R5, R67, UR5, -R0 ;  /* 0x0000000543057c23 */ /* 0x008fc80008010800 */
[----:B------:R3:W-:Y:S01]  /*5330*/  MUFU.EX2 R232, R5 ;  /* 0x0000000500e87308 */ /* 0x0007e20000000800 */
[----:B-1----:R-:W-:Y:S01]  /*5340*/  FFMA.FTZ R6, R69, UR5, -R4 ;  /* 0x0000000545067c23 */ /* 0x002fe20008010804 */
[----:B-----5:R-:W-:-:S03]  /*5350*/  F2FP.F16.F32.PACK_AB R15, R252, R246 ;  /* 0x000000f6fc0f723e */ /* 0x020fc600000000ff */
[----:B------:R1:W5:Y:S01]  /*5360*/  MUFU.EX2 R234, R6 ;  /* 0x0000000600ea7308 */ /* 0x0003620000000800 */
[----:B----4-:R-:W-:-:S03]  /*5370*/  FFMA.FTZ R7, R87, UR5, -R2 ;  /* 0x0000000557077c23 */ /* 0x010fc60008010802 */
[----:B------:R-:W-:Y:S01]  /*5380*/  HMMA.16816.F32 R52, R12, R24, RZ ;  /* 0x000000180c34723c */ /* 0x000fe200000018ff */
[----:B------:R4:W-:Y:S01]  /*5390*/  MUFU.EX2 R215, R7 ;  /* 0x0000000700d77308 */ /* 0x0009e20000000800 */
[----:B---3--:R-:W-:-:S04]  /*53a0*/  FFMA.FTZ R5, R65, UR5, -R3 ;  /* 0x0000000541057c23 */ /* 0x008fc80008010803 */
[----:B------:R3:W-:Y:S02]  /*53b0*/  MUFU.EX2 R242, R5 ;  /* 0x0000000500f27308 */ /* 0x0007e40000000800 */
[----:B------:R-:W-:Y:S01]  /*53c0*/  HMMA.16816.F32 R44, R12, R20, RZ ;  /* 0x000000140c2c723c */ /* 0x000fe200000018ff */
[----:B-1----:R-:W-:Y:S01]  /*53d0*/  FFMA.FTZ R6, R64, UR5, -R4 ;  /* 0x0000000540067c23 */ /* 0x002fe20008010804 */
[----:B-----5:R-:W-:-:S03]  /*53e0*/  F2FP.F16.F32.PACK_AB R16, R234, R251 ;  /* 0x000000fbea10723e */ /* 0x020fc600000000ff */
[----:B------:R1:W5:Y:S01]  /*53f0*/  MUFU.EX2 R243, R6 ;  /* 0x0000000600f37308 */ /* 0x0003620000000800 */
[----:B----4-:R-:W-:Y:S02]  /*5400*/  FFMA.FTZ R7, R103, UR5, -R2 ;  /* 0x0000000567077c23 */ /* 0x010fe40008010802 */
[----:B------:R-:W-:Y:S02]  /*5410*/  HMMA.16816.F32 R40, R12, R22, RZ ;  /* 0x000000160c28723c */ /* 0x000fe400000018ff */
[----:B------:R4:W-:Y:S01]  /*5420*/  MUFU.EX2 R197, R7 ;  /* 0x0000000700c57308 */ /* 0x0009e20000000800 */
[----:B---3--:R-:W-:-:S04]  /*5430*/  FFMA.FTZ R5, R49, UR5, -R3 ;  /* 0x0000000531057c23 */ /* 0x008fc80008010803 */
[----:B------:R3:W-:Y:S01]  /*5440*/  MUFU.EX2 R247, R5 ;  /* 0x0000000500f77308 */ /* 0x0007e20000000800 */
[----:B-1----:R-:W-:Y:S01]  /*5450*/  FFMA.FTZ R6, R66, UR5, -R0 ;  /* 0x0000000542067c23 */ /* 0x002fe20008010800 */
[----:B-----5:R-:W-:-:S03]  /*5460*/  F2FP.F16.F32.PACK_AB R18, R243, R235 ;  /* 0x000000ebf312723e */ /* 0x020fc600000000ff */
[----:B------:R1:W5:Y:S01]  /*5470*/  MUFU.EX2 R231, R6 ;  /* 0x0000000600e77308 */ /* 0x0003620000000800 */
[--C-:B----4-:R-:W-:Y:S01]  /*5480*/  FFMA.FTZ R7, R127, UR5, -R2.reuse ;  /* 0x000000057f077c23 */ /* 0x110fe20008010802 */
[----:B---3--:R-:W-:-:S04]  /*5490*/  FFMA.FTZ R5, R73, UR5, -R2 ;  /* 0x0000000549057c23 */ /* 0x008fc80008010802 */
[----:B------:R3:W-:Y:S01]  /*54a0*/  MUFU.EX2 R236, R5 ;  /* 0x0000000500ec7308 */ /* 0x0007e20000000800 */
[----:B-1----:R-:W-:Y:S01]  /*54b0*/  FFMA.FTZ R6, R68, UR5, -R0 ;  /* 0x0000000544067c23 */ /* 0x002fe20008010800 */
[----:B-----5:R-:W-:-:S03]  /*54c0*/  F2FP.F16.F32.PACK_AB R17, R231, R233 ;  /* 0x000000e9e711723e */ /* 0x020fc600000000ff */
[----:B------:R1:W4:Y:S01]  /*54d0*/  MUFU.EX2 R237, R6 ;  /* 0x0000000600ed7308 */ /* 0x0003220000000800 */
[----:B---3--:R-:W-:-:S04]  /*54e0*/  FFMA.FTZ R5, R62, UR5, -R2 ;  /* 0x000000053e057c23 */ /* 0x008fc80008010802 */
[----:B------:R3:W-:Y:S01]  /*54f0*/  MUFU.EX2 R244, R5 ;  /* 0x0000000500f47308 */ /* 0x0007e20000000800 */
[----:B-1----:R-:W-:Y:S01]  /*5500*/  FFMA.FTZ R6, R61, UR5, -R3 ;  /* 0x000000053d067c23 */ /* 0x002fe20008010803 */
[----:B----4-:R-:W-:-:S03]  /*5510*/  F2FP.F16.F32.PACK_AB R19, R237, R232 ;  /* 0x000000e8ed13723e */ /* 0x010fc600000000ff */
[----:B------:R1:W4:Y:S04]  /*5520*/  MUFU.EX2 R245, R6 ;  /* 0x0000000600f57308 */ /* 0x0003280000000800 */
[----:B------:R-:W-:Y:S01]  /*5530*/  HMMA.16816.F32 R56, R16, R24, RZ ;  /* 0x000000181038723c */ /* 0x000fe200000018ff */
[----:B---3--:R-:W-:-:S04]  /*5540*/  FFMA.FTZ R5, R92, UR5, -R4 ;  /* 0x000000055c057c23 */ /* 0x008fc80008010804 */
[----:B------:R3:W-:Y:S03]  /*5550*/  MUFU.EX2 R227, R5 ;  /* 0x0000000500e37308 */ /* 0x0007e60000000800 */
[----:B------:R-:W-:Y:S01]  /*5560*/  HMMA.16816.F32 R64, R16, R26, RZ ;  /* 0x0000001a1040723c */ /* 0x000fe200000018ff */
[----:B-1----:R-:W-:-:S04]  /*5570*/  FFMA.FTZ R6, R48, UR5, -R3 ;  /* 0x0000000530067c23 */ /* 0x002fc80008010803 */
[----:B------:R1:W5:Y:S03]  /*5580*/  MUFU.EX2 R157, R6 ;  /* 0x00000006009d7308 */ /* 0x0003660000000800 */
[----:B------:R-:W-:Y:S01]  /*5590*/  HMMA.16816.F32 R48, R12, R26, RZ ;  /* 0x0000001a0c30723c */ /* 0x000fe200000018ff */
[----:B----4-:R-:W-:Y:S02]  /*55a0*/  F2FP.F16.F32.PACK_AB R12, R245, R242 ;  /* 0x000000f2f50c723e */ /* 0x010fe400000000ff */
[----:B------:R-:W-:Y:S01]  /*55b0*/  F2FP.F16.F32.PACK_AB R13, R238, R236 ;  /* 0x000000ecee0d723e */ /* 0x000fe200000000ff */
[----:B---3--:R-:W-:-:S04]  /*55c0*/  FFMA.FTZ R5, R88, UR5, -R4 ;  /* 0x0000000558057c23 */ /* 0x008fc80008010804 */
[----:B------:R-:W-:Y:S01]  /*55d0*/  HMMA.16816.F32 R60, R16, R20, RZ ;  /* 0x00000014103c723c */ /* 0x000fe200000018ff */
[----:B------:R3:W-:Y:S01]  /*55e0*/  MUFU.EX2 R229, R5 ;  /* 0x0000000500e57308 */ /* 0x0007e20000000800 */
[----:B-1----:R-:W-:Y:S01]  /*55f0*/  FFMA.FTZ R6, R72, UR5, -R2 ;  /* 0x0000000548067c23 */ /* 0x002fe20008010802 */
[----:B-----5:R-:W-:-:S03]  /*5600*/  F2FP.F16.F32.PACK_AB R14, R157, R247 ;  /* 0x000000f79d0e723e */ /* 0x020fc600000000ff */
[----:B------:R1:W4:Y:S02]  /*5610*/  MUFU.EX2 R239, R6 ;  /* 0x0000000600ef7308 */ /* 0x0003240000000800 */
[----:B------:R-:W-:Y:S01]  /*5620*/  HMMA.16816.F32 R24, R16, R22, RZ ;  /* 0x000000161018723c */ /* 0x000fe200000018ff */
[----:B------:R-:W5:Y:S04]  /*5630*/  LDSM.16.MT88.4 R20, [R135+0x4800] ;  /* 0x004800008714783b */ /* 0x000f680000004200 */
[----:B------:R-:W5:Y:S01]  /*5640*/  LDSM.16.MT88.4 R16, [R185+0x4800] ;  /* 0x00480000b910783b */ /* 0x000f620000004200 */
[----:B---3--:R-:W-:Y:S02]  /*5650*/  FFMA.FTZ R5, R100, UR5, -R0 ;  /* 0x0000000564057c23 */ /* 0x008fe40008010800 */
[----:B------:R3:W-:Y:S04]  /*5660*/  MUFU.EX2 R100, R7 ;  /* 0x0000000700647308 */ /* 0x0007e80000000800 */
[----:B------:R3:W-:Y:S01]  /*5670*/  MUFU.EX2 R219, R5 ;  /* 0x0000000500db7308 */ /* 0x0007e20000000800 */
[----:B-1----:R-:W-:Y:S01]  /*5680*/  FFMA.FTZ R6, R90, UR5, -R4 ;  /* 0x000000055a067c23 */ /* 0x002fe20008010804 */
[----:B----4-:R-:W-:-:S03]  /*5690*/  F2FP.F16.F32.PACK_AB R15, R244, R239 ;  /* 0x000000eff40f723e */ /* 0x010fc600000000ff */
[----:B------:R1:W4:Y:S04]  /*56a0*/  MUFU.EX2 R228, R6 ;  /* 0x0000000600e47308 */ /* 0x0003280000000800 */
[----:B--2---:R-:W-:Y:S01]  /*56b0*/  HMMA.16816.F32 R136, R12, R28, R52 ;  /* 0x0000001c0c88723c */ /* 0x004fe20000001834 */
[----:B---3--:R-:W-:Y:S01]  /*56c0*/  FFMA.FTZ R7, R146, UR5, -R2 ;  /* 0x0000000592077c23 */ /* 0x008fe20008010802 */
[----:B------:R-:W-:-:S06]  /*56d0*/  FFMA.FTZ R5, R85, UR5, -R0 ;  /* 0x0000000555057c23 */ /* 0x000fcc0008010800 */
[----:B------:R-:W-:Y:S01]  /*56e0*/  HMMA.16816.F32 R68, R12, R32, R44 ;  /* 0x000000200c44723c */ /* 0x000fe2000000182c */
[----:B------:R2:W-:Y:S01]  /*56f0*/  MUFU.EX2 R222, R5 ;  /* 0x0000000500de7308 */ /* 0x0005e20000000800 */
[----:B-1----:R-:W-:-:S03]  /*5700*/  FFMA.FTZ R6, R84, UR5, -R4 ;  /* 0x0000000554067c23 */ /* 0x002fc60008010804 */
[----:B------:R1:W-:Y:S03]  /*5710*/  MUFU.EX2 R84, R7 ;  /* 0x0000000700547308 */ /* 0x0003e60000000800 */
[----:B------:R-:W-:Y:S01]  /*5720*/  HMMA.16816.F32 R48, R12, R30, R48 ;  /* 0x0000001e0c30723c */ /* 0x000fe20000001830 */
[----:B------:R3:W5:Y:S01]  /*5730*/  MUFU.EX2 R230, R6 ;  /* 0x0000000600e67308 */ /* 0x0007620000000800 */
[----:B--2---:R-:W-:-:S06]  /*5740*/  FFMA.FTZ R5, R80, UR5, -R3 ;  /* 0x0000000550057c23 */ /* 0x004fcc0008010803 */
[----:B------:R-:W-:Y:S01]  /*5750*/  HMMA.16816.F32 R40, R12, R34, R40 ;  /* 0x000000220c28723c */ /* 0x000fe20000001828 */
[----:B----4-:R-:W-:Y:S01]  /*5760*/  F2FP.F16.F32.PACK_AB R12, R228, R227 ;  /* 0x000000e3e40c723e */ /* 0x010fe200000000ff */
[----:B------:R2:W-:Y:S01]  /*5770*/  MUFU.EX2 R225, R5 ;  /* 0x0000000500e17308 */ /* 0x0005e20000000800 */
[----:B------:R-:W-:Y:S01]  /*5780*/  F2FP.F16.F32.PACK_AB R13, R218, R219 ;  /* 0x000000dbda0d723e */ /* 0x000fe200000000ff */
[----:B-1----:R-:W-:Y:S01]  /*5790*/  FFMA.FTZ R7, R165, UR5, -R2 ;  /* 0x00000005a5077c23 */ /* 0x002fe20008010802 */
[----:B---3--:R-:W-:Y:S01]  /*57a0*/  FFMA.FTZ R6, R89, UR5, -R0 ;  /* 0x0000000559067c23 */ /* 0x008fe20008010800 */
[----:B-----5:R-:W-:-:S03]  /*57b0*/  F2FP.F16.F32.PACK_AB R14, R230, R229 ;  /* 0x000000e5e60e723e */ /* 0x020fc600000000ff */
[----:B------:R1:W3:Y:S01]  /*57c0*/  MUFU.EX2 R220, R6 ;  /* 0x0000000600dc7308 */ /* 0x0002e20000000800 */
[----:B--2---:R-:W-:-:S04]  /*57d0*/  FFMA.FTZ R5, R77, UR5, -R3 ;  /* 0x000000054d057c23 */ /* 0x004fc80008010803 */
[----:B------:R2:W-:Y:S01]  /*57e0*/  MUFU.EX2 R224, R5 ;  /* 0x0000000500e07308 */ /* 0x0005e20000000800 */
[----:B-1----:R-:W-:Y:S01]  /*57f0*/  FFMA.FTZ R6, R74, UR5, -R3 ;  /* 0x000000054a067c23 */ /* 0x002fe20008010803 */
[----:B---3--:R-:W-:-:S03]  /*5800*/  F2FP.F16.F32.PACK_AB R15, R222, R220 ;  /* 0x000000dcde0f723e */ /* 0x008fc600000000ff */
[----:B------:R1:W3:Y:S04]  /*5810*/  MUFU.EX2 R221, R6 ;  /* 0x0000000600dd7308 */ /* 0x0002e80000000800 */
[----:B------:R-:W-:Y:S01]  /*5820*/  HMMA.16816.F32 R60, R12, R32, R60 ;  /* 0x000000200c3c723c */ /* 0x000fe2000000183c */
[----:B--2---:R-:W-:-:S04]  /*5830*/  FFMA.FTZ R5, R91, UR5, -R2 ;  /* 0x000000055b057c23 */ /* 0x004fc80008010802 */
[----:B------:R2:W-:Y:S03]  /*5840*/  MUFU.EX2 R213, R5 ;  /* 0x0000000500d57308 */ /* 0x0005e60000000800 */
[----:B------:R-:W-:Y:S01]  /*5850*/  HMMA.16816.F32 R52, R12, R28, R56 ;  /* 0x0000001c0c34723c */ /* 0x000fe20000001838 */
[----:B-1----:R-:W-:-:S04]  /*5860*/  FFMA.FTZ R6, R75, UR5, -R3 ;  /* 0x000000054b067c23 */ /* 0x002fc80008010803 */
[----:B------:R1:W4:Y:S03]  /*5870*/  MUFU.EX2 R226, R6 ;  /* 0x0000000600e27308 */ /* 0x0003260000000800 */
[----:B------:R-:W-:Y:S01]  /*5880*/  HMMA.16816.F32 R44, R12, R30, R64 ;  /* 0x0000001e0c2c723c */ /* 0x000fe20000001840 */
[----:B------:R-:W5:Y:S01]  /*5890*/  LDSM.16.MT88.4 R28, [R135+0x4c00] ;  /* 0x004c0000871c783b */ /* 0x000f620000004200 */
[----:B------:R4:W-:Y:S01]  /*58a0*/  MUFU.EX2 R64, R7 ;  /* 0x0000000700407308 */ /* 0x0009e20000000800 */
[----:B--2---:R-:W-:-:S04]  /*58b0*/  FFMA.FTZ R5, R81, UR5, -R2 ;  /* 0x0000000551057c23 */ /* 0x004fc80008010802 */
[----:B------:R2:W-:Y:S01]  /*58c0*/  MUFU.EX2 R214, R5 ;  /* 0x0000000500d67308 */ /* 0x0005e20000000800 */
[----:B------:R-:W-:Y:S01]  /*58d0*/  HMMA.16816.F32 R32, R12, R34, R24 ;  /* 0x000000220c20723c */ /* 0x000fe20000001818 */
[----:B------:R-:W5:Y:S01]  /*58e0*/  LDSM.16.MT88.4 R24, [R185+0x4c00] ;  /* 0x004c0000b918783b */ /* 0x000f620000004200 */
[----:B---3--:R-:W-:Y:S01]  /*58f0*/  F2FP.F16.F32.PACK_AB R12, R221, R225 ;  /* 0x000000e1dd0c723e */ /* 0x008fe200000000ff */
[----:B-1----:R-:W-:Y:S01]  /*5900*/  FFMA.FTZ R6, R86, UR5, -R2 ;  /* 0x0000000556067c23 */ /* 0x002fe20008010802 */
[----:B----4-:R-:W-:Y:S02]  /*5910*/  F2FP.F16.F32.PACK_AB R14, R226, R224 ;  /* 0x000000e0e20e723e */ /* 0x010fe400000000ff */
[----:B------:R-:W-:Y:S01]  /*5920*/  F2FP.F16.F32.PACK_AB R13, R215, R213 ;  /* 0x000000d5d70d723e */ /* 0x000fe200000000ff */
[----:B------:R1:W3:Y:S01]  /*5930*/  MUFU.EX2 R216, R6 ;  /* 0x0000000600d87308 */ /* 0x0002e20000000800 */
[----:B------:R-:W-:-:S04]  /*5940*/  FADD.FTZ R7, R241, R240 ;  /* 0x000000f0f1077221 */ /* 0x000fc80000010000 */
[----:B------:R-:W-:Y:S01]  /*5950*/  FADD.FTZ R7, R246, R7 ;  /* 0x00000007f6077221 */ /* 0x000fe20000010000 */
        /* <DEDUP_REMOVED lines=12> */
[----:B--2---:R-:W-:-:S04]  /*5a20*/  FFMA.FTZ R5, R119, UR5, -R0 ;  /* 0x0000000577057c23 */ /* 0x004fc80008010800 */
[----:B------:R2:W-:Y:S03]  /*5a30*/  MUFU.EX2 R200, R5 ;  /* 0x0000000500c87308 */ /* 0x0005e60000000800 */
[----:B------:R-:W-:Y:S01]  /*5a40*/  HMMA.16816.F32 R40, R12, R18, R40 ;  /* 0x000000120c28723c */ /* 0x000fe20000001828 */
[----:B---3--:R-:W-:Y:S01]  /*5a50*/  F2FP.F16.F32.PACK_AB R12, R212, R209 ;  /* 0x000000d1d40c723e */ /* 0x008fe200000000ff */
[----:B-1----:R-:W-:Y:S01]  /*5a60*/  FFMA.FTZ R6, R112, UR5, -R0 ;  /* 0x0000000570067c23 */ /* 0x002fe20008010800 */
[----:B----4-:R-:W-:-:S03]  /*5a70*/  F2FP.F16.F32.PACK_AB R14, R211, R210 ;  /* 0x000000d2d30e723e */ /* 0x010fc600000000ff */
[----:B------:R1:W3:Y:S01]  /*5a80*/  MUFU.EX2 R203, R6 ;  /* 0x0000000600cb7308 */ /* 0x0002e20000000800 */
[----:B--2---:R-:W-:-:S04]  /*5a90*/  FFMA.FTZ R5, R116, UR5, -R0 ;  /* 0x0000000574057c23 */ /* 0x004fc80008010800 */
[----:B------:R2:W-:Y:S01]  /*5aa0*/  MUFU.EX2 R205, R5 ;  /* 0x0000000500cd7308 */ /* 0x0005e20000000800 */
[----:B-1----:R-:W-:Y:S01]  /*5ab0*/  FFMA.FTZ R6, R106, UR5, -R0 ;  /* 0x000000056a067c23 */ /* 0x002fe20008010800 */
[----:B---3--:R-:W-:-:S03]  /*5ac0*/  F2FP.F16.F32.PACK_AB R13, R203, R200 ;  /* 0x000000c8cb0d723e */ /* 0x008fc600000000ff */
        /* <DEDUP_REMOVED lines=10> */
[----:B------:R-:W4:Y:S01]  /*5b70*/  LDSM.16.MT88.4 R20, [R135+0x5000] ;  /* 0x005000008714783b */ /* 0x000f220000004200 */
[----:B-1----:R-:W-:-:S04]  /*5b80*/  FFMA.FTZ R6, R98, UR5, -R3 ;  /* 0x0000000562067c23 */ /* 0x002fc80008010803 */
[----:B------:R1:W5:Y:S02]  /*5b90*/  MUFU.EX2 R204, R6 ;  /* 0x0000000600cc7308 */ /* 0x0003640000000800 */
[----:B------:R-:W-:Y:S01]  /*5ba0*/  HMMA.16816.F32 R44, R12, R16, R60 ;  /* 0x000000100c2c723c */ /* 0x000fe2000000183c */
[----:B--2---:R-:W-:-:S04]  /*5bb0*/  FFMA.FTZ R5, R118, UR5, -R2 ;  /* 0x0000000576057c23 */ /* 0x004fc80008010802 */
[----:B------:R2:W2:Y:S03]  /*5bc0*/  MUFU.EX2 R199, R5 ;  /* 0x0000000500c77308 */ /* 0x0004a60000000800 */
[----:B------:R-:W-:Y:S01]  /*5bd0*/  HMMA.16816.F32 R32, R12, R18, R32 ;  /* 0x000000120c20723c */ /* 0x000fe20000001820 */
[----:B------:R-:W4:Y:S01]  /*5be0*/  LDSM.16.MT88.4 R16, [R185+0x5000] ;  /* 0x00500000b910783b */ /* 0x000f220000004200 */
[----:B---3--:R-:W-:Y:S01]  /*5bf0*/  F2FP.F16.F32.PACK_AB R12, R208, R206 ;  /* 0x000000ced00c723e */ /* 0x008fe200000000ff */
[----:B-1----:R-:W-:Y:S01]  /*5c00*/  FFMA.FTZ R6, R102, UR5, -R2 ;  /* 0x0000000566067c23 */ /* 0x002fe20008010802 */
[----:B-----5:R-:W-:-:S03]  /*5c10*/  F2FP.F16.F32.PACK_AB R14, R204, R201 ;  /* 0x000000c9cc0e723e */ /* 0x020fc600000000ff */
[----:B------:R1:W-:Y:S01]  /*5c20*/  MUFU.EX2 R198, R6 ;  /* 0x0000000600c67308 */ /* 0x0003e20000000800 */
[----:B--2---:R-:W-:Y:S01]  /*5c30*/  FFMA.FTZ R5, R96, UR5, -R2 ;  /* 0x0000000560057c23 */ /* 0x004fe20008010802 */
[----:B------:R-:W-:-:S03]  /*5c40*/  F2FP.F16.F32.PACK_AB R13, R197, R199 ;  /* 0x000000c7c50d723e */ /* 0x000fc600000000ff */
[----:B------:R2:W3:Y:S01]  /*5c50*/  MUFU.EX2 R196, R5 ;  /* 0x0000000500c47308 */ /* 0x0004e20000000800 */
[--C-:B-1----:R-:W-:Y:S01]  /*5c60*/  FFMA.FTZ R6, R134, UR5, -R4.reuse ;  /* 0x0000000586067c23 */ /* 0x102fe20008010804 */
[----:B------:R-:W-:Y:S01]  /*5c70*/  MOV R134, R156 ;  /* 0x0000009c00867202 */ /* 0x000fe20000000f00 */
[--C-:B--2---:R-:W-:Y:S01]  /*5c80*/  FFMA.FTZ R5, R131, UR5, -R4.reuse ;  /* 0x0000000583057c23 */ /* 0x104fe20008010804 */
[----:B---3--:R-:W-:Y:S02]  /*5c90*/  F2FP.F16.F32.PACK_AB R15, R196, R198 ;  /* 0x000000c6c40f723e */ /* 0x008fe400000000ff */
[----:B------:R-:W-:Y:S01]  /*5ca0*/  MOV R131, R157 ;  /* 0x0000009d00837202 */ /* 0x000fe20000000f00 */
[----:B------:R1:W-:Y:S04]  /*5cb0*/  MUFU.EX2 R119, R5 ;  /* 0x0000000500777308 */ /* 0x0003e80000000800 */
[C---:B------:R-:W-:Y:S08]  /*5cc0*/  HMMA.16816.F32 R136, R12.reuse, R28, R136 ;  /* 0x0000001c0c88723c */ /* 0x040ff00000001888 */
[----:B------:R-:W-:Y:S01]  /*5cd0*/  HMMA.16816.F32 R48, R12, R30, R48 ;  /* 0x0000001e0c30723c */ /* 0x000fe20000001830 */
[----:B-1----:R-:W-:-:S02]  /*5ce0*/  FFMA.FTZ R5, R126, UR5, -R4 ;  /* 0x000000057e057c23 */ /* 0x002fc40008010804 */
[----:B------:R1:W2:Y:S04]  /*5cf0*/  MUFU.EX2 R126, R6 ;  /* 0x00000006007e7308 */ /* 0x0002a80000000800 */
[----:B------:R3:W-:Y:S01]  /*5d00*/  MUFU.EX2 R118, R5 ;  /* 0x0000000500767308 */ /* 0x0007e20000000800 */
[C---:B------:R-:W-:Y:S08]  /*5d10*/  HMMA.16816.F32 R156, R12.reuse, R24, R68 ;  /* 0x000000180c9c723c */ /* 0x040ff00000001844 */
[----:B------:R-:W-:Y:S01]  /*5d20*/  HMMA.16816.F32 R40, R12, R26, R40 ;  /* 0x0000001a0c28723c */ /* 0x000fe20000001828 */
[----:B-1----:R-:W-:Y:S01]  /*5d30*/  FFMA.FTZ R6, R124, UR5, -R4 ;  /* 0x000000057c067c23 */ /* 0x002fe20008010804 */
[----:B--2---:R-:W-:Y:S01]  /*5d40*/  F2FP.F16.F32.PACK_AB R12, R126, R119 ;  /* 0x000000777e0c723e */ /* 0x004fe200000000ff */
[----:B---3--:R-:W-:-:S02]  /*5d50*/  FFMA.FTZ R5, R142, UR5, -R0 ;  /* 0x000000058e057c23 */ /* 0x008fc40008010800 */
[----:B------:R1:W2:Y:S04]  /*5d60*/  MUFU.EX2 R124, R6 ;  /* 0x00000006007c7308 */ /* 0x0002a80000000800 */
[----:B------:R3:W-:Y:S01]  /*5d70*/  MUFU.EX2 R113, R5 ;  /* 0x0000000500717308 */ /* 0x0007e20000000800 */
[--C-:B-1----:R-:W-:Y:S01]  /*5d80*/  FFMA.FTZ R6, R132, UR5, -R0.reuse ;  /* 0x0000000584067c23 */ /* 0x102fe20008010800 */
[----:B--2---:R-:W-:Y:S01]  /*5d90*/  F2FP.F16.F32.PACK_AB R14, R124, R118 ;  /* 0x000000767c0e723e */ /* 0x004fe200000000ff */
[--C-:B---3--:R-:W-:Y:S02]  /*5da0*/  FFMA.FTZ R5, R130, UR5, -R0.reuse ;  /* 0x0000000582057c23 */ /* 0x108fe40008010800 */
[----:B------:R1:W2:Y:S04]  /*5db0*/  MUFU.EX2 R105, R6 ;  /* 0x0000000600697308 */ /* 0x0002a80000000800 */
[----:B------:R3:W-:Y:S01]  /*5dc0*/  MUFU.EX2 R112, R5 ;  /* 0x0000000500707308 */ /* 0x0007e20000000800 */
        /* <DEDUP_REMOVED lines=9> */
[C---:B------:R-:W-:Y:S01]  /*5e60*/  HMMA.16816.F32 R56, R12.reuse, R28, R56 ;  /* 0x0000001c0c38723c */ /* 0x040fe20000001838 */
[----:B------:R3:W-:Y:S07]  /*5e70*/  MUFU.EX2 R103, R5 ;  /* 0x0000000500677308 */ /* 0x0007ee0000000800 */
[----:B------:R-:W-:Y:S01]  /*5e80*/  HMMA.16816.F32 R52, R12, R30, R52 ;  /* 0x0000001e0c34723c */ /* 0x000fe20000001834 */
[----:B------:R-:W5:Y:S01]  /*5e90*/  LDSM.16.MT88.4 R28, [R135+0x5400] ;  /* 0x00540000871c783b */ /* 0x000f620000004200 */
[----:B-1----:R-:W-:Y:S01]  /*5ea0*/  FFMA.FTZ R6, R95, UR5, -R3 ;  /* 0x000000055f067c23 */ /* 0x002fe20008010803 */
[----:B---3--:R-:W-:-:S03]  /*5eb0*/  FFMA.FTZ R5, R133, UR5, -R2 ;  /* 0x0000000585057c23 */ /* 0x008fc60008010802 */
[----:B------:R1:W3:Y:S02]  /*5ec0*/  MUFU.EX2 R106, R6 ;  /* 0x00000006006a7308 */ /* 0x0002e40000000800 */
[C---:B------:R-:W-:Y:S02]  /*5ed0*/  HMMA.16816.F32 R44, R12.reuse, R24, R44 ;  /* 0x000000180c2c723c */ /* 0x040fe4000000182c */
[----:B------:R4:W4:Y:S06]  /*5ee0*/  MUFU.EX2 R102, R5 ;  /* 0x0000000500667308 */ /* 0x00092c0000000800 */
[----:B------:R-:W-:Y:S01]  /*5ef0*/  HMMA.16816.F32 R32, R12, R26, R32 ;  /* 0x0000001a0c20723c */ /* 0x000fe20000001820 */
[----:B------:R-:W5:Y:S01]  /*5f00*/  LDSM.16.MT88.4 R24, [R185+0x5400] ;  /* 0x00540000b918783b */ /* 0x000f620000004200 */
[----:B--2---:R-:W-:Y:S01]  /*5f10*/  F2FP.F16.F32.PACK_AB R12, R117, R116 ;  /* 0x00000074750c723e */ /* 0x004fe200000000ff */
[--C-:B-1----:R-:W-:Y:S01]  /*5f20*/  FFMA.FTZ R6, R125, UR5, -R2.reuse ;  /* 0x000000057d067c23 */ /* 0x102fe20008010802 */
[----:B---3--:R-:W-:Y:S01]  /*5f30*/  F2FP.F16.F32.PACK_AB R14, R106, R103 ;  /* 0x000000676a0e723e */ /* 0x008fe200000000ff */
[----:B----4-:R-:W-:-:S02]  /*5f40*/  FFMA.FTZ R5, R122, UR5, -R2 ;  /* 0x000000057a057c23 */ /* 0x010fc40008010802 */
[----:B------:R1:W-:Y:S01]  /*5f50*/  MUFU.EX2 R101, R6 ;  /* 0x0000000600657308 */ /* 0x0003e20000000800 */
[----:B------:R-:W-:-:S03]  /*5f60*/  F2FP.F16.F32.PACK_AB R13, R100, R102 ;  /* 0x00000066640d723e */ /* 0x000fc600000000ff */
[----:B------:R2:W3:Y:S01]  /*5f70*/  MUFU.EX2 R99, R5 ;  /* 0x0000000500637308 */ /* 0x0004e20000000800 */
[--C-:B-1----:R-:W-:Y:S01]  /*5f80*/  FFMA.FTZ R6, R153, UR5, -R4.reuse ;  /* 0x0000000599067c23 */ /* 0x102fe20008010804 */
[----:B--2---:R-:W-:-:S03]  /*5f90*/  FFMA.FTZ R5, R162, UR5, -R4 ;  /* 0x00000005a2057c23 */ /* 0x004fc60008010804 */
[----:B------:R1:W-:Y:S01]  /*5fa0*/  MUFU.EX2 R98, R6 ;  /* 0x0000000600627308 */ /* 0x0003e20000000800 */
[----:B---3--:R-:W-:-:S03]  /*5fb0*/  F2FP.F16.F32.PACK_AB R15, R99, R101 ;  /* 0x00000065630f723e */ /* 0x008fc600000000ff */
[----:B------:R2:W3:Y:S04]  /*5fc0*/  MUFU.EX2 R96, R5 ;  /* 0x0000000500607308 */ /* 0x0004e80000000800 */
[----:B------:R-:W-:Y:S01]  /*5fd0*/  HMMA.16816.F32 R136, R12, R20, R136 ;  /* 0x000000140c88723c */ /* 0x000fe20000001888 */
[----:B-1----:R-:W-:-:S07]  /*5fe0*/  FFMA.FTZ R6, R143, UR5, -R4 ;  /* 0x000000058f067c23 */ /* 0x002fce0008010804 */
[C---:B------:R-:W-:Y:S01]  /*5ff0*/  HMMA.16816.F32 R48, R12.reuse, R22, R48 ;  /* 0x000000160c30723c */ /* 0x040fe20000001830 */
[----:B--2---:R-:W-:Y:S01]  /*6000*/  FFMA.FTZ R5, R150, UR5, -R4 ;  /* 0x0000000596057c23 */ /* 0x004fe20008010804 */
[----:B------:R1:W-:Y:S04]  /*6010*/  MUFU.EX2 R97, R6 ;  /* 0x0000000600617308 */ /* 0x0003e80000000800 */
[----:B------:R2:W4:Y:S02]  /*6020*/  MUFU.EX2 R95, R5 ;  /* 0x00000005005f7308 */ /* 0x0005240000000800 */
[C---:B------:R-:W-:Y:S08]  /*6030*/  HMMA.16816.F32 R156, R12.reuse, R16, R156 ;  /* 0x000000100c9c723c */ /* 0x040ff0000000189c */
[----:B------:R-:W-:Y:S01]  /*6040*/  HMMA.16816.F32 R40, R12, R18, R40 ;  /* 0x000000120c28723c */ /* 0x000fe20000001828 */
[--C-:B-1----:R-:W-:Y:S01]  /*6050*/  FFMA.FTZ R6, R155, UR5, -R0.reuse ;  /* 0x000000059b067c23 */ /* 0x102fe20008010800 */
[----:B---3--:R-:W-:Y:S01]  /*6060*/  F2FP.F16.F32.PACK_AB R12, R98, R96 ;  /* 0x00000060620c723e */ /* 0x008fe200000000ff */
[----:B--2---:R-:W-:-:S02]  /*6070*/  FFMA.FTZ R5, R166, UR5, -R0 ;  /* 0x00000005a6057c23 */ /* 0x004fc40008010800 */
[----:B------:R1:W-:Y:S01]  /*6080*/  MUFU.EX2 R89, R6 ;  /* 0x0000000600597308 */ /* 0x0003e20000000800 */
[----:B----4-:R-:W-:-:S03]  /*6090*/  F2FP.F16.F32.PACK_AB R14, R97, R95 ;  /* 0x0000005f610e723e */ /* 0x010fc600000000ff */
[----:B------:R2:W3:Y:S01]  /*60a0*/  MUFU.EX2 R92, R5 ;  /* 0x00000005005c7308 */ /* 0x0004e20000000800 */
[--C-:B-1----:R-:W-:Y:S01]  /*60b0*/  FFMA.FTZ R6, R147, UR5, -R0.reuse ;  /* 0x0000000593067c23 */ /* 0x102fe20008010800 */
[----:B--2---:R-:W-:-:S03]  /*60c0*/  FFMA.FTZ R5, R154, UR5, -R0 ;  /* 0x000000059a057c23 */ /* 0x004fc60008010800 */
[----:B------:R1:W-:Y:S01]  /*60d0*/  MUFU.EX2 R88, R6 ;  /* 0x0000000600587308 */ /* 0x0003e20000000800 */
[----:B---3--:R-:W-:-:S03]  /*60e0*/  F2FP.F16.F32.PACK_AB R13, R89, R92 ;  /* 0x0000005c590d723e */ /* 0x008fc600000000ff */
        /* <DEDUP_REMOVED lines=9> */
[----:B------:R-:W1:Y:S01]  /*6180*/  LDSM.16.MT88.4 R20, [R135+0x5800] ;  /* 0x005800008714783b */ /* 0x000e620000004200 */
[----:B--2---:R-:W-:Y:S01]  /*6190*/  FFMA.FTZ R5, R129, UR5, -R3 ;  /* 0x0000000581057c23 */ /* 0x004fe20008010803 */
[----:B------:R2:W-:Y:S04]  /*61a0*/  MUFU.EX2 R90, R6 ;  /* 0x00000006005a7308 */ /* 0x0005e80000000800 */
[----:B------:R4:W5:Y:S01]  /*61b0*/  MUFU.EX2 R87, R5 ;  /* 0x0000000500577308 */ /* 0x0009620000000800 */
[C---:B------:R-:W-:Y:S08]  /*61c0*/  HMMA.16816.F32 R44, R12.reuse, R16, R44 ;  /* 0x000000100c2c723c */ /* 0x040ff0000000182c */
[----:B------:R-:W-:Y:S01]  /*61d0*/  HMMA.16816.F32 R32, R12, R18, R32 ;  /* 0x000000120c20723c */ /* 0x000fe20000001820 */
[--C-:B--2---:R-:W-:Y:S01]  /*61e0*/  FFMA.FTZ R6, R145, UR5, -R2.reuse ;  /* 0x0000000591067c23 */ /* 0x104fe20008010802 */
[----:B------:R-:W2:Y:S01]  /*61f0*/  LDSM.16.MT88.4 R16, [R185+0x5800] ;  /* 0x00580000b910783b */ /* 0x000ea20000004200 */
[----:B---3--:R-:W-:Y:S01]  /*6200*/  F2FP.F16.F32.PACK_AB R12, R94, R93 ;  /* 0x0000005d5e0c723e */ /* 0x008fe200000000ff */
[----:B----4-:R-:W-:Y:S01]  /*6210*/  FFMA.FTZ R5, R152, UR5, -R2 ;  /* 0x0000000598057c23 */ /* 0x010fe20008010802 */
[----:B------:R3:W-:Y:S01]  /*6220*/  MUFU.EX2 R85, R6 ;  /* 0x0000000600557308 */ /* 0x0007e20000000800 */
[----:B-----5:R-:W-:-:S03]  /*6230*/  F2FP.F16.F32.PACK_AB R14, R90, R87 ;  /* 0x000000575a0e723e */ /* 0x020fc600000000ff */
[----:B------:R4:W5:Y:S01]  /*6240*/  MUFU.EX2 R86, R5 ;  /* 0x0000000500567308 */ /* 0x0009620000000800 */
[----:B---3--:R-:W-:Y:S01]  /*6250*/  FFMA.FTZ R6, R171, UR5, -R4 ;  /* 0x00000005ab067c23 */ /* 0x008fe20008010804 */
[----:B----4-:R-:W-:-:S03]  /*6260*/  FFMA.FTZ R5, R144, UR5, -R2 ;  /* 0x0000000590057c23 */ /* 0x010fc60008010802 */
[----:B------:R3:W-:Y:S01]  /*6270*/  MUFU.EX2 R80, R6 ;  /* 0x0000000600507308 */ /* 0x0007e20000000800 */
[----:B-----5:R-:W-:-:S03]  /*6280*/  F2FP.F16.F32.PACK_AB R13, R84, R86 ;  /* 0x00000056540d723e */ /* 0x020fc600000000ff */
[----:B------:R4:W5:Y:S01]  /*6290*/  MUFU.EX2 R81, R5 ;  /* 0x0000000500517308 */ /* 0x0009620000000800 */
[--C-:B---3--:R-:W-:Y:S01]  /*62a0*/  FFMA.FTZ R6, R167, UR5, -R4.reuse ;  /* 0x00000005a7067c23 */ /* 0x108fe20008010804 */
[----:B----4-:R-:W-:-:S03]  /*62b0*/  FFMA.FTZ R5, R173, UR5, -R4 ;  /* 0x00000005ad057c23 */ /* 0x010fc60008010804 */
[----:B------:R3:W-:Y:S01]  /*62c0*/  MUFU.EX2 R77, R6 ;  /* 0x00000006004d7308 */ /* 0x0007e20000000800 */
[----:B-----5:R-:W-:-:S03]  /*62d0*/  F2FP.F16.F32.PACK_AB R15, R81, R85 ;  /* 0x00000055510f723e */ /* 0x020fc600000000ff */
[----:B------:R4:W5:Y:S04]  /*62e0*/  MUFU.EX2 R76, R5 ;  /* 0x00000005004c7308 */ /* 0x0009680000000800 */
[----:B------:R-:W-:Y:S01]  /*62f0*/  HMMA.16816.F32 R136, R12, R28, R136 ;  /* 0x0000001c0c88723c */ /* 0x000fe20000001888 */
[----:B---3--:R-:W-:-:S07]  /*6300*/  FFMA.FTZ R6, R172, UR5, -R0 ;  /* 0x00000005ac067c23 */ /* 0x008fce0008010800 */
[C---:B------:R-:W-:Y:S01]  /*6310*/  HMMA.16816.F32 R144, R12.reuse, R30, R48 ;  /* 0x0000001e0c90723c */ /* 0x040fe20000001830 */
[----:B----4-:R-:W-:Y:S01]  /*6320*/  FFMA.FTZ R5, R168, UR5, -R4 ;  /* 0x00000005a8057c23 */ /* 0x010fe20008010804 */
[----:B------:R3:W-:Y:S04]  /*6330*/  MUFU.EX2 R69, R6 ;  /* 0x0000000600457308 */ /* 0x0007e80000000800 */
[----:B------:R4:W1:Y:S02]  /*6340*/  MUFU.EX2 R75, R5 ;  /* 0x00000005004b7308 */ /* 0x0008640000000800 */
[C---:B------:R-:W-:Y:S08]  /*6350*/  HMMA.16816.F32 R156, R12.reuse, R24, R156 ;  /* 0x000000180c9c723c */ /* 0x040ff0000000189c */
[----:B------:R-:W-:Y:S01]  /*6360*/  HMMA.16816.F32 R40, R12, R26, R40 ;  /* 0x0000001a0c28723c */ /* 0x000fe20000001828 */
[--C-:B---3--:R-:W-:Y:S01]  /*6370*/  FFMA.FTZ R6, R164, UR5, -R0.reuse ;  /* 0x00000005a4067c23 */ /* 0x108fe20008010800 */
[----:B-----5:R-:W-:Y:S01]  /*6380*/  F2FP.F16.F32.PACK_AB R12, R80, R76 ;  /* 0x0000004c500c723e */ /* 0x020fe200000000ff */
[----:B----4-:R-:W-:-:S02]  /*6390*/  FFMA.FTZ R5, R177, UR5, -R0 ;  /* 0x00000005b1057c23 */ /* 0x010fc40008010800 */
[----:B------:R3:W-:Y:S01]  /*63a0*/  MUFU.EX2 R68, R6 ;  /* 0x0000000600447308 */ /* 0x0007e20000000800 */
[----:B-1----:R-:W-:-:S03]  /*63b0*/  F2FP.F16.F32.PACK_AB R14, R77, R75 ;  /* 0x0000004b4d0e723e */ /* 0x002fc600000000ff */
[----:B------:R1:W4:Y:S01]  /*63c0*/  MUFU.EX2 R72, R5 ;  /* 0x0000000500487308 */ /* 0x0003220000000800 */
[----:B---3--:R-:W-:Y:S01]  /*63d0*/  FFMA.FTZ R6, R151, UR5, -R3 ;  /* 0x0000000597067c23 */ /* 0x008fe20008010803 */
[----:B-1----:R-:W-:-:S03]  /*63e0*/  FFMA.FTZ R5, R170, UR5, -R0 ;  /* 0x00000005aa057c23 */ /* 0x002fc60008010800 */
[----:B------:R1:W-:Y:S01]  /*63f0*/  MUFU.EX2 R74, R6 ;  /* 0x00000006004a7308 */ /* 0x0003e20000000800 */
[----:B----4-:R-:W-:-:S03]  /*6400*/  F2FP.F16.F32.PACK_AB R13, R69, R72 ;  /* 0x00000048450d723e */ /* 0x010fc600000000ff */
[----:B------:R3:W4:Y:S01]  /*6410*/  MUFU.EX2 R71, R5 ;  /* 0x0000000500477308 */ /* 0x0007220000000800 */
[--C-:B-1----:R-:W-:Y:S01]  /*6420*/  FFMA.FTZ R6, R149, UR5, -R3.reuse ;  /* 0x0000000595067c23 */ /* 0x102fe20008010803 */
[----:B---3--:R-:W-:-:S03]  /*6430*/  FFMA.FTZ R5, R160, UR5, -R3 ;  /* 0x00000005a0057c23 */ /* 0x008fc60008010803 */
[----:B------:R1:W-:Y:S01]  /*6440*/  MUFU.EX2 R70, R6 ;  /* 0x0000000600467308 */ /* 0x0003e20000000800 */
[----:B----4-:R-:W-:-:S03]  /*6450*/  F2FP.F16.F32.PACK_AB R15, R68, R71 ;  /* 0x00000047440f723e */ /* 0x010fc600000000ff */
[----:B------:R3:W4:Y:S04]  /*6460*/  MUFU.EX2 R73, R5 ;  /* 0x0000000500497308 */ /* 0x0007280000000800 */
[----:B------:R-:W-:Y:S01]  /*6470*/  HMMA.16816.F32 R140, R12, R28, R140 ;  /* 0x0000001c0c8c723c */ /* 0x000fe2000000188c */
[----:B-1----:R-:W-:-:S07]  /*6480*/  FFMA.FTZ R6, R163, UR5, -R2 ;  /* 0x00000005a3067c23 */ /* 0x002fce0008010802 */
[C---:B------:R-:W-:Y:S01]  /*6490*/  HMMA.16816.F32 R28, R12.reuse, R30, R52 ;  /* 0x0000001e0c1c723c */ /* 0x040fe20000001834 */
[----:B---3--:R-:W-:Y:S01]  /*64a0*/  FFMA.FTZ R5, R148, UR5, -R3 ;  /* 0x0000000594057c23 */ /* 0x008fe20008010803 */
[----:B------:R1:W-:Y:S01]  /*64b0*/  MUFU.EX2 R65, R6 ;  /* 0x0000000600417308 */ /* 0x0003e20000000800 */
[----:B------:R-:W3:Y:S03]  /*64c0*/  LDSM.16.MT88.4 R148, [R135+0x5c00] ;  /* 0x005c00008794783b */ /* 0x000ee60000004200 */
[----:B------:R5:W2:Y:S02]  /*64d0*/  MUFU.EX2 R67, R5 ;  /* 0x0000000500437308 */ /* 0x000aa40000000800 */
[C---:B------:R-:W-:Y:S08]  /*64e0*/  HMMA.16816.F32 R44, R12.reuse, R24, R44 ;  /* 0x000000180c2c723c */ /* 0x040ff0000000182c */
[----:B------:R-:W-:Y:S01]  /*64f0*/  HMMA.16816.F32 R32, R12, R26, R32 ;  /* 0x0000001a0c20723c */ /* 0x000fe20000001820 */
[----:B-1----:R-:W-:Y:S01]  /*6500*/  FFMA.FTZ R6, R182, UR5, -R4 ;  /* 0x00000005b6067c23 */ /* 0x002fe20008010804 */
[----:B----4-:R-:W-:Y:S01]  /*6510*/  F2FP.F16.F32.PACK_AB R12, R74, R73 ;  /* 0x000000494a0c723e */ /* 0x010fe200000000ff */
[----:B------:R-:W1:Y:S01]  /*6520*/  LDSM.16.MT88.4 R24, [R185+0x5c00] ;  /* 0x005c0000b918783b */ /* 0x000e620000004200 */
[----:B-----5:R-:W-:Y:S01]  /*6530*/  FFMA.FTZ R5, R169, UR5, -R2 ;  /* 0x00000005a9057c23 */ /* 0x020fe20008010802 */
[----:B------:R4:W-:Y:S01]  /*6540*/  MUFU.EX2 R62, R6 ;  /* 0x00000006003e7308 */ /* 0x0009e20000000800 */
[----:B--2---:R-:W-:-:S03]  /*6550*/  F2FP.F16.F32.PACK_AB R14, R70, R67 ;  /* 0x00000043460e723e */ /* 0x004fc600000000ff */
[----:B------:R2:W5:Y:S01]  /*6560*/  MUFU.EX2 R66, R5 ;  /* 0x0000000500427308 */ /* 0x0005620000000800 */
[----:B----4-:R-:W-:Y:S01]  /*6570*/  FFMA.FTZ R6, R174, UR5, -R4 ;  /* 0x00000005ae067c23 */ /* 0x010fe20008010804 */
[----:B--2---:R-:W-:-:S03]  /*6580*/  FFMA.FTZ R5, R161, UR5, -R2 ;  /* 0x00000005a1057c23 */ /* 0x004fc60008010802 */
[----:B------:R2:W-:Y:S01]  /*6590*/  MUFU.EX2 R61, R6 ;  /* 0x00000006003d7308 */ /* 0x0005e20000000800 */
[----:B-----5:R-:W-:-:S03]  /*65a0*/  F2FP.F16.F32.PACK_AB R13, R64, R66 ;  /* 0x00000042400d723e */ /* 0x020fc600000000ff */
[----:B------:R4:W5:Y:S01]  /*65b0*/  MUFU.EX2 R63, R5 ;  /* 0x00000005003f7308 */ /* 0x0009620000000800 */
[----:B--2---:R-:W-:Y:S01]  /*65c0*/  FFMA.FTZ R6, R78, UR5, -R0 ;  /* 0x000000054e067c23 */ /* 0x004fe20008010800 */
[----:B----4-:R-:W-:-:S03]  /*65d0*/  FFMA.FTZ R5, R181, UR5, -R4 ;  /* 0x00000005b5057c23 */ /* 0x010fc60008010804 */
[----:B------:R2:W-:Y:S01]  /*65e0*/  MUFU.EX2 R48, R6 ;  /* 0x0000000600307308 */ /* 0x0005e20000000800 */
[----:B-----5:R-:W-:-:S03]  /*65f0*/  F2FP.F16.F32.PACK_AB R15, R63, R65 ;  /* 0x000000413f0f723e */ /* 0x020fc600000000ff */
[----:B------:R4:W5:Y:S04]  /*6600*/  MUFU.EX2 R60, R5 ;  /* 0x00000005003c7308 */ /* 0x0009680000000800 */
[----:B------:R-:W-:Y:S01]  /*6610*/  HMMA.16816.F32 R136, R12, R20, R136 ;  /* 0x000000140c88723c */ /* 0x000fe20000001888 */
[----:B--2---:R-:W-:-:S07]  /*6620*/  FFMA.FTZ R6, R79, UR5, -R0 ;  /* 0x000000054f067c23 */ /* 0x004fce0008010800 */
[C---:B------:R-:W-:Y:S01]  /*6630*/  HMMA.16816.F32 R144, R12.reuse, R22, R144 ;  /* 0x000000160c90723c */ /* 0x040fe20000001890 */
[----:B----4-:R-:W-:Y:S01]  /*6640*/  FFMA.FTZ R5, R175, UR5, -R4 ;  /* 0x00000005af057c23 */ /* 0x010fe20008010804 */
[----:B------:R2:W-:Y:S04]  /*6650*/  MUFU.EX2 R50, R6 ;  /* 0x0000000600327308 */ /* 0x0005e80000000800 */
[----:B------:R4:W3:Y:S02]  /*6660*/  MUFU.EX2 R59, R5 ;  /* 0x00000005003b7308 */ /* 0x0008e40000000800 */
[C---:B------:R-:W-:Y:S08]  /*6670*/  HMMA.16816.F32 R156, R12.reuse, R16, R156 ;  /* 0x000000100c9c723c */ /* 0x040ff0000000189c */
[----:B------:R-:W-:Y:S01]  /*6680*/  HMMA.16816.F32 R40, R12, R18, R40 ;  /* 0x000000120c28723c */ /* 0x000fe20000001828 */
[----:B--2---:R-:W-:Y:S01]  /*6690*/  FFMA.FTZ R6, R180, UR5, -R3 ;  /* 0x00000005b4067c23 */ /* 0x004fe20008010803 */
[----:B-----5:R-:W-:Y:S01]  /*66a0*/  F2FP.F16.F32.PACK_AB R12, R62, R60 ;  /* 0x0000003c3e0c723e */ /* 0x020fe200000000ff */
[----:B----4-:R-:W-:-:S02]  /*66b0*/  FFMA.FTZ R5, R183, UR5, -R0 ;  /* 0x00000005b7057c23 */ /* 0x010fc40008010800 */
[----:B------:R2:W-:Y:S01]  /*66c0*/  MUFU.EX2 R58, R6 ;  /* 0x00000006003a7308 */ /* 0x0005e20000000800 */
[----:B---3--:R-:W-:-:S03]  /*66d0*/  F2FP.F16.F32.PACK_AB R14, R61, R59 ;  /* 0x0000003b3d0e723e */ /* 0x008fc600000000ff */
[----:B------:R3:W4:Y:S01]  /*66e0*/  MUFU.EX2 R55, R5 ;  /* 0x0000000500377308 */ /* 0x0007220000000800 */
[--C-:B--2---:R-:W-:Y:S01]  /*66f0*/  FFMA.FTZ R6, R176, UR5, -R3.reuse ;  /* 0x00000005b0067c23 */ /* 0x104fe20008010803 */
[----:B---3--:R-:W-:Y:S01]  /*6700*/  FFMA.FTZ R5, R82, UR5, -R0 ;  /* 0x0000000552057c23 */ /* 0x008fe20008010800 */
[----:B----4-:R-:W-:Y:S02]  /*6710*/  F2FP.F16.F32.PACK_AB R13, R48, R55 ;  /* 0x00000037300d723e */ /* 0x010fe400000000ff */
[----:B------:R-:W-:Y:S04]  /*6720*/  MUFU.EX2 R56, R6 ;  /* 0x0000000600387308 */ /* 0x000fe80000000800 */
[----:B------:R2:W3:Y:S02]  /*6730*/  MUFU.EX2 R49, R5 ;  /* 0x0000000500317308 */ /* 0x0004e40000000800 */
[----:B--2---:R-:W-:Y:S01]  /*6740*/  FFMA.FTZ R5, R178, UR5, -R3 ;  /* 0x00000005b2057c23 */ /* 0x004fe20008010803 */
[----:B---3--:R-:W-:-:S03]  /*6750*/  F2FP.F16.F32.PACK_AB R15, R50, R49 ;  /* 0x00000031320f723e */ /* 0x008fc600000000ff */
[----:B------:R2:W3:Y:S04]  /*6760*/  MUFU.EX2 R57, R5 ;  /* 0x0000000500397308 */ /* 0x0004e80000000800 */
[C---:B------:R-:W-:Y:S08]  /*6770*/  HMMA.16816.F32 R140, R12.reuse, R20, R140 ;  /* 0x000000140c8c723c */ /* 0x040ff0000000188c */
[----:B------:R-:W-:Y:S01]  /*6780*/  HMMA.16816.F32 R20, R12, R22, R28 ;  /* 0x000000160c14723c */ /* 0x000fe2000000181c */
[----:B--2---:R-:W-:Y:S01]  /*6790*/  FFMA.FTZ R5, R179, UR5, -R3 ;  /* 0x00000005b3057c23 */ /* 0x004fe20008010803 */
[----:B------:R-:W-:Y:S01]  /*67a0*/  FFMA.FTZ R3, R191, UR5, -R2 ;  /* 0x00000005bf037c23 */ /* 0x000fe20008010802 */
[----:B---3--:R-:W-:-:S02]  /*67b0*/  F2FP.F16.F32.PACK_AB R160, R58, R57 ;  /* 0x000000393aa0723e */ /* 0x008fc400000000ff */
[----:B------:R2:W3:Y:S03]  /*67c0*/  MUFU.EX2 R54, R5 ;  /* 0x0000000500367308 */ /* 0x0004e60000000800 */
[C---:B------:R-:W-:Y:S01]  /*67d0*/  HMMA.16816.F32 R32, R12.reuse, R18, R32 ;  /* 0x000000120c20723c */ /* 0x040fe20000001820 */
[----:B------:R4:W-:Y:S07]  /*67e0*/  MUFU.EX2 R53, R3 ;  /* 0x0000000300357308 */ /* 0x0009ee0000000800 */
[----:B------:R-:W-:Y:S01]  /*67f0*/  HMMA.16816.F32 R44, R12, R16, R44 ;  /* 0x000000100c2c723c */ /* 0x000fe2000000182c */
[----:B--2---:R-:W-:Y:S01]  /*6800*/  FFMA.FTZ R5, R189, UR5, -R2 ;  /* 0x00000005bd057c23 */ /* 0x004fe20008010802 */
[----:B---3--:R-:W-:-:S02]  /*6810*/  F2FP.F16.F32.PACK_AB R162, R56, R54 ;  /* 0x0000003638a2723e */ /* 0x008fc400000000ff */
[----:B------:R-:W-:Y:S01]  /*6820*/  MOV R189, 0xffffffff ;  /* 0xffffffff00bd7802 */ /* 0x000fe20000000f00 */
[--C-:B----4-:R-:W-:Y:S01]  /*6830*/  FFMA.FTZ R3, R190, UR5, -R2.reuse ;  /* 0x00000005be037c23 */ /* 0x110fe20008010802 */
[----:B------:R-:W-:Y:S01]  /*6840*/  FFMA.FTZ R2, R83, UR5, -R2 ;  /* 0x0000000553027c23 */ /* 0x000fe20008010802 */
[----:B------:R2:W3:Y:S04]  /*6850*/  MUFU.EX2 R51, R5 ;  /* 0x0000000500337308 */ /* 0x0004e80000000800 */
[----:B------:R4:W-:Y:S04]  /*6860*/  MUFU.EX2 R28, R2 ;  /* 0x00000002001c7308 */ /* 0x0009e80000000800 */
[----:B------:R5:W1:Y:S01]  /*6870*/  MUFU.EX2 R52, R3 ;  /* 0x0000000300347308 */ /* 0x000a620000000800 */
[--C-:B--2---:R-:W-:Y:S01]  /*6880*/  FFMA.FTZ R5, R195, UR5, -R4.reuse ;  /* 0x00000005c3057c23 */ /* 0x104fe20008010804 */
[----:B---3--:R-:W-:Y:S01]  /*6890*/  F2FP.F16.F32.PACK_AB R161, R51, R53 ;  /* 0x0000003533a1723e */ /* 0x008fe200000000ff */
[----:B----4-:R-:W-:-:S02]  /*68a0*/  FFMA.FTZ R2, R193, UR5, -R4 ;  /* 0x00000005c1027c23 */ /* 0x010fc40008010804 */
[----:B------:R-:W-:Y:S01]  /*68b0*/  MUFU.EX2 R16, R5 ;  /* 0x0000000500107308 */ /* 0x000fe20000000800 */
[----:B-----5:R-:W-:-:S03]  /*68c0*/  FFMA.FTZ R3, R194, UR5, -R4 ;  /* 0x00000005c2037c23 */ /* 0x020fc60008010804 */
[----:B------:R2:W-:Y:S01]  /*68d0*/  MUFU.EX2 R19, R2 ;  /* 0x0000000200137308 */ /* 0x0005e20000000800 */
[----:B------:R-:W-:Y:S01]  /*68e0*/  FFMA.FTZ R4, R192, UR5, -R4 ;  /* 0x00000005c0047c23 */ /* 0x000fe20008010804 */
[----:B-1----:R-:W-:Y:S02]  /*68f0*/  F2FP.F16.F32.PACK_AB R163, R28, R52 ;  /* 0x000000341ca3723e */ /* 0x002fe400000000ff */
[----:B------:R1:W3:Y:S04]  /*6900*/  MUFU.EX2 R17, R3 ;  /* 0x0000000300117308 */ /* 0x0002e80000000800 */
[----:B------:R-:W4:Y:S01]  /*6910*/  MUFU.EX2 R18, R4 ;  /* 0x0000000400127308 */ /* 0x000f220000000800 */
[----:B------:R-:W-:Y:S01]  /*6920*/  HMMA.16816.F32 R136, R160, R148, R136 ;  /* 0x00000094a088723c */ /* 0x000fe20000001888 */
[----:B--2---:R-:W-:-:S07]  /*6930*/  FFMA.FTZ R2, R115, UR5, -R0 ;  /* 0x0000000573027c23 */ /* 0x004fce0008010800 */
[C---:B------:R-:W-:Y:S01]  /*6940*/  HMMA.16816.F32 R144, R160.reuse, R150, R144 ;  /* 0x00000096a090723c */ /* 0x040fe20000001890 */
[--C-:B-1----:R-:W-:Y:S01]  /*6950*/  FFMA.FTZ R3, R107, UR5, -R0.reuse ;  /* 0x000000056b037c23 */ /* 0x102fe20008010800 */
[----:B------:R1:W-:Y:S01]  /*6960*/  MUFU.EX2 R13, R2 ;  /* 0x00000002000d7308 */ /* 0x0003e20000000800 */
[----:B---3--:R-:W-:Y:S02]  /*6970*/  F2FP.F16.F32.PACK_AB R164, R17, R16 ;  /* 0x0000001011a4723e */ /* 0x008fe400000000ff */
[----:B----4-:R-:W-:Y:S01]  /*6980*/  F2FP.F16.F32.PACK_AB R166, R18, R19 ;  /* 0x0000001312a6723e */ /* 0x010fe200000000ff */
[----:B------:R2:W3:Y:S02]  /*6990*/  MUFU.EX2 R12, R3 ;  /* 0x00000003000c7308 */ /* 0x0004e40000000800 */
[----:B------:R-:W-:Y:S01]  /*69a0*/  HMMA.16816.F32 R156, R160, R24, R156 ;  /* 0x00000018a09c723c */ /* 0x000fe2000000189c */
[--C-:B-1----:R-:W-:Y:S01]  /*69b0*/  FFMA.FTZ R2, R114, UR5, -R0.reuse ;  /* 0x0000000572027c23 */ /* 0x102fe20008010800 */
[----:B------:R-:W-:-:S06]  /*69c0*/  FFMA.FTZ R0, R217, UR5, -R0 ;  /* 0x00000005d9007c23 */ /* 0x000fcc0008010800 */
[----:B------:R-:W-:Y:S01]  /*69d0*/  HMMA.16816.F32 R160, R160, R26, R40 ;  /* 0x0000001aa0a0723c */ /* 0x000fe20000001828 */
[----:B------:R1:W-:Y:S01]  /*69e0*/  MUFU.EX2 R14, R2 ;  /* 0x00000002000e7308 */ /* 0x0003e20000000800 */
[----:B--2---:R-:W-:Y:S01]  /*69f0*/  FADD.FTZ R3, R251, R234 ;  /* 0x000000eafb037221 */ /* 0x004fe20000010000 */
[----:B---3--:R-:W-:Y:S02]  /*6a00*/  F2FP.F16.F32.PACK_AB R165, R12, R13 ;  /* 0x0000000d0ca5723e */ /* 0x008fe400000000ff */
[----:B------:R2:W3:Y:S01]  /*6a10*/  MUFU.EX2 R15, R0 ;  /* 0x00000000000f7308 */ /* 0x0004e20000000800 */
[----:B------:R-:W-:Y:S01]  /*6a20*/  FADD.FTZ R5, R235, R3 ;  /* 0x00000003eb057221 */ /* 0x000fe20000010000 */
[----:B-1----:R-:W-:Y:S01]  /*6a30*/  FADD.FTZ R2, R233, R231 ;  /* 0x000000e7e9027221 */ /* 0x002fe20000010000 */
[----:B--2---:R-:W-:-:S03]  /*6a40*/  FADD.FTZ R0, R250, R248 ;  /* 0x000000f8fa007221 */ /* 0x004fc60000010000 */
[----:B------:R-:W-:Y:S01]  /*6a50*/  FADD.FTZ R4, R232, R2 ;  /* 0x00000002e8047221 */ /* 0x000fe20000010000 */
        /* <DEDUP_REMOVED lines=120> */
[----:B------:R1:W-:Y:S04]  /*71e0*/  STL [R1+0x18], R232 ;  /* 0x000018e801007387 */ /* 0x0003e80000100800 */
[----:B------:R1:W-:Y:S03]  /*71f0*/  STL [R1+0x1c], R229 ;  /* 0x00001ce501007387 */ /* 0x0003e60000100800 */
[C---:B------:R-:W-:Y:S01]  /*7200*/  HMMA.16816.F32 R152, R164.reuse, R24, R44 ;  /* 0x00000018a498723c */ /* 0x040fe2000000182c */
[----:B------:R1:W-:Y:S04]  /*7210*/  STL [R1+0x24], R227 ;  /* 0x000024e301007387 */ /* 0x0003e80000100800 */
[----:B------:R1:W-:Y:S03]  /*7220*/  STL [R1+0x20], R228 ;  /* 0x000020e401007387 */ /* 0x0003e60000100800 */
[----:B------:R-:W-:Y:S01]  /*7230*/  HMMA.16816.F32 R164, R164, R26, R32 ;  /* 0x0000001aa4a4723c */ /* 0x000fe20000001820 */
[----:B------:R-:W-:-:S04]  /*7240*/  NOP ;  /* 0x0000000000007918 */ /* 0x000fc80000000000 */
[----:B------:R-:W-:-:S15]  /*7250*/  @!P6 BRA `(.L_x_359) ;  /* 0x0000005800b4e947 */ /* 0x000fde0003800000 */
[----:B------:R-:W2:Y:S04]  /*7260*/  LDL R134, [R1+0x14] ;  /* 0x0000140001867983 */ /* 0x000ea80000100800 */
[----:B------:R-:W3:Y:S01]  /*7270*/  LDL R131, [R1+0x10] ;  /* 0x0000100001837983 */ /* 0x000ee20000100800 */
[----:B------:R-:W-:Y:S01]  /*7280*/  VIADD R0, R223, 0xfffffffe ;  /* 0xfffffffedf007836 */ /* 0x000fe20000000000 */
[----:B------:R-:W-:-:S04]  /*7290*/  DEPBAR.LE SB0, 0x0 ;  /* 0x000080000000791a */ /* 0x000fc80000000000 */
[----:B------:R-:W-:Y:S01]  /*72a0*/  IMAD.WIDE.U32 R2, R0, R110, RZ ;  /* 0x0000006e00027225 */ /* 0x000fe200078e00ff */
[C---:B------:R-:W-:Y:S01]  /*72b0*/  SHF.L.U64.HI R5, R110.reuse, 0x5, R111 ;  /* 0x000000056e057819 */ /* 0x040fe2000001026f */
[----:B------:R-:W4:Y:S02]  /*72c0*/  S2R R122, SR_TID.X ;  /* 0x00000000007a7919 */ /* 0x000f240000002100 */
[----:B------:R-:W-:Y:S02]  /*72d0*/  IMAD.SHL.U32 R4, R110, 0x20, RZ ;  /* 0x000000206e047824 */ /* 0x000fe400078e00ff */
[----:B------:R-:W-:Y:S01]  /*72e0*/  IMAD R13, R0, R111, R3 ;  /* 0x0000006f000d7224 */ /* 0x000fe200078e0203 */
[----:B------:R-:W-:Y:S02]  /*72f0*/  BAR.SYNC.DEFER_BLOCKING 0x0 ;  /* 0x0000000000007b1d */ /* 0x000fe40000010000 */
[----:B------:R-:W-:-:S04]  /*7300*/  LEA R0, P0, R2, R4, 0x7 ;  /* 0x0000000402007211 */ /* 0x000fc800078038ff */
[----:B------:R-:W-:Y:S02]  /*7310*/  IADD3 R7, P1, PT, R0, R4, RZ ;  /* 0x0000000400077210 */ /* 0x000fe40007f3e0ff */
[----:B------:R-:W-:Y:S02]  /*7320*/  LEA.HI.X R3, R2, R5, R13, 0x7, P0 ;  /* 0x0000000502037211 */ /* 0x000fe400000f3c0d */
[----:B------:R-:W-:-:S03]  /*7330*/  LEA R16, P0, R110, R0, 0x6 ;  /* 0x000000006e107211 */ /* 0x000fc600078030ff */
[----:B------:R-:W-:Y:S01]  /*7340*/  IMAD.X R5, R3, 0x1, R5, P1 ;  /* 0x0000000103057824 */ /* 0x000fe200008e0605 */
[----:B------:R-:W-:Y:S01]  /*7350*/  LEA.HI.X R17, R110, R3, R111, 0x6, P0 ;  /* 0x000000036e117211 */ /* 0x000fe200000f346f */
[----:B----4-:R-:W-:-:S05]  /*7360*/  IMAD.SHL.U32 R122, R122, 0x2, RZ ;  /* 0x000000027a7a7824 */ /* 0x010fca00078e00ff */
[----:B------:R-:W-:Y:S02]  /*7370*/  LOP3.LUT R122, R122, 0x6, RZ, 0xc0, !PT ;  /* 0x000000067a7a7812 */ /* 0x000fe400078ec0ff */
[-C--:B--2---:R-:W-:Y:S02]  /*7380*/  LEA R14, P3, R2, R134.reuse, 0x8 ;  /* 0x00000086020e7211 */ /* 0x084fe400078640ff */
[-C--:B------:R-:W-:Y:S02]  /*7390*/  LEA R12, P2, R0, R134.reuse, 0x1 ;  /* 0x00000086000c7211 */ /* 0x080fe400078408ff */
[-C--:B------:R-:W-:Y:S02]  /*73a0*/  LEA R6, P1, R7, R134.reuse, 0x1 ;  /* 0x0000008607067211 */ /* 0x080fe400078208ff */
[----:B------:R-:W-:Y:S02]  /*73b0*/  LEA R4, P0, R16, R134, 0x1 ;  /* 0x0000008610047211 */ /* 0x000fe400078008ff */
[----:B---3--:R-:W-:-:S02]  /*73c0*/  LEA.HI.X R15, R2, R131, R13, 0x8, P3 ;  /* 0x00000083020f7211 */ /* 0x008fc400018f440d */
[-C--:B------:R-:W-:Y:S01]  /*73d0*/  LEA.HI.X R13, R0, R131.reuse, R3, 0x1, P2 ;  /* 0x00000083000d7211 */ /* 0x080fe200010f0c03 */
[----:B------:R-:W-:Y:S01]  /*73e0*/  IMAD R0, R223, 0x80, R122 ;  /* 0x00000080df007824 */ /* 0x000fe200078e027a */
[-C--:B------:R-:W-:Y:S01]  /*73f0*/  LEA.HI.X R7, R7, R131.reuse, R5, 0x1, P1 ;  /* 0x0000008307077211 */ /* 0x080fe200008f0c05 */
[----:B------:R-:W-:Y:S01]  /*7400*/  @!PT LDS RZ, [RZ] ;  /* 0x00000000fffff984 */ /* 0x000fe20000000800 */
[----:B------:R-:W-:Y:S01]  /*7410*/  @!PT LDS RZ, [RZ] ;  /* 0x00000000fffff984 */ /* 0x000fe20000000800 */
[----:B------:R-:W-:Y:S01]  /*7420*/  @!PT LDS RZ, [RZ] ;  /* 0x00000000fffff984 */ /* 0x000fe20000000800 */
[----:B------:R-:W-:Y:S01]  /*7430*/  LDGSTS.E.BYPASS.LTC128B.128 [R207+0x4000], desc[UR12][R14.64] ;  /* 0x040000000ecf7fae */ /* 0x000fe2000b981a0c */
[----:B------:R-:W-:Y:S01]  /*7440*/  LEA.HI.X R5, R16, R131, R17, 0x1, P0 ;  /* 0x0000008310057211 */ /* 0x000fe200000f0c11 */
[C---:B------:R-:W-:Y:S02]  /*7450*/  VIADD R2, R0.reuse, 0xffffff00 ;  /* 0xffffff0000027836 */ /* 0x040fe40000000000 */
[----:B------:R2:W-:Y:S01]  /*7460*/  LDGSTS.E.BYPASS.LTC128B.128 [R207+0x4800], desc[UR12][R12.64] ;  /* 0x048000000ccf7fae */ /* 0x0005e2000b981a0c */
[----:B------:R-:W-:Y:S02]  /*7470*/  VIADD R3, R0, 0xffffff01 ;  /* 0xffffff0100037836 */ /* 0x000fe40000000000 */
[C---:B------:R-:W-:Y:S01]  /*7480*/  ISETP.GE.AND P0, PT, R2.reuse, R8, PT ;  /* 0x000000080200720c */ /* 0x040fe20003f06270 */
[----:B------:R-:W-:Y:S01]  /*7490*/  LDGSTS.E.BYPASS.LTC128B.128 [R207+0x5000], desc[UR12][R6.64] ;  /* 0x0500000006cf7fae */ /* 0x000fe2000b981a0c */
[----:B------:R-:W-:-:S02]  /*74a0*/  ISETP.GE.AND P4, PT, R2, R11, PT ;  /* 0x0000000b0200720c */ /* 0x000fc40003f86270 */
[C---:B------:R-:W-:Y:S01]  /*74b0*/  ISETP.GE.AND P2, PT, R2.reuse, R9, PT ;  /* 0x000000090200720c */ /* 0x040fe20003f46270 */
[----:B------:R3:W-:Y:S01]  /*74c0*/  LDGSTS.E.BYPASS.LTC128B.128 [R207+0x5800], desc[UR12][R4.64] ;  /* 0x0580000004cf7fae */ /* 0x0007e2000b981a0c */
[----:B------:R-:W-:Y:S01]  /*74d0*/  ISETP.GE.AND P6, PT, R2, R10, PT ;  /* 0x0000000a0200720c */ /* 0x000fe20003fc6270 */
[----:B------:R-:W-:Y:S01]  /*74e0*/  VIADD R2, R0, 0xffffff08 ;  /* 0xffffff0800027836 */ /* 0x000fe20000000000 */
[C---:B------:R-:W-:Y:S01]  /*74f0*/  ISETP.GE.AND P1, PT, R3.reuse, R8, PT ;  /* 0x000000080300720c */ /* 0x040fe20003f26270 */
[----:B------:R-:W-:Y:S01]  /*7500*/  LDSM.16.M88.4 R20, [R187] ;  /* 0x00000000bb14783b */ /* 0x000fe20000000200 */
[C---:B------:R-:W-:Y:S02]  /*7510*/  ISETP.GE.AND P5, PT, R3.reuse, R11, PT ;  /* 0x0000000b0300720c */ /* 0x040fe40003fa6270 */
[----:B------:R-:W-:Y:S01]  /*7520*/  ISETP.GE.AND P3, PT, R3, R9, PT ;  /* 0x000000090300720c */ /* 0x000fe20003f66270 */
[----:B------:R-:W4:Y:S04]  /*7530*/  LDSM.16.M88.4 R44, [R184+0x2000] ;  /* 0x00200000b82c783b */ /* 0x000f280000000200 */
[----:B------:R-:W-:Y:S04]  /*7540*/  LDSM.16.M88.4 R48, [R186+0x2000] ;  /* 0x00200000ba30783b */ /* 0x000fe80000000200 */
[----:B------:R-:W5:Y:S04]  /*7550*/  LDSM.16.M88.4 R60, [R184+0x2400] ;  /* 0x00240000b83c783b */ /* 0x000f680000000200 */
[----:B--2---:R-:W-:Y:S04]  /*7560*/  LDSM.16.M88.4 R12, [R188] ;  /* 0x00000000bc0c783b */ /* 0x004fe80000000200 */
[----:B------:R-:W2:Y:S04]  /*7570*/  LDSM.16.M88.4 R16, [R187+0x1000] ;  /* 0x00100000bb10783b */ /* 0x000ea80000000200 */
[----:B------:R-:W-:Y:S04]  /*7580*/  LDSM.16.M88.4 R84, [R186+0x2400] ;  /* 0x00240000ba54783b */ /* 0x000fe80000000200 */
[----:B---3--:R-:W3:Y:S04]  /*7590*/  LDSM.16.M88.4 R4, [R188+0x1000] ;  /* 0x00100000bc04783b */ /* 0x008ee80000000200 */
[----:B------:R-:W1:Y:S04]  /*75a0*/  LDSM.16.M88.4 R68, [R184+0x2800] ;  /* 0x00280000b844783b */ /* 0x000e680000000200 */
[----:B------:R-:W1:Y:S04]  /*75b0*/  LDSM.16.M88.4 R52, [R186+0x2800] ;  /* 0x00280000ba34783b */ /* 0x000e680000000200 */
[----:B------:R-:W1:Y:S01]  /*75c0*/  LDSM.16.M88.4 R96, [R184+0x2c00] ;  /* 0x002c0000b860783b */ /* 0x000e620000000200 */
[C---:B----4-:R-:W-:Y:S03]  /*75d0*/  HMMA.16816.F32 R24, R20.reuse, R44, RZ ;  /* 0x0000002c1418723c */ /* 0x050fe600000018ff */
[----:B------:R-:W4:Y:S04]  /*75e0*/  LDSM.16.M88.4 R80, [R186+0x2c00] ;  /* 0x002c0000ba50783b */ /* 0x000f280000000200 */
[----:B------:R-:W4:Y:S01]  /*75f0*/  LDSM.16.M88.4 R88, [R184+0x3000] ;  /* 0x00300000b858783b */ /* 0x000f220000000200 */
[----:B-----5:R-:W-:Y:S03]  /*7600*/  HMMA.16816.F32 R28, R20, R60, RZ ;  /* 0x0000003c141c723c */ /* 0x020fe600000018ff */
[----:B------:R-:W5:Y:S04]  /*7610*/  LDSM.16.M88.4 R72, [R186+0x3000] ;  /* 0x00300000ba48783b */ /* 0x000f680000000200 */
[----:B------:R-:W5:Y:S01]  /*7620*/  LDSM.16.M88.4 R56, [R184+0x3400] ;  /* 0x00340000b838783b */ /* 0x000f620000000200 */
[----:B--2---:R-:W-:Y:S03]  /*7630*/  HMMA.16816.F32 R32, R16, R44, RZ ;  /* 0x0000002c1020723c */ /* 0x004fe600000018ff */
[----:B------:R-:W2:Y:S04]  /*7640*/  LDSM.16.M88.4 R64, [R186+0x3400] ;  /* 0x00340000ba40783b */ /* 0x000ea80000000200 */
[----:B------:R-:W2:Y:S01]  /*7650*/  LDSM.16.M88.4 R100, [R184+0x3800] ;  /* 0x00380000b864783b */ /* 0x000ea20000000200 */
[-C--:B------:R-:W-:Y:S03]  /*7660*/  HMMA.16816.F32 R24, R12, R48.reuse, R24 ;  /* 0x000000300c18723c */ /* 0x080fe60000001818 */
[----:B------:R-:W2:Y:S04]  /*7670*/  LDSM.16.M88.4 R104, [R186+0x3800] ;  /* 0x00380000ba68783b */ /* 0x000ea80000000200 */
[----:B------:R-:W2:Y:S04]  /*7680*/  LDSM.16.M88.4 R76, [R184+0x3c00] ;  /* 0x003c0000b84c783b */ /* 0x000ea80000000200 */
[----:B------:R-:W2:Y:S01]  /*7690*/  LDSM.16.M88.4 R92, [R186+0x3c00] ;  /* 0x003c0000ba5c783b */ /* 0x000ea20000000200 */
[----:B---3--:R-:W-:Y:S03]  /*76a0*/  HMMA.16816.F32 R32, R4, R48, R32 ;  /* 0x000000300420723c */ /* 0x008fe60000001820 */
[----:B------:R-:W0:Y:S04]  /*76b0*/  LDGDEPBAR ;  /* 0x00000000000079af */ /* 0x000e280000000000 */
[----:B------:R-:W-:Y:S01]  /*76c0*/  FMUL.FTZ R24, R24, UR6 ;  /* 0x0000000618187c20 */ /* 0x000fe20008410000 */
[----:B------:R-:W-:Y:S01]  /*76d0*/  FMUL.FTZ R25, R25, UR6 ;  /* 0x0000000619197c20 */ /* 0x000fe20008410000 */
[----:B------:R-:W-:Y:S01]  /*76e0*/  FMUL.FTZ R26, R26, UR6 ;  /* 0x000000061a1a7c20 */ /* 0x000fe20008410000 */
[----:B------:R-:W-:Y:S01]  /*76f0*/  FMUL.FTZ R27, R27, UR6 ;  /* 0x000000061b1b7c20 */ /* 0x000fe20008410000 */
[----:B------:R-:W-:Y:S08]  /*7700*/  MUFU.TANH R45, R24 ;  /* 0x00000018002d7308 */ /* 0x000ff00000002400 */
[----:B------:R-:W-:Y:S01]  /*7710*/  MUFU.TANH R120, R25 ;  /* 0x0000001900787308 */ /* 0x000fe20000002400 */
[----:B------:R-:W-:Y:S01]  /*7720*/  FMUL.FTZ R32, R32, UR6 ;  /* 0x0000000620207c20 */ /* 0x000fe20008410000 */
[----:B------:R-:W-:Y:S01]  /*7730*/  FMUL.FTZ R33, R33, UR6 ;  /* 0x0000000621217c20 */ /* 0x000fe20008410000 */
[----:B------:R-:W-:Y:S01]  /*7740*/  FMUL.FTZ R34, R34, UR6 ;  /* 0x0000000622227c20 */ /* 0x000fe20008410000 */
[----:B------:R-:W-:Y:S01]  /*7750*/  FMUL.FTZ R35, R35, UR6 ;  /* 0x0000000623237c20 */ /* 0x000fe20008410000 */
[----:B------:R-:W-:-:S04]  /*7760*/  DEPBAR.LE SB0, 0x0 ;  /* 0x000080000000791a */ /* 0x000fc80000000000 */
[----:B------:R-:W3:Y:S08]  /*7770*/  MUFU.TANH R44, R26 ;  /* 0x0000001a002c7308 */ /* 0x000ef00000002400 */
[----:B------:R1:W-:Y:S08]  /*7780*/  MUFU.TANH R128, R27 ;  /* 0x0000001b00807308 */ /* 0x0003f00000002400 */
[----:B------:R-:W2:Y:S08]  /*7790*/  MUFU.TANH R113, R32 ;  /* 0x0000002000717308 */ /* 0x000eb00000002400 */
[----:B------:R-:W-:Y:S01]  /*77a0*/  MUFU.TANH R119, R33 ;  /* 0x0000002100777308 */ /* 0x000fe20000002400 */
[----:B-1----:R-:W-:Y:S07]  /*77b0*/  HMMA.16816.F32 R24, R12, R84, R28 ;  /* 0x000000540c18723c */ /* 0x002fee000000181c */
[----:B------:R-:W-:Y:S01]  /*77c0*/  MUFU.TANH R49, R34 ;  /* 0x0000002200317308 */ /* 0x000fe20000002400 */
[----:B------:R-:W-:Y:S01]  /*77d0*/  HMMA.16816.F32 R28, R16, R60, RZ ;  /* 0x0000003c101c723c */ /* 0x000fe200000018ff */
[----:B---3--:R-:W-:Y:S01]  /*77e0*/  FSEL R61, R44, -INF , !P4 ;  /* 0xff8000002c3d7808 */ /* 0x008fe20006000000 */
[----:B------:R-:W-:Y:S01]  /*77f0*/  BAR.SYNC.DEFER_BLOCKING 0x0 ;  /* 0x0000000000007b1d */ /* 0x000fe20000010000 */
[----:B------:R-:W-:-:S05]  /*7800*/  ISETP.GE.AND P4, PT, R2, R8, PT ;  /* 0x000000080200720c */ /* 0x000fca0003f86270 */
[----:B------:R1:W3:Y:S03]  /*7810*/  MUFU.TANH R118, R35 ;  /* 0x0000002300767308 */ /* 0x0002e60000002400 */
[----:B------:R-:W-:Y:S01]  /*7820*/  FMUL.FTZ R24, R24, UR6 ;  /* 0x0000000618187c20 */ /* 0x000fe20008410000 */
[----:B------:R-:W-:Y:S01]  /*7830*/  FMUL.FTZ R25, R25, UR6 ;  /* 0x0000000619197c20 */ /* 0x000fe20008410000 */
[----:B------:R-:W-:Y:S01]  /*7840*/  FMUL.FTZ R26, R26, UR6 ;  /* 0x000000061a1a7c20 */ /* 0x000fe20008410000 */
[----:B------:R-:W-:Y:S02]  /*7850*/  FMUL.FTZ R27, R27, UR6 ;  /* 0x000000061b1b7c20 */ /* 0x000fe40008410000 */
[----:B------:R-:W-:Y:S04]  /*7860*/  MUFU.TANH R129, R24 ;  /* 0x0000001800817308 */ /* 0x000fe80000002400 */
[----:B------:R-:W-:Y:S04]  /*7870*/  HMMA.16816.F32 R40, R4, R84, R28 ;  /* 0x000000540428723c */ /* 0x000fe8000000181c */
[----:B------:R-:W-:Y:S04]  /*7880*/  MUFU.TANH R131, R25 ;  /* 0x0000001900837308 */ /* 0x000fe80000002400 */
[----:B------:R-:W-:Y:S04]  /*7890*/  HMMA.16816.F32 R28, R20, R68, RZ ;  /* 0x00000044141c723c */ /* 0x000fe800000018ff */
[----:B------:R-:W-:Y:S07]  /*78a0*/  MUFU.TANH R123, R26 ;  /* 0x0000001a007b7308 */ /* 0x000fee0000002400 */
[----:B------:R-:W-:Y:S01]  /*78b0*/  FMUL.FTZ R40, R40, UR6 ;  /* 0x0000000628287c20 */ /* 0x000fe20008410000 */
[----:B------:R4:W-:Y:S01]  /*78c0*/  MUFU.TANH R130, R27 ;  /* 0x0000001b00827308 */ /* 0x0009e20000002400 */
[----:B------:R-:W-:Y:S01]  /*78d0*/  FMUL.FTZ R41, R41, UR6 ;  /* 0x0000000629297c20 */ /* 0x000fe20008410000 */
[----:B------:R-:W-:Y:S01]  /*78e0*/  FMUL.FTZ R42, R42, UR6 ;  /* 0x000000062a2a7c20 */ /* 0x000fe20008410000 */
[----:B------:R-:W-:-:S05]  /*78f0*/  FMUL.FTZ R43, R43, UR6 ;  /* 0x000000062b2b7c20 */ /* 0x000fca0008410000 */
[----:B-1----:R-:W-:Y:S01]  /*7900*/  HMMA.16816.F32 R32, R12, R52, R28 ;  /* 0x000000340c20723c */ /* 0x002fe2000000181c */
[----:B------:R-:W-:Y:S07]  /*7910*/  MUFU.TANH R121, R40 ;  /* 0x0000002800797308 */ /* 0x000fee0000002400 */
[----:B------:R-:W-:Y:S01]  /*7920*/  HMMA.16816.F32 R28, R20, R96, RZ ;  /* 0x00000060141c723c */ /* 0x000fe200000018ff */
[----:B------:R-:W-:Y:S07]  /*7930*/  MUFU.TANH R125, R41 ;  /* 0x00000029007d7308 */ /* 0x000fee0000002400 */
[----:B----4-:R-:W-:Y:S01]  /*7940*/  HMMA.16816.F32 R24, R16, R68, RZ ;  /* 0x000000441018723c */ /* 0x010fe200000018ff */
[----:B------:R-:W-:Y:S02]  /*7950*/  MUFU.TANH R115, R42 ;  /* 0x0000002a00737308 */ /* 0x000fe40000002400 */
[----:B------:R-:W-:Y:S01]  /*7960*/  FMUL.FTZ R32, R32, UR6 ;  /* 0x0000000620207c20 */ /* 0x000fe20008410000 */
[----:B------:R-:W-:Y:S01]  /*7970*/  FMUL.FTZ R33, R33, UR6 ;  /* 0x0000000621217c20 */ /* 0x000fe20008410000 */
[----:B------:R-:W-:Y:S01]  /*7980*/  FMUL.FTZ R34, R34, UR6 ;  /* 0x0000000622227c20 */ /* 0x000fe20008410000 */
[----:B------:R-:W-:-:S03]  /*7990*/  FMUL.FTZ R35, R35, UR6 ;  /* 0x0000000623237c20 */ /* 0x000fc60008410000 */
[----:B------:R1:W-:Y:S08]  /*79a0*/  MUFU.TANH R85, R43 ;  /* 0x0000002b00557308 */ /* 0x0003f00000002400 */
[----:B------:R-:W-:Y:S03]  /*79b0*/  MUFU.TANH R134, R32 ;  /* 0x0000002000867308 */ /* 0x000fe60000002400 */
[----:B------:R-:W-:Y:S01]  /*79c0*/  HMMA.16816.F32 R24, R4, R52, R24 ;  /* 0x000000340418723c */ /* 0x000fe20000001818 */
[----:B------:R-:W-:-:S02]  /*79d0*/  FSEL R53, R45, -INF , !P0 ;  /* 0xff8000002d357808 */ /* 0x000fc40004000000 */
[----:B------:R-:W-:Y:S01]  /*79e0*/  ISETP.GE.AND P0, PT, R3, R10, PT ;  /* 0x0000000a0300720c */ /* 0x000fe20003f06270 */
[----:B------:R-:W-:Y:S01]  /*79f0*/  VIADD R3, R0, 0xffffff09 ;  /* 0xffffff0900037836 */ /* 0x000fe20000000000 */
[----:B------:R-:W-:Y:S03]  /*7a00*/  MUFU.TANH R174, R33 ;  /* 0x0000002100ae7308 */ /* 0x000fe60000002400 */
[----:B-1----:R-:W-:Y:S05]  /*7a10*/  HMMA.16816.F32 R40, R12, R80, R28 ;  /* 0x000000500c28723c */ /* 0x002fea000000181c */
[----:B------:R-:W-:Y:S03]  /*7a20*/  MUFU.TANH R133, R34 ;  /* 0x0000002200857308 */ /* 0x000fe60000002400 */
[----:B------:R-:W-:Y:S03]  /*7a30*/  HMMA.16816.F32 R28, R16, R96, RZ ;  /* 0x00000060101c723c */ /* 0x000fe600000018ff */
        /* <DEDUP_REMOVED lines=9> */
[----:B------:R-:W-:Y:S08]  /*7ad0*/  MUFU.TANH R171, R25 ;  /* 0x0000001900ab7308 */ /* 0x000ff00000002400 */
[----:B------:R-:W-:Y:S08]  /*7ae0*/  MUFU.TANH R97, R26 ;  /* 0x0000001a00617308 */ /* 0x000ff00000002400 */
[----:B------:R1:W-:Y:S08]  /*7af0*/  MUFU.TANH R168, R27 ;  /* 0x0000001b00a87308 */ /* 0x0003f00000002400 */
[----:B------:R4:W-:Y:S08]  /*7b00*/  MUFU.TANH R177, R35 ;  /* 0x0000002300b17308 */ /* 0x0009f00000002400 */
[----:B------:R-:W-:Y:S01]  /*7b10*/  MUFU.TANH R180, R40 ;  /* 0x0000002800b47308 */ /* 0x000fe20000002400 */
[----:B-1----:R-:W-:Y:S07]  /*7b20*/  HMMA.16816.F32 R24, R20, R88, RZ ;  /* 0x000000581418723c */ /* 0x002fee00000018ff */
[----:B------:R-:W-:Y:S01]  /*7b30*/  MUFU.TANH R179, R41 ;  /* 0x0000002900b37308 */ /* 0x000fe20000002400 */
[----:B----4-:R-:W-:Y:S07]  /*7b40*/  HMMA.16816.F32 R32, R4, R80, R28 ;  /* 0x000000500420723c */ /* 0x010fee000000181c */
[----:B------:R-:W-:Y:S01]  /*7b50*/  MUFU.TANH R176, R42 ;  /* 0x0000002a00b07308 */ /* 0x000fe20000002400 */
[----:B------:R-:W-:Y:S07]  /*7b60*/  HMMA.16816.F32 R28, R16, R88, RZ ;  /* 0x00000058101c723c */ /* 0x000fee00000018ff */
[----:B------:R1:W-:Y:S01]  /*7b70*/  MUFU.TANH R182, R43 ;  /* 0x0000002b00b67308 */ /* 0x0003e20000002400 */
[-C--:B-----5:R-:W-:Y:S03]  /*7b80*/  HMMA.16816.F32 R24, R12, R72.reuse, R24 ;  /* 0x000000480c18723c */ /* 0x0a0fe60000001818 */
[----:B------:R-:W-:Y:S01]  /*7b90*/  FMUL.FTZ R32, R32, UR6 ;  /* 0x0000000620207c20 */ /* 0x000fe20008410000 */
[----:B------:R-:W-:Y:S01]  /*7ba0*/  FMUL.FTZ R33, R33, UR6 ;  /* 0x0000000621217c20 */ /* 0x000fe20008410000 */
[----:B------:R-:W-:Y:S01]  /*7bb0*/  FMUL.FTZ R34, R34, UR6 ;  /* 0x0000000622227c20 */ /* 0x000fe20008410000 */
[----:B------:R-:W-:Y:S01]  /*7bc0*/  FMUL.FTZ R35, R35, UR6 ;  /* 0x0000000623237c20 */ /* 0x000fe20008410000 */
[----:B------:R-:W-:Y:S08]  /*7bd0*/  MUFU.TANH R173, R32 ;  /* 0x0000002000ad7308 */ /* 0x000ff00000002400 */
[----:B------:R-:W-:Y:S01]  /*7be0*/  MUFU.TANH R178, R33 ;  /* 0x0000002100b27308 */ /* 0x000fe20000002400 */
[----:B-1----:R-:W-:Y:S03]  /*7bf0*/  HMMA.16816.F32 R40, R4, R72, R28 ;  /* 0x000000480428723c */ /* 0x002fe6000000181c */
[----:B------:R-:W-:Y:S01]  /*7c00*/  FMUL.FTZ R24, R24, UR6 ;  /* 0x0000000618187c20 */ /* 0x000fe20008410000 */
[----:B------:R-:W-:Y:S01]  /*7c10*/  FMUL.FTZ R25, R25, UR6 ;  /* 0x0000000619197c20 */ /* 0x000fe20008410000 */
[----:B------:R-:W-:Y:S01]  /*7c20*/  FMUL.FTZ R26, R26, UR6 ;  /* 0x000000061a1a7c20 */ /* 0x000fe20008410000 */
[----:B------:R-:W-:Y:S01]  /*7c30*/  FMUL.FTZ R27, R27, UR6 ;  /* 0x000000061b1b7c20 */ /* 0x000fe20008410000 */
[----:B------:R-:W-:Y:S01]  /*7c40*/  MUFU.TANH R196, R24 ;  /* 0x0000001800c47308 */ /* 0x000fe20000002400 */
[-C--:B------:R-:W-:Y:S07]  /*7c50*/  HMMA.16816.F32 R28, R20, R56.reuse, RZ ;  /* 0x00000038141c723c */ /* 0x080fee00000018ff */
[----:B------:R-:W-:Y:S04]  /*7c60*/  MUFU.TANH R194, R25 ;  /* 0x0000001900c27308 */ /* 0x000fe80000002400 */
[----:B------:R-:W-:Y:S01]  /*7c70*/  FMUL.FTZ R40, R40, UR6 ;  /* 0x0000000628287c20 */ /* 0x000fe20008410000 */
[----:B------:R-:W-:Y:S01]  /*7c80*/  FMUL.FTZ R41, R41, UR6 ;  /* 0x0000000629297c20 */ /* 0x000fe20008410000 */
[----:B------:R-:W-:Y:S01]  /*7c90*/  FMUL.FTZ R42, R42, UR6 ;  /* 0x000000062a2a7c20 */ /* 0x000fe20008410000 */
[----:B------:R-:W-:Y:S01]  /*7ca0*/  FMUL.FTZ R43, R43, UR6 ;  /* 0x000000062b2b7c20 */ /* 0x000fe20008410000 */
[----:B------:R-:W-:Y:S08]  /*7cb0*/  MUFU.TANH R203, R26 ;  /* 0x0000001a00cb7308 */ /* 0x000ff00000002400 */
[----:B------:R1:W-:Y:S08]  /*7cc0*/  MUFU.TANH R193, R27 ;  /* 0x0000001b00c17308 */ /* 0x0003f00000002400 */
[----:B------:R-:W-:Y:S08]  /*7cd0*/  MUFU.TANH R169, R34 ;  /* 0x0000002200a97308 */ /* 0x000ff00000002400 */
[----:B------:R4:W-:Y:S01]  /*7ce0*/  MUFU.TANH R175, R35 ;  /* 0x0000002300af7308 */ /* 0x0009e20000002400 */
[----:B-1----:R-:W-:Y:S01]  /*7cf0*/  HMMA.16816.F32 R24, R16, R56, RZ ;  /* 0x000000381018723c */ /* 0x002fe200000018ff */
[----:B--2---:R-:W-:-:S02]  /*7d00*/  FSEL R57, R113, -INF , !P2 ;  /* 0xff80000071397808 */ /* 0x004fc40005000000 */
[----:B------:R-:W-:Y:S02]  /*7d10*/  ISETP.GE.AND P2, PT, R2, R11, PT ;  /* 0x0000000b0200720c */ /* 0x000fe40003f46270 */
[----:B---3--:R-:W-:Y:S02]  /*7d20*/  FSEL R56, R118, -INF , !P0 ;  /* 0xff80000076387808 */ /* 0x008fe40004000000 */
[----:B------:R-:W-:Y:S01]  /*7d30*/  MUFU.TANH R189, R40 ;  /* 0x0000002800bd7308 */ /* 0x000fe20000002400 */
[----:B------:R-:W-:-:S07]  /*7d40*/  ISETP.GE.AND P0, PT, R3, R9, PT ;  /* 0x000000090300720c */ /* 0x000fce0003f06270 */
[----:B------:R-:W-:Y:S01]  /*7d50*/  MUFU.TANH R190, R41 ;  /* 0x0000002900be7308 */ /* 0x000fe20000002400 */
[-C--:B----4-:R-:W-:Y:S07]  /*7d60*/  HMMA.16816.F32 R32, R12, R64.reuse, R28 ;  /* 0x000000400c20723c */ /* 0x090fee000000181c */
[----:B------:R-:W-:Y:S01]  /*7d70*/  MUFU.TANH R181, R42 ;  /* 0x0000002a00b57308 */ /* 0x000fe20000002400 */
[----:B------:R-:W-:Y:S01]  /*7d80*/  HMMA.16816.F32 R28, R4, R64, R24 ;  /* 0x00000040041c723c */ /* 0x000fe20000001818 */
[----:B------:R-:W-:-:S02]  /*7d90*/  FSEL R64, R128, -INF , !P5 ;  /* 0xff80000080407808 */ /* 0x000fc40006800000 */
[----:B------:R-:W-:-:S04]  /*7da0*/  ISETP.GE.AND P5, PT, R3, R8, PT ;  /* 0x000000080300720c */ /* 0x000fc80003fa6270 */
[----:B------:R-:W-:Y:S01]  /*7db0*/  MUFU.TANH R183, R43 ;  /* 0x0000002b00b77308 */ /* 0x000fe20000002400 */
        /* <DEDUP_REMOVED lines=13> */
[----:B------:R-:W-:Y:S08]  /*7e90*/  MUFU.TANH R191, R28 ;  /* 0x0000001c00bf7308 */ /* 0x000ff00000002400 */
[----:B------:R-:W-:Y:S01]  /*7ea0*/  MUFU.TANH R197, R29 ;  /* 0x0000001d00c57308 */ /* 0x000fe20000002400 */
[----:B-1----:R-:W-:Y:S07]  /*7eb0*/  HMMA.16816.F32 R32, R12, R104, R24 ;  /* 0x000000680c20723c */ /* 0x002fee0000001818 */
[----:B------:R-:W-:Y:S01]  /*7ec0*/  MUFU.TANH R199, R30 ;  /* 0x0000001e00c77308 */ /* 0x000fe20000002400 */
[----:B------:R-:W-:Y:S07]  /*7ed0*/  HMMA.16816.F32 R24, R16, R100, RZ ;  /* 0x000000641018723c */ /* 0x000fee00000018ff */
[----:B------:R1:W-:Y:S04]  /*7ee0*/  MUFU.TANH R198, R31 ;  /* 0x0000001f00c67308 */ /* 0x0003e80000002400 */
[----:B------:R-:W-:Y:S01]  /*7ef0*/  FMUL.FTZ R32, R32, UR6 ;  /* 0x0000000620207c20 */ /* 0x000fe20008410000 */
[----:B------:R-:W-:Y:S01]  /*7f00*/  FMUL.FTZ R33, R33, UR6 ;  /* 0x0000000621217c20 */ /* 0x000fe20008410000 */
[----:B------:R-:W-:Y:S01]  /*7f10*/  FMUL.FTZ R34, R34, UR6 ;  /* 0x0000000622227c20 */ /* 0x000fe20008410000 */
[----:B------:R-:W-:Y:S01]  /*7f20*/  FMUL.FTZ R35, R35, UR6 ;  /* 0x0000000623237c20 */ /* 0x000fe20008410000 */
[----:B------:R-:W-:Y:S05]  /*7f30*/  MUFU.TANH R211, R32 ;  /* 0x0000002000d37308 */ /* 0x000fea0000002400 */
[----:B------:R-:W-:Y:S03]  /*7f40*/  HMMA.16816.F32 R24, R4, R104, R24 ;  /* 0x000000680418723c */ /* 0x000fe60000001818 */
[----:B------:R-:W-:Y:S05]  /*7f50*/  MUFU.TANH R212, R33 ;  /* 0x0000002100d47308 */ /* 0x000fea0000002400 */
[----:B-1----:R-:W-:Y:S03]  /*7f60*/  HMMA.16816.F32 R28, R20, R76, RZ ;  /* 0x0000004c141c723c */ /* 0x002fe600000018ff */
[----:B------:R-:W-:Y:S08]  /*7f70*/  MUFU.TANH R220, R34 ;  /* 0x0000002200dc7308 */ /* 0x000ff00000002400 */
[----:B------:R-:W-:Y:S01]  /*7f80*/  FMUL.FTZ R24, R24, UR6 ;  /* 0x0000000618187c20 */ /* 0x000fe20008410000 */
[----:B------:R-:W-:Y:S01]  /*7f90*/  FMUL.FTZ R25, R25, UR6 ;  /* 0x0000000619197c20 */ /* 0x000fe20008410000 */
[----:B------:R-:W-:Y:S01]  /*7fa0*/  FMUL.FTZ R26, R26, UR6 ;  /* 0x000000061a1a7c20 */ /* 0x000fe20008410000 */
[----:B------:R-:W-:Y:S01]  /*7fb0*/  FMUL.FTZ R27, R27, UR6 ;  /* 0x000000061b1b7c20 */ /* 0x000fe20008410000 */
[----:B------:R-:W-:Y:S05]  /*7fc0*/  MUFU.TANH R202, R24 ;  /* 0x0000001800ca7308 */ /* 0x000fea0000002400 */
[----:B------:R-:W-:Y:S03]  /*7fd0*/  HMMA.16816.F32 R40, R12, R92, R28 ;  /* 0x0000005c0c28723c */ /* 0x000fe6000000181c */
[----:B------:R-:W-:Y:S05]  /*7fe0*/  MUFU.TANH R201, R25 ;  /* 0x0000001900c97308 */ /* 0x000fea0000002400 */
[----:B------:R-:W-:Y:S03]  /*7ff0*/  HMMA.16816.F32 R28, R16, R76, RZ ;  /* 0x0000004c101c723c */ /* 0x000fe600000018ff */
[----:B------:R-:W-:Y:S08]  /*8000*/  MUFU.TANH R208, R26 ;  /* 0x0000001a00d07308 */ /* 0x000ff00000002400 */
[----:B------:R1:W-:Y:S01]  /*8010*/  MUFU.TANH R205, R27 ;  /* 0x0000001b00cd7308 */ /* 0x0003e20000002400 */
[----:B------:R-:W-:Y:S01]  /*8020*/  FMUL.FTZ R40, R40, UR6 ;  /* 0x0000000628287c20 */ /* 0x000fe20008410000 */
[----:B------:R-:W-:Y:S01]  /*8030*/  FMUL.FTZ R41, R41, UR6 ;  /* 0x0000000629297c20 */ /* 0x000fe20008410000 */
[----:B------:R-:W-:Y:S01]  /*8040*/  FMUL.FTZ R42, R42, UR6 ;  /* 0x000000062a2a7c20 */ /* 0x000fe20008410000 */
[----:B------:R-:W-:-:S04]  /*8050*/  FMUL.FTZ R43, R43, UR6 ;  /* 0x000000062b2b7c20 */ /* 0x000fc80008410000 */
[----:B------:R2:W-:Y:S08]  /*8060*/  MUFU.TANH R216, R35 ;  /* 0x0000002300d87308 */ /* 0x0005f00000002400 */
[----:B------:R-:W-:Y:S01]  /*8070*/  MUFU.TANH R210, R40 ;  /* 0x0000002800d27308 */ /* 0x000fe20000002400 */
[----:B-1----:R-:W-:Y:S07]  /*8080*/  HMMA.16816.F32 R24, R4, R92, R28 ;  /* 0x0000005c0418723c */ /* 0x002fee000000181c */
[----:B------:R-:W-:Y:S01]  /*8090*/  MUFU.TANH R209, R41 ;  /* 0x0000002900d17308 */ /* 0x000fe20000002400 */
[C---:B------:R-:W-:Y:S07]  /*80a0*/  HMMA.16816.F32 R28, R16.reuse, R62, RZ ;  /* 0x0000003e101c723c */ /* 0x040fee00000018ff */
[----:B------:R-:W-:Y:S01]  /*80b0*/  MUFU.TANH R214, R42 ;  /* 0x0000002a00d67308 */ /* 0x000fe20000002400 */
[----:B--2---:R-:W-:Y:S03]  /*80c0*/  HMMA.16816.F32 R32, R16, R46, RZ ;  /* 0x0000002e1020723c */ /* 0x004fe600000018ff */
[----:B------:R-:W-:Y:S01]  /*80d0*/  FMUL.FTZ R24, R24, UR6 ;  /* 0x0000000618187c20 */ /* 0x000fe20008410000 */
[----:B------:R-:W-:Y:S01]  /*80e0*/  FMUL.FTZ R25, R25, UR6 ;  /* 0x0000000619197c20 */ /* 0x000fe20008410000 */
[----:B------:R-:W-:Y:S01]  /*80f0*/  FMUL.FTZ R26, R26, UR6 ;  /* 0x000000061a1a7c20 */ /* 0x000fe20008410000 */
[----:B------:R-:W-:Y:S01]  /*8100*/  FMUL.FTZ R27, R27, UR6 ;  /* 0x000000061b1b7c20 */ /* 0x000fe20008410000 */
[----:B------:R-:W-:Y:S08]  /*8110*/  MUFU.TANH R219, R24 ;  /* 0x0000001800db7308 */ /* 0x000ff00000002400 */
[----:B------:R-:W-:Y:S08]  /*8120*/  MUFU.TANH R218, R25 ;  /* 0x0000001900da7308 */ /* 0x000ff00000002400 */
[----:B------:R-:W-:Y:S08]  /*8130*/  MUFU.TANH R222, R26 ;  /* 0x0000001a00de7308 */ /* 0x000ff00000002400 */
[----:B------:R1:W-:Y:S08]  /*8140*/  MUFU.TANH R221, R27 ;  /* 0x0000001b00dd7308 */ /* 0x0003f00000002400 */
[----:B------:R2:W-:Y:S01]  /*8150*/  MUFU.TANH R213, R43 ;  /* 0x0000002b00d57308 */ /* 0x0005e20000002400 */
[C---:B-1----:R-:W-:Y:S08]  /*8160*/  HMMA.16816.F32 R24, R4.reuse, R86, R28 ;  /* 0x000000560418723c */ /* 0x042ff0000000181c */
[----:B--2---:R-:W-:Y:S08]  /*8170*/  HMMA.16816.F32 R40, R4, R50, R32 ;  /* 0x000000320428723c */ /* 0x004ff00000001820 */
[C---:B------:R-:W-:Y:S03]  /*8180*/  HMMA.16816.F32 R32, R16.reuse, R70, RZ ;  /* 0x000000461020723c */ /* 0x040fe600000018ff */
        /* <DEDUP_REMOVED lines=8> */
[----:B------:R-:W-:Y:S01]  /*8210*/  FMUL.FTZ R42, R42, UR6 ;  /* 0x000000062a2a7c20 */ /* 0x000fe20008410000 */
[----:B------:R-:W-:Y:S01]  /*8220*/  FMUL.FTZ R43, R43, UR6 ;  /* 0x000000062b2b7c20 */ /* 0x000fe20008410000 */
[----:B------:R-:W-:Y:S05]  /*8230*/  MUFU.TANH R84, R25 ;  /* 0x0000001900547308 */ /* 0x000fea0000002400 */
[C---:B------:R-:W-:Y:S03]  /*8240*/  HMMA.16816.F32 R32, R4.reuse, R54, R32 ;  /* 0x000000360420723c */ /* 0x040fe60000001820 */
[----:B------:R-:W-:Y:S05]  /*8250*/  MUFU.TANH R73, R26 ;  /* 0x0000001a00497308 */ /* 0x000fea0000002400 */
[----:B------:R-:W-:Y:S03]  /*8260*/  HMMA.16816.F32 R28, R4, R82, R28 ;  /* 0x00000052041c723c */ /* 0x000fe6000000181c */
[----:B------:R1:W-:Y:S08]  /*8270*/  MUFU.TANH R81, R27 ;  /* 0x0000001b00517308 */ /* 0x0003f00000002400 */
[----:B------:R-:W-:Y:S01]  /*8280*/  MUFU.TANH R52, R40 ;  /* 0x0000002800347308 */ /* 0x000fe20000002400 */
[----:B------:R-:W-:Y:S01]  /*8290*/  FMUL.FTZ R32, R32, UR6 ;  /* 0x0000000620207c20 */ /* 0x000fe20008410000 */
[----:B------:R-:W-:Y:S01]  /*82a0*/  FMUL.FTZ R33, R33, UR6 ;  /* 0x0000000621217c20 */ /* 0x000fe20008410000 */
[----:B------:R-:W-:Y:S01]  /*82b0*/  FMUL.FTZ R34, R34, UR6 ;  /* 0x0000000622227c20 */ /* 0x000fe20008410000 */
[----:B------:R-:W-:-:S04]  /*82c0*/  FMUL.FTZ R35, R35, UR6 ;  /* 0x0000000623237c20 */ /* 0x000fc80008410000 */
[----:B------:R-:W-:Y:S01]  /*82d0*/  MUFU.TANH R69, R41 ;  /* 0x0000002900457308 */ /* 0x000fe20000002400 */
[----:B------:R-:W-:Y:S01]  /*82e0*/  FMUL.FTZ R28, R28, UR6 ;  /* 0x000000061c1c7c20 */ /* 0x000fe20008410000 */
[----:B-1----:R-:W-:Y:S01]  /*82f0*/  HMMA.16816.F32 R24, R20, R46, RZ ;  /* 0x0000002e1418723c */ /* 0x002fe200000018ff */
[----:B------:R-:W-:Y:S01]  /*8300*/  FMUL.FTZ R29, R29, UR6 ;  /* 0x000000061d1d7c20 */ /* 0x000fe20008410000 */
[----:B------:R-:W-:Y:S01]  /*8310*/  FMUL.FTZ R30, R30, UR6 ;  /* 0x000000061e1e7c20 */ /* 0x000fe20008410000 */
[----:B------:R-:W-:-:S03]  /*8320*/  FMUL.FTZ R31, R31, UR6 ;  /* 0x000000061f1f7c20 */ /* 0x000fc60008410000 */
[----:B------:R-:W1:Y:S08]  /*8330*/  MUFU.TANH R48, R42 ;  /* 0x0000002a00307308 */ /* 0x000e700000002400 */
[----:B------:R2:W-:Y:S08]  /*8340*/  MUFU.TANH R60, R43 ;  /* 0x0000002b003c7308 */ /* 0x0005f00000002400 */
[----:B------:R-:W-:Y:S08]  /*8350*/  MUFU.TANH R114, R32 ;  /* 0x0000002000727308 */ /* 0x000ff00000002400 */
[----:B------:R-:W-:Y:S01]  /*8360*/  MUFU.TANH R117, R33 ;  /* 0x0000002100757308 */ /* 0x000fe20000002400 */
[----:B--2---:R-:W-:Y:S01]  /*8370*/  HMMA.16816.F32 R40, R12, R50, R24 ;  /* 0x000000320c28723c */ /* 0x004fe20000001818 */
[----:B------:R-:W-:-:S02]  /*8380*/  FSEL R50, R120, -INF , !P1 ;  /* 0xff80000078327808 */ /* 0x000fc40004800000 */
[----:B------:R-:W-:Y:S02]  /*8390*/  ISETP.GE.AND P1, PT, R2, R10, PT ;  /* 0x0000000a0200720c */ /* 0x000fe40003f26270 */
[----:B------:R-:W-:Y:S02]  /*83a0*/  FSEL R51, R119, -INF , !P3 ;  /* 0xff80000077337808 */ /* 0x000fe40005800000 */
[----:B------:R-:W-:Y:S01]  /*83b0*/  MUFU.TANH R112, R34 ;  /* 0x0000002200707308 */ /* 0x000fe20000002400 */
[----:B------:R-:W-:Y:S01]  /*83c0*/  ISETP.GE.AND P3, PT, R3, R11, PT ;  /* 0x0000000b0300720c */ /* 0x000fe20003f66270 */
[----:B------:R-:W-:Y:S01]  /*83d0*/  HMMA.16816.F32 R24, R20, R62, RZ ;  /* 0x0000003e1418723c */ /* 0x000fe200000018ff */
[----:B-1----:R-:W-:Y:S02]  /*83e0*/  FSEL R63, R48, -INF , !P1 ;  /* 0xff800000303f7808 */ /* 0x002fe40004800000 */
[----:B------:R-:W-:Y:S02]  /*83f0*/  FSEL R62, R49, -INF , !P6 ;  /* 0xff800000313e7808 */ /* 0x000fe40007000000 */
[----:B------:R-:W-:Y:S01]  /*8400*/  ISETP.GE.AND P6, PT, R2, R9, PT ;  /* 0x000000090200720c */ /* 0x000fe20003fc6270 */
[----:B------:R1:W-:Y:S01]  /*8410*/  MUFU.TANH R116, R35 ;  /* 0x0000002300747308 */ /* 0x0003e20000002400 */
[----:B------:R-:W-:-:S02]  /*8420*/  VIADD R2, R0, 0xffffff10 ;  /* 0xffffff1000027836 */ /* 0x000fc40000000000 */
[----:B------:R-:W-:Y:S01]  /*8430*/  FSEL R52, R52, -INF , !P6 ;  /* 0xff80000034347808 */ /* 0x000fe20007000000 */
[----:B------:R-:W-:Y:S01]  /*8440*/  FMUL.FTZ R41, R41, UR6 ;  /* 0x0000000629297c20 */ /* 0x000fe20008410000 */
[----:B------:R-:W-:Y:S01]  /*8450*/  FMUL.FTZ R42, R42, UR6 ;  /* 0x000000062a2a7c20 */ /* 0x000fe20008410000 */
[----:B------:R-:W-:Y:S02]  /*8460*/  FMUL.FTZ R40, R40, UR6 ;  /* 0x0000000628287c20 */ /* 0x000fe40008410000 */
[----:B------:R-:W-:Y:S01]  /*8470*/  MUFU.TANH R124, R28 ;  /* 0x0000001c007c7308 */ /* 0x000fe20000002400 */
[C---:B------:R-:W-:Y:S02]  /*8480*/  ISETP.GE.AND P6, PT, R2.reuse, R11, PT ;  /* 0x0000000b0200720c */ /* 0x040fe40003fc6270 */
[----:B------:R-:W-:Y:S02]  /*8490*/  ISETP.GE.AND P1, PT, R2, R9, PT ;  /* 0x000000090200720c */ /* 0x000fe40003f26270 */
[----:B------:R-:W-:-:S02]  /*84a0*/  FSEL R104, R123, -INF , !P6 ;  /* 0xff8000007b687808 */ /* 0x000fc40007000000 */
[----:B------:R-:W-:Y:S01]  /*84b0*/  FSEL R72, R121, -INF , !P1 ;  /* 0xff80000079487808 */ /* 0x000fe20004800000 */
[----:B------:R-:W-:Y:S01]  /*84c0*/  MUFU.TANH R127, R29 ;  /* 0x0000001d007f7308 */ /* 0x000fe20000002400 */
[----:B-1----:R-:W-:Y:S07]  /*84d0*/  HMMA.16816.F32 R32, R16, R90, RZ ;  /* 0x0000005a1020723c */ /* 0x002fee00000018ff */
[----:B------:R-:W-:Y:S08]  /*84e0*/  MUFU.TANH R122, R30 ;  /* 0x0000001e007a7308 */ /* 0x000ff00000002400 */
[----:B------:R1:W-:Y:S05]  /*84f0*/  MUFU.TANH R126, R31 ;  /* 0x0000001f007e7308 */ /* 0x0003ea0000002400 */
[----:B------:R-:W-:Y:S03]  /*8500*/  HMMA.16816.F32 R44, R4, R74, R32 ;  /* 0x0000004a042c723c */ /* 0x000fe60000001820 */
[----:B------:R-:W2:Y:S08]  /*8510*/  MUFU.TANH R42, R42 ;  /* 0x0000002a002a7308 */ /* 0x000eb00000002400 */
[----:B------:R-:W3:Y:S01]  /*8520*/  MUFU.TANH R40, R40 ;  /* 0x0000002800287308 */ /* 0x000ee20000002400 */
[----:B-1----:R-:W-:Y:S01]  /*8530*/  HMMA.16816.F32 R28, R12, R86, R24 ;  /* 0x000000560c1c723c */ /* 0x002fe20000001818 */
[----:B------:R-:W-:-:S06]  /*8540*/  FMUL.FTZ R25, R43, UR6 ;  /* 0x000000062b197c20 */ /* 0x000fcc0008410000 */
[----:B------:R-:W1:Y:S01]  /*8550*/  MUFU.TANH R24, R41 ;  /* 0x0000002900187308 */ /* 0x000e620000002400 */
[----:B------:R-:W-:Y:S01]  /*8560*/  FMUL.FTZ R45, R45, UR6 ;  /* 0x000000062d2d7c20 */ /* 0x000fe20008410000 */
[----:B--2---:R-:W-:Y:S01]  /*8570*/  FSEL R68, R42, -INF , !P2 ;  /* 0xff8000002a447808 */ /* 0x004fe20005000000 */
[----:B------:R-:W-:Y:S01]  /*8580*/  FMUL.FTZ R47, R47, UR6 ;  /* 0x000000062f2f7c20 */ /* 0x000fe20008410000 */
[----:B------:R-:W-:Y:S01]  /*8590*/  ISETP.GE.AND P2, PT, R2, R8, PT ;  /* 0x000000080200720c */ /* 0x000fe20003f46270 */
[----:B------:R-:W-:Y:S01]  /*85a0*/  FMUL.FTZ R44, R44, UR6 ;  /* 0x000000062c2c7c20 */ /* 0x000fe20008410000 */
[----:B------:R-:W-:Y:S02]  /*85b0*/  FMUL.FTZ R46, R46, UR6 ;  /* 0x000000062e2e7c20 */ /* 0x000fe40008410000 */
[----:B------:R-:W2:Y:S01]  /*85c0*/  MUFU.TANH R25, R25 ;  /* 0x0000001900197308 */ /* 0x000ea20000002400 */
[----:B------:R-:W-:Y:S02]  /*85d0*/  FSEL R100, R129, -INF , !P2 ;  /* 0xff80000081647808 */ /* 0x000fe40005000000 */
[----:B---3--:R-:W-:Y:S01]  /*85e0*/  FSEL R49, R40, -INF , !P4 ;  /* 0xff80000028317808 */ /* 0x008fe20006000000 */
[----:B------:R-:W-:Y:S01]  /*85f0*/  FMUL.FTZ R28, R28, UR6 ;  /* 0x000000061c1c7c20 */ /* 0x000fe20008410000 */
[----:B------:R-:W-:Y:S01]  /*8600*/  FMUL.FTZ R30, R30, UR6 ;  /* 0x000000061e1e7c20 */ /* 0x000fe20008410000 */
[----:B------:R-:W-:Y:S01]  /*8610*/  ISETP.GE.AND P4, PT, R3, R10, PT ;  /* 0x0000000a0300720c */ /* 0x000fe20003f86270 */
[----:B------:R-:W-:-:S02]  /*8620*/  VIADD R3, R0, 0xffffff11 ;  /* 0xffffff1100037836 */ /* 0x000fc40000000000 */
[----:B------:R-:W-:Y:S01]  /*8630*/  FMUL.FTZ R29, R29, UR6 ;  /* 0x000000061d1d7c20 */ /* 0x000fe20008410000 */
[----:B-1----:R-:W-:Y:S01]  /*8640*/  FSEL R48, R24, -INF , !P5 ;  /* 0xff80000018307808 */ /* 0x002fe20006800000 */
[----:B------:R-:W1:Y:S01]  /*8650*/  MUFU.TANH R28, R28 ;  /* 0x0000001c001c7308 */ /* 0x000e620000002400 */
[----:B------:R-:W-:Y:S01]  /*8660*/  ISETP.GE.AND P5, PT, R2, R10, PT ;  /* 0x0000000a0200720c */ /* 0x000fe20003fa6270 */
[----:B------:R-:W-:Y:S02]  /*8670*/  VIADD R2, R0, 0xffffff18 ;  /* 0xffffff1800027836 */ /* 0x000fe40000000000 */
[----:B------:R-:W-:Y:S01]  /*8680*/  FMUL.FTZ R31, R31, UR6 ;  /* 0x000000061f1f7c20 */ /* 0x000fe20008410000 */
[----:B------:R-:W-:Y:S02]  /*8690*/  FSEL R60, R60, -INF , !P4 ;  /* 0xff8000003c3c7808 */ /* 0x000fe40006000000 */
[----:B------:R-:W-:Y:S02]  /*86a0*/  ISETP.GE.AND P4, PT, R3, R9, PT ;  /* 0x000000090300720c */ /* 0x000fe40003f86270 */
[----:B--2---:R-:W-:Y:S01]  /*86b0*/  FSEL R65, R25, -INF , !P3 ;  /* 0xff80000019417808 */ /* 0x004fe20005800000 */
[----:B------:R-:W2:Y:S01]  /*86c0*/  MUFU.TANH R30, R30 ;  /* 0x0000001e001e7308 */ /* 0x000ea20000002400 */
[----:B------:R-:W-:Y:S01]  /*86d0*/  HMMA.16816.F32 R24, R20, R70, RZ ;  /* 0x000000461418723c */ /* 0x000fe200000018ff */
[----:B------:R-:W-:-:S02]  /*86e0*/  ISETP.GE.AND P6, PT, R2, R8, PT ;  /* 0x000000080200720c */ /* 0x000fc40003fc6270 */
[----:B------:R-:W-:Y:S02]  /*86f0*/  ISETP.GE.AND P1, PT, R2, R11, PT ;  /* 0x0000000b0200720c */ /* 0x000fe40003f26270 */
[C---:B------:R-:W-:Y:S02]  /*8700*/  ISETP.GE.AND P3, PT, R3.reuse, R8, PT ;  /* 0x000000080300720c */ /* 0x040fe40003f66270 */
[----:B------:R3:W-:Y:S01]  /*8710*/  MUFU.TANH R172, R45 ;  /* 0x0000002d00ac7308 */ /* 0x0007e20000002400 */
[----:B------:R-:W-:Y:S02]  /*8720*/  ISETP.GE.AND P2, PT, R3, R10, PT ;  /* 0x0000000a0300720c */ /* 0x000fe40003f46270 */
[----:B-1----:R-:W-:Y:S02]  /*8730*/  FSEL R92, R28, -INF , !P6 ;  /* 0xff8000001c5c7808 */ /* 0x002fe40007000000 */
[----:B------:R-:W-:Y:S02]  /*8740*/  FSEL R76, R115, -INF , !P5 ;  /* 0xff800000734c7808 */ /* 0x000fe40006800000 */
[----:B------:R-:W-:Y:S01]  /*8750*/  FSEL R96, R131, -INF , !P3 ;  /* 0xff80000083607808 */ /* 0x000fe20005800000 */
[----:B------:R-:W1:Y:S01]  /*8760*/  MUFU.TANH R40, R31 ;  /* 0x0000001f00287308 */ /* 0x000e620000002400 */
[----:B------:R-:W-:-:S02]  /*8770*/  ISETP.GE.AND P5, PT, R2, R9, PT ;  /* 0x000000090200720c */ /* 0x000fc40003fa6270 */
[----:B--2---:R-:W-:Y:S02]  /*8780*/  FSEL R93, R30, -INF , !P1 ;  /* 0xff8000001e5d7808 */ /* 0x004fe40004800000 */
[----:B------:R-:W-:Y:S01]  /*8790*/  HMMA.16816.F32 R32, R12, R54, R24 ;  /* 0x000000360c20723c */ /* 0x000fe20000001818 */
[----:B------:R-:W-:Y:S01]  /*87a0*/  ISETP.GE.AND P3, PT, R2, R10, PT ;  /* 0x0000000a0200720c */ /* 0x000fe20003f66270 */
[----:B------:R-:W-:Y:S01]  /*87b0*/  VIADD R2, R0, 0xffffff19 ;  /* 0xffffff1900027836 */ /* 0x000fe20000000000 */
[----:B------:R-:W-:Y:S01]  /*87c0*/  FSEL R71, R125, -INF , !P4 ;  /* 0xff8000007d477808 */ /* 0x000fe20006000000 */
[----:B------:R-:W-:Y:S01]  /*87d0*/  MUFU.TANH R170, R44 ;  /* 0x0000002c00aa7308 */ /* 0x000fe20000002400 */
[----:B---3--:R-:W-:Y:S02]  /*87e0*/  FSEL R45, R69, -INF , !P0 ;  /* 0xff800000452d7808 */ /* 0x008fe40004000000 */
[-C--:B------:R-:W-:Y:S01]  /*87f0*/  ISETP.GE.AND P0, PT, R3, R11.reuse, PT ;  /* 0x0000000b0300720c */ /* 0x080fe20003f06270 */
[----:B------:R-:W-:Y:S01]  /*8800*/  HMMA.16816.F32 R24, R20, R98, RZ ;  /* 0x000000621418723c */ /* 0x000fe200000018ff */
[----:B------:R-:W-:-:S02]  /*8810*/  ISETP.GE.AND P4, PT, R2, R11, PT ;  /* 0x0000000b0200720c */ /* 0x000fc40003f86270 */
[----:B------:R-:W-:Y:S01]  /*8820*/  FSEL R101, R130, -INF , !P0 ;  /* 0xff80000082657808 */ /* 0x000fe20004000000 */
[----:B------:R2:W3:Y:S01]  /*8830*/  MUFU.TANH R3, R29 ;  /* 0x0000001d00037308 */ /* 0x0004e20000002400 */
[----:B-1----:R-:W-:Y:S02]  /*8840*/  FSEL R89, R40, -INF , !P4 ;  /* 0xff80000028597808 */ /* 0x002fe40006000000 */
[----:B------:R-:W-:Y:S02]  /*8850*/  FSEL R77, R85, -INF , !P2 ;  /* 0xff800000554d7808 */ /* 0x000fe40005000000 */
[----:B------:R-:W-:Y:S02]  /*8860*/  ISETP.GE.AND P0, PT, R2, R8, PT ;  /* 0x000000080200720c */ /* 0x000fe40003f06270 */
[----:B------:R-:W-:Y:S01]  /*8870*/  FMUL.FTZ R32, R32, UR6 ;  /* 0x0000000620207c20 */ /* 0x000fe20008410000 */
[----:B------:R-:W-:Y:S01]  /*8880*/  FMUL.FTZ R33, R33, UR6 ;  /* 0x0000000621217c20 */ /* 0x000fe20008410000 */
[----:B------:R-:W-:Y:S01]  /*8890*/  ISETP.GE.AND P2, PT, R2, R9, PT ;  /* 0x000000090200720c */ /* 0x000fe20003f46270 */
[----:B------:R-:W-:Y:S01]  /*88a0*/  FMUL.FTZ R34, R34, UR6 ;  /* 0x0000000622227c20 */ /* 0x000fe20008410000 */
[----:B------:R-:W-:Y:S01]  /*88b0*/  ISETP.GE.AND P6, PT, R2, R10, PT ;  /* 0x0000000a0200720c */ /* 0x000fe20003fc6270 */
[----:B------:R-:W-:Y:S01]  /*88c0*/  VIADD R2, R0, 0xffffff20 ;  /* 0xffffff2000027836 */ /* 0x000fe20000000000 */
[----:B------:R-:W1:Y:S01]  /*88d0*/  MUFU.TANH R32, R32 ;  /* 0x0000002000207308 */ /* 0x000e620000002400 */
[----:B------:R-:W-:-:S02]  /*88e0*/  FSEL R54, R80, -INF , !P5 ;  /* 0xff80000050367808 */ /* 0x000fc40006800000 */
[----:B------:R-:W-:Y:S01]  /*88f0*/  FSEL R73, R73, -INF , !P3 ;  /* 0xff80000049497808 */ /* 0x000fe20005800000 */
[----:B--2---:R-:W-:Y:S01]  /*8900*/  HMMA.16816.F32 R28, R16, R58, RZ ;  /* 0x0000003a101c723c */ /* 0x004fe200000018ff */
[----:B---3--:R-:W-:Y:S01]  /*8910*/  FSEL R86, R3, -INF , !P0 ;  /* 0xff80000003567808 */ /* 0x008fe20004000000 */
[----:B------:R-:W-:Y:S01]  /*8920*/  VIADD R3, R0, 0xffffff21 ;  /* 0xffffff2100037836 */ /* 0x000fe20000000000 */
[C---:B------:R-:W-:Y:S01]  /*8930*/  ISETP.GE.AND P1, PT, R2.reuse, R8, PT ;  /* 0x000000080200720c */ /* 0x040fe20003f26270 */
[----:B------:R-:W-:Y:S01]  /*8940*/  MUFU.TANH R34, R34 ;  /* 0x0000002200227308 */ /* 0x000fe20000002400 */
[C---:B------:R-:W-:Y:S02]  /*8950*/  ISETP.GE.AND P5, PT, R2.reuse, R11, PT ;  /* 0x0000000b0200720c */ /* 0x040fe40003fa6270 */
[C---:B------:R-:W-:Y:S02]  /*8960*/  ISETP.GE.AND P3, PT, R2.reuse, R9, PT ;  /* 0x000000090200720c */ /* 0x040fe40003f66270 */
[----:B------:R-:W-:Y:S01]  /*8970*/  ISETP.GE.AND P0, PT, R2, R10, PT ;  /* 0x0000000a0200720c */ /* 0x000fe20003f06270 */
[----:B------:R-:W-:Y:S01]  /*8980*/  VIADD R2, R0, 0xffffff28 ;  /* 0xffffff2800027836 */ /* 0x000fe20000000000 */
[----:B------:R-:W-:Y:S01]  /*8990*/  FSEL R55, R81, -INF , !P6 ;  /* 0xff80000051377808 */ /* 0x000fe20007000000 */
[----:B------:R2:W-:Y:S01]  /*89a0*/  MUFU.TANH R85, R47 ;  /* 0x0000002f00557308 */ /* 0x0005e20000002400 */
[----:B------:R-:W-:-:S02]  /*89b0*/  FSEL R121, R134, -INF , !P1 ;  /* 0xff80000086797808 */ /* 0x000fc40004800000 */
[C---:B------:R-:W-:Y:S02]  /*89c0*/  ISETP.GE.AND P4, PT, R3.reuse, R8, PT ;  /* 0x000000080300720c */ /* 0x040fe40003f86270 */
[C---:B------:R-:W-:Y:S02]  /*89d0*/  ISETP.GE.AND P6, PT, R3.reuse, R9, PT ;  /* 0x000000090300720c */ /* 0x040fe40003fc6270 */
[----:B------:R-:W-:Y:S01]  /*89e0*/  ISETP.GE.AND P1, PT, R3, R10, PT ;  /* 0x0000000a0300720c */ /* 0x000fe20003f26270 */
[----:B------:R-:W-:Y:S01]  /*89f0*/  HMMA.16816.F32 R40, R4, R66, R28 ;  /* 0x000000420428723c */ /* 0x000fe2000000181c */
[----:B------:R-:W-:Y:S01]  /*8a00*/  FSEL R125, R133, -INF , !P5 ;  /* 0xff800000857d7808 */ /* 0x000fe20006800000 */
[----:B------:R-:W-:Y:S01]  /*8a10*/  MUFU.TANH R105, R46 ;  /* 0x0000002e00697308 */ /* 0x000fe20000002400 */
[----:B------:R-:W-:Y:S02]  /*8a20*/  FSEL R120, R174, -INF , !P4 ;  /* 0xff800000ae787808 */ /* 0x000fe40006000000 */
[----:B------:R-:W-:-:S02]  /*8a30*/  ISETP.GE.AND P5, PT, R2, R8, PT ;  /* 0x000000080200720c */ /* 0x000fc40003fa6270 */
[----:B------:R-:W-:Y:S01]  /*8a40*/  ISETP.GE.AND P4, PT, R2, R10, PT ;  /* 0x0000000a0200720c */ /* 0x000fe20003f86270 */
[----:B------:R-:W-:Y:S01]  /*8a50*/  HMMA.16816.F32 R28, R12, R82, R24 ;  /* 0x000000520c1c723c */ /* 0x000fe20000001818 */
[----:B------:R-:W-:Y:S01]  /*8a60*/  FMUL.FTZ R25, R35, UR6 ;  /* 0x0000000623197c20 */ /* 0x000fe20008410000 */
[----:B------:R-:W3:Y:S01]  /*8a70*/  MUFU.TANH R24, R33 ;  /* 0x0000002100187308 */ /* 0x000ee20000002400 */
[----:B--2---:R-:W-:Y:S02]  /*8a80*/  FSEL R47, R84, -INF , !P2 ;  /* 0xff800000542f7808 */ /* 0x004fe40005000000 */
[-C--:B------:R-:W-:Y:S01]  /*8a90*/  ISETP.GE.AND P2, PT, R3, R11.reuse, PT ;  /* 0x0000000b0300720c */ /* 0x080fe20003f46270 */
[----:B------:R-:W-:Y:S01]  /*8aa0*/  VIADD R3, R0, 0xffffff29 ;  /* 0xffffff2900037836 */ /* 0x000fe20000000000 */
[----:B------:R-:W-:Y:S02]  /*8ab0*/  FSEL R82, R171, -INF , !P6 ;  /* 0xff800000ab527808 */ /* 0x000fe40007000000 */
[----:B------:R-:W-:Y:S01]  /*8ac0*/  FSEL R119, R177, -INF , !P2 ;  /* 0xff800000b1777808 */ /* 0x000fe20005000000 */
[----:B------:R-:W2:Y:S01]  /*8ad0*/  MUFU.TANH R25, R25 ;  /* 0x0000001900197308 */ /* 0x000ea20000002400 */
[C---:B------:R-:W-:Y:S01]  /*8ae0*/  ISETP.GE.AND P2, PT, R3.reuse, R8, PT ;  /* 0x000000080300720c */ /* 0x040fe20003f46270 */
[----:B------:R-:W-:Y:S01]  /*8af0*/  FMUL.FTZ R40, R40, UR6 ;  /* 0x0000000628287c20 */ /* 0x000fe20008410000 */
[-C--:B------:R-:W-:Y:S01]  /*8b00*/  ISETP.GE.AND P6, PT, R3, R11.reuse, PT ;  /* 0x0000000b0300720c */ /* 0x080fe20003fc6270 */
[----:B------:R-:W-:Y:S01]  /*8b10*/  FMUL.FTZ R41, R41, UR6 ;  /* 0x0000000629297c20 */ /* 0x000fe20008410000 */
[----:B------:R-:W-:Y:S01]  /*8b20*/  FSEL R84, R132, -INF , !P3 ;  /* 0xff80000084547808 */ /* 0x000fe20005800000 */
[----:B------:R-:W-:Y:S01]  /*8b30*/  FMUL.FTZ R42, R42, UR6 ;  /* 0x000000062a2a7c20 */ /* 0x000fe20008410000 */
[----:B------:R-:W-:Y:S01]  /*8b40*/  FSEL R97, R97, -INF , !P0 ;  /* 0xff80000061617808 */ /* 0x000fe20004000000 */
[----:B------:R-:W-:Y:S01]  /*8b50*/  FMUL.FTZ R43, R43, UR6 ;  /* 0x000000062b2b7c20 */ /* 0x000fe20008410000 */
[----:B------:R-:W-:Y:S01]  /*8b60*/  FMUL.FTZ R28, R28, UR6 ;  /* 0x000000061c1c7c20 */ /* 0x000fe20008410000 */
[----:B------:R-:W-:Y:S01]  /*8b70*/  FMUL.FTZ R30, R30, UR6 ;  /* 0x000000061e1e7c20 */ /* 0x000fe20008410000 */
[----:B------:R-:W-:Y:S01]  /*8b80*/  FMUL.FTZ R29, R29, UR6 ;  /* 0x000000061d1d7c20 */ /* 0x000fe20008410000 */
[----:B------:R-:W-:Y:S01]  /*8b90*/  FMUL.FTZ R31, R31, UR6 ;  /* 0x000000061f1f7c20 */ /* 0x000fe20008410000 */
[C---:B------:R-:W-:Y:S01]  /*8ba0*/  ISETP.GE.AND P3, PT, R2.reuse, R11, PT ;  /* 0x0000000b0200720c */ /* 0x040fe20003f66270 */
[----:B------:R-:W-:Y:S01]  /*8bb0*/  MUFU.TANH R69, R40 ;  /* 0x0000002800457308 */ /* 0x000fe20000002400 */
[----:B------:R-:W-:Y:S01]  /*8bc0*/  ISETP.GE.AND P0, PT, R2, R9, PT ;  /* 0x000000090200720c */ /* 0x000fe20003f06270 */
[----:B------:R-:W-:Y:S01]  /*8bd0*/  VIADD R2, R0, 0xffffff30 ;  /* 0xffffff3000027836 */ /* 0x000fe20000000000 */
[----:B------:R-:W-:-:S02]  /*8be0*/  FSEL R88, R168, -INF , !P1 ;  /* 0xff800000a8587808 */ /* 0x000fc40004800000 */
[----:B-1----:R-:W-:Y:S02]  /*8bf0*/  FSEL R113, R32, -INF , !P5 ;  /* 0xff80000020717808 */ /* 0x002fe40006800000 */
[----:B------:R-:W-:Y:S01]  /*8c00*/  FSEL R87, R112, -INF , !P4 ;  /* 0xff80000070577808 */ /* 0x000fe20006000000 */
[----:B------:R-:W1:Y:S01]  /*8c10*/  MUFU.TANH R28, R28 ;  /* 0x0000001c001c7308 */ /* 0x000e620000002400 */
[C---:B------:R-:W-:Y:S02]  /*8c20*/  ISETP.GE.AND P1, PT, R3.reuse, R9, PT ;  /* 0x000000090300720c */ /* 0x040fe40003f26270 */
[----:B------:R-:W-:Y:S01]  /*8c30*/  ISETP.GE.AND P5, PT, R3, R10, PT ;  /* 0x0000000a0300720c */ /* 0x000fe20003fa6270 */
[----:B------:R-:W-:Y:S01]  /*8c40*/  VIADD R3, R0, 0xffffff31 ;  /* 0xffffff3100037836 */ /* 0x000fe20000000000 */
[----:B---3--:R-:W-:Y:S02]  /*8c50*/  FSEL R112, R24, -INF , !P2 ;  /* 0xff80000018707808 */ /* 0x008fe40005000000 */
[----:B--2---:R-:W-:Y:S01]  /*8c60*/  FSEL R115, R25, -INF , !P6 ;  /* 0xff80000019737808 */ /* 0x004fe20007000000 */
[----:B------:R-:W2:Y:S01]  /*8c70*/  MUFU.TANH R30, R30 ;  /* 0x0000001e001e7308 */ /* 0x000ea20000002400 */
[----:B------:R-:W-:Y:S01]  /*8c80*/  HMMA.16816.F32 R24, R20, R90, RZ ;  /* 0x0000005a1418723c */ /* 0x000fe200000018ff */
[----:B------:R-:W-:-:S02]  /*8c90*/  FSEL R118, R34, -INF , !P3 ;  /* 0xff80000022767808 */ /* 0x000fc40005800000 */
[----:B------:R-:W-:Y:S02]  /*8ca0*/  FSEL R80, R114, -INF , !P0 ;  /* 0xff80000072507808 */ /* 0x000fe40004000000 */
[C---:B------:R-:W-:Y:S02]  /*8cb0*/  ISETP.GE.AND P3, PT, R2.reuse, R8, PT ;  /* 0x000000080200720c */ /* 0x040fe40003f66270 */
[----:B------:R-:W3:Y:S01]  /*8cc0*/  MUFU.TANH R29, R29 ;  /* 0x0000001d001d7308 */ /* 0x000ee20000002400 */
[C---:B------:R-:W-:Y:S02]  /*8cd0*/  ISETP.GE.AND P0, PT, R2.reuse, R11, PT ;  /* 0x0000000b0200720c */ /* 0x040fe40003f06270 */
[C---:B------:R-:W-:Y:S02]  /*8ce0*/  ISETP.GE.AND P4, PT, R2.reuse, R9, PT ;  /* 0x000000090200720c */ /* 0x040fe40003f86270 */
[----:B------:R-:W-:Y:S01]  /*8cf0*/  ISETP.GE.AND P2, PT, R2, R10, PT ;  /* 0x0000000a0200720c */ /* 0x000fe20003f46270 */
[----:B------:R-:W-:Y:S01]  /*8d00*/  VIADD R2, R0, 0xffffff38 ;  /* 0xffffff3800027836 */ /* 0x000fe20000000000 */
[----:B------:R-:W-:Y:S01]  /*8d10*/  ISETP.GE.AND P6, PT, R3, R8, PT ;  /* 0x000000080300720c */ /* 0x000fe20003fc6270 */
[----:B------:R-:W4:Y:S01]  /*8d20*/  MUFU.TANH R31, R31 ;  /* 0x0000001f001f7308 */ /* 0x000f220000002400 */
[----:B------:R-:W-:-:S02]  /*8d30*/  FSEL R171, R176, -INF , !P0 ;  /* 0xff800000b0ab7808 */ /* 0x000fc40004000000 */
[----:B------:R-:W-:Y:S02]  /*8d40*/  FSEL R99, R173, -INF , !P4 ;  /* 0xff800000ad637808 */ /* 0x000fe40006000000 */
[----:B------:R-:W-:Y:S01]  /*8d50*/  FSEL R123, R169, -INF , !P2 ;  /* 0xff800000a97b7808 */ /* 0x000fe20005000000 */
[----:B------:R-:W-:Y:S01]  /*8d60*/  HMMA.16816.F32 R32, R12, R74, R24 ;  /* 0x0000004a0c20723c */ /* 0x000fe20000001818 */
[----:B------:R-:W-:Y:S01]  /*8d70*/  FSEL R168, R179, -INF , !P6 ;  /* 0xff800000b3a87808 */ /* 0x000fe20007000000 */
[----:B------:R-:W-:Y:S01]  /*8d80*/  MUFU.TANH R70, R41 ;  /* 0x0000002900467308 */ /* 0x000fe20000002400 */
[----:B------:R-:W-:Y:S02]  /*8d90*/  FSEL R81, R117, -INF , !P1 ;  /* 0xff80000075517808 */ /* 0x000fe40004800000 */
[----:B------:R-:W-:Y:S02]  /*8da0*/  FSEL R83, R116, -INF , !P5 ;  /* 0xff80000074537808 */ /* 0x000fe40006800000 */
[C---:B------:R-:W-:Y:S01]  /*8db0*/  ISETP.GE.AND P0, PT, R2.reuse, R8, PT ;  /* 0x000000080200720c */ /* 0x040fe20003f06270 */
[----:B------:R-:W-:Y:S01]  /*8dc0*/  HMMA.16816.F32 R24, R16, R102, RZ ;  /* 0x000000661018723c */ /* 0x000fe200000018ff */
[C---:B------:R-:W-:Y:S01]  /*8dd0*/  ISETP.GE.AND P4, PT, R2.reuse, R11, PT ;  /* 0x0000000b0200720c */ /* 0x040fe20003f86270 */
[----:B------:R-:W-:Y:S01]  /*8de0*/  MUFU.TANH R44, R42 ;  /* 0x0000002a002c7308 */ /* 0x000fe20000002400 */
[----:B------:R-:W-:-:S02]  /*8df0*/  ISETP.GE.AND P2, PT, R2, R9, PT ;  /* 0x000000090200720c */ /* 0x000fc40003f46270 */
[----:B------:R-:W-:Y:S01]  /*8e00*/  ISETP.GE.AND P6, PT, R2, R10, PT ;  /* 0x0000000a0200720c */ /* 0x000fe20003fc6270 */
[----:B------:R-:W-:Y:S01]  /*8e10*/  VIADD R2, R0, 0xffffff39 ;  /* 0xffffff3900027836 */ /* 0x000fe20000000000 */
[C---:B------:R-:W-:Y:S01]  /*8e20*/  ISETP.GE.AND P1, PT, R3.reuse, R11, PT ;  /* 0x0000000b0300720c */ /* 0x040fe20003f26270 */
[----:B------:R-:W-:Y:S01]  /*8e30*/  HMMA.16816.F32 R16, R16, R78, RZ ;  /* 0x0000004e1010723c */ /* 0x000fe200000018ff */
[----:B------:R-:W-:Y:S01]  /*8e40*/  ISETP.GE.AND P5, PT, R3, R9, PT ;  /* 0x000000090300720c */ /* 0x000fe20003fa6270 */
[----:B------:R5:W-:Y:S01]  /*8e50*/  MUFU.TANH R46, R43 ;  /* 0x0000002b002e7308 */ /* 0x000be20000002400 */
[----:B------:R-:W-:Y:S01]  /*8e60*/  FSEL R134, R182, -INF , !P1 ;  /* 0xff800000b6867808 */ /* 0x000fe20004800000 */
[----:B------:R-:W-:Y:S01]  /*8e70*/  FMUL.FTZ R32, R32, UR6 ;  /* 0x0000000620207c20 */ /* 0x000fe20008410000 */
[----:B------:R-:W-:Y:S01]  /*8e80*/  FSEL R98, R178, -INF , !P5 ;  /* 0xff800000b2627808 */ /* 0x000fe20006800000 */
[----:B------:R-:W-:Y:S01]  /*8e90*/  FMUL.FTZ R33, R33, UR6 ;  /* 0x0000000621217c20 */ /* 0x000fe20008410000 */
[----:B------:R-:W-:Y:S01]  /*8ea0*/  ISETP.GE.AND P1, PT, R2, R8, PT ;  /* 0x000000080200720c */ /* 0x000fe20003f26270 */
[----:B------:R-:W-:Y:S01]  /*8eb0*/  FMUL.FTZ R34, R34, UR6 ;  /* 0x0000000622227c20 */ /* 0x000fe20008410000 */
[----:B------:R-:W-:Y:S01]  /*8ec0*/  ISETP.GE.AND P5, PT, R2, R11, PT ;  /* 0x0000000b0200720c */ /* 0x000fe20003fa6270 */
[----:B------:R-:W-:Y:S01]  /*8ed0*/  MUFU.TANH R32, R32 ;  /* 0x0000002000207308 */ /* 0x000fe20000002400 */
[----:B-1----:R-:W-:-:S02]  /*8ee0*/  FSEL R129, R28, -INF , !P0 ;  /* 0xff8000001c817808 */ /* 0x002fc40004000000 */
[----:B--2---:R-:W-:Y:S02]  /*8ef0*/  FSEL R132, R30, -INF , !P4 ;  /* 0xff8000001e847808 */ /* 0x004fe40006000000 */
[----:B---3--:R-:W-:Y:S02]  /*8f00*/  FSEL R128, R29, -INF , !P1 ;  /* 0xff8000001d807808 */ /* 0x008fe40004800000 */
[----:B----4-:R-:W-:Y:S01]  /*8f10*/  FSEL R130, R31, -INF , !P5 ;  /* 0xff8000001f827808 */ /* 0x010fe20006800000 */
[----:B------:R-:W-:Y:S01]  /*8f20*/  MUFU.TANH R33, R33 ;  /* 0x0000002100217308 */ /* 0x000fe20000002400 */
[----:B------:R-:W-:Y:S01]  /*8f30*/  HMMA.16816.F32 R28, R20, R58, RZ ;  /* 0x0000003a141c723c */ /* 0x000fe200000018ff */
[----:B------:R-:W-:Y:S02]  /*8f40*/  FSEL R133, R180, -INF , !P3 ;  /* 0xff800000b4857808 */ /* 0x000fe40005800000 */
[-C--:B------:R-:W-:Y:S01]  /*8f50*/  ISETP.GE.AND P3, PT, R3, R10.reuse, PT ;  /* 0x0000000a0300720c */ /* 0x080fe20003f66270 */
[----:B------:R-:W-:Y:S01]  /*8f60*/  VIADD R3, R0, 0xffffff41 ;  /* 0xffffff4100037836 */ /* 0x000fe20000000000 */
[----:B------:R-:W-:-:S02]  /*8f70*/  ISETP.GE.AND P0, PT, R2, R10, PT ;  /* 0x0000000a0200720c */ /* 0x000fc40003f06270 */
[----:B------:R-:W-:Y:S01]  /*8f80*/  FSEL R117, R175, -INF , !P3 ;  /* 0xff800000af757808 */ /* 0x000fe20005800000 */
[----:B-----5:R-:W-:Y:S01]  /*8f90*/  HMMA.16816.F32 R40, R4, R106, R24 ;  /* 0x0000006a0428723c */ /* 0x020fe20000001818 */
[----:B------:R-:W-:Y:S01]  /*8fa0*/  FMUL.FTZ R24, R35, UR6 ;  /* 0x0000000623187c20 */ /* 0x000fe20008410000 */
[----:B------:R-:W-:Y:S01]  /*8fb0*/  ISETP.GE.AND P3, PT, R2, R9, PT ;  /* 0x000000090200720c */ /* 0x000fe20003f66270 */
[----:B------:R-:W-:Y:S01]  /*8fc0*/  VIADD R2, R0, 0xffffff40 ;  /* 0xffffff4000027836 */ /* 0x000fe20000000000 */
[----:B------:R-:W-:Y:S01]  /*8fd0*/  FSEL R90, R124, -INF , !P2 ;  /* 0xff8000007c5a7808 */ /* 0x000fe20005000000 */
[----:B------:R-:W-:Y:S01]  /*8fe0*/  MUFU.TANH R34, R34 ;  /* 0x0000002200227308 */ /* 0x000fe20000002400 */
[----:B------:R-:W-:Y:S02]  /*8ff0*/  FSEL R116, R122, -INF , !P6 ;  /* 0xff8000007a747808 */ /* 0x000fe40007000000 */
[C---:B------:R-:W-:Y:S02]  /*9000*/  ISETP.GE.AND P4, PT, R2.reuse, R8, PT ;  /* 0x000000080200720c */ /* 0x040fe40003f86270 */
[----:B------:R-:W-:-:S02]  /*9010*/  ISETP.GE.AND P2, PT, R2, R11, PT ;  /* 0x0000000b0200720c */ /* 0x000fc40003f46270 */
[----:B------:R-:W-:Y:S01]  /*9020*/  HMMA.16816.F32 R28, R12, R66, R28 ;  /* 0x000000420c1c723c */ /* 0x000fe2000000181c */
[----:B------:R-:W1:Y:S01]  /*9030*/  MUFU.TANH R24, R24 ;  /* 0x0000001800187308 */ /* 0x000e620000002400 */
[C---:B------:R-:W-:Y:S02]  /*9040*/  ISETP.GE.AND P6, PT, R2.reuse, R9, PT ;  /* 0x000000090200720c */ /* 0x040fe40003fc6270 */
[----:B------:R-:W-:Y:S01]  /*9050*/  ISETP.GE.AND P1, PT, R2, R10, PT ;  /* 0x0000000a0200720c */ /* 0x000fe20003f26270 */
[----:B------:R-:W-:Y:S01]  /*9060*/  VIADD R2, R0, 0xffffff48 ;  /* 0xffffff4800027836 */ /* 0x000fe20000000000 */
[----:B------:R-:W-:Y:S01]  /*9070*/  ISETP.GE.AND P5, PT, R3, R8, PT ;  /* 0x000000080300720c */ /* 0x000fe20003fa6270 */
[----:B------:R-:W-:Y:S01]  /*9080*/  FMUL.FTZ R40, R40, UR6 ;  /* 0x0000000628287c20 */ /* 0x000fe20008410000 */
[----:B------:R-:W-:Y:S01]  /*9090*/  FSEL R114, R126, -INF , !P0 ;  /* 0xff8000007e727808 */ /* 0x000fe20004000000 */
[----:B------:R-:W-:Y:S01]  /*90a0*/  FMUL.FTZ R41, R41, UR6 ;  /* 0x0000000629297c20 */ /* 0x000fe20008410000 */
[----:B------:R-:W-:Y:S01]  /*90b0*/  FSEL R203, R203, -INF , !P2 ;  /* 0xff800000cbcb7808 */ /* 0x000fe20005000000 */
[----:B------:R-:W-:Y:S01]  /*90c0*/  FMUL.FTZ R42, R42, UR6 ;  /* 0x000000062a2a7c20 */ /* 0x000fe20008410000 */
[----:B------:R-:W-:Y:S01]  /*90d0*/  FSEL R126, R189, -INF , !P6 ;  /* 0xff800000bd7e7808 */ /* 0x000fe20007000000 */
[----:B------:R-:W-:Y:S01]  /*90e0*/  MUFU.TANH R40, R40 ;  /* 0x0000002800287308 */ /* 0x000fe20000002400 */
[----:B------:R-:W-:Y:S01]  /*90f0*/  FSEL R169, R181, -INF , !P1 ;  /* 0xff800000b5a97808 */ /* 0x000fe20004800000 */
[----:B------:R-:W-:Y:S01]  /*9100*/  FMUL.FTZ R43, R43, UR6 ;  /* 0x000000062b2b7c20 */ /* 0x000fe20008410000 */
[----:B------:R-:W-:-:S02]  /*9110*/  FSEL R194, R194, -INF , !P5 ;  /* 0xff800000c2c27808 */ /* 0x000fc40006800000 */
[----:B------:R-:W-:Y:S01]  /*9120*/  ISETP.GE.AND P2, PT, R2, R8, PT ;  /* 0x000000080200720c */ /* 0x000fe20003f46270 */
[----:B------:R-:W-:Y:S01]  /*9130*/  FMUL.FTZ R28, R28, UR6 ;  /* 0x000000061c1c7c20 */ /* 0x000fe20008410000 */
[C---:B------:R-:W-:Y:S01]  /*9140*/  ISETP.GE.AND P6, PT, R2.reuse, R11, PT ;  /* 0x0000000b0200720c */ /* 0x040fe20003fc6270 */
[----:B------:R-:W-:Y:S01]  /*9150*/  FMUL.FTZ R29, R29, UR6 ;  /* 0x000000061d1d7c20 */ /* 0x000fe20008410000 */
[-C--:B------:R-:W-:Y:S01]  /*9160*/  ISETP.GE.AND P1, PT, R2, R9.reuse, PT ;  /* 0x000000090200720c */ /* 0x080fe20003f26270 */
[----:B------:R-:W-:Y:S01]  /*9170*/  FMUL.FTZ R30, R30, UR6 ;  /* 0x000000061e1e7c20 */ /* 0x000fe20008410000 */
[----:B------:R-:W-:Y:S01]  /*9180*/  ISETP.GE.AND P5, PT, R2, R10, PT ;  /* 0x0000000a0200720c */ /* 0x000fe20003fa6270 */
[----:B------:R-:W-:Y:S01]  /*9190*/  VIADD R2, R0, 0xffffff49 ;  /* 0xffffff4900027836 */ /* 0x000fe20000000000 */
[----:B------:R-:W-:Y:S01]  /*91a0*/  ISETP.GE.AND P0, PT, R3, R9, PT ;  /* 0x000000090300720c */ /* 0x000fe20003f06270 */
[----:B------:R-:W2:Y:S01]  /*91b0*/  MUFU.TANH R28, R28 ;  /* 0x0000001c001c7308 */ /* 0x000ea20000002400 */
[----:B------:R-:W-:Y:S01]  /*91c0*/  FSEL R91, R127, -INF , !P3 ;  /* 0xff8000007f5b7808 */ /* 0x000fe20005800000 */
[----:B------:R-:W-:Y:S01]  /*91d0*/  FMUL.FTZ R31, R31, UR6 ;  /* 0x000000061f1f7c20 */ /* 0x000fe20008410000 */
[----:B------:R-:W-:-:S02]  /*91e0*/  FSEL R124, R190, -INF , !P0 ;  /* 0xff800000be7c7808 */ /* 0x000fc40004000000 */
[-C--:B------:R-:W-:Y:S02]  /*91f0*/  ISETP.GE.AND P0, PT, R2, R11.reuse, PT ;  /* 0x0000000b0200720c */ /* 0x080fe40003f06270 */
[C---:B------:R-:W-:Y:S01]  /*9200*/  ISETP.GE.AND P3, PT, R3.reuse, R11, PT ;  /* 0x0000000b0300720c */ /* 0x040fe20003f66270 */
[----:B------:R-:W-:Y:S01]  /*9210*/  MUFU.TANH R29, R29 ;  /* 0x0000001d001d7308 */ /* 0x000fe20000002400 */
[----:B-1----:R-:W-:Y:S02]  /*9220*/  FSEL R178, R24, -INF , !P0 ;  /* 0xff80000018b27808 */ /* 0x002fe40004000000 */
[----:B------:R-:W-:Y:S01]  /*9230*/  FSEL R196, R196, -INF , !P4 ;  /* 0xff800000c4c47808 */ /* 0x000fe20006000000 */
[----:B------:R-:W-:Y:S01]  /*9240*/  HMMA.16816.F32 R24, R4, R94, R16 ;  /* 0x0000005e0418723c */ /* 0x000fe20000001810 */
[----:B------:R-:W-:Y:S01]  /*9250*/  ISETP.GE.AND P4, PT, R3, R10, PT ;  /* 0x0000000a0300720c */ /* 0x000fe20003f86270 */
[----:B------:R-:W-:Y:S01]  /*9260*/  VIADD R3, R0, 0xffffff50 ;  /* 0xffffff5000037836 */ /* 0x000fe20000000000 */
[----:B------:R-:W-:Y:S01]  /*9270*/  FSEL R193, R193, -INF , !P3 ;  /* 0xff800000c1c17808 */ /* 0x000fe20005800000 */
[----:B------:R-:W1:Y:S01]  /*9280*/  MUFU.TANH R30, R30 ;  /* 0x0000001e001e7308 */ /* 0x000e620000002400 */
[----:B------:R-:W-:-:S02]  /*9290*/  ISETP.GE.AND P3, PT, R2, R8, PT ;  /* 0x000000080200720c */ /* 0x000fc40003f66270 */
[----:B------:R-:W-:Y:S01]  /*92a0*/  FSEL R131, R183, -INF , !P4 ;  /* 0xff800000b7837808 */ /* 0x000fe20006000000 */
[C---:B------:R-:W-:Y:S01]  /*92b0*/  HMMA.16816.F32 R4, R20.reuse, R102, RZ ;  /* 0x000000661404723c */ /* 0x040fe200000018ff */
[----:B------:R-:W-:Y:S02]  /*92c0*/  FSEL R179, R32, -INF , !P2 ;  /* 0xff80000020b37808 */ /* 0x000fe40005000000 */
[C---:B------:R-:W-:Y:S01]  /*92d0*/  ISETP.GE.AND P4, PT, R2.reuse, R9, PT ;  /* 0x000000090200720c */ /* 0x040fe20003f86270 */
[----:B------:R-:W3:Y:S01]  /*92e0*/  MUFU.TANH R31, R31 ;  /* 0x0000001f001f7308 */ /* 0x000ee20000002400 */
[----:B------:R-:W-:Y:S01]  /*92f0*/  ISETP.GE.AND P2, PT, R2, R10, PT ;  /* 0x0000000a0200720c */ /* 0x000fe20003f46270 */
[----:B------:R-:W-:Y:S01]  /*9300*/  VIADD R2, R0, 0xffffff51 ;  /* 0xffffff5100027836 */ /* 0x000fe20000000000 */
[----:B------:R-:W-:Y:S01]  /*9310*/  FSEL R192, R34, -INF , !P6 ;  /* 0xff80000022c07808 */ /* 0x000fe20007000000 */
[----:B------:R-:W-:Y:S01]  /*9320*/  HMMA.16816.F32 R20, R20, R78, RZ ;  /* 0x0000004e1414723c */ /* 0x000fe200000018ff */
[----:B------:R-:W-:-:S02]  /*9330*/  FSEL R122, R170, -INF , !P1 ;  /* 0xff800000aa7a7808 */ /* 0x000fc40004800000 */
[----:B------:R-:W-:Y:S01]  /*9340*/  FSEL R127, R105, -INF , !P5 ;  /* 0xff800000697f7808 */ /* 0x000fe20006800000 */
[----:B------:R-:W-:Y:S01]  /*9350*/  FMUL.FTZ R25, R25, UR6 ;  /* 0x0000000619197c20 */ /* 0x000fe20008410000 */
[----:B------:R-:W-:Y:S01]  /*9360*/  FSEL R174, R33, -INF , !P3 ;  /* 0xff80000021ae7808 */ /* 0x000fe20005800000 */
[----:B------:R-:W-:Y:S01]  /*9370*/  FMUL.FTZ R24, R24, UR6 ;  /* 0x0000000618187c20 */ /* 0x000fe20008410000 */
[C---:B------:R-:W-:Y:S01]  /*9380*/  ISETP.GE.AND P6, PT, R3.reuse, R8, PT ;  /* 0x000000080300720c */ /* 0x040fe20003fc6270 */
[----:B------:R-:W-:Y:S01]  /*9390*/  MUFU.TANH R41, R41 ;  /* 0x0000002900297308 */ /* 0x000fe20000002400 */
[C---:B------:R-:W-:Y:S01]  /*93a0*/  ISETP.GE.AND P1, PT, R3.reuse, R11, PT ;  /* 0x0000000b0300720c */ /* 0x040fe20003f26270 */
[----:B------:R-:W-:Y:S01]  /*93b0*/  FMUL.FTZ R26, R26, UR6 ;  /* 0x000000061a1a7c20 */ /* 0x000fe20008410000 */
[C---:B------:R-:W-:Y:S01]  /*93c0*/  ISETP.GE.AND P5, PT, R3.reuse, R9, PT ;  /* 0x000000090300720c */ /* 0x040fe20003fa6270 */
[C---:B------:R-:W-:Y:S01]  /*93d0*/  HMMA.16816.F32 R16, R12.reuse, R106, R4 ;  /* 0x0000006a0c10723c */ /* 0x040fe20000001804 */
[----:B------:R-:W-:Y:S01]  /*93e0*/  ISETP.GE.AND P3, PT, R3, R10, PT ;  /* 0x0000000a0300720c */ /* 0x000fe20003f66270 */
[----:B------:R-:W-:Y:S01]  /*93f0*/  VIADD R3, R0, 0xffffff58 ;  /* 0xffffff5800037836 */ /* 0x000fe20000000000 */
[----:B------:R-:W-:Y:S01]  /*9400*/  FSEL R105, R172, -INF , !P4 ;  /* 0xff800000ac697808 */ /* 0x000fe20006000000 */
[C---:B------:R-:W-:Y:S01]  /*9410*/  VIADD R5, R0.reuse, 0xffffff68 ;  /* 0xffffff6800057836 */ /* 0x040fe20000000000 */
[----:B------:R-:W-:Y:S01]  /*9420*/  FSEL R85, R85, -INF , !P2 ;  /* 0xff80000055557808 */ /* 0x000fe20005000000 */
[----:B------:R-:W-:Y:S01]  /*9430*/  VIADD R4, R0, 0xffffff79 ;  /* 0xffffff7900047836 */ /* 0x000fe20000000000 */
[----:B------:R-:W-:Y:S01]  /*9440*/  FSEL R176, R195, -INF , !P6 ;  /* 0xff800000c3b07808 */ /* 0x000fe20007000000 */
[----:B------:R-:W-:Y:S01]  /*9450*/  HMMA.16816.F32 R20, R12, R94, R20 ;  /* 0x0000005e0c14723c */ /* 0x000fe20000001814 */
[C---:B------:R-:W-:Y:S01]  /*9460*/  ISETP.GE.AND P0, PT, R2.reuse, R8, PT ;  /* 0x000000080200720c */ /* 0x040fe20003f06270 */
[----:B------:R-:W-:Y:S01]  /*9470*/  MUFU.TANH R7, R24 ;  /* 0x0000001800077308 */ /* 0x000fe20000002400 */
[C---:B------:R-:W-:Y:S01]  /*9480*/  ISETP.GE.AND P4, PT, R2.reuse, R11, PT ;  /* 0x0000000b0200720c */ /* 0x040fe20003f86270 */
[----:B------:R-:W-:Y:S01]  /*9490*/  FMUL.FTZ R27, R27, UR6 ;  /* 0x000000061b1b7c20 */ /* 0x000fe20008410000 */
[----:B------:R-:W-:-:S02]  /*94a0*/  ISETP.GE.AND P2, PT, R2, R9, PT ;  /* 0x000000090200720c */ /* 0x000fc40003f46270 */
[----:B------:R-:W-:Y:S01]  /*94b0*/  ISETP.GE.AND P6, PT, R2, R10, PT ;  /* 0x0000000a0200720c */ /* 0x000fe20003fc6270 */
[----:B------:R-:W-:Y:S01]  /*94c0*/  VIADD R2, R0, 0xffffff59 ;  /* 0xffffff5900027836 */ /* 0x000fe20000000000 */
[----:B------:R-:W-:Y:S01]  /*94d0*/  FSEL R204, R204, -INF , !P1 ;  /* 0xff800000cccc7808 */ /* 0x000fe20004800000 */
[----:B------:R-:W-:Y:S01]  /*94e0*/  MUFU.TANH R25, R25 ;  /* 0x0000001900197308 */ /* 0x000fe20000002400 */
[----:B------:R-:W-:Y:S01]  /*94f0*/  ISETP.GE.AND P1, PT, R3, R8, PT ;  /* 0x000000080300720c */ /* 0x000fe20003f26270 */
[----:B------:R-:W-:Y:S01]  /*9500*/  FMUL.FTZ R17, R17, UR6 ;  /* 0x0000000611117c20 */ /* 0x000fe20008410000 */
[----:B------:R-:W-:Y:S01]  /*9510*/  FSEL R206, R206, -INF , !P4 ;  /* 0xff800000cece7808 */ /* 0x000fe20006000000 */
[----:B------:R-:W-:Y:S01]  /*9520*/  FMUL.FTZ R16, R16, UR6 ;  /* 0x0000000610107c20 */ /* 0x000fe20008410000 */
[----:B------:R-:W-:Y:S02]  /*9530*/  FSEL R177, R197, -INF , !P2 ;  /* 0xff800000c5b17808 */ /* 0x000fe40005000000 */
[----:B------:R-:W-:Y:S01]  /*9540*/  FSEL R195, R198, -INF , !P6 ;  /* 0xff800000c6c37808 */ /* 0x000fe20007000000 */
[----:B------:R-:W-:Y:S01]  /*9550*/  MUFU.TANH R42, R42 ;  /* 0x0000002a002a7308 */ /* 0x000fe20000002400 */
[----:B--2---:R-:W-:Y:S01]  /*9560*/  FSEL R170, R28, -INF , !P1 ;  /* 0xff8000001caa7808 */ /* 0x004fe20004800000 */
[----:B------:R-:W-:Y:S01]  /*9570*/  FMUL.FTZ R20, R20, UR6 ;  /* 0x0000000614147c20 */ /* 0x000fe20008410000 */
[----:B------:R-:W-:Y:S01]  /*9580*/  FSEL R175, R191, -INF , !P5 ;  /* 0xff800000bfaf7808 */ /* 0x000fe20006800000 */
[----:B------:R-:W-:Y:S01]  /*9590*/  FMUL.FTZ R15, R22, UR6 ;  /* 0x00000006160f7c20 */ /* 0x000fe20008410000 */
[----:B------:R-:W-:-:S02]  /*95a0*/  FSEL R199, R199, -INF , !P3 ;  /* 0xff800000c7c77808 */ /* 0x000fc40005800000 */
[----:B------:R-:W-:Y:S01]  /*95b0*/  FSEL R173, R200, -INF , !P0 ;  /* 0xff800000c8ad7808 */ /* 0x000fe20004000000 */
[----:B------:R-:W-:Y:S01]  /*95c0*/  MUFU.TANH R43, R43 ;  /* 0x0000002b002b7308 */ /* 0x000fe20000002400 */
[C---:B------:R-:W-:Y:S02]  /*95d0*/  ISETP.GE.AND P4, PT, R2.reuse, R8, PT ;  /* 0x000000080200720c */ /* 0x040fe40003f86270 */
[C---:B------:R-:W-:Y:S02]  /*95e0*/  ISETP.GE.AND P2, PT, R2.reuse, R11, PT ;  /* 0x0000000b0200720c */ /* 0x040fe40003f46270 */
[C---:B------:R-:W-:Y:S02]  /*95f0*/  ISETP.GE.AND P6, PT, R2.reuse, R9, PT ;  /* 0x000000090200720c */ /* 0x040fe40003fc6270 */
[----:B------:R-:W-:Y:S01]  /*9600*/  ISETP.GE.AND P1, PT, R2, R10, PT ;  /* 0x0000000a0200720c */ /* 0x000fe20003f26270 */
[----:B------:R-:W-:Y:S01]  /*9610*/  VIADD R2, R0, 0xffffff60 ;  /* 0xffffff6000027836 */ /* 0x000fe20000000000 */
[C---:B------:R-:W-:Y:S01]  /*9620*/  ISETP.GE.AND P5, PT, R3.reuse, R11, PT ;  /* 0x0000000b0300720c */ /* 0x040fe20003fa6270 */
[----:B------:R2:W-:Y:S01]  /*9630*/  MUFU.TANH R6, R16 ;  /* 0x0000001000067308 */ /* 0x0005e20000002400 */
[----:B------:R-:W-:-:S02]  /*9640*/  ISETP.GE.AND P3, PT, R3, R9, PT ;  /* 0x000000090300720c */ /* 0x000fc40003f66270 */
[----:B------:R-:W-:Y:S01]  /*9650*/  ISETP.GE.AND P0, PT, R3, R10, PT ;  /* 0x0000000a0300720c */ /* 0x000fe20003f06270 */
[----:B------:R-:W-:Y:S01]  /*9660*/  VIADD R3, R0, 0xffffff69 ;  /* 0xffffff6900037836 */ /* 0x000fe20000000000 */
[----:B-1----:R-:W-:Y:S02]  /*9670*/  FSEL R198, R30, -INF , !P5 ;  /* 0xff8000001ec67808 */ /* 0x002fe40006800000 */
[----:B------:R-:W-:Y:S01]  /*9680*/  FSEL R172, R69, -INF , !P3 ;  /* 0xff80000045ac7808 */ /* 0x000fe20005800000 */
[----:B------:R1:W-:Y:S01]  /*9690*/  MUFU.TANH R24, R20 ;  /* 0x0000001400187308 */ /* 0x0003e20000002400 */
[----:B------:R-:W-:Y:S02]  /*96a0*/  FSEL R181, R44, -INF , !P0 ;  /* 0xff8000002cb57808 */ /* 0x000fe40004000000 */
[----:B------:R-:W-:Y:S02]  /*96b0*/  FSEL R102, R29, -INF , !P4 ;  /* 0xff8000001d667808 */ /* 0x000fe40006000000 */
[----:B------:R-:W-:-:S02]  /*96c0*/  ISETP.GE.AND P5, PT, R2, R8, PT ;  /* 0x000000080200720c */ /* 0x000fc40003fa6270 */
[C---:B------:R-:W-:Y:S01]  /*96d0*/  ISETP.GE.AND P3, PT, R2.reuse, R11, PT ;  /* 0x0000000b0200720c */ /* 0x040fe20003f66270 */
[----:B------:R-:W-:Y:S01]  /*96e0*/  MUFU.TANH R26, R26 ;  /* 0x0000001a001a7308 */ /* 0x000fe20000002400 */
[C---:B------:R-:W-:Y:S01]  /*96f0*/  ISETP.GE.AND P0, PT, R2.reuse, R9, PT ;  /* 0x000000090200720c */ /* 0x040fe20003f06270 */
[----:B--2---:R-:W-:Y:S01]  /*9700*/  FMUL.FTZ R16, R19, UR6 ;  /* 0x0000000613107c20 */ /* 0x004fe20008410000 */
[----:B------:R-:W-:Y:S01]  /*9710*/  ISETP.GE.AND P4, PT, R2, R10, PT ;  /* 0x0000000a0200720c */ /* 0x000fe20003f86270 */
[----:B------:R-:W-:Y:S01]  /*9720*/  VIADD R2, R0, 0xffffff61 ;  /* 0xffffff6100027836 */ /* 0x000fe20000000000 */
[----:B---3--:R-:W-:Y:S02]  /*9730*/  FSEL R180, R31, -INF , !P2 ;  /* 0xff8000001fb47808 */ /* 0x008fe40005000000 */
[----:B------:R-:W-:Y:S01]  /*9740*/  FSEL R103, R70, -INF , !P6 ;  /* 0xff80000046677808 */ /* 0x000fe20007000000 */
[----:B------:R-:W-:Y:S01]  /*9750*/  MUFU.TANH R27, R27 ;  /* 0x0000001b001b7308 */ /* 0x000fe20000002400 */
[----:B------:R-:W-:Y:S01]  /*9760*/  FSEL R106, R46, -INF , !P1 ;  /* 0xff8000002e6a7808 */ /* 0x000fe20004800000 */
[----:B-1----:R-:W-:Y:S01]  /*9770*/  FMUL.FTZ R20, R21, UR6 ;  /* 0x0000000615147c20 */ /* 0x002fe20008410000 */
[----:B------:R-:W-:-:S02]  /*9780*/  FSEL R211, R211, -INF , !P5 ;  /* 0xff800000d3d37808 */ /* 0x000fc40006800000 */
[C---:B------:R-:W-:Y:S02]  /*9790*/  ISETP.GE.AND P2, PT, R2.reuse, R8, PT ;  /* 0x000000080200720c */ /* 0x040fe40003f46270 */
[C---:B------:R-:W-:Y:S01]  /*97a0*/  ISETP.GE.AND P6, PT, R2.reuse, R11, PT ;  /* 0x0000000b0200720c */ /* 0x040fe20003fc6270 */
[----:B------:R-:W-:Y:S01]  /*97b0*/  MUFU.TANH R20, R20 ;  /* 0x0000001400147308 */ /* 0x000fe20000002400 */
[C---:B------:R-:W-:Y:S02]  /*97c0*/  ISETP.GE.AND P1, PT, R2.reuse, R9, PT ;  /* 0x000000090200720c */ /* 0x040fe40003f26270 */
[----:B------:R-:W-:Y:S01]  /*97d0*/  ISETP.GE.AND P5, PT, R2, R10, PT ;  /* 0x0000000a0200720c */ /* 0x000fe20003fa6270 */
[----:B------:R-:W-:Y:S01]  /*97e0*/  VIADD R2, R0, 0xffffff70 ;  /* 0xffffff7000027836 */ /* 0x000fe20000000000 */
[----:B------:R-:W-:Y:S02]  /*97f0*/  FSEL R220, R220, -INF , !P3 ;  /* 0xff800000dcdc7808 */ /* 0x000fe40005800000 */
[----:B------:R-:W-:Y:S01]  /*9800*/  FSEL R202, R202, -INF , !P0 ;  /* 0xff800000caca7808 */ /* 0x000fe20004000000 */
[----:B------:R-:W-:Y:S01]  /*9810*/  MUFU.TANH R16, R16 ;  /* 0x0000001000107308 */ /* 0x000fe20000002400 */
[----:B------:R-:W-:-:S02]  /*9820*/  FSEL R208, R208, -INF , !P4 ;  /* 0xff800000d0d07808 */ /* 0x000fc40006000000 */
[----:B------:R-:W-:Y:S02]  /*9830*/  FSEL R212, R212, -INF , !P2 ;  /* 0xff800000d4d47808 */ /* 0x000fe40005000000 */
[C---:B------:R-:W-:Y:S02]  /*9840*/  ISETP.GE.AND P3, PT, R2.reuse, R8, PT ;  /* 0x000000080200720c */ /* 0x040fe40003f66270 */
[C---:B------:R-:W-:Y:S01]  /*9850*/  ISETP.GE.AND P0, PT, R2.reuse, R11, PT ;  /* 0x0000000b0200720c */ /* 0x040fe20003f06270 */
[----:B------:R-:W-:Y:S01]  /*9860*/  MUFU.TANH R15, R15 ;  /* 0x0000000f000f7308 */ /* 0x000fe20000002400 */
        /* <DEDUP_REMOVED lines=8> */
[C---:B------:R-:W-:Y:S02]  /*98f0*/  ISETP.GE.AND P1, PT, R2.reuse, R11, PT ;  /* 0x0000000b0200720c */ /* 0x040fe40003f26270 */
[----:B------:R-:W-:-:S02]  /*9900*/  ISETP.GE.AND P5, PT, R2, R9, PT ;  /* 0x000000090200720c */ /* 0x000fc40003fa6270 */
[----:B------:R-:W-:Y:S01]  /*9910*/  ISETP.GE.AND P3, PT, R2, R10, PT ;  /* 0x0000000a0200720c */ /* 0x000fe20003f66270 */
[----:B------:R-:W-:Y:S01]  /*9920*/  VIADD R2, R0, 0xffffff78 ;  /* 0xffffff7800027836 */ /* 0x000fe20000000000 */
[----:B------:R-:W-:Y:S01]  /*9930*/  FSEL R214, R214, -INF , !P0 ;  /* 0xff800000d6d67808 */ /* 0x000fe20004000000 */
[----:B------:R1:W2:Y:S01]  /*9940*/  MUFU.TANH R0, R17 ;  /* 0x0000001100007308 */ /* 0x0002a20000002400 */
[----:B------:R-:W-:Y:S02]  /*9950*/  ISETP.GE.AND P0, PT, R5, R9, PT ;  /* 0x000000090500720c */ /* 0x000fe40003f06270 */
[----:B------:R-:W-:Y:S02]  /*9960*/  FSEL R222, R222, -INF , !P2 ;  /* 0xff800000dede7808 */ /* 0x000fe40005000000 */
[----:B------:R-:W-:Y:S02]  /*9970*/  FSEL R183, R40, -INF , !P0 ;  /* 0xff80000028b77808 */ /* 0x000fe40004000000 */
[----:B------:R-:W-:-:S02]  /*9980*/  ISETP.GE.AND P0, PT, R3, R8, PT ;  /* 0x000000080300720c */ /* 0x000fc40003f06270 */
[----:B------:R-:W-:Y:S02]  /*9990*/  FSEL R209, R209, -INF , !P6 ;  /* 0xff800000d1d17808 */ /* 0x000fe40007000000 */
[-C--:B------:R-:W-:Y:S02]  /*99a0*/  ISETP.GE.AND P2, PT, R2, R9.reuse, PT ;  /* 0x000000090200720c */ /* 0x080fe40003f46270 */
[----:B------:R-:W-:Y:S02]  /*99b0*/  ISETP.GE.AND P6, PT, R4, R9, PT ;  /* 0x000000090400720c */ /* 0x000fe40003fc6270 */
[----:B------:R-:W-:Y:S02]  /*99c0*/  FSEL R219, R219, -INF , !P4 ;  /* 0xff800000dbdb7808 */ /* 0x000fe40006000000 */
[----:B------:R-:W-:Y:S01]  /*99d0*/  FSEL R213, R213, -INF , !P1 ;  /* 0xff800000d5d57808 */ /* 0x000fe20004800000 */
[----:B-1----:R-:W-:Y:S01]  /*99e0*/  FMUL.FTZ R17, R18, UR6 ;  /* 0x0000000612117c20 */ /* 0x002fe20008410000 */
[----:B--2---:R-:W-:-:S02]  /*99f0*/  FSEL R200, R0, -INF , !P0 ;  /* 0xff80000000c87808 */ /* 0x004fc40004000000 */
[----:B------:R-:W-:Y:S02]  /*9a00*/  ISETP.GE.AND P0, PT, R223, 0x3, PT ;  /* 0x00000003df00780c */ /* 0x000fe40003f06270 */
[----:B------:R-:W-:Y:S01]  /*9a10*/  FSEL R221, R221, -INF , !P3 ;  /* 0xff800000dddd7808 */ /* 0x000fe20005800000 */
[----:B------:R-:W1:Y:S01]  /*9a20*/  MUFU.TANH R17, R17 ;  /* 0x0000001100117308 */ /* 0x000e620000002400 */
[----:B------:R-:W-:Y:S02]  /*9a30*/  FSEL R215, R7, -INF , !P2 ;  /* 0xff80000007d77808 */ /* 0x000fe40005000000 */
[----:B------:R-:W-:Y:S02]  /*9a40*/  FSEL R217, R25, -INF , !P6 ;  /* 0xff80000019d97808 */ /* 0x000fe40007000000 */
[----:B------:R-:W-:Y:S02]  /*9a50*/  ISETP.GE.AND P4, PT, R3, R9, PT ;  /* 0x000000090300720c */ /* 0x000fe40003f86270 */
[----:B------:R-:W-:-:S02]  /*9a60*/  ISETP.GE.AND P1, PT, R5, R8, PT ;  /* 0x000000080500720c */ /* 0x000fc40003f26270 */
[-C--:B------:R-:W-:Y:S02]  /*9a70*/  ISETP.GE.AND P3, PT, R5, R10.reuse, PT ;  /* 0x0000000a0500720c */ /* 0x080fe40003f66270 */
[----:B------:R-:W-:Y:S02]  /*9a80*/  ISETP.GE.AND P2, PT, R3, R10, PT ;  /* 0x0000000a0300720c */ /* 0x000fe40003f46270 */
[----:B------:R-:W-:Y:S02]  /*9a90*/  ISETP.GE.AND P6, PT, R2, R8, PT ;  /* 0x000000080200720c */ /* 0x000fe40003fc6270 */
[----:B------:R-:W-:Y:S02]  /*9aa0*/  FSEL R218, R218, -INF , !P5 ;  /* 0xff800000dada7808 */ /* 0x000fe40006800000 */
[----:B------:R-:W-:Y:S02]  /*9ab0*/  FSEL R182, R41, -INF , !P4 ;  /* 0xff80000029b67808 */ /* 0x000fe40006000000 */
[----:B------:R-:W-:-:S02]  /*9ac0*/  FSEL R190, R42, -INF , !P3 ;  /* 0xff8000002abe7808 */ /* 0x000fc40005800000 */
[----:B------:R-:W-:Y:S02]  /*9ad0*/  P2R R14, PR, RZ, 0x40 ;  /* 0x00000040ff0e7803 */ /* 0x000fe40000000000 */
[----:B------:R-:W-:Y:S02]  /*9ae0*/  FSEL R191, R43, -INF , !P2 ;  /* 0xff8000002bbf7808 */ /* 0x000fe40005000000 */
[----:B------:R-:W-:Y:S02]  /*9af0*/  FSEL R201, R6, -INF , !P1 ;  /* 0xff80000006c97808 */ /* 0x000fe40004800000 */
[-C--:B------:R-:W-:Y:S02]  /*9b00*/  ISETP.GE.AND P5, PT, R5, R11.reuse, PT ;  /* 0x0000000b0500720c */ /* 0x080fe40003fa6270 */
[----:B------:R-:W-:Y:S02]  /*9b10*/  ISETP.GE.AND P4, PT, R3, R11, PT ;  /* 0x0000000b0300720c */ /* 0x000fe40003f86270 */
[----:B------:R-:W-:-:S02]  /*9b20*/  ISETP.GE.AND P6, PT, R4, R8, PT ;  /* 0x000000080400720c */ /* 0x000fc40003fc6270 */
[-C--:B------:R-:W-:Y:S02]  /*9b30*/  ISETP.GE.AND P3, PT, R2, R11.reuse, PT ;  /* 0x0000000b0200720c */ /* 0x080fe40003f66270 */
[----:B------:R-:W-:Y:S02]  /*9b40*/  ISETP.GE.AND P2, PT, R4, R11, PT ;  /* 0x0000000b0400720c */ /* 0x000fe40003f46270 */
[----:B------:R-:W-:Y:S01]  /*9b50*/  ISETP.GE.AND P1, PT, R2, R10, PT ;  /* 0x0000000a0200720c */ /* 0x000fe20003f26270 */
[----:B-1----:R-:W-:-:S12]  /*9b60*/  @!P0 BRA `(.L_x_360) ;  /* 0x0000000000748947 */ /* 0x002fd80003800000 */
[----:B------:R-:W2:Y:S04]  /*9b70*/  LDL R251, [R1+0xc] ;  /* 0x00000c0001fb7983 */ /* 0x000ea80000100800 */
[----:B------:R-:W3:Y:S01]  /*9b80*/  LDL R234, [R1+0x8] ;  /* 0x0000080001ea7983 */ /* 0x000ee20000100800 */
[----:B------:R-:W-:Y:S01]  /*9b90*/  VIADD R0, R223, 0xfffffffd ;  /* 0xfffffffddf007836 */ /* 0x000fe20000000000 */
[C---:B------:R-:W-:Y:S01]  /*9ba0*/  SHF.L.U64.HI R6, R108.reuse, 0x5, R109 ;  /* 0x000000056c067819 */ /* 0x040fe2000001026d */
[----:B------:R-:W-:Y:S02]  /*9bb0*/  IMAD.SHL.U32 R5, R108, 0x20, RZ ;  /* 0x000000206c057824 */ /* 0x000fe400078e00ff */
[----:B------:R-:W-:-:S04]  /*9bc0*/  IMAD.WIDE.U32 R2, R0, R108, RZ ;  /* 0x0000006c00027225 */ /* 0x000fc800078e00ff */
[----:B------:R-:W-:Y:S01]  /*9bd0*/  IMAD R3, R0, R109, R3 ;  /* 0x0000006d00037224 */ /* 0x000fe200078e0203 */
[----:B--2---:R-:W-:-:S04]  /*9be0*/  LEA R12, P0, R2, R251, 0x8 ;  /* 0x000000fb020c7211 */ /* 0x004fc800078040ff */
[C---:B---3--:R-:W-:Y:S02]  /*9bf0*/  LEA.HI.X R13, R2.reuse, R234, R3, 0x8, P0 ;  /* 0x000000ea020d7211 */ /* 0x048fe400000f4403 */
[----:B------:R-:W-:-:S03]  /*9c00*/  LEA R0, P0, R2, R5, 0x7 ;  /* 0x0000000502007211 */ /* 0x000fc600078038ff */
[----:B------:R-:W-:Y:S01]  /*9c10*/  @!PT LDS RZ, [RZ] ;  /* 0x00000000fffff984 */ /* 0x000fe20000000800 */
[----:B------:R-:W-:Y:S01]  /*9c20*/  @!PT LDS RZ, [RZ] ;  /* 0x00000000fffff984 */ /* 0x000fe20000000800 */
[----:B------:R-:W-:Y:S01]  /*9c30*/  @!PT LDS RZ, [RZ] ;  /* 0x00000000fffff984 */ /* 0x000fe20000000800 */
[----:B------:R1:W-:Y:S01]  /*9c40*/  LDGSTS.E.BYPASS.LTC128B.128 [R207+0x2000], desc[UR12][R12.64] ;  /* 0x020000000ccf7fae */ /* 0x0003e2000b981a0c */
[----:B------:R-:W-:Y:S02]  /*9c50*/  LEA.HI.X R2, R2, R6, R3, 0x7, P0 ;  /* 0x0000000602027211 */ /* 0x000fe400000f3c03 */
[----:B------:R-:W-:-:S04]  /*9c60*/  LEA R3, P0, R108, R0, 0x6 ;  /* 0x000000006c037211 */ /* 0x000fc800078030ff */
        /* <DEDUP_REMOVED lines=10> */
[----:B------:R-:W-:-:S05]  /*9d10*/  LEA.HI.X R3, R3, R234, R11, 0x1, P0 ;  /* 0x000000ea03037211 */ /* 0x000fca00000f0c0b */
[----:B------:R1:W-:Y:S04]  /*9d20*/  LDGSTS.E.BYPASS.LTC128B.128 [R207+0x3800], desc[UR12][R2.64] ;  /* 0x0380000002cf7fae */ /* 0x0003e8000b981a0c */
[----:B------:R-:W0:Y:S02]  /*9d30*/  LDGDEPBAR ;  /* 0x00000000000079af */ /* 0x000e240000000000 */
.L_x_360:
[----:B------:R-:W-:Y:S01]  /*9d40*/  FMNMX3.FTZ R0, R39, R53, R50, !PT ;  /* 0x0000003527007276 */ /* 0x000fe20007810032 */
[----:B-1----:R-:W-:Y:S01]  /*9d50*/  FMUL.FTZ R2, R23, UR6 ;  /* 0x0000000617027c20 */ /* 0x002fe20008410000 */
[----:B------:R-:W-:Y:S01]  /*9d60*/  ISETP.NE.AND P0, PT, R14, RZ, PT ;  /* 0x000000ff0e00720c */ /* 0x000fe20003f05270 */
[----:B------:R-:W-:Y:S01]  /*9d70*/  LDSM.16.MT88.4 R28, [R185+0x4000] ;  /* 0x00400000b91c783b */ /* 0x000fe20000004200 */
[----:B------:R-:W-:Y:S01]  /*9d80*/  FMNMX3.FTZ R0, R0, R49, R48, !PT ;  /* 0x0000003100007276 */ /* 0x000fe20007810030 */
[----:B------:R1:W2:Y:S01]  /*9d90*/  MUFU.TANH R7, R2 ;  /* 0x0000000200077308 */ /* 0x0002a20000002400 */
[----:B------:R-:W-:Y:S02]  /*9da0*/  FSEL R107, R24, -INF , !P0 ;  /* 0xff800000186b7808 */ /* 0x000fe40004000000 */
[----:B------:R-:W-:Y:S02]  /*9db0*/  FMNMX3.FTZ R0, R0, R100, R96, !PT ;  /* 0x0000006400007276 */ /* 0x000fe40007810060 */
[----:B------:R-:W-:-:S02]  /*9dc0*/  ISETP.GE.AND P0, PT, R4, R10, PT ;  /* 0x0000000a0400720c */ /* 0x000fc40003f06270 */
[----:B------:R-:W-:Y:S02]  /*9dd0*/  FMNMX3.FTZ R4, R38, R61, R64, !PT ;  /* 0x0000003d26047276 */ /* 0x000fe40007810040 */
[----:B------:R-:W-:Y:S02]  /*9de0*/  FMNMX3.FTZ R3, R36, R62, R56, !PT ;  /* 0x0000003e24037276 */ /* 0x000fe40007810038 */
[----:B------:R-:W-:Y:S02]  /*9df0*/  FMNMX3.FTZ R4, R4, R68, R65, !PT ;  /* 0x0000004404047276 */ /* 0x000fe40007810041 */
[----:B------:R-:W-:Y:S02]  /*9e00*/  FSEL R95, R20, -INF , !P6 ;  /* 0xff800000145f7808 */ /* 0x000fe40007000000 */
[----:B------:R-:W-:Y:S01]  /*9e10*/  FSEL R109, R17, -INF , !P5 ;  /* 0xff800000116d7808 */ /* 0x000fe20006800000 */
[----:B------:R-:W-:Y:S01]  /*9e20*/  LDSM.16.MT88.4 R20, [R135+0x4800] ;  /* 0x004800008714783b */ /* 0x000fe20000004200 */
[----:B------:R-:W-:-:S02]  /*9e30*/  FSEL R108, R16, -INF , !P4 ;  /* 0xff800000106c7808 */ /* 0x000fc40006000000 */
[----:B-1----:R-:W-:Y:S02]  /*9e40*/  FMNMX3.FTZ R2, R0, R92, R86, !PT ;  /* 0x0000005c00027276 */ /* 0x002fe40007810056 */
        /* <DEDUP_REMOVED lines=50> */
[----:B------:R-:W-:Y:S02]  /*a170*/  FMNMX3.FTZ R2, R2, R183, R182, !PT ;  /* 0x000000b702027276 */ /* 0x000fe400078100b6 */
[----:B------:R-:W-:Y:S02]  /*a180*/  FSEL R189, R15, -INF , !P3 ;  /* 0xff8000000fbd7808 */ /* 0x000fe40005800000 */
[----:B--2---:R-:W-:Y:S01]  /*a190*/  FSEL R78, R7, -INF , !P2 ;  /* 0xff800000074e7808 */ /* 0x004fe20005000000 */
[----:B------:R-:W-:Y:S01]  /*a1a0*/  LDSM.16.MT88.4 R12, [R135+0x4000] ;  /* 0x00400000870c783b */ /* 0x000fe20000004200 */
[----:B------:R-:W-:-:S02]  /*a1b0*/  FMNMX3.FTZ R0, R0, R190, R191, !PT ;  /* 0x000000be00007276 */ /* 0x000fc400078100bf */
[----:B------:R-:W-:Y:S02]  /*a1c0*/  FMNMX3.FTZ R6, R6, R214, R213, !PT ;  /* 0x000000d606067276 */ /* 0x000fe400078100d5 */
[----:B------:R-:W-:Y:S02]  /*a1d0*/  FMNMX3.FTZ R4, R2, R219, R218, !PT ;  /* 0x000000db02047276 */ /* 0x000fe400078100da */
[----:B------:R-:W-:Y:S02]  /*a1e0*/  FSEL R94, R26, -INF , !P1 ;  /* 0xff8000001a5e7808 */ /* 0x000fe40004800000 */
[----:B------:R-:W-:Y:S02]  /*a1f0*/  FSEL R79, R27, -INF , !P0 ;  /* 0xff8000001b4f7808 */ /* 0x000fe40004000000 */
[----:B------:R-:W-:Y:S01]  /*a200*/  FMNMX3.FTZ R5, R0, R222, R221, !PT ;  /* 0x000000de00057276 */ /* 0x000fe200078100dd */
[----:B------:R-:W-:Y:S01]  /*a210*/  LDSM.16.MT88.4 R24, [R135+0x4400] ;  /* 0x004400008718783b */ /* 0x000fe20000004200 */
[----:B------:R-:W-:-:S02]  /*a220*/  FMNMX3.FTZ R2, R6, R189, R78, !PT ;  /* 0x000000bd06027276 */ /* 0x000fc4000781004e */
[----:B------:R-:W-:Y:S02]  /*a230*/  FMNMX3.FTZ R0, R4, R215, R217, !PT ;  /* 0x000000d704007276 */ /* 0x000fe400078100d9 */
[----:B------:R-:W-:Y:S01]  /*a240*/  FMNMX3.FTZ R5, R5, R94, R79, !PT ;  /* 0x0000005e05057276 */ /* 0x000fe2000781004f */
[----:B------:R-:W2:Y:S01]  /*a250*/  SHFL.BFLY PT, R6, R2, 0x2, 0x1f ;  /* 0x0c401f0002067f89 */ /* 0x000ea200000e0000 */
[----:B-1----:R-:W-:-:S03]  /*a260*/  FMNMX.FTZ R4, R3, R9, !PT ;  /* 0x0000000903047209 */ /* 0x002fc60007810000 */
[----:B------:R-:W1:Y:S04]  /*a270*/  SHFL.BFLY PT, R7, R0, 0x2, 0x1f ;  /* 0x0c401f0000077f89 */ /* 0x000e6800000e0000 */
[----:B------:R-:W3:Y:S04]  /*a280*/  SHFL.BFLY PT, R8, R5, 0x2, 0x1f ;  /* 0x0c401f0005087f89 */ /* 0x000ee800000e0000 */
[----:B------:R-:W4:Y:S01]  /*a290*/  SHFL.BFLY PT, R9, R4, 0x1, 0x1f ;  /* 0x0c201f0004097f89 */ /* 0x000f2200000e0000 */
[----:B--2---:R-:W-:Y:S02]  /*a2a0*/  FMNMX.FTZ R3, R2, R6, !PT ;  /* 0x0000000602037209 */ /* 0x004fe40007810000 */
[----:B-1----:R-:W-:-:S03]  /*a2b0*/  FMNMX.FTZ R2, R0, R7, !PT ;  /* 0x0000000700027209 */ /* 0x002fc60007810000 */
[----:B------:R-:W1:Y:S01]  /*a2c0*/  SHFL.BFLY PT, R6, R3, 0x1, 0x1f ;  /* 0x0c201f0003067f89 */ /* 0x000e6200000e0000 */
[----:B---3--:R-:W-:-:S03]  /*a2d0*/  FMNMX.FTZ R0, R5, R8, !PT ;  /* 0x0000000805007209 */ /* 0x008fc60007810000 */
[----:B------:R-:W2:Y:S01]  /*a2e0*/  SHFL.BFLY PT, R5, R2, 0x1, 0x1f ;  /* 0x0c201f0002057f89 */ /* 0x000ea200000e0000 */
[----:B----4-:R-:W-:-:S03]  /*a2f0*/  FMNMX.FTZ R70, R4, R9, !PT ;  /* 0x0000000904467209 */ /* 0x010fc60007810000 */
[----:B------:R-:W3:Y:S01]  /*a300*/  SHFL.BFLY PT, R7, R0, 0x1, 0x1f ;  /* 0x0c201f0000077f89 */ /* 0x000ee200000e0000 */
[C---:B------:R-:W-:Y:S01]  /*a310*/  FSETP.NEU.FTZ.AND P3, PT, R70.reuse, -INF , PT ;  /* 0xff8000004600780b */ /* 0x040fe20003f7d000 */
[----:B------:R-:W-:-:S05]  /*a320*/  FMUL.FTZ R8, R70, UR5 ;  /* 0x0000000546087c20 */ /* 0x000fca0008410000 */
[----:B------:R-:W-:-:S05]  /*a330*/  FSEL R8, R8, RZ, P3 ;  /* 0x000000ff08087208 */ /* 0x000fca0001800000 */
[----:B------:R-:W-:Y:S01]  /*a340*/  FFMA.FTZ R4, R49, UR5, -R8 ;  /* 0x0000000531047c23 */ /* 0x000fe20008010808 */
[----:B-1----:R-:W-:-:S03]  /*a350*/  FMNMX.FTZ R69, R3, R6, !PT ;  /* 0x0000000603457209 */ /* 0x002fc60007810000 */
[----:B------:R-:W-:Y:S01]  /*a360*/  MUFU.EX2 R18, R4 ;  /* 0x0000000400127308 */ /* 0x000fe20000000800 */
[C---:B------:R-:W-:Y:S01]  /*a370*/  FSETP.NEU.FTZ.AND P2, PT, R69.reuse, -INF , PT ;  /* 0xff8000004500780b */ /* 0x040fe20003f5d000 */
[----:B------:R-:W-:Y:S01]  /*a380*/  FMUL.FTZ R3, R69, UR5 ;  /* 0x0000000545037c20 */ /* 0x000fe20008410000 */
[----:B--2---:R-:W-:Y:S01]  /*a390*/  FMNMX.FTZ R67, R2, R5, !PT ;  /* 0x0000000502437209 */ /* 0x004fe20007810000 */
[--C-:B------:R-:W-:Y:S01]  /*a3a0*/  FFMA.FTZ R2, R53, UR5, -R8.reuse ;  /* 0x0000000535027c23 */ /* 0x100fe20008010808 */
[----:B------:R-:W-:Y:S02]  /*a3b0*/  FSEL R9, R69, RZ, P2 ;  /* 0x000000ff45097208 */ /* 0x000fe40001000000 */
[----:B---3--:R-:W-:Y:S01]  /*a3c0*/  FMNMX.FTZ R66, R0, R7, !PT ;  /* 0x0000000700427209 */ /* 0x008fe20007810000 */
[----:B------:R-:W-:Y:S01]  /*a3d0*/  FFMA.FTZ R0, R50, UR5, -R8 ;  /* 0x0000000532007c23 */ /* 0x000fe20008010808 */
[----:B------:R1:W-:Y:S01]  /*a3e0*/  MUFU.EX2 R11, R2 ;  /* 0x00000002000b7308 */ /* 0x0003e20000000800 */
[----:B------:R-:W-:Y:S01]  /*a3f0*/  FSETP.NEU.FTZ.AND P1, PT, R67, -INF , PT ;  /* 0xff8000004300780b */ /* 0x000fe20003f3d000 */
[----:B------:R-:W-:Y:S01]  /*a400*/  FADD.FTZ R9, R38, -R9 ;  /* 0x8000000926097221 */ /* 0x000fe20000010000 */
[----:B------:R-:W-:Y:S01]  /*a410*/  FSEL R3, R3, RZ, P2 ;  /* 0x000000ff03037208 */ /* 0x000fe20001000000 */
[----:B------:R2:W-:Y:S01]  /*a420*/  MUFU.EX2 R235, R0 ;  /* 0x0000000000eb7308 */ /* 0x0005e20000000800 */
[----:B------:R-:W-:Y:S01]  /*a430*/  FSETP.NEU.FTZ.AND P0, PT, R66, -INF , PT ;  /* 0xff8000004200780b */ /* 0x000fe20003f1d000 */
[----:B------:R-:W-:-:S02]  /*a440*/  FMUL.FTZ R9, R9, UR5 ;  /* 0x0000000509097c20 */ /* 0x000fc40008410000 */
[--C-:B------:R-:W-:Y:S01]  /*a450*/  FFMA.FTZ R5, R61, UR5, -R3.reuse ;  /* 0x000000053d057c23 */ /* 0x100fe20008010803 */
[----:B------:R-:W-:Y:S01]  /*a460*/  FSEL R7, R66, RZ, P0 ;  /* 0x000000ff42077208 */ /* 0x000fe20000000000 */
[----:B------:R-:W-:Y:S02]  /*a470*/  FFMA.FTZ R10, R65, UR5, -R3 ;  /* 0x00000005410a7c23 */ /* 0x000fe40008010803 */
[----:B------:R3:W-:Y:S01]  /*a480*/  MUFU.EX2 R19, R5 ;  /* 0x0000000500137308 */ /* 0x0007e20000000800 */
[----:B-1----:R-:W-:-:S03]  /*a490*/  FMUL.FTZ R2, R67, UR5 ;  /* 0x0000000543027c20 */ /* 0x002fc60008410000 */
[----:B------:R1:W-:Y:S01]  /*a4a0*/  MUFU.EX2 R17, R10 ;  /* 0x0000000a00117308 */ /* 0x0003e20000000800 */
[----:B--2---:R-:W-:Y:S01]  /*a4b0*/  FFMA.FTZ R0, R48, UR5, -R8 ;  /* 0x0000000530007c23 */ /* 0x004fe20008010808 */
[----:B------:R-:W-:-:S03]  /*a4c0*/  FSEL R2, R2, RZ, P1 ;  /* 0x000000ff02027208 */ /* 0x000fc60000800000 */
[----:B------:R2:W-:Y:S02]  /*a4d0*/  MUFU.EX2 R44, R0 ;  /* 0x00000000002c7308 */ /* 0x0005e40000000800 */
[--C-:B------:R-:W-:Y:S01]  /*a4e0*/  FFMA.FTZ R4, R57, UR5, -R2.reuse ;  /* 0x0000000539047c23 */ /* 0x100fe20008010802 */
[--C-:B------:R-:W-:Y:S01]  /*a4f0*/  FFMA.FTZ R6, R51, UR5, -R2.reuse ;  /* 0x0000000533067c23 */ /* 0x100fe20008010802 */
[--C-:B---3--:R-:W-:Y:S02]  /*a500*/  FFMA.FTZ R5, R52, UR5, -R2.reuse ;  /* 0x0000000534057c23 */ /* 0x108fe40008010802 */
[----:B------:R3:W-:Y:S01]  /*a510*/  MUFU.EX2 R224, R4 ;  /* 0x0000000400e07308 */ /* 0x0007e20000000800 */
[----:B-1----:R-:W-:Y:S01]  /*a520*/  FFMA.FTZ R10, R72, UR5, -R2 ;  /* 0x00000005480a7c23 */ /* 0x002fe20008010802 */
[----:B------:R-:W-:Y:S02]  /*a530*/  MOV R72, R227 ;  /* 0x000000e300487202 */ /* 0x000fe40000000f00 */
[----:B------:R1:W-:Y:S01]  /*a540*/  MUFU.EX2 R234, R5 ;  /* 0x0000000500ea7308 */ /* 0x0003e20000000800 */
[----:B--2---:R-:W-:-:S03]  /*a550*/  FMUL.FTZ R0, R66, UR5 ;  /* 0x0000000542007c20 */ /* 0x004fc60008410000 */
[----:B------:R2:W-:Y:S02]  /*a560*/  MUFU.EX2 R225, R6 ;  /* 0x0000000600e17308 */ /* 0x0005e40000000800 */
[----:B------:R-:W-:Y:S01]  /*a570*/  FSEL R0, R0, RZ, P0 ;  /* 0x000000ff00007208 */ /* 0x000fe20000000000 */
[----:B---3--:R-:W-:Y:S01]  /*a580*/  FFMA.FTZ R4, R45, UR5, -R2 ;  /* 0x000000052d047c23 */ /* 0x008fe20008010802 */
[----:B------:R3:W-:Y:S03]  /*a590*/  MUFU.EX2 R52, R10 ;  /* 0x0000000a00347308 */ /* 0x0007e60000000800 */
[----:B-1----:R-:W-:Y:S01]  /*a5a0*/  FFMA.FTZ R5, R62, UR5, -R0 ;  /* 0x000000053e057c23 */ /* 0x002fe20008010800 */
[----:B------:R1:W-:Y:S01]  /*a5b0*/  MUFU.EX2 R230, R4 ;  /* 0x0000000400e67308 */ /* 0x0003e20000000800 */
[----:B--2---:R-:W-:-:S03]  /*a5c0*/  FSEL R6, R67, RZ, P1 ;  /* 0x000000ff43067208 */ /* 0x004fc60000800000 */
[----:B------:R2:W-:Y:S02]  /*a5d0*/  MUFU.EX2 R46, R5 ;  /* 0x00000005002e7308 */ /* 0x0005e40000000800 */
[----:B------:R-:W-:Y:S01]  /*a5e0*/  FADD.FTZ R6, R37, -R6 ;  /* 0x8000000625067221 */ /* 0x000fe20000010000 */
[----:B---3--:R-:W-:-:S03]  /*a5f0*/  FFMA.FTZ R10, R47, UR5, -R2 ;  /* 0x000000052f0a7c23 */ /* 0x008fc60008010802 */
[----:B------:R-:W-:Y:S01]  /*a600*/  FMUL.FTZ R6, R6, UR5 ;  /* 0x0000000506067c20 */ /* 0x000fe20008410000 */
[----:B-1----:R-:W-:-:S03]  /*a610*/  FFMA.FTZ R4, R56, UR5, -R0 ;  /* 0x0000000538047c23 */ /* 0x002fc60008010800 */
[----:B------:R1:W3:Y:S01]  /*a620*/  MUFU.EX2 R75, R6 ;  /* 0x00000006004b7308 */ /* 0x0002e20000000800 */
[----:B--2---:R-:W-:-:S03]  /*a630*/  FFMA.FTZ R5, R63, UR5, -R0 ;  /* 0x000000053f057c23 */ /* 0x004fc60008010800 */
[----:B------:R2:W-:Y:S04]  /*a640*/  MUFU.EX2 R226, R4 ;  /* 0x0000000400e27308 */ /* 0x0005e80000000800 */
[----:B------:R4:W-:Y:S01]  /*a650*/  MUFU.EX2 R233, R5 ;  /* 0x0000000500e97308 */ /* 0x0009e20000000800 */
[----:B-1----:R-:W-:Y:S01]  /*a660*/  FSEL R6, R70, RZ, P3 ;  /* 0x000000ff46067208 */ /* 0x002fe20001800000 */
[-C--:B---3--:R-:W-:Y:S01]  /*a670*/  FMUL.FTZ R156, R156, R75.reuse ;  /* 0x0000004b9c9c7220 */ /* 0x088fe20000410000 */
[-C--:B------:R-:W-:Y:S01]  /*a680*/  FMUL.FTZ R157, R157, R75.reuse ;  /* 0x0000004b9d9d7220 */ /* 0x080fe20000410000 */
[-C--:B------:R-:W-:Y:S01]  /*a690*/  FMUL.FTZ R160, R160, R75.reuse ;  /* 0x0000004ba0a07220 */ /* 0x080fe20000410000 */
[----:B--2---:R-:W-:Y:S01]  /*a6a0*/  FFMA.FTZ R4, R60, UR5, -R0 ;  /* 0x000000053c047c23 */ /* 0x004fe20008010800 */
[-C--:B------:R-:W-:Y:S01]  /*a6b0*/  FMUL.FTZ R161, R161, R75.reuse ;  /* 0x0000004ba1a17220 */ /* 0x080fe20000410000 */
[-C--:B------:R-:W-:Y:S01]  /*a6c0*/  FMUL.FTZ R136, R136, R75.reuse ;  /* 0x0000004b88887220 */ /* 0x080fe20000410000 */
[-C--:B------:R-:W-:Y:S01]  /*a6d0*/  FMUL.FTZ R137, R137, R75.reuse ;  /* 0x0000004b89897220 */ /* 0x080fe20000410000 */
[----:B----4-:R-:W-:Y:S01]  /*a6e0*/  FADD.FTZ R5, R36, -R7 ;  /* 0x8000000724057221 */ /* 0x010fe20000010000 */
[----:B------:R1:W2:Y:S01]  /*a6f0*/  MUFU.EX2 R231, R4 ;  /* 0x0000000400e77308 */ /* 0x0002a20000000800 */
[-C--:B------:R-:W-:Y:S01]  /*a700*/  FMUL.FTZ R144, R144, R75.reuse ;  /* 0x0000004b90907220 */ /* 0x080fe20000410000 */
[----:B------:R-:W-:Y:S01]  /*a710*/  FMUL.FTZ R145, R145, R75 ;  /* 0x0000004b91917220 */ /* 0x000fe20000410000 */
[----:B-1----:R-:W-:Y:S01]  /*a720*/  FMUL.FTZ R4, R5, UR5 ;  /* 0x0000000505047c20 */ /* 0x002fe20008410000 */
[--C-:B------:R-:W-:Y:S01]  /*a730*/  FFMA.FTZ R5, R64, UR5, -R3.reuse ;  /* 0x0000000540057c23 */ /* 0x100fe20008010803 */
[----:B--2---:R-:W-:Y:S01]  /*a740*/  F2FP.F16.F32.PACK_AB R7, R231, R233 ;  /* 0x000000e9e707723e */ /* 0x004fe200000000ff */
[----:B------:R-:W1:Y:S04]  /*a750*/  MUFU.EX2 R64, R9 ;  /* 0x0000000900407308 */ /* 0x000e680000000800 */
[----:B------:R2:W3:Y:S04]  /*a760*/  MUFU.EX2 R74, R4 ;  /* 0x00000004004a7308 */ /* 0x0004e80000000800 */
[----:B------:R4:W5:Y:S01]  /*a770*/  MUFU.EX2 R45, R5 ;  /* 0x00000005002d7308 */ /* 0x0009620000000800 */
[-C--:B-1----:R-:W-:Y:S01]  /*a780*/  FMUL.FTZ R142, R142, R64.reuse ;  /* 0x000000408e8e7220 */ /* 0x082fe20000410000 */
[-C--:B------:R-:W-:Y:S01]  /*a790*/  FMUL.FTZ R143, R143, R64.reuse ;  /* 0x000000408f8f7220 */ /* 0x080fe20000410000 */
[----:B------:R-:W-:Y:S01]  /*a7a0*/  FFMA.FTZ R9, R71, UR5, -R2 ;  /* 0x0000000547097c23 */ /* 0x000fe20008010802 */
[----:B------:R-:W-:Y:S01]  /*a7b0*/  FMUL.FTZ R150, R150, R64 ;  /* 0x0000004096967220 */ /* 0x000fe20000410000 */
[----:B--2---:R-:W-:Y:S01]  /*a7c0*/  FFMA.FTZ R4, R68, UR5, -R3 ;  /* 0x0000000544047c23 */ /* 0x004fe20008010803 */
[----:B------:R-:W-:Y:S01]  /*a7d0*/  MOV R68, R11 ;  /* 0x0000000b00447202 */ /* 0x000fe20000000f00 */
[----:B------:R-:W-:Y:S01]  /*a7e0*/  FADD.FTZ R11, R39, -R6 ;  /* 0x80000006270b7221 */ /* 0x000fe20000010000 */
[----:B------:R-:W-:Y:S01]  /*a7f0*/  F2FP.F16.F32.PACK_AB R6, R230, R234 ;  /* 0x000000eae606723e */ /* 0x000fe200000000ff */
[----:B------:R1:W-:Y:S01]  /*a800*/  MUFU.EX2 R16, R4 ;  /* 0x0000000400107308 */ /* 0x0003e20000000800 */
[----:B----4-:R-:W-:Y:S01]  /*a810*/  F2FP.F16.F32.PACK_AB R5, R226, R46 ;  /* 0x0000002ee205723e */ /* 0x010fe200000000ff */
[----:B------:R-:W-:Y:S01]  /*a820*/  FMUL.FTZ R11, R11, UR5 ;  /* 0x000000050b0b7c20 */ /* 0x000fe20008410000 */
[-C--:B---3--:R-:W-:Y:S01]  /*a830*/  FMUL.FTZ R158, R158, R74.reuse ;  /* 0x0000004a9e9e7220 */ /* 0x088fe20000410000 */
[-C--:B------:R-:W-:Y:S01]  /*a840*/  FMUL.FTZ R159, R159, R74.reuse ;  /* 0x0000004a9f9f7220 */ /* 0x080fe20000410000 */
[-C--:B------:R-:W-:Y:S01]  /*a850*/  FMUL.FTZ R162, R162, R74.reuse ;  /* 0x0000004aa2a27220 */ /* 0x080fe20000410000 */
[----:B------:R-:W2:Y:S01]  /*a860*/  MUFU.EX2 R65, R11 ;  /* 0x0000000b00417308 */ /* 0x000ea20000000800 */
[-C--:B------:R-:W-:Y:S01]  /*a870*/  FMUL.FTZ R163, R163, R74.reuse ;  /* 0x0000004aa3a37220 */ /* 0x080fe20000410000 */
[-C--:B------:R-:W-:Y:S01]  /*a880*/  FMUL.FTZ R138, R138, R74.reuse ;  /* 0x0000004a8a8a7220 */ /* 0x080fe20000410000 */
[-C--:B------:R-:W-:Y:S01]  /*a890*/  FMUL.FTZ R139, R139, R74.reuse ;  /* 0x0000004a8b8b7220 */ /* 0x080fe20000410000 */
[-C--:B------:R-:W-:Y:S01]  /*a8a0*/  FMUL.FTZ R146, R146, R74.reuse ;  /* 0x0000004a92927220 */ /* 0x080fe20000410000 */
[----:B------:R-:W-:Y:S01]  /*a8b0*/  FMUL.FTZ R147, R147, R74 ;  /* 0x0000004a93937220 */ /* 0x000fe20000410000 */
[-C--:B------:R-:W-:Y:S01]  /*a8c0*/  FMUL.FTZ R151, R151, R64.reuse ;  /* 0x0000004097977220 */ /* 0x080fe20000410000 */
[----:B------:R-:W-:Y:S01]  /*a8d0*/  FMUL.FTZ R154, R154, R64 ;  /* 0x000000409a9a7220 */ /* 0x000fe20000410000 */
[----:B-1----:R-:W-:Y:S01]  /*a8e0*/  F2FP.F16.F32.PACK_AB R4, R225, R224 ;  /* 0x000000e0e104723e */ /* 0x002fe200000000ff */
[-C--:B------:R-:W-:Y:S01]  /*a8f0*/  FMUL.FTZ R155, R155, R64.reuse ;  /* 0x000000409b9b7220 */ /* 0x080fe20000410000 */
[-C--:B------:R-:W-:Y:S01]  /*a900*/  FMUL.FTZ R166, R166, R64.reuse ;  /* 0x00000040a6a67220 */ /* 0x080fe20000410000 */
[----:B------:R-:W-:Y:S01]  /*a910*/  FMUL.FTZ R167, R167, R64 ;  /* 0x00000040a7a77220 */ /* 0x000fe20000410000 */
[----:B-----5:R-:W-:Y:S01]  /*a920*/  MOV R71, R45 ;  /* 0x0000002d00477202 */ /* 0x020fe20000000f00 */
[----:B--2---:R-:W-:-:S02]  /*a930*/  FMUL.FTZ R140, R140, R65 ;  /* 0x000000418c8c7220 */ /* 0x004fc40000410000 */
[C---:B------:R-:W-:Y:S01]  /*a940*/  HMMA.16816.F32 R48, R4.reuse, R28, R156 ;  /* 0x0000001c0430723c */ /* 0x040fe2000000189c */
[----:B------:R-:W-:Y:S01]  /*a950*/  MOV R157, R17 ;  /* 0x00000011009d7202 */ /* 0x000fe20000000f00 */
[----:B------:R-:W-:Y:S01]  /*a960*/  FMUL.FTZ R141, R141, R65 ;  /* 0x000000418d8d7220 */ /* 0x000fe20000410000 */
[----:B------:R-:W-:Y:S01]  /*a970*/  MOV R158, R19 ;  /* 0x00000013009e7202 */ /* 0x000fe20000000f00 */
[-C--:B------:R-:W-:Y:S01]  /*a980*/  FMUL.FTZ R148, R148, R65.reuse ;  /* 0x0000004194947220 */ /* 0x080fe20000410000 */
[-C--:B------:R-:W-:Y:S01]  /*a990*/  FMUL.FTZ R149, R149, R65.reuse ;  /* 0x0000004195957220 */ /* 0x080fe20000410000 */
[----:B------:R-:W-:Y:S01]  /*a9a0*/  FFMA.FTZ R11, R54, UR5, -R2 ;  /* 0x00000005360b7c23 */ /* 0x000fe20008010802 */
[-C--:B------:R-:W-:Y:S01]  /*a9b0*/  FMUL.FTZ R152, R152, R65.reuse ;  /* 0x0000004198987220 */ /* 0x080fe20000410000 */
[C---:B------:R-:W-:Y:S01]  /*a9c0*/  HMMA.16816.F32 R32, R4.reuse, R30, R160 ;  /* 0x0000001e0420723c */ /* 0x040fe200000018a0 */
[----:B------:R-:W-:Y:S01]  /*a9d0*/  MOV R162, R18 ;  /* 0x0000001200a27202 */ /* 0x000fe20000000f00 */
[----:B------:R1:W-:Y:S01]  /*a9e0*/  MUFU.EX2 R163, R10 ;  /* 0x0000000a00a37308 */ /* 0x0003e20000000800 */
[-C--:B------:R-:W-:Y:S01]  /*a9f0*/  FMUL.FTZ R153, R153, R65.reuse ;  /* 0x0000004199997220 */ /* 0x080fe20000410000 */
[-C--:B------:R-:W-:Y:S01]  /*aa00*/  FMUL.FTZ R164, R164, R65.reuse ;  /* 0x00000041a4a47220 */ /* 0x080fe20000410000 */
[----:B------:R-:W-:Y:S01]  /*aa10*/  FMUL.FTZ R165, R165, R65 ;  /* 0x00000041a5a57220 */ /* 0x000fe20000410000 */
[----:B------:R2:W-:Y:S01]  /*aa20*/  MUFU.EX2 R156, R11 ;  /* 0x0000000b009c7308 */ /* 0x0005e20000000800 */
[----:B------:R-:W-:Y:S01]  /*aa30*/  MOV R159, R225 ;  /* 0x000000e1009f7202 */ /* 0x000fe20000000f00 */
[----:B------:R-:W-:Y:S01]  /*aa40*/  HMMA.16816.F32 R40, R4, R12, R136 ;  /* 0x0000000c0428723c */ /* 0x000fe20000001888 */
[----:B------:R-:W-:-:S02]  /*aa50*/  MOV R139, R232 ;  /* 0x000000e8008b7202 */ /* 0x000fc40000000f00 */
[----:B------:R-:W-:Y:S02]  /*aa60*/  MOV R137, R230 ;  /* 0x000000e600897202 */ /* 0x000fe40000000f00 */
[----:B------:R-:W-:Y:S02]  /*aa70*/  MOV R136, R229 ;  /* 0x000000e500887202 */ /* 0x000fe40000000f00 */
[----:B------:R-:W-:Y:S01]  /*aa80*/  MOV R138, R231 ;  /* 0x000000e7008a7202 */ /* 0x000fe20000000f00 */
[----:B------:R-:W-:Y:S01]  /*aa90*/  HMMA.16816.F32 R36, R4, R14, R144 ;  /* 0x0000000e0424723c */ /* 0x000fe20000001890 */
[----:B------:R-:W-:Y:S01]  /*aaa0*/  F2FP.F16.F32.PACK_AB R4, R235, R68 ;  /* 0x00000044eb04723e */ /* 0x000fe200000000ff */
[--C-:B-1----:R-:W-:Y:S01]  /*aab0*/  FFMA.FTZ R10, R73, UR5, -R0.reuse ;  /* 0x00000005490a7c23 */ /* 0x102fe20008010800 */
[----:B------:R-:W-:Y:S01]  /*aac0*/  F2FP.F16.F32.PACK_AB R5, R45, R158 ;  /* 0x0000009e2d05723e */ /* 0x000fe200000000ff */
[----:B--2---:R-:W-:Y:S01]  /*aad0*/  FFMA.FTZ R11, R77, UR5, -R0 ;  /* 0x000000054d0b7c23 */ /* 0x004fe20008010800 */
[----:B------:R-:W-:Y:S01]  /*aae0*/  F2FP.F16.F32.PACK_AB R6, R44, R162 ;  /* 0x000000a22c06723e */ /* 0x000fe200000000ff */
[----:B------:R1:W-:Y:S01]  /*aaf0*/  MUFU.EX2 R161, R10 ;  /* 0x0000000a00a17308 */ /* 0x0003e20000000800 */
[----:B------:R-:W-:-:S02]  /*ab00*/  F2FP.F16.F32.PACK_AB R7, R157, R16 ;  /* 0x000000109d07723e */ /* 0x000fc400000000ff */
[----:B------:R-:W-:Y:S02]  /*ab10*/  MOV R147, R228 ;  /* 0x000000e400937202 */ /* 0x000fe40000000f00 */
[----:B------:R-:W-:Y:S02]  /*ab20*/  MOV R146, R224 ;  /* 0x000000e000927202 */ /* 0x000fe40000000f00 */
[----:B------:R-:W-:Y:S01]  /*ab30*/  MOV R144, R226 ;  /* 0x000000e200907202 */ /* 0x000fe20000000f00 */
[C---:B------:R-:W-:Y:S01]  /*ab40*/  HMMA.16816.F32 R56, R4.reuse, R12, R140 ;  /* 0x0000000c0438723c */ /* 0x040fe2000000188c */
[----:B------:R2:W3:Y:S01]  /*ab50*/  MUFU.EX2 R142, R9 ;  /* 0x00000009008e7308 */ /* 0x0004e20000000800 */
[----:B------:R-:W-:Y:S02]  /*ab60*/  MOV R145, R46 ;  /* 0x0000002e00917202 */ /* 0x000fe40000000f00 */
[----:B------:R-:W-:Y:S01]  /*ab70*/  MOV R141, R44 ;  /* 0x0000002c008d7202 */ /* 0x000fe20000000f00 */
[----:B------:R4:W-:Y:S01]  /*ab80*/  MUFU.EX2 R143, R11 ;  /* 0x0000000b008f7308 */ /* 0x0009e20000000800 */
[----:B-1----:R-:W-:Y:S01]  /*ab90*/  FFMA.FTZ R10, R96, UR5, -R8 ;  /* 0x00000005600a7c23 */ /* 0x002fe20008010808 */
[----:B------:R-:W-:Y:S01]  /*aba0*/  MOV R140, R72 ;  /* 0x00000048008c7202 */ /* 0x000fe20000000f00 */
[----:B------:R-:W-:Y:S01]  /*abb0*/  HMMA.16816.F32 R148, R4, R14, R148 ;  /* 0x0000000e0494723c */ /* 0x000fe20000001894 */
[----:B------:R-:W1:Y:S01]  /*abc0*/  LDSM.16.MT88.4 R12, [R185+0x4400] ;  /* 0x00440000b90c783b */ /* 0x000e620000004200 */
[----:B------:R5:W-:Y:S01]  /*abd0*/  MUFU.EX2 R47, R10 ;  /* 0x0000000a002f7308 */ /* 0x000be20000000800 */
[----:B------:R-:W-:Y:S01]  /*abe0*/  MOV R72, R144 ;  /* 0x0000009000487202 */ /* 0x000fe20000000f00 */
[----:B--2---:R-:W-:-:S04]  /*abf0*/  FFMA.FTZ R9, R76, UR5, -R0 ;  /* 0x000000054c097c23 */ /* 0x004fc80008010800 */
[----:B------:R-:W-:Y:S01]  /*ac00*/  HMMA.16816.F32 R152, R4, R28, R152 ;  /* 0x0000001c0498723c */ /* 0x000fe20000001898 */
[----:B------:R2:W2:Y:S01]  /*ac10*/  MUFU.EX2 R53, R9 ;  /* 0x0000000900357308 */ /* 0x0004a20000000800 */
[----:B----4-:R-:W-:Y:S01]  /*ac20*/  FFMA.FTZ R11, R88, UR5, -R0 ;  /* 0x00000005580b7c23 */ /* 0x010fe20008010800 */
[----:B-----5:R-:W-:-:S05]  /*ac30*/  FFMA.FTZ R10, R86, UR5, -R8 ;  /* 0x00000005560a7c23 */ /* 0x020fca0008010808 */
[----:B------:R-:W-:Y:S01]  /*ac40*/  HMMA.16816.F32 R28, R4, R30, R164 ;  /* 0x0000001e041c723c */ /* 0x000fe200000018a4 */
[----:B------:R-:W-:Y:S01]  /*ac50*/  MOV R167, R233 ;  /* 0x000000e900a77202 */ /* 0x000fe20000000f00 */
[----:B------:R4:W-:Y:S01]  /*ac60*/  MUFU.EX2 R241, R11 ;  /* 0x0000000b00f17308 */ /* 0x0009e20000000800 */
[----:B---3--:R-:W-:Y:S02]  /*ac70*/  F2FP.F16.F32.PACK_AB R4, R142, R52 ;  /* 0x000000348e04723e */ /* 0x008fe400000000ff */
[----:B------:R-:W-:Y:S01]  /*ac80*/  F2FP.F16.F32.PACK_AB R6, R163, R156 ;  /* 0x0000009ca306723e */ /* 0x000fe200000000ff */
[----:B------:R3:W-:Y:S01]  /*ac90*/  MUFU.EX2 R160, R10 ;  /* 0x0000000a00a07308 */ /* 0x0007e20000000800 */
[----:B------:R-:W-:Y:S01]  /*aca0*/  MOV R166, R234 ;  /* 0x000000ea00a67202 */ /* 0x000fe20000000f00 */
[--C-:B--2---:R-:W-:Y:S01]  /*acb0*/  FFMA.FTZ R9, R55, UR5, -R0.reuse ;  /* 0x0000000537097c23 */ /* 0x104fe20008010800 */
[----:B------:R-:W-:Y:S02]  /*acc0*/  F2FP.F16.F32.PACK_AB R5, R143, R53 ;  /* 0x000000358f05723e */ /* 0x000fe400000000ff */
[----:B------:R-:W-:Y:S01]  /*acd0*/  MOV R165, R16 ;  /* 0x0000001000a57202 */ /* 0x000fe20000000f00 */
[----:B------:R2:W5:Y:S01]  /*ace0*/  MUFU.EX2 R17, R9 ;  /* 0x0000000900117308 */ /* 0x0005620000000800 */
[----:B----4-:R-:W-:Y:S01]  /*acf0*/  FFMA.FTZ R11, R117, UR5, -R0 ;  /* 0x00000005750b7c23 */ /* 0x010fe20008010800 */
[----:B---3--:R-:W-:-:S03]  /*ad00*/  FFMA.FTZ R10, R101, UR5, -R3 ;  /* 0x00000005650a7c23 */ /* 0x008fc60008010803 */
[----:B------:R3:W-:Y:S04]  /*ad10*/  MUFU.EX2 R225, R11 ;  /* 0x0000000b00e17308 */ /* 0x0007e80000000800 */
[----:B------:R4:W-:Y:S01]  /*ad20*/  MUFU.EX2 R245, R10 ;  /* 0x0000000a00f57308 */ /* 0x0009e20000000800 */
[----:B--2---:R-:W-:Y:S01]  /*ad30*/  FFMA.FTZ R9, R100, UR5, -R8 ;  /* 0x0000000564097c23 */ /* 0x004fe20008010808 */
[----:B-----5:R-:W-:Y:S02]  /*ad40*/  MOV R164, R17 ;  /* 0x0000001100a47202 */ /* 0x020fe40000000f00 */
[----:B------:R-:W2:Y:S01]  /*ad50*/  LDSM.16.MT88.4 R16, [R185+0x4800] ;  /* 0x00480000b910783b */ /* 0x000ea20000004200 */
[----:B------:R5:W1:Y:S01]  /*ad60*/  MUFU.EX2 R250, R9 ;  /* 0x0000000900fa7308 */ /* 0x000a620000000800 */
[----:B------:R-:W-:Y:S01]  /*ad70*/  F2FP.F16.F32.PACK_AB R7, R164, R161 ;  /* 0x000000a1a407723e */ /* 0x000fe200000000ff */
[----:B---3--:R-:W-:-:S06]  /*ad80*/  FFMA.FTZ R11, R131, UR5, -R0 ;  /* 0x00000005830b7c23 */ /* 0x008fcc0008010800 */
[----:B------:R-:W-:Y:S01]  /*ad90*/  HMMA.16816.F32 R40, R4, R24, R40 ;  /* 0x000000180428723c */ /* 0x000fe20000001828 */
[----:B----4-:R-:W-:-:S04]  /*ada0*/  FFMA.FTZ R10, R89, UR5, -R3 ;  /* 0x00000005590a7c23 */ /* 0x010fc80008010803 */
[----:B------:R3:W-:Y:S01]  /*adb0*/  MUFU.EX2 R246, R10 ;  /* 0x0000000a00f67308 */ /* 0x0007e20000000800 */
[----:B-----5:R-:W-:Y:S02]  /*adc0*/  FFMA.FTZ R9, R92, UR5, -R8 ;  /* 0x000000055c097c23 */ /* 0x020fe40008010808 */
[C---:B------:R-:W-:Y:S02]  /*add0*/  HMMA.16816.F32 R36, R4.reuse, R26, R36 ;  /* 0x0000001a0424723c */ /* 0x040fe40000001824 */
[----:B------:R4:W5:Y:S06]  /*ade0*/  MUFU.EX2 R73, R9 ;  /* 0x0000000900497308 */ /* 0x00096c0000000800 */
[----:B-1----:R-:W-:Y:S01]  /*adf0*/  HMMA.16816.F32 R48, R4, R12, R48 ;  /* 0x0000000c0430723c */ /* 0x002fe20000001830 */
[----:B---3--:R-:W-:-:S04]  /*ae00*/  FFMA.FTZ R10, R82, UR5, -R2 ;  /* 0x00000005520a7c23 */ /* 0x008fc80008010802 */
[----:B------:R1:W-:Y:S01]  /*ae10*/  MUFU.EX2 R252, R10 ;  /* 0x0000000a00fc7308 */ /* 0x0003e20000000800 */
[----:B----4-:R-:W-:Y:S02]  /*ae20*/  FFMA.FTZ R9, R104, UR5, -R3 ;  /* 0x0000000568097c23 */ /* 0x010fe40008010803 */
[----:B------:R-:W-:Y:S01]  /*ae30*/  HMMA.16816.F32 R32, R4, R14, R32 ;  /* 0x0000000e0420723c */ /* 0x000fe20000001820 */
[----:B------:R-:W-:Y:S01]  /*ae40*/  F2FP.F16.F32.PACK_AB R4, R47, R250 ;  /* 0x000000fa2f04723e */ /* 0x000fe200000000ff */
[----:B------:R3:W4:Y:S01]  /*ae50*/  MUFU.EX2 R244, R9 ;  /* 0x0000000900f47308 */ /* 0x0007220000000800 */
[----:B-----5:R-:W-:Y:S01]  /*ae60*/  F2FP.F16.F32.PACK_AB R6, R160, R73 ;  /* 0x00000049a006723e */ /* 0x020fe200000000ff */
[----:B-1----:R-:W-:-:S04]  /*ae70*/  FFMA.FTZ R10, R81, UR5, -R2 ;  /* 0x00000005510a7c23 */ /* 0x002fc80008010802 */
[----:B------:R1:W-:Y:S01]  /*ae80*/  MUFU.EX2 R249, R10 ;  /* 0x0000000a00f97308 */ /* 0x0003e20000000800 */
[----:B---3--:R-:W-:Y:S01]  /*ae90*/  FFMA.FTZ R9, R93, UR5, -R3 ;  /* 0x000000055d097c23 */ /* 0x008fe20008010803 */
[----:B----4-:R-:W-:-:S03]  /*aea0*/  F2FP.F16.F32.PACK_AB R5, R245, R244 ;  /* 0x000000f4f505723e */ /* 0x010fc600000000ff */
[----:B------:R3:W4:Y:S01]  /*aeb0*/  MUFU.EX2 R247, R9 ;  /* 0x0000000900f77308 */ /* 0x0007220000000800 */
[----:B-1----:R-:W-:-:S04]  /*aec0*/  FFMA.FTZ R10, R87, UR5, -R0 ;  /* 0x00000005570a7c23 */ /* 0x002fc80008010800 */
[----:B------:R1:W-:Y:S01]  /*aed0*/  MUFU.EX2 R242, R10 ;  /* 0x0000000a00f27308 */ /* 0x0003e20000000800 */
[----:B---3--:R-:W-:Y:S01]  /*aee0*/  FFMA.FTZ R9, R84, UR5, -R2 ;  /* 0x0000000554097c23 */ /* 0x008fe20008010802 */
[----:B----4-:R-:W-:-:S03]  /*aef0*/  F2FP.F16.F32.PACK_AB R7, R246, R247 ;  /* 0x000000f7f607723e */ /* 0x010fc600000000ff */
[----:B------:R3:W4:Y:S04]  /*af00*/  MUFU.EX2 R251, R9 ;  /* 0x0000000900fb7308 */ /* 0x0007280000000800 */
[----:B------:R-:W-:Y:S01]  /*af10*/  HMMA.16816.F32 R60, R4, R26, R148 ;  /* 0x0000001a043c723c */ /* 0x000fe20000001894 */
[----:B------:R-:W-:Y:S02]  /*af20*/  MOV R148, R235 ;  /* 0x000000eb00947202 */ /* 0x000fe40000000f00 */
[----:B------:R-:W-:Y:S01]  /*af30*/  MOV R151, R53 ;  /* 0x0000003500977202 */ /* 0x000fe20000000f00 */
[----:B-1----:R-:W-:Y:S01]  /*af40*/  FFMA.FTZ R10, R120, UR5, -R8 ;  /* 0x00000005780a7c23 */ /* 0x002fe20008010808 */
[----:B------:R-:W-:-:S03]  /*af50*/  MOV R150, R52 ;  /* 0x0000003400967202 */ /* 0x000fc60000000f00 */
[C---:B------:R-:W-:Y:S01]  /*af60*/  HMMA.16816.F32 R56, R4.reuse, R24, R56 ;  /* 0x000000180438723c */ /* 0x040fe20000001838 */
[----:B------:R1:W-:Y:S01]  /*af70*/  MUFU.EX2 R239, R10 ;  /* 0x0000000a00ef7308 */ /* 0x0003e20000000800 */
[----:B---3--:R-:W-:Y:S01]  /*af80*/  FFMA.FTZ R9, R80, UR5, -R2 ;  /* 0x0000000550097c23 */ /* 0x008fe20008010802 */
[----:B------:R-:W3:Y:S01]  /*af90*/  LDSM.16.MT88.4 R24, [R135+0x4c00] ;  /* 0x004c00008718783b */ /* 0x000ee20000004200 */
[----:B------:R-:W-:Y:S02]  /*afa0*/  MOV R149, R47 ;  /* 0x0000002f00957202 */ /* 0x000fe40000000f00 */
[----:B------:R5:W2:Y:S02]  /*afb0*/  MUFU.EX2 R248, R9 ;  /* 0x0000000900f87308 */ /* 0x000aa40000000800 */
[----:B------:R-:W-:Y:S01]  /*afc0*/  HMMA.16816.F32 R52, R4, R12, R152 ;  /* 0x0000000c0434723c */ /* 0x000fe20000001898 */
[----:B-1----:R-:W-:-:S07]  /*afd0*/  FFMA.FTZ R10, R112, UR5, -R8 ;  /* 0x00000005700a7c23 */ /* 0x002fce0008010808 */
[----:B------:R-:W-:Y:S01]  /*afe0*/  HMMA.16816.F32 R28, R4, R14, R28 ;  /* 0x0000000e041c723c */ /* 0x000fe2000000181c */
[----:B------:R-:W1:Y:S01]  /*aff0*/  LDSM.16.MT88.4 R12, [R185+0x4c00] ;  /* 0x004c0000b90c783b */ /* 0x000e620000004200 */
[----:B----4-:R-:W-:Y:S01]  /*b000*/  F2FP.F16.F32.PACK_AB R4, R252, R251 ;  /* 0x000000fbfc04723e */ /* 0x010fe200000000ff */
[----:B------:R4:W-:Y:S01]  /*b010*/  MUFU.EX2 R238, R10 ;  /* 0x0000000a00ee7308 */ /* 0x0009e20000000800 */
[----:B-----5:R-:W-:Y:S01]  /*b020*/  FFMA.FTZ R9, R97, UR5, -R0 ;  /* 0x0000000561097c23 */ /* 0x020fe20008010800 */
[----:B--2---:R-:W-:-:S03]  /*b030*/  F2FP.F16.F32.PACK_AB R6, R249, R248 ;  /* 0x000000f8f906723e */ /* 0x004fc600000000ff */
[----:B------:R2:W5:Y:S01]  /*b040*/  MUFU.EX2 R243, R9 ;  /* 0x0000000900f37308 */ /* 0x0005620000000800 */
[----:B----4-:R-:W-:-:S04]  /*b050*/  FFMA.FTZ R10, R119, UR5, -R3 ;  /* 0x00000005770a7c23 */ /* 0x010fc80008010803 */
[----:B------:R4:W-:Y:S01]  /*b060*/  MUFU.EX2 R230, R10 ;  /* 0x0000000a00e67308 */ /* 0x0009e20000000800 */
[----:B--2---:R-:W-:Y:S01]  /*b070*/  FFMA.FTZ R9, R83, UR5, -R0 ;  /* 0x0000000553097c23 */ /* 0x004fe20008010800 */
[----:B-----5:R-:W-:-:S03]  /*b080*/  F2FP.F16.F32.PACK_AB R5, R241, R243 ;  /* 0x000000f3f105723e */ /* 0x020fc600000000ff */
[----:B------:R2:W5:Y:S01]  /*b090*/  MUFU.EX2 R240, R9 ;  /* 0x0000000900f07308 */ /* 0x0005620000000800 */
[----:B----4-:R-:W-:-:S03]  /*b0a0*/  FFMA.FTZ R10, R115, UR5, -R3 ;  /* 0x00000005730a7c23 */ /* 0x010fc60008010803 */
[----:B------:R4:W-:Y:S01]  /*b0b0*/  MUFU.EX2 R115, R11 ;  /* 0x0000000b00737308 */ /* 0x0009e20000000800 */
[----:B--2---:R-:W-:-:S03]  /*b0c0*/  FFMA.FTZ R9, R121, UR5, -R8 ;  /* 0x0000000579097c23 */ /* 0x004fc60008010808 */
[----:B------:R2:W-:Y:S01]  /*b0d0*/  MUFU.EX2 R229, R10 ;  /* 0x0000000a00e57308 */ /* 0x0005e20000000800 */
[----:B-----5:R-:W-:-:S03]  /*b0e0*/  F2FP.F16.F32.PACK_AB R7, R240, R242 ;  /* 0x000000f2f007723e */ /* 0x020fc600000000ff */
[----:B------:R5:W3:Y:S04]  /*b0f0*/  MUFU.EX2 R237, R9 ;  /* 0x0000000900ed7308 */ /* 0x000ae80000000800 */
[C---:B------:R-:W-:Y:S01]  /*b100*/  HMMA.16816.F32 R40, R4.reuse, R20, R40 ;  /* 0x000000140428723c */ /* 0x040fe20000001828 */
[----:B----4-:R-:W-:Y:S01]  /*b110*/  FFMA.FTZ R11, R193, UR5, -R3 ;  /* 0x00000005c10b7c23 */ /* 0x010fe20008010803 */
[----:B------:R-:W-:Y:S01]  /*b120*/  MOV R193, R147 ;  /* 0x0000009300c17202 */ /* 0x000fe20000000f00 */
[----:B--2---:R-:W-:Y:S02]  /*b130*/  FFMA.FTZ R10, R98, UR5, -R2 ;  /* 0x00000005620a7c23 */ /* 0x004fe40008010802 */
[----:B------:R2:W-:Y:S03]  /*b140*/  MUFU.EX2 R96, R11 ;  /* 0x0000000b00607308 */ /* 0x0005e60000000800 */
[C---:B------:R-:W-:Y:S01]  /*b150*/  HMMA.16816.F32 R36, R4.reuse, R22, R36 ;  /* 0x000000160424723c */ /* 0x040fe20000001824 */
[----:B-----5:R-:W-:Y:S01]  /*b160*/  FFMA.FTZ R9, R113, UR5, -R8 ;  /* 0x0000000571097c23 */ /* 0x020fe20008010808 */
[----:B------:R4:W-:Y:S04]  /*b170*/  MUFU.EX2 R235, R10 ;  /* 0x0000000a00eb7308 */ /* 0x0009e80000000800 */
[----:B------:R5:W1:Y:S02]  /*b180*/  MUFU.EX2 R236, R9 ;  /* 0x0000000900ec7308 */ /* 0x000a640000000800 */
[----:B------:R-:W-:Y:S01]  /*b190*/  HMMA.16816.F32 R48, R4, R16, R48 ;  /* 0x000000100430723c */ /* 0x000fe20000001830 */
[----:B--2---:R-:W-:-:S07]  /*b1a0*/  FFMA.FTZ R11, R205, UR5, -R0 ;  /* 0x00000005cd0b7c23 */ /* 0x004fce0008010800 */
[----:B------:R-:W-:Y:S01]  /*b1b0*/  HMMA.16816.F32 R32, R4, R18, R32 ;  /* 0x000000120420723c */ /* 0x000fe20000001820 */
[----:B----4-:R-:W-:Y:S01]  /*b1c0*/  FFMA.FTZ R10, R91, UR5, -R2 ;  /* 0x000000055b0a7c23 */ /* 0x010fe20008010802 */
[----:B---3--:R-:W-:Y:S01]  /*b1d0*/  F2FP.F16.F32.PACK_AB R4, R239, R237 ;  /* 0x000000edef04723e */ /* 0x008fe200000000ff */
[----:B-----5:R-:W-:Y:S02]  /*b1e0*/  FFMA.FTZ R9, R125, UR5, -R3 ;  /* 0x000000057d097c23 */ /* 0x020fe40008010803 */
[----:B------:R2:W-:Y:S01]  /*b1f0*/  MUFU.EX2 R231, R10 ;  /* 0x0000000a00e77308 */ /* 0x0005e20000000800 */
[----:B-1----:R-:W-:-:S03]  /*b200*/  F2FP.F16.F32.PACK_AB R6, R238, R236 ;  /* 0x000000ecee06723e */ /* 0x002fc600000000ff */
[----:B------:R1:W3:Y:S01]  /*b210*/  MUFU.EX2 R233, R9 ;  /* 0x0000000900e97308 */ /* 0x0002e20000000800 */
[----:B--2---:R-:W-:Y:S01]  /*b220*/  FFMA.FTZ R10, R116, UR5, -R0 ;  /* 0x00000005740a7c23 */ /* 0x004fe20008010800 */
[----:B-1----:R-:W-:-:S03]  /*b230*/  FFMA.FTZ R9, R118, UR5, -R3 ;  /* 0x0000000576097c23 */ /* 0x002fc60008010803 */
[----:B------:R1:W-:Y:S01]  /*b240*/  MUFU.EX2 R226, R10 ;  /* 0x0000000a00e27308 */ /* 0x0003e20000000800 */
[----:B---3--:R-:W-:-:S03]  /*b250*/  F2FP.F16.F32.PACK_AB R5, R230, R233 ;  /* 0x000000e9e605723e */ /* 0x008fc600000000ff */
[----:B------:R2:W3:Y:S01]  /*b260*/  MUFU.EX2 R232, R9 ;  /* 0x0000000900e87308 */ /* 0x0004e20000000800 */
[----:B-1----:R-:W-:Y:S01]  /*b270*/  FFMA.FTZ R10, R168, UR5, -R8 ;  /* 0x00000005a80a7c23 */ /* 0x002fe20008010808 */
[----:B--2---:R-:W-:-:S03]  /*b280*/  FFMA.FTZ R9, R99, UR5, -R2 ;  /* 0x0000000563097c23 */ /* 0x004fc60008010802 */
[----:B------:R1:W-:Y:S01]  /*b290*/  MUFU.EX2 R168, R10 ;  /* 0x0000000a00a87308 */ /* 0x0003e20000000800 */
[----:B---3--:R-:W-:-:S03]  /*b2a0*/  F2FP.F16.F32.PACK_AB R7, R229, R232 ;  /* 0x000000e8e507723e */ /* 0x008fc600000000ff */
[----:B------:R2:W3:Y:S04]  /*b2b0*/  MUFU.EX2 R234, R9 ;  /* 0x0000000900ea7308 */ /* 0x0004e80000000800 */
[----:B------:R-:W-:Y:S01]  /*b2c0*/  HMMA.16816.F32 R52, R4, R16, R52 ;  /* 0x000000100434723c */ /* 0x000fe20000001834 */
[----:B-1----:R-:W-:-:S07]  /*b2d0*/  FFMA.FTZ R10, R128, UR5, -R8 ;  /* 0x00000005800a7c23 */ /* 0x002fce0008010808 */
[----:B------:R-:W-:Y:S01]  /*b2e0*/  HMMA.16816.F32 R56, R4, R20, R56 ;  /* 0x000000140438723c */ /* 0x000fe20000001838 */
[----:B--2---:R-:W-:-:S04]  /*b2f0*/  FFMA.FTZ R9, R90, UR5, -R2 ;  /* 0x000000055a097c23 */ /* 0x004fc80008010802 */
[----:B------:R1:W2:Y:S03]  /*b300*/  MUFU.EX2 R228, R9 ;  /* 0x0000000900e47308 */ /* 0x0002a60000000800 */
[C---:B------:R-:W-:Y:S01]  /*b310*/  HMMA.16816.F32 R60, R4.reuse, R22, R60 ;  /* 0x00000016043c723c */ /* 0x040fe2000000183c */
[----:B------:R-:W4:Y:S07]  /*b320*/  LDSM.16.MT88.4 R20, [R185+0x5000] ;  /* 0x00500000b914783b */ /* 0x000f2e0000004200 */
[----:B------:R-:W-:Y:S01]  /*b330*/  HMMA.16816.F32 R16, R4, R18, R28 ;  /* 0x000000120410723c */ /* 0x000fe2000000181c */
[----:B------:R-:W5:Y:S01]  /*b340*/  LDSM.16.MT88.4 R28, [R135+0x5000] ;  /* 0x00500000871c783b */ /* 0x000f620000004200 */
[----:B---3--:R-:W-:Y:S01]  /*b350*/  F2FP.F16.F32.PACK_AB R4, R235, R234 ;  /* 0x000000eaeb04723e */ /* 0x008fe200000000ff */
[----:B-1----:R-:W-:Y:S01]  /*b360*/  FFMA.FTZ R9, R123, UR5, -R0 ;  /* 0x000000057b097c23 */ /* 0x002fe20008010800 */
[----:B--2---:R-:W-:-:S03]  /*b370*/  F2FP.F16.F32.PACK_AB R6, R231, R228 ;  /* 0x000000e4e706723e */ /* 0x004fc600000000ff */
[----:B------:R1:W2:Y:S02]  /*b380*/  MUFU.EX2 R227, R9 ;  /* 0x0000000900e37308 */ /* 0x0002a40000000800 */
[----:B-1----:R-:W-:Y:S01]  /*b390*/  FFMA.FTZ R9, R114, UR5, -R0 ;  /* 0x0000000572097c23 */ /* 0x002fe20008010800 */
[----:B--2---:R-:W-:-:S03]  /*b3a0*/  F2FP.F16.F32.PACK_AB R5, R225, R227 ;  /* 0x000000e3e105723e */ /* 0x004fc600000000ff */
[----:B------:R1:W2:Y:S02]  /*b3b0*/  MUFU.EX2 R224, R9 ;  /* 0x0000000900e07308 */ /* 0x0002a40000000800 */
[----:B-1----:R-:W-:Y:S01]  /*b3c0*/  FFMA.FTZ R9, R133, UR5, -R8 ;  /* 0x0000000585097c23 */ /* 0x002fe20008010808 */
[----:B--2---:R-:W-:-:S03]  /*b3d0*/  F2FP.F16.F32.PACK_AB R7, R224, R226 ;  /* 0x000000e2e007723e */ /* 0x004fc600000000ff */
[----:B------:R1:W2:Y:S04]  /*b3e0*/  MUFU.EX2 R133, R9 ;  /* 0x0000000900857308 */ /* 0x0002a80000000800 */
[C---:B------:R-:W-:Y:S08]  /*b3f0*/  HMMA.16816.F32 R44, R4.reuse, R24, R40 ;  /* 0x00000018042c723c */ /* 0x040ff00000001828 */
[----:B------:R-:W-:Y:S01]  /*b400*/  HMMA.16816.F32 R36, R4, R26, R36 ;  /* 0x0000001a0424723c */ /* 0x000fe20000001824 */
[----:B-1----:R-:W-:-:S02]  /*b410*/  FFMA.FTZ R9, R129, UR5, -R8 ;  /* 0x0000000581097c23 */ /* 0x002fc40008010808 */
[----:B------:R1:W-:Y:S04]  /*b420*/  MUFU.EX2 R129, R10 ;  /* 0x0000000a00817308 */ /* 0x0003e80000000800 */
[----:B------:R3:W4:Y:S01]  /*b430*/  MUFU.EX2 R128, R9 ;  /* 0x0000000900807308 */ /* 0x0007220000000800 */
[C---:B------:R-:W-:Y:S08]  /*b440*/  HMMA.16816.F32 R40, R4.reuse, R12, R48 ;  /* 0x0000000c0428723c */ /* 0x040ff00000001830 */
[----:B------:R-:W-:Y:S01]  /*b450*/  HMMA.16816.F32 R32, R4, R14, R32 ;  /* 0x0000000e0420723c */ /* 0x000fe20000001820 */
[----:B-1----:R-:W-:Y:S01]  /*b460*/  FFMA.FTZ R10, R134, UR5, -R3 ;  /* 0x00000005860a7c23 */ /* 0x002fe20008010803 */
[----:B--2---:R-:W-:-:S02]  /*b470*/  F2FP.F16.F32.PACK_AB R4, R168, R133 ;  /* 0x00000085a804723e */ /* 0x004fc400000000ff */
[----:B------:R-:W-:Y:S01]  /*b480*/  MOV R134, R72 ;  /* 0x0000004800867202 */ /* 0x000fe20000000f00 */
[--C-:B---3--:R-:W-:Y:S01]  /*b490*/  FFMA.FTZ R9, R171, UR5, -R3.reuse ;  /* 0x00000005ab097c23 */ /* 0x108fe20008010803 */
[----:B------:R1:W-:Y:S01]  /*b4a0*/  MUFU.EX2 R120, R10 ;  /* 0x0000000a00787308 */ /* 0x0003e20000000800 */
[----:B----4-:R-:W-:Y:S02]  /*b4b0*/  F2FP.F16.F32.PACK_AB R6, R129, R128 ;  /* 0x000000808106723e */ /* 0x010fe400000000ff */
[----:B------:R-:W-:Y:S01]  /*b4c0*/  MOV R171, R156 ;  /* 0x0000009c00ab7202 */ /* 0x000fe20000000f00 */
[----:B------:R2:W3:Y:S04]  /*b4d0*/  MUFU.EX2 R125, R9 ;  /* 0x00000009007d7308 */ /* 0x0004e80000000800 */
[----:B------:R4:W-:Y:S01]  /*b4e0*/  MUFU.EX2 R72, R11 ;  /* 0x0000000b00487308 */ /* 0x0009e20000000800 */
[--C-:B-1----:R-:W-:Y:S01]  /*b4f0*/  FFMA.FTZ R10, R130, UR5, -R3.reuse ;  /* 0x00000005820a7c23 */ /* 0x102fe20008010803 */
[----:B------:R-:W-:Y:S01]  /*b500*/  MOV R130, R73 ;  /* 0x0000004900827202 */ /* 0x000fe20000000f00 */
[----:B--2---:R-:W-:-:S02]  /*b510*/  FFMA.FTZ R9, R132, UR5, -R3 ;  /* 0x0000000584097c23 */ /* 0x004fc40008010803 */
[----:B------:R1:W-:Y:S01]  /*b520*/  MUFU.EX2 R119, R10 ;  /* 0x0000000a00777308 */ /* 0x0003e20000000800 */
[----:B---3--:R-:W-:Y:S01]  /*b530*/  F2FP.F16.F32.PACK_AB R5, R120, R125 ;  /* 0x0000007d7805723e */ /* 0x008fe200000000ff */
[--C-:B----4-:R-:W-:Y:S02]  /*b540*/  FFMA.FTZ R11, R218, UR5, -R2.reuse ;  /* 0x00000005da0b7c23 */ /* 0x110fe40008010802 */
[----:B------:R2:W3:Y:S01]  /*b550*/  MUFU.EX2 R123, R9 ;  /* 0x00000009007b7308 */ /* 0x0004e20000000800 */
[--C-:B-1----:R-:W-:Y:S01]  /*b560*/  FFMA.FTZ R10, R124, UR5, -R2.reuse ;  /* 0x000000057c0a7c23 */ /* 0x102fe20008010802 */
        /* <DEDUP_REMOVED lines=12> */
[----:B------:R-:W1:Y:S01]  /*b630*/  LDSM.16.MT88.4 R12, [R135+0x5400] ;  /* 0x00540000870c783b */ /* 0x000e620000004200 */
[----:B--2---:R-:W-:Y:S01]  /*b640*/  F2FP.F16.F32.PACK_AB R4, R122, R124 ;  /* 0x0000007c7a04723e */ /* 0x004fe200000000ff */
[----:B---3--:R-:W-:Y:S01]  /*b650*/  FFMA.FTZ R9, R169, UR5, -R0 ;  /* 0x00000005a9097c23 */ /* 0x008fe20008010800 */
[----:B------:R2:W3:Y:S01]  /*b660*/  MUFU.EX2 R121, R10 ;  /* 0x0000000a00797308 */ /* 0x0004e20000000800 */
[----:B------:R-:W4:Y:S01]  /*b670*/  LDSM.16.MT88.4 R16, [R185+0x5400] ;  /* 0x00540000b910783b */ /* 0x000f220000004200 */
[----:B------:R-:W-:-:S02]  /*b680*/  MOV R169, R142 ;  /* 0x0000008e00a97202 */ /* 0x000fc40000000f00 */
[----:B------:R5:W5:Y:S01]  /*b690*/  MUFU.EX2 R117, R9 ;  /* 0x0000000900757308 */ /* 0x000b620000000800 */
[--C-:B--2---:R-:W-:Y:S01]  /*b6a0*/  FFMA.FTZ R10, R127, UR5, -R0.reuse ;  /* 0x000000057f0a7c23 */ /* 0x104fe20008010800 */
[----:B---3--:R-:W-:Y:S02]  /*b6b0*/  F2FP.F16.F32.PACK_AB R6, R121, R118 ;  /* 0x000000767906723e */ /* 0x008fe400000000ff */
[----:B------:R-:W-:Y:S01]  /*b6c0*/  MOV R127, R141 ;  /* 0x0000008d007f7202 */ /* 0x000fe20000000f00 */
[----:B-----5:R-:W-:Y:S01]  /*b6d0*/  FFMA.FTZ R9, R85, UR5, -R0 ;  /* 0x0000000555097c23 */ /* 0x020fe20008010800 */
[----:B------:R2:W-:Y:S01]  /*b6e0*/  MUFU.EX2 R116, R10 ;  /* 0x0000000a00747308 */ /* 0x0005e20000000800 */
[----:B------:R-:W-:Y:S02]  /*b6f0*/  F2FP.F16.F32.PACK_AB R5, R115, R117 ;  /* 0x000000757305723e */ /* 0x000fe400000000ff */
[----:B------:R-:W-:Y:S01]  /*b700*/  MOV R141, R71 ;  /* 0x00000047008d7202 */ /* 0x000fe20000000f00 */
[----:B------:R3:W5:Y:S01]  /*b710*/  MUFU.EX2 R114, R9 ;  /* 0x0000000900727308 */ /* 0x0007620000000800 */
[----:B------:R-:W-:-:S02]  /*b720*/  MOV R71, R159 ;  /* 0x0000009f00477202 */ /* 0x000fc40000000f00 */
[----:B------:R-:W-:Y:S02]  /*b730*/  MOV R159, R139 ;  /* 0x0000008b009f7202 */ /* 0x000fe40000000f00 */
[----:B------:R-:W-:Y:S02]  /*b740*/  MOV R131, R141 ;  /* 0x0000008d00837202 */ /* 0x000fe40000000f00 */
[----:B------:R-:W-:Y:S01]  /*b750*/  MOV R132, R71 ;  /* 0x0000004700847202 */ /* 0x000fe20000000f00 */
[--C-:B--2---:R-:W-:Y:S01]  /*b760*/  FFMA.FTZ R10, R194, UR5, -R8.reuse ;  /* 0x00000005c20a7c23 */ /* 0x104fe20008010808 */
[----:B------:R-:W-:Y:S01]  /*b770*/  MOV R194, R137 ;  /* 0x0000008900c27202 */ /* 0x000fe20000000f00 */
[----:B---3--:R-:W-:Y:S02]  /*b780*/  FFMA.FTZ R9, R196, UR5, -R8 ;  /* 0x00000005c4097c23 */ /* 0x008fe40008010808 */
[----:B------:R2:W-:Y:S01]  /*b790*/  MUFU.EX2 R113, R10 ;  /* 0x0000000a00717308 */ /* 0x0005e20000000800 */
[----:B-----5:R-:W-:-:S02]  /*b7a0*/  F2FP.F16.F32.PACK_AB R7, R114, R116 ;  /* 0x000000747207723e */ /* 0x020fc400000000ff */
[----:B------:R-:W-:Y:S01]  /*b7b0*/  MOV R196, R157 ;  /* 0x0000009d00c47202 */ /* 0x000fe20000000f00 */
[----:B------:R3:W5:Y:S01]  /*b7c0*/  MUFU.EX2 R105, R9 ;  /* 0x0000000900697308 */ /* 0x0007620000000800 */
[----:B------:R-:W-:-:S03]  /*b7d0*/  MOV R157, R136 ;  /* 0x00000088009d7202 */ /* 0x000fc60000000f00 */
[C---:B------:R-:W-:Y:S01]  /*b7e0*/  HMMA.16816.F32 R32, R4.reuse, R22, R32 ;  /* 0x000000160420723c */ /* 0x040fe20000001820 */
[--C-:B--2---:R-:W-:Y:S01]  /*b7f0*/  FFMA.FTZ R10, R174, UR5, -R8.reuse ;  /* 0x00000005ae0a7c23 */ /* 0x104fe20008010808 */
[----:B------:R-:W-:Y:S01]  /*b800*/  MOV R174, R145 ;  /* 0x0000009100ae7202 */ /* 0x000fe20000000f00 */
[----:B---3--:R-:W-:Y:S02]  /*b810*/  FFMA.FTZ R9, R179, UR5, -R8 ;  /* 0x00000005b3097c23 */ /* 0x008fe40008010808 */
[----:B------:R2:W-:Y:S01]  /*b820*/  MUFU.EX2 R112, R10 ;  /* 0x0000000a00707308 */ /* 0x0005e20000000800 */
[----:B------:R-:W-:Y:S02]  /*b830*/  MOV R179, R138 ;  /* 0x0000008a00b37202 */ /* 0x000fe40000000f00 */
[C---:B------:R-:W-:Y:S01]  /*b840*/  HMMA.16816.F32 R136, R4.reuse, R28, R44 ;  /* 0x0000001c0488723c */ /* 0x040fe2000000182c */
[----:B------:R3:W1:Y:S07]  /*b850*/  MUFU.EX2 R104, R9 ;  /* 0x0000000900687308 */ /* 0x00066e0000000800 */
[----:B------:R-:W-:Y:S01]  /*b860*/  HMMA.16816.F32 R44, R4, R20, R40 ;  /* 0x00000014042c723c */ /* 0x000fe20000001828 */
[--C-:B--2---:R-:W-:Y:S01]  /*b870*/  FFMA.FTZ R10, R192, UR5, -R3.reuse ;  /* 0x00000005c00a7c23 */ /* 0x104fe20008010803 */
[----:B------:R-:W-:Y:S01]  /*b880*/  MOV R192, R140 ;  /* 0x0000008c00c07202 */ /* 0x000fe20000000f00 */
[----:B---3--:R-:W-:-:S02]  /*b890*/  FFMA.FTZ R9, R203, UR5, -R3 ;  /* 0x00000005cb097c23 */ /* 0x008fc40008010803 */
[----:B------:R2:W-:Y:S01]  /*b8a0*/  MUFU.EX2 R98, R10 ;  /* 0x0000000a00627308 */ /* 0x0005e20000000800 */
[----:B------:R-:W-:Y:S02]  /*b8b0*/  MOV R203, R146 ;  /* 0x0000009200cb7202 */ /* 0x000fe40000000f00 */
[----:B------:R-:W-:Y:S01]  /*b8c0*/  HMMA.16816.F32 R144, R4, R30, R36 ;  /* 0x0000001e0490723c */ /* 0x000fe20000001824 */
[----:B------:R3:W4:Y:S01]  /*b8d0*/  MUFU.EX2 R99, R9 ;  /* 0x0000000900637308 */ /* 0x0007220000000800 */
[----:B-----5:R-:W-:Y:S02]  /*b8e0*/  F2FP.F16.F32.PACK_AB R4, R113, R105 ;  /* 0x000000697104723e */ /* 0x020fe400000000ff */
[----:B-1----:R-:W-:Y:S01]  /*b8f0*/  F2FP.F16.F32.PACK_AB R6, R112, R104 ;  /* 0x000000687006723e */ /* 0x002fe200000000ff */
[----:B--2---:R-:W-:Y:S01]  /*b900*/  FFMA.FTZ R10, R176, UR5, -R8 ;  /* 0x00000005b00a7c23 */ /* 0x004fe20008010808 */
[----:B------:R-:W-:Y:S01]  /*b910*/  MOV R176, R158 ;  /* 0x0000009e00b07202 */ /* 0x000fe20000000f00 */
[----:B---3--:R-:W-:-:S02]  /*b920*/  FFMA.FTZ R9, R178, UR5, -R3 ;  /* 0x00000005b2097c23 */ /* 0x008fc40008010803 */
[----:B------:R1:W-:Y:S01]  /*b930*/  MUFU.EX2 R97, R10 ;  /* 0x0000000a00617308 */ /* 0x0003e20000000800 */
[----:B----4-:R-:W-:Y:S02]  /*b940*/  F2FP.F16.F32.PACK_AB R5, R96, R99 ;  /* 0x000000636005723e */ /* 0x010fe400000000ff */
[----:B------:R-:W-:Y:S01]  /*b950*/  MOV R178, R157 ;  /* 0x0000009d00b27202 */ /* 0x000fe20000000f00 */
        /* <DEDUP_REMOVED lines=10> */
[----:B------:R1:W-:Y:S04]  /*ba00*/  MUFU.EX2 R102, R10 ;  /* 0x0000000a00667308 */ /* 0x0003e80000000800 */
[----:B------:R2:W-:Y:S01]  /*ba10*/  MUFU.EX2 R93, R9 ;  /* 0x00000009005d7308 */ /* 0x0005e20000000800 */
[C---:B------:R-:W-:Y:S08]  /*ba20*/  HMMA.16816.F32 R28, R4.reuse, R20, R52 ;  /* 0x00000014041c723c */ /* 0x040ff00000001834 */
[----:B------:R-:W-:Y:S01]  /*ba30*/  HMMA.16816.F32 R24, R4, R22, R24 ;  /* 0x000000160418723c */ /* 0x000fe20000001818 */
[--C-:B-1----:R-:W-:Y:S01]  /*ba40*/  FFMA.FTZ R10, R175, UR5, -R2.reuse ;  /* 0x00000005af0a7c23 */ /* 0x102fe20008010802 */
[----:B------:R-:W1:Y:S01]  /*ba50*/  LDSM.16.MT88.4 R20, [R135+0x5800] ;  /* 0x005800008714783b */ /* 0x000e620000004200 */
[----:B--2---:R-:W-:-:S02]  /*ba60*/  FFMA.FTZ R9, R177, UR5, -R2 ;  /* 0x00000005b1097c23 */ /* 0x004fc40008010802 */
[----:B------:R2:W-:Y:S04]  /*ba70*/  MUFU.EX2 R91, R10 ;  /* 0x0000000a005b7308 */ /* 0x0005e80000000800 */
[----:B------:R3:W4:Y:S01]  /*ba80*/  MUFU.EX2 R92, R9 ;  /* 0x00000009005c7308 */ /* 0x0007220000000800 */
[--C-:B--2---:R-:W-:Y:S01]  /*ba90*/  FFMA.FTZ R10, R172, UR5, -R2.reuse ;  /* 0x00000005ac0a7c23 */ /* 0x104fe20008010802 */
[----:B---3--:R-:W-:-:S03]  /*baa0*/  FFMA.FTZ R9, R103, UR5, -R2 ;  /* 0x0000000567097c23 */ /* 0x008fc60008010802 */
[----:B------:R2:W-:Y:S01]  /*bab0*/  MUFU.EX2 R89, R10 ;  /* 0x0000000a00597308 */ /* 0x0005e20000000800 */
[----:B----4-:R-:W-:-:S03]  /*bac0*/  F2FP.F16.F32.PACK_AB R4, R92, R91 ;  /* 0x0000005b5c04723e */ /* 0x010fc600000000ff */
        /* <DEDUP_REMOVED lines=15> */
[----:B------:R3:W4:Y:S04]  /*bbc0*/  MUFU.EX2 R83, R9 ;  /* 0x0000000900537308 */ /* 0x0007280000000800 */
[----:B------:R-:W-:Y:S01]  /*bbd0*/  HMMA.16816.F32 R136, R4, R12, R136 ;  /* 0x0000000c0488723c */ /* 0x000fe20000001888 */
[----:B--2---:R-:W-:-:S07]  /*bbe0*/  FFMA.FTZ R10, R198, UR5, -R3 ;  /* 0x00000005c60a7c23 */ /* 0x004fce0008010803 */
[C---:B------:R-:W-:Y:S01]  /*bbf0*/  HMMA.16816.F32 R144, R4.reuse, R14, R144 ;  /* 0x0000000e0490723c */ /* 0x040fe20000001890 */
[--C-:B---3--:R-:W-:Y:S01]  /*bc00*/  FFMA.FTZ R9, R180, UR5, -R3.reuse ;  /* 0x00000005b4097c23 */ /* 0x108fe20008010803 */
[----:B------:R2:W-:Y:S04]  /*bc10*/  MUFU.EX2 R84, R10 ;  /* 0x0000000a00547308 */ /* 0x0005e80000000800 */
[----:B------:R3:W5:Y:S02]  /*bc20*/  MUFU.EX2 R81, R9 ;  /* 0x0000000900517308 */ /* 0x0007640000000800 */
[C---:B------:R-:W-:Y:S08]  /*bc30*/  HMMA.16816.F32 R44, R4.reuse, R16, R44 ;  /* 0x00000010042c723c */ /* 0x040ff0000000182c */
[----:B------:R-:W-:Y:S01]  /*bc40*/  HMMA.16816.F32 R48, R4, R18, R32 ;  /* 0x000000120430723c */ /* 0x000fe20000001820 */
[----:B------:R-:W-:Y:S01]  /*bc50*/  F2FP.F16.F32.PACK_AB R4, R100, R97 ;  /* 0x000000616404723e */ /* 0x000fe200000000ff */
[----:B--2---:R-:W-:Y:S01]  /*bc60*/  FFMA.FTZ R10, R197, UR5, -R2 ;  /* 0x00000005c50a7c23 */ /* 0x004fe20008010802 */
[----:B----4-:R-:W-:Y:S01]  /*bc70*/  F2FP.F16.F32.PACK_AB R5, R83, R82 ;  /* 0x000000525305723e */ /* 0x010fe200000000ff */
[----:B------:R-:W-:Y:S01]  /*bc80*/  FFMA.FTZ R35, R210, UR5, -R8 ;  /* 0x00000005d2237c23 */ /* 0x000fe20008010808 */
[----:B------:R-:W-:Y:S01]  /*bc90*/  F2FP.F16.F32.PACK_AB R6, R93, R102 ;  /* 0x000000665d06723e */ /* 0x000fe200000000ff */
[----:B---3--:R-:W-:Y:S01]  /*bca0*/  FFMA.FTZ R9, R202, UR5, -R2 ;  /* 0x00000005ca097c23 */ /* 0x008fe20008010802 */
[----:B-----5:R-:W-:Y:S01]  /*bcb0*/  F2FP.F16.F32.PACK_AB R7, R81, R84 ;  /* 0x000000545107723e */ /* 0x020fe200000000ff */
[----:B------:R2:W-:Y:S01]  /*bcc0*/  MUFU.EX2 R77, R10 ;  /* 0x0000000a004d7308 */ /* 0x0005e20000000800 */
[----:B------:R-:W-:Y:S01]  /*bcd0*/  FFMA.FTZ R32, R178, R64, R176 ;  /* 0x00000040b2207223 */ /* 0x000fe200000100b0 */
[--C-:B------:R-:W-:Y:S01]  /*bce0*/  FFMA.FTZ R34, R213, UR5, -R3.reuse ;  /* 0x00000005d5227c23 */ /* 0x100fe20008010803 */
[----:B------:R-:W-:Y:S01]  /*bcf0*/  FFMA.FTZ R33, R189, UR5, -R3 ;  /* 0x00000005bd217c23 */ /* 0x000fe20008010803 */
[----:B------:R3:W-:Y:S01]  /*bd00*/  MUFU.EX2 R76, R9 ;  /* 0x00000009004c7308 */ /* 0x0007e20000000800 */
[----:B------:R-:W-:Y:S01]  /*bd10*/  MOV R176, R174 ;  /* 0x000000ae00b07202 */ /* 0x000fe20000000f00 */
[----:B------:R-:W-:Y:S01]  /*bd20*/  HMMA.16816.F32 R140, R4, R12, R36 ;  /* 0x0000000c048c723c */ /* 0x000fe20000001824 */
[----:B------:R-:W-:Y:S01]  /*bd30*/  MOV R174, R179 ;  /* 0x000000b300ae7202 */ /* 0x000fe20000000f00 */
[----:B------:R-:W-:Y:S01]  /*bd40*/  MUFU.EX2 R35, R35 ;  /* 0x0000002300237308 */ /* 0x000fe20000000800 */
[----:B------:R-:W-:-:S02]  /*bd50*/  MOV R178, R192 ;  /* 0x000000c000b27202 */ /* 0x000fc40000000f00 */
[----:B------:R-:W-:Y:S01]  /*bd60*/  MOV R179, R148 ;  /* 0x0000009400b37202 */ /* 0x000fe20000000f00 */
[----:B------:R-:W-:Y:S01]  /*bd70*/  MUFU.EX2 R34, R34 ;  /* 0x0000002200227308 */ /* 0x000fe20000000800 */
[----:B------:R-:W-:Y:S01]  /*bd80*/  MOV R192, R127 ;  /* 0x0000007f00c07202 */ /* 0x000fe20000000f00 */
[C---:B------:R-:W-:Y:S01]  /*bd90*/  HMMA.16816.F32 R52, R4.reuse, R14, R40 ;  /* 0x0000000e0434723c */ /* 0x040fe20000001828 */
[----:B------:R-:W4:Y:S01]  /*bda0*/  LDSM.16.MT88.4 R12, [R185+0x5800] ;  /* 0x00580000b90c783b */ /* 0x000f220000004200 */
[----:B--2---:R-:W-:Y:S01]  /*bdb0*/  FFMA.FTZ R10, R182, UR5, -R2 ;  /* 0x00000005b60a7c23 */ /* 0x004fe20008010802 */
[----:B------:R-:W-:Y:S01]  /*bdc0*/  FFMA.FTZ R42, R209, UR5, -R8 ;  /* 0x00000005d12a7c23 */ /* 0x000fe20008010808 */
[----:B---3--:R-:W-:Y:S01]  /*bdd0*/  FFMA.FTZ R9, R183, UR5, -R2 ;  /* 0x00000005b7097c23 */ /* 0x008fe20008010802 */
[--C-:B------:R-:W-:Y:S01]  /*bde0*/  FFMA.FTZ R41, R107, UR5, -R8.reuse ;  /* 0x000000056b297c23 */ /* 0x100fe20008010808 */
[----:B------:R2:W-:Y:S01]  /*bdf0*/  MUFU.EX2 R73, R10 ;  /* 0x0000000a00497308 */ /* 0x0005e20000000800 */
[----:B------:R-:W-:Y:S01]  /*be00*/  FFMA.FTZ R40, R95, UR5, -R8 ;  /* 0x000000055f287c23 */ /* 0x000fe20008010808 */
[C---:B------:R-:W-:Y:S01]  /*be10*/  HMMA.16816.F32 R152, R4.reuse, R16, R28 ;  /* 0x000000100498723c */ /* 0x040fe2000000181c */
[----:B------:R-:W-:Y:S01]  /*be20*/  FFMA.FTZ R16, R219, UR5, -R2 ;  /* 0x00000005db107c23 */ /* 0x000fe20008010802 */
[----:B------:R3:W5:Y:S01]  /*be30*/  MUFU.EX2 R80, R9 ;  /* 0x0000000900507308 */ /* 0x0007620000000800 */
[----:B------:R-:W-:Y:S01]  /*be40*/  FFMA.FTZ R17, R173, R65, R170 ;  /* 0x00000041ad117223 */ /* 0x000fe200000100aa */
[----:B------:R-:W-:Y:S01]  /*be50*/  MOV R173, R193 ;  /* 0x000000c100ad7202 */ /* 0x000fe20000000f00 */
[----:B------:R-:W-:Y:S01]  /*be60*/  LDSM.16.MT88.4 R28, [R185+0x5c00] ;  /* 0x005c0000b91c783b */ /* 0x000fe20000004200 */
[----:B------:R-:W-:Y:S01]  /*be70*/  MOV R170, R203 ;  /* 0x000000cb00aa7202 */ /* 0x000fe20000000f00 */
[----:B------:R-:W-:Y:S01]  /*be80*/  MUFU.EX2 R42, R42 ;  /* 0x0000002a002a7308 */ /* 0x000fe20000000800 */
[----:B------:R-:W-:Y:S01]  /*be90*/  HMMA.16816.F32 R24, R4, R18, R24 ;  /* 0x000000120418723c */ /* 0x000fe20000001818 */
[----:B------:R-:W-:Y:S01]  /*bea0*/  FFMA.FTZ R4, R212, UR5, -R8 ;  /* 0x00000005d4047c23 */ /* 0x000fe20008010808 */
[--C-:B------:R-:W-:Y:S01]  /*beb0*/  FFMA.FTZ R18, R214, UR5, -R3.reuse ;  /* 0x00000005d6127c23 */ /* 0x100fe20008010803 */
[----:B------:R-:W-:Y:S01]  /*bec0*/  FFMA.FTZ R19, R78, UR5, -R3 ;  /* 0x000000054e137c23 */ /* 0x000fe20008010803 */
[--C-:B--2---:R-:W-:Y:S01]  /*bed0*/  FFMA.FTZ R10, R190, UR5, -R0.reuse ;  /* 0x00000005be0a7c23 */ /* 0x104fe20008010800 */
[----:B------:R2:W-:Y:S01]  /*bee0*/  MUFU.EX2 R60, R4 ;  /* 0x00000004003c7308 */ /* 0x0005e20000000800 */
[----:B------:R-:W-:Y:S01]  /*bef0*/  MOV R203, R194 ;  /* 0x000000c200cb7202 */ /* 0x000fe20000000f00 */
[----:B---3--:R-:W-:-:S02]  /*bf00*/  FFMA.FTZ R9, R208, UR5, -R0 ;  /* 0x00000005d0097c23 */ /* 0x008fc40008010800 */
[----:B------:R3:W-:Y:S01]  /*bf10*/  MUFU.EX2 R63, R10 ;  /* 0x0000000a003f7308 */ /* 0x0007e20000000800 */
[----:B-----5:R-:W-:Y:S02]  /*bf20*/  F2FP.F16.F32.PACK_AB R6, R73, R80 ;  /* 0x000000504906723e */ /* 0x020fe400000000ff */
[----:B------:R-:W-:Y:S01]  /*bf30*/  MOV R193, R196 ;  /* 0x000000c400c17202 */ /* 0x000fe20000000f00 */
[----:B------:R5:W1:Y:S01]  /*bf40*/  MUFU.EX2 R68, R9 ;  /* 0x0000000900447308 */ /* 0x000a620000000800 */
[----:B------:R-:W-:Y:S02]  /*bf50*/  MOV R194, R150 ;  /* 0x0000009600c27202 */ /* 0x000fe40000000f00 */
[----:B------:R-:W-:Y:S01]  /*bf60*/  MOV R127, R151 ;  /* 0x00000097007f7202 */ /* 0x000fe20000000f00 */
[----:B------:R-:W-:Y:S01]  /*bf70*/  MUFU.EX2 R18, R18 ;  /* 0x0000001200127308 */ /* 0x000fe20000000800 */
[----:B------:R-:W-:Y:S02]  /*bf80*/  MOV R196, R149 ;  /* 0x0000009500c47202 */ /* 0x000fe40000000f00 */
[----:B--2---:R-:W-:Y:S01]  /*bf90*/  F2FP.F16.F32.PACK_AB R4, R77, R76 ;  /* 0x0000004c4d04723e */ /* 0x004fe200000000ff */
[----:B------:R-:W2:Y:S01]  /*bfa0*/  LDSM.16.MT88.4 R148, [R135+0x5c00] ;  /* 0x005c00008794783b */ /* 0x000ea20000004200 */
[----:B------:R-:W-:Y:S01]  /*bfb0*/  MUFU.EX2 R41, R41 ;  /* 0x0000002900297308 */ /* 0x000fe20000000800 */
[----:B---3--:R-:W-:Y:S01]  /*bfc0*/  FFMA.FTZ R10, R200, UR5, -R8 ;  /* 0x00000005c80a7c23 */ /* 0x008fe20008010808 */
[----:B------:R-:W-:-:S02]  /*bfd0*/  VIMNMX R189, PT, PT, R223, 0x2, !PT ;  /* 0x00000002dfbd7848 */ /* 0x000fc40007fe0100 */
[----:B------:R-:W-:Y:S01]  /*bfe0*/  MUFU.EX2 R33, R33 ;  /* 0x0000002100217308 */ /* 0x000fe20000000800 */
[----:B-----5:R-:W-:Y:S01]  /*bff0*/  FFMA.FTZ R9, R191, UR5, -R0 ;  /* 0x00000005bf097c23 */ /* 0x020fe20008010800 */
[----:B-1----:R-:W-:Y:S02]  /*c000*/  F2FP.F16.F32.PACK_AB R5, R72, R68 ;  /* 0x000000444805723e */ /* 0x002fe400000000ff */
[----:B------:R1:W-:Y:S01]  /*c010*/  MUFU.EX2 R61, R10 ;  /* 0x0000000a003d7308 */ /* 0x0003e20000000800 */
[----:B------:R-:W-:-:S03]  /*c020*/  IADD3 R189, PT, PT, R189, -0x3, RZ ;  /* 0xfffffffdbdbd7810 */ /* 0x000fc60007ffe0ff */
[----:B------:R3:W5:Y:S04]  /*c030*/  MUFU.EX2 R71, R9 ;  /* 0x0000000900477308 */ /* 0x0007680000000800 */
[----:B------:R-:W-:Y:S04]  /*c040*/  MUFU.EX2 R40, R40 ;  /* 0x0000002800287308 */ /* 0x000fe80000000800 */
[----:B------:R-:W-:Y:S01]  /*c050*/  MUFU.EX2 R19, R19 ;  /* 0x0000001300137308 */ /* 0x000fe20000000800 */
[----:B-1----:R-:W-:Y:S01]  /*c060*/  FFMA.FTZ R10, R216, UR5, -R3 ;  /* 0x00000005d80a7c23 */ /* 0x002fe20008010803 */
[----:B---3--:R-:W-:-:S03]  /*c070*/  FFMA.FTZ R9, R211, UR5, -R8 ;  /* 0x00000005d3097c23 */ /* 0x008fc60008010808 */
[----:B------:R1:W-:Y:S01]  /*c080*/  MUFU.EX2 R58, R10 ;  /* 0x0000000a003a7308 */ /* 0x0003e20000000800 */
[----:B-----5:R-:W-:-:S03]  /*c090*/  F2FP.F16.F32.PACK_AB R7, R71, R63 ;  /* 0x0000003f4707723e */ /* 0x020fc600000000ff */
[----:B------:R3:W5:Y:S04]  /*c0a0*/  MUFU.EX2 R59, R9 ;  /* 0x00000009003b7308 */ /* 0x0007680000000800 */
[----:B------:R-:W-:Y:S01]  /*c0b0*/  HMMA.16816.F32 R136, R4, R20, R136 ;  /* 0x000000140488723c */ /* 0x000fe20000001888 */
[----:B-1----:R-:W-:-:S07]  /*c0c0*/  FFMA.FTZ R10, R215, UR5, -R2 ;  /* 0x00000005d70a7c23 */ /* 0x002fce0008010802 */
[----:B------:R-:W-:Y:S01]  /*c0d0*/  HMMA.16816.F32 R144, R4, R22, R144 ;  /* 0x000000160490723c */ /* 0x000fe20000001890 */
[----:B---3--:R-:W-:Y:S01]  /*c0e0*/  FFMA.FTZ R9, R201, UR5, -R8 ;  /* 0x00000005c9097c23 */ /* 0x008fe20008010808 */
[----:B------:R-:W-:-:S03]  /*c0f0*/  FFMA.FTZ R8, R220, UR5, -R3 ;  /* 0x00000005dc087c23 */ /* 0x000fc60008010803 */
[----:B------:R1:W3:Y:S03]  /*c100*/  MUFU.EX2 R62, R9 ;  /* 0x00000009003e7308 */ /* 0x0002e60000000800 */
[C---:B----4-:R-:W-:Y:S01]  /*c110*/  HMMA.16816.F32 R156, R4.reuse, R12, R44 ;  /* 0x0000000c049c723c */ /* 0x050fe2000000182c */
[----:B------:R4:W2:Y:S04]  /*c120*/  MUFU.EX2 R57, R8 ;  /* 0x0000000800397308 */ /* 0x0008a80000000800 */
[----:B------:R-:W-:Y:S03]  /*c130*/  MUFU.EX2 R44, R10 ;  /* 0x0000000a002c7308 */ /* 0x000fe60000000800 */
[----:B------:R-:W-:Y:S01]  /*c140*/  HMMA.16816.F32 R36, R4, R14, R48 ;  /* 0x0000000e0424723c */ /* 0x000fe20000001830 */
[----:B-----5:R-:W-:Y:S01]  /*c150*/  F2FP.F16.F32.PACK_AB R4, R60, R59 ;  /* 0x0000003b3c04723e */ /* 0x020fe200000000ff */
[----:B------:R-:W-:Y:S01]  /*c160*/  MUFU.EX2 R45, R16 ;  /* 0x00000010002d7308 */ /* 0x000fe20000000800 */
[----:B-1----:R-:W-:Y:S01]  /*c170*/  FFMA.FTZ R9, R109, UR5, -R3 ;  /* 0x000000056d097c23 */ /* 0x002fe20008010803 */
[----:B---3--:R-:W-:-:S02]  /*c180*/  F2FP.F16.F32.PACK_AB R6, R61, R62 ;  /* 0x0000003e3d06723e */ /* 0x008fc400000000ff */
[----:B------:R-:W-:Y:S01]  /*c190*/  MUFU.EX2 R16, R11 ;  /* 0x0000000b00107308 */ /* 0x000fe20000000800 */
[----:B----4-:R-:W-:Y:S01]  /*c1a0*/  FFMA.FTZ R8, R108, UR5, -R3 ;  /* 0x000000056c087c23 */ /* 0x010fe20008010803 */
[----:B------:R-:W-:Y:S02]  /*c1b0*/  FFMA.FTZ R3, R221, UR5, -R0 ;  /* 0x00000005dd037c23 */ /* 0x000fe40008010800 */
[----:B------:R1:W-:Y:S01]  /*c1c0*/  MUFU.EX2 R43, R9 ;  /* 0x00000009002b7308 */ /* 0x0003e20000000800 */
[----:B--2---:R-:W-:-:S03]  /*c1d0*/  F2FP.F16.F32.PACK_AB R5, R58, R57 ;  /* 0x000000393a05723e */ /* 0x004fc600000000ff */
[----:B------:R2:W3:Y:S04]  /*c1e0*/  MUFU.EX2 R56, R8 ;  /* 0x0000000800387308 */ /* 0x0004e80000000800 */
[----:B------:R-:W-:Y:S01]  /*c1f0*/  MUFU.EX2 R11, R3 ;  /* 0x00000003000b7308 */ /* 0x000fe20000000800 */
[----:B-1----:R-:W-:Y:S01]  /*c200*/  FFMA.FTZ R9, R217, UR5, -R2 ;  /* 0x00000005d9097c23 */ /* 0x002fe20008010802 */
[--C-:B------:R-:W-:Y:S01]  /*c210*/  FFMA.FTZ R2, R94, UR5, -R0.reuse ;  /* 0x000000055e027c23 */ /* 0x100fe20008010800 */
[--C-:B--2---:R-:W-:Y:S01]  /*c220*/  FFMA.FTZ R8, R222, UR5, -R0.reuse ;  /* 0x00000005de087c23 */ /* 0x104fe20008010800 */
[----:B------:R-:W-:Y:S01]  /*c230*/  FFMA.FTZ R0, R79, UR5, -R0 ;  /* 0x000000054f007c23 */ /* 0x000fe20008010800 */
[----:B---3--:R-:W-:Y:S01]  /*c240*/  F2FP.F16.F32.PACK_AB R7, R56, R43 ;  /* 0x0000002b3807723e */ /* 0x008fe200000000ff */
[----:B------:R-:W-:Y:S04]  /*c250*/  MUFU.EX2 R46, R9 ;  /* 0x00000009002e7308 */ /* 0x000fe80000000800 */
[----:B------:R1:W-:Y:S02]  /*c260*/  MUFU.EX2 R9, R2 ;  /* 0x0000000200097308 */ /* 0x0003e40000000800 */
[C---:B------:R-:W-:Y:S02]  /*c270*/  HMMA.16816.F32 R140, R4.reuse, R20, R140 ;  /* 0x00000014048c723c */ /* 0x040fe4000000188c */
[----:B------:R-:W2:Y:S04]  /*c280*/  MUFU.EX2 R10, R8 ;  /* 0x00000008000a7308 */ /* 0x000ea80000000800 */
[----:B------:R3:W4:Y:S02]  /*c290*/  MUFU.EX2 R8, R0 ;  /* 0x0000000000087308 */ /* 0x0007240000000800 */
[----:B------:R-:W-:Y:S01]  /*c2a0*/  HMMA.16816.F32 R20, R4, R22, R52 ;  /* 0x000000160414723c */ /* 0x000fe20000001834 */
[----:B-1----:R-:W-:Y:S01]  /*c2b0*/  FFMA.FTZ R2, R173, R75, R170 ;  /* 0x0000004bad027223 */ /* 0x002fe200000100aa */
[----:B------:R-:W-:-:S02]  /*c2c0*/  MOV R170, R179 ;  /* 0x000000b300aa7202 */ /* 0x000fc40000000f00 */
[----:B------:R-:W-:-:S04]  /*c2d0*/  MOV R173, R131 ;  /* 0x0000008300ad7202 */ /* 0x000fc80000000f00 */
[C---:B------:R-:W-:Y:S01]  /*c2e0*/  HMMA.16816.F32 R152, R4.reuse, R12, R152 ;  /* 0x0000000c0498723c */ /* 0x040fe20000001898 */
[----:B------:R-:W-:Y:S02]  /*c2f0*/  MOV R179, R194 ;  /* 0x000000c200b37202 */ /* 0x000fe40000000f00 */
[----:B------:R-:W-:Y:S01]  /*c300*/  MOV R194, R127 ;  /* 0x0000007f00c27202 */ /* 0x000fe20000000f00 */
[----:B---3--:R-:W-:Y:S01]  /*c310*/  FFMA.FTZ R0, R178, R74, R176 ;  /* 0x0000004ab2007223 */ /* 0x008fe200000100b0 */
[----:B------:R-:W-:Y:S01]  /*c320*/  MOV R176, R132 ;  /* 0x0000008400b07202 */ /* 0x000fe20000000f00 */
[----:B------:R-:W-:Y:S01]  /*c330*/  FADD.FTZ R3, R173, R32 ;  /* 0x00000020ad037221 */ /* 0x000fe20000010000 */
[----:B------:R-:W-:Y:S01]  /*c340*/  MOV R178, R134 ;  /* 0x0000008600b27202 */ /* 0x000fe20000000f00 */
[----:B------:R-:W-:Y:S01]  /*c350*/  HMMA.16816.F32 R24, R4, R14, R24 ;  /* 0x0000000e0418723c */ /* 0x000fe20000001818 */
[----:B------:R-:W-:Y:S01]  /*c360*/  MOV R134, R162 ;  /* 0x000000a200867202 */ /* 0x000fe20000000f00 */
[----:B------:R-:W-:Y:S01]  /*c370*/  FADD.FTZ R4, R170, R17 ;  /* 0x00000011aa047221 */ /* 0x000fe20000010000 */
[----:B------:R-:W-:Y:S01]  /*c380*/  FADD.FTZ R2, R176, R2 ;  /* 0x00000002b0027221 */ /* 0x000fe20000010000 */
[----:B------:R-:W-:Y:S01]  /*c390*/  FADD.FTZ R0, R178, R0 ;  /* 0x00000000b2007221 */ /* 0x000fe20000010000 */
[----:B------:R-:W-:Y:S01]  /*c3a0*/  MOV R127, R169 ;  /* 0x000000a9007f7202 */ /* 0x000fe20000000f00 */
        /* <DEDUP_REMOVED lines=10> */
[----:B------:R-:W-:Y:S01]  /*c450*/  MOV R131, R126 ;  /* 0x0000007e00837202 */ /* 0x000fe20000000f00 */
        /* <DEDUP_REMOVED lines=11> */
[----:B------:R-:W-:Y:S01]  /*c510*/  FADD.FTZ R5, R169, R0 ;  /* 0x00000000a9057221 */ /* 0x000fe20000010000 */
[----:B------:R-:W-:Y:S01]  /*c520*/  MOV R134, R171 ;  /* 0x000000ab00867202 */ /* 0x000fe20000000f00 */
        /* <DEDUP_REMOVED lines=91> */
[----:B--2---:R-:W-:Y:S01]  /*cae0*/  FADD.FTZ R0, R10, R0 ;  /* 0x000000000a007221 */ /* 0x004fe20000010000 */
        /* <DEDUP_REMOVED lines=11> */
[----:B------:R-:W-:Y:S01]  /*cba0*/  F2FP.F16.F32.PACK_AB R161, R11, R10 ;  /* 0x0000000a0ba1723e */ /* 0x000fe200000000ff */
[C---:B------:R-:W-:Y:S01]  /*cbb0*/  FADD.FTZ R2, R46.reuse, R2 ;  /* 0x000000022e027221 */ /* 0x040fe20000010000 */
[----:B------:R-:W-:Y:S01]  /*cbc0*/  F2FP.F16.F32.PACK_AB R162, R46, R44 ;  /* 0x0000002c2ea2723e */ /* 0x000fe200000000ff */
[C---:B----4-:R-:W-:Y:S01]  /*cbd0*/  FADD.FTZ R0, R8.reuse, R0 ;  /* 0x0000000008007221 */ /* 0x050fe20000010000 */
[----:B------:R-:W-:Y:S01]  /*cbe0*/  F2FP.F16.F32.PACK_AB R163, R8, R9 ;  /* 0x0000000908a3723e */ /* 0x000fe200000000ff */
[----:B------:R2:W-:Y:S01]  /*cbf0*/  STL [R1+0x18], R4 ;  /* 0x0000180401007387 */ /* 0x0005e20000100800 */
[----:B------:R-:W-:-:S02]  /*cc00*/  F2FP.F16.F32.PACK_AB R164, R42, R35 ;  /* 0x000000232aa4723e */ /* 0x000fc400000000ff */
[----:B------:R-:W-:Y:S01]  /*cc10*/  F2FP.F16.F32.PACK_AB R165, R34, R18 ;  /* 0x0000001222a5723e */ /* 0x000fe200000000ff */
[----:B------:R2:W-:Y:S01]  /*cc20*/  STL [R1+0x1c], R3 ;  /* 0x00001c0301007387 */ /* 0x0005e20000100800 */
[----:B------:R-:W-:Y:S01]  /*cc30*/  F2FP.F16.F32.PACK_AB R166, R40, R41 ;  /* 0x0000002928a6723e */ /* 0x000fe200000000ff */
[C---:B------:R-:W-:Y:S01]  /*cc40*/  HMMA.16816.F32 R136, R160.reuse, R148, R136 ;  /* 0x00000094a088723c */ /* 0x040fe20000001888 */
[----:B------:R-:W-:Y:S01]  /*cc50*/  F2FP.F16.F32.PACK_AB R167, R19, R33 ;  /* 0x0000002113a7723e */ /* 0x000fe200000000ff */
[----:B------:R2:W-:Y:S04]  /*cc60*/  STL [R1+0x20], R2 ;  /* 0x0000200201007387 */ /* 0x0005e80000100800 */
[----:B------:R2:W-:Y:S02]  /*cc70*/  STL [R1+0x24], R0 ;  /* 0x0000240001007387 */ /* 0x0005e40000100800 */
[----:B------:R-:W-:Y:S08]  /*cc80*/  HMMA.16816.F32 R144, R160, R150, R144 ;  /* 0x00000096a090723c */ /* 0x000ff00000001890 */
[C---:B------:R-:W-:Y:S08]  /*cc90*/  HMMA.16816.F32 R140, R164.reuse, R148, R140 ;  /* 0x00000094a48c723c */ /* 0x040ff0000000188c */
[C---:B------:R-:W-:Y:S08]  /*cca0*/  HMMA.16816.F32 R148, R164.reuse, R150, R20 ;  /* 0x00000096a494723c */ /* 0x040ff00000001814 */
[C---:B------:R-:W-:Y:S08]  /*ccb0*/  HMMA.16816.F32 R152, R164.reuse, R28, R152 ;  /* 0x0000001ca498723c */ /* 0x040ff00000001898 */
[----:B------:R-:W-:Y:S08]  /*ccc0*/  HMMA.16816.F32 R164, R164, R30, R24 ;  /* 0x0000001ea4a4723c */ /* 0x000ff00000001818 */
[C---:B------:R-:W-:Y:S08]  /*ccd0*/  HMMA.16816.F32 R156, R160.reuse, R28, R156 ;  /* 0x0000001ca09c723c */ /* 0x040ff0000000189c */
[----:B------:R-:W-:Y:S01]  /*cce0*/  HMMA.16816.F32 R160, R160, R30, R36 ;  /* 0x0000001ea0a0723c */ /* 0x000fe20000001824 */
[----:B------:R-:W-:-:S02]  /*ccf0*/  MOV R36, R66 ;  /* 0x0000004200247202 */ /* 0x000fc40000000f00 */
[----:B------:R-:W-:Y:S02]  /*cd00*/  MOV R37, R67 ;  /* 0x0000004300257202 */ /* 0x000fe40000000f00 */
[----:B------:R-:W-:Y:S02]  /*cd10*/  MOV R38, R69 ;  /* 0x0000004500267202 */ /* 0x000fe40000000f00 */
[----:B--2---:R-:W-:-:S13]  /*cd20*/  MOV R39, R70 ;  /* 0x0000004600277202 */ /* 0x004fda0000000f00 */
.L_x_359:
[----:B------:R-:W-:-:S13]  /*cd30*/  ISETP.GE.AND P0, PT, R189, RZ, PT ;  /* 0x000000ffbd00720c */ /* 0x000fda0003f06270 */
[----:B------:R-:W-:Y:S05]  /*cd40*/  @!P0 BRA `(.L_x_361) ;  /* 0x0000004400508947 */ /* 0x000fea0003800000 */
[C-C-:B------:R-:W-:Y:S01]  /*cd50*/  SHF.L.U64.HI R0, R110.reuse, 0x5, R111.reuse ;  /* 0x000000056e007819 */ /* 0x140fe2000001026f */
[C---:B------:R-:W-:Y:S01]  /*cd60*/  IMAD.SHL.U32 R2, R110.reuse, 0x20, RZ ;  /* 0x000000206e027824 */ /* 0x040fe200078e00ff */
[C---:B------:R-:W-:Y:S01]  /*cd70*/  SHF.L.U64.HI R3, R110.reuse, 0x6, R111 ;  /* 0x000000066e037819 */ /* 0x040fe2000001026f */
[----:B------:R-:W-:Y:S01]  /*cd80*/  IMAD.MOV.U32 R133, RZ, RZ, R37 ;  /* 0x000000ffff857224 */ /* 0x000fe200078e0025 */
[----:B------:R-:W-:Y:S01]  /*cd90*/  MOV R134, R36 ;  /* 0x0000002400867202 */ /* 0x000fe20000000f00 */
[----:B------:R2:W-:Y:S01]  /*cda0*/  STL [R1+0x4], R0 ;  /* 0x0000040001007387 */ /* 0x0005e20000100800 */
[----:B------:R-:W-:Y:S01]  /*cdb0*/  MOV R132, R38 ;  /* 0x0000002600847202 */ /* 0x000fe20000000f00 */
[----:B------:R-:W3:Y:S02]  /*cdc0*/  LDCU UR5, c[0x0][0x50c] ;  /* 0x0000a180ff0577ac */ /* 0x000ee40008000800 */
[----:B------:R4:W-:Y:S01]  /*cdd0*/  STL [R1+0x28], R3 ;  /* 0x0000280301007387 */ /* 0x0009e20000100800 */
[----:B------:R-:W1:Y:S03]  /*cde0*/  LDCU UR4, c[0x0][0x45c] ;  /* 0x00008b80ff0477ac */ /* 0x000e660008000800 */
[----:B------:R1:W-:Y:S01]  /*cdf0*/  STL [R1], R2 ;  /* 0x0000000201007387 */ /* 0x0003e20000100800 */
[----:B------:R-:W1:Y:S01]  /*ce00*/  LDCU.64 UR6, c[0x0][0x3c0] ;  /* 0x00007800ff0677ac */ /* 0x000e620008000a00 */
[----:B--2---:R-:W-:-:S02]  /*ce10*/  IMAD.SHL.U32 R0, R110, 0x40, RZ ;  /* 0x000000406e007824 */ /* 0x004fc400078e00ff */
[----:B----4-:R-:W-:-:S03]  /*ce20*/  IMAD.MOV.U32 R3, RZ, RZ, R39 ;  /* 0x000000ffff037224 */ /* 0x010fc600078e0027 */
[----:B------:R2:W-:Y:S01]  /*ce30*/  STL [R1+0x2c], R0 ;  /* 0x00002c0001007387 */ /* 0x0005e20000100800 */
[----:B---3--:R-:W-:Y:S05]  /*ce40*/  BRA `(.L_x_362) ;  /* 0x00000000007c7947 */ /* 0x008fea0003800000 */
.L_x_364:
[----:B------:R-:W2:Y:S01]  /*ce50*/  LDL R243, [R1+0xc] ;  /* 0x00000c0001f37983 */ /* 0x000ea20000100800 */
[----:B------:R-:W1:Y:S01]  /*ce60*/  LDC.64 R6, c[0x0][0x3b8] ;  /* 0x0000ee00ff067b82 */ /* 0x000e620000000a00 */
[----:B------:R-:W-:Y:S02]  /*ce70*/  VIADD R2, R189, 0xffffffff ;  /* 0xffffffffbd027836 */ /* 0x000fe40000000000 */
[----:B------:R-:W3:Y:S01]  /*ce80*/  LDL R242, [R1+0x8] ;  /* 0x0000080001f27983 */ /* 0x000ee20000100800 */
[----:B-1----:R-:W-:Y:S01]  /*ce90*/  SHF.L.U64.HI R11, R6, 0x5, R7 ;  /* 0x00000005060b7819 */ /* 0x002fe20000010207 */
[----:B------:R-:W-:Y:S04]  /*cea0*/  IMAD.WIDE.U32 R4, R2, R6, RZ ;  /* 0x0000000602047225 */ /* 0x000fe800078e00ff */
[----:B------:R-:W-:Y:S02]  /*ceb0*/  IMAD.SHL.U32 R9, R6, 0x20, RZ ;  /* 0x0000002006097824 */ /* 0x000fe400078e00ff */
[----:B------:R-:W-:Y:S03]  /*cec0*/  IMAD R5, R2, R7, R5 ;  /* 0x0000000702057224 */ /* 0x000fe600078e0205 */
[C---:B------:R-:W-:Y:S04]  /*ced0*/  LEA R2, P0, R4.reuse, R9, 0x7 ;  /* 0x0000000904027211 */ /* 0x040fe800078038ff */
[----:B------:R-:W-:Y:S02]  /*cee0*/  LEA.HI.X R8, R4, R11, R5, 0x7, P0 ;  /* 0x0000000b04087211 */ /* 0x000fe400000f3c05 */
[----:B------:R-:W-:Y:S02]  /*cef0*/  IADD3 R9, P0, PT, R2, R9, RZ ;  /* 0x0000000902097210 */ /* 0x000fe40007f1e0ff */
[C---:B------:R-:W-:Y:S04]  /*cf00*/  LEA R14, P1, R6.reuse, R2, 0x6 ;  /* 0x00000002060e7211 */ /* 0x040fe800078230ff */
[----:B------:R-:W-:Y:S02]  /*cf10*/  LEA.HI.X R15, R6, R8, R7, 0x6, P1 ;  /* 0x00000008060f7211 */ /* 0x000fe400008f3407 */
[CC--:B--2---:R-:W-:Y:S02]  /*cf20*/  LEA R12, P2, R4.reuse, R243.reuse, 0x8 ;  /* 0x000000f3040c7211 */ /* 0x0c4fe400078440ff */
[CC--:B------:R-:W-:Y:S02]  /*cf30*/  LEA R6, P1, R9.reuse, R243.reuse, 0x1 ;  /* 0x000000f309067211 */ /* 0x0c0fe400078208ff */
[-C--:B---3--:R-:W-:Y:S01]  /*cf40*/  LEA.HI.X R13, R4, R242.reuse, R5, 0x8, P2 ;  /* 0x000000f2040d7211 */ /* 0x088fe200010f4405 */
[----:B------:R-:W-:Y:S01]  /*cf50*/  IMAD.X R5, R8, 0x1, R11, P0 ;  /* 0x0000000108057824 */ /* 0x000fe200000e060b */
[-C--:B------:R-:W-:Y:S02]  /*cf60*/  LEA R10, P2, R2, R243.reuse, 0x1 ;  /* 0x000000f3020a7211 */ /* 0x080fe400078408ff */
[----:B------:R-:W-:Y:S01]  /*cf70*/  LEA R4, P0, R14, R243, 0x1 ;  /* 0x000000f30e047211 */ /* 0x000fe200078008ff */
[----:B------:R-:W-:Y:S01]  /*cf80*/  @!PT LDS RZ, [RZ] ;  /* 0x00000000fffff984 */ /* 0x000fe20000000800 */
[----:B------:R-:W-:Y:S01]  /*cf90*/  @!PT LDS RZ, [RZ] ;  /* 0x00000000fffff984 */ /* 0x000fe20000000800 */
[----:B------:R-:W-:Y:S01]  /*cfa0*/  @!PT LDS RZ, [RZ] ;  /* 0x00000000fffff984 */ /* 0x000fe20000000800 */
[----:B------:R1:W-:Y:S01]  /*cfb0*/  LDGSTS.E.BYPASS.LTC128B.128 [R207+0x2000], desc[UR12][R12.64] ;  /* 0x020000000ccf7fae */ /* 0x0003e2000b981a0c */
[-C--:B------:R-:W-:Y:S02]  /*cfc0*/  LEA.HI.X R11, R2, R242.reuse, R8, 0x1, P2 ;  /* 0x000000f2020b7211 */ /* 0x080fe400010f0c08 */
[-C--:B------:R-:W-:Y:S02]  /*cfd0*/  LEA.HI.X R7, R9, R242.reuse, R5, 0x1, P1 ;  /* 0x000000f209077211 */ /* 0x080fe400008f0c05 */
[----:B------:R-:W-:Y:S01]  /*cfe0*/  LEA.HI.X R5, R14, R242, R15, 0x1, P0 ;  /* 0x000000f20e057211 */ /* 0x000fe200000f0c0f */
[----:B------:R1:W-:Y:S04]  /*cff0*/  LDGSTS.E.BYPASS.LTC128B.128 [R207+0x2800], desc[UR12][R10.64] ;  /* 0x028000000acf7fae */ /* 0x0003e8000b981a0c */
[----:B------:R1:W-:Y:S04]  /*d000*/  LDGSTS.E.BYPASS.LTC128B.128 [R207+0x3000], desc[UR12][R6.64] ;  /* 0x0300000006cf7fae */ /* 0x0003e8000b981a0c */
[----:B------:R1:W-:Y:S04]  /*d010*/  LDGSTS.E.BYPASS.LTC128B.128 [R207+0x3800], desc[UR12][R4.64] ;  /* 0x0380000004cf7fae */ /* 0x0003e8000b981a0c */
[----:B------:R-:W0:Y:S01]  /*d020*/  LDGDEPBAR ;  /* 0x00000000000079af */ /* 0x000e220000000000 */
[----:B------:R-:W-:Y:S05]  /*d030*/  BRA `(.L_x_363) ;  /* 0x0000001800e07947 */ /* 0x000fea0003800000 */
.L_x_362:
[----:B---3--:R-:W3:Y:S01]  /*d040*/  LDL R4, [R1+0x14] ;  /* 0x0000140001047983 */ /* 0x008ee20000100800 */
[----:B------:R-:W-:Y:S04]  /*d050*/  DEPBAR.LE SB0, 0x0 ;  /* 0x000080000000791a */ /* 0x000fe80000000000 */
[----:B------:R-:W4:Y:S01]  /*d060*/  LDL R16, [R1+0x10] ;  /* 0x0000100001107983 */ /* 0x000f220000100800 */
[C---:B-1----:R-:W-:Y:S03]  /*d070*/  IMAD.WIDE.U32 R14, R189.reuse, UR6, RZ ;  /* 0x00000006bd0e7c25 */ /* 0x042fe6000f8e00ff */
[----:B------:R-:W2:Y:S01]  /*d080*/  LDL R7, [R1] ;  /* 0x0000000001077983 */ /* 0x000ea20000100800 */
[----:B------:R-:W-:Y:S03]  /*d090*/  IMAD R5, R189, UR7, R15 ;  /* 0x00000007bd057c24 */ /* 0x000fe6000f8e020f */
[----:B------:R-:W5:Y:S04]  /*d0a0*/  LDL R17, [R1+0x28] ;  /* 0x0000280001117983 */ /* 0x000f680000100800 */
[----:B------:R-:W5:Y:S04]  /*d0b0*/  LDL R6, [R1+0x4] ;  /* 0x0000040001067983 */ /* 0x000f680000100800 */
[----:B------:R-:W5:Y:S01]  /*d0c0*/  LDL R8, [R1+0x2c] ;  /* 0x00002c0001087983 */ /* 0x000f620000100800 */
[----:B------:R-:W-:Y:S01]  /*d0d0*/  BAR.SYNC.DEFER_BLOCKING 0x0 ;  /* 0x0000000000007b1d */ /* 0x000fe20000010000 */
[C---:B---3--:R-:W-:Y:S04]  /*d0e0*/  LEA R10, P3, R14.reuse, R4, 0x8 ;  /* 0x000000040e0a7211 */ /* 0x048fe800078640ff */
[C-C-:B----4-:R-:W-:Y:S02]  /*d0f0*/  LEA.HI.X R11, R14.reuse, R16, R5.reuse, 0x8, P3 ;  /* 0x000000100e0b7211 */ /* 0x150fe400018f4405 */
[-C--:B--2---:R-:W-:Y:S03]  /*d100*/  LEA R0, P0, R14, R7.reuse, 0x7 ;  /* 0x000000070e007211 */ /* 0x084fe600078038ff */
[----:B------:R-:W-:Y:S01]  /*d110*/  @!PT LDS RZ, [RZ] ;  /* 0x00000000fffff984 */ /* 0x000fe20000000800 */
[----:B------:R-:W-:Y:S01]  /*d120*/  @!PT LDS RZ, [RZ] ;  /* 0x00000000fffff984 */ /* 0x000fe20000000800 */
[----:B------:R-:W-:Y:S01]  /*d130*/  @!PT LDS RZ, [RZ] ;  /* 0x00000000fffff984 */ /* 0x000fe20000000800 */
[----:B------:R-:W-:Y:S01]  /*d140*/  LDGSTS.E.BYPASS.LTC128B.128 [R207+0x4000], desc[UR12][R10.64] ;  /* 0x040000000acf7fae */ /* 0x000fe2000b981a0c */
[----:B------:R-:W-:Y:S02]  /*d150*/  IADD3 R7, P1, PT, R0, R7, RZ ;  /* 0x0000000700077210 */ /* 0x000fe40007f3e0ff */
[----:B-----5:R-:W-:Y:S02]  /*d160*/  LEA.HI.X R2, R14, R6, R5, 0x7, P0 ;  /* 0x000000060e027211 */ /* 0x020fe400000f3c05 */
[C---:B------:R-:W-:Y:S02]  /*d170*/  IADD3 R12, P0, PT, R0.reuse, R8, RZ ;  /* 0x00000008000c7210 */ /* 0x040fe40007f1e0ff */
[----:B------:R-:W-:Y:S02]  /*d180*/  LEA R8, P2, R0, R4, 0x1 ;  /* 0x0000000400087211 */ /* 0x000fe400078408ff */
[----:B------:R-:W-:Y:S02]  /*d190*/  IADD3.X R15, PT, PT, R2, R17, RZ, P0, !PT ;  /* 0x00000011020f7210 */ /* 0x000fe400007fe4ff */
[----:B------:R-:W-:Y:S02]  /*d1a0*/  LEA.HI.X R9, R0, R16, R2, 0x1, P2 ;  /* 0x0000001000097211 */ /* 0x000fe400010f0c02 */
[----:B------:R-:W-:Y:S02]  /*d1b0*/  IADD3.X R13, PT, PT, R2, R6, RZ, P1, !PT ;  /* 0x00000006020d7210 */ /* 0x000fe40000ffe4ff */
[CC--:B------:R-:W-:Y:S01]  /*d1c0*/  LEA R6, P1, R7.reuse, R4.reuse, 0x1 ;  /* 0x0000000407067211 */ /* 0x0c0fe200078208ff */
[----:B------:R-:W-:Y:S01]  /*d1d0*/  LDGSTS.E.BYPASS.LTC128B.128 [R207+0x4800], desc[UR12][R8.64] ;  /* 0x0480000008cf7fae */ /* 0x000fe2000b981a0c */
[C---:B------:R-:W-:Y:S02]  /*d1e0*/  LEA R4, P0, R12.reuse, R4, 0x1 ;  /* 0x000000040c047211 */ /* 0x040fe400078008ff */
[-C--:B------:R-:W-:Y:S02]  /*d1f0*/  LEA.HI.X R7, R7, R16.reuse, R13, 0x1, P1 ;  /* 0x0000001007077211 */ /* 0x080fe400008f0c0d */
[----:B------:R-:W-:Y:S02]  /*d200*/  LEA.HI.X R5, R12, R16, R15, 0x1, P0 ;  /* 0x000000100c057211 */ /* 0x000fe400000f0c0f */
[----:B------:R-:W-:Y:S01]  /*d210*/  ISETP.NE.AND P0, PT, R189, RZ, PT ;  /* 0x000000ffbd00720c */ /* 0x000fe20003f05270 */
[----:B------:R-:W-:Y:S08]  /*d220*/  LDGSTS.E.BYPASS.LTC128B.128 [R207+0x5000], desc[UR12][R6.64] ;  /* 0x0500000006cf7fae */ /* 0x000ff0000b981a0c */
[----:B------:R1:W-:Y:S08]  /*d230*/  LDGSTS.E.BYPASS.LTC128B.128 [R207+0x5800], desc[UR12][R4.64] ;  /* 0x0580000004cf7fae */ /* 0x0003f0000b981a0c */
[----:B------:R-:W-:Y:S08]  /*d240*/  LDSM.16.M88.4 R128, [R187] ;  /* 0x00000000bb80783b */ /* 0x000ff00000000200 */
[----:B------:R-:W0:Y:S08]  /*d250*/  LDGDEPBAR ;  /* 0x00000000000079af */ /* 0x000e300000000000 */
[----:B------:R-:W1:Y:S08]  /*d260*/  LDSM.16.M88.4 R16, [R184+0x2000] ;  /* 0x00200000b810783b */ /* 0x000e700000000200 */
[----:B------:R-:W2:Y:S08]  /*d270*/  LDSM.16.M88.4 R124, [R187+0x1000] ;  /* 0x00100000bb7c783b */ /* 0x000eb00000000200 */
[----:B------:R-:W3:Y:S08]  /*d280*/  LDSM.16.M88.4 R32, [R184+0x2400] ;  /* 0x00240000b820783b */ /* 0x000ef00000000200 */
[----:B------:R-:W4:Y:S08]  /*d290*/  LDSM.16.M88.4 R48, [R184+0x2800] ;  /* 0x00280000b830783b */ /* 0x000f300000000200 */
[----:B------:R-:W5:Y:S08]  /*d2a0*/  LDSM.16.M88.4 R64, [R184+0x2c00] ;  /* 0x002c0000b840783b */ /* 0x000f700000000200 */
        /* <DEDUP_REMOVED lines=8> */
[----:B------:R-:W-:Y:S01]  /*d330*/  LDSM.16.M88.4 R172, [R188] ;  /* 0x00000000bcac783b */ /* 0x000fe20000000200 */
[-C--:B---3--:R-:W-:Y:S07]  /*d340*/  HMMA.16816.F32 R20, R128, R32.reuse, RZ ;  /* 0x000000208014723c */ /* 0x088fee00000018ff */
[----:B------:R-:W3:Y:S01]  /*d350*/  LDSM.16.M88.4 R176, [R186+0x2000] ;  /* 0x00200000bab0783b */ /* 0x000ee20000000200 */
[C---:B------:R-:W-:Y:S07]  /*d360*/  HMMA.16816.F32 R24, R124.reuse, R32, RZ ;  /* 0x000000207c18723c */ /* 0x040fee00000018ff */
[----:B------:R-:W3:Y:S01]  /*d370*/  LDSM.16.M88.4 R180, [R188+0x1000] ;  /* 0x00100000bcb4783b */ /* 0x000ee20000000200 */
[-C--:B------:R-:W-:Y:S08]  /*d380*/  HMMA.16816.F32 R28, R124, R34.reuse, RZ ;  /* 0x000000227c1c723c */ /* 0x080ff000000018ff */
[C---:B------:R-:W-:Y:S08]  /*d390*/  HMMA.16816.F32 R32, R128.reuse, R34, RZ ;  /* 0x000000228020723c */ /* 0x040ff000000018ff */
[-C--:B----4-:R-:W-:Y:S08]  /*d3a0*/  HMMA.16816.F32 R36, R128, R48.reuse, RZ ;  /* 0x000000308024723c */ /* 0x090ff000000018ff */
[C---:B------:R-:W-:Y:S08]  /*d3b0*/  HMMA.16816.F32 R40, R124.reuse, R48, RZ ;  /* 0x000000307c28723c */ /* 0x040ff000000018ff */
[-C--:B------:R-:W-:Y:S08]  /*d3c0*/  HMMA.16816.F32 R44, R124, R50.reuse, RZ ;  /* 0x000000327c2c723c */ /* 0x080ff000000018ff */
[C---:B------:R-:W-:Y:S08]  /*d3d0*/  HMMA.16816.F32 R48, R128.reuse, R50, RZ ;  /* 0x000000328030723c */ /* 0x040ff000000018ff */
[-C--:B-----5:R-:W-:Y:S08]  /*d3e0*/  HMMA.16816.F32 R52, R128, R64.reuse, RZ ;  /* 0x000000408034723c */ /* 0x0a0ff000000018ff */
[C---:B------:R-:W-:Y:S08]  /*d3f0*/  HMMA.16816.F32 R56, R124.reuse, R64, RZ ;  /* 0x000000407c38723c */ /* 0x040ff000000018ff */
[-C--:B------:R-:W-:Y:S08]  /*d400*/  HMMA.16816.F32 R60, R124, R66.reuse, RZ ;  /* 0x000000427c3c723c */ /* 0x080ff000000018ff */
[C---:B------:R-:W-:Y:S08]  /*d410*/  HMMA.16816.F32 R64, R128.reuse, R66, RZ ;  /* 0x000000428040723c */ /* 0x040ff000000018ff */
        /* <DEDUP_REMOVED lines=15> */
[----:B------:R-:W-:Y:S08]  /*d510*/  HMMA.16816.F32 R128, R128, R170, RZ ;  /* 0x000000aa8080723c */ /* 0x000ff000000018ff */
[-C--:B---3--:R-:W-:Y:S08]  /*d520*/  HMMA.16816.F32 R4, R172, R176.reuse, R4 ;  /* 0x000000b0ac04723c */ /* 0x088ff00000001804 */
        /* <DEDUP_REMOVED lines=361> */
.L_x_363:
        /* <DEDUP_REMOVED lines=25> */
[----:B------:R-:W-:Y:S01]  /*ed50*/  FMUL.FTZ R64, R36, UR4 ;  /* 0x0000000424407c20 */ /* 0x000fe20008410000 */
[----:B------:R1:W-:Y:S01]  /*ed60*/  MUFU.EX2 R40, R4 ;  /* 0x0000000400287308 */ /* 0x0003e20000000800 */
[--C-:B------:R-:W-:Y:S01]  /*ed70*/  FFMA.FTZ R5, R191, UR4, -R45.reuse ;  /* 0x00000004bf057c23 */ /* 0x100fe2000801082d */
[----:B------:R-:W-:Y:S01]  /*ed80*/  FADD.FTZ R3, -R38, R132 ;  /* 0x0000008426037221 */ /* 0x000fe20000010100 */
[----:B------:R-:W-:Y:S01]  /*ed90*/  FSEL R46, R46, RZ, P0 ;  /* 0x000000ff2e2e7208 */ /* 0x000fe20000000000 */
[C---:B------:R-:W-:Y:S06]  /*eda0*/  FADD.FTZ R0, -R36.reuse, R134 ;  /* 0x0000008624007221 */ /* 0x040fec0000010100 */
[----:B------:R2:W-:Y:S01]  /*edb0*/  MUFU.EX2 R244, R5 ;  /* 0x0000000500f47308 */ /* 0x0005e20000000800 */
[----:B----4-:R-:W-:Y:S01]  /*edc0*/  FMNMX.FTZ R37, R37, R6, !PT ;  /* 0x0000000625257209 */ /* 0x010fe20007810000 */
[----:B------:R-:W-:Y:S01]  /*edd0*/  FMUL.FTZ R3, R3, UR4 ;  /* 0x0000000403037c20 */ /* 0x000fe20008410000 */
[----:B------:R-:W-:Y:S01]  /*ede0*/  FSETP.NEU.FTZ.AND P0, PT, R36, -INF , PT ;  /* 0xff8000002400780b */ /* 0x000fe20003f1d000 */
[--C-:B------:R-:W-:Y:S01]  /*edf0*/  FFMA.FTZ R6, R18, UR4, -R46.reuse ;  /* 0x0000000412067c23 */ /* 0x100fe2000801082e */
[C---:B------:R-:W-:Y:S01]  /*ee00*/  FSETP.NEU.FTZ.AND P1, PT, R37.reuse, -INF , PT ;  /* 0xff8000002500780b */ /* 0x040fe20003f3d000 */
[C---:B------:R-:W-:Y:S01]  /*ee10*/  FMUL.FTZ R47, R37.reuse, UR4 ;  /* 0x00000004252f7c20 */ /* 0x040fe20008410000 */
[----:B------:R-:W-:Y:S03]  /*ee20*/  FSEL R64, R64, RZ, P0 ;  /* 0x000000ff40407208 */ /* 0x000fe60000000000 */
[----:B------:R3:W-:Y:S01]  /*ee30*/  MUFU.EX2 R66, R6 ;  /* 0x0000000600427308 */ /* 0x0007e20000000800 */
[----:B-1----:R-:W-:Y:S01]  /*ee40*/  FFMA.FTZ R4, R170, UR4, -R45 ;  /* 0x00000004aa047c23 */ /* 0x002fe2000801082d */
[----:B------:R-:W-:Y:S01]  /*ee50*/  FADD.FTZ R2, -R37, R133 ;  /* 0x0000008525027221 */ /* 0x000fe20000010100 */
[----:B------:R-:W-:Y:S07]  /*ee60*/  FSEL R47, R47, RZ, P1 ;  /* 0x000000ff2f2f7208 */ /* 0x000fee0000800000 */
[----:B------:R-:W1:Y:S01]  /*ee70*/  MUFU.EX2 R3, R3 ;  /* 0x0000000300037308 */ /* 0x000e620000000800 */
[----:B------:R-:W-:Y:S01]  /*ee80*/  FFMA.FTZ R24, R201, UR4, -R45 ;  /* 0x00000004c9187c23 */ /* 0x000fe2000801082d */
[--C-:B--2---:R-:W-:Y:S01]  /*ee90*/  FFMA.FTZ R5, R169, UR4, -R46.reuse ;  /* 0x00000004a9057c23 */ /* 0x104fe2000801082e */
[----:B------:R-:W-:Y:S07]  /*eea0*/  FFMA.FTZ R30, R30, UR4, -R46 ;  /* 0x000000041e1e7c23 */ /* 0x000fee000801082e */
[----:B------:R2:W4:Y:S01]  /*eeb0*/  MUFU.EX2 R62, R4 ;  /* 0x00000004003e7308 */ /* 0x0005220000000800 */
[----:B------:R-:W-:Y:S01]  /*eec0*/  FFMA.FTZ R7, R193, UR4, -R64 ;  /* 0x00000004c1077c23 */ /* 0x000fe20008010840 */
[----:B------:R-:W-:Y:S01]  /*eed0*/  FMUL.FTZ R2, R2, UR4 ;  /* 0x0000000402027c20 */ /* 0x000fe20008410000 */
[----:B------:R-:W-:Y:S07]  /*eee0*/  FMUL.FTZ R0, R0, UR4 ;  /* 0x0000000400007c20 */ /* 0x000fee0008410000 */
[----:B------:R5:W-:Y:S01]  /*eef0*/  MUFU.EX2 R247, R5 ;  /* 0x0000000500f77308 */ /* 0x000be20000000800 */
[--C-:B------:R-:W-:Y:S01]  /*ef00*/  FFMA.FTZ R28, R199, UR4, -R46.reuse ;  /* 0x00000004c71c7c23 */ /* 0x100fe2000801082e */
[----:B---3--:R-:W-:Y:S01]  /*ef10*/  FFMA.FTZ R6, R177, UR4, -R47 ;  /* 0x00000004b1067c23 */ /* 0x008fe2000801082f */
[--C-:B------:R-:W-:Y:S07]  /*ef20*/  FFMA.FTZ R26, R200, UR4, -R46.reuse ;  /* 0x00000004c81a7c23 */ /* 0x100fee000801082e */
[----:B------:R3:W-:Y:S01]  /*ef30*/  MUFU.EX2 R251, R7 ;  /* 0x0000000700fb7308 */ /* 0x0007e20000000800 */
[--C-:B------:R-:W-:Y:S01]  /*ef40*/  FFMA.FTZ R29, R29, UR4, -R45.reuse ;  /* 0x000000041d1d7c23 */ /* 0x100fe2000801082d */
[----:B-1----:R-:W-:Y:S01]  /*ef50*/  FMUL.FTZ R18, R3, R150 ;  /* 0x0000009603127220 */ /* 0x002fe20000410000 */
[--C-:B------:R-:W-:Y:S07]  /*ef60*/  FFMA.FTZ R67, R198, UR4, -R46.reuse ;  /* 0x00000004c6437c23 */ /* 0x100fee000801082e */
[----:B------:R1:W-:Y:S01]  /*ef70*/  MUFU.EX2 R246, R6 ;  /* 0x0000000600f67308 */ /* 0x0003e20000000800 */
[--C-:B------:R-:W-:Y:S01]  /*ef80*/  FFMA.FTZ R90, R129, UR4, -R45.reuse ;  /* 0x00000004815a7c23 */ /* 0x100fe2000801082d */
[--C-:B--2---:R-:W-:Y:S01]  /*ef90*/  FFMA.FTZ R4, R168, UR4, -R46.reuse ;  /* 0x00000004a8047c23 */ /* 0x104fe2000801082e */
[----:B----4-:R-:W-:Y:S07]  /*efa0*/  F2FP.F16.F32.PACK_AB R48, R62, R244 ;  /* 0x000000f43e30723e */ /* 0x010fee00000000ff */
[----:B------:R-:W2:Y:S01]  /*efb0*/  MUFU.EX2 R2, R2 ;  /* 0x0000000200027308 */ /* 0x000ea20000000800 */
[--C-:B------:R-:W-:Y:S01]  /*efc0*/  FFMA.FTZ R89, R128, UR4, -R45.reuse ;  /* 0x0000000480597c23 */ /* 0x100fe2000801082d */
[--C-:B-----5:R-:W-:Y:S01]  /*efd0*/  FFMA.FTZ R5, R16, UR4, -R45.reuse ;  /* 0x0000000410057c23 */ /* 0x120fe2000801082d */
[----:B------:R-:W-:Y:S07]  /*efe0*/  FMUL.FTZ R16, R40, R148 ;  /* 0x0000009428107220 */ /* 0x000fee0000410000 */
[----:B------:R4:W5:Y:S01]  /*eff0*/  MUFU.EX2 R63, R4 ;  /* 0x00000004003f7308 */ /* 0x0009620000000800 */
[----:B------:R-:W-:Y:S01]  /*f000*/  ISETP.NE.AND P0, PT, R189, RZ, PT ;  /* 0x000000ffbd00720c */ /* 0x000fe20003f05270 */
[----:B---3--:R-:W-:Y:S01]  /*f010*/  FMUL.FTZ R7, R3, R143 ;  /* 0x0000008f03077220 */ /* 0x008fe20000410000 */
[----:B------:R-:W-:Y:S07]  /*f020*/  IADD3 R189, PT, PT, R189, -0x1, RZ ;  /* 0xffffffffbdbd7810 */ /* 0x000fee0007ffe0ff */
[----:B------:R3:W-:Y:S01]  /*f030*/  MUFU.EX2 R65, R5 ;  /* 0x0000000500417308 */ /* 0x0007e20000000800 */
[----:B-1----:R-:W-:Y:S09]  /*f040*/  FMUL.FTZ R6, R3, R142 ;  /* 0x0000008e03067220 */ /* 0x002ff20000410000 */
[----:B------:R-:W1:Y:S01]  /*f050*/  MUFU.EX2 R0, R0 ;  /* 0x0000000000007308 */ /* 0x000e620000000800 */
[C---:B--2---:R-:W-:Y:S01]  /*f060*/  FMUL.FTZ R8, R2.reuse, R136 ;  /* 0x0000008802087220 */ /* 0x044fe20000410000 */
[C---:B------:R-:W-:Y:S01]  /*f070*/  FMUL.FTZ R9, R2.reuse, R137 ;  /* 0x0000008902097220 */ /* 0x040fe20000410000 */
[C---:B------:R-:W-:Y:S01]  /*f080*/  FMUL.FTZ R12, R2.reuse, R144 ;  /* 0x00000090020c7220 */ /* 0x040fe20000410000 */
[----:B------:R-:W-:Y:S01]  /*f090*/  FMUL.FTZ R13, R2, R145 ;  /* 0x00000091020d7220 */ /* 0x000fe20000410000 */
[----:B----4-:R-:W-:Y:S01]  /*f0a0*/  FFMA.FTZ R4, R17, UR4, -R45 ;  /* 0x0000000411047c23 */ /* 0x010fe2000801082d */
[----:B-----5:R-:W-:Y:S01]  /*f0b0*/  F2FP.F16.F32.PACK_AB R49, R63, R247 ;  /* 0x000000f73f31723e */ /* 0x020fe200000000ff */
[----:B------:R-:W-:Y:S01]  /*f0c0*/  FMUL.FTZ R17, R40, R149 ;  /* 0x0000009528117220 */ /* 0x000fe20000410000 */
[----:B------:R-:W-:Y:S01]  /*f0d0*/  FMUL.FTZ R25, R2, R157 ;  /* 0x0000009d02197220 */ /* 0x000fe20000410000 */
[----:B---3--:R-:W-:Y:S01]  /*f0e0*/  FFMA.FTZ R5, R19, UR4, -R46 ;  /* 0x0000000413057c23 */ /* 0x008fe2000801082e */
[----:B------:R2:W3:Y:S01]  /*f0f0*/  MUFU.EX2 R61, R4 ;  /* 0x00000004003d7308 */ /* 0x0004e20000000800 */
[----:B------:R-:W-:Y:S01]  /*f100*/  FMUL.FTZ R19, R3, R151 ;  /* 0x0000009703137220 */ /* 0x000fe20000410000 */
[C---:B-1----:R-:W-:Y:S08]  /*f110*/  FMUL.FTZ R10, R0.reuse, R138 ;  /* 0x0000008a000a7220 */ /* 0x042ff00000410000 */
[----:B------:R1:W4:Y:S01]  /*f120*/  MUFU.EX2 R60, R5 ;  /* 0x00000005003c7308 */ /* 0x0003220000000800 */
[C---:B------:R-:W-:Y:S01]  /*f130*/  FMUL.FTZ R11, R0.reuse, R139 ;  /* 0x0000008b000b7220 */ /* 0x040fe20000410000 */
[C---:B------:R-:W-:Y:S01]  /*f140*/  FMUL.FTZ R15, R0.reuse, R147 ;  /* 0x00000093000f7220 */ /* 0x040fe20000410000 */
[C---:B------:R-:W-:Y:S01]  /*f150*/  FMUL.FTZ R14, R0.reuse, R146 ;  /* 0x00000092000e7220 */ /* 0x040fe20000410000 */
[----:B------:R-:W-:Y:S06]  /*f160*/  FMUL.FTZ R27, R0, R159 ;  /* 0x0000009f001b7220 */ /* 0x000fec0000410000 */
[----:B------:R5:W-:Y:S10]  /*f170*/  MUFU.EX2 R200, R28 ;  /* 0x0000001c00c87308 */ /* 0x000bf40000000800 */
[----:B------:R5:W-:Y:S01]  /*f180*/  MUFU.EX2 R201, R29 ;  /* 0x0000001d00c97308 */ /* 0x000be20000000800 */
[----:B--2---:R-:W-:Y:S01]  /*f190*/  FFMA.FTZ R4, R190, UR4, -R47 ;  /* 0x00000004be047c23 */ /* 0x004fe2000801082f */
[----:B---3--:R-:W-:Y:S08]  /*f1a0*/  F2FP.F16.F32.PACK_AB R50, R61, R65 ;  /* 0x000000413d32723e */ /* 0x008ff000000000ff */
[----:B------:R2:W-:Y:S01]  /*f1b0*/  MUFU.EX2 R193, R30 ;  /* 0x0000001e00c17308 */ /* 0x0005e20000000800 */
[----:B-1----:R-:W-:Y:S01]  /*f1c0*/  FFMA.FTZ R5, R176, UR4, -R64 ;  /* 0x00000004b0057c23 */ /* 0x002fe20008010840 */
[----:B----4-:R-:W-:Y:S08]  /*f1d0*/  F2FP.F16.F32.PACK_AB R51, R60, R66 ;  /* 0x000000423c33723e */ /* 0x010ff000000000ff */
[----:B------:R1:W3:Y:S01]  /*f1e0*/  MUFU.EX2 R243, R4 ;  /* 0x0000000400f37308 */ /* 0x0002e20000000800 */
[----:B-----5:R-:W-:Y:S01]  /*f1f0*/  FFMA.FTZ R28, R31, UR4, -R45 ;  /* 0x000000041f1c7c23 */ /* 0x020fe2000801082d */
[----:B------:R-:W-:Y:S08]  /*f200*/  FMUL.FTZ R31, R0, R163 ;  /* 0x000000a3001f7220 */ /* 0x000ff00000410000 */
[----:B------:R4:W-:Y:S01]  /*f210*/  MUFU.EX2 R245, R5 ;  /* 0x0000000500f57308 */ /* 0x0009e20000000800 */
[----:B------:R-:W-:Y:S09]  /*f220*/  FFMA.FTZ R29, R194, UR4, -R46 ;  /* 0x00000004c21d7c23 */ /* 0x000ff2000801082e */
[----:B------:R5:W-:Y:S01]  /*f230*/  MUFU.EX2 R242, R28 ;  /* 0x0000001c00f27308 */ /* 0x000be20000000800 */
[----:B--2---:R-:W-:Y:S09]  /*f240*/  FMUL.FTZ R30, R0, R162 ;  /* 0x000000a2001e7220 */ /* 0x004ff20000410000 */
[----:B------:R2:W-:Y:S01]  /*f250*/  MUFU.EX2 R194, R29 ;  /* 0x0000001d00c27308 */ /* 0x0005e20000000800 */
[--C-:B-1----:R-:W-:Y:S01]  /*f260*/  FFMA.FTZ R4, R171, UR4, -R64.reuse ;  /* 0x00000004ab047c23 */ /* 0x102fe20008010840 */
[----:B---3--:R-:W-:Y:S08]  /*f270*/  F2FP.F16.F32.PACK_AB R32, R246, R243 ;  /* 0x000000f3f620723e */ /* 0x008ff000000000ff */
[----:B------:R-:W-:Y:S01]  /*f280*/  MUFU.EX2 R90, R90 ;  /* 0x0000005a005a7308 */ /* 0x000fe20000000800 */
[--C-:B----4-:R-:W-:Y:S09]  /*f290*/  FFMA.FTZ R5, R192, UR4, -R47.reuse ;  /* 0x00000004c0057c23 */ /* 0x110ff2000801082f */
[----:B------:R1:W3:Y:S01]  /*f2a0*/  MUFU.EX2 R249, R4 ;  /* 0x0000000400f97308 */ /* 0x0002e20000000800 */
[C---:B-----5:R-:W-:Y:S09]  /*f2b0*/  FMUL.FTZ R28, R2.reuse, R160 ;  /* 0x000000a0021c7220 */ /* 0x060ff20000410000 */
[----:B------:R4:W-:Y:S01]  /*f2c0*/  MUFU.EX2 R250, R5 ;  /* 0x0000000500fa7308 */ /* 0x0009e20000000800 */
[----:B--2---:R-:W-:Y:S09]  /*f2d0*/  FMUL.FTZ R29, R2, R161 ;  /* 0x000000a1021d7220 */ /* 0x004ff20000410000 */
[----:B------:R2:W-:Y:S10]  /*f2e0*/  MUFU.EX2 R192, R26 ;  /* 0x0000001a00c07308 */ /* 0x0005f40000000800 */
[----:B------:R-:W-:Y:S01]  /*f2f0*/  MUFU.EX2 R89, R89 ;  /* 0x0000005900597308 */ /* 0x000fe20000000800 */
[----:B-1----:R-:W-:Y:S01]  /*f300*/  FFMA.FTZ R4, R179, UR4, -R47 ;  /* 0x00000004b3047c23 */ /* 0x002fe2000801082f */
[----:B---3--:R-:W-:Y:S01]  /*f310*/  F2FP.F16.F32.PACK_AB R33, R249, R245 ;  /* 0x000000f5f921723e */ /* 0x008fe200000000ff */
[----:B----4-:R-:W-:Y:S07]  /*f320*/  FFMA.FTZ R5, R178, UR4, -R64 ;  /* 0x00000004b2057c23 */ /* 0x010fee0008010840 */
[----:B------:R1:W3:Y:S01]  /*f330*/  MUFU.EX2 R252, R4 ;  /* 0x0000000400fc7308 */ /* 0x0002e20000000800 */
[----:B--2---:R-:W-:Y:S09]  /*f340*/  FMUL.FTZ R26, R0, R158 ;  /* 0x0000009e001a7220 */ /* 0x004ff20000410000 */
[----:B------:R2:W4:Y:S10]  /*f350*/  MUFU.EX2 R248, R5 ;  /* 0x0000000500f87308 */ /* 0x0005340000000800 */
[----:B------:R5:W-:Y:S01]  /*f360*/  MUFU.EX2 R178, R67 ;  /* 0x0000004300b27308 */ /* 0x000be20000000800 */
[----:B-1----:R-:W-:Y:S01]  /*f370*/  FMUL.FTZ R4, R40, R140 ;  /* 0x0000008c28047220 */ /* 0x002fe20000410000 */
[----:B---3--:R-:W-:Y:S01]  /*f380*/  F2FP.F16.F32.PACK_AB R34, R252, R250 ;  /* 0x000000fafc22723e */ /* 0x008fe200000000ff */
[----:B--2---:R-:W-:Y:S01]  /*f390*/  FMUL.FTZ R5, R40, R141 ;  /* 0x0000008d28057220 */ /* 0x004fe20000410000 */
[----:B----4-:R-:W-:Y:S01]  /*f3a0*/  F2FP.F16.F32.PACK_AB R35, R251, R248 ;  /* 0x000000f8fb23723e */ /* 0x010fe200000000ff */
[--C-:B-----5:R-:W-:Y:S05]  /*f3b0*/  FFMA.FTZ R67, R206, UR4, -R46.reuse ;  /* 0x00000004ce437c23 */ /* 0x120fea000801082e */
[-C--:B------:R-:W-:Y:S01]  /*f3c0*/  HMMA.16816.F32 R4, R48, R20.reuse, R4 ;  /* 0x000000143004723c */ /* 0x080fe20000001804 */
[----:B------:R1:W-:Y:S07]  /*f3d0*/  MUFU.EX2 R160, R67 ;  /* 0x0000004300a07308 */ /* 0x0003ee0000000800 */
[C---:B------:R-:W-:Y:S04]  /*f3e0*/  HMMA.16816.F32 R8, R32.reuse, R20, R8 ;  /* 0x000000142008723c */ /* 0x040fe80000001808 */
[--C-:B------:R-:W-:Y:S01]  /*f3f0*/  FFMA.FTZ R21, R204, UR4, -R45.reuse ;  /* 0x00000004cc157c23 */ /* 0x100fe2000801082d */
[----:B------:R-:W-:Y:S01]  /*f400*/  FMUL.FTZ R20, R40, R152 ;  /* 0x0000009828147220 */ /* 0x000fe20000410000 */
[----:B------:R2:W-:Y:S01]  /*f410*/  MUFU.EX2 R204, R24 ;  /* 0x0000001800cc7308 */ /* 0x0005e20000000800 */
[----:B-1----:R-:W-:Y:S01]  /*f420*/  FFMA.FTZ R67, R83, UR4, -R46 ;  /* 0x0000000453437c23 */ /* 0x002fe2000801082e */
[-C--:B------:R-:W-:Y:S08]  /*f430*/  HMMA.16816.F32 R12, R32, R22.reuse, R12 ;  /* 0x00000016200c723c */ /* 0x080ff0000000180c */
[----:B------:R1:W3:Y:S01]  /*f440*/  MUFU.EX2 R199, R21 ;  /* 0x0000001500c77308 */ /* 0x0002e20000000800 */
[--C-:B------:R-:W-:Y:S09]  /*f450*/  FFMA.FTZ R83, R44, UR4, -R64.reuse ;  /* 0x000000042c537c23 */ /* 0x100ff20008010840 */
[----:B------:R4:W-:Y:S01]  /*f460*/  MUFU.EX2 R144, R67 ;  /* 0x0000004300907308 */ /* 0x0009e20000000800 */
[C---:B------:R-:W-:Y:S09]  /*f470*/  HMMA.16816.F32 R16, R48.reuse, R22, R16 ;  /* 0x000000163010723c */ /* 0x040ff20000001810 */
[----:B------:R-:W-:Y:S01]  /*f480*/  MUFU.EX2 R83, R83 ;  /* 0x0000005300537308 */ /* 0x000fe20000000800 */
[C---:B------:R-:W-:Y:S01]  /*f490*/  FMUL.FTZ R23, R3.reuse, R155 ;  /* 0x0000009b03177220 */ /* 0x040fe20000410000 */
[----:B------:R-:W-:Y:S01]  /*f4a0*/  FMUL.FTZ R22, R3, R154 ;  /* 0x0000009a03167220 */ /* 0x000fe20000410000 */
[----:B--2---:R-:W-:Y:S01]  /*f4b0*/  FMUL.FTZ R24, R2, R156 ;  /* 0x0000009c02187220 */ /* 0x004fe20000410000 */
[----:B-1----:R-:W-:Y:S01]  /*f4c0*/  FMUL.FTZ R21, R40, R153 ;  /* 0x0000009928157220 */ /* 0x002fe20000410000 */
[----:B----4-:R-:W-:Y:S06]  /*f4d0*/  FFMA.FTZ R67, R97, UR4, -R45 ;  /* 0x0000000461437c23 */ /* 0x010fec000801082d */
        /* <DEDUP_REMOVED lines=10> */
[----:B------:R-:W-:Y:S01]  /*f580*/  FMUL.FTZ R32, R40, R164 ;  /* 0x000000a428207220 */ /* 0x000fe20000410000 */
        /* <DEDUP_REMOVED lines=83> */
[--C-:B------:R-:W-:Y:S01]  /*fac0*/  FFMA.FTZ R82, R117, UR4, -R45.reuse ;  /* 0x0000000475527c23 */ /* 0x100fe2000801082d */
[--C-:B------:R-:W-:Y:S01]  /*fad0*/  FFMA.FTZ R73, R114, UR4, -R46.reuse ;  /* 0x0000000472497c23 */ /* 0x100fe2000801082e */
[----:B------:R-:W-:Y:S07]  /*fae0*/  FFMA.FTZ R72, R115, UR4, -R46 ;  /* 0x0000000473487c23 */ /* 0x000fee000801082e */
[----:B------:R1:W1:Y:S10]  /*faf0*/  MUFU.EX2 R166, R60 ;  /* 0x0000003c00a67308 */ /* 0x0002740000000800 */
[----:B------:R1:W1:Y:S02]  /*fb00*/  MUFU.EX2 R167, R52 ;  /* 0x0000003400a77308 */ /* 0x0002640000000800 */
[----:B-1----:R-:W1:Y:S01]  /*fb10*/  LDSM.16.MT88.4 R56, [R135+0x4800] ;  /* 0x004800008738783b */ /* 0x002e620000004200 */
[----:B------:R-:W-:Y:S07]  /*fb20*/  F2FP.F16.F32.PACK_AB R50, R190, R182 ;  /* 0x000000b6be32723e */ /* 0x000fee00000000ff */
[----:B------:R-:W-:Y:S01]  /*fb30*/  MUFU.EX2 R73, R73 ;  /* 0x0000004900497308 */ /* 0x000fe20000000800 */
[----:B------:R-:W-:Y:S09]  /*fb40*/  F2FP.F16.F32.PACK_AB R53, R165, R148 ;  /* 0x00000094a535723e */ /* 0x000ff200000000ff */
[----:B------:R-:W-:Y:S01]  /*fb50*/  MUFU.EX2 R72, R72 ;  /* 0x0000004800487308 */ /* 0x000fe20000000800 */
[----:B------:R-:W2:Y:S01]  /*fb60*/  LDSM.16.MT88.4 R60, [R185+0x4800] ;  /* 0x00480000b93c783b */ /* 0x000ea20000004200 */
[----:B------:R-:W-:Y:S08]  /*fb70*/  F2FP.F16.F32.PACK_AB R54, R166, R169 ;  /* 0x000000a9a636723e */ /* 0x000ff000000000ff */
[----:B------:R1:W-:Y:S01]  /*fb80*/  MUFU.EX2 R126, R66 ;  /* 0x00000042007e7308 */ /* 0x0003e20000000800 */
[----:B------:R-:W-:Y:S02]  /*fb90*/  F2FP.F16.F32.PACK_AB R52, R170, R151 ;  /* 0x00000097aa34723e */ /* 0x000fe400000000ff */
[----:B------:R-:W-:Y:S07]  /*fba0*/  F2FP.F16.F32.PACK_AB R55, R167, R164 ;  /* 0x000000a4a737723e */ /* 0x000fee00000000ff */
[----:B------:R1:W-:Y:S10]  /*fbb0*/  MUFU.EX2 R127, R65 ;  /* 0x00000041007f7308 */ /* 0x0003f40000000800 */
[----:B------:R-:W-:Y:S01]  /*fbc0*/  MUFU.EX2 R82, R82 ;  /* 0x0000005200527308 */ /* 0x000fe20000000800 */
[--C-:B-1----:R-:W-:Y:S01]  /*fbd0*/  FFMA.FTZ R66, R74, UR4, -R64.reuse ;  /* 0x000000044a427c23 */ /* 0x102fe20008010840 */
[--C-:B------:R-:W-:Y:S08]  /*fbe0*/  FFMA.FTZ R74, R112, UR4, -R45.reuse ;  /* 0x00000004704a7c23 */ /* 0x100ff0000801082d */
[----:B------:R1:W-:Y:S01]  /*fbf0*/  MUFU.EX2 R123, R66 ;  /* 0x00000042007b7308 */ /* 0x0003e20000000800 */
[--C-:B------:R-:W-:Y:S01]  /*fc00*/  FFMA.FTZ R65, R84, UR4, -R45.reuse ;  /* 0x0000000454417c23 */ /* 0x100fe2000801082d */
[----:B------:R-:W-:Y:S08]  /*fc10*/  FFMA.FTZ R84, R43, UR4, -R64 ;  /* 0x000000042b547c23 */ /* 0x000ff00008010840 */
[----:B------:R-:W-:Y:S10]  /*fc20*/  MUFU.EX2 R74, R74 ;  /* 0x0000004a004a7308 */ /* 0x000ff40000000800 */
[----:B------:R2:W-:Y:S01]  /*fc30*/  MUFU.EX2 R122, R65 ;  /* 0x00000041007a7308 */ /* 0x0005e20000000800 */
[-C--:B------:R-:W-:Y:S09]  /*fc40*/  HMMA.16816.F32 R4, R48, R56.reuse, R4 ;  /* 0x000000383004723c */ /* 0x080ff20000001804 */
[----:B------:R-:W-:Y:S01]  /*fc50*/  MUFU.EX2 R84, R84 ;  /* 0x0000005400547308 */ /* 0x000fe20000000800 */
[--C-:B-1----:R-:W-:Y:S09]  /*fc60*/  FFMA.FTZ R66, R96, UR4, -R45.reuse ;  /* 0x0000000460427c23 */ /* 0x102ff2000801082d */
[----:B------:R1:W-:Y:S01]  /*fc70*/  MUFU.EX2 R114, R66 ;  /* 0x0000004200727308 */ /* 0x0003e20000000800 */
[C---:B------:R-:W-:Y:S04]  /*fc80*/  HMMA.16816.F32 R8, R52.reuse, R56, R8 ;  /* 0x000000383408723c */ /* 0x040fe80000001808 */
[--C-:B------:R-:W-:Y:S01]  /*fc90*/  FFMA.FTZ R57, R233, UR4, -R45.reuse ;  /* 0x00000004e9397c23 */ /* 0x100fe2000801082d */
[----:B------:R-:W-:Y:S01]  /*fca0*/  FFMA.FTZ R56, R226, UR4, -R45 ;  /* 0x00000004e2387c23 */ /* 0x000fe2000801082d */
[--C-:B--2---:R-:W-:Y:S02]  /*fcb0*/  FFMA.FTZ R65, R99, UR4, -R46.reuse ;  /* 0x0000000463417c23 */ /* 0x104fe4000801082e */
[-C--:B------:R-:W-:Y:S01]  /*fcc0*/  HMMA.16816.F32 R12, R52, R58.reuse, R12 ;  /* 0x0000003a340c723c */ /* 0x080fe2000000180c */
[----:B------:R2:W-:Y:S10]  /*fcd0*/  MUFU.EX2 R150, R57 ;  /* 0x0000003900967308 */ /* 0x0005f40000000800 */
[----:B------:R3:W4:Y:S01]  /*fce0*/  MUFU.EX2 R161, R56 ;  /* 0x0000003800a17308 */ /* 0x0007220000000800 */
[--C-:B-1----:R-:W-:Y:S01]  /*fcf0*/  FFMA.FTZ R66, R104, UR4, -R47.reuse ;  /* 0x0000000468427c23 */ /* 0x102fe2000801082f */
[C---:B------:R-:W-:Y:S08]  /*fd00*/  HMMA.16816.F32 R16, R48.reuse, R58, R16 ;  /* 0x0000003a3010723c */ /* 0x040ff00000001810 */
[----:B------:R-:W-:Y:S01]  /*fd10*/  MUFU.EX2 R66, R66 ;  /* 0x0000004200427308 */ /* 0x000fe20000000800 */
[--C-:B--2---:R-:W-:Y:S01]  /*fd20*/  FFMA.FTZ R57, R224, UR4, -R46.reuse ;  /* 0x00000004e0397c23 */ /* 0x104fe2000801082e */
[-C--:B------:R-:W-:Y:S03]  /*fd30*/  HMMA.16816.F32 R20, R48, R60.reuse, R20 ;  /* 0x0000003c3014723c */ /* 0x080fe60000001814 */
[----:B---3--:R-:W-:Y:S05]  /*fd40*/  FFMA.FTZ R56, R229, UR4, -R46 ;  /* 0x00000004e5387c23 */ /* 0x008fea000801082e */
[----:B------:R1:W-:Y:S01]  /*fd50*/  MUFU.EX2 R149, R57 ;  /* 0x0000003900957308 */ /* 0x0003e20000000800 */
[C---:B------:R-:W-:Y:S09]  /*fd60*/  HMMA.16816.F32 R24, R52.reuse, R60, R24 ;  /* 0x0000003c3418723c */ /* 0x040ff20000001818 */
[----:B------:R2:W3:Y:S01]  /*fd70*/  MUFU.EX2 R158, R56 ;  /* 0x00000038009e7308 */ /* 0x0004e20000000800 */
        /* <DEDUP_REMOVED lines=11> */
[----:B----4-:R-:W-:Y:S09]  /*fe30*/  F2FP.F16.F32.PACK_AB R48, R161, R150 ;  /* 0x00000096a130723e */ /* 0x010ff200000000ff */
[----:B------:R1:W2:Y:S01]  /*fe40*/  MUFU.EX2 R162, R56 ;  /* 0x0000003800a27308 */ /* 0x0002a20000000800 */
[----:B---3--:R-:W-:Y:S01]  /*fe50*/  FFMA.FTZ R60, R231, UR4, -R47 ;  /* 0x00000004e73c7c23 */ /* 0x008fe2000801082f */
        /* <DEDUP_REMOVED lines=25> */
[-C--:B--2---:R-:W-:Y:S08]  /*fff0*/  HMMA.16816.F32 R20, R48, R60.reuse, R20 ;  /* 0x0000003c3014723c */ /* 0x084ff00000001814 */
[----:B------:R-:W-:Y:S01]  /*10000*/  MUFU.EX2 R102, R65 ;  /* 0x0000004100667308 */ /* 0x000fe20000000800 */
[--C-:B---3--:R-:W-:Y:S01]  /*10010*/  FFMA.FTZ R56, R71, UR4, -R46.reuse ;  /* 0x0000000447387c23 */ /* 0x108fe2000801082e */
[----:B------:R-:W-:Y:S08]  /*10020*/  FFMA.FTZ R71, R101, UR4, -R45 ;  /* 0x0000000465477c23 */ /* 0x000ff0000801082d */
[----:B------:R1:W-:Y:S01]  /*10030*/  MUFU.EX2 R138, R57 ;  /* 0x00000039008a7308 */ /* 0x0003e20000000800 */
[----:B------:R-:W-:Y:S01]  /*10040*/  FFMA.FTZ R70, R103, UR4, -R46 ;  /* 0x0000000467467c23 */ /* 0x000fe2000801082e */
[----:B------:R-:W-:Y:S01]  /*10050*/  FFMA.FTZ R0, R0, R208, R245 ;  /* 0x000000d000007223 */ /* 0x000fe200000100f5 */
        /* <DEDUP_REMOVED lines=10> */
[--C-:B------:R-:W-:Y:S07]  /*10100*/  FFMA.FTZ R52, R79, UR4, -R64.reuse ;  /* 0x000000044f347c23 */ /* 0x100fee0008010840 */
        /* <DEDUP_REMOVED lines=12> */
[--C-:B------:R-:W-:Y:S01]  /*101d0*/  FFMA.FTZ R77, R108, UR4, -R47.reuse ;  /* 0x000000046c4d7c23 */ /* 0x100fe2000801082f */
[--C-:B------:R-:W-:Y:S07]  /*101e0*/  FFMA.FTZ R78, R109, UR4, -R47.reuse ;  /* 0x000000046d4e7c23 */ /* 0x100fee000801082f */
[----:B------:R4:W5:Y:S01]  /*101f0*/  MUFU.EX2 R136, R60 ;  /* 0x0000003c00887308 */ /* 0x0009620000000800 */
[----:B------:R-:W-:Y:S01]  /*10200*/  FFMA.FTZ R93, R125, UR4, -R47 ;  /* 0x000000047d5d7c23 */ /* 0x000fe2000801082f */
[----:B------:R-:W-:Y:S01]  /*10210*/  FFMA.FTZ R2, R2, R211, R243 ;  /* 0x000000d302027223 */ /* 0x000fe200000100f3 */
[----:B------:R-:W-:Y:S07]  /*10220*/  FFMA.FTZ R76, R111, UR4, -R64 ;  /* 0x000000046f4c7c23 */ /* 0x000fee0008010840 */
[----:B------:R-:W5:Y:S01]  /*10230*/  MUFU.EX2 R134, R52 ;  /* 0x0000003400867308 */ /* 0x000f620000000800 */
[----:B------:R-:W-:Y:S01]  /*10240*/  FADD.FTZ R0, R249, R0 ;  /* 0x00000000f9007221 */ /* 0x000fe20000010000 */
[----:B-1----:R-:W1:Y:S01]  /*10250*/  LDSM.16.MT88.4 R56, [R135+0x5000] ;  /* 0x005000008738783b */ /* 0x002e620000004200 */
[----:B--2---:R-:W-:Y:S01]  /*10260*/  F2FP.F16.F32.PACK_AB R50, R153, R147 ;  /* 0x000000939932723e */ /* 0x004fe200000000ff */
[----:B------:R-:W-:Y:S06]  /*10270*/  FADD.FTZ R2, R246, R2 ;  /* 0x00000002f6027221 */ /* 0x000fec0000010000 */
[----:B------:R-:W-:Y:S01]  /*10280*/  MUFU.EX2 R70, R70 ;  /* 0x0000004600467308 */ /* 0x000fe20000000800 */
[----:B---3--:R-:W-:Y:S01]  /*10290*/  F2FP.F16.F32.PACK_AB R53, R133, R123 ;  /* 0x0000007b8535723e */ /* 0x008fe200000000ff */
[--C-:B------:R-:W-:Y:S01]  /*102a0*/  FFMA.FTZ R79, R118, UR4, -R46.reuse ;  /* 0x00000004764f7c23 */ /* 0x100fe2000801082e */
[----:B------:R-:W-:Y:S07]  /*102b0*/  FFMA.FTZ R3, R3, R221, R247 ;  /* 0x000000dd03037223 */ /* 0x000fee00000100f7 */
[----:B------:R-:W-:Y:S01]  /*102c0*/  MUFU.EX2 R75, R75 ;  /* 0x0000004b004b7308 */ /* 0x000fe20000000800 */
[----:B----4-:R-:W2:Y:S01]  /*102d0*/  LDSM.16.MT88.4 R60, [R185+0x5000] ;  /* 0x00500000b93c783b */ /* 0x010ea20000004200 */
[----:B-----5:R-:W-:Y:S01]  /*102e0*/  F2FP.F16.F32.PACK_AB R54, R136, R137 ;  /* 0x000000898836723e */ /* 0x020fe200000000ff */
[----:B------:R-:W-:Y:S07]  /*102f0*/  FFMA.FTZ R81, R119, UR4, -R46 ;  /* 0x0000000477517c23 */ /* 0x000fee000801082e */
[----:B------:R-:W-:Y:S01]  /*10300*/  MUFU.EX2 R93, R93 ;  /* 0x0000005d005d7308 */ /* 0x000fe20000000800 */
[----:B------:R-:W-:Y:S02]  /*10310*/  F2FP.F16.F32.PACK_AB R55, R134, R132 ;  /* 0x000000848637723e */ /* 0x000fe400000000ff */
[----:B------:R-:W-:Y:S07]  /*10320*/  F2FP.F16.F32.PACK_AB R52, R127, R126 ;  /* 0x0000007e7f34723e */ /* 0x000fee00000000ff */
[----:B------:R3:W-:Y:S10]  /*10330*/  MUFU.EX2 R97, R65 ;  /* 0x0000004100617308 */ /* 0x0007f40000000800 */
[----:B------:R4:W-:Y:S10]  /*10340*/  MUFU.EX2 R113, R67 ;  /* 0x0000004300717308 */ /* 0x0009f40000000800 */
[----:B------:R-:W-:Y:S10]  /*10350*/  MUFU.EX2 R77, R77 ;  /* 0x0000004d004d7308 */ /* 0x000ff40000000800 */
[----:B------:R-:W-:Y:S01]  /*10360*/  MUFU.EX2 R78, R78 ;  /* 0x0000004e004e7308 */ /* 0x000fe20000000800 */
[----:B---3--:R-:W-:Y:S09]  /*10370*/  FFMA.FTZ R65, R110, UR4, -R64 ;  /* 0x000000046e417c23 */ /* 0x008ff20008010840 */
[----:B------:R-:W-:Y:S01]  /*10380*/  MUFU.EX2 R76, R76 ;  /* 0x0000004c004c7308 */ /* 0x000fe20000000800 */
[----:B----4-:R-:W-:Y:S09]  /*10390*/  FFMA.FTZ R67, R105, UR4, -R47 ;  /* 0x0000000469437c23 */ /* 0x010ff2000801082f */
[----:B------:R-:W-:Y:S10]  /*103a0*/  MUFU.EX2 R65, R65 ;  /* 0x0000004100417308 */ /* 0x000ff40000000800 */
        /* <DEDUP_REMOVED lines=11> */
[----:B------:R1:W-:Y:S01]  /*10460*/  MUFU.EX2 R117, R56 ;  /* 0x0000003800757308 */ /* 0x0003e20000000800 */
[--C-:B------:R-:W-:Y:S09]  /*10470*/  FFMA.FTZ R86, R130, UR4, -R46.reuse ;  /* 0x0000000482567c23 */ /* 0x100ff2000801082e */
[----:B------:R-:W-:Y:S01]  /*10480*/  MUFU.EX2 R116, R57 ;  /* 0x0000003900747308 */ /* 0x000fe20000000800 */
[C---:B------:R-:W-:Y:S09]  /*10490*/  HMMA.16816.F32 R16, R48.reuse, R58, R16 ;  /* 0x0000003a3010723c */ /* 0x040ff20000001810 */
[----:B------:R-:W3:Y:S10]  /*104a0*/  MUFU.EX2 R103, R45 ;  /* 0x0000002d00677308 */ /* 0x000ef40000000800 */
[----:B------:R-:W-:Y:S01]  /*104b0*/  MUFU.EX2 R86, R86 ;  /* 0x0000005600567308 */ /* 0x000fe20000000800 */
[--C-:B-1----:R-:W-:Y:S01]  /*104c0*/  FFMA.FTZ R56, R87, UR4, -R46.reuse ;  /* 0x0000000457387c23 */ /* 0x102fe2000801082e */
[-C--:B--2---:R-:W-:Y:S08]  /*104d0*/  HMMA.16816.F32 R20, R48, R60.reuse, R20 ;  /* 0x0000003c3014723c */ /* 0x084ff00000001814 */
[----:B------:R-:W-:Y:S01]  /*104e0*/  MUFU.EX2 R85, R85 ;  /* 0x0000005500557308 */ /* 0x000fe20000000800 */
[----:B------:R-:W-:Y:S01]  /*104f0*/  FFMA.FTZ R87, R131, UR4, -R46 ;  /* 0x0000000483577c23 */ /* 0x000fe2000801082e */
[--C-:B------:R-:W-:Y:S08]  /*10500*/  FFMA.FTZ R46, R88, UR4, -R64.reuse ;  /* 0x00000004582e7c23 */ /* 0x100ff00008010840 */
[----:B------:R1:W-:Y:S01]  /*10510*/  MUFU.EX2 R112, R56 ;  /* 0x0000003800707308 */ /* 0x0003e20000000800 */
[--C-:B------:R-:W-:Y:S01]  /*10520*/  FFMA.FTZ R88, R121, UR4, -R47.reuse ;  /* 0x0000000479587c23 */ /* 0x100fe2000801082f */
[----:B---3--:R-:W-:Y:S01]  /*10530*/  F2FP.F16.F32.PACK_AB R43, R102, R103 ;  /* 0x00000067662b723e */ /* 0x008fe200000000ff */
[C---:B------:R-:W-:Y:S07]  /*10540*/  HMMA.16816.F32 R24, R52.reuse, R60, R24 ;  /* 0x0000003c3418723c */ /* 0x040fee0000001818 */
[----:B------:R2:W-:Y:S01]  /*10550*/  MUFU.EX2 R98, R46 ;  /* 0x0000002e00627308 */ /* 0x0005e20000000800 */
[--C-:B------:R-:W-:Y:S01]  /*10560*/  FFMA.FTZ R61, R241, UR4, -R47.reuse ;  /* 0x00000004f13d7c23 */ /* 0x100fe2000801082f */
[--C-:B------:R-:W-:Y:S01]  /*10570*/  FFMA.FTZ R45, R91, UR4, -R64.reuse ;  /* 0x000000045b2d7c23 */ /* 0x100fe20008010840 */
[--C-:B------:R-:W-:Y:S07]  /*10580*/  FFMA.FTZ R60, R240, UR4, -R47.reuse ;  /* 0x00000004f03c7c23 */ /* 0x100fee000801082f */
[----:B------:R-:W-:Y:S01]  /*10590*/  MUFU.EX2 R87, R87 ;  /* 0x0000005700577308 */ /* 0x000fe20000000800 */
[-C--:B------:R-:W-:Y:S09]  /*105a0*/  HMMA.16816.F32 R28, R52, R62.reuse, R28 ;  /* 0x0000003e341c723c */ /* 0x080ff2000000181c */
[----:B------:R3:W-:Y:S01]  /*105b0*/  MUFU.EX2 R101, R61 ;  /* 0x0000003d00657308 */ /* 0x0007e20000000800 */
[----:B-1----:R-:W1:Y:S01]  /*105c0*/  LDSM.16.MT88.4 R56, [R135+0x5400] ;  /* 0x005400008738783b */ /* 0x002e620000004200 */
[--C-:B------:R-:W-:Y:S01]  /*105d0*/  FFMA.FTZ R91, R42, UR4, -R64.reuse ;  /* 0x000000042a5b7c23 */ /* 0x100fe20008010840 */
[----:B------:R-:W-:Y:S07]  /*105e0*/  F2FP.F16.F32.PACK_AB R42, R113, R114 ;  /* 0x00000072712a723e */ /* 0x000fee00000000ff */
[----:B------:R4:W-:Y:S01]  /*105f0*/  MUFU.EX2 R99, R45 ;  /* 0x0000002d00637308 */ /* 0x0009e20000000800 */
[----:B------:R-:W-:Y:S09]  /*10600*/  HMMA.16816.F32 R32, R48, R62, R32 ;  /* 0x0000003e3020723c */ /* 0x000ff20000001820 */
[----:B------:R5:W1:Y:S01]  /*10610*/  MUFU.EX2 R100, R60 ;  /* 0x0000003c00647308 */ /* 0x000a620000000800 */
[----:B--2---:R-:W-:Y:S01]  /*10620*/  FFMA.FTZ R46, R94, UR4, -R64 ;  /* 0x000000045e2e7c23 */ /* 0x004fe20008010840 */
[----:B------:R-:W2:Y:S01]  /*10630*/  LDSM.16.MT88.4 R48, [R185+0x5400] ;  /* 0x00540000b930783b */ /* 0x000ea20000004200 */
[----:B------:R-:W-:Y:S01]  /*10640*/  FFMA.FTZ R52, R40, R217, R244 ;  /* 0x000000d928347223 */ /* 0x000fe200000100f4 */
[----:B------:R-:W-:Y:S06]  /*10650*/  F2FP.F16.F32.PACK_AB R40, R117, R122 ;  /* 0x0000007a7528723e */ /* 0x000fec00000000ff */
[----:B------:R-:W-:Y:S01]  /*10660*/  MUFU.EX2 R94, R46 ;  /* 0x0000002e005e7308 */ /* 0x000fe20000000800 */
[--C-:B---3--:R-:W-:Y:S01]  /*10670*/  FFMA.FTZ R61, R92, UR4, -R47.reuse ;  /* 0x000000045c3d7c23 */ /* 0x108fe2000801082f */
[----:B------:R-:W-:Y:S01]  /*10680*/  FFMA.FTZ R92, R124, UR4, -R47 ;  /* 0x000000047c5c7c23 */ /* 0x000fe2000801082f */
[----:B------:R-:W-:Y:S01]  /*10690*/  FADD.FTZ R53, R209, R52 ;  /* 0x00000034d1357221 */ /* 0x000fe20000010000 */
[----:B------:R-:W-:Y:S06]  /*106a0*/  FADD.FTZ R52, R210, R3 ;  /* 0x00000003d2347221 */ /* 0x000fec0000010000 */
[----:B------:R3:W2:Y:S01]  /*106b0*/  MUFU.EX2 R96, R61 ;  /* 0x0000003d00607308 */ /* 0x0006a20000000800 */
[----:B----4-:R-:W-:Y:S01]  /*106c0*/  FFMA.FTZ R45, R95, UR4, -R64 ;  /* 0x000000045f2d7c23 */ /* 0x010fe20008010840 */
[----:B------:R-:W-:Y:S01]  /*106d0*/  FADD.FTZ R3, R214, R53 ;  /* 0x00000035d6037221 */ /* 0x000fe20000010000 */
[----:B------:R-:W-:Y:S01]  /*106e0*/  FADD.FTZ R52, R216, R52 ;  /* 0x00000034d8347221 */ /* 0x000fe20000010000 */
[----:B-----5:R-:W-:Y:S06]  /*106f0*/  FFMA.FTZ R60, R106, UR4, -R64 ;  /* 0x000000046a3c7c23 */ /* 0x020fec0008010840 */
[----:B------:R4:W5:Y:S01]  /*10700*/  MUFU.EX2 R95, R45 ;  /* 0x0000002d005f7308 */ /* 0x0009620000000800 */
[----:B-1----:R-:W-:Y:S01]  /*10710*/  F2FP.F16.F32.PACK_AB R44, R100, R101 ;  /* 0x00000065642c723e */ /* 0x002fe200000000ff */
[----:B------:R-:W-:Y:S01]  /*10720*/  FADD.FTZ R53, R250, R2 ;  /* 0x00000002fa357221 */ /* 0x000fe20000010000 */
[----:B------:R-:W-:Y:S01]  /*10730*/  FADD.FTZ R2, R248, R0 ;  /* 0x00000000f8027221 */ /* 0x000fe20000010000 */
[----:B------:R-:W-:Y:S01]  /*10740*/  FADD.FTZ R0, R212, R3 ;  /* 0x00000003d4007221 */ /* 0x000fe20000010000 */
[----:B------:R-:W-:Y:S01]  /*10750*/  FADD.FTZ R3, R213, R52 ;  /* 0x00000034d5037221 */ /* 0x000fe20000010000 */
[----:B------:R-:W-:Y:S04]  /*10760*/  FADD.FTZ R52, R252, R53 ;  /* 0x00000035fc347221 */ /* 0x000fe80000010000 */
[----:B------:R-:W-:Y:S01]  /*10770*/  MUFU.EX2 R88, R88 ;  /* 0x0000005800587308 */ /* 0x000fe20000000800 */
[----:B------:R-:W-:Y:S01]  /*10780*/  FADD.FTZ R2, R251, R2 ;  /* 0x00000002fb027221 */ /* 0x000fe20000010000 */
[--C-:B---3--:R-:W-:Y:S01]  /*10790*/  FFMA.FTZ R61, R107, UR4, -R64.reuse ;  /* 0x000000046b3d7c23 */ /* 0x108fe20008010840 */
[----:B------:R-:W-:Y:S01]  /*107a0*/  FFMA.FTZ R64, R41, UR4, -R64 ;  /* 0x0000000429407c23 */ /* 0x000fe20008010840 */
[----:B------:R-:W-:Y:S06]  /*107b0*/  F2FP.F16.F32.PACK_AB R41, R112, R116 ;  /* 0x000000747029723e */ /* 0x000fec00000000ff */
[----:B------:R-:W-:Y:S01]  /*107c0*/  MUFU.EX2 R92, R92 ;  /* 0x0000005c005c7308 */ /* 0x000fe20000000800 */
[----:B--2---:R-:W-:Y:S01]  /*107d0*/  F2FP.F16.F32.PACK_AB R46, R97, R96 ;  /* 0x00000060612e723e */ /* 0x004fe200000000ff */
[----:B------:R-:W-:Y:S01]  /*107e0*/  FADD.FTZ R2, R172, R2 ;  /* 0x00000002ac027221 */ /* 0x000fe20000010000 */
[----:B----4-:R-:W-:Y:S07]  /*107f0*/  F2FP.F16.F32.PACK_AB R45, R99, R98 ;  /* 0x00000062632d723e */ /* 0x010fee00000000ff */
[----:B------:R-:W-:Y:S01]  /*10800*/  MUFU.EX2 R64, R64 ;  /* 0x0000004000407308 */ /* 0x000fe20000000800 */
[----:B-----5:R-:W-:Y:S01]  /*10810*/  F2FP.F16.F32.PACK_AB R47, R95, R94 ;  /* 0x0000005e5f2f723e */ /* 0x020fe200000000ff */
[-C--:B------:R-:W-:Y:S08]  /*10820*/  HMMA.16816.F32 R4, R40, R56.reuse, R4 ;  /* 0x000000382804723c */ /* 0x080ff00000001804 */
[----:B------:R-:W-:Y:S01]  /*10830*/  MUFU.EX2 R91, R91 ;  /* 0x0000005b005b7308 */ /* 0x000fe20000000800 */
[----:B------:R-:W-:Y:S09]  /*10840*/  FADD.FTZ R2, R177, R2 ;  /* 0x00000002b1027221 */ /* 0x000ff20000010000 */
[----:B------:R-:W-:Y:S01]  /*10850*/  MUFU.EX2 R60, R60 ;  /* 0x0000003c003c7308 */ /* 0x000fe20000000800 */
[C---:B------:R-:W-:Y:S09]  /*10860*/  HMMA.16816.F32 R8, R44.reuse, R56, R8 ;  /* 0x000000382c08723c */ /* 0x040ff20000001808 */
[----:B------:R-:W1:Y:S01]  /*10870*/  MUFU.EX2 R61, R61 ;  /* 0x0000003d003d7308 */ /* 0x000e620000000800 */
[----:B------:R-:W-:Y:S01]  /*10880*/  FADD.FTZ R2, R176, R2 ;  /* 0x00000002b0027221 */ /* 0x000fe20000010000 */
[----:B------:R-:W-:Y:S01]  /*10890*/  FADD.FTZ R57, R199, R0 ;  /* 0x00000000c7397221 */ /* 0x000fe20000010000 */
[----:B------:R-:W-:Y:S01]  /*108a0*/  FADD.FTZ R0, R192, R3 ;  /* 0x00000003c0007221 */ /* 0x000fe20000010000 */
[----:B------:R-:W-:Y:S01]  /*108b0*/  FADD.FTZ R3, R175, R52 ;  /* 0x00000034af037221 */ /* 0x000fe20000010000 */
[-C--:B------:R-:W-:Y:S01]  /*108c0*/  HMMA.16816.F32 R12, R44, R58.reuse, R12 ;  /* 0x0000003a2c0c723c */ /* 0x080fe2000000180c */
[----:B------:R-:W2:Y:S02]  /*108d0*/  LDSM.16.MT88.4 R52, [R135+0x5800] ;  /* 0x005800008734783b */ /* 0x000ea40000004200 */
[----:B------:R-:W-:Y:S01]  /*108e0*/  FADD.FTZ R57, R204, R57 ;  /* 0x00000039cc397221 */ /* 0x000fe20000010000 */
[----:B------:R-:W-:Y:S01]  /*108f0*/  FADD.FTZ R0, R200, R0 ;  /* 0x00000000c8007221 */ /* 0x000fe20000010000 */
[----:B------:R-:W-:Y:S02]  /*10900*/  FADD.FTZ R3, R191, R3 ;  /* 0x00000003bf037221 */ /* 0x000fe40000010000 */
[----:B------:R-:W-:Y:S01]  /*10910*/  FADD.FTZ R57, R201, R57 ;  /* 0x00000039c9397221 */ /* 0x000fe20000010000 */
[C---:B------:R-:W-:Y:S04]  /*10920*/  HMMA.16816.F32 R16, R40.reuse, R58, R16 ;  /* 0x0000003a2810723c */ /* 0x040fe80000001810 */
[----:B------:R-:W-:Y:S01]  /*10930*/  FADD.FTZ R56, R193, R0 ;  /* 0x00000000c1387221 */ /* 0x000fe20000010000 */
[----:B------:R-:W-:Y:S03]  /*10940*/  FADD.FTZ R0, R180, R3 ;  /* 0x00000003b4007221 */ /* 0x000fe60000010000 */
[-C--:B------:R-:W-:Y:S03]  /*10950*/  HMMA.16816.F32 R20, R40, R48.reuse, R20 ;  /* 0x000000302814723c */ /* 0x080fe60000001814 */
[----:B------:R-:W-:Y:S01]  /*10960*/  FADD.FTZ R3, R181, R0 ;  /* 0x00000000b5037221 */ /* 0x000fe20000010000 */
[----:B------:R-:W-:Y:S04]  /*10970*/  FADD.FTZ R0, R183, R2 ;  /* 0x00000002b7007221 */ /* 0x000fe80000010000 */
        /* <DEDUP_REMOVED lines=8> */
[----:B-1----:R-:W-:Y:S01]  /*10a00*/  F2FP.F16.F32.PACK_AB R45, R61, R60 ;  /* 0x0000003c3d2d723e */ /* 0x002fe200000000ff */
[----:B------:R-:W-:Y:S01]  /*10a10*/  FADD.FTZ R56, R165, R56 ;  /* 0x00000038a5387221 */ /* 0x000fe20000010000 */
[----:B------:R-:W-:Y:S01]  /*10a20*/  F2FP.F16.F32.PACK_AB R46, R78, R77 ;  /* 0x0000004d4e2e723e */ /* 0x000fe200000000ff */
[----:B------:R-:W-:Y:S01]  /*10a30*/  HMMA.16816.F32 R32, R40, R50, R32 ;  /* 0x000000322820723c */ /* 0x000fe20000001820 */
[----:B------:R-:W1:Y:S03]  /*10a40*/  LDSM.16.MT88.4 R48, [R185+0x5800] ;  /* 0x00580000b930783b */ /* 0x000e660000004200 */
        /* <DEDUP_REMOVED lines=10> */
[----:B------:R-:W-:Y:S01]  /*10af0*/  FADD.FTZ R2, R164, R56 ;  /* 0x00000038a4027221 */ /* 0x000fe20000010000 */
[----:B------:R-:W-:Y:S01]  /*10b00*/  FADD.FTZ R3, R190, R3 ;  /* 0x00000003be037221 */ /* 0x000fe20000010000 */
[----:B------:R-:W-:Y:S01]  /*10b10*/  F2FP.F16.F32.PACK_AB R47, R76, R65 ;  /* 0x000000414c2f723e */ /* 0x000fe200000000ff */
[-C--:B--2---:R-:W-:Y:S03]  /*10b20*/  HMMA.16816.F32 R4, R40, R52.reuse, R4 ;  /* 0x000000342804723c */ /* 0x084fe60000001804 */
[----:B------:R-:W-:Y:S01]  /*10b30*/  FADD.FTZ R3, R150, R3 ;  /* 0x0000000396037221 */ /* 0x000fe20000010000 */
[----:B------:R-:W-:Y:S01]  /*10b40*/  FADD.FTZ R0, R169, R0 ;  /* 0x00000000a9007221 */ /* 0x000fe20000010000 */
[----:B------:R-:W-:Y:S02]  /*10b50*/  F2FP.F16.F32.PACK_AB R164, R82, R80 ;  /* 0x0000005052a4723e */ /* 0x000fe400000000ff */
[----:B------:R-:W-:Y:S01]  /*10b60*/  F2FP.F16.F32.PACK_AB R165, R81, R79 ;  /* 0x0000004f51a5723e */ /* 0x000fe200000000ff */
[C---:B------:R-:W-:Y:S04]  /*10b70*/  HMMA.16816.F32 R8, R44.reuse, R52, R8 ;  /* 0x000000342c08723c */ /* 0x040fe80000001808 */
[----:B------:R-:W-:Y:S01]  /*10b80*/  FADD.FTZ R53, R178, R57 ;  /* 0x00000039b2357221 */ /* 0x000fe20000010000 */
[----:B------:R-:W-:Y:S01]  /*10b90*/  FADD.FTZ R52, R166, R0 ;  /* 0x00000000a6347221 */ /* 0x000fe20000010000 */
[----:B------:R-:W-:Y:S01]  /*10ba0*/  FADD.FTZ R0, R167, R2 ;  /* 0x00000002a7007221 */ /* 0x000fe20000010000 */
[----:B------:R-:W-:Y:S01]  /*10bb0*/  F2FP.F16.F32.PACK_AB R166, R90, R89 ;  /* 0x000000595aa6723e */ /* 0x000fe200000000ff */
[-C--:B------:R-:W-:Y:S03]  /*10bc0*/  HMMA.16816.F32 R12, R44, R54.reuse, R12 ;  /* 0x000000362c0c723c */ /* 0x080fe6000000180c */
[----:B------:R-:W-:Y:S01]  /*10bd0*/  FADD.FTZ R2, R149, R53 ;  /* 0x0000003595027221 */ /* 0x000fe20000010000 */
[----:B------:R-:W-:Y:S01]  /*10be0*/  F2FP.F16.F32.PACK_AB R167, R87, R86 ;  /* 0x0000005657a7723e */ /* 0x000fe200000000ff */
[----:B------:R-:W2:Y:S01]  /*10bf0*/  LDSM.16.MT88.4 R148, [R135+0x5c00] ;  /* 0x005c00008794783b */ /* 0x000ea20000004200 */
[----:B------:R-:W-:Y:S01]  /*10c00*/  FADD.FTZ R53, R146, R52 ;  /* 0x0000003492357221 */ /* 0x000fe20000010000 */
[----:B------:R-:W-:Y:S01]  /*10c10*/  FADD.FTZ R52, R141, R0 ;  /* 0x000000008d347221 */ /* 0x000fe20000010000 */
[C---:B------:R-:W-:Y:S04]  /*10c20*/  HMMA.16816.F32 R16, R40.reuse, R54, R16 ;  /* 0x000000362810723c */ /* 0x040fe80000001810 */
        /* <DEDUP_REMOVED lines=27> */
[----:B------:R-:W-:Y:S01]  /*10de0*/  FADD.FTZ R3, R142, R3 ;  /* 0x000000038e037221 */ /* 0x000fe20000010000 */
[----:B------:R-:W-:Y:S01]  /*10df0*/  FADD.FTZ R2, R137, R2 ;  /* 0x0000000289027221 */ /* 0x000fe20000010000 */
[-C--:B--2---:R-:W-:Y:S05]  /*10e00*/  HMMA.16816.F32 R140, R164, R148.reuse, R4 ;  /* 0x00000094a48c723c */ /* 0x084fea0000001804 */
        /* <DEDUP_REMOVED lines=62> */
[----:B------:R-:W-:Y:S03]  /*111f0*/  STL [R1+0x18], R4 ;  /* 0x0000180401007387 */ /* 0x000fe60000100800 */
[----:B------:R-:W-:Y:S01]  /*11200*/  FADD.FTZ R0, R64, R0 ;  /* 0x0000000040007221 */ /* 0x000fe20000010000 */
[----:B------:R1:W-:Y:S01]  /*11210*/  STL [R1+0x1c], R3 ;  /* 0x00001c0301007387 */ /* 0x0003e20000100800 */
[----:B------:R-:W-:Y:S02]  /*11220*/  MOV R134, R36 ;  /* 0x0000002400867202 */ /* 0x000fe40000000f00 */
[----:B------:R-:W-:Y:S01]  /*11230*/  MOV R133, R37 ;  /* 0x0000002500857202 */ /* 0x000fe20000000f00 */
[----:B------:R3:W-:Y:S01]  /*11240*/  STL [R1+0x20], R2 ;  /* 0x0000200201007387 */ /* 0x0007e20000100800 */
[----:B------:R-:W-:Y:S03]  /*11250*/  MOV R132, R38 ;  /* 0x0000002600847202 */ /* 0x000fe60000000f00 */
[----:B------:R3:W-:Y:S01]  /*11260*/  STL [R1+0x24], R0 ;  /* 0x0000240001007387 */ /* 0x0007e20000100800 */
[----:B-1----:R-:W-:Y:S01]  /*11270*/  MOV R3, R39 ;  /* 0x0000002700037202 */ /* 0x002fe20000000f00 */
[----:B------:R-:W-:Y:S06]  /*11280*/  @P0 BRA `(.L_x_362) ;  /* 0xffffffbc006c0947 */ /* 0x000fec000383ffff */
.L_x_361:
[----:B------:R-:W2:Y:S01]  /*11290*/  LDL.LU R8, [R1+0x18] ;  /* 0x0000180001087983 */ /* 0x000ea20000300800 */
[----:B------:R-:W4:Y:S01]  /*112a0*/  S2R R32, SR_TID.X ;  /* 0x0000000000207919 */ /* 0x000f220000002100 */
[----:B------:R-:W5:Y:S02]  /*112b0*/  S2UR UR4, SR_CgaCtaId ;  /* 0x00000000000479c3 */ /* 0x000f640000008800 */
[----:B------:R-:W3:Y:S04]  /*112c0*/  LDL.LU R7, [R1+0x1c] ;  /* 0x00001c0001077983 */ /* 0x000ee80000300800 */
[----:B------:R-:W3:Y:S02]  /*112d0*/  LDL.LU R6, [R1+0x20] ;  /* 0x0000200001067983 */ /* 0x000ee40000300800 */
[----:B------:R-:W1:Y:S02]  /*112e0*/  LDC.U8 R26, c[0x0][0x549] ;  /* 0x00015240ff1a7b82 */ /* 0x000e640000000000 */
[----:B------:R-:W3:Y:S04]  /*112f0*/  LDL.LU R5, [R1+0x24] ;  /* 0x0000240001057983 */ /* 0x000ee80000300800 */
[----:B------:R-:W3:Y:S01]  /*11300*/  LDL.64 R40, [R1+0x40] ;  /* 0x0000400001287983 */ /* 0x000ee20000100a00 */
[----:B------:R-:W-:Y:S01]  /*11310*/  UMOV UR5, 0x400 ;  /* 0x0000040000057882 */ /* 0x000fe20000000000 */
[----:B------:R-:W3:Y:S02]  /*11320*/  LDC R27, c[0x0][0x434] ;  /* 0x00010d00ff1b7b82 */ /* 0x000ee40000000800 */
[----:B------:R-:W3:Y:S01]  /*11330*/  LDL R35, [R1+0x38] ;  /* 0x0000380001237983 */ /* 0x000ee20000100800 */
[----:B-----5:R-:W-:Y:S01]  /*11340*/  ULEA UR4, UR4, UR5, 0x18 ;  /* 0x0000000504047291 */ /* 0x020fe2000f8ec0ff */
[----:B----4-:R-:W-:-:S02]  /*11350*/  SHF.L.U32 R25, R32, 0x2, RZ ;  /* 0x0000000220197819 */ /* 0x010fc400000006ff */
[----:B-1----:R-:W-:Y:S02]  /*11360*/  ISETP.NE.AND P1, PT, R26, RZ, PT ;  /* 0x000000ff1a00720c */ /* 0x002fe40003f25270 */
[----:B------:R-:W-:Y:S01]  /*11370*/  LOP3.LUT R24, R25, 0x20, RZ, 0xc0, !PT ;  /* 0x0000002019187812 */ /* 0x000fe200078ec0ff */
[----:B------:R-:W1:Y:S01]  /*11380*/  S2R R42, SR_CTAID.Y ;  /* 0x00000000002a7919 */ /* 0x000e620000002600 */
[----:B------:R-:W4:Y:S01]  /*11390*/  S2R R33, SR_CTAID.Z ;  /* 0x0000000000217919 */ /* 0x000f220000002700 */
[----:B--2---:R-:W2:Y:S04]  /*113a0*/  SHFL.BFLY PT, R4, R8, 0x2, 0x1f ;  /* 0x0c401f0008047f89 */ /* 0x004ea800000e0000 */
[----:B---3--:R-:W3:Y:S04]  /*113b0*/  SHFL.BFLY PT, R3, R7, 0x2, 0x1f ;  /* 0x0c401f0007037f89 */ /* 0x008ee800000e0000 */
[----:B------:R-:W5:Y:S04]  /*113c0*/  SHFL.BFLY PT, R2, R6, 0x2, 0x1f ;  /* 0x0c401f0006027f89 */ /* 0x000f6800000e0000 */
[----:B------:R-:W1:Y:S01]  /*113d0*/  SHFL.BFLY PT, R0, R5, 0x2, 0x1f ;  /* 0x0c401f0005007f89 */ /* 0x000e6200000e0000 */
[----:B--2---:R-:W-:-:S05]  /*113e0*/  FADD.FTZ R4, R4, R8 ;  /* 0x0000000804047221 */ /* 0x004fca0000010000 */
[----:B------:R-:W2:Y:S01]  /*113f0*/  SHFL.BFLY PT, R19, R4, 0x1, 0x1f ;  /* 0x0c201f0004137f89 */ /* 0x000ea200000e0000 */
[----:B---3--:R-:W-:Y:S01]  /*11400*/  FADD.FTZ R3, R3, R7 ;  /* 0x0000000703037221 */ /* 0x008fe20000010000 */
[----:B-----5:R-:W-:-:S04]  /*11410*/  FADD.FTZ R2, R2, R6 ;  /* 0x0000000602027221 */ /* 0x020fc80000010000 */
[----:B------:R-:W3:Y:S01]  /*11420*/  SHFL.BFLY PT, R20, R3, 0x1, 0x1f ;  /* 0x0c201f0003147f89 */ /* 0x000ee200000e0000 */
[----:B-1----:R-:W-:-:S03]  /*11430*/  FADD.FTZ R0, R0, R5 ;  /* 0x0000000500007221 */ /* 0x002fc60000010000 */
[----:B------:R-:W1:Y:S04]  /*11440*/  SHFL.BFLY PT, R6, R2, 0x1, 0x1f ;  /* 0x0c201f0002067f89 */ /* 0x000e6800000e0000 */
[----:B------:R-:W5:Y:S01]  /*11450*/  SHFL.BFLY PT, R5, R0, 0x1, 0x1f ;  /* 0x0c201f0000057f89 */ /* 0x000f6200000e0000 */
[----:B--2---:R-:W-:-:S04]  /*11460*/  FADD.FTZ R19, R4, R19 ;  /* 0x0000001304137221 */ /* 0x004fc80000010000 */
[----:B------:R-:W2:Y:S01]  /*11470*/  MUFU.RCP R4, R19 ;  /* 0x0000001300047308 */ /* 0x000ea20000001000 */
[----:B---3--:R-:W-:Y:S01]  /*11480*/  FADD.FTZ R20, R3, R20 ;  /* 0x0000001403147221 */ /* 0x008fe20000010000 */
[C---:B------:R-:W-:Y:S02]  /*11490*/  SHF.L.U32 R3, R32.reuse, 0x1, RZ ;  /* 0x0000000120037819 */ /* 0x040fe400000006ff */
[----:B------:R-:W-:Y:S02]  /*114a0*/  SHF.L.U32 R8, R32, 0x4, RZ ;  /* 0x0000000420087819 */ /* 0x000fe400000006ff */
[----:B------:R-:W-:Y:S01]  /*114b0*/  LOP3.LUT R3, R3, 0x6, RZ, 0xc0, !PT ;  /* 0x0000000603037812 */ /* 0x000fe200078ec0ff */
[----:B-1----:R-:W-:Y:S01]  /*114c0*/  FADD.FTZ R21, R2, R6 ;  /* 0x0000000602157221 */ /* 0x002fe20000010000 */
[----:B-----5:R-:W-:Y:S02]  /*114d0*/  FADD.FTZ R22, R0, R5 ;  /* 0x0000000500167221 */ /* 0x020fe40000010000 */
[----:B------:R-:W-:-:S02]  /*114e0*/  LOP3.LUT R2, R3, 0x3e00, R8, 0xf8, !PT ;  /* 0x00003e0003027812 */ /* 0x000fc400078ef808 */
[----:B------:R-:W-:Y:S02]  /*114f0*/  SHF.L.U32 R0, R40, 0x5, RZ ;  /* 0x0000000528007819 */ /* 0x000fe400000006ff */
[----:B------:R-:W-:Y:S01]  /*11500*/  FSETP.NE.FTZ.AND P6, PT, R19, RZ, PT ;  /* 0x000000ff1300720b */ /* 0x000fe20003fd5000 */
[----:B------:R-:W1:Y:S01]  /*11510*/  MUFU.RCP R7, R20 ;  /* 0x0000001400077308 */ /* 0x000e620000001000 */
[----:B------:R-:W-:Y:S02]  /*11520*/  LOP3.LUT R2, R2, 0x20, R0, 0xf8, !PT ;  /* 0x0000002002027812 */ /* 0x000fe400078ef800 */
[----:B--2---:R-:W-:Y:S02]  /*11530*/  FSEL R0, R4, 1, P6 ;  /* 0x3f80000004007808 */ /* 0x004fe40003000000 */
[----:B------:R-:W-:-:S03]  /*11540*/  SHF.L.U32 R6, R32, 0x3, RZ ;  /* 0x0000000320067819 */ /* 0x000fc600000006ff */
[----:B------:R-:W2:Y:S01]  /*11550*/  MUFU.RCP R4, R22 ;  /* 0x0000001600047308 */ /* 0x000ea20000001000 */
[----:B------:R-:W-:-:S07]  /*11560*/  LOP3.LUT R3, R6, 0xc0, RZ, 0xc0, !PT ;  /* 0x000000c006037812 */ /* 0x000fce00078ec0ff */
[----:B------:R-:W3:Y:S01]  /*11570*/  MUFU.RCP R5, R21 ;  /* 0x0000001500057308 */ /* 0x000ee20000001000 */
[----:B------:R-:W-:Y:S02]  /*11580*/  LOP3.LUT R3, R3, 0x18, R32, 0xf8, !PT ;  /* 0x0000001803037812 */ /* 0x000fe400078ef820 */
[----:B------:R-:W-:Y:S02]  /*11590*/  FSETP.NE.FTZ.AND P5, PT, R20, RZ, PT ;  /* 0x000000ff1400720b */ /* 0x000fe40003fb5000 */
[----:B------:R-:W-:Y:S02]  /*115a0*/  FSETP.NE.FTZ.AND P3, PT, R22, RZ, PT ;  /* 0x000000ff1600720b */ /* 0x000fe40003f75000 */
[----:B------:R-:W-:Y:S02]  /*115b0*/  LOP3.LUT R23, R2, R3, RZ, 0xfc, !PT ;  /* 0x0000000302177212 */ /* 0x000fe400078efcff */
[----:B------:R-:W-:Y:S01]  /*115c0*/  FSETP.NE.FTZ.AND P4, PT, R21, RZ, PT ;  /* 0x000000ff1500720b */ /* 0x000fe20003f95000 */
        /* <DEDUP_REMOVED lines=9> */
[----:B--2---:R-:W-:-:S02]  /*11660*/  FSEL R0, R4, 1, P3 ;  /* 0x3f80000004007808 */ /* 0x004fc40001800000 */
[----:B---3--:R-:W-:Y:S01]  /*11670*/  FSEL R2, R5, 1, P4 ;  /* 0x3f80000005027808 */ /* 0x008fe20002000000 */
        /* <DEDUP_REMOVED lines=24> */
[----:B------:R-:W-:Y:S01]  /*11800*/  FMUL.FTZ R16, R2, R161 ;  /* 0x000000a102107220 */ /* 0x000fe20000410000 */
[----:B------:R-:W-:-:S02]  /*11810*/  F2FP.F16.F32.PACK_AB R7, R7, R140 ;  /* 0x0000008c0707723e */ /* 0x000fc400000000ff */
[----:B------:R-:W-:Y:S02]  /*11820*/  F2FP.F16.F32.PACK_AB R6, R6, R142 ;  /* 0x0000008e0606723e */ /* 0x000fe400000000ff */
[----:B------:R-:W-:Y:S02]  /*11830*/  F2FP.F16.F32.PACK_AB R4, R149, R148 ;  /* 0x000000949504723e */ /* 0x000fe400000000ff */
[----:B------:R-:W-:Y:S02]  /*11840*/  F2FP.F16.F32.PACK_AB R2, R151, R150 ;  /* 0x000000969702723e */ /* 0x000fe400000000ff */
[----:B------:R-:W-:Y:S02]  /*11850*/  IADD3 R3, PT, PT, R0, -R24, RZ ;  /* 0x8000001800037210 */ /* 0x000fe40007ffe0ff */
[----:B------:R-:W-:Y:S02]  /*11860*/  F2FP.F16.F32.PACK_AB R5, R5, R136 ;  /* 0x000000880505723e */ /* 0x000fe400000000ff */
[----:B------:R-:W-:-:S02]  /*11870*/  F2FP.F16.F32.PACK_AB R8, R8, R138 ;  /* 0x0000008a0808723e */ /* 0x000fc400000000ff */
[----:B------:R-:W-:Y:S02]  /*11880*/  F2FP.F16.F32.PACK_AB R14, R14, R144 ;  /* 0x000000900e0e723e */ /* 0x000fe400000000ff */
[----:B------:R-:W-:Y:S01]  /*11890*/  F2FP.F16.F32.PACK_AB R13, R13, R146 ;  /* 0x000000920d0d723e */ /* 0x000fe200000000ff */
[----:B------:R1:W-:Y:S04]  /*118a0*/  STS [R0], R7 ;  /* 0x0000000700007388 */ /* 0x0003e80000000800 */
[----:B------:R-:W-:Y:S04]  /*118b0*/  STS [R0+0x200], R6 ;  /* 0x0002000600007388 */ /* 0x000fe80000000800 */
[----:B------:R2:W-:Y:S04]  /*118c0*/  STS [R3+0x10], R4 ;  /* 0x0000100403007388 */ /* 0x0005e80000000800 */
[----:B------:R3:W-:Y:S04]  /*118d0*/  STS [R3+0x210], R2 ;  /* 0x0002100203007388 */ /* 0x0007e80000000800 */
[----:B------:R-:W-:Y:S04]  /*118e0*/  STS [R0+0x1000], R5 ;  /* 0x0010000500007388 */ /* 0x000fe80000000800 */
[----:B------:R-:W-:Y:S04]  /*118f0*/  STS [R0+0x1200], R8 ;  /* 0x0012000800007388 */ /* 0x000fe80000000800 */
[----:B------:R-:W-:Y:S01]  /*11900*/  STS [R3+0x1010], R14 ;  /* 0x0010100e03007388 */ /* 0x000fe20000000800 */
[----:B------:R-:W-:Y:S01]  /*11910*/  ISETP.NE.AND P2, PT, R35, -0x1, PT ;  /* 0xffffffff2300780c */ /* 0x000fe20003f45270 */
[----:B-1----:R-:W1:Y:S02]  /*11920*/  @P5 LDC R7, c[0x0][0x458] ;  /* 0x00011600ff075b82 */ /* 0x002e640000000800 */
[----:B------:R5:W-:Y:S06]  /*11930*/  STS [R3+0x1210], R13 ;  /* 0x0012100d03007388 */ /* 0x000bec0000000800 */
[----:B--2---:R-:W2:Y:S01]  /*11940*/  @P1 LDC R4, c[0x0][0x430] ;  /* 0x00010c00ff041b82 */ /* 0x004ea20000000800 */
[----:B------:R-:W-:-:S02]  /*11950*/  LOP3.LUT R6, R25, 0x40, RZ, 0xc0, !PT ;  /* 0x0000004019067812 */ /* 0x000fc400078ec0ff */
[----:B------:R-:W-:Y:S02]  /*11960*/  F2FP.F16.F32.PACK_AB R12, R12, R152 ;  /* 0x000000980c0c723e */ /* 0x000fe400000000ff */
[----:B---3--:R-:W-:-:S03]  /*11970*/  IADD3 R2, PT, PT, R0, -R6, RZ ;  /* 0x8000000600027210 */ /* 0x008fc60007ffe0ff */
[----:B-----5:R-:W2:Y:S01]  /*11980*/  LDC R3, c[0x0][0x434] ;  /* 0x00010d00ff037b82 */ /* 0x020ea20000000800 */
[----:B------:R-:W-:Y:S02]  /*11990*/  F2FP.F16.F32.PACK_AB R11, R11, R154 ;  /* 0x0000009a0b0b723e */ /* 0x000fe400000000ff */
[----:B------:R-:W-:Y:S02]  /*119a0*/  F2FP.F16.F32.PACK_AB R10, R10, R164 ;  /* 0x000000a40a0a723e */ /* 0x000fe400000000ff */
[----:B------:R-:W-:Y:S02]  /*119b0*/  F2FP.F16.F32.PACK_AB R9, R9, R166 ;  /* 0x000000a60909723e */ /* 0x000fe400000000ff */
[----:B------:R-:W-:Y:S02]  /*119c0*/  IADD3 R0, PT, PT, -R24, R2, RZ ;  /* 0x0000000218007210 */ /* 0x000fe40007ffe1ff */
[----:B------:R-:W-:Y:S02]  /*119d0*/  F2FP.F16.F32.PACK_AB R18, R18, R156 ;  /* 0x0000009c1212723e */ /* 0x000fe400000000ff */
[----:B------:R-:W-:Y:S01]  /*119e0*/  F2FP.F16.F32.PACK_AB R17, R17, R158 ;  /* 0x0000009e1111723e */ /* 0x000fe200000000ff */
[----:B------:R3:W-:Y:S01]  /*119f0*/  STS [R2+0x20], R12 ;  /* 0x0000200c02007388 */ /* 0x0007e20000000800 */
[----:B------:R-:W-:-:S02]  /*11a00*/  F2FP.F16.F32.PACK_AB R16, R16, R160 ;  /* 0x000000a01010723e */ /* 0x000fc400000000ff */
[----:B------:R-:W-:Y:S01]  /*11a10*/  F2FP.F16.F32.PACK_AB R15, R15, R162 ;  /* 0x000000a20f0f723e */ /* 0x000fe200000000ff */
[----:B------:R-:W-:Y:S04]  /*11a20*/  STS [R2+0x220], R11 ;  /* 0x0002200b02007388 */ /* 0x000fe80000000800 */
[----:B------:R-:W-:Y:S04]  /*11a30*/  STS [R0+0x30], R10 ;  /* 0x0000300a00007388 */ /* 0x000fe80000000800 */
[----:B------:R5:W-:Y:S01]  /*11a40*/  STS [R0+0x230], R9 ;  /* 0x0002300900007388 */ /* 0x000be20000000800 */
[----:B--2---:R-:W-:-:S03]  /*11a50*/  @P1 IMAD R3, R4, R27, RZ ;  /* 0x0000001b04031224 */ /* 0x004fc600078e02ff */
[----:B------:R-:W-:Y:S01]  /*11a60*/  STS [R2+0x1020], R18 ;  /* 0x0010201202007388 */ /* 0x000fe20000000800 */
[----:B------:R-:W2:Y:S03]  /*11a70*/  @P1 LDC R4, c[0x0][0x430] ;  /* 0x00010c00ff041b82 */ /* 0x000ea60000000800 */
[----:B------:R-:W-:Y:S05]  /*11a80*/  STS [R2+0x1220], R17 ;  /* 0x0012201102007388 */ /* 0x000fea0000000800 */
[----:B---3--:R-:W3:Y:S01]  /*11a90*/  @!P2 LDC.64 R12, c[0x0][0x400] ;  /* 0x00010000ff0cab82 */ /* 0x008ee20000000a00 */
[----:B------:R-:W-:Y:S04]  /*11aa0*/  STS [R0+0x1030], R16 ;  /* 0x0010301000007388 */ /* 0x000fe80000000800 */
[----:B------:R4:W-:Y:S03]  /*11ab0*/  STS [R0+0x1230], R15 ;  /* 0x0012300f00007388 */ /* 0x0009e60000000800 */
[----:B-----5:R-:W1:Y:S01]  /*11ac0*/  @P2 LDC.64 R8, c[0x0][0x408] ;  /* 0x00010200ff082b82 */ /* 0x020e620000000a00 */
[----:B------:R1:W1:Y:S08]  /*11ad0*/  @P6 MUFU.LG2 R6, R19 ;  /* 0x0000001300066308 */ /* 0x0002700000000c00 */
[----:B------:R1:W1:Y:S01]  /*11ae0*/  @P5 MUFU.LG2 R5, R20 ;  /* 0x0000001400055308 */ /* 0x0002620000000c00 */
[----:B----4-:R-:W4:Y:S08]  /*11af0*/  @P6 LDC R0, c[0x0][0x458] ;  /* 0x00011600ff006b82 */ /* 0x010f300000000800 */
[----:B------:R-:W1:Y:S01]  /*11b00*/  LDC.U8 R15, c[0x0][0x548] ;  /* 0x00015200ff0f7b82 */ /* 0x000e620000000000 */
[----:B------:R1:W1:Y:S01]  /*11b10*/  @P4 MUFU.LG2 R14, R21 ;  /* 0x00000015000e4308 */ /* 0x0002620000000c00 */
[----:B---3--:R-:W-:Y:S01]  /*11b20*/  @!P2 IMAD.WIDE.U32 R10, R42, R12, RZ ;  /* 0x0000000c2a0aa225 */ /* 0x008fe200078e00ff */
[----:B------:R-:W-:Y:S01]  /*11b30*/  @P1 MOV R2, 0x1 ;  /* 0x0000000100021802 */ /* 0x000fe20000000f00 */
[----:B--2---:R-:W-:Y:S06]  /*11b40*/  @P1 BRA `(.L_x_365) ;  /* 0x0000000000201947 */ /* 0x004fec0003800000 */
[----:B-1----:R-:W-:Y:S01]  /*11b50*/  ISETP.NE.AND P0, PT, R15, RZ, PT ;  /* 0x000000ff0f00720c */ /* 0x002fe20003f05270 */
[----:B------:R-:W1:-:S12]  /*11b60*/  LDC R12, c[0x0][0x3e0] ;  /* 0x0000f800ff0c7b82 */ /* 0x000e580000000800 */
[----:B------:R-:W1:Y:S01]  /*11b70*/  @P0 LDC R2, c[0x0][0x454] ;  /* 0x00011500ff020b82 */ /* 0x000e620000000800 */
[----:B------:R-:W-:Y:S02]  /*11b80*/  @P0 MOV R4, 0x1 ;  /* 0x0000000100040802 */ /* 0x000fe40000000f00 */
[----:B------:R-:W-:-:S05]  /*11b90*/  @!P0 MOV R4, 0x1 ;  /* 0x0000000100048802 */ /* 0x000fca0000000f00 */
[----:B------:R-:W2:Y:S01]  /*11ba0*/  @P0 LDC R3, c[0x0][0x454] ;  /* 0x00011500ff030b82 */ /* 0x000ea20000000800 */
[-C--:B-1----:R-:W-:Y:S02]  /*11bb0*/  @P0 IMAD R2, R2, R12.reuse, RZ ;  /* 0x0000000c02020224 */ /* 0x082fe400078e02ff */
[----:B------:R-:W-:-:S07]  /*11bc0*/  @!P0 IMAD R2, R27, R12, RZ ;  /* 0x0000000c1b028224 */ /* 0x000fce00078e02ff */
.L_x_365:
[----:B------:R-:W-:Y:S01]  /*11bd0*/  BAR.SYNC.DEFER_BLOCKING 0x0 ;  /* 0x0000000000007b1d */ /* 0x000fe20000010000 */
[----:B------:R-:W-:Y:S01]  /*11be0*/  ISETP.NE.AND P0, PT, R35, -0x1, PT ;  /* 0xffffffff2300780c */ /* 0x000fe20003f05270 */
[----:B------:R-:W-:Y:S01]  /*11bf0*/  @!P2 IMAD R26, R42, R13, R11 ;  /* 0x0000000d2a1aa224 */ /* 0x000fe200078e020b */
[----:B-1----:R-:W-:-:S05]  /*11c00*/  ISETP.NE.AND P1, PT, R15, RZ, !P1 ;  /* 0x000000ff0f00720c */ /* 0x002fca0004f25270 */
[----:B------:R-:W1:Y:S01]  /*11c10*/  @P3 LDC R12, c[0x0][0x458] ;  /* 0x00011600ff0c3b82 */ /* 0x000e620000000800 */
[----:B------:R-:W3:Y:S01]  /*11c20*/  S2R R16, SR_CTAID.X ;  /* 0x0000000000107919 */ /* 0x000ee20000002500 */
[----:B------:R2:W2:Y:S01]  /*11c30*/  @P3 MUFU.LG2 R11, R22 ;  /* 0x00000016000b3308 */ /* 0x0004a20000000c00 */
[----:B------:R1:W5:Y:S01]  /*11c40*/  LDL R34, [R1+0x3c] ;  /* 0x00003c0001227983 */ /* 0x0003620000100800 */
[----:B------:R-:W-:-:S04]  /*11c50*/  @P6 FMUL.FTZ R6, R6, 0.69314718246459960938 ;  /* 0x3f31721806066820 */ /* 0x000fc80000410000 */
[----:B------:R-:W3:Y:S01]  /*11c60*/  @P4 LDC R13, c[0x0][0x458] ;  /* 0x00011600ff0d4b82 */ /* 0x000ee20000000800 */
[----:B------:R-:W-:Y:S01]  /*11c70*/  MOV R25, 0x7f800000 ;  /* 0x7f80000000197802 */ /* 0x000fe20000000f00 */
[----:B------:R-:W-:Y:S01]  /*11c80*/  @P5 FMUL.FTZ R5, R5, 0.69314718246459960938 ;  /* 0x3f31721805055820 */ /* 0x000fe20000410000 */
[----:B----4-:R-:W-:Y:S01]  /*11c90*/  @P6 FFMA.FTZ R25, R39, R0, R6 ;  /* 0x0000000027196223 */ /* 0x010fe20000010006 */
[----:B--2---:R-:W-:Y:S01]  /*11ca0*/  IMAD R0, R33, R3, RZ ;  /* 0x0000000321007224 */ /* 0x004fe200078e02ff */
[----:B------:R-:W-:Y:S01]  /*11cb0*/  MOV R24, 0x7f800000 ;  /* 0x7f80000000187802 */ /* 0x000fe20000000f00 */
[----:B------:R-:W-:Y:S01]  /*11cc0*/  @P5 FFMA.FTZ R24, R38, R7, R5 ;  /* 0x0000000726185223 */ /* 0x000fe20000010005 */
[----:B------:R-:W-:Y:S01]  /*11cd0*/  @P4 FMUL.FTZ R7, R14, 0.69314718246459960938 ;  /* 0x3f3172180e074820 */ /* 0x000fe20000410000 */
[----:B------:R-:W-:Y:S01]  /*11ce0*/  @!P1 IMAD R0, R42, R2, R0 ;  /* 0x000000022a009224 */ /* 0x000fe200078e0200 */
[----:B------:R-:W-:Y:S01]  /*11cf0*/  BSSY.RECONVERGENT B0, `(.L_x_366) ;  /* 0x000003d000007945 */ /* 0x000fe20003800200 */
[----:B------:R2:W4:Y:S01]  /*11d00*/  LDS.128 R28, [R207+0x1800] ;  /* 0x00180000cf1c7984 */ /* 0x0005220000000c00 */
[----:B------:R-:W-:Y:S01]  /*11d10*/  MOV R19, 0x7f800000 ;  /* 0x7f80000000137802 */ /* 0x000fe20000000f00 */
[----:B------:R-:W-:-:S04]  /*11d20*/  @P2 IMAD.WIDE.U32 R22, R35, R8, RZ ;  /* 0x0000000823162225 */ /* 0x000fc800078e00ff */
[----:B------:R-:W-:Y:S01]  /*11d30*/  @P3 FMUL.FTZ R6, R11, 0.69314718246459960938 ;  /* 0x3f3172180b063820 */ /* 0x000fe20000410000 */
[----:B------:R-:W-:Y:S01]  /*11d40*/  MOV R18, 0x7f800000 ;  /* 0x7f80000000127802 */ /* 0x000fe20000000f00 */
[----:B------:R-:W-:Y:S02]  /*11d50*/  @P2 IMAD R26, R35, R9, R23 ;  /* 0x00000009231a2224 */ /* 0x000fe400078e0217 */
[----:B-1----:R-:W-:Y:S01]  /*11d60*/  @P3 FFMA.FTZ R18, R36, R12, R6 ;  /* 0x0000000c24123223 */ /* 0x002fe20000010006 */
[----:B------:R-:W-:-:S05]  /*11d70*/  @!P0 IMAD R35, R42, R27, RZ ;  /* 0x0000001b2a238224 */ /* 0x000fca00078e02ff */
[----:B------:R2:W-:Y:S01]  /*11d80*/  @!P0 STL [R1+0x38], R35 ;  /* 0x0000382301008387 */ /* 0x0005e20000100800 */
[----:B------:R-:W-:Y:S01]  /*11d90*/  LOP3.LUT P0, RZ, R32, 0x3, RZ, 0xc0, !PT ;  /* 0x0000000320ff7812 */ /* 0x000fe2000780c0ff */
[----:B---3--:R-:W-:Y:S01]  /*11da0*/  @P4 FFMA.FTZ R19, R37, R13, R7 ;  /* 0x0000000d25134223 */ /* 0x008fe20000010007 */
[----:B------:R-:W-:Y:S02]  /*11db0*/  SHF.L.U32 R16, R16, 0x7, RZ ;  /* 0x0000000710107819 */ /* 0x000fe400000006ff */
[----:B------:R-:W-:Y:S02]  /*11dc0*/  SHF.R.S32.HI R3, RZ, 0x1f, R35 ;  /* 0x0000001fff037819 */ /* 0x000fe40000011423 */
[----:B------:R-:W-:Y:S01]  /*11dd0*/  SEL R5, R35, RZ, P1 ;  /* 0x000000ff23057207 */ /* 0x000fe20000800000 */
[----:B------:R-:W-:Y:S01]  /*11de0*/  IMAD R2, R16, R4, RZ ;  /* 0x0000000410027224 */ /* 0x000fe200078e02ff */
[----:B------:R-:W-:Y:S02]  /*11df0*/  SEL R3, R3, RZ, P1 ;  /* 0x000000ff03037207 */ /* 0x000fe40000800000 */
[----:B------:R-:W-:-:S02]  /*11e00*/  @!P2 MOV R13, R10 ;  /* 0x0000000a000da202 */ /* 0x000fc40000000f00 */
[----:B------:R-:W-:Y:S02]  /*11e10*/  IADD3 R8, P5, P1, R2, R5, R0 ;  /* 0x0000000502087210 */ /* 0x000fe400079be000 */
[----:B------:R-:W-:Y:S02]  /*11e20*/  SHF.R.S32.HI R2, RZ, 0x1f, R2 ;  /* 0x0000001fff027819 */ /* 0x000fe40000011402 */
[----:B------:R-:W-:-:S04]  /*11e30*/  SHF.R.S32.HI R0, RZ, 0x1f, R0 ;  /* 0x0000001fff007819 */ /* 0x000fc80000011400 */
[----:B------:R-:W-:Y:S01]  /*11e40*/  IADD3.X R5, PT, PT, R2, R3, R0, P5, P1 ;  /* 0x0000000302057210 */ /* 0x000fe20002fe2400 */
[----:B----4-:R-:W-:Y:S06]  /*11e50*/  @P0 BRA `(.L_x_367) ;  /* 0x0000000000980947 */ /* 0x010fec0003800000 */
[----:B------:R-:W-:-:S04]  /*11e60*/  SHF.R.U32.HI R0, RZ, 0x1, R32 ;  /* 0x00000001ff007819 */ /* 0x000fc80000011620 */
[----:B------:R-:W-:-:S04]  /*11e70*/  LOP3.LUT R0, R0, 0x30, RZ, 0xc0, !PT ;  /* 0x0000003000007812 */ /* 0x000fc800078ec0ff */
[----:B------:R-:W-:-:S04]  /*11e80*/  LOP3.LUT R0, R0, 0x7, R40, 0xf8, !PT ;  /* 0x0000000700007812 */ /* 0x000fc800078ef828 */
[C---:B-----5:R-:W-:Y:S01]  /*11e90*/  ISETP.GE.AND P6, PT, R0.reuse, R34, PT ;  /* 0x000000220000720c */ /* 0x060fe20003fc6270 */
        /* <DEDUP_REMOVED lines=8> */
[C---:B------:R-:W-:Y:S01]  /*11f20*/  @!P6 IADD3 R0, P0, PT, R3.reuse, R8, RZ ;  /* 0x000000080300e210 */ /* 0x040fe20007f1e0ff */
[-C--:B------:R-:W-:Y:S01]  /*11f30*/  @!P5 IMAD R2, R2, R4.reuse, RZ ;  /* 0x000000040202d224 */ /* 0x080fe200078e02ff */
[----:B------:R-:W3:Y:S01]  /*11f40*/  @!P5 LDC.64 R14, c[0x0][0x420] ;  /* 0x00010800ff0edb82 */ /* 0x000ee20000000a00 */
[-C--:B------:R-:W-:Y:S01]  /*11f50*/  @!P4 IMAD R9, R6, R4.reuse, RZ ;  /* 0x000000040609c224 */ /* 0x080fe200078e02ff */
[----:B------:R-:W-:Y:S01]  /*11f60*/  @!P6 LEA.HI.X.SX32 R3, R3, R5, 0x1, P0 ;  /* 0x000000050303e211 */ /* 0x000fe200000f0eff */
[----:B------:R-:W-:Y:S01]  /*11f70*/  @!P3 IMAD R12, R12, R4, RZ ;  /* 0x000000040c0cb224 */ /* 0x000fe200078e02ff */
[----:B------:R-:W-:-:S04]  /*11f80*/  @!P5 IADD3 R7, P0, PT, R2, R8, RZ ;  /* 0x000000080207d210 */ /* 0x000fc80007f1e0ff */
[----:B------:R-:W4:Y:S01]  /*11f90*/  @!P4 LDC.64 R16, c[0x0][0x420] ;  /* 0x00010800ff10cb82 */ /* 0x000f220000000a00 */
[----:B------:R-:W-:-:S07]  /*11fa0*/  @!P5 LEA.HI.X.SX32 R2, R2, R5, 0x1, P0 ;  /* 0x000000050202d211 */ /* 0x000fce00000f0eff */
[----:B------:R-:W2:Y:S01]  /*11fb0*/  @!P3 LDC.64 R20, c[0x0][0x420] ;  /* 0x00010800ff14bb82 */ /* 0x000ea20000000a00 */
[----:B-1----:R-:W-:-:S04]  /*11fc0*/  @!P6 LEA R10, P1, R0, R10, 0x2 ;  /* 0x0000000a000ae211 */ /* 0x002fc800078210ff */
[----:B------:R-:W-:Y:S02]  /*11fd0*/  @!P6 LEA.HI.X R11, R0, R11, R3, 0x2, P1 ;  /* 0x0000000b000be211 */ /* 0x000fe400008f1403 */
[----:B------:R-:W-:Y:S02]  /*11fe0*/  @!P4 IADD3 R0, P1, PT, R9, R8, RZ ;  /* 0x000000080900c210 */ /* 0x000fe40007f3e0ff */
[C---:B---3--:R-:W-:Y:S01]  /*11ff0*/  @!P5 LEA R6, P0, R7.reuse, R14, 0x2 ;  /* 0x0000000e0706d211 */ /* 0x048fe200078010ff */
[----:B------:R1:W-:Y:S03]  /*12000*/  @!P6 STG.E desc[UR12][R10.64], R25 ;  /* 0x000000190a00e986 */ /* 0x0003e6000c10190c */
[----:B------:R-:W-:Y:S02]  /*12010*/  @!P5 LEA.HI.X R7, R7, R15, R2, 0x2, P0 ;  /* 0x0000000f0707d211 */ /* 0x000fe400000f1402 */
[----:B------:R-:W-:-:S02]  /*12020*/  @!P3 IADD3 R3, P0, PT, R12, R8, RZ ;  /* 0x000000080c03b210 */ /* 0x000fc40007f1e0ff */
[-C--:B------:R-:W-:Y:S01]  /*12030*/  @!P4 LEA.HI.X.SX32 R2, R9, R5.reuse, 0x1, P1 ;  /* 0x000000050902c211 */ /* 0x080fe200008f0eff */
[----:B------:R1:W-:Y:S01]  /*12040*/  @!P5 STG.E desc[UR12][R6.64], R24 ;  /* 0x000000180600d986 */ /* 0x0003e2000c10190c */
[----:B----4-:R-:W-:Y:S02]  /*12050*/  @!P4 LEA R4, P1, R0, R16, 0x2 ;  /* 0x000000100004c211 */ /* 0x010fe400078210ff */
[----:B------:R-:W-:Y:S02]  /*12060*/  @!P3 LEA.HI.X.SX32 R8, R12, R5, 0x1, P0 ;  /* 0x000000050c08b211 */ /* 0x000fe400000f0eff */
[----:B------:R-:W-:Y:S02]  /*12070*/  @!P4 LEA.HI.X R5, R0, R17, R2, 0x2, P1 ;  /* 0x000000110005c211 */ /* 0x000fe400008f1402 */
[----:B--2---:R-:W-:-:S03]  /*12080*/  @!P3 LEA R2, P0, R3, R20, 0x2 ;  /* 0x000000140302b211 */ /* 0x004fc600078010ff */
[----:B------:R1:W-:Y:S01]  /*12090*/  @!P4 STG.E desc[UR12][R4.64], R19 ;  /* 0x000000130400c986 */ /* 0x0003e2000c10190c */
[----:B------:R-:W-:-:S05]  /*120a0*/  @!P3 LEA.HI.X R3, R3, R21, R8, 0x2, P0 ;  /* 0x000000150303b211 */ /* 0x000fca00000f1408 */
[----:B------:R1:W-:Y:S04]  /*120b0*/  @!P3 STG.E desc[UR12][R2.64], R18 ;  /* 0x000000120200b986 */ /* 0x0003e8000c10190c */
.L_x_367:
[----:B------:R-:W-:Y:S05]  /*120c0*/  BSYNC.RECONVERGENT B0 ;  /* 0x0000000000007941 */ /* 0x000fea0003800200 */
.L_x_366:
[----:B-1----:R-:W3:Y:S01]  /*120d0*/  LDL.LU R5, [R1+0x48] ;  /* 0x0000480001057983 */ /* 0x002ee20000300800 */
[----:B------:R-:W1:Y:S03]  /*120e0*/  LDCU.64 UR4, c[0x0][0x410] ;  /* 0x00008200ff0477ac */ /* 0x000e660008000a00 */
[----:B------:R-:W4:Y:S04]  /*120f0*/  LDL.LU R4, [R1+0x50] ;  /* 0x0000500001047983 */ /* 0x000f280000300800 */
[----:B------:R-:W2:Y:S04]  /*12100*/  LDL.LU R0, [R1+0x4c] ;  /* 0x00004c0001007983 */ /* 0x000ea80000300800 */
[----:B------:R1:W5:Y:S01]  /*12110*/  LDL.64 R10, [R1+0x30] ;  /* 0x00003000010a7983 */ /* 0x0003620000100a00 */
[----:B------:R-:W1:Y:S01]  /*12120*/  S2R R2, SR_TID.X ;  /* 0x0000000000027919 */ /* 0x000e620000002100 */
[----:B------:R-:W-:-:S02]  /*12130*/  @P2 IMAD.MOV.U32 R13, RZ, RZ, R22 ;  /* 0x000000ffff0d2224 */ /* 0x000fc400078e0016 */
[----:B-1----:R-:W-:-:S05]  /*12140*/  IMAD.SHL.U32 R2, R2, 0x8, RZ ;  /* 0x0000000802027824 */ /* 0x002fca00078e00ff */
[----:B------:R-:W-:-:S04]  /*12150*/  LOP3.LUT R2, R2, 0x18, RZ, 0xc0, !PT ;  /* 0x0000001802027812 */ /* 0x000fc800078ec0ff */
[----:B------:R-:W-:Y:S02]  /*12160*/  IADD3 R2, P0, PT, R2, R13, RZ ;  /* 0x0000000d02027210 */ /* 0x000fe40007f1e0ff */
[----:B------:R1:W1:Y:S01]  /*12170*/  LDS.128 R12, [R207] ;  /* 0x00000000cf0c7984 */ /* 0x0002620000000c00 */
[-C--:B-----5:R-:W-:Y:S02]  /*12180*/  ISETP.GE.AND P3, PT, R40, R34.reuse, PT ;  /* 0x000000222800720c */ /* 0x0a0fe40003f66270 */
[----:B------:R-:W-:Y:S02]  /*12190*/  IMAD.X R3, RZ, RZ, R26, P0 ;  /* 0x000000ffff037224 */ /* 0x000fe400000e061a */
[C---:B------:R-:W-:Y:S01]  /*121a0*/  IMAD.WIDE.U32 R8, R33.reuse, UR4, R2 ;  /* 0x0000000421087c25 */ /* 0x040fe2000f8e0002 */
[----:B------:R-:W-:Y:S03]  /*121b0*/  BSSY.RECONVERGENT B0, `(.L_x_368) ;  /* 0x0000010000007945 */ /* 0x000fe60003800200 */
[----:B------:R-:W-:Y:S01]  /*121c0*/  IMAD R7, R33, UR5, R9 ;  /* 0x0000000521077c24 */ /* 0x000fe2000f8e0209 */
[----:B---3--:R-:W-:-:S02]  /*121d0*/  ISETP.GE.AND P2, PT, R5, R34, PT ;  /* 0x000000220500720c */ /* 0x008fc40003f46270 */
[-C--:B----4-:R-:W-:Y:S02]  /*121e0*/  ISETP.GE.AND P1, PT, R4, R34.reuse, PT ;  /* 0x000000220400720c */ /* 0x090fe40003f26270 */
[----:B--2---:R-:W-:Y:S01]  /*121f0*/  ISETP.GE.AND P0, PT, R0, R34, PT ;  /* 0x000000220000720c */ /* 0x004fe20003f06270 */
[----:B-1----:R-:W-:-:S12]  /*12200*/  @P3 BRA `(.L_x_369) ;  /* 0x0000000000283947 */ /* 0x002fd80003800000 */
        /* <DEDUP_REMOVED lines=9> */
[----:B------:R1:W-:Y:S02]  /*122a0*/  STG.E.128 desc[UR12][R4.64], R12 ;  /* 0x0000000c04007986 */ /* 0x0003e4000c101d0c */
.L_x_369:
[----:B------:R-:W-:Y:S05]  /*122b0*/  BSYNC.RECONVERGENT B0 ;  /* 0x0000000000007941 */ /* 0x000fea0003800200 */
.L_x_368:
[----:B-1----:R1:W2:Y:S01]  /*122c0*/  LDS.128 R12, [R207+0x800] ;  /* 0x00080000cf0c7984 */ /* 0x0022a20000000c00 */
[----:B------:R-:W-:Y:S04]  /*122d0*/  BSSY.RECONVERGENT B0, `(.L_x_370) ;  /* 0x000000f000007945 */ /* 0x000fe80003800200 */
[----:B------:R-:W-:Y:S05]  /*122e0*/  @P2 BRA `(.L_x_371) ;  /* 0x0000000000342947 */ /* 0x000fea0003800000 */
[----:B------:R-:W3:Y:S01]  /*122f0*/  LDCU.64 UR6, c[0x0][0x408] ;  /* 0x00008100ff0677ac */ /* 0x000ee20008000a00 */
[----:B------:R-:W-:Y:S02]  /*12300*/  IADD3 R0, P2, PT, R10, 0x20, RZ ;  /* 0x000000200a007810 */ /* 0x000fe40007f5e0ff */
[----:B------:R-:W-:Y:S01]  /*12310*/  MOV R3, R7 ;  /* 0x0000000700037202 */ /* 0x000fe20000000f00 */
[----:B------:R-:W4:Y:S02]  /*12320*/  LDCU.64 UR4, c[0x0][0x3f0] ;  /* 0x00007e00ff0477ac */ /* 0x000f240008000a00 */
[----:B------:R-:W-:-:S04]  /*12330*/  IMAD.X R2, RZ, RZ, R11, P2 ;  /* 0x000000ffff027224 */ /* 0x000fc800010e060b */
[----:B---3--:R-:W-:Y:S02]  /*12340*/  IMAD R4, R2, UR6, RZ ;  /* 0x0000000602047c24 */ /* 0x008fe4000f8e02ff */
[----:B------:R-:W-:-:S04]  /*12350*/  IMAD.MOV.U32 R2, RZ, RZ, R8 ;  /* 0x000000ffff027224 */ /* 0x000fc800078e0008 */
[----:B------:R-:W-:-:S04]  /*12360*/  IMAD.WIDE.U32 R2, R0, UR6, R2 ;  /* 0x0000000600027c25 */ /* 0x000fc8000f8e0002 */
[----:B------:R-:W-:Y:S01]  /*12370*/  IMAD R0, R0, UR7, R4 ;  /* 0x0000000700007c24 */ /* 0x000fe2000f8e0204 */
[----:B----4-:R-:W-:-:S04]  /*12380*/  LEA R4, P2, R2, UR4, 0x1 ;  /* 0x0000000402047c11 */ /* 0x010fc8000f8408ff */
[----:B------:R-:W-:-:S04]  /*12390*/  IADD3 R0, PT, PT, R0, R3, RZ ;  /* 0x0000000300007210 */ /* 0x000fc80007ffe0ff */
[----:B------:R-:W-:-:S05]  /*123a0*/  LEA.HI.X R5, R2, UR5, R0, 0x1, P2 ;  /* 0x0000000502057c11 */ /* 0x000fca00090f0c00 */
[----:B--2---:R3:W-:Y:S02]  /*123b0*/  STG.E.128 desc[UR12][R4.64], R12 ;  /* 0x0000000c04007986 */ /* 0x0047e4000c101d0c */
.L_x_371:
[----:B------:R-:W-:Y:S05]  /*123c0*/  BSYNC.RECONVERGENT B0 ;  /* 0x0000000000007941 */ /* 0x000fea0003800200 */
.L_x_370:
[----:B--23--:R2:W3:Y:S01]  /*123d0*/  LDS.128 R12, [R207+0x1000] ;  /* 0x00100000cf0c7984 */ /* 0x00c4e20000000c00 */
[----:B------:R-:W-:Y:S04]  /*123e0*/  BSSY.RECONVERGENT B0, `(.L_x_372) ;  /* 0x000000f000007945 */ /* 0x000fe80003800200 */
[----:B------:R-:W-:Y:S05]  /*123f0*/  @P1 BRA `(.L_x_373) ;  /* 0x0000000000341947 */ /* 0x000fea0003800000 */
[----:B------:R-:W4:Y:S01]  /*12400*/  LDCU.64 UR6, c[0x0][0x408] ;  /* 0x00008100ff0677ac */ /* 0x000f220008000a00 */
[----:B------:R-:W-:Y:S02]  /*12410*/  IADD3 R0, P1, PT, R10, 0x40, RZ ;  /* 0x000000400a007810 */ /* 0x000fe40007f3e0ff */
[----:B------:R-:W-:Y:S01]  /*12420*/  MOV R3, R7 ;  /* 0x0000000700037202 */ /* 0x000fe20000000f00 */
[----:B------:R-:W5:Y:S02]  /*12430*/  LDCU.64 UR4, c[0x0][0x3f0] ;  /* 0x00007e00ff0477ac */ /* 0x000f640008000a00 */
[----:B------:R-:W-:-:S04]  /*12440*/  IMAD.X R2, RZ, RZ, R11, P1 ;  /* 0x000000ffff027224 */ /* 0x000fc800008e060b */
[----:B----4-:R-:W-:Y:S02]  /*12450*/  IMAD R4, R2, UR6, RZ ;  /* 0x0000000602047c24 */ /* 0x010fe4000f8e02ff */
[----:B------:R-:W-:-:S04]  /*12460*/  IMAD.MOV.U32 R2, RZ, RZ, R8 ;  /* 0x000000ffff027224 */ /* 0x000fc800078e0008 */
[----:B------:R-:W-:-:S04]  /*12470*/  IMAD.WIDE.U32 R2, R0, UR6, R2 ;  /* 0x0000000600027c25 */ /* 0x000fc8000f8e0002 */
[----:B------:R-:W-:Y:S01]  /*12480*/  IMAD R0, R0, UR7, R4 ;  /* 0x0000000700007c24 */ /* 0x000fe2000f8e0204 */
[----:B-----5:R-:W-:-:S04]  /*12490*/  LEA R4, P1, R2, UR4, 0x1 ;  /* 0x0000000402047c11 */ /* 0x020fc8000f8208ff */
[----:B------:R-:W-:-:S04]  /*124a0*/  IADD3 R0, PT, PT, R0, R3, RZ ;  /* 0x0000000300007210 */ /* 0x000fc80007ffe0ff */
[----:B------:R-:W-:-:S05]  /*124b0*/  LEA.HI.X R5, R2, UR5, R0, 0x1, P1 ;  /* 0x0000000502057c11 */ /* 0x000fca00088f0c00 */
[----:B---3--:R4:W-:Y:S02]  /*124c0*/  STG.E.128 desc[UR12][R4.64], R12 ;  /* 0x0000000c04007986 */ /* 0x0089e4000c101d0c */
.L_x_373:
[----:B------:R-:W-:Y:S05]  /*124d0*/  BSYNC.RECONVERGENT B0 ;  /* 0x0000000000007941 */ /* 0x000fea0003800200 */
.L_x_372:
[----:B------:R-:W-:Y:S05]  /*124e0*/  @P0 EXIT ;  /* 0x000000000000094d */ /* 0x000fea0003800000 */
[----:B------:R-:W5:Y:S01]  /*124f0*/  LDCU.64 UR6, c[0x0][0x408] ;  /* 0x00008100ff0677ac */ /* 0x000f620008000a00 */
[----:B------:R-:W-:Y:S01]  /*12500*/  IADD3 R6, P0, PT, R10, 0x60, RZ ;  /* 0x000000600a067810 */ /* 0x000fe20007f1e0ff */
[----:B------:R-:W-:Y:S01]  /*12510*/  IMAD.MOV.U32 R2, RZ, RZ, R8 ;  /* 0x000000ffff027224 */ /* 0x000fe200078e0008 */
[----:B------:R-:W-:Y:S01]  /*12520*/  MOV R3, R7 ;  /* 0x0000000700037202 */ /* 0x000fe20000000f00 */
[----:B------:R-:W1:Y:S02]  /*12530*/  LDCU.64 UR4, c[0x0][0x3f0] ;  /* 0x00007e00ff0477ac */ /* 0x000e640008000a00 */
[----:B------:R-:W-:-:S04]  /*12540*/  IMAD.X R0, RZ, RZ, R11, P0 ;  /* 0x000000ffff007224 */ /* 0x000fc800000e060b */
[----:B-----5:R-:W-:Y:S02]  /*12550*/  IMAD R0, R0, UR6, RZ ;  /* 0x0000000600007c24 */ /* 0x020fe4000f8e02ff */
[----:B----4-:R-:W-:-:S04]  /*12560*/  IMAD.WIDE.U32 R4, R6, UR6, R2 ;  /* 0x0000000606047c25 */ /* 0x010fc8000f8e0002 */
[----:B------:R-:W-:Y:S01]  /*12570*/  IMAD R0, R6, UR7, R0 ;  /* 0x0000000706007c24 */ /* 0x000fe2000f8e0200 */
[----:B-1----:R-:W-:-:S04]  /*12580*/  LEA R2, P0, R4, UR4, 0x1 ;  /* 0x0000000404027c11 */ /* 0x002fc8000f8008ff */
[----:B------:R-:W-:-:S04]  /*12590*/  IADD3 R0, PT, PT, R0, R5, RZ ;  /* 0x0000000500007210 */ /* 0x000fc80007ffe0ff */
[----:B------:R-:W-:-:S05]  /*125a0*/  LEA.HI.X R3, R4, UR5, R0, 0x1, P0 ;  /* 0x0000000504037c11 */ /* 0x000fca00080f0c00 */
[----:B------:R-:W-:Y:S01]  /*125b0*/  STG.E.128 desc[UR12][R2.64], R28 ;  /* 0x0000001c02007986 */ /* 0x000fe2000c101d0c */
[----:B------:R-:W-:Y:S05]  /*125c0*/  EXIT ;  /* 0x000000000000794d */ /* 0x000fea0003800000 */
.L_x_374:
        /* <DEDUP_REMOVED lines=11> */
.L_x_733:


//--------------------- .text._ZN5flash16flash_fwd_kernelI23Flash_fwd_kernel_traitsILi32ELi128ELi128ELi4ELb0ELb0EN7cutlass6half_tE19Flash_kernel_traitsILi32ELi128ELi128ELi4ES3_EELb1ELb1ELb0ELb1ELb0ELb0ELb0ELb0EEEvNS_16Flash_fwd_paramsE --------------------------
	.section	.text._ZN5flash16flash_fwd_kernelI23Flash_fwd_kernel_traitsILi32ELi128ELi128ELi4ELb0ELb0EN7cutlass6half_tE19Flash_kernel_traitsILi32ELi128ELi128ELi4ES3_EELb1ELb1ELb0ELb1ELb0ELb0ELb0ELb0EEEvNS_16Flash_fwd_paramsE,"ax",@progbits
	.align	128
        .global         _ZN5flash16flash_fwd_kernelI23Flash_fwd_kernel_traitsILi32ELi128ELi128ELi4ELb0ELb0EN7cutlass6half_tE19Flash_kernel_traitsILi32ELi128ELi128ELi4ES3_EELb1ELb1ELb0ELb1ELb0ELb0ELb0ELb0EEEvNS_16Flash_fwd_paramsE
        .type           _ZN5flash16flash_fwd_kernelI23Flash_fwd_kernel_traitsILi32ELi128ELi128ELi4ELb0ELb0EN7cutlass6half_tE19Flash_kernel_traitsILi32ELi128ELi128ELi4ES3_EELb1ELb1ELb0ELb1ELb0ELb0ELb0ELb0EEEvNS_16Flash_fwd_paramsE,@function
        .size           _ZN5flash16flash_fwd_kernelI23Flash_fwd_kernel_traitsILi32ELi128ELi128ELi4ELb0ELb0EN7cutlass6half_tE19Flash_kernel_traitsILi32ELi128ELi128ELi4ES3_EELb1ELb1ELb0ELb1ELb0ELb0ELb0ELb0EEEvNS_16Flash_fwd_paramsE,(.L_x_734 - _ZN5flash16flash_fwd_kernelI23Flash_fwd_kernel_traitsILi32ELi128ELi128ELi4ELb0ELb0EN7cutlass6half_tE19Flash_kernel_traitsILi32ELi128ELi128ELi4ES3_EELb1ELb1ELb0ELb1ELb0ELb0ELb0ELb0EEEvNS_16Flash_fwd_paramsE)
        .other          _ZN5flash16flash_fwd_kernelI23Flash_fwd_kernel_traitsILi32ELi128ELi128ELi4ELb0ELb0EN7cutlass6half_tE19Flash_kernel_traitsILi32ELi128ELi128ELi4ES3_EELb1ELb1ELb0ELb1ELb0ELb0ELb0ELb0EEEvNS_16Flash_fwd_paramsE,@"STO_CUDA_ENTRY STV_DEFAULT"
_ZN5flash16flash_fwd_kernelI23Flash_fwd_kernel_traitsILi32ELi128ELi128ELi4ELb0ELb0EN7cutlass6half_tE19Flash_kernel_traitsILi32ELi128ELi128ELi4ES3_EELb1ELb1ELb0ELb1ELb0ELb0ELb0ELb0EEEvNS_16Flash_fwd_paramsE:
.text._ZN5flash16flash_fwd_kernelI23Flash_fwd_kernel_traitsILi32ELi128ELi128ELi4ELb0ELb0EN7cutlass6half_tE19Flash_kernel_traitsILi32ELi128ELi128ELi4ES3_EELb1ELb1ELb0ELb1ELb0ELb0ELb0ELb0EEEvNS_16Flash_fwd_paramsE:
[----:B------:R-:W1:Y:S01]  /*0000*/  LDC R1, c[0x0][0x37c] ;  /* 0x0000df00ff017b82 */ /* 0x000e620000000800 */
[----:B------:R-:W2:Y:S07]  /*0010*/  LDCU.U8 UR4, c[0x0][0x524] ;  /* 0x0000a480ff0477ac */ /* 0x000eae0008000000 */
[----:B------:R-:W3:Y:S01]  /*0020*/  LDC R134, c[0x0][0x518] ;  /* 0x00014600ff867b82 */ /* 0x000ee20000000800 */
[----:B-1----:R-:W-:Y:S01]  /*0030*/  VIADD R1, R1, 0xffffffe0 ;  /* 0xffffffe001017836 */ /* 0x002fe20000000000 */
[----:B------:R-:W1:Y:S01]  /*0040*/  LDCU.64 UR20, c[0x0][0x510] ;  /* 0x0000a200ff1477ac */ /* 0x000e620008000a00 */
[----:B------:R-:W4:Y:S05]  /*0050*/  LDCU.64 UR28, c[0x0][0x358] ;  /* 0x00006b00ff1c77ac */ /* 0x000f2a0008000a00 */
[----:B------:R-:W3:Y:S01]  /*0060*/  LDC R133, c[0x0][0x51c] ;  /* 0x00014700ff857b82 */ /* 0x000ee20000000800 */
[----:B------:R-:W3:Y:S01]  /*0070*/  S2R R132, SR_TID.X ;  /* 0x0000000000847919 */ /* 0x000ee20000002100 */
[----:B------:R-:W3:Y:S01]  /*0080*/  LDCU.64 UR10, c[0x0][0x460] ;  /* 0x00008c00ff0a77ac */ /* 0x000ee20008000a00 */
[----:B------:R-:W3:Y:S01]  /*0090*/  LDCU.64 UR8, c[0x0][0x470] ;  /* 0x00008e00ff0877ac */ /* 0x000ee20008000a00 */
[----:B--2---:R-:W-:-:S04]  /*00a0*/  ISETP.NE.AND P1, PT, RZ, UR4, PT ;  /* 0x00000004ff007c0c */ /* 0x004fc8000bf25270 */
[----:B------:R-:W-:Y:S01]  /*00b0*/  S2UR UR22, SR_CTAID.X ;  /* 0x00000000001679c3 */ /* 0x000fe20000002500 */
[----:B------:R-:W2:Y:S01]  /*00c0*/  LDCU.64 UR14, c[0x0][0x460] ;  /* 0x00008c00ff0e77ac */ /* 0x000ea20008000a00 */
[----:B-1----:R-:W-:Y:S02]  /*00d0*/  IMAD.U32 R6, RZ, RZ, UR20 ;  /* 0x00000014ff067e24 */ /* 0x002fe4000f8e00ff */
[----:B------:R-:W-:-:S04]  /*00e0*/  IMAD.U32 R7, RZ, RZ, UR21 ;  /* 0x00000015ff077e24 */ /* 0x000fc8000f8e00ff */
[----:B------:R-:W1:Y:S08]  /*00f0*/  S2UR UR27, SR_CTAID.Y ;  /* 0x00000000001b79c3 */ /* 0x000e700000002600 */
[----:B------:R-:W2:Y:S01]  /*0100*/  S2UR UR26, SR_CTAID.Z ;  /* 0x00000000001a79c3 */ /* 0x000ea20000002700 */
[----:B----4-:R-:W4:Y:S01]  /*0110*/  @P1 LDG.E.64 R6, desc[UR28][R6.64] ;  /* 0x0000001c06061981 */ /* 0x010f22000c1e1b00 */
[----:B---3--:R-:W-:Y:S01]  /*0120*/  @P1 IMAD.MOV.U32 R2, RZ, RZ, R134 ;  /* 0x000000ffff021224 */ /* 0x008fe200078e0086 */
[----:B------:R-:W3:Y:S01]  /*0130*/  LDCU.U8 UR12, c[0x0][0x532] ;  /* 0x0000a640ff0c77ac */ /* 0x000ee20008000000 */
[----:B------:R-:W-:Y:S01]  /*0140*/  @P1 IMAD.MOV.U32 R3, RZ, RZ, R133 ;  /* 0x000000ffff031224 */ /* 0x000fe200078e0085 */
[----:B------:R-:W3:Y:S03]  /*0150*/  LDCU.64 UR6, c[0x0][0x468] ;  /* 0x00008d00ff0677ac */ /* 0x000ee60008000a00 */
[----:B------:R-:W4:Y:S01]  /*0160*/  @P1 LDC R0, c[0x0][0x520] ;  /* 0x00014800ff001b82 */ /* 0x000f220000000800 */
[----:B------:R3:W4:Y:S01]  /*0170*/  @P1 LDG.E.64 R4, desc[UR28][R2.64] ;  /* 0x0000001c02041981 */ /* 0x000722000c1e1b00 */
[----:B------:R-:W-:Y:S01]  /*0180*/  ISETP.NE.U32.AND P4, PT, RZ, UR10, PT ;  /* 0x0000000aff007c0c */ /* 0x000fe2000bf85070 */
[----:B------:R-:W-:-:S02]  /*0190*/  UISETP.NE.U32.AND UP4, UPT, UR10, URZ, UPT ;  /* 0x000000ff0a00728c */ /* 0x000fc4000bf85070 */
[----:B------:R-:W-:Y:S01]  /*01a0*/  UISETP.NE.U32.AND UP3, UPT, UR8, URZ, UPT ;  /* 0x000000ff0800728c */ /* 0x000fe2000bf65070 */
[----:B------:R-:W-:Y:S01]  /*01b0*/  ISETP.NE.AND.EX P4, PT, RZ, UR11, PT, P4 ;  /* 0x0000000bff007c0c */ /* 0x000fe2000bf85340 */
[----:B------:R-:W-:Y:S02]  /*01c0*/  UISETP.NE.AND.EX UP4, UPT, UR11, URZ, UPT, UP4 ;  /* 0x000000ff0b00728c */ /* 0x000fe4000bf85340 */
[----:B------:R-:W-:Y:S02]  /*01d0*/  UISETP.NE.AND.EX UP3, UPT, UR9, URZ, UPT, UP3 ;  /* 0x000000ff0900728c */ /* 0x000fe4000bf65330 */
[----:B-1----:R-:W-:Y:S02]  /*01e0*/  USHF.L.U32 UR11, UR27, 0x2, URZ ;  /* 0x000000021b0b7899 */ /* 0x002fe400080006ff */
[----:B------:R-:W-:Y:S01]  /*01f0*/  PLOP3.LUT P2, PT, PT, PT, UP4, 0x80, 0x8 ;  /* 0x000000000008781c */ /* 0x000fe20003f4f048 */
[----:B--2---:R-:W-:Y:S02]  /*0200*/  UIMAD.WIDE.U32 UR14, UR27, 0x4, UR14 ;  /* 0x000000041b0e78a5 */ /* 0x004fe4000f8e000e */
[----:B------:R-:W-:-:S02]  /*0210*/  ULOP3.LUT UR4, UR26, UR22, UR27, 0xfe, !UPT ;  /* 0x000000161a047292 */ /* 0x000fc4000f8efe1b */
[----:B---3--:R-:W-:Y:S02]  /*0220*/  UISETP.NE.AND UP5, UPT, UR12, URZ, UPT ;  /* 0x000000ff0c00728c */ /* 0x008fe4000bfa5270 */
[----:B------:R-:W-:Y:S02]  /*0230*/  UISETP.EQ.U32.AND UP2, UPT, UR6, URZ, UPT ;  /* 0x000000ff0600728c */ /* 0x000fe4000bf42070 */
[----:B------:R-:W-:Y:S01]  /*0240*/  LOP3.LUT P3, RZ, R132, UR4, RZ, 0xfc, !PT ;  /* 0x0000000484ff7c12 */ /* 0x000fe2000f86fcff */
[----:B------:R-:W-:-:S04]  /*0250*/  USHF.R.U32.HI UR10, URZ, 0x1e, UR27 ;  /* 0x0000001eff0a7899 */ /* 0x000fc8000801161b */
[----:B------:R-:W1:Y:S08]  /*0260*/  LDCU.64 UR4, c[0x0][0x478] ;  /* 0x00008f00ff0477ac */ /* 0x000e700008000a00 */
[----:B------:R-:W2:Y:S01]  /*0270*/  @!P3 LDC.64 R2, c[0x0][0x528] ;  /* 0x00014a00ff02bb82 */ /* 0x000ea20000000a00 */
[----:B------:R-:W-:Y:S02]  /*0280*/  @UP3 UIADD3 UR12, UP1, UPT, UR11, UR8, URZ ;  /* 0x000000080b0c3290 */ /* 0x000fe4000ff3e0ff */
[----:B------:R-:W-:-:S02]  /*0290*/  UISETP.EQ.OR.EX UP2, UPT, UR7, URZ, !UP5, UP2 ;  /* 0x000000ff0700728c */ /* 0x000fc4000ef42720 */
[----:B------:R-:W-:Y:S02]  /*02a0*/  @UP3 UIADD3.X UR13, UPT, UPT, UR10, UR9, URZ, UP1, !UPT ;  /* 0x000000090a0d3290 */ /* 0x000fe40008ffe4ff */
[----:B------:R-:W-:Y:S02]  /*02b0*/  UIADD3 UR9, UP1, UPT, UR11, UR6, URZ ;  /* 0x000000060b097290 */ /* 0x000fe4000ff3e0ff */
[----:B-1----:R-:W-:Y:S02]  /*02c0*/  UISETP.NE.U32.AND UP0, UPT, UR4, URZ, UPT ;  /* 0x000000ff0400728c */ /* 0x002fe4000bf05070 */
[----:B------:R-:W-:Y:S02]  /*02d0*/  UIADD3.X UR8, UPT, UPT, UR10, UR7, URZ, UP1, !UPT ;  /* 0x000000070a087290 */ /* 0x000fe40008ffe4ff */
[----:B------:R-:W-:-:S11]  /*02e0*/  UISETP.NE.AND.EX UP0, UPT, UR5, URZ, UPT, UP0 ;  /* 0x000000ff0500728c */ /* 0x000fd6000bf05300 */
[----:B------:R-:W-:-:S04]  /*02f0*/  @UP0 UIADD3 UR4, UP1, UPT, UR11, UR4, URZ ;  /* 0x000000040b040290 */ /* 0x000fc8000ff3e0ff */
[----:B------:R-:W-:Y:S02]  /*0300*/  @UP0 UIADD3.X UR5, UPT, UPT, UR10, UR5, URZ, UP1, !UPT ;  /* 0x000000050a050290 */ /* 0x000fe40008ffe4ff */
[----:B------:R-:W-:-:S04]  /*0310*/  IMAD.U32 R8, RZ, RZ, UR4 ;  /* 0x00000004ff087e24 */ /* 0x000fc8000f8e00ff */
[----:B------:R-:W-:Y:S01]  /*0320*/  IMAD.U32 R9, RZ, RZ, UR5 ;  /* 0x00000005ff097e24 */ /* 0x000fe2000f8e00ff */
[----:B----4-:R-:W-:Y:S02]  /*0330*/  @P1 R2UR UR20, R6 ;  /* 0x00000000061412ca */ /* 0x010fe400000e0000 */
[----:B------:R-:W-:Y:S02]  /*0340*/  @P1 R2UR UR21, R7 ;  /* 0x00000000071512ca */ /* 0x000fe400000e0000 */
[----:B------:R-:W-:Y:S01]  /*0350*/  @P1 IADD3 R134, P0, PT, R4, R0, RZ ;  /* 0x0000000004861210 */ /* 0x000fe20007f1e0ff */
[----:B------:R-:W1:Y:S08]  /*0360*/  @!UP4 LDCU UR31, c[0x0][0x434] ;  /* 0x00008680ff1fc7ac */ /* 0x000e700008000800 */
[----:B------:R-:W-:Y:S01]  /*0370*/  IMAD.U32 R6, RZ, RZ, UR20 ;  /* 0x00000014ff067e24 */ /* 0x000fe2000f8e00ff */
[----:B------:R-:W-:Y:S01]  /*0380*/  UMOV UR18, 0xffffffff ;  /* 0xffffffff00127882 */ /* 0x000fe20000000000 */
[----:B------:R-:W-:Y:S01]  /*0390*/  IMAD.U32 R7, RZ, RZ, UR21 ;  /* 0x00000015ff077e24 */ /* 0x000fe2000f8e00ff */
[----:B------:R-:W3:Y:S01]  /*03a0*/  @!UP0 LDCU.64 UR4, c[0x0][0x488] ;  /* 0x00009100ff0487ac */ /* 0x000ee20008000a00 */
[----:B------:R-:W-:Y:S01]  /*03b0*/  @P1 IMAD.X R133, RZ, RZ, R5, P0 ;  /* 0x000000ffff851224 */ /* 0x000fe200000e0605 */
[----:B------:R-:W-:Y:S01]  /*03c0*/  PLOP3.LUT P1, PT, PT, PT, UP3, 0x80, 0x8 ;  /* 0x000000000008781c */ /* 0x000fe20003f2f038 */
[----:B------:R-:W-:Y:S01]  /*03d0*/  @!P3 IMAD.MOV.U32 R4, RZ, RZ, R134 ;  /* 0x000000ffff04b224 */ /* 0x000fe200078e0086 */
[----:B--2---:R2:W-:Y:S01]  /*03e0*/  @!P3 STG.E.64 desc[UR28][R2.64], R6 ;  /* 0x000000060200b986 */ /* 0x0045e2000c101b1c */
[----:B------:R-:W-:-:S05]  /*03f0*/  @!P3 IMAD.MOV.U32 R5, RZ, RZ, R133 ;  /* 0x000000ffff05b224 */ /* 0x000fca00078e0085 */
[----:B------:R4:W-:Y:S01]  /*0400*/  @!P3 STG.E.64 desc[UR28][R2.64+0x8], R4 ;  /* 0x000008040200b986 */ /* 0x0009e2000c101b1c */
[----:B------:R-:W-:Y:S02]  /*0410*/  PLOP3.LUT P3, PT, PT, PT, UP2, 0x80, 0x8 ;  /* 0x000000000008781c */ /* 0x000fe40003f6f028 */
[----:B------:R-:W-:-:S13]  /*0420*/  PLOP3.LUT P0, PT, PT, PT, UP0, 0x80, 0x8 ;  /* 0x000000000008781c */ /* 0x000fda0003f0f008 */
[----:B------:R-:W5:Y:S01]  /*0430*/  @P0 LDG.E R0, desc[UR28][R8.64] ;  /* 0x0000001c08000981 */ /* 0x000f62000c1e1900 */
[----:B--2---:R-:W-:Y:S01]  /*0440*/  IMAD.U32 R6, RZ, RZ, UR14 ;  /* 0x0000000eff067e24 */ /* 0x004fe2000f8e00ff */
[----:B------:R-:W-:-:S05]  /*0450*/  MOV R7, UR15 ;  /* 0x0000000f00077c02 */ /* 0x000fca0008000f00 */
[----:B----4-:R-:W2:Y:S04]  /*0460*/  @P4 LDG.E R5, desc[UR28][R6.64] ;  /* 0x0000001c06054981 */ /* 0x010ea8000c1e1900 */
[----:B------:R4:W3:Y:S02]  /*0470*/  @P2 LDG.E R2, desc[UR28][R6.64+0x4] ;  /* 0x0000041c06022981 */ /* 0x0008e4000c1e1900 */
[----:B----4-:R-:W-:Y:S02]  /*0480*/  IMAD.U32 R6, RZ, RZ, UR12 ;  /* 0x0000000cff067e24 */ /* 0x010fe4000f8e00ff */
[----:B------:R-:W-:-:S05]  /*0490*/  IMAD.U32 R7, RZ, RZ, UR13 ;  /* 0x0000000dff077e24 */ /* 0x000fca000f8e00ff */
[----:B------:R4:W3:Y:S02]  /*04a0*/  @P1 LDG.E R3, desc[UR28][R6.64] ;  /* 0x0000001c06031981 */ /* 0x0008e4000c1e1900 */
[----:B----4-:R-:W-:Y:S01]  /*04b0*/  MOV R6, UR9 ;  /* 0x0000000900067c02 */ /* 0x010fe20008000f00 */
[----:B------:R-:W-:-:S05]  /*04c0*/  IMAD.U32 R7, RZ, RZ, UR8 ;  /* 0x00000008ff077e24 */ /* 0x000fca000f8e00ff */
[----:B------:R-:W4:Y:S01]  /*04d0*/  @!P3 LDG.E R4, desc[UR28][R6.64] ;  /* 0x0000001c0604b981 */ /* 0x000f22000c1e1900 */
[----:B------:R-:W-:Y:S01]  /*04e0*/  UISETP.NE.U32.AND UP1, UPT, UR6, URZ, UPT ;  /* 0x000000ff0600728c */ /* 0x000fe2000bf25070 */
[----:B------:R-:W-:Y:S01]  /*04f0*/  UMOV UR15, 0xffffffff ;  /* 0xffffffff000f7882 */ /* 0x000fe20000000000 */
[----:B------:R-:W-:Y:S02]  /*0500*/  USHF.L.U32 UR30, UR22, 0x7, URZ ;  /* 0x00000007161e7899 */ /* 0x000fe400080006ff */
[----:B------:R-:W-:Y:S01]  /*0510*/  UISETP.NE.AND.EX UP1, UPT, UR7, URZ, UPT, UP1 ;  /* 0x000000ff0700728c */ /* 0x000fe2000bf25310 */
[----:B------:R-:W-:Y:S01]  /*0520*/  UMOV UR12, URZ ;  /* 0x000000ff000c7c82 */ /* 0x000fe20008000000 */
[----:B------:R-:W1:Y:S01]  /*0530*/  @!UP0 LDCU UR6, c[0x0][0x43c] ;  /* 0x00008780ff0687ac */ /* 0x000e620008000800 */
[----:B--2---:R-:W-:Y:S02]  /*0540*/  @P4 R2UR UR18, R5 ;  /* 0x00000000051242ca */ /* 0x004fe400000e0000 */
[----:B---3--:R-:W-:-:S13]  /*0550*/  @P2 R2UR UR8, R2 ;  /* 0x00000000020822ca */ /* 0x008fda00000e0000 */
[----:B-1----:R-:W-:-:S04]  /*0560*/  @UP4 UIADD3 UR31, UPT, UPT, UR8, -UR18, URZ ;  /* 0x80000012081f4290 */ /* 0x002fc8000fffe0ff */
[----:B------:R-:W-:Y:S01]  /*0570*/  UISETP.GT.AND UP2, UPT, UR31, UR30, UPT ;  /* 0x0000001e1f00728c */ /* 0x000fe2000bf44270 */
[----:B------:R-:W-:-:S05]  /*0580*/  @P1 R2UR UR12, R3 ;  /* 0x00000000030c12ca */ /* 0x000fca00000e0000 */
[----:B------:R-:W-:Y:S01]  /*0590*/  PLOP3.LUT P1, PT, PT, PT, UP2, 0x80, 0x8 ;  /* 0x000000000008781c */ /* 0x000fe20003f2f028 */
[----:B------:R-:W-:Y:S01]  /*05a0*/  @!UP0 UISETP.NE.U32.AND UP2, UPT, UR4, URZ, UPT ;  /* 0x000000ff0400828c */ /* 0x000fe2000bf45070 */
[----:B------:R-:W1:Y:S01]  /*05b0*/  @!UP1 LDCU UR4, c[0x0][0x438] ;  /* 0x00008700ff0497ac */ /* 0x000e620008000800 */
[----:B----4-:R-:W-:Y:S01]  /*05c0*/  @!P3 R2UR UR15, R4 ;  /* 0x00000000040fb2ca */ /* 0x010fe200000e0000 */
[----:B-1----:R-:W-:-:S14]  /*05d0*/  BRA.U !UP1, `(.L_x_375) ;  /* 0x0000000109187547 */ /* 0x002fdc000b800000 */
[----:B------:R-:W-:-:S13]  /*05e0*/  PLOP3.LUT P2, PT, PT, PT, UP5, 0x80, 0x8 ;  /* 0x000000000008781c */ /* 0x000fda0003f4f058 */
[----:B------:R-:W2:Y:S04]  /*05f0*/  @P2 LDG.E R2, desc[UR28][R6.64+0x4] ;  /* 0x0000041c06022981 */ /* 0x000ea8000c1e1900 */
[----:B------:R-:W3:Y:S01]  /*0600*/  @!P2 LDG.E R6, desc[UR28][R6.64] ;  /* 0x0000001c0606a981 */ /* 0x000ee2000c1e1900 */
[----:B--2---:R-:W-:-:S13]  /*0610*/  @P2 R2UR UR4, R2 ;  /* 0x00000000020422ca */ /* 0x004fda00000e0000 */
[----:B------:R-:W-:-:S07]  /*0620*/  @UP5 UIADD3 UR4, UPT, UPT, UR4, -UR15, URZ ;  /* 0x8000000f04045290 */ /* 0x000fce000fffe0ff */
[----:B---3--:R-:W-:Y:S02]  /*0630*/  @!P2 R2UR UR4, R6 ;  /* 0x000000000604a2ca */ /* 0x008fe400000e0000 */
.L_x_375:
[----:B-----5:R-:W-:Y:S01]  /*0640*/  @P0 R2UR UR23, R0 ;  /* 0x00000000001702ca */ /* 0x020fe200000e0000 */
[----:B------:R-:W-:Y:S01]  /*0650*/  @!UP0 UISETP.NE.AND.EX UP2, UPT, UR5, URZ, UPT, UP2 ;  /* 0x000000ff0500828c */ /* 0x000fe2000bf45320 */
[----:B------:R-:W-:-:S13]  /*0660*/  @!P1 EXIT ;  /* 0x000000000000994d */ /* 0x000fda0003800000 */
[----:B------:R-:W1:Y:S01]  /*0670*/  LDCU UR25, c[0x0][0x508] ;  /* 0x0000a100ff1977ac */ /* 0x000e620008000800 */
[----:B------:R-:W-:Y:S02]  /*0680*/  @!UP0 USEL UR6, UR6, URZ, UP2 ;  /* 0x000000ff06068287 */ /* 0x000fe40009000000 */
[----:B------:R-:W-:Y:S02]  /*0690*/  @UP0 UIADD3 UR23, UPT, UPT, UR23, -UR12, URZ ;  /* 0x8000000c17170290 */ /* 0x000fe4000fffe0ff */
[----:B------:R-:W-:Y:S02]  /*06a0*/  @!UP0 UIADD3 UR23, UPT, UPT, UR6, UR4, -UR12 ;  /* 0x0000000406178290 */ /* 0x000fe4000fffe80c */
[----:B------:R-:W-:Y:S02]  /*06b0*/  UIADD3 UR5, UPT, UPT, UR22, 0x1, URZ ;  /* 0x0000000116057890 */ /* 0x000fe4000fffe0ff */
[----:B------:R-:W-:Y:S02]  /*06c0*/  UIADD3 UR7, UPT, UPT, UR23, 0x7f, URZ ;  /* 0x0000007f17077890 */ /* 0x000fe4000fffe0ff */
[----:B------:R-:W-:-:S02]  /*06d0*/  ULEA UR5, UR5, -UR31, 0x7 ;  /* 0x8000001f05057291 */ /* 0x000fc4000f8e38ff */
[----:B------:R-:W-:Y:S02]  /*06e0*/  USHF.R.S32.HI UR6, URZ, 0x1f, UR7 ;  /* 0x0000001fff067899 */ /* 0x000fe40008011407 */
[----:B-1----:R-:W-:Y:S02]  /*06f0*/  UIADD3 UR5, UPT, UPT, UR7, UR25, UR5 ;  /* 0x0000001907057290 */ /* 0x002fe4000fffe005 */
[----:B------:R-:W-:Y:S02]  /*0700*/  ULEA.HI UR6, UR6, UR7, URZ, 0x7 ;  /* 0x0000000706067291 */ /* 0x000fe4000f8f38ff */
[----:B------:R-:W-:Y:S02]  /*0710*/  USHF.R.S32.HI UR4, URZ, 0x1f, UR5 ;  /* 0x0000001fff047899 */ /* 0x000fe40008011405 */
[----:B------:R-:W-:Y:S02]  /*0720*/  USHF.R.S32.HI UR6, URZ, 0x7, UR6 ;  /* 0x00000007ff067899 */ /* 0x000fe40008011406 */
[----:B------:R-:W-:-:S04]  /*0730*/  ULEA.HI UR4, UR4, UR5, URZ, 0x7 ;  /* 0x0000000504047291 */ /* 0x000fc8000f8f38ff */
[----:B------:R-:W-:-:S04]  /*0740*/  USHF.R.S32.HI UR4, URZ, 0x7, UR4 ;  /* 0x00000007ff047899 */ /* 0x000fc80008011404 */
[----:B------:R-:W-:-:S04]  /*0750*/  UISETP.LT.AND UP0, UPT, UR6, UR4, UPT ;  /* 0x000000040600728c */ /* 0x000fc8000bf01270 */
[----:B------:R-:W-:-:S04]  /*0760*/  USEL UR19, UR6, UR4, UP0 ;  /* 0x0000000406137287 */ /* 0x000fc80008000000 */
[----:B------:R-:W-:-:S09]  /*0770*/  UISETP.GT.AND UP0, UPT, UR19, URZ, UPT ;  /* 0x000000ff1300728c */ /* 0x000fd2000bf04270 */
[----:B------:R-:W-:Y:S05]  /*0780*/  BRA.U UP0, `(.L_x_376) ;  /* 0x0000000900b07547 */ /* 0x000fea000b800000 */
[----:B------:R-:W1:Y:S01]  /*0790*/  LDCU.U8 UR4, c[0x0][0x549] ;  /* 0x0000a920ff0477ac */ /* 0x000e620008000000 */
[----:B------:R-:W-:-:S11]  /*07a0*/  UISETP.NE.AND UP0, UPT, UR18, -0x1, UPT ;  /* 0xffffffff1200788c */ /* 0x000fd6000bf05270 */
[----:B------:R-:W2:Y:S01]  /*07b0*/  @!UP0 LDCU.64 UR8, c[0x0][0x400] ;  /* 0x00008000ff0887ac */ /* 0x000ea20008000a00 */
[----:B-1----:R-:W-:Y:S01]  /*07c0*/  UISETP.NE.AND UP1, UPT, UR4, URZ, UPT ;  /* 0x000000ff0400728c */ /* 0x002fe2000bf25270 */
[----:B------:R-:W1:Y:S10]  /*07d0*/  @UP0 LDCU.64 UR6, c[0x0][0x408] ;  /* 0x00008100ff0607ac */ /* 0x000e740008000a00 */
[----:B------:R-:W3:Y:S01]  /*07e0*/  @UP1 LDCU.64 UR4, c[0x0][0x430] ;  /* 0x00008600ff0417ac */ /* 0x000ee20008000a00 */
[----:B--2---:R-:W-:Y:S01]  /*07f0*/  @!UP0 UIMAD.WIDE.U32 UR12, UR27, UR8, URZ ;  /* 0x000000081b0c82a5 */ /* 0x004fe2000f8e00ff */
[----:B------:R-:W2:Y:S01]  /*0800*/  LDCU.U8 UR8, c[0x0][0x548] ;  /* 0x0000a900ff0877ac */ /* 0x000ea20008000000 */
[----:B-1----:R-:W-:-:S02]  /*0810*/  @UP0 UIMAD.WIDE.U32 UR14, UR18, UR6, URZ ;  /* 0x00000006120e02a5 */ /* 0x002fc4000f8e00ff */
[----:B------:R-:W-:Y:S02]  /*0820*/  @!UP0 UIMAD UR9, UR27, UR9, UR13 ;  /* 0x000000091b0982a4 */ /* 0x000fe4000f8e020d */
[----:B------:R-:W-:Y:S01]  /*0830*/  @UP0 UIMAD UR9, UR18, UR7, UR15 ;  /* 0x00000007120902a4 */ /* 0x000fe2000f8e020f */
[----:B------:R-:W1:Y:S01]  /*0840*/  @UP1 LDCU UR6, c[0x0][0x430] ;  /* 0x00008600ff0617ac */ /* 0x000e620008000800 */
[----:B---3--:R-:W-:Y:S01]  /*0850*/  @UP1 UIMAD UR10, UR4, UR5, URZ ;  /* 0x00000005040a12a4 */ /* 0x008fe2000f8e02ff */
[----:B------:R-:W-:Y:S01]  /*0860*/  @UP1 UMOV UR13, 0x1 ;  /* 0x00000001000d1882 */ /* 0x000fe20000000000 */
[----:B------:R-:W-:Y:S01]  /*0870*/  @UP0 UMOV UR12, UR14 ;  /* 0x0000000e000c0c82 */ /* 0x000fe20008000000 */
[----:B--2---:R-:W-:Y:S09]  /*0880*/  BRA.U UP1, `(.L_x_377) ;  /* 0x0000000101287547 */ /* 0x004ff2000b800000 */
[----:B------:R-:W-:Y:S01]  /*0890*/  UISETP.NE.AND UP0, UPT, UR8, URZ, UPT ;  /* 0x000000ff0800728c */ /* 0x000fe2000bf05270 */
[----:B------:R-:W2:Y:S10]  /*08a0*/  LDCU UR5, c[0x0][0x3e0] ;  /* 0x00007c00ff0577ac */ /* 0x000eb40008000800 */
[----:B------:R-:W2:Y:S01]  /*08b0*/  @UP0 LDCU UR13, c[0x0][0x454] ;  /* 0x00008a80ff0d07ac */ /* 0x000ea20008000800 */
[----:B------:R-:W3:Y:S01]  /*08c0*/  @!UP0 LDCU UR4, c[0x0][0x434] ;  /* 0x00008680ff0487ac */ /* 0x000ee20008000800 */
[----:B------:R-:W4:Y:S01]  /*08d0*/  @UP0 LDCU UR10, c[0x0][0x454] ;  /* 0x00008a80ff0a07ac */ /* 0x000f220008000800 */
[----:B-1----:R-:W-:Y:S01]  /*08e0*/  @UP0 UMOV UR6, 0x1 ;  /* 0x0000000100060882 */ /* 0x002fe20000000000 */
[----:B----4-:R-:W4:Y:S01]  /*08f0*/  @!UP0 LDCU UR10, c[0x0][0x434] ;  /* 0x00008680ff0a87ac */ /* 0x010f220008000800 */
[----:B------:R-:W-:Y:S01]  /*0900*/  @!UP0 UMOV UR6, 0x1 ;  /* 0x0000000100068882 */ /* 0x000fe20000000000 */
[----:B--2---:R-:W-:-:S02]  /*0910*/  @UP0 UIMAD UR13, UR13, UR5, URZ ;  /* 0x000000050d0d02a4 */ /* 0x004fc4000f8e02ff */
[----:B---3--:R-:W-:-:S12]  /*0920*/  @!UP0 UIMAD UR13, UR4, UR5, URZ ;  /* 0x00000005040d82a4 */ /* 0x008fd8000f8e02ff */
.L_x_377:
[----:B------:R-:W2:Y:S01]  /*0930*/  LDCU UR7, c[0x0][0x434] ;  /* 0x00008680ff0777ac */ /* 0x000ea20008000800 */
[----:B------:R-:W-:Y:S01]  /*0940*/  IMAD.SHL.U32 R0, R132, 0x8, RZ ;  /* 0x0000000884007824 */ /* 0x000fe200078e00ff */
[----:B------:R-:W-:Y:S01]  /*0950*/  SHF.R.U32.HI R132, RZ, 0x2, R132 ;  /* 0x00000002ff847819 */ /* 0x000fe20000011684 */
[----:B------:R-:W-:Y:S01]  /*0960*/  IMAD.U32 R10, RZ, RZ, UR22 ;  /* 0x00000016ff0a7e24 */ /* 0x000fe2000f8e00ff */
[----:B------:R-:W3:Y:S01]  /*0970*/  LDCU UR11, c[0x0][0x440] ;  /* 0x00008800ff0b77ac */ /* 0x000ee20008000800 */
[----:B------:R-:W-:Y:S01]  /*0980*/  IMAD.MOV.U32 R133, RZ, RZ, RZ ;  /* 0x000000ffff857224 */ /* 0x000fe200078e00ff */
[----:B------:R-:W-:Y:S01]  /*0990*/  LOP3.LUT R0, R0, 0x18, RZ, 0xc0, !PT ;  /* 0x0000001800007812 */ /* 0x000fe200078ec0ff */
[C---:B------:R-:W-:Y:S01]  /*09a0*/  VIADD R4, R132.reuse, 0x40 ;  /* 0x0000004084047836 */ /* 0x040fe20000000000 */
[----:B------:R-:W5:Y:S01]  /*09b0*/  LDCU.64 UR4, c[0x0][0x410] ;  /* 0x00008200ff0477ac */ /* 0x000f620008000a00 */
[C---:B------:R-:W-:Y:S01]  /*09c0*/  IADD3 R5, PT, PT, R132.reuse, 0x20, RZ ;  /* 0x0000002084057810 */ /* 0x040fe20007ffe0ff */
[----:B------:R-:W-:Y:S01]  /*09d0*/  VIADD R3, R132, 0x60 ;  /* 0x0000006084037836 */ /* 0x000fe20000000000 */
[C---:B------:R-:W-:Y:S01]  /*09e0*/  IADD3 R12, P0, PT, R0.reuse, UR12, RZ ;  /* 0x0000000c000c7c10 */ /* 0x040fe2000ff1e0ff */
[----:B------:R-:W-:Y:S01]  /*09f0*/  UISETP.NE.AND UP1, UPT, UR8, URZ, !UP1 ;  /* 0x000000ff0800728c */ /* 0x000fe2000cf25270 */
[----:B------:R-:W-:Y:S01]  /*0a00*/  ISETP.NE.AND P1, PT, R0, RZ, PT ;  /* 0x000000ff0000720c */ /* 0x000fe20003f25270 */
[----:B------:R-:W-:Y:S01]  /*0a10*/  UIADD3 UR31, UPT, UPT, -UR30, UR31, URZ ;  /* 0x0000001f1e1f7290 */ /* 0x000fe2000fffe1ff */
[----:B------:R-:W-:Y:S01]  /*0a20*/  IADD3.X R13, PT, PT, RZ, UR9, RZ, P0, !PT ;  /* 0x00000009ff0d7c10 */ /* 0x000fe200087fe4ff */
[----:B------:R-:W-:Y:S01]  /*0a30*/  UISETP.NE.AND UP0, UPT, UR18, -0x1, UPT ;  /* 0xffffffff1200788c */ /* 0x000fe2000bf05270 */
[----:B------:R-:W-:Y:S01]  /*0a40*/  BSSY.RECONVERGENT B0, `(.L_x_378) ;  /* 0x0000024000007945 */ /* 0x000fe20003800200 */
[----:B--2---:R-:W-:Y:S01]  /*0a50*/  UIMAD UR7, UR27, UR7, URZ ;  /* 0x000000071b0772a4 */ /* 0x004fe2000f8e02ff */
[----:B------:R-:W-:Y:S01]  /*0a60*/  IMAD.WIDE.U32 R10, R10, 0x80, R132 ;  /* 0x000000800a0a7825 */ /* 0x000fe200078e0084 */
[----:B----4-:R-:W-:Y:S01]  /*0a70*/  UIMAD UR10, UR26, UR10, URZ ;  /* 0x0000000a1a0a72a4 */ /* 0x010fe2000f8e02ff */
[----:B------:R-:W-:Y:S01]  /*0a80*/  ISETP.GE.OR P4, PT, R132, UR31, P1 ;  /* 0x0000001f84007c0c */ /* 0x000fe20008f86670 */
[----:B------:R-:W-:Y:S01]  /*0a90*/  USEL UR7, UR7, UR18, !UP0 ;  /* 0x0000001207077287 */ /* 0x000fe2000c000000 */
[----:B---3--:R-:W-:Y:S01]  /*0aa0*/  ISETP.GE.AND P5, PT, R0, UR11, PT ;  /* 0x0000000b00007c0c */ /* 0x008fe2000bfa6270 */
[----:B-1----:R-:W-:Y:S01]  /*0ab0*/  UIMAD UR30, UR30, UR6, URZ ;  /* 0x000000061e1e72a4 */ /* 0x002fe2000f8e02ff */
[----:B------:R-:W-:Y:S01]  /*0ac0*/  ISETP.GE.OR P3, PT, R5, UR31, P1 ;  /* 0x0000001f05007c0c */ /* 0x000fe20008f66670 */
[----:B-----5:R-:W-:Y:S01]  /*0ad0*/  IMAD.U32 R8, RZ, RZ, UR5 ;  /* 0x00000005ff087e24 */ /* 0x020fe2000f8e00ff */
[----:B------:R-:W-:Y:S01]  /*0ae0*/  ISETP.GE.OR P6, PT, R132, UR31, P5 ;  /* 0x0000001f84007c0c */ /* 0x000fe2000afc6670 */
[----:B------:R-:W-:Y:S01]  /*0af0*/  USHF.R.S32.HI UR5, URZ, 0x1f, UR7 ;  /* 0x0000001fff057899 */ /* 0x000fe20008011407 */
[----:B------:R-:W-:Y:S01]  /*0b00*/  IMAD.U32 R6, RZ, RZ, UR4 ;  /* 0x00000004ff067e24 */ /* 0x000fe2000f8e00ff */
[----:B------:R-:W-:Y:S01]  /*0b10*/  @!UP1 UIMAD UR10, UR27, UR13, UR10 ;  /* 0x0000000d1b0a92a4 */ /* 0x000fe2000f8e020a */
[----:B------:R-:W-:Y:S01]  /*0b20*/  ISETP.GE.OR P2, PT, R4, UR31, P1 ;  /* 0x0000001f04007c0c */ /* 0x000fe20008f46670 */
[----:B------:R-:W-:Y:S01]  /*0b30*/  USEL UR7, UR7, URZ, UP1 ;  /* 0x000000ff07077287 */ /* 0x000fe20008800000 */
[----:B------:R-:W-:Y:S01]  /*0b40*/  IMAD.WIDE.U32 R6, R6, UR26, R12 ;  /* 0x0000001a06067c25 */ /* 0x000fe2000f8e000c */
[----:B------:R-:W-:Y:S01]  /*0b50*/  USEL UR5, UR5, URZ, UP1 ;  /* 0x000000ff05057287 */ /* 0x000fe20008800000 */
[----:B------:R-:W-:Y:S01]  /*0b60*/  ISETP.GE.OR P1, PT, R3, UR31, P1 ;  /* 0x0000001f03007c0c */ /* 0x000fe20008f26670 */
[----:B------:R-:W-:Y:S01]  /*0b70*/  USHF.R.S32.HI UR4, URZ, 0x1f, UR30 ;  /* 0x0000001fff047899 */ /* 0x000fe2000801141e */
[----:B------:R-:W-:Y:S01]  /*0b80*/  ISETP.GE.OR P0, PT, R5, UR31, P5 ;  /* 0x0000001f05007c0c */ /* 0x000fe2000af06670 */
[----:B------:R-:W-:Y:S01]  /*0b90*/  USHF.R.S32.HI UR8, URZ, 0x1f, UR10 ;  /* 0x0000001fff087899 */ /* 0x000fe2000801140a */
[----:B------:R-:W-:Y:S01]  /*0ba0*/  IMAD R9, R8, UR26, R7 ;  /* 0x0000001a08097c24 */ /* 0x000fe2000f8e0207 */
[----:B------:R-:W-:-:S04]  /*0bb0*/  UIADD3 UR7, UP1, UP0, UR30, UR7, UR10 ;  /* 0x000000071e077290 */ /* 0x000fc8000f83e00a */
[----:B------:R-:W-:Y:S01]  /*0bc0*/  UIADD3.X UR10, UPT, UPT, UR4, UR5, UR8, UP1, UP0 ;  /* 0x00000005040a7290 */ /* 0x000fe20008fe0408 */
[----:B------:R-:W-:Y:S11]  /*0bd0*/  @P6 BRA `(.L_x_379) ;  /* 0x0000000000286947 */ /* 0x000ff60003800000 */
        /* <DEDUP_REMOVED lines=10> */
.L_x_379:
[----:B------:R-:W-:Y:S05]  /*0c80*/  BSYNC.RECONVERGENT B0 ;  /* 0x0000000000007941 */ /* 0x000fea0003800200 */
.L_x_378:
        /* <DEDUP_REMOVED lines=17> */
.L_x_381:
[----:B------:R-:W-:Y:S05]  /*0da0*/  BSYNC.RECONVERGENT B0 ;  /* 0x0000000000007941 */ /* 0x000fea0003800200 */
.L_x_380:
        /* <DEDUP_REMOVED lines=15> */
.L_x_383:
[----:B------:R-:W-:Y:S05]  /*0ea0*/  BSYNC.RECONVERGENT B0 ;  /* 0x0000000000007941 */ /* 0x000fea0003800200 */
.L_x_382:
[----:B------:R-:W-:Y:S04]  /*0eb0*/  BSSY.RECONVERGENT B0, `(.L_x_384) ;  /* 0x000000e000007945 */ /* 0x000fe80003800200 */
        /* <DEDUP_REMOVED lines=13> */
.L_x_385:
[----:B------:R-:W-:Y:S05]  /*0f90*/  BSYNC.RECONVERGENT B0 ;  /* 0x0000000000007941 */ /* 0x000fea0003800200 */
.L_x_384:
[----:B------:R-:W-:Y:S04]  /*0fa0*/  BSSY.RECONVERGENT B0, `(.L_x_386) ;  /* 0x000000a000007945 */ /* 0x000fe80003800200 */
[----:B------:R-:W-:Y:S05]  /*0fb0*/  @P4 BRA `(.L_x_387) ;  /* 0x0000000000204947 */ /* 0x000fea0003800000 */
[----:B------:R-:W5:Y:S01]  /*0fc0*/  LDCU.64 UR4, c[0x0][0x420] ;  /* 0x00008400ff0477ac */ /* 0x000f620008000a00 */
[----:B------:R-:W-:-:S05]  /*0fd0*/  IMAD R0, R132, UR6, RZ ;  /* 0x0000000684007c24 */ /* 0x000fca000f8e02ff */
[----:B------:R-:W-:-:S04]  /*0fe0*/  IADD3 R2, P0, PT, R0, UR7, RZ ;  /* 0x0000000700027c10 */ /* 0x000fc8000ff1e0ff */
[----:B------:R-:W-:Y:S02]  /*0ff0*/  LEA.HI.X.SX32 R0, R0, UR10, 0x1, P0 ;  /* 0x0000000a00007c11 */ /* 0x000fe400080f0eff */
[----:B-----5:R-:W-:-:S04]  /*1000*/  LEA R6, P0, R2, UR4, 0x2 ;  /* 0x0000000402067c11 */ /* 0x020fc8000f8010ff */
[----:B------:R-:W-:Y:S01]  /*1010*/  LEA.HI.X R7, R2, UR5, R0, 0x2, P0 ;  /* 0x0000000502077c11 */ /* 0x000fe200080f1400 */
[----:B------:R-:W-:-:S05]  /*1020*/  IMAD.MOV.U32 R0, RZ, RZ, 0x7f800000 ;  /* 0x7f800000ff007424 */ /* 0x000fca00078e00ff */
[----:B------:R1:W-:Y:S03]  /*1030*/  STG.E desc[UR28][R6.64], R0 ;  /* 0x0000000006007986 */ /* 0x0003e6000c10191c */
.L_x_387:
[----:B------:R-:W-:Y:S05]  /*1040*/  BSYNC.RECONVERGENT B0 ;  /* 0x0000000000007941 */ /* 0x000fea0003800200 */
.L_x_386:
[----:B------:R-:W-:Y:S04]  /*1050*/  BSSY.RECONVERGENT B0, `(.L_x_388) ;  /* 0x000000a000007945 */ /* 0x000fe80003800200 */
[----:B------:R-:W-:Y:S05]  /*1060*/  @P3 BRA `(.L_x_389) ;  /* 0x0000000000203947 */ /* 0x000fea0003800000 */
[----:B------:R-:W5:Y:S01]  /*1070*/  LDCU.64 UR4, c[0x0][0x420] ;  /* 0x00008400ff0477ac */ /* 0x000f620008000a00 */
[----:B-1----:R-:W-:-:S05]  /*1080*/  IMAD R0, R5, UR6, RZ ;  /* 0x0000000605007c24 */ /* 0x002fca000f8e02ff */
[----:B------:R-:W-:-:S04]  /*1090*/  IADD3 R2, P0, PT, R0, UR7, RZ ;  /* 0x0000000700027c10 */ /* 0x000fc8000ff1e0ff */
[----:B------:R-:W-:Y:S02]  /*10a0*/  LEA.HI.X.SX32 R0, R0, UR10, 0x1, P0 ;  /* 0x0000000a00007c11 */ /* 0x000fe400080f0eff */
[----:B-----5:R-:W-:-:S04]  /*10b0*/  LEA R6, P0, R2, UR4, 0x2 ;  /* 0x0000000402067c11 */ /* 0x020fc8000f8010ff */
[----:B------:R-:W-:Y:S01]  /*10c0*/  LEA.HI.X R7, R2, UR5, R0, 0x2, P0 ;  /* 0x0000000502077c11 */ /* 0x000fe200080f1400 */
[----:B------:R-:W-:-:S05]  /*10d0*/  IMAD.MOV.U32 R0, RZ, RZ, 0x7f800000 ;  /* 0x7f800000ff007424 */ /* 0x000fca00078e00ff */
[----:B------:R1:W-:Y:S03]  /*10e0*/  STG.E desc[UR28][R6.64], R0 ;  /* 0x0000000006007986 */ /* 0x0003e6000c10191c */
.L_x_389:
[----:B------:R-:W-:Y:S05]  /*10f0*/  BSYNC.RECONVERGENT B0 ;  /* 0x0000000000007941 */ /* 0x000fea0003800200 */
.L_x_388:
        /* <DEDUP_REMOVED lines=10> */
.L_x_391:
[----:B------:R-:W-:Y:S05]  /*11a0*/  BSYNC.RECONVERGENT B0 ;  /* 0x0000000000007941 */ /* 0x000fea0003800200 */
.L_x_390:
[----:B------:R-:W-:Y:S05]  /*11b0*/  @P1 EXIT ;  /* 0x000000000000194d */ /* 0x000fea0003800000 */
[----:B------:R-:W5:Y:S01]  /*11c0*/  LDCU.64 UR4, c[0x0][0x420] ;  /* 0x00008400ff0477ac */ /* 0x000f620008000a00 */
[----:B-1----:R-:W-:-:S05]  /*11d0*/  IMAD R0, R3, UR6, RZ ;  /* 0x0000000603007c24 */ /* 0x002fca000f8e02ff */
[----:B------:R-:W-:-:S04]  /*11e0*/  IADD3 R2, P0, PT, R0, UR7, RZ ;  /* 0x0000000700027c10 */ /* 0x000fc8000ff1e0ff */
[----:B------:R-:W-:Y:S02]  /*11f0*/  LEA.HI.X.SX32 R0, R0, UR10, 0x1, P0 ;  /* 0x0000000a00007c11 */ /* 0x000fe400080f0eff */
[----:B-----5:R-:W-:-:S04]  /*1200*/  LEA R4, P0, R2, UR4, 0x2 ;  /* 0x0000000402047c11 */ /* 0x020fc8000f8010ff */
[----:B------:R-:W-:Y:S01]  /*1210*/  LEA.HI.X R5, R2, UR5, R0, 0x2, P0 ;  /* 0x0000000502057c11 */ /* 0x000fe200080f1400 */
[----:B------:R-:W-:-:S05]  /*1220*/  IMAD.MOV.U32 R0, RZ, RZ, 0x7f800000 ;  /* 0x7f800000ff007424 */ /* 0x000fca00078e00ff */
[----:B------:R-:W-:Y:S01]  /*1230*/  STG.E desc[UR28][R4.64], R0 ;  /* 0x0000000004007986 */ /* 0x000fe2000c10191c */
[----:B------:R-:W-:Y:S05]  /*1240*/  EXIT ;  /* 0x000000000000794d */ /* 0x000fea0003800000 */
.L_x_376:
[----:B------:R-:W-:Y:S02]  /*1250*/  UISETP.NE.AND UP0, UPT, UR18, -0x1, UPT ;  /* 0xffffffff1200788c */ /* 0x000fe4000bf05270 */
[----:B------:R-:W-:-:S09]  /*1260*/  UISETP.NE.AND UP1, UPT, UR15, -0x1, UPT ;  /* 0xffffffff0f00788c */ /* 0x000fd2000bf25270 */
[----:B------:R-:W1:Y:S01]  /*1270*/  @!UP0 LDCU.64 UR6, c[0x0][0x398] ;  /* 0x00007300ff0687ac */ /* 0x000e620008000a00 */
[----:B------:R-:W2:Y:S01]  /*1280*/  @UP0 LDCU.64 UR4, c[0x0][0x3b0] ;  /* 0x00007600ff0407ac */ /* 0x000ea20008000a00 */
[----:B-1----:R-:W-:Y:S02]  /*1290*/  @!UP0 UIMAD.WIDE.U32 UR34, UR27, UR6, URZ ;  /* 0x000000061b2282a5 */ /* 0x002fe4000f8e00ff */
[----:B--2---:R-:W-:Y:S02]  /*12a0*/  @UP0 UIMAD.WIDE.U32 UR8, UR18, UR4, URZ ;  /* 0x00000004120802a5 */ /* 0x004fe4000f8e00ff */
[----:B------:R-:W-:Y:S02]  /*12b0*/  @!UP0 UIMAD UR32, UR27, UR7, UR35 ;  /* 0x000000071b2082a4 */ /* 0x000fe4000f8e0223 */
[----:B------:R-:W-:-:S03]  /*12c0*/  @UP0 UIMAD UR32, UR18, UR5, UR9 ;  /* 0x00000005122002a4 */ /* 0x000fc6000f8e0209 */
[----:B------:R-:W-:Y:S01]  /*12d0*/  @UP0 UMOV UR34, UR8 ;  /* 0x0000000800220c82 */ /* 0x000fe20008000000 */
[----:B------:R-:W-:Y:S08]  /*12e0*/  BRA.U UP1, `(.L_x_392) ;  /* 0x0000000101307547 */ /* 0x000ff0000b800000 */
[----:B------:R-:W1:Y:S01]  /*12f0*/  LDCU.64 UR10, c[0x0][0x3b8] ;  /* 0x00007700ff0a77ac */ /* 0x000e620008000a00 */
[----:B------:R-:W2:Y:S01]  /*1300*/  LDCU.64 UR4, c[0x0][0x3a0] ;  /* 0x00007400ff0477ac */ /* 0x000ea20008000a00 */
[----:B------:R-:W-:-:S04]  /*1310*/  USHF.R.S32.HI UR6, URZ, 0x1f, UR12 ;  /* 0x0000001fff067899 */ /* 0x000fc8000801140c */
[----:B-1----:R-:W-:Y:S02]  /*1320*/  UIMAD UR6, UR6, UR10, URZ ;  /* 0x0000000a060672a4 */ /* 0x002fe4000f8e02ff */
[----:B------:R-:W-:Y:S02]  /*1330*/  UIMAD.WIDE.U32 UR8, UR12, UR10, URZ ;  /* 0x0000000a0c0872a5 */ /* 0x000fe4000f8e00ff */
[----:B------:R-:W-:-:S04]  /*1340*/  UIMAD UR6, UR12, UR11, UR6 ;  /* 0x0000000b0c0672a4 */ /* 0x000fc8000f8e0206 */
[----:B------:R-:W-:-:S03]  /*1350*/  UIADD3 UR7, UPT, UPT, UR9, UR6, URZ ;  /* 0x0000000609077290 */ /* 0x000fc6000fffe0ff */
[----:B------:R-:W-:Y:S02]  /*1360*/  UMOV UR6, UR8 ;  /* 0x0000000800067c82 */ /* 0x000fe40008000000 */
[----:B--2---:R-:W-:-:S04]  /*1370*/  UIMAD.WIDE.U32 UR6, UR27, UR4, UR6 ;  /* 0x000000041b0672a5 */ /* 0x004fc8000f8e0006 */
[----:B------:R-:W-:-:S03]  /*1380*/  UIMAD UR13, UR27, UR5, UR7 ;  /* 0x000000051b0d72a4 */ /* 0x000fc6000f8e0207 */
[----:B------:R-:W-:Y:S01]  /*1390*/  UMOV UR14, UR6 ;  /* 0x00000006000e7c82 */ /* 0x000fe20008000000 */
[----:B------:R-:W-:Y:S05]  /*13a0*/  BRA `(.L_x_393) ;  /* 0x0000000000187947 */ /* 0x000fea0003800000 */
.L_x_392:
[----:B------:R-:W1:Y:S01]  /*13b0*/  LDCU.64 UR10, c[0x0][0x3b8] ;  /* 0x00007700ff0a77ac */ /* 0x000e620008000a00 */
[----:B------:R-:W-:-:S04]  /*13c0*/  UIADD3 UR13, UPT, UPT, UR12, UR15, URZ ;  /* 0x0000000f0c0d7290 */ /* 0x000fc8000fffe0ff */
[----:B-1----:R-:W-:Y:S02]  /*13d0*/  UIMAD.WIDE.U32 UR4, UR13, UR10, URZ ;  /* 0x0000000a0d0472a5 */ /* 0x002fe4000f8e00ff */
[----:B------:R-:W-:-:S04]  /*13e0*/  UIMAD UR13, UR13, UR11, URZ ;  /* 0x0000000b0d0d72a4 */ /* 0x000fc8000f8e02ff */
[----:B------:R-:W-:Y:S01]  /*13f0*/  UIADD3 UR13, UPT, UPT, UR5, UR13, URZ ;  /* 0x0000000d050d7290 */ /* 0x000fe2000fffe0ff */
[----:B------:R-:W-:Y:S02]  /*1400*/  UMOV UR14, UR4 ;  /* 0x00000004000e7c82 */ /* 0x000fe40008000000 */
.L_x_393:
[----:B------:R-:W1:Y:S01]  /*1410*/  LDC R0, c[0x0][0x3e8] ;  /* 0x0000fa00ff007b82 */ /* 0x000e620000000800 */
[----:B------:R-:W2:Y:S01]  /*1420*/  S2R R2, SR_CTAID.Z ;  /* 0x0000000000027919 */ /* 0x000ea20000002700 */
[----:B-1----:R-:W-:-:S04]  /*1430*/  IABS R4, R0 ;  /* 0x0000000000047213 */ /* 0x002fc80000000000 */
[----:B------:R-:W1:Y:S01]  /*1440*/  I2F.RP R6, R4 ;  /* 0x0000000400067306 */ /* 0x000e620000209400 */
[----:B--2---:R-:W-:-:S07]  /*1450*/  IABS R2, R2 ;  /* 0x0000000200027213 */ /* 0x004fce0000000000 */
        /* <DEDUP_REMOVED lines=16> */
[----:B------:R-:W-:-:S04]  /*1560*/  LOP3.LUT R2, R0, UR26, RZ, 0x3c, !PT ;  /* 0x0000001a00027c12 */ /* 0x000fc8000f8e3cff */
[----:B------:R-:W-:-:S07]  /*1570*/  ISETP.GE.AND P0, PT, R2, RZ, PT ;  /* 0x000000ff0200720c */ /* 0x000fce0003f06270 */
[----:B------:R-:W-:-:S05]  /*1580*/  @P2 IADD3 R5, PT, PT, R5, 0x1, RZ ;  /* 0x0000000105052810 */ /* 0x000fca0007ffe0ff */
[----:B------:R-:W-:-:S05]  /*1590*/  IMAD.MOV.U32 R2, RZ, RZ, R5 ;  /* 0x000000ffff027224 */ /* 0x000fca00078e0005 */
[----:B------:R-:W-:Y:S02]  /*15a0*/  @!P0 IADD3 R2, PT, PT, -R2, RZ, RZ ;  /* 0x000000ff02028210 */ /* 0x000fe40007ffe1ff */
[----:B------:R-:W-:Y:S01]  /*15b0*/  @!P1 LOP3.LUT R2, RZ, R0, RZ, 0x33, !PT ;  /* 0x00000000ff029212 */ /* 0x000fe200078e33ff */
[----:B------:R-:W-:Y:S05]  /*15c0*/  BRA.U UP1, `(.L_x_394) ;  /* 0x00000001012c7547 */ /* 0x000fea000b800000 */
        /* <DEDUP_REMOVED lines=9> */
[----:B------:R-:W-:Y:S01]  /*1660*/  UIMAD UR12, UR27, UR5, UR17 ;  /* 0x000000051b0c72a4 */ /* 0x000fe2000f8e0211 */
[----:B------:R-:W-:Y:S11]  /*1670*/  BRA `(.L_x_395) ;  /* 0x0000000000147947 */ /* 0x000ff60003800000 */
.L_x_394:
[----:B------:R-:W1:Y:S01]  /*1680*/  LDCU.64 UR8, c[0x0][0x3c0] ;  /* 0x00007800ff0877ac */ /* 0x000e620008000a00 */
[----:B------:R-:W-:-:S04]  /*1690*/  UIADD3 UR12, UPT, UPT, UR12, UR15, URZ ;  /* 0x0000000f0c0c7290 */ /* 0x000fc8000fffe0ff */
[----:B-1----:R-:W-:Y:S02]  /*16a0*/  UIMAD.WIDE.U32 UR16, UR12, UR8, URZ ;  /* 0x000000080c1072a5 */ /* 0x002fe4000f8e00ff */
[----:B------:R-:W-:-:S04]  /*16b0*/  UIMAD UR12, UR12, UR9, URZ ;  /* 0x000000090c0c72a4 */ /* 0x000fc8000f8e02ff */
[----:B------:R-:W-:-:S12]  /*16c0*/  UIADD3 UR12, UPT, UPT, UR17, UR12, URZ ;  /* 0x0000000c110c7290 */ /* 0x000fd8000fffe0ff */
.L_x_395:
[----:B------:R-:W-:Y:S01]  /*16d0*/  IMAD.SHL.U32 R228, R132, 0x8, RZ ;  /* 0x0000000884e47824 */ /* 0x000fe200078e00ff */
[----:B------:R-:W1:Y:S01]  /*16e0*/  LDCU.128 UR4, c[0x0][0x3d0] ;  /* 0x00007a00ff0477ac */ /* 0x000e620008000c00 */
[----:B------:R-:W2:Y:S01]  /*16f0*/  S2UR UR33, SR_CgaCtaId ;  /* 0x00000000002179c3 */ /* 0x000ea20000008800 */
[----:B------:R-:W-:Y:S01]  /*1700*/  SHF.R.U32.HI R8, RZ, 0x2, R132 ;  /* 0x00000002ff087819 */ /* 0x000fe20000011684 */
[----:B------:R-:W-:Y:S01]  /*1710*/  IMAD.U32 R6, RZ, RZ, UR22 ;  /* 0x00000016ff067e24 */ /* 0x000fe2000f8e00ff */
[----:B------:R-:W-:Y:S01]  /*1720*/  LOP3.LUT R177, R228, 0x18, RZ, 0xc0, !PT ;  /* 0x00000018e4b17812 */ /* 0x000fe200078ec0ff */
[----:B------:R-:W-:Y:S01]  /*1730*/  UIADD3 UR24, UPT, UPT, -UR30, UR31, URZ ;  /* 0x0000001f1e187290 */ /* 0x000fe2000fffe1ff */
[----:B------:R-:W-:Y:S01]  /*1740*/  SHF.R.S32.HI R190, RZ, 0x1f, R2 ;  /* 0x0000001fffbe7819 */ /* 0x000fe20000011402 */
[----:B------:R-:W-:Y:S01]  /*1750*/  BSSY.RECONVERGENT B0, `(.L_x_396) ;  /* 0x000003a000007945 */ /* 0x000fe20003800200 */
[C---:B------:R-:W-:Y:S01]  /*1760*/  IADD3 R4, P1, PT, R177.reuse, UR14, RZ ;  /* 0x0000000eb1047c10 */ /* 0x040fe2000ff3e0ff */
[----:B------:R-:W3:Y:S01]  /*1770*/  LDCU.64 UR14, c[0x0][0x388] ;  /* 0x00007100ff0e77ac */ /* 0x000ee20008000a00 */
[----:B------:R-:W-:-:S02]  /*1780*/  IADD3 R10, P0, PT, R177, UR16, RZ ;  /* 0x00000010b10a7c10 */ /* 0x000fc4000ff1e0ff */
[C---:B------:R-:W-:Y:S01]  /*1790*/  ISETP.GE.AND P2, PT, R8.reuse, UR24, PT ;  /* 0x0000001808007c0c */ /* 0x040fe2000bf46270 */
[----:B------:R-:W-:Y:S01]  /*17a0*/  IMAD.X R5, RZ, RZ, UR13, P1 ;  /* 0x0000000dff057e24 */ /* 0x000fe200088e06ff */
[----:B------:R-:W-:Y:S01]  /*17b0*/  IADD3.X R11, PT, PT, RZ, UR12, RZ, P0, !PT ;  /* 0x0000000cff0b7c10 */ /* 0x000fe200087fe4ff */
[----:B------:R-:W4:Y:S01]  /*17c0*/  LDCU.64 UR16, c[0x0][0x3c8] ;  /* 0x00007900ff1077ac */ /* 0x000f220008000a00 */
[----:B------:R-:W-:Y:S01]  /*17d0*/  IADD3 R14, P0, PT, R177, UR34, RZ ;  /* 0x00000022b10e7c10 */ /* 0x000fe2000ff1e0ff */
[----:B------:R-:W-:Y:S01]  /*17e0*/  IMAD.WIDE.U32 R4, R8, UR10, R4 ;  /* 0x0000000a08047c25 */ /* 0x000fe2000f8e0004 */
[----:B------:R-:W-:Y:S01]  /*17f0*/  LOP3.LUT R0, R228, 0xd8, RZ, 0xc0, !PT ;  /* 0x000000d8e4007812 */ /* 0x000fe200078ec0ff */
[----:B------:R-:W5:Y:S01]  /*1800*/  LDCU.64 UR12, c[0x0][0x390] ;  /* 0x00007200ff0c77ac */ /* 0x000f620008000a00 */
[----:B------:R-:W-:Y:S01]  /*1810*/  MOV R9, RZ ;  /* 0x000000ff00097202 */ /* 0x000fe20000000f00 */
[----:B------:R-:W-:Y:S01]  /*1820*/  IMAD.WIDE.U32 R10, R8, UR8, R10 ;  /* 0x00000008080a7c25 */ /* 0x000fe2000f8e000a */
[----:B------:R-:W-:-:S03]  /*1830*/  LOP3.LUT R0, R0, 0x18, R132, 0x78, !PT ;  /* 0x0000001800007812 */ /* 0x000fc600078e7884 */
[----:B-1----:R-:W-:Y:S01]  /*1840*/  IMAD R224, R190, UR4, RZ ;  /* 0x00000004bee07c24 */ /* 0x002fe2000f8e02ff */
[----:B------:R-:W-:Y:S01]  /*1850*/  LOP3.LUT R228, R0, 0x1f20, R228, 0xf8, !PT ;  /* 0x00001f2000e47812 */ /* 0x000fe200078ef8e4 */
[----:B------:R-:W-:Y:S02]  /*1860*/  IMAD R5, R8, UR11, R5 ;  /* 0x0000000b08057c24 */ /* 0x000fe4000f8e0205 */
[----:B------:R-:W-:Y:S02]  /*1870*/  IMAD R190, R190, UR6, RZ ;  /* 0x00000006bebe7c24 */ /* 0x000fe4000f8e02ff */
[----:B------:R-:W-:Y:S02]  /*1880*/  IMAD R11, R8, UR9, R11 ;  /* 0x00000009080b7c24 */ /* 0x000fe4000f8e020b */
[C---:B------:R-:W-:Y:S01]  /*1890*/  IMAD R224, R2.reuse, UR5, R224 ;  /* 0x0000000502e07c24 */ /* 0x040fe2000f8e02e0 */
[----:B----4-:R-:W-:Y:S01]  /*18a0*/  MOV R12, UR17 ;  /* 0x00000011000c7c02 */ /* 0x010fe20008000f00 */
[----:B------:R-:W-:-:S02]  /*18b0*/  IMAD R190, R2, UR7, R190 ;  /* 0x0000000702be7c24 */ /* 0x000fc4000f8e02be */
[C---:B------:R-:W-:Y:S01]  /*18c0*/  IMAD.WIDE.U32 R4, R2.reuse, UR4, R4 ;  /* 0x0000000402047c25 */ /* 0x040fe2000f8e0004 */
[----:B------:R-:W-:Y:S02]  /*18d0*/  UMOV UR4, 0x400 ;  /* 0x0000040000047882 */ /* 0x000fe40000000000 */
[----:B--2---:R-:W-:Y:S01]  /*18e0*/  ULEA UR4, UR33, UR4, 0x18 ;  /* 0x0000000421047291 */ /* 0x004fe2000f8ec0ff */
[----:B------:R-:W-:Y:S01]  /*18f0*/  IMAD.WIDE.U32 R2, R2, UR6, R10 ;  /* 0x0000000602027c25 */ /* 0x000fe2000f8e000a */
[----:B------:R-:W-:Y:S02]  /*1900*/  IADD3 R224, PT, PT, R5, R224, RZ ;  /* 0x000000e005e07210 */ /* 0x000fe40007ffe0ff */
[----:B---3--:R-:W-:Y:S01]  /*1910*/  LEA R225, P1, R4, UR14, 0x1 ;  /* 0x0000000e04e17c11 */ /* 0x008fe2000f8208ff */
[----:B------:R-:W-:Y:S01]  /*1920*/  IMAD.U32 R10, RZ, RZ, UR16 ;  /* 0x00000010ff0a7e24 */ /* 0x000fe2000f8e00ff */
[----:B------:R-:W-:Y:S01]  /*1930*/  LEA R228, R228, UR4, 0x1 ;  /* 0x00000004e4e47c11 */ /* 0x000fe2000f8e08ff */
[----:B------:R-:W-:Y:S01]  /*1940*/  IMAD.X R15, RZ, RZ, UR32, P0 ;  /* 0x00000020ff0f7e24 */ /* 0x000fe200080e06ff */
[----:B-----5:R-:W-:Y:S01]  /*1950*/  LEA R191, P0, R2, UR12, 0x1 ;  /* 0x0000000c02bf7c11 */ /* 0x020fe2000f8008ff */
[----:B------:R-:W-:Y:S01]  /*1960*/  IMAD.IADD R190, R3, 0x1, R190 ;  /* 0x0000000103be7824 */ /* 0x000fe200078e02be */
[----:B------:R-:W-:Y:S01]  /*1970*/  LEA.HI.X R224, R4, UR15, R224, 0x1, P1 ;  /* 0x0000000f04e07c11 */ /* 0x000fe200088f0ce0 */
[----:B------:R-:W-:-:S03]  /*1980*/  IMAD.WIDE.U32 R10, R10, UR26, R14 ;  /* 0x0000001a0a0a7c25 */ /* 0x000fc6000f8e000e */
[----:B------:R-:W-:Y:S01]  /*1990*/  LEA.HI.X R190, R2, UR13, R190, 0x1, P0 ;  /* 0x0000000d02be7c11 */ /* 0x000fe200080f0cbe */
[----:B------:R-:W-:-:S04]  /*19a0*/  IMAD.WIDE.U32 R6, R6, 0x80, R8 ;  /* 0x0000008006067825 */ /* 0x000fc800078e0008 */
[----:B------:R-:W-:Y:S01]  /*19b0*/  IMAD R13, R12, UR26, R11 ;  /* 0x0000001a0c0d7c24 */ /* 0x000fe2000f8e020b */
        /* <DEDUP_REMOVED lines=18> */
.L_x_398:
[----:B------:R1:W-:Y:S02]  /*1ae0*/  STS.128 [R228], RZ ;  /* 0x000000ffe4007388 */ /* 0x0003e40000000c00 */
.L_x_397:
[----:B------:R-:W-:Y:S05]  /*1af0*/  BSYNC.RECONVERGENT B0 ;  /* 0x0000000000007941 */ /* 0x000fea0003800200 */
.L_x_396:
[C---:B------:R-:W-:Y:S01]  /*1b00*/  VIADD R3, R8.reuse, 0x20 ;  /* 0x0000002008037836 */ /* 0x040fe20000000000 */
[----:B------:R-:W-:Y:S01]  /*1b10*/  USHF.L.U32 UR16, UR10, 0x7, URZ ;  /* 0x000000070a107899 */ /* 0x000fe200080006ff */
[C---:B------:R-:W-:Y:S01]  /*1b20*/  VIADD R2, R8.reuse, 0x40 ;  /* 0x0000004008027836 */ /* 0x040fe20000000000 */
[----:B------:R-:W-:Y:S01]  /*1b30*/  UIADD3 UR14, UPT, UPT, UR19, -0x1, URZ ;  /* 0xffffffff130e7890 */ /* 0x000fe2000fffe0ff */
[----:B------:R-:W-:Y:S01]  /*1b40*/  VIADD R0, R8, 0x60 ;  /* 0x0000006008007836 */ /* 0x000fe20000000000 */
[----:B------:R-:W-:Y:S01]  /*1b50*/  ISETP.GE.AND P0, PT, R3, UR24, PT ;  /* 0x0000001803007c0c */ /* 0x000fe2000bf06270 */
[----:B------:R-:W-:Y:S01]  /*1b60*/  USHF.L.U64.HI UR15, UR10, 0x7, UR11 ;  /* 0x000000070a0f7899 */ /* 0x000fe2000801020b */
[----:B------:R-:W-:Y:S01]  /*1b70*/  BSSY.RECONVERGENT B0, `(.L_x_399) ;  /* 0x000001a000007945 */ /* 0x000fe20003800200 */
[----:B------:R-:W-:Y:S01]  /*1b80*/  UIMAD.WIDE.U32 UR32, UR16, UR14, URZ ;  /* 0x0000000e102072a5 */ /* 0x000fe2000f8e00ff */
[----:B------:R-:W-:Y:S01]  /*1b90*/  ISETP.GE.AND P2, PT, R2, UR24, PT ;  /* 0x0000001802007c0c */ /* 0x000fe2000bf46270 */
[----:B------:R-:W-:Y:S01]  /*1ba0*/  UIMAD UR5, UR14, -0x80, UR23 ;  /* 0xffffff800e0578a4 */ /* 0x000fe2000f8e0217 */
[----:B------:R-:W-:-:S07]  /*1bb0*/  ISETP.GE.AND P1, PT, R0, UR24, PT ;  /* 0x0000001800007c0c */ /* 0x000fce000bf26270 */
[----:B------:R-:W-:Y:S06]  /*1bc0*/  @P0 BRA `(.L_x_400) ;  /* 0x0000000000500947 */ /* 0x000fec0003800000 */
[----:B------:R-:W3:Y:S02]  /*1bd0*/  LDCU UR6, c[0x0][0x440] ;  /* 0x00008800ff0677ac */ /* 0x000ee40008000800 */
[----:B---3--:R-:W-:-:S13]  /*1be0*/  ISETP.GE.AND P0, PT, R177, UR6, PT ;  /* 0x00000006b1007c0c */ /* 0x008fda000bf06270 */
[----:B------:R3:W-:Y:S01]  /*1bf0*/  @P0 STS.128 [R228+0x800], RZ ;  /* 0x000800ffe4000388 */ /* 0x0007e20000000c00 */
[----:B------:R-:W-:Y:S05]  /*1c00*/  @P0 BRA `(.L_x_400) ;  /* 0x0000000000400947 */ /* 0x000fea0003800000 */
[----:B------:R-:W4:Y:S01]  /*1c10*/  LDCU.64 UR12, c[0x0][0x3b0] ;  /* 0x00007600ff0c77ac */ /* 0x000f220008000a00 */
[----:B--2---:R-:W-:Y:S01]  /*1c20*/  IADD3 R5, P0, PT, R6, 0x20, RZ ;  /* 0x0000002006057810 */ /* 0x004fe20007f1e0ff */
        /* <DEDUP_REMOVED lines=14> */
.L_x_400:
[----:B------:R-:W-:Y:S05]  /*1d10*/  BSYNC.RECONVERGENT B0 ;  /* 0x0000000000007941 */ /* 0x000fea0003800200 */
.L_x_399:
[----:B------:R-:W-:Y:S04]  /*1d20*/  BSSY.RECONVERGENT B0, `(.L_x_401) ;  /* 0x0000016000007945 */ /* 0x000fe80003800200 */
[----:B------:R-:W-:Y:S05]  /*1d30*/  @P2 BRA `(.L_x_402) ;  /* 0x0000000000502947 */ /* 0x000fea0003800000 */
[----:B------:R-:W5:Y:S02]  /*1d40*/  LDCU UR6, c[0x0][0x440] ;  /* 0x00008800ff0677ac */ /* 0x000f640008000800 */
[----:B-----5:R-:W-:-:S13]  /*1d50*/  ISETP.GE.AND P0, PT, R177, UR6, PT ;  /* 0x00000006b1007c0c */ /* 0x020fda000bf06270 */
[----:B------:R1:W-:Y:S01]  /*1d60*/  @P0 STS.128 [R228+0x1000], RZ ;  /* 0x001000ffe4000388 */ /* 0x0003e20000000c00 */
[----:B------:R-:W-:Y:S05]  /*1d70*/  @P0 BRA `(.L_x_402) ;  /* 0x0000000000400947 */ /* 0x000fea0003800000 */
[----:B------:R-:W5:Y:S01]  /*1d80*/  LDCU.64 UR12, c[0x0][0x3b0] ;  /* 0x00007600ff0c77ac */ /* 0x000f620008000a00 */
[----:B--2---:R-:W-:Y:S01]  /*1d90*/  IADD3 R5, P0, PT, R6, 0x40, RZ ;  /* 0x0000004006057810 */ /* 0x004fe20007f1e0ff */
[----:B------:R-:W-:Y:S01]  /*1da0*/  IMAD.MOV.U32 R14, RZ, RZ, R10 ;  /* 0x000000ffff0e7224 */ /* 0x000fe200078e000a */
[----:B------:R-:W-:Y:S01]  /*1db0*/  MOV R15, R13 ;  /* 0x0000000d000f7202 */ /* 0x000fe20000000f00 */
[----:B------:R-:W4:Y:S02]  /*1dc0*/  LDCU.64 UR6, c[0x0][0x380] ;  /* 0x00007000ff0677ac */ /* 0x000f240008000a00 */
[----:B------:R-:W-:-:S04]  /*1dd0*/  IMAD.X R4, RZ, RZ, R7, P0 ;  /* 0x000000ffff047224 */ /* 0x000fc800000e0607 */
[----:B-----5:R-:W-:Y:S02]  /*1de0*/  IMAD R4, R4, UR12, RZ ;  /* 0x0000000c04047c24 */ /* 0x020fe4000f8e02ff */
        /* <DEDUP_REMOVED lines=9> */
.L_x_402:
[----:B------:R-:W-:Y:S05]  /*1e80*/  BSYNC.RECONVERGENT B0 ;  /* 0x0000000000007941 */ /* 0x000fea0003800200 */
.L_x_401:
[----:B------:R-:W-:Y:S04]  /*1e90*/  BSSY.RECONVERGENT B0, `(.L_x_403) ;  /* 0x0000015000007945 */ /* 0x000fe80003800200 */
[----:B------:R-:W-:Y:S05]  /*1ea0*/  @P1 BRA `(.L_x_404) ;  /* 0x00000000004c1947 */ /* 0x000fea0003800000 */
[----:B------:R-:W5:Y:S02]  /*1eb0*/  LDCU UR6, c[0x0][0x440] ;  /* 0x00008800ff0677ac */ /* 0x000f640008000800 */
[----:B-----5:R-:W-:-:S13]  /*1ec0*/  ISETP.GE.AND P0, PT, R177, UR6, PT ;  /* 0x00000006b1007c0c */ /* 0x020fda000bf06270 */
[----:B------:R1:W-:Y:S01]  /*1ed0*/  @P0 STS.128 [R228+0x1800], RZ ;  /* 0x001800ffe4000388 */ /* 0x0003e20000000c00 */
[----:B------:R-:W-:Y:S05]  /*1ee0*/  @P0 BRA `(.L_x_404) ;  /* 0x00000000003c0947 */ /* 0x000fea0003800000 */
[----:B------:R-:W5:Y:S01]  /*1ef0*/  LDCU.64 UR12, c[0x0][0x3b0] ;  /* 0x00007600ff0c77ac */ /* 0x000f620008000a00 */
[----:B--2---:R-:W-:Y:S02]  /*1f00*/  IADD3 R4, P0, PT, R6, 0x60, RZ ;  /* 0x0000006006047810 */ /* 0x004fe40007f1e0ff */
        /* <DEDUP_REMOVED lines=13> */
.L_x_404:
[----:B------:R-:W-:Y:S05]  /*1fe0*/  BSYNC.RECONVERGENT B0 ;  /* 0x0000000000007941 */ /* 0x000fea0003800200 */
.L_x_403:
[----:B------:R-:W-:Y:S01]  /*1ff0*/  ISETP.GE.AND P3, PT, R8, UR5, PT ;  /* 0x0000000508007c0c */ /* 0x000fe2000bf66270 */
[----:B------:R-:W-:Y:S01]  /*2000*/  UIMAD UR7, UR15, UR14, URZ ;  /* 0x0000000e0f0772a4 */ /* 0x000fe2000f8e02ff */
[----:B------:R-:W-:Y:S03]  /*2010*/  BSSY.RECONVERGENT B0, `(.L_x_405) ;  /* 0x0000011000007945 */ /* 0x000fe60003800200 */
[----:B------:R-:W-:-:S08]  /*2020*/  UIADD3 UR7, UPT, UPT, UR33, UR7, URZ ;  /* 0x0000000721077290 */ /* 0x000fd0000fffe0ff */
[----:B------:R-:W-:Y:S05]  /*2030*/  @P3 BRA `(.L_x_406) ;  /* 0x0000000000383947 */ /* 0x000fea0003800000 */
[----:B------:R-:W5:Y:S02]  /*2040*/  LDCU UR6, c[0x0][0x440] ;  /* 0x00008800ff0677ac */ /* 0x000f640008000800 */
[----:B-----5:R-:W-:-:S13]  /*2050*/  ISETP.GE.AND P0, PT, R177, UR6, PT ;  /* 0x00000006b1007c0c */ /* 0x020fda000bf06270 */
[----:B------:R-:W-:Y:S05]  /*2060*/  @P0 BRA `(.L_x_407) ;  /* 0x0000000000280947 */ /* 0x000fea0003800000 */
[----:B------:R-:W-:Y:S01]  /*2070*/  IMAD.U32 R6, RZ, RZ, UR32 ;  /* 0x00000020ff067e24 */ /* 0x000fe2000f8e00ff */
[----:B------:R-:W-:Y:S01]  /*2080*/  MOV R7, UR33 ;  /* 0x0000002100077c02 */ /* 0x000fe20008000f00 */
[----:B--2---:R-:W-:-:S03]  /*2090*/  IMAD.U32 R4, RZ, RZ, UR7 ;  /* 0x00000007ff047e24 */ /* 0x004fc6000f8e00ff */
[----:B------:R-:W-:-:S04]  /*20a0*/  LEA R10, P0, R6, R225, 0x1 ;  /* 0x000000e1060a7211 */ /* 0x000fc800078008ff */
[----:B------:R-:W-:-:S05]  /*20b0*/  LEA.HI.X R11, R6, R224, R4, 0x1, P0 ;  /* 0x000000e0060b7211 */ /* 0x000fca00000f0c04 */
[----:B------:R-:W-:Y:S01]  /*20c0*/  @!PT LDS RZ, [RZ] ;  /* 0x00000000fffff984 */ /* 0x000fe20000000800 */
[----:B------:R-:W-:Y:S01]  /*20d0*/  @!PT LDS RZ, [RZ] ;  /* 0x00000000fffff984 */ /* 0x000fe20000000800 */
[----:B------:R-:W-:Y:S01]  /*20e0*/  @!PT LDS RZ, [RZ] ;  /* 0x00000000fffff984 */ /* 0x000fe20000000800 */
[----:B------:R2:W-:Y:S01]  /*20f0*/  LDGSTS.E.BYPASS.LTC128B.128 [R228+0x2000], desc[UR28][R10.64] ;  /* 0x020000000ae47fae */ /* 0x0005e2000b981a1c */
[----:B------:R-:W-:Y:S05]  /*2100*/  BRA `(.L_x_406) ;  /* 0x0000000000047947 */ /* 0x000fea0003800000 */
.L_x_407:
[----:B------:R1:W-:Y:S02]  /*2110*/  STS.128 [R228+0x2000], RZ ;  /* 0x002000ffe4007388 */ /* 0x0003e40000000c00 */
.L_x_406:
[----:B------:R-:W-:Y:S05]  /*2120*/  BSYNC.RECONVERGENT B0 ;  /* 0x0000000000007941 */ /* 0x000fea0003800200 */
.L_x_405:
[----:B------:R-:W-:Y:S01]  /*2130*/  ISETP.GE.AND P0, PT, R3, UR5, PT ;  /* 0x0000000503007c0c */ /* 0x000fe2000bf06270 */
[----:B------:R-:W-:Y:S01]  /*2140*/  BSSY.RECONVERGENT B0, `(.L_x_408) ;  /* 0x0000014000007945 */ /* 0x000fe20003800200 */
[----:B------:R-:W-:Y:S02]  /*2150*/  ISETP.GE.AND P2, PT, R2, UR5, PT ;  /* 0x0000000502007c0c */ /* 0x000fe4000bf46270 */
[----:B------:R-:W-:-:S09]  /*2160*/  ISETP.GE.AND P1, PT, R0, UR5, PT ;  /* 0x0000000500007c0c */ /* 0x000fd2000bf26270 */
[----:B------:R-:W-:Y:S05]  /*2170*/  @P0 BRA `(.L_x_409) ;  /* 0x0000000000400947 */ /* 0x000fea0003800000 */
[----:B------:R-:W5:Y:S02]  /*2180*/  LDCU UR6, c[0x0][0x440] ;  /* 0x00008800ff0677ac */ /* 0x000f640008000800 */
[----:B-----5:R-:W-:-:S13]  /*2190*/  ISETP.GE.AND P0, PT, R177, UR6, PT ;  /* 0x00000006b1007c0c */ /* 0x020fda000bf06270 */
[----:B------:R1:W-:Y:S01]  /*21a0*/  @P0 STS.128 [R228+0x2800], RZ ;  /* 0x002800ffe4000388 */ /* 0x0003e20000000c00 */
[----:B------:R-:W-:Y:S05]  /*21b0*/  @P0 BRA `(.L_x_409) ;  /* 0x0000000000300947 */ /* 0x000fea0003800000 */
[----:B------:R-:W-:Y:S02]  /*21c0*/  UIMAD.WIDE.U32 UR12, UR10, 0x20, URZ ;  /* 0x000000200a0c78a5 */ /* 0x000fe4000f8e00ff */
[----:B------:R-:W-:Y:S02]  /*21d0*/  USHF.L.U32 UR6, UR11, 0x5, URZ ;  /* 0x000000050b067899 */ /* 0x000fe400080006ff */
[----:B------:R-:W-:-:S04]  /*21e0*/  UIADD3 UR12, UP0, UPT, UR32, UR12, URZ ;  /* 0x0000000c200c7290 */ /* 0x000fc8000ff1e0ff */
[----:B------:R-:W-:Y:S02]  /*21f0*/  UIADD3.X UR6, UPT, UPT, UR7, UR13, UR6, UP0, !UPT ;  /* 0x0000000d07067290 */ /* 0x000fe400087fe406 */
[----:B--2---:R-:W-:-:S04]  /*2200*/  IMAD.U32 R5, RZ, RZ, UR12 ;  /* 0x0000000cff057e24 */ /* 0x004fc8000f8e00ff */
[----:B------:R-:W-:Y:S01]  /*2210*/  IMAD.U32 R4, RZ, RZ, UR6 ;  /* 0x00000006ff047e24 */ /* 0x000fe2000f8e00ff */
[----:B------:R-:W-:-:S04]  /*2220*/  LEA R6, P0, R5, R225, 0x1 ;  /* 0x000000e105067211 */ /* 0x000fc800078008ff */
[----:B------:R-:W-:-:S05]  /*2230*/  LEA.HI.X R7, R5, R224, R4, 0x1, P0 ;  /* 0x000000e005077211 */ /* 0x000fca00000f0c04 */
[----:B------:R-:W-:Y:S01]  /*2240*/  @!PT LDS RZ, [RZ] ;  /* 0x00000000fffff984 */ /* 0x000fe20000000800 */
[----:B------:R-:W-:Y:S01]  /*2250*/  @!PT LDS RZ, [RZ] ;  /* 0x00000000fffff984 */ /* 0x000fe20000000800 */
[----:B------:R-:W-:Y:S01]  /*2260*/  @!PT LDS RZ, [RZ] ;  /* 0x00000000fffff984 */ /* 0x000fe20000000800 */
[----:B------:R2:W-:Y:S04]  /*2270*/  LDGSTS.E.BYPASS.LTC128B.128 [R228+0x2800], desc[UR28][R6.64] ;  /* 0x0280000006e47fae */ /* 0x0005e8000b981a1c */
.L_x_409:
[----:B------:R-:W-:Y:S05]  /*2280*/  BSYNC.RECONVERGENT B0 ;  /* 0x0000000000007941 */ /* 0x000fea0003800200 */
.L_x_408:
[----:B------:R-:W-:Y:S04]  /*2290*/  BSSY.RECONVERGENT B0, `(.L_x_410) ;  /* 0x0000010000007945 */ /* 0x000fe80003800200 */
[----:B------:R-:W-:Y:S05]  /*22a0*/  @P2 BRA `(.L_x_411) ;  /* 0x0000000000382947 */ /* 0x000fea0003800000 */
[----:B------:R-:W5:Y:S02]  /*22b0*/  LDCU UR6, c[0x0][0x440] ;  /* 0x00008800ff0677ac */ /* 0x000f640008000800 */
[----:B-----5:R-:W-:-:S13]  /*22c0*/  ISETP.GE.AND P0, PT, R177, UR6, PT ;  /* 0x00000006b1007c0c */ /* 0x020fda000bf06270 */
[----:B------:R1:W-:Y:S01]  /*22d0*/  @P0 STS.128 [R228+0x3000], RZ ;  /* 0x003000ffe4000388 */ /* 0x0003e20000000c00 */
[----:B------:R-:W-:Y:S05]  /*22e0*/  @P0 BRA `(.L_x_411) ;  /* 0x0000000000280947 */ /* 0x000fea0003800000 */
[----:B------:R-:W-:-:S04]  /*22f0*/  ULEA UR12, UP0, UR10, UR32, 0x6 ;  /* 0x000000200a0c7291 */ /* 0x000fc8000f8030ff */
[----:B------:R-:W-:Y:S02]  /*2300*/  ULEA.HI.X UR6, UR10, UR7, UR11, 0x6, UP0 ;  /* 0x000000070a067291 */ /* 0x000fe400080f340b */
        /* <DEDUP_REMOVED lines=8> */
.L_x_411:
[----:B------:R-:W-:Y:S05]  /*2390*/  BSYNC.RECONVERGENT B0 ;  /* 0x0000000000007941 */ /* 0x000fea0003800200 */
.L_x_410:
[----:B------:R-:W-:Y:S04]  /*23a0*/  BSSY.RECONVERGENT B0, `(.L_x_412) ;  /* 0x0000014000007945 */ /* 0x000fe80003800200 */
[----:B------:R-:W-:Y:S05]  /*23b0*/  @P1 BRA `(.L_x_413) ;  /* 0x0000000000481947 */ /* 0x000fea0003800000 */
[----:B------:R-:W5:Y:S02]  /*23c0*/  LDCU UR6, c[0x0][0x440] ;  /* 0x00008800ff0677ac */ /* 0x000f640008000800 */
[----:B-----5:R-:W-:-:S13]  /*23d0*/  ISETP.GE.AND P0, PT, R177, UR6, PT ;  /* 0x00000006b1007c0c */ /* 0x020fda000bf06270 */
[----:B------:R1:W-:Y:S01]  /*23e0*/  @P0 STS.128 [R228+0x3800], RZ ;  /* 0x003800ffe4000388 */ /* 0x0003e20000000c00 */
[----:B------:R-:W-:Y:S05]  /*23f0*/  @P0 BRA `(.L_x_413) ;  /* 0x0000000000380947 */ /* 0x000fea0003800000 */
[----:B------:R-:W-:Y:S01]  /*2400*/  UMOV UR12, UR32 ;  /* 0x00000020000c7c82 */ /* 0x000fe20008000000 */
[----:B------:R-:W-:Y:S01]  /*2410*/  UMOV UR13, UR7 ;  /* 0x00000007000d7c82 */ /* 0x000fe20008000000 */
[----:B------:R-:W-:Y:S02]  /*2420*/  UIMAD UR6, UR11, 0x60, URZ ;  /* 0x000000600b0678a4 */ /* 0x000fe4000f8e02ff */
[----:B------:R-:W-:-:S04]  /*2430*/  UIMAD.WIDE.U32 UR12, UR10, 0x60, UR12 ;  /* 0x000000600a0c78a5 */ /* 0x000fc8000f8e000c */
[----:B------:R-:W-:Y:S02]  /*2440*/  UIADD3 UR6, UPT, UPT, UR13, UR6, URZ ;  /* 0x000000060d067290 */ /* 0x000fe4000fffe0ff */
[----:B--2---:R-:W-:Y:S01]  /*2450*/  IMAD.U32 R6, RZ, RZ, UR12 ;  /* 0x0000000cff067e24 */ /* 0x004fe2000f8e00ff */
[----:B------:R-:W-:-:S03]  /*2460*/  MOV R7, UR13 ;  /* 0x0000000d00077c02 */ /* 0x000fc60008000f00 */
[----:B------:R-:W-:Y:S01]  /*2470*/  IMAD.U32 R4, RZ, RZ, UR6 ;  /* 0x00000006ff047e24 */ /* 0x000fe2000f8e00ff */
[----:B------:R-:W-:-:S04]  /*2480*/  LEA R10, P0, R6, R225, 0x1 ;  /* 0x000000e1060a7211 */ /* 0x000fc800078008ff */
[----:B------:R-:W-:-:S05]  /*2490*/  LEA.HI.X R11, R6, R224, R4, 0x1, P0 ;  /* 0x000000e0060b7211 */ /* 0x000fca00000f0c04 */
[----:B------:R-:W-:Y:S01]  /*24a0*/  @!PT LDS RZ, [RZ] ;  /* 0x00000000fffff984 */ /* 0x000fe20000000800 */
[----:B------:R-:W-:Y:S01]  /*24b0*/  @!PT LDS RZ, [RZ] ;  /* 0x00000000fffff984 */ /* 0x000fe20000000800 */
[----:B------:R-:W-:Y:S01]  /*24c0*/  @!PT LDS RZ, [RZ] ;  /* 0x00000000fffff984 */ /* 0x000fe20000000800 */
[----:B------:R2:W-:Y:S04]  /*24d0*/  LDGSTS.E.BYPASS.LTC128B.128 [R228+0x3800], desc[UR28][R10.64] ;  /* 0x038000000ae47fae */ /* 0x0005e8000b981a1c */
.L_x_413:
[----:B------:R-:W-:Y:S05]  /*24e0*/  BSYNC.RECONVERGENT B0 ;  /* 0x0000000000007941 */ /* 0x000fea0003800200 */
.L_x_412:
[----:B------:R-:W5:Y:S01]  /*24f0*/  LDCU.64 UR12, c[0x0][0x538] ;  /* 0x0000a700ff0c77ac */ /* 0x000f620008000a00 */
[----:B------:R-:W0:Y:S01]  /*2500*/  LDGDEPBAR ;  /* 0x00000000000079af */ /* 0x000e220000000000 */
[----:B-----5:R-:W-:-:S04]  /*2510*/  UISETP.NE.U32.AND UP1, UPT, UR12, URZ, UPT ;  /* 0x000000ff0c00728c */ /* 0x020fc8000bf25070 */
[----:B------:R-:W-:Y:S01]  /*2520*/  UISETP.NE.AND.EX UP1, UPT, UR13, URZ, UPT, UP1 ;  /* 0x000000ff0d00728c */ /* 0x000fe2000bf25310 */
[----:B------:R-:W-:Y:S02]  /*2530*/  SHF.R.U32.HI R135, RZ, 0x1, R132 ;  /* 0x00000001ff877819 */ /* 0x000fe40000011684 */
[----:B------:R-:W-:Y:S01]  /*2540*/  LOP3.LUT R8, R8, 0x7, RZ, 0xc0, !PT ;  /* 0x0000000708087812 */ /* 0x000fe200078ec0ff */
[----:B------:R-:W-:Y:S01]  /*2550*/  IMAD.U32 R160, RZ, RZ, UR25 ;  /* 0x00000019ffa07e24 */ /* 0x000fe2000f8e00ff */
[----:B------:R-:W-:-:S04]  /*2560*/  DEPBAR.LE SB0, 0x0 ;  /* 0x000080000000791a */ /* 0x000fc80000000000 */
[----:B------:R-:W-:Y:S02]  /*2570*/  PLOP3.LUT P0, PT, PT, PT, UP1, 0x80, 0x8 ;  /* 0x000000000008781c */ /* 0x000fe40003f0f018 */
[----:B------:R-:W5:Y:S01]  /*2580*/  @UP1 LDCU.64 UR6, c[0x0][0x540] ;  /* 0x0000a800ff0617ac */ /* 0x000f620008000a00 */
[----:B------:R-:W-:Y:S01]  /*2590*/  @UP1 UMOV UR16, UR26 ;  /* 0x0000001a00101c82 */ /* 0x000fe20008000000 */
[----:B------:R-:W-:Y:S02]  /*25a0*/  @UP1 UMOV UR17, URZ ;  /* 0x000000ff00111c82 */ /* 0x000fe40008000000 */
[----:B-----5:R-:W-:Y:S01]  /*25b0*/  @UP1 UIMAD.WIDE.U32 UR16, UR27, UR6, UR16 ;  /* 0x000000061b1012a5 */ /* 0x020fe2000f8e0010 */
[----:B------:R-:W5:Y:S03]  /*25c0*/  @UP1 LDCU UR6, c[0x0][0x458] ;  /* 0x00008b00ff0617ac */ /* 0x000f660008000800 */
[----:B------:R-:W-:-:S02]  /*25d0*/  @UP1 UIMAD UR7, UR27, UR7, UR17 ;  /* 0x000000071b0712a4 */ /* 0x000fc4000f8e0211 */
[----:B------:R-:W-:-:S04]  /*25e0*/  @UP1 ULEA UR12, UP0, UR16, UR12, 0x2 ;  /* 0x0000000c100c1291 */ /* 0x000fc8000f8010ff */
[----:B------:R-:W-:Y:S02]  /*25f0*/  @UP1 ULEA.HI.X UR13, UR16, UR13, UR7, 0x2, UP0 ;  /* 0x0000000d100d1291 */ /* 0x000fe400080f1407 */
[----:B--2---:R-:W-:-:S04]  /*2600*/  IMAD.U32 R4, RZ, RZ, UR12 ;  /* 0x0000000cff047e24 */ /* 0x004fc8000f8e00ff */
[----:B------:R-:W-:-:S05]  /*2610*/  IMAD.U32 R5, RZ, RZ, UR13 ;  /* 0x0000000dff057e24 */ /* 0x000fca000f8e00ff */
[----:B------:R5:W2:Y:S01]  /*2620*/  @P0 LDG.E R7, desc[UR28][R4.64] ;  /* 0x0000001c04070981 */ /* 0x000aa2000c1e1900 */
[----:B------:R-:W-:Y:S01]  /*2630*/  USHF.L.U32 UR7, UR8, 0x7, URZ ;  /* 0x0000000708077899 */ /* 0x000fe200080006ff */
[----:B------:R-:W-:Y:S01]  /*2640*/  LOP3.LUT R6, R135, 0x1f0, RZ, 0xc0, !PT ;  /* 0x000001f087067812 */ /* 0x000fe200078ec0ff */
[----:B------:R-:W-:Y:S02]  /*2650*/  BSSY.RECONVERGENT B0, `(.L_x_414) ;  /* 0x0000027000007945 */ /* 0x000fe40003800200 */
[----:B------:R-:W-:Y:S01]  /*2660*/  UIMAD.WIDE.U32 UR16, UR7, UR14, URZ ;  /* 0x0000000e071072a5 */ /* 0x000fe2000f8e00ff */
[----:B-----5:R-:W2:Y:S01]  /*2670*/  @P0 MUFU.RCP R5, UR6 ;  /* 0x0000000600050d08 */ /* 0x020ea20008001000 */
[----:B------:R-:W5:Y:S01]  /*2680*/  LDCU UR6, c[0x0][0x3e0] ;  /* 0x00007c00ff0677ac */ /* 0x000f620008000800 */
[----:B------:R-:W-:-:S05]  /*2690*/  IMAD.U32 R4, RZ, RZ, UR30 ;  /* 0x0000001eff047e24 */ /* 0x000fca000f8e00ff */
[----:B------:R-:W-:-:S04]  /*26a0*/  IADD3 R4, PT, PT, R6, 0x1, R4 ;  /* 0x0000000106047810 */ /* 0x000fc80007ffe004 */
[----:B------:R-:W-:-:S04]  /*26b0*/  IADD3 R4, PT, PT, R4, -UR31, R8 ;  /* 0x8000001f04047c10 */ /* 0x000fc8000fffe008 */
[----:B------:R-:W-:Y:S01]  /*26c0*/  IADD3 R160, PT, PT, R4, UR23, R160 ;  /* 0x0000001704a07c10 */ /* 0x000fe2000fffe0a0 */
[----:B-----5:R-:W-:-:S04]  /*26d0*/  UIMAD UR6, UR27, UR6, UR26 ;  /* 0x000000061b0672a4 */ /* 0x020fc8000f8e021a */
[----:B------:R-:W-:Y:S02]  /*26e0*/  USHF.L.U32 UR13, UR6, 0x5, URZ ;  /* 0x00000005060d7899 */ /* 0x000fe400080006ff */
[----:B------:R-:W-:-:S04]  /*26f0*/  USHF.L.U64.HI UR6, UR8, 0x7, UR9 ;  /* 0x0000000708067899 */ /* 0x000fc80008010209 */
[----:B------:R-:W-:-:S04]  /*2700*/  UIMAD UR6, UR6, UR14, URZ ;  /* 0x0000000e060672a4 */ /* 0x000fc8000f8e02ff */
[----:B------:R-:W-:-:S03]  /*2710*/  UIADD3 UR7, UPT, UPT, UR17, UR6, URZ ;  /* 0x0000000611077290 */ /* 0x000fc6000fffe0ff */
[----:B------:R-:W-:Y:S01]  /*2720*/  UMOV UR6, URZ ;  /* 0x000000ff00067c82 */ /* 0x000fe20008000000 */
[----:B------:R-:W-:Y:S01]  /*2730*/  BAR.SYNC.DEFER_BLOCKING 0x0 ;  /* 0x0000000000007b1d */ /* 0x000fe20000010000 */
[----:B--2---:R-:W-:-:S05]  /*2740*/  @P0 FMUL.FTZ R5, R7, R5 ;  /* 0x0000000507050220 */ /* 0x004fca0000410000 */
[----:B------:R-:W-:Y:S02]  /*2750*/  @P0 R2UR UR12, R5 ;  /* 0x00000000050c02ca */ /* 0x000fe400000e0000 */
[----:B------:R-:W-:-:S04]  /*2760*/  LOP3.LUT R5, R132, 0x1f, RZ, 0xc0, !PT ;  /* 0x0000001f84057812 */ /* 0x000fc800078ec0ff */
[----:B------:R-:W-:Y:S01]  /*2770*/  IADD3 R134, P1, P0, R134, UR13, R5 ;  /* 0x0000000d86867c10 */ /* 0x000fe2000f83e005 */
[----:B------:R-:W-:-:S06]  /*2780*/  USHF.R.S32.HI UR13, URZ, 0x1f, UR13 ;  /* 0x0000001fff0d7899 */ /* 0x000fcc000801140d */
[----:B------:R-:W-:Y:S01]  /*2790*/  IADD3.X R133, PT, PT, R133, UR13, RZ, P1, P0 ;  /* 0x0000000d85857c10 */ /* 0x000fe20008fe04ff */
[----:B------:R-:W-:Y:S01]  /*27a0*/  @UP1 UMOV UR6, UR12 ;  /* 0x0000000c00061c82 */ /* 0x000fe20008000000 */
[----:B------:R-:W-:Y:S05]  /*27b0*/  @P3 BRA `(.L_x_415) ;  /* 0x00000000003c3947 */ /* 0x000fea0003800000 */
[----:B------:R-:W2:Y:S02]  /*27c0*/  LDCU UR12, c[0x0][0x440] ;  /* 0x00008800ff0c77ac */ /* 0x000ea40008000800 */
[----:B--2---:R-:W-:-:S13]  /*27d0*/  ISETP.GE.AND P0, PT, R177, UR12, PT ;  /* 0x0000000cb1007c0c */ /* 0x004fda000bf06270 */
[----:B------:R-:W-:Y:S05]  /*27e0*/  @P0 BRA `(.L_x_416) ;  /* 0x0000000000280947 */ /* 0x000fea0003800000 */
[----:B------:R-:W-:Y:S01]  /*27f0*/  IMAD.U32 R6, RZ, RZ, UR16 ;  /* 0x00000010ff067e24 */ /* 0x000fe2000f8e00ff */
[----:B------:R-:W-:Y:S01]  /*2800*/  MOV R7, UR17 ;  /* 0x0000001100077c02 */ /* 0x000fe20008000f00 */
[----:B------:R-:W-:-:S03]  /*2810*/  IMAD.U32 R4, RZ, RZ, UR7 ;  /* 0x00000007ff047e24 */ /* 0x000fc6000f8e00ff */
[----:B------:R-:W-:-:S04]  /*2820*/  LEA R8, P0, R6, R191, 0x1 ;  /* 0x000000bf06087211 */ /* 0x000fc800078008ff */
[----:B------:R-:W-:-:S05]  /*2830*/  LEA.HI.X R9, R6, R190, R4, 0x1, P0 ;  /* 0x000000be06097211 */ /* 0x000fca00000f0c04 */
[----:B------:R-:W-:Y:S01]  /*2840*/  @!PT LDS RZ, [RZ] ;  /* 0x00000000fffff984 */ /* 0x000fe20000000800 */
[----:B------:R-:W-:Y:S01]  /*2850*/  @!PT LDS RZ, [RZ] ;  /* 0x00000000fffff984 */ /* 0x000fe20000000800 */
[----:B------:R-:W-:Y:S01]  /*2860*/  @!PT LDS RZ, [RZ] ;  /* 0x00000000fffff984 */ /* 0x000fe20000000800 */
[----:B------:R2:W-:Y:S01]  /*2870*/  LDGSTS.E.BYPASS.LTC128B.128 [R228+0x4000], desc[UR28][R8.64] ;  /* 0x0400000008e47fae */ /* 0x0005e2000b981a1c */
[----:B------:R-:W-:Y:S05]  /*2880*/  BRA `(.L_x_417) ;  /* 0x00000000000c7947 */ /* 0x000fea0003800000 */
.L_x_416:
[----:B------:R2:W-:Y:S01]  /*2890*/  STS.128 [R228+0x4000], RZ ;  /* 0x004000ffe4007388 */ /* 0x0005e20000000c00 */
[----:B------:R-:W-:Y:S05]  /*28a0*/  BRA `(.L_x_417) ;  /* 0x0000000000047947 */ /* 0x000fea0003800000 */
.L_x_415:
[----:B------:R2:W-:Y:S02]  /*28b0*/  STS.128 [R228+0x4000], RZ ;  /* 0x004000ffe4007388 */ /* 0x0005e40000000c00 */
.L_x_417:
[----:B------:R-:W-:Y:S05]  /*28c0*/  BSYNC.RECONVERGENT B0 ;  /* 0x0000000000007941 */ /* 0x000fea0003800200 */
.L_x_414:
[----:B------:R-:W-:Y:S01]  /*28d0*/  ISETP.GE.AND P0, PT, R3, UR5, PT ;  /* 0x0000000503007c0c */ /* 0x000fe2000bf06270 */
[----:B------:R-:W-:Y:S01]  /*28e0*/  IMAD.SHL.U32 R5, R132, 0x20, RZ ;  /* 0x0000002084057824 */ /* 0x000fe200078e00ff */
[----:B------:R-:W-:Y:S01]  /*28f0*/  ISETP.GE.AND P2, PT, R2, UR5, PT ;  /* 0x0000000502007c0c */ /* 0x000fe2000bf46270 */
[C---:B------:R-:W-:Y:S01]  /*2900*/  IMAD.SHL.U32 R6, R132.reuse, 0x4, RZ ;  /* 0x0000000484067824 */ /* 0x040fe200078e00ff */
[----:B------:R-:W-:Y:S01]  /*2910*/  BSSY.RECONVERGENT B0, `(.L_x_418) ;  /* 0x000001f000007945 */ /* 0x000fe20003800200 */
[----:B------:R-:W-:Y:S01]  /*2920*/  IMAD.SHL.U32 R4, R132, 0x10, RZ ;  /* 0x0000001084047824 */ /* 0x000fe200078e00ff */
[C---:B------:R-:W-:Y:S02]  /*2930*/  LOP3.LUT R7, R5.reuse, 0xc0, RZ, 0xc0, !PT ;  /* 0x000000c005077812 */ /* 0x040fe400078ec0ff */
[----:B------:R-:W-:Y:S02]  /*2940*/  LOP3.LUT R161, R5, 0x120, RZ, 0xc0, !PT ;  /* 0x0000012005a17812 */ /* 0x000fe400078ec0ff */
[----:B------:R-:W-:-:S02]  /*2950*/  LOP3.LUT R2, R4, 0x100, RZ, 0xc0, !PT ;  /* 0x0000010004027812 */ /* 0x000fc400078ec0ff */
[----:B------:R-:W-:Y:S01]  /*2960*/  LOP3.LUT R6, R7, 0x18, R6, 0xf8, !PT ;  /* 0x0000001807067812 */ /* 0x000fe200078ef806 */
[----:B------:R1:W-:Y:S01]  /*2970*/  @P0 STS.128 [R228+0x4800], RZ ;  /* 0x004800ffe4000388 */ /* 0x0003e20000000c00 */
[----:B------:R-:W-:Y:S02]  /*2980*/  LOP3.LUT R2, R2, 0x20, R5, 0xf8, !PT ;  /* 0x0000002002027812 */ /* 0x000fe400078ef805 */
[C---:B------:R-:W-:Y:S02]  /*2990*/  LOP3.LUT R135, R6.reuse, 0x8, R135, 0x78, !PT ;  /* 0x0000000806877812 */ /* 0x040fe400078e7887 */
[----:B------:R-:W-:Y:S02]  /*29a0*/  LOP3.LUT R178, R6, 0x8, R132, 0x78, !PT ;  /* 0x0000000806b27812 */ /* 0x000fe400078e7884 */
[----:B------:R-:W-:Y:S02]  /*29b0*/  LOP3.LUT R179, R161, 0x3e00, R4, 0xf8, !PT ;  /* 0x00003e00a1b37812 */ /* 0x000fe400078ef804 */
[----:B------:R-:W-:-:S02]  /*29c0*/  ISETP.GE.AND P1, PT, R0, UR5, PT ;  /* 0x0000000500007c0c */ /* 0x000fc4000bf26270 */
[----:B------:R-:W-:Y:S02]  /*29d0*/  LOP3.LUT R178, R2, R178, RZ, 0xfc, !PT ;  /* 0x000000b202b27212 */ /* 0x000fe400078efcff */
[----:B------:R-:W-:Y:S01]  /*29e0*/  LOP3.LUT R179, R179, R135, RZ, 0xfc, !PT ;  /* 0x00000087b3b37212 */ /* 0x000fe200078efcff */
[----:B------:R-:W-:Y:S08]  /*29f0*/  @P0 BRA `(.L_x_419) ;  /* 0x0000000000400947 */ /* 0x000ff00003800000 */
        /* <DEDUP_REMOVED lines=8> */
[----:B------:R-:W-:-:S04]  /*2a80*/  IMAD.U32 R2, RZ, RZ, UR13 ;  /* 0x0000000dff027e24 */ /* 0x000fc8000f8e00ff */
[----:B------:R-:W-:Y:S01]  /*2a90*/  IMAD.U32 R0, RZ, RZ, UR12 ;  /* 0x0000000cff007e24 */ /* 0x000fe2000f8e00ff */
[----:B------:R-:W-:-:S04]  /*2aa0*/  LEA R4, P0, R2, R191, 0x1 ;  /* 0x000000bf02047211 */ /* 0x000fc800078008ff */
[----:B------:R-:W-:-:S05]  /*2ab0*/  LEA.HI.X R5, R2, R190, R0, 0x1, P0 ;  /* 0x000000be02057211 */ /* 0x000fca00000f0c00 */
[----:B------:R-:W-:Y:S01]  /*2ac0*/  @!PT LDS RZ, [RZ] ;  /* 0x00000000fffff984 */ /* 0x000fe20000000800 */
[----:B------:R-:W-:Y:S01]  /*2ad0*/  @!PT LDS RZ, [RZ] ;  /* 0x00000000fffff984 */ /* 0x000fe20000000800 */
[----:B------:R-:W-:Y:S01]  /*2ae0*/  @!PT LDS RZ, [RZ] ;  /* 0x00000000fffff984 */ /* 0x000fe20000000800 */
[----:B------:R1:W-:Y:S04]  /*2af0*/  LDGSTS.E.BYPASS.LTC128B.128 [R228+0x4800], desc[UR28][R4.64] ;  /* 0x0480000004e47fae */ /* 0x0003e8000b981a1c */
.L_x_419:
[----:B------:R-:W-:Y:S05]  /*2b00*/  BSYNC.RECONVERGENT B0 ;  /* 0x0000000000007941 */ /* 0x000fea0003800200 */
.L_x_418:
        /* <DEDUP_REMOVED lines=9> */
[----:B------:R-:W-:-:S04]  /*2ba0*/  ULEA UR13, UP0, UR8, UR16, 0x6 ;  /* 0x00000010080d7291 */ /* 0x000fc8000f8030ff */
[----:B------:R-:W-:Y:S02]  /*2bb0*/  ULEA.HI.X UR12, UR8, UR7, UR9, 0x6, UP0 ;  /* 0x00000007080c7291 */ /* 0x000fe400080f3409 */
[----:B------:R-:W-:-:S04]  /*2bc0*/  IMAD.U32 R2, RZ, RZ, UR13 ;  /* 0x0000000dff027e24 */ /* 0x000fc8000f8e00ff */
[----:B------:R-:W-:Y:S01]  /*2bd0*/  IMAD.U32 R0, RZ, RZ, UR12 ;  /* 0x0000000cff007e24 */ /* 0x000fe2000f8e00ff */
[----:B-1----:R-:W-:-:S04]  /*2be0*/  LEA R4, P0, R2, R191, 0x1 ;  /* 0x000000bf02047211 */ /* 0x002fc800078008ff */
[----:B------:R-:W-:-:S05]  /*2bf0*/  LEA.HI.X R5, R2, R190, R0, 0x1, P0 ;  /* 0x000000be02057211 */ /* 0x000fca00000f0c00 */
[----:B------:R-:W-:Y:S01]  /*2c00*/  @!PT LDS RZ, [RZ] ;  /* 0x00000000fffff984 */ /* 0x000fe20000000800 */
[----:B------:R-:W-:Y:S01]  /*2c10*/  @!PT LDS RZ, [RZ] ;  /* 0x00000000fffff984 */ /* 0x000fe20000000800 */
[----:B------:R-:W-:Y:S01]  /*2c20*/  @!PT LDS RZ, [RZ] ;  /* 0x00000000fffff984 */ /* 0x000fe20000000800 */
[----:B------:R1:W-:Y:S04]  /*2c30*/  LDGSTS.E.BYPASS.LTC128B.128 [R228+0x5000], desc[UR28][R4.64] ;  /* 0x0500000004e47fae */ /* 0x0003e8000b981a1c */
.L_x_421:
[----:B------:R-:W-:Y:S05]  /*2c40*/  BSYNC.RECONVERGENT B0 ;  /* 0x0000000000007941 */ /* 0x000fea0003800200 */
.L_x_420:
[----:B------:R1:W-:Y:S01]  /*2c50*/  @P1 STS.128 [R228+0x5800], RZ ;  /* 0x005800ffe4001388 */ /* 0x0003e20000000c00 */
        /* <DEDUP_REMOVED lines=11> */
[----:B------:R-:W-:Y:S01]  /*2d10*/  IMAD.U32 R2, RZ, RZ, UR12 ;  /* 0x0000000cff027e24 */ /* 0x000fe2000f8e00ff */
[----:B------:R-:W-:-:S03]  /*2d20*/  MOV R3, UR13 ;  /* 0x0000000d00037c02 */ /* 0x000fc60008000f00 */
[----:B------:R-:W-:Y:S01]  /*2d30*/  IMAD.U32 R0, RZ, RZ, UR5 ;  /* 0x00000005ff007e24 */ /* 0x000fe2000f8e00ff */
[----:B-1----:R-:W-:-:S04]  /*2d40*/  LEA R4, P0, R2, R191, 0x1 ;  /* 0x000000bf02047211 */ /* 0x002fc800078008ff */
[----:B------:R-:W-:-:S05]  /*2d50*/  LEA.HI.X R5, R2, R190, R0, 0x1, P0 ;  /* 0x000000be02057211 */ /* 0x000fca00000f0c00 */
[----:B------:R-:W-:Y:S01]  /*2d60*/  @!PT LDS RZ, [RZ] ;  /* 0x00000000fffff984 */ /* 0x000fe20000000800 */
[----:B------:R-:W-:Y:S01]  /*2d70*/  @!PT LDS RZ, [RZ] ;  /* 0x00000000fffff984 */ /* 0x000fe20000000800 */
[----:B------:R-:W-:Y:S01]  /*2d80*/  @!PT LDS RZ, [RZ] ;  /* 0x00000000fffff984 */ /* 0x000fe20000000800 */
[----:B------:R1:W-:Y:S04]  /*2d90*/  LDGSTS.E.BYPASS.LTC128B.128 [R228+0x5800], desc[UR28][R4.64] ;  /* 0x0580000004e47fae */ /* 0x0003e8000b981a1c */
.L_x_423:
[----:B------:R-:W-:Y:S05]  /*2da0*/  BSYNC.RECONVERGENT B0 ;  /* 0x0000000000007941 */ /* 0x000fea0003800200 */
.L_x_422:
[----:B------:R-:W-:Y:S01]  /*2db0*/  LDSM.16.M88.4 R148, [R179] ;  /* 0x00000000b394783b */ /* 0x000fe20000000200 */
[----:B------:R-:W-:Y:S01]  /*2dc0*/  IMAD.MOV.U32 R167, RZ, RZ, 0x20 ;  /* 0x00000020ffa77424 */ /* 0x000fe200078e00ff */
[----:B------:R-:W-:Y:S01]  /*2dd0*/  LOP3.LUT P6, RZ, R132, 0x4, RZ, 0xc0, !PT ;  /* 0x0000000484ff7812 */ /* 0x000fe200078cc0ff */
[----:B------:R-:W-:Y:S01]  /*2de0*/  IMAD.MOV.U32 R2, RZ, RZ, 0x40 ;  /* 0x00000040ff027424 */ /* 0x000fe200078e00ff */
[----:B------:R-:W5:Y:S01]  /*2df0*/  LDSM.16.M88.4 R112, [R178+0x2000] ;  /* 0x00200000b270783b */ /* 0x000f620000000200 */
[----:B------:R-:W-:Y:S01]  /*2e00*/  IMAD.MOV.U32 R3, RZ, RZ, 0x8 ;  /* 0x00000008ff037424 */ /* 0x000fe200078e00ff */
[----:B------:R-:W-:Y:S01]  /*2e10*/  SEL R167, R167, 0xffffffe0, !P6 ;  /* 0xffffffe0a7a77807 */ /* 0x000fe20007000000 */
[----:B------:R-:W-:Y:S01]  /*2e20*/  UISETP.NE.AND UP0, UPT, UR19, 0x1, UPT ;  /* 0x000000011300788c */ /* 0x000fe2000bf05270 */
[----:B-1----:R-:W1:Y:S01]  /*2e30*/  LDSM.16.M88.4 R4, [R179+0x1000] ;  /* 0x00100000b304783b */ /* 0x002e620000000200 */
[----:B------:R-:W-:Y:S02]  /*2e40*/  VIADDMNMX R2, R160, R2, UR23, PT ;  /* 0x00000017a0027e46 */ /* 0x000fe4000b800102 */
[--C-:B------:R-:W-:Y:S01]  /*2e50*/  IMAD.IADD R166, R179, 0x1, R167.reuse ;  /* 0x00000001b3a67824 */ /* 0x100fe200078e02a7 */
[----:B------:R-:W2:Y:S01]  /*2e60*/  LDSM.16.M88.4 R96, [R178+0x2400] ;  /* 0x00240000b260783b */ /* 0x000ea20000000200 */
[----:B------:R-:W-:Y:S01]  /*2e70*/  IMAD.IADD R0, R178, 0x1, R167 ;  /* 0x00000001b2007824 */ /* 0x000fe200078e02a7 */
[----:B------:R-:W-:-:S02]  /*2e80*/  VIADDMNMX R3, R160, R3, UR23, PT ;  /* 0x00000017a0037e46 */ /* 0x000fc4000b800103 */
[----:B------:R-:W3:Y:S04]  /*2e90*/  LDSM.16.M88.4 R80, [R178+0x2800] ;  /* 0x00280000b250783b */ /* 0x000ee80000000200 */
[----:B------:R-:W3:Y:S04]  /*2ea0*/  LDSM.16.M88.4 R64, [R178+0x2c00] ;  /* 0x002c0000b240783b */ /* 0x000ee80000000200 */
[----:B------:R-:W3:Y:S04]  /*2eb0*/  LDSM.16.M88.4 R48, [R178+0x3000] ;  /* 0x00300000b230783b */ /* 0x000ee80000000200 */
[----:B------:R-:W3:Y:S04]  /*2ec0*/  LDSM.16.M88.4 R32, [R178+0x3400] ;  /* 0x00340000b220783b */ /* 0x000ee80000000200 */
[----:B----4-:R-:W4:Y:S04]  /*2ed0*/  LDSM.16.M88.4 R16, [R178+0x3800] ;  /* 0x00380000b210783b */ /* 0x010f280000000200 */
[----:B------:R-:W4:Y:S04]  /*2ee0*/  LDSM.16.M88.4 R152, [R178+0x3c00] ;  /* 0x003c0000b298783b */ /* 0x000f280000000200 */
[----:B------:R-:W-:Y:S04]  /*2ef0*/  LDSM.16.M88.4 R144, [R166] ;  /* 0x00000000a690783b */ /* 0x000fe80000000200 */
[----:B------:R-:W4:Y:S01]  /*2f00*/  LDSM.16.M88.4 R128, [R0+0x2000] ;  /* 0x002000000080783b */ /* 0x000f220000000200 */
[-C--:B-----5:R-:W-:Y:S03]  /*2f10*/  HMMA.16816.F32 R136, R148, R112.reuse, RZ ;  /* 0x000000709488723c */ /* 0x0a0fe600000018ff */
[----:B------:R-:W5:Y:S04]  /*2f20*/  LDSM.16.M88.4 R140, [R166+0x1000] ;  /* 0x00100000a68c783b */ /* 0x000f680000000200 */
[----:B------:R-:W5:Y:S01]  /*2f30*/  LDSM.16.M88.4 R124, [R0+0x3c00] ;  /* 0x003c0000007c783b */ /* 0x000f620000000200 */
[C---:B-1----:R-:W-:Y:S03]  /*2f40*/  HMMA.16816.F32 R120, R4.reuse, R112, RZ ;  /* 0x000000700478723c */ /* 0x042fe600000018ff */
[----:B------:R-:W1:Y:S04]  /*2f50*/  LDSM.16.M88.4 R156, [R0+0x2400] ;  /* 0x00240000009c783b */ /* 0x000e680000000200 */
[----:B------:R-:W0:Y:S01]  /*2f60*/  LDGDEPBAR ;  /* 0x00000000000079af */ /* 0x000e220000000000 */
[C---:B------:R-:W-:Y:S08]  /*2f70*/  HMMA.16816.F32 R116, R4.reuse, R114, RZ ;  /* 0x000000720474723c */ /* 0x040ff000000018ff */
[C---:B--2---:R-:W-:Y:S08]  /*2f80*/  HMMA.16816.F32 R104, R4.reuse, R96, RZ ;  /* 0x000000600468723c */ /* 0x044ff000000018ff */
[C---:B---3--:R-:W-:Y:S08]  /*2f90*/  HMMA.16816.F32 R88, R4.reuse, R80, RZ ;  /* 0x000000500458723c */ /* 0x048ff000000018ff */
[C---:B------:R-:W-:Y:S08]  /*2fa0*/  HMMA.16816.F32 R72, R4.reuse, R64, RZ ;  /* 0x000000400448723c */ /* 0x040ff000000018ff */
[C---:B------:R-:W-:Y:S08]  /*2fb0*/  HMMA.16816.F32 R56, R4.reuse, R48, RZ ;  /* 0x000000300438723c */ /* 0x040ff000000018ff */
[C---:B------:R-:W-:Y:S08]  /*2fc0*/  HMMA.16816.F32 R40, R4.reuse, R32, RZ ;  /* 0x000000200428723c */ /* 0x040ff000000018ff */
[C---:B----4-:R-:W-:Y:S08]  /*2fd0*/  HMMA.16816.F32 R24, R4.reuse, R16, RZ ;  /* 0x000000100418723c */ /* 0x050ff000000018ff */
        /* <DEDUP_REMOVED lines=24> */
[----:B------:R-:W-:Y:S01]  /*3160*/  IMAD.SHL.U32 R137, R132, 0x2, RZ ;  /* 0x0000000284897824 */ /* 0x000fe200078e00ff */
[----:B------:R-:W-:Y:S01]  /*3170*/  VIMNMX R138, PT, PT, R160, UR23, PT ;  /* 0x00000017a08a7c48 */ /* 0x000fe2000bfe0100 */
[----:B------:R-:W-:-:S03]  /*3180*/  IMAD.U32 R139, RZ, RZ, UR19 ;  /* 0x00000013ff8b7e24 */ /* 0x000fc6000f8e00ff */
[----:B------:R-:W-:Y:S02]  /*3190*/  LOP3.LUT R137, R137, 0x6, RZ, 0xc0, !PT ;  /* 0x0000000689897812 */ /* 0x000fe400078ec0ff */
[----:B-----5:R-:W-:Y:S01]  /*31a0*/  HMMA.16816.F32 R120, R140, R128, R120 ;  /* 0x000000808c78723c */ /* 0x020fe20000001878 */
[----:B------:R-:W-:Y:S02]  /*31b0*/  IMAD.MOV.U32 R129, RZ, RZ, 0x48 ;  /* 0x00000048ff817424 */ /* 0x000fe400078e00ff */
[----:B------:R-:W-:-:S03]  /*31c0*/  IMAD R139, R139, 0x80, R137 ;  /* 0x000000808b8b7824 */ /* 0x000fc600078e0289 */
[----:B------:R-:W-:Y:S01]  /*31d0*/  VIADDMNMX R160, R160, R129, UR23, PT ;  /* 0x00000017a0a07e46 */ /* 0x000fe2000b800181 */
[C---:B------:R-:W-:Y:S01]  /*31e0*/  VIADD R128, R139.reuse, 0xffffff80 ;  /* 0xffffff808b807836 */ /* 0x040fe20000000000 */
[----:B------:R-:W-:Y:S01]  /*31f0*/  HMMA.16816.F32 R148, R144, R126, R148 ;  /* 0x0000007e9094723c */ /* 0x000fe20000001894 */
[----:B------:R-:W-:-:S03]  /*3200*/  VIADD R162, R139, 0xfffffff8 ;  /* 0xfffffff88ba27836 */ /* 0x000fc60000000000 */
[----:B------:R-:W-:Y:S02]  /*3210*/  I2FP.F32.U32 R136, R128 ;  /* 0x0000008000887245 */ /* 0x000fe40000201000 */
[----:B------:R-:W-:Y:S02]  /*3220*/  ISETP.GE.AND P3, PT, R128, R2, PT ;  /* 0x000000028000720c */ /* 0x000fe40003f66270 */
[----:B------:R-:W-:Y:S01]  /*3230*/  HMMA.16816.F32 R4, R140, R126, R4 ;  /* 0x0000007e8c04723c */ /* 0x000fe20000001804 */
[----:B------:R-:W-:Y:S01]  /*3240*/  I2FP.F32.U32 R126, R162 ;  /* 0x000000a2007e7245 */ /* 0x000fe20000201000 */
[C---:B------:R-:W-:Y:S01]  /*3250*/  FFMA.FTZ R129, R136.reuse, UR6, R152 ;  /* 0x0000000688817c23 */ /* 0x040fe20008010098 */
[----:B------:R-:W-:Y:S01]  /*3260*/  FFMA.FTZ R120, R136, UR6, R120 ;  /* 0x0000000688787c23 */ /* 0x000fe20008010078 */
[----:B------:R-:W-:Y:S01]  /*3270*/  ISETP.GE.AND P2, PT, R128, R138, PT ;  /* 0x0000008a8000720c */ /* 0x000fe20003f46270 */
[----:B------:R-:W-:Y:S01]  /*3280*/  FFMA.FTZ R122, R136, UR6, R122 ;  /* 0x00000006887a7c23 */ /* 0x000fe2000801007a */
[CC--:B------:R-:W-:Y:S01]  /*3290*/  ISETP.GE.AND P0, PT, R128.reuse, R3.reuse, PT ;  /* 0x000000038000720c */ /* 0x0c0fe20003f06270 */
[C---:B------:R-:W-:Y:S01]  /*32a0*/  VIADD R127, R139.reuse, 0xffffff81 ;  /* 0xffffff818b7f7836 */ /* 0x040fe20000000000 */
[----:B------:R-:W-:Y:S01]  /*32b0*/  ISETP.GE.AND P1, PT, R128, R160, PT ;  /* 0x000000a08000720c */ /* 0x000fe20003f26270 */
[----:B------:R-:W-:Y:S01]  /*32c0*/  FFMA.FTZ R128, R136, UR6, R154 ;  /* 0x0000000688807c23 */ /* 0x000fe2000801009a */
[----:B------:R-:W-:Y:S01]  /*32d0*/  FSEL R136, R120, -INF , !P3 ;  /* 0xff80000078887808 */ /* 0x000fe20005800000 */
[----:B------:R-:W-:Y:S01]  /*32e0*/  FFMA.FTZ R120, R126, UR6, R148 ;  /* 0x000000067e787c23 */ /* 0x000fe20008010094 */
[----:B------:R-:W-:Y:S01]  /*32f0*/  HMMA.16816.F32 R112, R144, R130, R112 ;  /* 0x000000829070723c */ /* 0x000fe20000001870 */
[----:B------:R-:W-:Y:S01]  /*3300*/  ISETP.GE.AND P5, PT, R162, R138, PT ;  /* 0x0000008aa200720c */ /* 0x000fe20003fa6270 */
[----:B------:R-:W-:Y:S01]  /*3310*/  FFMA.FTZ R150, R126, UR6, R150 ;  /* 0x000000067e967c23 */ /* 0x000fe20008010096 */
[----:B------:R-:W-:Y:S01]  /*3320*/  ISETP.GE.AND P4, PT, R162, R3, PT ;  /* 0x00000003a200720c */ /* 0x000fe20003f86270 */
[----:B------:R-:W-:Y:S01]  /*3330*/  VIADD R154, R139, 0xffffff91 ;  /* 0xffffff918b9a7836 */ /* 0x000fe20000000000 */
[----:B------:R-:W-:-:S02]  /*3340*/  FSEL R148, R122, -INF , !P1 ;  /* 0xff8000007a947808 */ /* 0x000fc40004800000 */
[----:B------:R-:W-:Y:S01]  /*3350*/  FSEL R122, R120, -INF , !P5 ;  /* 0xff800000787a7808 */ /* 0x000fe20006800000 */
[----:B------:R-:W-:Y:S01]  /*3360*/  HMMA.16816.F32 R116, R140, R130, R116 ;  /* 0x000000828c74723c */ /* 0x000fe20000001874 */
[----:B------:R-:W-:Y:S02]  /*3370*/  FSEL R120, R150, -INF , !P4 ;  /* 0xff80000096787808 */ /* 0x000fe40006000000 */
[----:B------:R-:W-:Y:S02]  /*3380*/  I2FP.F32.U32 R152, R127 ;  /* 0x0000007f00987245 */ /* 0x000fe40000201000 */
[C---:B------:R-:W-:Y:S02]  /*3390*/  ISETP.GE.AND P3, PT, R127.reuse, R138, PT ;  /* 0x0000008a7f00720c */ /* 0x040fe40003f66270 */
[C---:B------:R-:W-:Y:S01]  /*33a0*/  ISETP.GE.AND P1, PT, R127.reuse, R3, PT ;  /* 0x000000037f00720c */ /* 0x040fe20003f26270 */
[C---:B------:R-:W-:Y:S01]  /*33b0*/  FFMA.FTZ R130, R152.reuse, UR6, R153 ;  /* 0x0000000698827c23 */ /* 0x040fe20008010099 */
[C---:B------:R-:W-:Y:S01]  /*33c0*/  ISETP.GE.AND P5, PT, R127.reuse, R2, PT ;  /* 0x000000027f00720c */ /* 0x040fe20003fa6270 */
[----:B------:R-:W-:Y:S01]  /*33d0*/  FFMA.FTZ R155, R152, UR6, R155 ;  /* 0x00000006989b7c23 */ /* 0x000fe2000801009b */
[----:B------:R-:W-:Y:S01]  /*33e0*/  ISETP.GE.AND P4, PT, R127, R160, PT ;  /* 0x000000a07f00720c */ /* 0x000fe20003f86270 */
[C---:B------:R-:W-:Y:S01]  /*33f0*/  FFMA.FTZ R127, R126.reuse, UR6, R4 ;  /* 0x000000067e7f7c23 */ /* 0x040fe20008010004 */
[----:B------:R-:W-:Y:S01]  /*3400*/  VIADD R4, R139, 0xffffff88 ;  /* 0xffffff888b047836 */ /* 0x000fe20000000000 */
[----:B------:R-:W-:Y:S01]  /*3410*/  FSEL R129, R129, -INF , !P2 ;  /* 0xff80000081817808 */ /* 0x000fe20005000000 */
[----:B------:R-:W-:Y:S01]  /*3420*/  FFMA.FTZ R126, R126, UR6, R6 ;  /* 0x000000067e7e7c23 */ /* 0x000fe20008010006 */
[----:B------:R-:W-:Y:S01]  /*3430*/  FSEL R128, R128, -INF , !P0 ;  /* 0xff80000080807808 */ /* 0x000fe20004000000 */
[----:B------:R-:W-:Y:S01]  /*3440*/  FFMA.FTZ R6, R152, UR6, R121 ;  /* 0x0000000698067c23 */ /* 0x000fe20008010079 */
[----:B------:R-:W-:Y:S01]  /*3450*/  ISETP.GE.AND P2, PT, R162, R2, PT ;  /* 0x00000002a200720c */ /* 0x000fe20003f46270 */
[----:B------:R-:W-:Y:S01]  /*3460*/  FFMA.FTZ R123, R152, UR6, R123 ;  /* 0x00000006987b7c23 */ /* 0x000fe2000801007b */
[----:B------:R-:W-:Y:S01]  /*3470*/  ISETP.GE.AND P0, PT, R162, R160, PT ;  /* 0x000000a0a200720c */ /* 0x000fe20003f06270 */
[----:B-1----:R-:W-:Y:S01]  /*3480*/  HMMA.16816.F32 R108, R144, R156, R108 ;  /* 0x0000009c906c723c */ /* 0x002fe2000000186c */
[----:B------:R-:W-:Y:S01]  /*3490*/  I2FP.F32.U32 R150, R4 ;  /* 0x0000000400967245 */ /* 0x000fe20000201000 */
[----:B------:R-:W-:Y:S01]  /*34a0*/  VIADD R153, R139, 0xffffff89 ;  /* 0xffffff898b997836 */ /* 0x000fe20000000000 */
[----:B------:R-:W-:-:S02]  /*34b0*/  FSEL R127, R127, -INF , !P2 ;  /* 0xff8000007f7f7808 */ /* 0x000fc40005000000 */
[----:B------:R-:W-:Y:S01]  /*34c0*/  FSEL R126, R126, -INF , !P0 ;  /* 0xff8000007e7e7808 */ /* 0x000fe20004000000 */
[----:B------:R-:W-:Y:S01]  /*34d0*/  FFMA.FTZ R114, R150, UR6, R114 ;  /* 0x0000000696727c23 */ /* 0x000fe20008010072 */
[----:B------:R-:W-:Y:S01]  /*34e0*/  FSEL R130, R130, -INF , !P3 ;  /* 0xff80000082827808 */ /* 0x000fe20005800000 */
[----:B------:R-:W-:Y:S01]  /*34f0*/  FFMA.FTZ R152, R150, UR6, R116 ;  /* 0x0000000696987c23 */ /* 0x000fe20008010074 */
[----:B------:R-:W-:Y:S01]  /*3500*/  FSEL R121, R155, -INF , !P1 ;  /* 0xff8000009b797808 */ /* 0x000fe20004800000 */
[----:B------:R-:W-:Y:S01]  /*3510*/  VIADD R155, R139, 0xffffff90 ;  /* 0xffffff908b9b7836 */ /* 0x000fe20000000000 */
[C---:B------:R-:W-:Y:S01]  /*3520*/  ISETP.GE.AND P2, PT, R4.reuse, R138, PT ;  /* 0x0000008a0400720c */ /* 0x040fe20003f46270 */
[----:B------:R-:W-:Y:S01]  /*3530*/  HMMA.16816.F32 R104, R140, R156, R104 ;  /* 0x0000009c8c68723c */ /* 0x000fe20000001868 */
[C---:B------:R-:W-:Y:S02]  /*3540*/  ISETP.GE.AND P0, PT, R4.reuse, R3, PT ;  /* 0x000000030400720c */ /* 0x040fe40003f06270 */
[----:B------:R-:W-:-:S02]  /*3550*/  ISETP.GE.AND P3, PT, R4, R2, PT ;  /* 0x000000020400720c */ /* 0x000fc40003f66270 */
[----:B------:R-:W-:Y:S02]  /*3560*/  ISETP.GE.AND P1, PT, R4, R160, PT ;  /* 0x000000a00400720c */ /* 0x000fe40003f26270 */
[----:B------:R-:W-:Y:S01]  /*3570*/  FSEL R4, R6, -INF , !P5 ;  /* 0xff80000006047808 */ /* 0x000fe20006800000 */
[C---:B------:R-:W-:Y:S01]  /*3580*/  FFMA.FTZ R6, R150.reuse, UR6, R112 ;  /* 0x0000000696067c23 */ /* 0x040fe20008010070 */
[----:B------:R-:W-:Y:S01]  /*3590*/  FSEL R131, R123, -INF , !P4 ;  /* 0xff8000007b837808 */ /* 0x000fe20006000000 */
[----:B------:R-:W-:Y:S01]  /*35a0*/  FFMA.FTZ R150, R150, UR6, R118 ;  /* 0x0000000696967c23 */ /* 0x000fe20008010076 */
[----:B------:R-:W-:Y:S01]  /*35b0*/  FSEL R123, R114, -INF , !P0 ;  /* 0xff800000727b7808 */ /* 0x000fe20004000000 */
[----:B------:R-:W-:Y:S01]  /*35c0*/  HMMA.16816.F32 R96, R144, R158, R96 ;  /* 0x0000009e9060723c */ /* 0x000fe20000001860 */
[----:B------:R-:W-:Y:S02]  /*35d0*/  FSEL R6, R6, -INF , !P2 ;  /* 0xff80000006067808 */ /* 0x000fe40005000000 */
[----:B------:R-:W-:-:S02]  /*35e0*/  ISETP.GE.AND P5, PT, R153, R138, PT ;  /* 0x0000008a9900720c */ /* 0x000fc40003fa6270 */
[C---:B------:R-:W-:Y:S02]  /*35f0*/  ISETP.GE.AND P4, PT, R153.reuse, R3, PT ;  /* 0x000000039900720c */ /* 0x040fe40003f86270 */
[C---:B------:R-:W-:Y:S01]  /*3600*/  ISETP.GE.AND P2, PT, R153.reuse, R2, PT ;  /* 0x000000029900720c */ /* 0x040fe20003f46270 */
[----:B------:R-:W-:Y:S01]  /*3610*/  HMMA.16816.F32 R100, R140, R158, R100 ;  /* 0x0000009e8c64723c */ /* 0x000fe20000001864 */
[----:B------:R-:W-:Y:S01]  /*3620*/  ISETP.GE.AND P0, PT, R153, R160, PT ;  /* 0x000000a09900720c */ /* 0x000fe20003f06270 */
[----:B------:R-:W-:Y:S01]  /*3630*/  VIADD R158, R139, 0xffffff99 ;  /* 0xffffff998b9e7836 */ /* 0x000fe20000000000 */
[----:B------:R-:W-:Y:S02]  /*3640*/  I2FP.F32.U32 R153, R153 ;  /* 0x0000009900997245 */ /* 0x000fe40000201000 */
[----:B------:R-:W-:Y:S02]  /*3650*/  FSEL R152, R152, -INF , !P3 ;  /* 0xff80000098987808 */ /* 0x000fe40005800000 */
[----:B------:R-:W-:Y:S01]  /*3660*/  FSEL R150, R150, -INF , !P1 ;  /* 0xff80000096967808 */ /* 0x000fe20004800000 */
[C---:B------:R-:W-:Y:S01]  /*3670*/  FFMA.FTZ R118, R153.reuse, UR6, R113 ;  /* 0x0000000699767c23 */ /* 0x040fe20008010071 */
[C---:B------:R-:W-:Y:S01]  /*3680*/  FFMA.FTZ R116, R153.reuse, UR6, R115 ;  /* 0x0000000699747c23 */ /* 0x040fe20008010073 */
[C---:B------:R-:W-:Y:S01]  /*3690*/  FFMA.FTZ R156, R153.reuse, UR6, R117 ;  /* 0x00000006999c7c23 */ /* 0x040fe20008010075 */
[----:B------:R-:W1:Y:S01]  /*36a0*/  LDSM.16.M88.4 R112, [R0+0x2800] ;  /* 0x002800000070783b */ /* 0x000e620000000200 */
[----:B------:R-:W-:Y:S01]  /*36b0*/  I2FP.F32.U32 R117, R155 ;  /* 0x0000009b00757245 */ /* 0x000fe20000201000 */
[----:B------:R-:W-:Y:S01]  /*36c0*/  FFMA.FTZ R153, R153, UR6, R119 ;  /* 0x0000000699997c23 */ /* 0x000fe20008010077 */
[----:B------:R-:W-:Y:S01]  /*36d0*/  FSEL R118, R118, -INF , !P5 ;  /* 0xff80000076767808 */ /* 0x000fe20006800000 */
[----:B------:R-:W-:Y:S01]  /*36e0*/  HMMA.16816.F32 R12, R144, R124, R12 ;  /* 0x0000007c900c723c */ /* 0x000fe2000000180c */
[----:B------:R-:W-:Y:S01]  /*36f0*/  FSEL R116, R116, -INF , !P4 ;  /* 0xff80000074747808 */ /* 0x000fe20006000000 */
[----:B------:R-:W-:Y:S01]  /*3700*/  FFMA.FTZ R108, R117, UR6, R108 ;  /* 0x00000006756c7c23 */ /* 0x000fe2000801006c */
[----:B------:R-:W-:Y:S01]  /*3710*/  ISETP.GE.AND P3, PT, R155, R138, PT ;  /* 0x0000008a9b00720c */ /* 0x000fe20003f66270 */
[----:B------:R-:W-:Y:S01]  /*3720*/  FFMA.FTZ R104, R117, UR6, R104 ;  /* 0x0000000675687c23 */ /* 0x000fe20008010068 */
[----:B------:R-:W-:-:S02]  /*3730*/  ISETP.GE.AND P1, PT, R155, R3, PT ;  /* 0x000000039b00720c */ /* 0x000fc40003f26270 */
[C---:B------:R-:W-:Y:S01]  /*3740*/  ISETP.GE.AND P5, PT, R155.reuse, R2, PT ;  /* 0x000000029b00720c */ /* 0x040fe20003fa6270 */
[----:B------:R-:W-:Y:S01]  /*3750*/  HMMA.16816.F32 R8, R140, R124, R8 ;  /* 0x0000007c8c08723c */ /* 0x000fe20000001808 */
[----:B------:R-:W-:Y:S01]  /*3760*/  ISETP.GE.AND P4, PT, R155, R160, PT ;  /* 0x000000a09b00720c */ /* 0x000fe20003f86270 */
[C---:B------:R-:W-:Y:S01]  /*3770*/  FFMA.FTZ R155, R117.reuse, UR6, R110 ;  /* 0x00000006759b7c23 */ /* 0x040fe2000801006e */
[----:B------:R-:W-:Y:S01]  /*3780*/  FSEL R110, R108, -INF , !P3 ;  /* 0xff8000006c6e7808 */ /* 0x000fe20005800000 */
[----:B------:R-:W-:Y:S01]  /*3790*/  FFMA.FTZ R117, R117, UR6, R106 ;  /* 0x0000000675757c23 */ /* 0x000fe2000801006a */
[----:B------:R-:W-:Y:S01]  /*37a0*/  FSEL R119, R156, -INF , !P2 ;  /* 0xff8000009c777808 */ /* 0x000fe20005000000 */
[----:B------:R-:W-:Y:S01]  /*37b0*/  VIADD R106, R139, 0xffffff98 ;  /* 0xffffff988b6a7836 */ /* 0x000fe20000000000 */
[----:B------:R-:W-:Y:S02]  /*37c0*/  FSEL R153, R153, -INF , !P0 ;  /* 0xff80000099997808 */ /* 0x000fe40004000000 */
[----:B------:R-:W-:-:S02]  /*37d0*/  FSEL R108, R155, -INF , !P1 ;  /* 0xff8000009b6c7808 */ /* 0x000fc40004800000 */
[C---:B------:R-:W-:Y:S02]  /*37e0*/  ISETP.GE.AND P2, PT, R154.reuse, R138, PT ;  /* 0x0000008a9a00720c */ /* 0x040fe40003f46270 */
[C---:B------:R-:W-:Y:S02]  /*37f0*/  ISETP.GE.AND P0, PT, R154.reuse, R3, PT ;  /* 0x000000039a00720c */ /* 0x040fe40003f06270 */
[C---:B------:R-:W-:Y:S02]  /*3800*/  ISETP.GE.AND P3, PT, R154.reuse, R2, PT ;  /* 0x000000029a00720c */ /* 0x040fe40003f66270 */
[----:B------:R-:W-:Y:S02]  /*3810*/  ISETP.GE.AND P1, PT, R154, R160, PT ;  /* 0x000000a09a00720c */ /* 0x000fe40003f26270 */
[----:B------:R-:W-:Y:S02]  /*3820*/  I2FP.F32.U32 R154, R154 ;  /* 0x0000009a009a7245 */ /* 0x000fe40000201000 */
[----:B------:R-:W-:-:S02]  /*3830*/  FSEL R156, R104, -INF , !P5 ;  /* 0xff800000689c7808 */ /* 0x000fc40006800000 */
[----:B------:R-:W-:Y:S01]  /*3840*/  FSEL R117, R117, -INF , !P4 ;  /* 0xff80000075757808 */ /* 0x000fe20006000000 */
[C---:B------:R-:W-:Y:S01]  /*3850*/  FFMA.FTZ R109, R154.reuse, UR6, R109 ;  /* 0x000000069a6d7c23 */ /* 0x040fe2000801006d */
[C---:B------:R-:W-:Y:S01]  /*3860*/  FFMA.FTZ R111, R154.reuse, UR6, R111 ;  /* 0x000000069a6f7c23 */ /* 0x040fe2000801006f */
[C---:B------:R-:W-:Y:S01]  /*3870*/  FFMA.FTZ R155, R154.reuse, UR6, R105 ;  /* 0x000000069a9b7c23 */ /* 0x040fe20008010069 */
[----:B------:R-:W-:Y:S01]  /*3880*/  FFMA.FTZ R154, R154, UR6, R107 ;  /* 0x000000069a9a7c23 */ /* 0x000fe2000801006b */
[C---:B------:R-:W-:Y:S01]  /*3890*/  ISETP.GE.AND P5, PT, R106.reuse, R138, PT ;  /* 0x0000008a6a00720c */ /* 0x040fe20003fa6270 */
[----:B-1----:R-:W-:Y:S01]  /*38a0*/  HMMA.16816.F32 R92, R144, R112, R92 ;  /* 0x00000070905c723c */ /* 0x002fe2000000185c */
[----:B------:R-:W-:Y:S02]  /*38b0*/  FSEL R104, R109, -INF , !P2 ;  /* 0xff8000006d687808 */ /* 0x000fe40005000000 */
[----:B------:R-:W-:Y:S02]  /*38c0*/  I2FP.F32.U32 R109, R106 ;  /* 0x0000006a006d7245 */ /* 0x000fe40000201000 */
[----:B------:R-:W-:-:S02]  /*38d0*/  ISETP.GE.AND P4, PT, R106, R3, PT ;  /* 0x000000036a00720c */ /* 0x000fc40003f86270 */
[----:B------:R-:W-:Y:S01]  /*38e0*/  FSEL R105, R111, -INF , !P0 ;  /* 0xff8000006f697808 */ /* 0x000fe20004000000 */
[C---:B------:R-:W-:Y:S01]  /*38f0*/  FFMA.FTZ R96, R109.reuse, UR6, R96 ;  /* 0x000000066d607c23 */ /* 0x040fe20008010060 */
[C---:B------:R-:W-:Y:S01]  /*3900*/  FFMA.FTZ R98, R109.reuse, UR6, R98 ;  /* 0x000000066d627c23 */ /* 0x040fe20008010062 */
[C---:B------:R-:W-:Y:S01]  /*3910*/  ISETP.GE.AND P2, PT, R106.reuse, R2, PT ;  /* 0x000000026a00720c */ /* 0x040fe20003f46270 */
[----:B------:R-:W-:Y:S01]  /*3920*/  HMMA.16816.F32 R88, R140, R112, R88 ;  /* 0x000000708c58723c */ /* 0x000fe20000001858 */
[----:B------:R-:W-:Y:S01]  /*3930*/  ISETP.GE.AND P0, PT, R106, R160, PT ;  /* 0x000000a06a00720c */ /* 0x000fe20003f06270 */
[----:B------:R-:W-:Y:S01]  /*3940*/  FFMA.FTZ R100, R109, UR6, R100 ;  /* 0x000000066d647c23 */ /* 0x000fe20008010064 */
[----:B------:R-:W-:Y:S01]  /*3950*/  FSEL R155, R155, -INF , !P3 ;  /* 0xff8000009b9b7808 */ /* 0x000fe20005800000 */
[----:B------:R-:W-:Y:S01]  /*3960*/  FFMA.FTZ R112, R109, UR6, R102 ;  /* 0x000000066d707c23 */ /* 0x000fe20008010066 */
[----:B------:R-:W-:Y:S01]  /*3970*/  FSEL R154, R154, -INF , !P1 ;  /* 0xff8000009a9a7808 */ /* 0x000fe20004800000 */
[C---:B------:R-:W-:Y:S01]  /*3980*/  VIADD R113, R139.reuse, 0xffffffa0 ;  /* 0xffffffa08b717836 */ /* 0x040fe20000000000 */
[----:B------:R-:W-:Y:S01]  /*3990*/  FSEL R107, R96, -INF , !P5 ;  /* 0xff800000606b7808 */ /* 0x000fe20006800000 */
[----:B------:R-:W-:Y:S01]  /*39a0*/  HMMA.16816.F32 R80, R144, R114, R80 ;  /* 0x000000729050723c */ /* 0x000fe20000001850 */
[----:B------:R-:W-:Y:S01]  /*39b0*/  FSEL R106, R98, -INF , !P4 ;  /* 0xff800000626a7808 */ /* 0x000fe20006000000 */
[----:B------:R-:W-:Y:S01]  /*39c0*/  VIADD R102, R139, 0xffffffa1 ;  /* 0xffffffa18b667836 */ /* 0x000fe20000000000 */
        /* <DEDUP_REMOVED lines=8> */
[----:B------:R-:W-:Y:S01]  /*3a50*/  I2FP.F32.U32 R100, R113 ;  /* 0x0000007100647245 */ /* 0x000fe20000201000 */
[C---:B------:R-:W-:Y:S01]  /*3a60*/  FFMA.FTZ R111, R158.reuse, UR6, R97 ;  /* 0x000000069e6f7c23 */ /* 0x040fe20008010061 */
[C---:B------:R-:W-:Y:S01]  /*3a70*/  FFMA.FTZ R109, R158.reuse, UR6, R99 ;  /* 0x000000069e6d7c23 */ /* 0x040fe20008010063 */
[C---:B------:R-:W-:Y:S01]  /*3a80*/  FFMA.FTZ R101, R158.reuse, UR6, R101 ;  /* 0x000000069e657c23 */ /* 0x040fe20008010065 */
[----:B------:R-:W1:Y:S01]  /*3a90*/  LDSM.16.M88.4 R96, [R0+0x2c00] ;  /* 0x002c00000060783b */ /* 0x000e620000000200 */
[----:B------:R-:W-:Y:S01]  /*3aa0*/  FFMA.FTZ R103, R158, UR6, R103 ;  /* 0x000000069e677c23 */ /* 0x000fe20008010067 */
[----:B------:R-:W-:Y:S01]  /*3ab0*/  FSEL R112, R112, -INF , !P0 ;  /* 0xff80000070707808 */ /* 0x000fe20004000000 */
[C---:B------:R-:W-:Y:S01]  /*3ac0*/  FFMA.FTZ R92, R100.reuse, UR6, R92 ;  /* 0x00000006645c7c23 */ /* 0x040fe2000801005c */
[----:B------:R-:W-:Y:S01]  /*3ad0*/  FSEL R111, R111, -INF , !P3 ;  /* 0xff8000006f6f7808 */ /* 0x000fe20005800000 */
[----:B------:R-:W-:Y:S01]  /*3ae0*/  FFMA.FTZ R90, R100, UR6, R90 ;  /* 0x00000006645a7c23 */ /* 0x000fe2000801005a */
[----:B------:R-:W-:-:S02]  /*3af0*/  FSEL R109, R109, -INF , !P1 ;  /* 0xff8000006d6d7808 */ /* 0x000fc40004800000 */
[C---:B------:R-:W-:Y:S02]  /*3b00*/  ISETP.GE.AND P2, PT, R113.reuse, R138, PT ;  /* 0x0000008a7100720c */ /* 0x040fe40003f46270 */
[C---:B------:R-:W-:Y:S02]  /*3b10*/  ISETP.GE.AND P0, PT, R113.reuse, R3, PT ;  /* 0x000000037100720c */ /* 0x040fe40003f06270 */
[C---:B------:R-:W-:Y:S02]  /*3b20*/  ISETP.GE.AND P3, PT, R113.reuse, R2, PT ;  /* 0x000000027100720c */ /* 0x040fe40003f66270 */
[----:B------:R-:W-:Y:S02]  /*3b30*/  ISETP.GE.AND P1, PT, R113, R160, PT ;  /* 0x000000a07100720c */ /* 0x000fe40003f26270 */
[----:B------:R-:W-:Y:S01]  /*3b40*/  FSEL R158, R101, -INF , !P5 ;  /* 0xff800000659e7808 */ /* 0x000fe20006800000 */
[C---:B------:R-:W-:Y:S01]  /*3b50*/  FFMA.FTZ R101, R100.reuse, UR6, R94 ;  /* 0x0000000664657c23 */ /* 0x040fe2000801005e */
[----:B------:R-:W-:Y:S01]  /*3b60*/  FSEL R113, R103, -INF , !P4 ;  /* 0xff80000067717808 */ /* 0x000fe20006000000 */
[----:B------:R-:W-:Y:S01]  /*3b70*/  FFMA.FTZ R103, R100, UR6, R88 ;  /* 0x0000000664677c23 */ /* 0x000fe20008010058 */
[----:B------:R-:W-:-:S02]  /*3b80*/  FSEL R94, R92, -INF , !P2 ;  /* 0xff8000005c5e7808 */ /* 0x000fc40005000000 */
[----:B------:R-:W-:Y:S02]  /*3b90*/  FSEL R92, R101, -INF , !P0 ;  /* 0xff800000655c7808 */ /* 0x000fe40004000000 */
[----:B------:R-:W-:Y:S02]  /*3ba0*/  I2FP.F32.U32 R101, R102 ;  /* 0x0000006600657245 */ /* 0x000fe40000201000 */
[----:B------:R-:W-:Y:S02]  /*3bb0*/  FSEL R100, R103, -INF , !P3 ;  /* 0xff80000067647808 */ /* 0x000fe40005800000 */
[----:B------:R-:W-:Y:S01]  /*3bc0*/  I2FP.F32.U32 R103, R114 ;  /* 0x0000007200677245 */ /* 0x000fe20000201000 */
[C---:B------:R-:W-:Y:S01]  /*3bd0*/  FFMA.FTZ R115, R101.reuse, UR6, R93 ;  /* 0x0000000665737c23 */ /* 0x040fe2000801005d */
[C---:B------:R-:W-:Y:S01]  /*3be0*/  FFMA.FTZ R88, R101.reuse, UR6, R95 ;  /* 0x0000000665587c23 */ /* 0x040fe2000801005f */
[C---:B------:R-:W-:Y:S01]  /*3bf0*/  FFMA.FTZ R89, R101.reuse, UR6, R89 ;  /* 0x0000000665597c23 */ /* 0x040fe20008010059 */
[C---:B------:R-:W-:Y:S01]  /*3c00*/  ISETP.GE.AND P5, PT, R102.reuse, R138, PT ;  /* 0x0000008a6600720c */ /* 0x040fe20003fa6270 */
[----:B------:R-:W-:Y:S01]  /*3c10*/  FFMA.FTZ R101, R101, UR6, R91 ;  /* 0x0000000665657c23 */ /* 0x000fe2000801005b */
[CC--:B------:R-:W-:Y:S01]  /*3c20*/  ISETP.GE.AND P4, PT, R102.reuse, R3.reuse, PT ;  /* 0x000000036600720c */ /* 0x0c0fe20003f86270 */
[C---:B------:R-:W-:Y:S01]  /*3c30*/  FFMA.FTZ R80, R103.reuse, UR6, R80 ;  /* 0x0000000667507c23 */ /* 0x040fe20008010050 */
[C---:B------:R-:W-:Y:S01]  /*3c40*/  ISETP.GE.AND P2, PT, R102.reuse, R2, PT ;  /* 0x000000026600720c */ /* 0x040fe20003f46270 */
[----:B------:R-:W-:Y:S01]  /*3c50*/  FFMA.FTZ R82, R103, UR6, R82 ;  /* 0x0000000667527c23 */ /* 0x000fe20008010052 */
[----:B------:R-:W-:Y:S01]  /*3c60*/  ISETP.GE.AND P0, PT, R102, R160, PT ;  /* 0x000000a06600720c */ /* 0x000fe20003f06270 */
[----:B------:R-:W-:Y:S01]  /*3c70*/  VIADD R102, R139, 0xffffffa9 ;  /* 0xffffffa98b667836 */ /* 0x000fe20000000000 */
[----:B------:R-:W-:Y:S01]  /*3c80*/  FSEL R93, R90, -INF , !P1 ;  /* 0xff8000005a5d7808 */ /* 0x000fe20004800000 */
[----:B-1----:R-:W-:Y:S01]  /*3c90*/  HMMA.16816.F32 R76, R144, R96, R76 ;  /* 0x00000060904c723c */ /* 0x002fe2000000184c */
[C---:B------:R-:W-:Y:S01]  /*3ca0*/  ISETP.GE.AND P3, PT, R114.reuse, R138, PT ;  /* 0x0000008a7200720c */ /* 0x040fe20003f66270 */
[----:B------:R-:W-:Y:S01]  /*3cb0*/  FFMA.FTZ R84, R103, UR6, R84 ;  /* 0x0000000667547c23 */ /* 0x000fe20008010054 */
[----:B------:R-:W-:-:S02]  /*3cc0*/  ISETP.GE.AND P1, PT, R114, R3, PT ;  /* 0x000000037200720c */ /* 0x000fc40003f26270 */
[----:B------:R-:W-:Y:S02]  /*3cd0*/  FSEL R95, R89, -INF , !P2 ;  /* 0xff800000595f7808 */ /* 0x000fe40005000000 */
[----:B------:R-:W-:Y:S01]  /*3ce0*/  FSEL R101, R101, -INF , !P0 ;  /* 0xff80000065657808 */ /* 0x000fe20004000000 */
[----:B------:R-:W-:Y:S01]  /*3cf0*/  HMMA.16816.F32 R72, R140, R96, R72 ;  /* 0x000000608c48723c */ /* 0x000fe20000001848 */
[----:B------:R-:W-:Y:S01]  /*3d00*/  FSEL R91, R80, -INF , !P3 ;  /* 0xff800000505b7808 */ /* 0x000fe20005800000 */
[----:B------:R-:W-:Y:S01]  /*3d10*/  FFMA.FTZ R97, R103, UR6, R86 ;  /* 0x0000000667617c23 */ /* 0x000fe20008010056 */
[----:B------:R-:W-:Y:S02]  /*3d20*/  FSEL R89, R82, -INF , !P1 ;  /* 0xff80000052597808 */ /* 0x000fe40004800000 */
[C---:B------:R-:W-:Y:S02]  /*3d30*/  ISETP.GE.AND P2, PT, R102.reuse, R138, PT ;  /* 0x0000008a6600720c */ /* 0x040fe40003f46270 */
[C---:B------:R-:W-:Y:S01]  /*3d40*/  ISETP.GE.AND P0, PT, R102.reuse, R3, PT ;  /* 0x000000036600720c */ /* 0x040fe20003f06270 */
[----:B------:R-:W-:Y:S01]  /*3d50*/  HMMA.16816.F32 R64, R144, R98, R64 ;  /* 0x000000629040723c */ /* 0x000fe20000001840 */
[----:B------:R-:W-:-:S02]  /*3d60*/  ISETP.GE.AND P3, PT, R102, R2, PT ;  /* 0x000000026600720c */ /* 0x000fc40003f66270 */
[----:B------:R-:W-:Y:S02]  /*3d70*/  ISETP.GE.AND P1, PT, R102, R160, PT ;  /* 0x000000a06600720c */ /* 0x000fe40003f26270 */
[----:B------:R-:W-:Y:S02]  /*3d80*/  I2FP.F32.U32 R102, R102 ;  /* 0x0000006600667245 */ /* 0x000fe40000201000 */
[----:B------:R-:W-:Y:S01]  /*3d90*/  FSEL R90, R115, -INF , !P5 ;  /* 0xff800000735a7808 */ /* 0x000fe20006800000 */
[C---:B------:R-:W-:Y:S01]  /*3da0*/  VIADD R115, R139.reuse, 0xffffffb0 ;  /* 0xffffffb08b737836 */ /* 0x040fe20000000000 */
[----:B------:R-:W-:Y:S01]  /*3db0*/  ISETP.GE.AND P5, PT, R114, R2, PT ;  /* 0x000000027200720c */ /* 0x000fe20003fa6270 */
[C---:B------:R-:W-:Y:S01]  /*3dc0*/  FFMA.FTZ R86, R102.reuse, UR6, R81 ;  /* 0x0000000666567c23 */ /* 0x040fe20008010051 */
[C---:B------:R-:W-:Y:S01]  /*3dd0*/  FFMA.FTZ R96, R102.reuse, UR6, R83 ;  /* 0x0000000666607c23 */ /* 0x040fe20008010053 */
[----:B------:R-:W-:Y:S01]  /*3de0*/  FFMA.FTZ R85, R102, UR6, R85 ;  /* 0x0000000666557c23 */ /* 0x000fe20008010055 */
[----:B------:R-:W1:Y:S01]  /*3df0*/  LDSM.16.M88.4 R80, [R0+0x3000] ;  /* 0x003000000050783b */ /* 0x000e620000000200 */
[----:B------:R-:W-:Y:S01]  /*3e00*/  FSEL R103, R84, -INF , !P5 ;  /* 0xff80000054677808 */ /* 0x000fe20006800000 */
[----:B------:R-:W-:Y:S01]  /*3e10*/  FFMA.FTZ R87, R102, UR6, R87 ;  /* 0x0000000666577c23 */ /* 0x000fe20008010057 */
[----:B------:R-:W-:Y:S01]  /*3e20*/  I2FP.F32.U32 R84, R115 ;  /* 0x0000007300547245 */ /* 0x000fe20000201000 */
[----:B------:R-:W-:Y:S01]  /*3e30*/  HMMA.16816.F32 R68, R140, R98, R68 ;  /* 0x000000628c44723c */ /* 0x000fe20000001844 */
[----:B------:R-:W-:Y:S01]  /*3e40*/  FSEL R88, R88, -INF , !P4 ;  /* 0xff80000058587808 */ /* 0x000fe20006000000 */
[----:B------:R-:W-:Y:S01]  /*3e50*/  VIADD R99, R139, 0xffffffb9 ;  /* 0xffffffb98b637836 */ /* 0x000fe20000000000 */
[----:B------:R-:W-:Y:S01]  /*3e60*/  ISETP.GE.AND P4, PT, R114, R160, PT ;  /* 0x000000a07200720c */ /* 0x000fe20003f86270 */
[C---:B------:R-:W-:Y:S01]  /*3e70*/  FFMA.FTZ R76, R84.reuse, UR6, R76 ;  /* 0x00000006544c7c23 */ /* 0x040fe2000801004c */
[----:B------:R-:W-:Y:S01]  /*3e80*/  FSEL R102, R85, -INF , !P3 ;  /* 0xff80000055667808 */ /* 0x000fe20005800000 */
[C---:B------:R-:W-:Y:S01]  /*3e90*/  FFMA.FTZ R85, R84.reuse, UR6, R78 ;  /* 0x0000000654557c23 */ /* 0x040fe2000801004e */
[----:B------:R-:W-:Y:S01]  /*3ea0*/  ISETP.GE.AND P5, PT, R115, R138, PT ;  /* 0x0000008a7300720c */ /* 0x000fe20003fa6270 */
[----:B------:R-:W-:Y:S01]  /*3eb0*/  VIADD R114, R139, 0xffffffb1 ;  /* 0xffffffb18b727836 */ /* 0x000fe20000000000 */
[----:B------:R-:W-:Y:S01]  /*3ec0*/  FSEL R97, R97, -INF , !P4 ;  /* 0xff80000061617808 */ /* 0x000fe20006000000 */
[C---:B------:R-:W-:Y:S01]  /*3ed0*/  FFMA.FTZ R72, R84.reuse, UR6, R72 ;  /* 0x0000000654487c23 */ /* 0x040fe20008010048 */
[----:B------:R-:W-:Y:S01]  /*3ee0*/  ISETP.GE.AND P4, PT, R115, R3, PT ;  /* 0x000000037300720c */ /* 0x000fe20003f86270 */
[----:B------:R-:W-:Y:S01]  /*3ef0*/  FFMA.FTZ R98, R84, UR6, R74 ;  /* 0x0000000654627c23 */ /* 0x000fe2000801004a */
[----:B------:R-:W-:Y:S01]  /*3f00*/  FSEL R78, R76, -INF , !P5 ;  /* 0xff8000004c4e7808 */ /* 0x000fe20006800000 */
[----:B------:R-:W-:Y:S01]  /*3f10*/  VIADD R84, R139, 0xffffffb8 ;  /* 0xffffffb88b547836 */ /* 0x000fe20000000000 */
[----:B------:R-:W-:-:S02]  /*3f20*/  FSEL R86, R86, -INF , !P2 ;  /* 0xff80000056567808 */ /* 0x000fc40005000000 */
[----:B------:R-:W-:Y:S02]  /*3f30*/  FSEL R76, R85, -INF , !P4 ;  /* 0xff800000554c7808 */ /* 0x000fe40006000000 */
[C---:B------:R-:W-:Y:S02]  /*3f40*/  ISETP.GE.AND P2, PT, R115.reuse, R2, PT ;  /* 0x000000027300720c */ /* 0x040fe40003f46270 */
[----:B------:R-:W-:Y:S02]  /*3f50*/  FSEL R96, R96, -INF , !P0 ;  /* 0xff80000060607808 */ /* 0x000fe40004000000 */
[----:B------:R-:W-:Y:S02]  /*3f60*/  I2FP.F32.U32 R85, R114 ;  /* 0x0000007200557245 */ /* 0x000fe40000201000 */
[----:B------:R-:W-:Y:S02]  /*3f70*/  ISETP.GE.AND P0, PT, R115, R160, PT ;  /* 0x000000a07300720c */ /* 0x000fe40003f06270 */
[----:B------:R-:W-:Y:S01]  /*3f80*/  FSEL R74, R72, -INF , !P2 ;  /* 0xff800000484a7808 */ /* 0x000fe20005000000 */
[----:B------:R-:W-:Y:S01]  /*3f90*/  FFMA.FTZ R79, R85, UR6, R79 ;  /* 0x00000006554f7c23 */ /* 0x000fe2000801004f */
[----:B------:R-:W-:Y:S01]  /*3fa0*/  FSEL R87, R87, -INF , !P1 ;  /* 0xff80000057577808 */ /* 0x000fe20004800000 */
[----:B------:R-:W-:Y:S01]  /*3fb0*/  FFMA.FTZ R77, R85, UR6, R77 ;  /* 0x00000006554d7c23 */ /* 0x000fe2000801004d */
[----:B------:R-:W-:-:S02]  /*3fc0*/  FSEL R72, R98, -INF , !P0 ;  /* 0xff80000062487808 */ /* 0x000fc40004000000 */
[CC--:B------:R-:W-:Y:S02]  /*3fd0*/  ISETP.GE.AND P1, PT, R114.reuse, R3.reuse, PT ;  /* 0x000000037200720c */ /* 0x0c0fe40003f26270 */
[----:B------:R-:W-:Y:S01]  /*3fe0*/  I2FP.F32.U32 R98, R84 ;  /* 0x0000005400627245 */ /* 0x000fe20000201000 */
[-C--:B-1----:R-:W-:Y:S01]  /*3ff0*/  HMMA.16816.F32 R60, R144, R80.reuse, R60 ;  /* 0x00000050903c723c */ /* 0x082fe2000000183c */
[C---:B------:R-:W-:Y:S02]  /*4000*/  ISETP.GE.AND P3, PT, R114.reuse, R138, PT ;  /* 0x0000008a7200720c */ /* 0x040fe40003f66270 */
[----:B------:R-:W-:Y:S01]  /*4010*/  ISETP.GE.AND P5, PT, R114, R2, PT ;  /* 0x000000027200720c */ /* 0x000fe20003fa6270 */
[----:B------:R-:W-:Y:S01]  /*4020*/  FFMA.FTZ R64, R98, UR6, R64 ;  /* 0x0000000662407c23 */ /* 0x000fe20008010040 */
[----:B------:R-:W-:Y:S01]  /*4030*/  ISETP.GE.AND P4, PT, R114, R160, PT ;  /* 0x000000a07200720c */ /* 0x000fe20003f86270 */
[----:B------:R-:W-:Y:S01]  /*4040*/  FFMA.FTZ R114, R85, UR6, R73 ;  /* 0x0000000655727c23 */ /* 0x000fe20008010049 */
[----:B------:R-:W-:Y:S01]  /*4050*/  FSEL R73, R79, -INF , !P1 ;  /* 0xff8000004f497808 */ /* 0x000fe20004800000 */
[----:B------:R-:W-:Y:S01]  /*4060*/  FFMA.FTZ R79, R85, UR6, R75 ;  /* 0x00000006554f7c23 */ /* 0x000fe2000801004b */
[----:B------:R-:W-:Y:S01]  /*4070*/  FFMA.FTZ R66, R98, UR6, R66 ;  /* 0x0000000662427c23 */ /* 0x000fe20008010042 */
[C---:B------:R-:W-:Y:S01]  /*4080*/  ISETP.GE.AND P2, PT, R84.reuse, R138, PT ;  /* 0x0000008a5400720c */ /* 0x040fe20003f46270 */
[----:B------:R-:W-:Y:S01]  /*4090*/  HMMA.16816.F32 R56, R140, R80, R56 ;  /* 0x000000508c38723c */ /* 0x000fe20000001838 */
[----:B------:R-:W-:Y:S01]  /*40a0*/  ISETP.GE.AND P0, PT, R84, R3, PT ;  /* 0x000000035400720c */ /* 0x000fe20003f06270 */
[C---:B------:R-:W-:Y:S01]  /*40b0*/  FFMA.FTZ R68, R98.reuse, UR6, R68 ;  /* 0x0000000662447c23 */ /* 0x040fe20008010044 */
[----:B------:R-:W-:Y:S01]  /*40c0*/  FSEL R77, R77, -INF , !P3 ;  /* 0xff8000004d4d7808 */ /* 0x000fe20005800000 */
[----:B------:R-:W-:Y:S01]  /*40d0*/  FFMA.FTZ R98, R98, UR6, R70 ;  /* 0x0000000662627c23 */ /* 0x000fe20008010046 */
[C---:B------:R-:W-:Y:S01]  /*40e0*/  ISETP.GE.AND P3, PT, R84.reuse, R2, PT ;  /* 0x000000025400720c */ /* 0x040fe20003f66270 */
[C---:B------:R-:W-:Y:S01]  /*40f0*/  VIADD R81, R139.reuse, 0xffffffc0 ;  /* 0xffffffc08b517836 */ /* 0x040fe20000000000 */
[----:B------:R-:W-:Y:S01]  /*4100*/  ISETP.GE.AND P1, PT, R84, R160, PT ;  /* 0x000000a05400720c */ /* 0x000fe20003f26270 */
[----:B------:R-:W-:Y:S01]  /*4110*/  HMMA.16816.F32 R48, R144, R82, R48 ;  /* 0x000000529030723c */ /* 0x000fe20000001830 */
[----:B------:R-:W-:Y:S01]  /*4120*/  FSEL R75, R114, -INF , !P5 ;  /* 0xff800000724b7808 */ /* 0x000fe20006800000 */
[----:B------:R-:W-:Y:S01]  /*4130*/  VIADD R114, R139, 0xffffffc1 ;  /* 0xffffffc18b727836 */ /* 0x000fe20000000000 */
[----:B------:R-:W-:-:S02]  /*4140*/  FSEL R79, R79, -INF , !P4 ;  /* 0xff8000004f4f7808 */ /* 0x000fc40006000000 */
[----:B------:R-:W-:Y:S02]  /*4150*/  FSEL R85, R64, -INF , !P2 ;  /* 0xff80000040557808 */ /* 0x000fe40005000000 */
[----:B------:R-:W-:Y:S01]  /*4160*/  FSEL R84, R66, -INF , !P0 ;  /* 0xff80000042547808 */ /* 0x000fe20004000000 */
[----:B------:R-:W-:Y:S01]  /*4170*/  HMMA.16816.F32 R52, R140, R82, R52 ;  /* 0x000000528c34723c */ /* 0x000fe20000001834 */
[----:B------:R-:W-:Y:S01]  /*4180*/  ISETP.GE.AND P5, PT, R99, R138, PT ;  /* 0x0000008a6300720c */ /* 0x000fe20003fa6270 */
[----:B------:R-:W-:Y:S01]  /*4190*/  VIADD R82, R139, 0xffffffc8 ;  /* 0xffffffc88b527836 */ /* 0x000fe20000000000 */
[C---:B------:R-:W-:Y:S02]  /*41a0*/  ISETP.GE.AND P4, PT, R99.reuse, R3, PT ;  /* 0x000000036300720c */ /* 0x040fe40003f86270 */
[C---:B------:R-:W-:Y:S02]  /*41b0*/  ISETP.GE.AND P2, PT, R99.reuse, R2, PT ;  /* 0x000000026300720c */ /* 0x040fe40003f46270 */
[----:B------:R-:W-:-:S02]  /*41c0*/  ISETP.GE.AND P0, PT, R99, R160, PT ;  /* 0x000000a06300720c */ /* 0x000fc40003f06270 */
        /* <DEDUP_REMOVED lines=9> */
[----:B------:R-:W-:-:S02]  /*4260*/  FSEL R80, R80, -INF , !P5 ;  /* 0xff80000050507808 */ /* 0x000fc40006800000 */
[----:B------:R-:W-:Y:S01]  /*4270*/  FSEL R69, R159, -INF , !P4 ;  /* 0xff8000009f457808 */ /* 0x000fe20006000000 */
[C---:B------:R-:W-:Y:S01]  /*4280*/  FFMA.FTZ R62, R98.reuse, UR6, R62 ;  /* 0x00000006623e7c23 */ /* 0x040fe2000801003e */
[C---:B------:R-:W-:Y:S01]  /*4290*/  ISETP.GE.AND P3, PT, R81.reuse, R138, PT ;  /* 0x0000008a5100720c */ /* 0x040fe20003f66270 */
[C---:B------:R-:W-:Y:S01]  /*42a0*/  FFMA.FTZ R56, R98.reuse, UR6, R56 ;  /* 0x0000000662387c23 */ /* 0x040fe20008010038 */
[C---:B------:R-:W-:Y:S02]  /*42b0*/  ISETP.GE.AND P1, PT, R81.reuse, R3, PT ;  /* 0x000000035100720c */ /* 0x040fe40003f26270 */
[C---:B------:R-:W-:Y:S02]  /*42c0*/  ISETP.GE.AND P5, PT, R81.reuse, R2, PT ;  /* 0x000000025100720c */ /* 0x040fe40003fa6270 */
[----:B------:R-:W-:Y:S01]  /*42d0*/  ISETP.GE.AND P4, PT, R81, R160, PT ;  /* 0x000000a05100720c */ /* 0x000fe20003f86270 */
[C---:B------:R-:W-:Y:S01]  /*42e0*/  FFMA.FTZ R81, R98.reuse, UR6, R60 ;  /* 0x0000000662517c23 */ /* 0x040fe2000801003c */
[----:B------:R-:W-:Y:S01]  /*42f0*/  FSEL R60, R99, -INF , !P0 ;  /* 0xff800000633c7808 */ /* 0x000fe20004000000 */
[----:B------:R-:W-:Y:S01]  /*4300*/  FFMA.FTZ R98, R98, UR6, R58 ;  /* 0x0000000662627c23 */ /* 0x000fe2000801003a */
[----:B------:R-:W-:-:S02]  /*4310*/  I2FP.F32.U32 R99, R114 ;  /* 0x0000007200637245 */ /* 0x000fc40000201000 */
[----:B------:R-:W-:Y:S02]  /*4320*/  FSEL R71, R115, -INF , !P2 ;  /* 0xff80000073477808 */ /* 0x000fe40005000000 */
[----:B------:R-:W-:Y:S01]  /*4330*/  FSEL R81, R81, -INF , !P3 ;  /* 0xff80000051517808 */ /* 0x000fe20005800000 */
[C---:B------:R-:W-:Y:S01]  /*4340*/  FFMA.FTZ R63, R99.reuse, UR6, R63 ;  /* 0x00000006633f7c23 */ /* 0x040fe2000801003f */
[----:B------:R-:W-:Y:S01]  /*4350*/  FSEL R62, R62, -INF , !P1 ;  /* 0xff8000003e3e7808 */ /* 0x000fe20004800000 */
[C---:B------:R-:W-:Y:S01]  /*4360*/  FFMA.FTZ R83, R99.reuse, UR6, R57 ;  /* 0x0000000663537c23 */ /* 0x040fe20008010039 */
[----:B------:R-:W-:Y:S01]  /*4370*/  FSEL R58, R56, -INF , !P5 ;  /* 0xff800000383a7808 */ /* 0x000fe20006800000 */
[----:B------:R-:W-:Y:S01]  /*4380*/  FFMA.FTZ R61, R99, UR6, R61 ;  /* 0x00000006633d7c23 */ /* 0x000fe2000801003d */
[C---:B------:R-:W-:Y:S02]  /*4390*/  ISETP.GE.AND P2, PT, R114.reuse, R138, PT ;  /* 0x0000008a7200720c */ /* 0x040fe40003f46270 */
[----:B------:R-:W-:-:S02]  /*43a0*/  ISETP.GE.AND P0, PT, R114, R3, PT ;  /* 0x000000037200720c */ /* 0x000fc40003f06270 */
[C---:B------:R-:W-:Y:S02]  /*43b0*/  ISETP.GE.AND P3, PT, R114.reuse, R2, PT ;  /* 0x000000027200720c */ /* 0x040fe40003f66270 */
[----:B------:R-:W-:Y:S01]  /*43c0*/  ISETP.GE.AND P1, PT, R114, R160, PT ;  /* 0x000000a07200720c */ /* 0x000fe20003f26270 */
[----:B------:R-:W-:Y:S01]  /*43d0*/  VIADD R114, R139, 0xffffffc9 ;  /* 0xffffffc98b727836 */ /* 0x000fe20000000000 */
[----:B------:R-:W-:Y:S02]  /*43e0*/  FSEL R56, R98, -INF , !P4 ;  /* 0xff80000062387808 */ /* 0x000fe40006000000 */
[----:B------:R-:W-:Y:S02]  /*43f0*/  I2FP.F32.U32 R98, R82 ;  /* 0x0000005200627245 */ /* 0x000fe40000201000 */
[----:B------:R-:W-:Y:S01]  /*4400*/  FSEL R57, R63, -INF , !P0 ;  /* 0xff8000003f397808 */ /* 0x000fe20004000000 */
[----:B------:R-:W-:Y:S01]  /*4410*/  FFMA.FTZ R63, R99, UR6, R59 ;  /* 0x00000006633f7c23 */ /* 0x000fe2000801003b */
[----:B------:R-:W-:Y:S01]  /*4420*/  I2FP.F32.U32 R99, R114 ;  /* 0x0000007200637245 */ /* 0x000fe20000201000 */
[C---:B------:R-:W-:Y:S01]  /*4430*/  FFMA.FTZ R48, R98.reuse, UR6, R48 ;  /* 0x0000000662307c23 */ /* 0x040fe20008010030 */
[----:B------:R-:W-:Y:S01]  /*4440*/  FFMA.FTZ R50, R98, UR6, R50 ;  /* 0x0000000662327c23 */ /* 0x000fe20008010032 */
[C---:B------:R-:W-:Y:S01]  /*4450*/  ISETP.GE.AND P5, PT, R82.reuse, R138, PT ;  /* 0x0000008a5200720c */ /* 0x040fe20003fa6270 */
[-C--:B-1----:R-:W-:Y:S01]  /*4460*/  HMMA.16816.F32 R44, R144, R64.reuse, R44 ;  /* 0x00000040902c723c */ /* 0x082fe2000000182c */
[----:B------:R-:W-:Y:S01]  /*4470*/  ISETP.GE.AND P4, PT, R82, R3, PT ;  /* 0x000000035200720c */ /* 0x000fe20003f86270 */
[----:B------:R-:W-:Y:S01]  /*4480*/  FFMA.FTZ R159, R99, UR6, R51 ;  /* 0x00000006639f7c23 */ /* 0x000fe20008010033 */
[----:B------:R-:W-:Y:S01]  /*4490*/  FSEL R61, R61, -INF , !P2 ;  /* 0xff8000003d3d7808 */ /* 0x000fe20005000000 */
[----:B------:R-:W-:Y:S01]  /*44a0*/  FFMA.FTZ R52, R98, UR6, R52 ;  /* 0x0000000662347c23 */ /* 0x000fe20008010034 */
[----:B------:R-:W-:Y:S01]  /*44b0*/  ISETP.GE.AND P2, PT, R82, R2, PT ;  /* 0x000000025200720c */ /* 0x000fe20003f46270 */
[----:B------:R-:W-:Y:S01]  /*44c0*/  FFMA.FTZ R98, R98, UR6, R54 ;  /* 0x0000000662627c23 */ /* 0x000fe20008010036 */
[----:B------:R-:W-:Y:S01]  /*44d0*/  ISETP.GE.AND P0, PT, R82, R160, PT ;  /* 0x000000a05200720c */ /* 0x000fe20003f06270 */
[----:B------:R-:W-:Y:S01]  /*44e0*/  HMMA.16816.F32 R40, R140, R64, R40 ;  /* 0x000000408c28723c */ /* 0x000fe20000001828 */
[----:B------:R-:W-:Y:S01]  /*44f0*/  FSEL R59, R83, -INF , !P3 ;  /* 0xff800000533b7808 */ /* 0x000fe20005800000 */
[----:B------:R-:W-:Y:S01]  /*4500*/  FFMA.FTZ R64, R99, UR6, R49 ;  /* 0x0000000663407c23 */ /* 0x000fe20008010031 */
[----:B------:R-:W-:Y:S01]  /*4510*/  FSEL R83, R48, -INF , !P5 ;  /* 0xff80000030537808 */ /* 0x000fe20006800000 */
[----:B------:R-:W-:Y:S01]  /*4520*/  VIADD R65, R139, 0xffffffd0 ;  /* 0xffffffd08b417836 */ /* 0x000fe20000000000 */
[----:B------:R-:W-:Y:S01]  /*4530*/  FSEL R82, R50, -INF , !P4 ;  /* 0xff80000032527808 */ /* 0x000fe20006000000 */
[----:B------:R-:W-:Y:S01]  /*4540*/  FFMA.FTZ R115, R99, UR6, R53 ;  /* 0x0000000663737c23 */ /* 0x000fe20008010035 */
[----:B------:R-:W1:Y:S01]  /*4550*/  LDSM.16.M88.4 R48, [R0+0x3800] ;  /* 0x003800000030783b */ /* 0x000e620000000200 */
[----:B------:R-:W-:Y:S01]  /*4560*/  FSEL R63, R63, -INF , !P1 ;  /* 0xff8000003f3f7808 */ /* 0x000fe20004800000 */
[----:B------:R-:W-:Y:S01]  /*4570*/  HMMA.16816.F32 R32, R144, R66, R32 ;  /* 0x000000429020723c */ /* 0x000fe20000001820 */
[----:B------:R-:W-:Y:S01]  /*4580*/  FSEL R54, R52, -INF , !P2 ;  /* 0xff80000034367808 */ /* 0x000fe20005000000 */
[----:B------:R-:W-:Y:S01]  /*4590*/  FFMA.FTZ R99, R99, UR6, R55 ;  /* 0x0000000663637c23 */ /* 0x000fe20008010037 */
[----:B------:R-:W-:Y:S01]  /*45a0*/  ISETP.GE.AND P3, PT, R114, R138, PT ;  /* 0x0000008a7200720c */ /* 0x000fe20003f66270 */
[----:B------:R-:W-:-:S04]  /*45b0*/  DEPBAR.LE SB0, 0x0 ;  /* 0x000080000000791a */ /* 0x000fc80000000000 */
[----:B------:R-:W-:Y:S01]  /*45c0*/  ISETP.GE.AND P1, PT, R114, R3, PT ;  /* 0x000000037200720c */ /* 0x000fe20003f26270 */
[----:B------:R-:W-:Y:S01]  /*45d0*/  HMMA.16816.F32 R36, R140, R66, R36 ;  /* 0x000000428c24723c */ /* 0x000fe20000001824 */
[----:B------:R-:W-:Y:S01]  /*45e0*/  FSEL R52, R98, -INF , !P0 ;  /* 0xff80000062347808 */ /* 0x000fe20004000000 */
[C---:B------:R-:W-:Y:S01]  /*45f0*/  VIADD R67, R139.reuse, 0xffffffd9 ;  /* 0xffffffd98b437836 */ /* 0x040fe20000000000 */
[----:B------:R-:W-:Y:S02]  /*4600*/  I2FP.F32.U32 R98, R65 ;  /* 0x0000004100627245 */ /* 0x000fe40000201000 */
[C---:B------:R-:W-:Y:S02]  /*4610*/  ISETP.GE.AND P5, PT, R114.reuse, R2, PT ;  /* 0x000000027200720c */ /* 0x040fe40003fa6270 */
[----:B------:R-:W-:Y:S01]  /*4620*/  ISETP.GE.AND P4, PT, R114, R160, PT ;  /* 0x000000a07200720c */ /* 0x000fe20003f86270 */
[----:B------:R-:W-:Y:S01]  /*4630*/  VIADD R114, R139, 0xffffffd1 ;  /* 0xffffffd18b727836 */ /* 0x000fe20000000000 */
[----:B------:R-:W-:Y:S01]  /*4640*/  FSEL R64, R64, -INF , !P3 ;  /* 0xff80000040407808 */ /* 0x000fe20005800000 */
[C---:B------:R-:W-:Y:S01]  /*4650*/  FFMA.FTZ R46, R98.reuse, UR6, R46 ;  /* 0x00000006622e7c23 */ /* 0x040fe2000801002e */
[----:B------:R-:W-:Y:S01]  /*4660*/  FSEL R53, R159, -INF , !P1 ;  /* 0xff8000009f357808 */ /* 0x000fe20004800000 */
[C---:B------:R-:W-:Y:S01]  /*4670*/  FFMA.FTZ R40, R98.reuse, UR6, R40 ;  /* 0x0000000662287c23 */ /* 0x040fe20008010028 */
[C---:B------:R-:W-:Y:S01]  /*4680*/  ISETP.GE.AND P2, PT, R65.reuse, R138, PT ;  /* 0x0000008a4100720c */ /* 0x040fe20003f46270 */
[----:B------:R-:W-:Y:S01]  /*4690*/  FFMA.FTZ R66, R98, UR6, R42 ;  /* 0x0000000662427c23 */ /* 0x000fe2000801002a */
[----:B------:R-:W-:-:S02]  /*46a0*/  ISETP.GE.AND P0, PT, R65, R3, PT ;  /* 0x000000034100720c */ /* 0x000fc40003f06270 */
[C---:B------:R-:W-:Y:S02]  /*46b0*/  ISETP.GE.AND P3, PT, R65.reuse, R2, PT ;  /* 0x000000024100720c */ /* 0x040fe40003f66270 */
[----:B------:R-:W-:Y:S01]  /*46c0*/  ISETP.GE.AND P1, PT, R65, R160, PT ;  /* 0x000000a04100720c */ /* 0x000fe20003f26270 */
[----:B------:R-:W-:Y:S01]  /*46d0*/  FFMA.FTZ R65, R98, UR6, R44 ;  /* 0x0000000662417c23 */ /* 0x000fe2000801002c */
[----:B------:R-:W-:Y:S01]  /*46e0*/  FSEL R44, R99, -INF , !P4 ;  /* 0xff800000632c7808 */ /* 0x000fe20006000000 */
[----:B------:R-:W-:Y:S01]  /*46f0*/  VIADD R98, R139, 0xffffffd8 ;  /* 0xffffffd88b627836 */ /* 0x000fe20000000000 */
[----:B------:R-:W-:Y:S02]  /*4700*/  I2FP.F32.U32 R99, R114 ;  /* 0x0000007200637245 */ /* 0x000fe40000201000 */
[----:B------:R-:W-:Y:S02]  /*4710*/  FSEL R55, R115, -INF , !P5 ;  /* 0xff80000073377808 */ /* 0x000fe40006800000 */
[----:B------:R-:W-:Y:S01]  /*4720*/  FSEL R65, R65, -INF , !P2 ;  /* 0xff80000041417808 */ /* 0x000fe20005000000 */
[----:B------:R-:W-:Y:S01]  /*4730*/  FFMA.FTZ R45, R99, UR6, R45 ;  /* 0x00000006632d7c23 */ /* 0x000fe2000801002d */
[----:B------:R-:W-:Y:S01]  /*4740*/  FSEL R46, R46, -INF , !P0 ;  /* 0xff8000002e2e7808 */ /* 0x000fe20004000000 */
[----:B-1----:R-:W-:Y:S01]  /*4750*/  HMMA.16816.F32 R28, R144, R48, R28 ;  /* 0x00000030901c723c */ /* 0x002fe2000000181c */
[----:B------:R-:W-:-:S02]  /*4760*/  ISETP.GE.AND P5, PT, R114, R138, PT ;  /* 0x0000008a7200720c */ /* 0x000fc40003fa6270 */
[C---:B------:R-:W-:Y:S01]  /*4770*/  ISETP.GE.AND P4, PT, R114.reuse, R3, PT ;  /* 0x000000037200720c */ /* 0x040fe20003f86270 */
[----:B------:R-:W-:Y:S01]  /*4780*/  BAR.SYNC.DEFER_BLOCKING 0x0 ;  /* 0x0000000000007b1d */ /* 0x000fe20000010000 */
[C---:B------:R-:W-:Y:S02]  /*4790*/  ISETP.GE.AND P2, PT, R114.reuse, R2, PT ;  /* 0x000000027200720c */ /* 0x040fe40003f46270 */
[----:B------:R-:W-:Y:S01]  /*47a0*/  ISETP.GE.AND P0, PT, R114, R160, PT ;  /* 0x000000a07200720c */ /* 0x000fe20003f06270 */
[C---:B------:R-:W-:Y:S01]  /*47b0*/  FFMA.FTZ R114, R99.reuse, UR6, R47 ;  /* 0x0000000663727c23 */ /* 0x040fe2000801002f */
[----:B------:R-:W-:Y:S01]  /*47c0*/  FSEL R42, R40, -INF , !P3 ;  /* 0xff800000282a7808 */ /* 0x000fe20005800000 */
[C---:B------:R-:W-:Y:S01]  /*47d0*/  FFMA.FTZ R47, R99.reuse, UR6, R41 ;  /* 0x00000006632f7c23 */ /* 0x040fe20008010029 */
[----:B------:R-:W-:Y:S01]  /*47e0*/  FSEL R40, R66, -INF , !P1 ;  /* 0xff80000042287808 */ /* 0x000fe20004800000 */
[----:B------:R-:W-:Y:S01]  /*47f0*/  FFMA.FTZ R99, R99, UR6, R43 ;  /* 0x0000000663637c23 */ /* 0x000fe2000801002b */
[----:B------:R-:W-:Y:S01]  /*4800*/  I2FP.F32.U32 R66, R98 ;  /* 0x0000006200427245 */ /* 0x000fe20000201000 */
[----:B------:R-:W-:Y:S01]  /*4810*/  HMMA.16816.F32 R24, R140, R48, R24 ;  /* 0x000000308c18723c */ /* 0x000fe20000001818 */
[----:B------:R-:W-:-:S02]  /*4820*/  FSEL R43, R47, -INF , !P2 ;  /* 0xff8000002f2b7808 */ /* 0x000fc40005000000 */
[-C--:B------:R-:W-:Y:S01]  /*4830*/  ISETP.GE.AND P3, PT, R98, R138.reuse, PT ;  /* 0x0000008a6200720c */ /* 0x080fe20003f66270 */
[C---:B------:R-:W-:Y:S01]  /*4840*/  FFMA.FTZ R47, R66.reuse, UR6, R32 ;  /* 0x00000006422f7c23 */ /* 0x040fe20008010020 */
[----:B------:R-:W-:Y:S01]  /*4850*/  FFMA.FTZ R34, R66, UR6, R34 ;  /* 0x0000000642227c23 */ /* 0x000fe20008010022 */
[-C--:B------:R-:W-:Y:S01]  /*4860*/  ISETP.GE.AND P1, PT, R98, R3.reuse, PT ;  /* 0x000000036200720c */ /* 0x080fe20003f26270 */
[C---:B------:R-:W-:Y:S01]  /*4870*/  FFMA.FTZ R36, R66.reuse, UR6, R36 ;  /* 0x0000000642247c23 */ /* 0x040fe20008010024 */
[----:B------:R-:W-:Y:S01]  /*4880*/  FSEL R32, R99, -INF , !P0 ;  /* 0xff80000063207808 */ /* 0x000fe20004000000 */
[----:B------:R-:W-:Y:S01]  /*4890*/  FFMA.FTZ R48, R66, UR6, R38 ;  /* 0x0000000642307c23 */ /* 0x000fe20008010026 */
[----:B------:R-:W-:Y:S01]  /*48a0*/  FSEL R47, R47, -INF , !P3 ;  /* 0xff8000002f2f7808 */ /* 0x000fe20005800000 */
[C---:B------:R-:W-:Y:S01]  /*48b0*/  VIADD R38, R139.reuse, 0xffffffe0 ;  /* 0xffffffe08b267836 */ /* 0x040fe20000000000 */
[----:B------:R-:W-:Y:S01]  /*48c0*/  FSEL R34, R34, -INF , !P1 ;  /* 0xff80000022227808 */ /* 0x000fe20004800000 */
[----:B------:R-:W-:Y:S01]  /*48d0*/  VIADD R66, R139, 0xffffffe1 ;  /* 0xffffffe18b427836 */ /* 0x000fe20000000000 */
[C---:B------:R-:W-:Y:S01]  /*48e0*/  ISETP.GE.AND P2, PT, R67.reuse, R138, PT ;  /* 0x0000008a4300720c */ /* 0x040fe20003f46270 */
[----:B------:R-:W-:Y:S01]  /*48f0*/  HMMA.16816.F32 R16, R144, R50, R16 ;  /* 0x000000329010723c */ /* 0x000fe20000001810 */
[----:B------:R-:W-:-:S02]  /*4900*/  ISETP.GE.AND P0, PT, R67, R3, PT ;  /* 0x000000034300720c */ /* 0x000fc40003f06270 */
[C---:B------:R-:W-:Y:S02]  /*4910*/  ISETP.GE.AND P3, PT, R67.reuse, R2, PT ;  /* 0x000000024300720c */ /* 0x040fe40003f66270 */
[----:B------:R-:W-:Y:S02]  /*4920*/  ISETP.GE.AND P1, PT, R67, R160, PT ;  /* 0x000000a04300720c */ /* 0x000fe40003f26270 */
[----:B------:R-:W-:Y:S01]  /*4930*/  I2FP.F32.U32 R67, R67 ;  /* 0x0000004300437245 */ /* 0x000fe20000201000 */
[----:B------:R-:W-:Y:S01]  /*4940*/  HMMA.16816.F32 R20, R140, R50, R20 ;  /* 0x000000328c14723c */ /* 0x000fe20000001814 */
[----:B------:R-:W-:Y:S02]  /*4950*/  FSEL R45, R45, -INF , !P5 ;  /* 0xff8000002d2d7808 */ /* 0x000fe40006800000 */
[----:B------:R-:W-:Y:S01]  /*4960*/  ISETP.GE.AND P5, PT, R98, R2, PT ;  /* 0x000000026200720c */ /* 0x000fe20003fa6270 */
[C---:B------:R-:W-:Y:S01]  /*4970*/  FFMA.FTZ R49, R67.reuse, UR6, R33 ;  /* 0x0000000643317c23 */ /* 0x040fe20008010021 */
[----:B------:R-:W-:Y:S01]  /*4980*/  FSEL R41, R114, -INF , !P4 ;  /* 0xff80000072297808 */ /* 0x000fe20006000000 */
[C---:B------:R-:W-:Y:S01]  /*4990*/  FFMA.FTZ R39, R67.reuse, UR6, R39 ;  /* 0x0000000643277c23 */ /* 0x040fe20008010027 */
[----:B------:R-:W-:Y:S01]  /*49a0*/  ISETP.GE.AND P4, PT, R98, R160, PT ;  /* 0x000000a06200720c */ /* 0x000fe20003f86270 */
[----:B------:R-:W-:Y:S01]  /*49b0*/  FFMA.FTZ R98, R67, UR6, R35 ;  /* 0x0000000643627c23 */ /* 0x000fe20008010023 */
[----:B------:R-:W-:-:S02]  /*49c0*/  FSEL R35, R36, -INF , !P5 ;  /* 0xff80000024237808 */ /* 0x000fc40006800000 */
[----:B------:R-:W-:Y:S01]  /*49d0*/  FSEL R36, R49, -INF , !P2 ;  /* 0xff80000031247808 */ /* 0x000fe20005000000 */
[----:B------:R-:W-:Y:S01]  /*49e0*/  FFMA.FTZ R49, R67, UR6, R37 ;  /* 0x0000000643317c23 */ /* 0x000fe20008010025 */
[----:B------:R-:W-:Y:S02]  /*49f0*/  FSEL R33, R48, -INF , !P4 ;  /* 0xff80000030217808 */ /* 0x000fe40006000000 */
[----:B------:R-:W-:Y:S02]  /*4a00*/  I2FP.F32.U32 R48, R38 ;  /* 0x0000002600307245 */ /* 0x000fe40000201000 */
[----:B------:R-:W-:Y:S02]  /*4a10*/  FSEL R37, R98, -INF , !P0 ;  /* 0xff80000062257808 */ /* 0x000fe40004000000 */
[----:B------:R-:W-:Y:S01]  /*4a20*/  ISETP.GE.AND P5, PT, R38, R138, PT ;  /* 0x0000008a2600720c */ /* 0x000fe20003fa6270 */
[----:B------:R-:W-:Y:S01]  /*4a30*/  FFMA.FTZ R30, R48, UR6, R30 ;  /* 0x00000006301e7c23 */ /* 0x000fe2000801001e */
[----:B------:R-:W-:Y:S01]  /*4a40*/  ISETP.GE.AND P4, PT, R38, R3, PT ;  /* 0x000000032600720c */ /* 0x000fe20003f86270 */
[----:B------:R-:W-:Y:S01]  /*4a50*/  FFMA.FTZ R26, R48, UR6, R26 ;  /* 0x00000006301a7c23 */ /* 0x000fe2000801001a */
[----:B------:R-:W-:-:S02]  /*4a60*/  ISETP.GE.AND P2, PT, R38, R2, PT ;  /* 0x000000022600720c */ /* 0x000fc40003f46270 */
[----:B------:R-:W-:Y:S02]  /*4a70*/  ISETP.GE.AND P0, PT, R38, R160, PT ;  /* 0x000000a02600720c */ /* 0x000fe40003f06270 */
[----:B------:R-:W-:Y:S01]  /*4a80*/  FSEL R38, R49, -INF , !P3 ;  /* 0xff80000031267808 */ /* 0x000fe20005800000 */
[----:B------:R-:W-:Y:S01]  /*4a90*/  FFMA.FTZ R49, R48, UR6, R28 ;  /* 0x0000000630317c23 */ /* 0x000fe2000801001c */
[----:B------:R-:W-:Y:S02]  /*4aa0*/  FSEL R28, R39, -INF , !P1 ;  /* 0xff800000271c7808 */ /* 0x000fe40004800000 */
[----:B------:R-:W-:Y:S02]  /*4ab0*/  FSEL R30, R30, -INF , !P4 ;  /* 0xff8000001e1e7808 */ /* 0x000fe40006000000 */
[----:B------:R-:W-:Y:S01]  /*4ac0*/  FSEL R39, R49, -INF , !P5 ;  /* 0xff80000031277808 */ /* 0x000fe20006800000 */
[----:B------:R-:W-:Y:S01]  /*4ad0*/  FFMA.FTZ R49, R48, UR6, R24 ;  /* 0x0000000630317c23 */ /* 0x000fe20008010018 */
[C---:B------:R-:W-:Y:S01]  /*4ae0*/  ISETP.GE.AND P3, PT, R66.reuse, R138, PT ;  /* 0x0000008a4200720c */ /* 0x040fe20003f66270 */
[----:B------:R-:W-:Y:S01]  /*4af0*/  VIADD R24, R139, 0xffffffe8 ;  /* 0xffffffe88b187836 */ /* 0x000fe20000000000 */
[----:B------:R-:W-:-:S02]  /*4b00*/  ISETP.GE.AND P1, PT, R66, R3, PT ;  /* 0x000000034200720c */ /* 0x000fc40003f26270 */
[C---:B------:R-:W-:Y:S02]  /*4b10*/  ISETP.GE.AND P5, PT, R66.reuse, R2, PT ;  /* 0x000000024200720c */ /* 0x040fe40003fa6270 */
[----:B------:R-:W-:Y:S02]  /*4b20*/  ISETP.GE.AND P4, PT, R66, R160, PT ;  /* 0x000000a04200720c */ /* 0x000fe40003f86270 */
[----:B------:R-:W-:Y:S02]  /*4b30*/  I2FP.F32.U32 R66, R66 ;  /* 0x0000004200427245 */ /* 0x000fe40000201000 */
[----:B------:R-:W-:Y:S02]  /*4b40*/  FSEL R48, R49, -INF , !P2 ;  /* 0xff80000031307808 */ /* 0x000fe40005000000 */
[----:B------:R-:W-:Y:S01]  /*4b50*/  ISETP.GE.AND P2, PT, R24, R138, PT ;  /* 0x0000008a1800720c */ /* 0x000fe20003f46270 */
[C---:B------:R-:W-:Y:S01]  /*4b60*/  FFMA.FTZ R50, R66.reuse, UR6, R29 ;  /* 0x0000000642327c23 */ /* 0x040fe2000801001d */
[----:B------:R-:W-:Y:S01]  /*4b70*/  FFMA.FTZ R29, R66, UR6, R31 ;  /* 0x00000006421d7c23 */ /* 0x000fe2000801001f */
[----:B------:R-:W-:Y:S01]  /*4b80*/  FSEL R31, R26, -INF , !P0 ;  /* 0xff8000001a1f7808 */ /* 0x000fe20004000000 */
[----:B------:R-:W-:Y:S01]  /*4b90*/  VIADD R26, R139, 0xffffffe9 ;  /* 0xffffffe98b1a7836 */ /* 0x000fe20000000000 */
[----:B------:R-:W-:Y:S01]  /*4ba0*/  ISETP.GE.AND P0, PT, R24, R3, PT ;  /* 0x000000031800720c */ /* 0x000fe20003f06270 */
[----:B------:R-:W-:Y:S01]  /*4bb0*/  FFMA.FTZ R25, R66, UR6, R25 ;  /* 0x0000000642197c23 */ /* 0x000fe20008010019 */
[----:B------:R-:W-:Y:S01]  /*4bc0*/  FSEL R50, R50, -INF , !P3 ;  /* 0xff80000032327808 */ /* 0x000fe20005800000 */
[----:B------:R-:W-:Y:S01]  /*4bd0*/  FFMA.FTZ R27, R66, UR6, R27 ;  /* 0x00000006421b7c23 */ /* 0x000fe2000801001b */
[----:B------:R-:W-:-:S02]  /*4be0*/  FSEL R49, R29, -INF , !P1 ;  /* 0xff8000001d317808 */ /* 0x000fc40004800000 */
[C---:B------:R-:W-:Y:S02]  /*4bf0*/  ISETP.GE.AND P3, PT, R24.reuse, R2, PT ;  /* 0x000000021800720c */ /* 0x040fe40003f66270 */
[----:B------:R-:W-:Y:S02]  /*4c00*/  ISETP.GE.AND P1, PT, R24, R160, PT ;  /* 0x000000a01800720c */ /* 0x000fe40003f26270 */
[----:B------:R-:W-:Y:S02]  /*4c10*/  I2FP.F32.U32 R24, R24 ;  /* 0x0000001800187245 */ /* 0x000fe40000201000 */
[----:B------:R-:W-:Y:S02]  /*4c20*/  FSEL R99, R25, -INF , !P5 ;  /* 0xff80000019637808 */ /* 0x000fe40006800000 */
[----:B------:R-:W-:Y:S01]  /*4c30*/  ISETP.GE.AND P5, PT, R26, R138, PT ;  /* 0x0000008a1a00720c */ /* 0x000fe20003fa6270 */
[C---:B------:R-:W-:Y:S01]  /*4c40*/  FFMA.FTZ R16, R24.reuse, UR6, R16 ;  /* 0x0000000618107c23 */ /* 0x040fe20008010010 */
[C---:B------:R-:W-:Y:S01]  /*4c50*/  FFMA.FTZ R18, R24.reuse, UR6, R18 ;  /* 0x0000000618127c23 */ /* 0x040fe20008010012 */
[C---:B------:R-:W-:Y:S01]  /*4c60*/  FFMA.FTZ R20, R24.reuse, UR6, R20 ;  /* 0x0000000618147c23 */ /* 0x040fe20008010014 */
[----:B------:R-:W-:Y:S01]  /*4c70*/  FSEL R114, R27, -INF , !P4 ;  /* 0xff8000001b727808 */ /* 0x000fe20006000000 */
[----:B------:R-:W-:Y:S01]  /*4c80*/  FFMA.FTZ R22, R24, UR6, R22 ;  /* 0x0000000618167c23 */ /* 0x000fe20008010016 */
[----:B------:R-:W-:-:S02]  /*4c90*/  FSEL R144, R16, -INF , !P2 ;  /* 0xff80000010907808 */ /* 0x000fc40005000000 */
[----:B------:R-:W-:Y:S02]  /*4ca0*/  I2FP.F32.U32 R16, R26 ;  /* 0x0000001a00107245 */ /* 0x000fe40000201000 */
[----:B------:R-:W-:Y:S01]  /*4cb0*/  FSEL R115, R18, -INF , !P0 ;  /* 0xff80000012737808 */ /* 0x000fe20004000000 */
[C---:B------:R-:W-:Y:S01]  /*4cc0*/  VIADD R18, R139.reuse, 0xfffffff0 ;  /* 0xfffffff08b127836 */ /* 0x040fe20000000000 */
[----:B------:R-:W-:Y:S01]  /*4cd0*/  FSEL R125, R20, -INF , !P3 ;  /* 0xff800000147d7808 */ /* 0x000fe20005800000 */
[C---:B------:R-:W-:Y:S01]  /*4ce0*/  FFMA.FTZ R17, R16.reuse, UR6, R17 ;  /* 0x0000000610117c23 */ /* 0x040fe20008010011 */
[C---:B------:R-:W-:Y:S01]  /*4cf0*/  FFMA.FTZ R19, R16.reuse, UR6, R19 ;  /* 0x0000000610137c23 */ /* 0x040fe20008010013 */
[C---:B------:R-:W-:Y:S01]  /*4d00*/  FFMA.FTZ R21, R16.reuse, UR6, R21 ;  /* 0x0000000610157c23 */ /* 0x040fe20008010015 */
[----:B------:R-:W-:Y:S01]  /*4d10*/  FFMA.FTZ R23, R16, UR6, R23 ;  /* 0x0000000610177c23 */ /* 0x000fe20008010017 */
[----:B------:R-:W-:Y:S01]  /*4d20*/  ISETP.GE.AND P3, PT, R18, R138, PT ;  /* 0x0000008a1200720c */ /* 0x000fe20003f66270 */
[----:B------:R-:W-:Y:S01]  /*4d30*/  VIADD R16, R139, 0xfffffff1 ;  /* 0xfffffff18b107836 */ /* 0x000fe20000000000 */
[----:B------:R-:W-:-:S02]  /*4d40*/  FSEL R145, R17, -INF , !P5 ;  /* 0xff80000011917808 */ /* 0x000fc40006800000 */
[----:B------:R-:W-:Y:S02]  /*4d50*/  I2FP.F32.U32 R17, R18 ;  /* 0x0000001200117245 */ /* 0x000fe40000201000 */
[-C--:B------:R-:W-:Y:S02]  /*4d60*/  ISETP.GE.AND P5, PT, R18, R2.reuse, PT ;  /* 0x000000021200720c */ /* 0x080fe40003fa6270 */
[C---:B------:R-:W-:Y:S01]  /*4d70*/  ISETP.GE.AND P4, PT, R26.reuse, R3, PT ;  /* 0x000000031a00720c */ /* 0x040fe20003f86270 */
[C---:B------:R-:W-:Y:S01]  /*4d80*/  FFMA.FTZ R12, R17.reuse, UR6, R12 ;  /* 0x00000006110c7c23 */ /* 0x040fe2000801000c */
[C---:B------:R-:W-:Y:S01]  /*4d90*/  FFMA.FTZ R8, R17.reuse, UR6, R8 ;  /* 0x0000000611087c23 */ /* 0x040fe20008010008 */
[----:B------:R-:W-:Y:S01]  /*4da0*/  FFMA.FTZ R146, R17, UR6, R10 ;  /* 0x0000000611927c23 */ /* 0x000fe2000801000a */
[----:B------:R-:W-:Y:S01]  /*4db0*/  VIADD R10, R139, 0xfffffff9 ;  /* 0xfffffff98b0a7836 */ /* 0x000fe20000000000 */
[----:B------:R-:W-:Y:S01]  /*4dc0*/  ISETP.GE.AND P2, PT, R26, R2, PT ;  /* 0x000000021a00720c */ /* 0x000fe20003f46270 */
[----:B------:R-:W-:Y:S01]  /*4dd0*/  FFMA.FTZ R14, R17, UR6, R14 ;  /* 0x00000006110e7c23 */ /* 0x000fe2000801000e */
[----:B------:R-:W-:-:S02]  /*4de0*/  FSEL R168, R12, -INF , !P3 ;  /* 0xff8000000ca87808 */ /* 0x000fc40005800000 */
[----:B------:R-:W-:Y:S02]  /*4df0*/  I2FP.F32.U32 R12, R16 ;  /* 0x00000010000c7245 */ /* 0x000fe40000201000 */
[----:B------:R-:W-:Y:S02]  /*4e00*/  ISETP.GE.AND P0, PT, R26, R160, PT ;  /* 0x000000a01a00720c */ /* 0x000fe40003f06270 */
[----:B------:R-:W-:Y:S01]  /*4e10*/  FSEL R147, R8, -INF , !P5 ;  /* 0xff80000008937808 */ /* 0x000fe20006800000 */
[C---:B------:R-:W-:Y:S01]  /*4e20*/  FFMA.FTZ R13, R12.reuse, UR6, R13 ;  /* 0x000000060c0d7c23 */ /* 0x040fe2000801000d */
[----:B------:R-:W-:Y:S01]  /*4e30*/  I2FP.F32.U32 R8, R10 ;  /* 0x0000000a00087245 */ /* 0x000fe20000201000 */
[----:B------:R-:W-:Y:S01]  /*4e40*/  FFMA.FTZ R15, R12, UR6, R15 ;  /* 0x000000060c0f7c23 */ /* 0x000fe2000801000f */
[----:B------:R-:W-:Y:S01]  /*4e50*/  FSEL R124, R22, -INF , !P1 ;  /* 0xff800000167c7808 */ /* 0x000fe20004800000 */
[----:B------:R-:W-:Y:S01]  /*4e60*/  FFMA.FTZ R9, R12, UR6, R9 ;  /* 0x000000060c097c23 */ /* 0x000fe20008010009 */
[----:B------:R-:W-:Y:S01]  /*4e70*/  FSEL R140, R19, -INF , !P4 ;  /* 0xff800000138c7808 */ /* 0x000fe20006000000 */
[----:B------:R-:W-:Y:S01]  /*4e80*/  FFMA.FTZ R149, R8, UR6, R149 ;  /* 0x0000000608957c23 */ /* 0x000fe20008010095 */
[----:B------:R-:W-:Y:S01]  /*4e90*/  FSEL R141, R21, -INF , !P2 ;  /* 0xff800000158d7808 */ /* 0x000fe20005000000 */
[----:B------:R-:W-:Y:S01]  /*4ea0*/  FFMA.FTZ R11, R12, UR6, R11 ;  /* 0x000000060c0b7c23 */ /* 0x000fe2000801000b */
[----:B------:R-:W-:Y:S01]  /*4eb0*/  FSEL R142, R23, -INF , !P0 ;  /* 0xff800000178e7808 */ /* 0x000fe20004000000 */
[----:B------:R-:W-:Y:S01]  /*4ec0*/  FFMA.FTZ R171, R8, UR6, R151 ;  /* 0x0000000608ab7c23 */ /* 0x000fe20008010097 */
[----:B------:R-:W-:Y:S01]  /*4ed0*/  ISETP.GE.AND P1, PT, R18, R3, PT ;  /* 0x000000031200720c */ /* 0x000fe20003f26270 */
[----:B------:R-:W-:Y:S01]  /*4ee0*/  FFMA.FTZ R5, R8, UR6, R5 ;  /* 0x0000000608057c23 */ /* 0x000fe20008010005 */
[----:B------:R-:W-:Y:S01]  /*4ef0*/  ISETP.GE.AND P4, PT, R18, R160, PT ;  /* 0x000000a01200720c */ /* 0x000fe20003f86270 */
[----:B------:R-:W-:Y:S01]  /*4f00*/  FFMA.FTZ R7, R8, UR6, R7 ;  /* 0x0000000608077c23 */ /* 0x000fe20008010007 */
[----:B------:R-:W-:-:S02]  /*4f10*/  ISETP.GE.AND P2, PT, R16, R138, PT ;  /* 0x0000008a1000720c */ /* 0x000fc40003f46270 */
[----:B------:R-:W-:Y:S02]  /*4f20*/  ISETP.GE.AND P0, PT, R16, R3, PT ;  /* 0x000000031000720c */ /* 0x000fe40003f06270 */
[----:B------:R-:W-:Y:S02]  /*4f30*/  FSEL R143, R14, -INF , !P1 ;  /* 0xff8000000e8f7808 */ /* 0x000fe40004800000 */
[----:B------:R-:W-:Y:S02]  /*4f40*/  ISETP.GE.AND P5, PT, R10, R138, PT ;  /* 0x0000008a0a00720c */ /* 0x000fe40003fa6270 */
[----:B------:R-:W-:Y:S02]  /*4f50*/  FSEL R146, R146, -INF , !P4 ;  /* 0xff80000092927808 */ /* 0x000fe40006000000 */
[----:B------:R-:W-:Y:S02]  /*4f60*/  FSEL R172, R13, -INF , !P2 ;  /* 0xff8000000dac7808 */ /* 0x000fe40005000000 */
[----:B------:R-:W-:-:S02]  /*4f70*/  FSEL R159, R15, -INF , !P0 ;  /* 0xff8000000f9f7808 */ /* 0x000fc40004000000 */
[C---:B------:R-:W-:Y:S02]  /*4f80*/  ISETP.GE.AND P3, PT, R16.reuse, R2, PT ;  /* 0x000000021000720c */ /* 0x040fe40003f66270 */
[----:B------:R-:W-:Y:S02]  /*4f90*/  ISETP.GE.AND P1, PT, R16, R160, PT ;  /* 0x000000a01000720c */ /* 0x000fe40003f26270 */
[C---:B------:R-:W-:Y:S02]  /*4fa0*/  ISETP.GE.AND P4, PT, R10.reuse, R3, PT ;  /* 0x000000030a00720c */ /* 0x040fe40003f86270 */
[C---:B------:R-:W-:Y:S02]  /*4fb0*/  ISETP.GE.AND P2, PT, R10.reuse, R2, PT ;  /* 0x000000020a00720c */ /* 0x040fe40003f46270 */
[----:B------:R-:W-:Y:S02]  /*4fc0*/  ISETP.GE.AND P0, PT, R10, R160, PT ;  /* 0x000000a00a00720c */ /* 0x000fe40003f06270 */
[----:B------:R-:W-:-:S02]  /*4fd0*/  FSEL R173, R149, -INF , !P5 ;  /* 0xff80000095ad7808 */ /* 0x000fc40006800000 */
[----:B------:R-:W-:Y:S02]  /*4fe0*/  FSEL R170, R9, -INF , !P3 ;  /* 0xff80000009aa7808 */ /* 0x000fe40005800000 */
[----:B------:R-:W-:Y:S02]  /*4ff0*/  FSEL R151, R11, -INF , !P1 ;  /* 0xff8000000b977808 */ /* 0x000fe40004800000 */
[----:B------:R-:W-:Y:S02]  /*5000*/  FSEL R171, R171, -INF , !P4 ;  /* 0xff800000abab7808 */ /* 0x000fe40006000000 */
[----:B------:R-:W-:Y:S02]  /*5010*/  FSEL R169, R5, -INF , !P2 ;  /* 0xff80000005a97808 */ /* 0x000fe40005000000 */
[----:B------:R-:W-:Y:S01]  /*5020*/  FSEL R149, R7, -INF , !P0 ;  /* 0xff80000007957808 */ /* 0x000fe20004000000 */
[----:B------:R-:W-:Y:S06]  /*5030*/  BRA.U !UP0, `(.L_x_424) ;  /* 0x0000000108e87547 */ /* 0x000fec000b800000 */
[----:B------:R-:W1:Y:S01]  /*5040*/  LDCU UR5, c[0x0][0x440] ;  /* 0x00008800ff0577ac */ /* 0x000e620008000800 */
[----:B------:R-:W-:Y:S01]  /*5050*/  IMAD.U32 R11, RZ, RZ, UR10 ;  /* 0x0000000aff0b7e24 */ /* 0x000fe2000f8e00ff */
[----:B------:R-:W-:Y:S01]  /*5060*/  BSSY.RECONVERGENT B0, `(.L_x_425) ;  /* 0x0000036000007945 */ /* 0x000fe20003800200 */
[----:B------:R-:W-:Y:S01]  /*5070*/  IMAD.U32 R9, RZ, RZ, UR10 ;  /* 0x0000000aff097e24 */ /* 0x000fe2000f8e00ff */
[----:B------:R-:W-:Y:S01]  /*5080*/  UIADD3 UR13, UPT, UPT, UR19, -0x2, URZ ;  /* 0xfffffffe130d7890 */ /* 0x000fe2000fffe0ff */
[----:B------:R-:W-:Y:S02]  /*5090*/  IMAD.U32 R5, RZ, RZ, UR10 ;  /* 0x0000000aff057e24 */ /* 0x000fe4000f8e00ff */
[----:B------:R-:W-:Y:S01]  /*50a0*/  IMAD.U32 R10, RZ, RZ, UR11 ;  /* 0x0000000bff0a7e24 */ /* 0x000fe2000f8e00ff */
[----:B------:R-:W-:Y:S01]  /*50b0*/  UIMAD.WIDE.U32 UR14, UR13, UR10, URZ ;  /* 0x0000000a0d0e72a5 */ /* 0x000fe2000f8e00ff */
[----:B------:R-:W-:Y:S02]  /*50c0*/  IMAD.U32 R12, RZ, RZ, UR10 ;  /* 0x0000000aff0c7e24 */ /* 0x000fe4000f8e00ff */
[----:B------:R-:W-:Y:S01]  /*50d0*/  IMAD.U32 R8, RZ, RZ, UR11 ;  /* 0x0000000bff087e24 */ /* 0x000fe2000f8e00ff */
[----:B------:R-:W-:-:S02]  /*50e0*/  UIMAD UR13, UR13, UR11, UR15 ;  /* 0x0000000b0d0d72a4 */ /* 0x000fc4000f8e020f */
[----:B------:R-:W-:Y:S02]  /*50f0*/  USHF.L.U32 UR12, UR14, 0x7, URZ ;  /* 0x000000070e0c7899 */ /* 0x000fe400080006ff */
[----:B------:R-:W-:Y:S01]  /*5100*/  USHF.L.U64.HI UR13, UR14, 0x7, UR13 ;  /* 0x000000070e0d7899 */ /* 0x000fe2000801020d */
[C---:B-1----:R-:W-:Y:S02]  /*5110*/  ISETP.GE.AND P0, PT, R177.reuse, UR5, PT ;  /* 0x00000005b1007c0c */ /* 0x042fe4000bf06270 */
[----:B------:R-:W-:Y:S01]  /*5120*/  ISETP.GE.AND P1, PT, R177, UR5, PT ;  /* 0x00000005b1007c0c */ /* 0x000fe2000bf26270 */
[----:B------:R-:W-:-:S10]  /*5130*/  IMAD.U32 R7, RZ, RZ, UR12 ;  /* 0x0000000cff077e24 */ /* 0x000fd4000f8e00ff */
[----:B------:R-:W-:Y:S02]  /*5140*/  @!P0 LEA R11, P2, R11, UR12, 0x6 ;  /* 0x0000000c0b0b8c11 */ /* 0x000fe4000f8430ff */
[----:B------:R-:W-:Y:S02]  /*5150*/  @!P0 LEA R9, P3, R9, UR12, 0x5 ;  /* 0x0000000c09098c11 */ /* 0x000fe4000f8628ff */
[----:B------:R-:W-:Y:S01]  /*5160*/  @!P0 LEA.HI.X R10, R5, UR13, R10, 0x6, P2 ;  /* 0x0000000d050a8c11 */ /* 0x000fe200090f340a */
[----:B------:R-:W-:Y:S01]  /*5170*/  IMAD.U32 R5, RZ, RZ, UR13 ;  /* 0x0000000dff057e24 */ /* 0x000fe2000f8e00ff */
[-C--:B------:R-:W-:Y:S02]  /*5180*/  @!P1 LEA R16, P4, R7, R225.reuse, 0x1 ;  /* 0x000000e107109211 */ /* 0x080fe400078808ff */
[----:B------:R-:W-:Y:S02]  /*5190*/  @!P0 LEA.HI.X R8, R12, UR13, R8, 0x5, P3 ;  /* 0x0000000d0c088c11 */ /* 0x000fe400098f2c08 */
[----:B------:R-:W-:-:S02]  /*51a0*/  @!P0 LEA R14, P3, R9, R225, 0x1 ;  /* 0x000000e1090e8211 */ /* 0x000fc400078608ff */
        /* <DEDUP_REMOVED lines=21> */
[----:B------:R-:W-:Y:S02]  /*5300*/  UIMAD UR5, UR11, 0x60, URZ ;  /* 0x000000600b0578a4 */ /* 0x000fe4000f8e02ff */
[----:B------:R-:W-:-:S04]  /*5310*/  UIMAD.WIDE.U32 UR14, UR10, 0x60, UR12 ;  /* 0x000000600a0e78a5 */ /* 0x000fc8000f8e000c */
[----:B------:R-:W-:Y:S02]  /*5320*/  UIADD3 UR5, UPT, UPT, UR5, UR15, URZ ;  /* 0x0000000f05057290 */ /* 0x000fe4000fffe0ff */
[----:B------:R-:W-:Y:S01]  /*5330*/  IMAD.U32 R8, RZ, RZ, UR14 ;  /* 0x0000000eff087e24 */ /* 0x000fe2000f8e00ff */
        /* <DEDUP_REMOVED lines=8> */
.L_x_426:
[----:B------:R-:W-:Y:S05]  /*53c0*/  BSYNC.RECONVERGENT B0 ;  /* 0x0000000000007941 */ /* 0x000fea0003800200 */
.L_x_425:
[----:B------:R-:W0:Y:S02]  /*53d0*/  LDGDEPBAR ;  /* 0x00000000000079af */ /* 0x000e240000000000 */
.L_x_424:
[----:B------:R-:W-:Y:S01]  /*53e0*/  SHF.R.U32.HI R5, RZ, 0x5, R132 ;  /* 0x00000005ff057819 */ /* 0x000fe20000011684 */
[----:B------:R-:W-:Y:S01]  /*53f0*/  IMAD.U32 R164, RZ, RZ, UR22 ;  /* 0x00000016ffa47e24 */ /* 0x000fe2000f8e00ff */
[----:B------:R-:W-:Y:S01]  /*5400*/  USHF.L.U32 UR27, UR19, 0x2, URZ ;  /* 0x00000002131b7899 */ /* 0x000fe200080006ff */
[----:B------:R-:W-:Y:S01]  /*5410*/  IMAD.WIDE.U32 R234, R134, -0x2daee0ad, RZ ;  /* 0xd2511f5386ea7825 */ /* 0x000fe200078e00ff */
[----:B------:R-:W-:Y:S01]  /*5420*/  UIADD3 UR12, UPT, UPT, UR21, -0x4498517b, URZ ;  /* 0xbb67ae85150c7890 */ /* 0x000fe2000fffe0ff */
[----:B------:R-:W-:Y:S01]  /*5430*/  FMNMX3.FTZ R20, R129, R130, R6, !PT ;  /* 0x0000008281147276 */ /* 0x000fe20007810006 */
[----:B------:R-:W-:Y:S01]  /*5440*/  UIADD3 UR13, UPT, UPT, UR27, -0x4, URZ ;  /* 0xfffffffc1b0d7890 */ /* 0x000fe2000fffe0ff */
[----:B------:R-:W-:Y:S01]  /*5450*/  IMAD R164, R164, 0x8, R5 ;  /* 0x00000008a4a47824 */ /* 0x000fe200078e0205 */
[----:B------:R-:W-:Y:S01]  /*5460*/  UIADD3 UR7, UPT, UPT, UR27, -0x3, URZ ;  /* 0xfffffffd1b077890 */ /* 0x000fe2000fffe0ff */
[----:B------:R-:W-:Y:S01]  /*5470*/  IMAD.IADD R227, R161, 0x1, R135 ;  /* 0x00000001a1e37824 */ /* 0x000fe200078e0287 */
[----:B------:R-:W-:Y:S01]  /*5480*/  UIADD3 UR16, UPT, UPT, UR20, -0x61c88647, URZ ;  /* 0x9e3779b914107890 */ /* 0x000fe2000fffe0ff */
[C---:B------:R-:W-:Y:S01]  /*5490*/  VIADD R162, R164.reuse, 0x4 ;  /* 0x00000004a4a27836 */ /* 0x040fe20000000000 */
[----:B------:R-:W-:Y:S01]  /*54a0*/  UIADD3 UR15, UPT, UPT, UR20, 0x3c6ef372, URZ ;  /* 0x3c6ef372140f7890 */ /* 0x000fe2000fffe0ff */
[----:B------:R-:W-:Y:S01]  /*54b0*/  IMAD.WIDE.U32 R164, R164, -0x326172a9, RZ ;  /* 0xcd9e8d57a4a47825 */ /* 0x000fe200078e00ff */
[----:B------:R-:W-:Y:S01]  /*54c0*/  UIADD3 UR26, UPT, UPT, UR21, 0x76cf5d0a, URZ ;  /* 0x76cf5d0a151a7890 */ /* 0x000fe2000fffe0ff */
[----:B------:R-:W-:Y:S01]  /*54d0*/  FMNMX3.FTZ R20, R20, R118, R110, !PT ;  /* 0x0000007614147276 */ /* 0x000fe2000781006e */
[----:B------:R-:W-:Y:S01]  /*54e0*/  UIADD3 UR25, UPT, UPT, UR21, 0x32370b8f, URZ ;  /* 0x32370b8f15197890 */ /* 0x000fe2000fffe0ff */
[----:B------:R-:W-:Y:S01]  /*54f0*/  IMAD.U32 R18, RZ, RZ, UR13 ;  /* 0x0000000dff127e24 */ /* 0x000fe2000f8e00ff */
[C---:B------:R-:W-:Y:S01]  /*5500*/  LOP3.LUT R232, R133.reuse, UR20, R165, 0x96, !PT ;  /* 0x0000001485e87c12 */ /* 0x040fe2000f8e96a5 */
[----:B------:R-:W-:Y:S01]  /*5510*/  IMAD.WIDE.U32 R162, R162, -0x326172a9, RZ ;  /* 0xcd9e8d57a2a27825 */ /* 0x000fe200078e00ff */
[----:B------:R-:W-:Y:S01]  /*5520*/  UIADD3 UR5, UPT, UPT, UR27, -0x2, URZ ;  /* 0xfffffffe1b057890 */ /* 0x000fe2000fffe0ff */
[----:B------:R-:W-:Y:S01]  /*5530*/  FMNMX3.FTZ R20, R20, R104, R107, !PT ;  /* 0x0000006814147276 */ /* 0x000fe2000781006b */
[----:B------:R-:W-:Y:S01]  /*5540*/  UIADD3 UR23, UPT, UPT, UR21, -0x126145ec, URZ ;  /* 0xed9eba1415177890 */ /* 0x000fe2000fffe0ff */
[----:B------:R-:W-:Y:S01]  /*5550*/  LOP3.LUT R18, R18, UR21, R235, 0x96, !PT ;  /* 0x0000001512127c12 */ /* 0x000fe2000f8e96eb */
[----:B------:R-:W-:Y:S01]  /*5560*/  IMAD.WIDE.U32 R232, R232, -0x2daee0ad, RZ ;  /* 0xd2511f53e8e87825 */ /* 0x000fe200078e00ff */
[----:B------:R-:W-:Y:S01]  /*5570*/  LOP3.LUT R230, R133, UR20, R163, 0x96, !PT ;  /* 0x0000001485e67c12 */ /* 0x000fe2000f8e96a3 */
[----:B------:R-:W-:Y:S01]  /*5580*/  UIADD3 UR14, UPT, UPT, UR20, 0x78dde6e4, URZ ;  /* 0x78dde6e4140e7890 */ /* 0x000fe2000fffe0ff */
[----:B------:R-:W-:Y:S01]  /*5590*/  FMNMX3.FTZ R20, R20, R111, R94, !PT ;  /* 0x0000006f14147276 */ /* 0x000fe2000781005e */
[----:B------:R-:W-:Y:S01]  /*55a0*/  IMAD.U32 R182, RZ, RZ, UR7 ;  /* 0x00000007ffb67e24 */ /* 0x000fe2000f8e00ff */
[----:B------:R-:W-:Y:S01]  /*55b0*/  LOP3.LUT R186, R234, UR12, R233, 0x96, !PT ;  /* 0x0000000ceaba7c12 */ /* 0x000fe2000f8e96e9 */
[----:B------:R-:W-:Y:S01]  /*55c0*/  IMAD.WIDE.U32 R18, R18, -0x326172a9, RZ ;  /* 0xcd9e8d5712127825 */ /* 0x000fe200078e00ff */
[----:B------:R-:W-:Y:S01]  /*55d0*/  UIADD3 UR7, UPT, UPT, UR20, -0x255992d5, URZ ;  /* 0xdaa66d2b14077890 */ /* 0x000fe2000fffe0ff */
[----:B------:R-:W-:Y:S01]  /*55e0*/  FMNMX3.FTZ R20, R20, R90, R91, !PT ;  /* 0x0000005a14147276 */ /* 0x000fe2000781005b */
[----:B------:R-:W-:Y:S01]  /*55f0*/  UIADD3 UR13, UPT, UPT, UR20, 0x1715609d, URZ ;  /* 0x1715609d140d7890 */ /* 0x000fe2000fffe0ff */
[----:B------:R-:W-:Y:S01]  /*5600*/  LOP3.LUT R182, R182, UR21, R235, 0x96, !PT ;  /* 0x00000015b6b67c12 */ /* 0x000fe2000f8e96eb */
[----:B------:R-:W-:Y:S01]  /*5610*/  IMAD.WIDE.U32 R230, R230, -0x2daee0ad, RZ ;  /* 0xd2511f53e6e67825 */ /* 0x000fe200078e00ff */
[--C-:B------:R-:W-:Y:S01]  /*5620*/  LOP3.LUT R9, R164, UR16, R19.reuse, 0x96, !PT ;  /* 0x00000010a4097c12 */ /* 0x100fe2000f8e9613 */
[----:B------:R-:W-:Y:S01]  /*5630*/  UIADD3 UR22, UPT, UPT, UR21, -0x56f99767, URZ ;  /* 0xa906689915167890 */ /* 0x000fe2000fffe0ff */
[----:B------:R-:W-:Y:S01]  /*5640*/  LOP3.LUT R7, R162, UR16, R19, 0x96, !PT ;  /* 0x00000010a2077c12 */ /* 0x000fe2000f8e9613 */
[----:B------:R-:W-:Y:S01]  /*5650*/  IMAD.WIDE.U32 R186, R186, -0x326172a9, RZ ;  /* 0xcd9e8d57baba7825 */ /* 0x000fe200078e00ff */
[----:B------:R-:W-:Y:S01]  /*5660*/  LOP3.LUT R26, R234, UR12, R231, 0x96, !PT ;  /* 0x0000000cea1a7c12 */ /* 0x000fe2000f8e96e7 */
[----:B------:R-:W-:Y:S01]  /*5670*/  UIADD3 UR12, UPT, UPT, UR20, -0x4ab325aa, URZ ;  /* 0xb54cda56140c7890 */ /* 0x000fe2000fffe0ff */
[----:B------:R-:W-:Y:S01]  /*5680*/  FMNMX3.FTZ R20, R20, R86, R78, !PT ;  /* 0x0000005614147276 */ /* 0x000fe2000781004e */
[----:B------:R-:W-:Y:S01]  /*5690*/  IMAD.WIDE.U32 R182, R182, -0x326172a9, RZ ;  /* 0xcd9e8d57b6b67825 */ /* 0x000fe200078e00ff */
[----:B------:R-:W-:Y:S01]  /*56a0*/  LOP3.LUT R8, R18, UR15, R187, 0x96, !PT ;  /* 0x0000000f12087c12 */ /* 0x000fe2000f8e96bb */
[----:B------:R-:W-:Y:S01]  /*56b0*/  UIADD3 UR17, UPT, UPT, UR21, 0x646e171e, URZ ;  /* 0x646e171e15117890 */ /* 0x000fe2000fffe0ff */
[----:B------:R-:W-:Y:S01]  /*56c0*/  FMNMX3.FTZ R20, R20, R77, R85, !PT ;  /* 0x0000004d14147276 */ /* 0x000fe20007810055 */
[----:B------:R-:W-:Y:S01]  /*56d0*/  IMAD.WIDE.U32 R134, R9, -0x2daee0ad, RZ ;  /* 0xd2511f5309867825 */ /* 0x000fe200078e00ff */
[----:B--2---:R-:W-:Y:S01]  /*56e0*/  LOP3.LUT R10, R164, UR16, R183, 0x96, !PT ;  /* 0x00000010a40a7c12 */ /* 0x004fe2000f8e96b7 */
[----:B------:R-:W2:Y:S01]  /*56f0*/  LDC R161, c[0x0][0x4f8] ;  /* 0x00013e00ffa17b82 */ /* 0x000ea20000000800 */
[----:B-1----:R-:W-:Y:S01]  /*5700*/  LOP3.LUT R16, R182, UR15, R187, 0x96, !PT ;  /* 0x0000000fb6107c12 */ /* 0x002fe2000f8e96bb */
[----:B------:R-:W-:Y:S01]  /*5710*/  IMAD.WIDE.U32 R26, R26, -0x326172a9, RZ ;  /* 0xcd9e8d571a1a7825 */ /* 0x000fe200078e00ff */
[----:B------:R-:W-:Y:S01]  /*5720*/  LOP3.LUT R214, R232, UR26, R135, 0x96, !PT ;  /* 0x0000001ae8d67c12 */ /* 0x000fe2000f8e9687 */
[----:B------:R-:W-:Y:S01]  /*5730*/  UIADD3 UR27, UPT, UPT, UR27, -0x1, URZ ;  /* 0xffffffff1b1b7890 */ /* 0x000fe2000fffe0ff */
[----:B------:R-:W-:Y:S01]  /*5740*/  LOP3.LUT R5, R162, UR16, R183, 0x96, !PT ;  /* 0x00000010a2057c12 */ /* 0x000fe2000f8e96b7 */
[----:B------:R-:W-:Y:S01]  /*5750*/  IMAD.WIDE.U32 R10, R10, -0x2daee0ad, RZ ;  /* 0xd2511f530a0a7825 */ /* 0x000fe200078e00ff */
[----:B------:R-:W-:-:S02]  /*5760*/  LOP3.LUT R182, R182, UR15, R27, 0x96, !PT ;  /* 0x0000000fb6b67c12 */ /* 0x000fc4000f8e961b */
[----:B------:R-:W-:Y:S01]  /*5770*/  LOP3.LUT R18, R18, UR15, R27, 0x96, !PT ;  /* 0x0000000f12127c12 */ /* 0x000fe2000f8e961b */
[----:B------:R-:W-:Y:S01]  /*5780*/  IMAD.WIDE.U32 R16, R16, -0x2daee0ad, RZ ;  /* 0xd2511f5310107825 */ /* 0x000fe200078e00ff */
[----:B------:R-:W-:Y:S02]  /*5790*/  LOP3.LUT R236, R232, UR26, R11, 0x96, !PT ;  /* 0x0000001ae8ec7c12 */ /* 0x000fe4000f8e960b */
[----:B------:R-:W-:Y:S01]  /*57a0*/  FMNMX3.FTZ R20, R20, R80, R81, !PT ;  /* 0x0000005014147276 */ /* 0x000fe20007810051 */
[----:B------:R-:W-:Y:S01]  /*57b0*/  IMAD.WIDE.U32 R214, R214, -0x326172a9, RZ ;  /* 0xcd9e8d57d6d67825 */ /* 0x000fe200078e00ff */
[----:B------:R-:W-:Y:S02]  /*57c0*/  LOP3.LUT R240, R10, UR25, R17, 0x96, !PT ;  /* 0x000000190af07c12 */ /* 0x000fe4000f8e9611 */
[----:B------:R-:W-:Y:S01]  /*57d0*/  FMNMX3.FTZ R20, R20, R61, R83, !PT ;  /* 0x0000003d14147276 */ /* 0x000fe20007810053 */
[----:B------:R-:W-:Y:S01]  /*57e0*/  IMAD.WIDE.U32 R242, R5, -0x2daee0ad, RZ ;  /* 0xd2511f5305f27825 */ /* 0x000fe200078e00ff */
[----:B------:R-:W-:-:S02]  /*57f0*/  LOP3.LUT R10, R186, UR7, R215, 0x96, !PT ;  /* 0x00000007ba0a7c12 */ /* 0x000fc4000f8e96d7 */
[----:B------:R-:W-:Y:S01]  /*5800*/  FMNMX3.FTZ R20, R20, R64, R65, !PT ;  /* 0x0000004014147276 */ /* 0x000fe20007810041 */
        /* <DEDUP_REMOVED lines=9> */
[----:B------:R-:W-:Y:S01]  /*58a0*/  IMAD.U32 R12, RZ, RZ, UR5 ;  /* 0x00000005ff0c7e24 */ /* 0x000fe2000f8e00ff */
[----:B------:R-:W-:Y:S01]  /*58b0*/  LOP3.LUT R8, R8, UR23, R11, 0x96, !PT ;  /* 0x0000001708087c12 */ /* 0x000fe2000f8e960b */
[----:B------:R-:W-:Y:S01]  /*58c0*/  IMAD.WIDE.U32 R14, R14, -0x326172a9, RZ ;  /* 0xcd9e8d570e0e7825 */ /* 0x000fe200078e00ff */
[----:B------:R-:W-:Y:S01]  /*58d0*/  FMNMX3.FTZ R20, R20, R145, R168, !PT ;  /* 0x0000009114147276 */ /* 0x000fe200078100a8 */
[----:B------:R-:W1:Y:S01]  /*58e0*/  LDCU UR5, c[0x0][0x45c] ;  /* 0x00008b80ff0577ac */ /* 0x000e620008000800 */
[----:B------:R-:W-:Y:S01]  /*58f0*/  LOP3.LUT R12, R12, UR21, R235, 0x96, !PT ;  /* 0x000000150c0c7c12 */ /* 0x000fe2000f8e96eb */
        /* <DEDUP_REMOVED lines=14> */
[----:B------:R-:W-:Y:S01]  /*59e0*/  LOP3.LUT R226, R162, UR16, R13, 0x96, !PT ;  /* 0x00000010a2e27c12 */ /* 0x000fe2000f8e960d */
[----:B------:R-:W-:Y:S01]  /*59f0*/  IMAD.WIDE.U32 R214, R214, -0x2daee0ad, RZ ;  /* 0xd2511f53d6d67825 */ /* 0x000fe200078e00ff */
[C---:B------:R-:W-:Y:S02]  /*5a00*/  LOP3.LUT R29, R12.reuse, UR15, R187, 0x96, !PT ;  /* 0x0000000f0c1d7c12 */ /* 0x040fe4000f8e96bb */
[----:B------:R-:W-:Y:S01]  /*5a10*/  LOP3.LUT R25, R12, UR15, R27, 0x96, !PT ;  /* 0x0000000f0c197c12 */ /* 0x000fe2000f8e961b */
[----:B------:R-:W-:Y:S01]  /*5a20*/  IMAD.WIDE.U32 R12, R7, -0x2daee0ad, RZ ;  /* 0xd2511f53070c7825 */ /* 0x000fe200078e00ff */
[----:B------:R-:W-:Y:S02]  /*5a30*/  FMNMX3.FTZ R14, R14, R155, R157, !PT ;  /* 0x0000009b0e0e7276 */ /* 0x000fe4000781009d */
[----:B------:R-:W-:Y:S01]  /*5a40*/  FMNMX3.FTZ R9, R9, R153, R117, !PT ;  /* 0x0000009909097276 */ /* 0x000fe20007810075 */
[----:B------:R-:W-:Y:S01]  /*5a50*/  IMAD.WIDE.U32 R236, R236, -0x326172a9, RZ ;  /* 0xcd9e8d57ecec7825 */ /* 0x000fe200078e00ff */
[----:B------:R-:W-:-:S02]  /*5a60*/  FMNMX3.FTZ R14, R14, R158, R100, !PT ;  /* 0x0000009e0e0e7276 */ /* 0x000fc40007810064 */
[----:B------:R-:W-:Y:S01]  /*5a70*/  FMNMX3.FTZ R9, R9, R154, R112, !PT ;  /* 0x0000009a09097276 */ /* 0x000fe20007810070 */
[----:B------:R-:W-:Y:S01]  /*5a80*/  IMAD.WIDE.U32 R134, R134, -0x2daee0ad, RZ ;  /* 0xd2511f5386867825 */ /* 0x000fe200078e00ff */
[----:B------:R-:W-:Y:S02]  /*5a90*/  LOP3.LUT R66, R230, UR26, R13, 0x96, !PT ;  /* 0x0000001ae6427c12 */ /* 0x000fe4000f8e960d */
[----:B------:R-:W-:Y:S01]  /*5aa0*/  FMNMX3.FTZ R14, R14, R95, R103, !PT ;  /* 0x0000005f0e0e7276 */ /* 0x000fe20007810067 */
        /* <DEDUP_REMOVED lines=8> */
[----:B------:R-:W-:Y:S02]  /*5b30*/  FMNMX3.FTZ R9, R9, R87, R72, !PT ;  /* 0x0000005709097276 */ /* 0x000fe40007810048 */
[----:B------:R-:W-:Y:S01]  /*5b40*/  FMNMX3.FTZ R14, R14, R71, R58, !PT ;  /* 0x000000470e0e7276 */ /* 0x000fe2000781003a */
[----:B------:R-:W-:Y:S01]  /*5b50*/  IMAD.WIDE.U32 R22, R22, -0x2daee0ad, RZ ;  /* 0xd2511f5316167825 */ /* 0x000fe200078e00ff */
[----:B------:R-:W-:Y:S02]  /*5b60*/  FMNMX3.FTZ R9, R9, R79, R68, !PT ;  /* 0x0000004f09097276 */ /* 0x000fe40007810044 */
[----:B------:R-:W-:-:S02]  /*5b70*/  FMNMX3.FTZ R14, R14, R59, R54, !PT ;  /* 0x0000003b0e0e7276 */ /* 0x000fc40007810036 */
[----:B------:R-:W-:Y:S02]  /*5b80*/  FMNMX3.FTZ R9, R9, R60, R56, !PT ;  /* 0x0000003c09097276 */ /* 0x000fe40007810038 */
        /* <DEDUP_REMOVED lines=8> */
[----:B------:R-:W-:Y:S02]  /*5c10*/  FMNMX3.FTZ R14, R14, R38, R48, !PT ;  /* 0x000000260e0e7276 */ /* 0x000fe40007810030 */
[----:B------:R-:W-:Y:S02]  /*5c20*/  LOP3.LUT R5, R12, UR13, R19, 0x96, !PT ;  /* 0x0000000d0c057c12 */ /* 0x000fe4000f8e9613 */
[----:B------:R-:W-:Y:S02]  /*5c30*/  FMNMX3.FTZ R19, R128, R121, R123, !PT ;  /* 0x0000007980137276 */ /* 0x000fe4000781007b */
[----:B------:R-:W-:Y:S01]  /*5c40*/  FMNMX3.FTZ R9, R9, R32, R33, !PT ;  /* 0x0000002009097276 */ /* 0x000fe20007810021 */
[----:B------:R-:W-:Y:S01]  /*5c50*/  IMAD.WIDE.U32 R174, R5, -0x2daee0ad, RZ ;  /* 0xd2511f5305ae7825 */ /* 0x000fe200078e00ff */
[----:B------:R-:W-:Y:S02]  /*5c60*/  FMNMX3.FTZ R14, R14, R99, R125, !PT ;  /* 0x000000630e0e7276 */ /* 0x000fe4000781007d */
[----:B------:R-:W-:Y:S01]  /*5c70*/  FMNMX3.FTZ R19, R19, R116, R108, !PT ;  /* 0x0000007413137276 */ /* 0x000fe2000781006c */
[----:B------:R-:W-:Y:S01]  /*5c80*/  IMAD.MOV.U32 R17, RZ, RZ, R174 ;  /* 0x000000ffff117224 */ /* 0x000fe200078e00ae */
[----:B------:R-:W-:-:S02]  /*5c90*/  FMNMX3.FTZ R9, R9, R28, R31, !PT ;  /* 0x0000001c09097276 */ /* 0x000fc4000781001f */
[----:B------:R-:W-:Y:S02]  /*5ca0*/  FMNMX3.FTZ R14, R14, R141, R147, !PT ;  /* 0x0000008d0e0e7276 */ /* 0x000fe40007810093 */
[----:B------:R-:W-:Y:S02]  /*5cb0*/  FMNMX3.FTZ R19, R19, R105, R106, !PT ;  /* 0x0000006913137276 */ /* 0x000fe4000781006a */
[----:B------:R-:W-:Y:S02]  /*5cc0*/  FMNMX3.FTZ R9, R9, R114, R124, !PT ;  /* 0x0000007209097276 */ /* 0x000fe4000781007c */
[----:B------:R-:W-:Y:S02]  /*5cd0*/  FMNMX3.FTZ R14, R14, R170, R127, !PT ;  /* 0x000000aa0e0e7276 */ /* 0x000fe4000781007f */
[----:B------:R-:W-:Y:S02]  /*5ce0*/  FMNMX3.FTZ R19, R19, R109, R92, !PT ;  /* 0x0000006d13137276 */ /* 0x000fe4000781005c */
[----:B------:R-:W-:-:S02]  /*5cf0*/  FMNMX3.FTZ R9, R9, R142, R146, !PT ;  /* 0x0000008e09097276 */ /* 0x000fc40007810092 */
[----:B------:R-:W-:Y:S02]  /*5d00*/  LOP3.LUT R10, R10, UR22, R215, 0x96, !PT ;  /* 0x000000160a0a7c12 */ /* 0x000fe4000f8e96d7 */
[----:B------:R-:W-:Y:S02]  /*5d10*/  FMNMX.FTZ R14, R169, R14, !PT ;  /* 0x0000000ea90e7209 */ /* 0x000fe40007810000 */
[----:B------:R-:W-:Y:S01]  /*5d20*/  FMNMX3.FTZ R19, R19, R88, R89, !PT ;  /* 0x0000005813137276 */ /* 0x000fe20007810059 */
[----:B------:R-:W-:Y:S01]  /*5d30*/  IMAD.WIDE.U32 R10, R10, -0x326172a9, RZ ;  /* 0xcd9e8d570a0a7825 */ /* 0x000fe200078e00ff */
[----:B------:R-:W-:Y:S01]  /*5d40*/  FMNMX3.FTZ R9, R9, R151, R126, !PT ;  /* 0x0000009709097276 */ /* 0x000fe2000781007e */
[----:B------:R-:W3:Y:S01]  /*5d50*/  SHFL.BFLY PT, R15, R14, 0x2, 0x1f ;  /* 0x0c401f000e0f7f89 */ /* 0x000ee200000e0000 */
[----:B------:R-:W-:Y:S02]  /*5d60*/  FMNMX3.FTZ R19, R19, R96, R76, !PT ;  /* 0x0000006013137276 */ /* 0x000fe4000781004c */
[----:B------:R-:W-:-:S02]  /*5d70*/  FMNMX.FTZ R9, R149, R9, !PT ;  /* 0x0000000995097209 */ /* 0x000fc40007810000 */
[----:B------:R-:W-:Y:S01]  /*5d80*/  LOP3.LUT R201, R8, UR12, R11, 0x96, !PT ;  /* 0x0000000c08c97c12 */ /* 0x000fe2000f8e960b */
[----:B------:R-:W-:Y:S01]  /*5d90*/  IMAD.MOV.U32 R11, RZ, RZ, R134 ;  /* 0x000000ffff0b7224 */ /* 0x000fe200078e0086 */
[----:B------:R-:W-:Y:S01]  /*5da0*/  FMNMX3.FTZ R19, R19, R73, R84, !PT ;  /* 0x0000004913137276 */ /* 0x000fe20007810054 */
[----:B------:R-:W4:Y:S01]  /*5db0*/  SHFL.BFLY PT, R8, R9, 0x2, 0x1f ;  /* 0x0c401f0009087f89 */ /* 0x000f2200000e0000 */
[----:B------:R-:W-:Y:S02]  /*5dc0*/  LOP3.LUT R238, R186, UR7, R237, 0x96, !PT ;  /* 0x00000007baee7c12 */ /* 0x000fe4000f8e96ed */
[----:B------:R-:W-:Y:S02]  /*5dd0*/  FMNMX3.FTZ R19, R19, R69, R62, !PT ;  /* 0x0000004513137276 */ /* 0x000fe4000781003e */
[----:B------:R-:W-:Y:S01]  /*5de0*/  PRMT R7, R10, 0x7771, RZ ;  /* 0x000077710a077816 */ /* 0x000fe200000000ff */
[----:B------:R-:W-:Y:S01]  /*5df0*/  IMAD.WIDE.U32 R238, R238, -0x2daee0ad, RZ ;  /* 0xd2511f53eeee7825 */ /* 0x000fe200078e00ff */
[----:B------:R-:W-:-:S02]  /*5e00*/  FMNMX3.FTZ R19, R19, R57, R82, !PT ;  /* 0x0000003913137276 */ /* 0x000fc40007810052 */
[----:B------:R-:W-:Y:S02]  /*5e10*/  PRMT R12, R10, 0x7773, RZ ;  /* 0x000077730a0c7816 */ /* 0x000fe400000000ff */
[----:B------:R-:W-:Y:S02]  /*5e20*/  FMNMX3.FTZ R19, R19, R53, R46, !PT ;  /* 0x0000003513137276 */ /* 0x000fe4000781002e */
[----:B------:R-:W-:Y:S01]  /*5e30*/  LOP3.LUT R188, R16, UR23, R239, 0x96, !PT ;  /* 0x0000001710bc7c12 */ /* 0x000fe2000f8e96ef */
[----:B------:R-:W-:Y:S01]  /*5e40*/  IMAD.MOV.U32 R16, RZ, RZ, R10 ;  /* 0x000000ffff107224 */ /* 0x000fe200078e000a */
[----:B------:R-:W-:Y:S02]  /*5e50*/  FMNMX3.FTZ R19, R19, R41, R34, !PT ;  /* 0x0000002913137276 */ /* 0x000fe40007810022 */
[----:B---3--:R-:W-:Y:S01]  /*5e60*/  FMNMX.FTZ R15, R14, R15, !PT ;  /* 0x0000000f0e0f7209 */ /* 0x008fe20007810000 */
[----:B------:R-:W-:Y:S01]  /*5e70*/  IMAD.WIDE.U32 R246, R188, -0x326172a9, RZ ;  /* 0xcd9e8d57bcf67825 */ /* 0x000fe200078e00ff */
[----:B------:R-:W-:-:S02]  /*5e80*/  FMNMX3.FTZ R19, R19, R37, R30, !PT ;  /* 0x0000002513137276 */ /* 0x000fc4000781001e */
[----:B------:R-:W-:Y:S02]  /*5e90*/  PRMT R184, R10, 0x7772, RZ ;  /* 0x000077720ab87816 */ /* 0x000fe400000000ff */
[----:B------:R-:W-:Y:S02]  /*5ea0*/  FMNMX3.FTZ R19, R19, R49, R115, !PT ;  /* 0x0000003113137276 */ /* 0x000fe40007810073 */
[C---:B------:R-:W-:Y:S02]  /*5eb0*/  PRMT R212, R134.reuse, 0x7771, RZ ;  /* 0x0000777186d47816 */ /* 0x040fe400000000ff */
[C---:B------:R-:W-:Y:S02]  /*5ec0*/  PRMT R10, R134.reuse, 0x7773, RZ ;  /* 0x00007773860a7816 */ /* 0x040fe400000000ff */
[----:B------:R-:W-:Y:S02]  /*5ed0*/  PRMT R213, R134, 0x7772, RZ ;  /* 0x0000777286d57816 */ /* 0x000fe400000000ff */
[----:B----4-:R-:W-:Y:S01]  /*5ee0*/  FMNMX.FTZ R8, R9, R8, !PT ;  /* 0x0000000809087209 */ /* 0x010fe20007810000 */
[----:B------:R-:W3:Y:S01]  /*5ef0*/  SHFL.BFLY PT, R134, R15, 0x1, 0x1f ;  /* 0x0c201f000f867f89 */ /* 0x000ee200000e0000 */
[----:B------:R-:W-:-:S02]  /*5f00*/  FMNMX3.FTZ R19, R19, R140, R143, !PT ;  /* 0x0000008c13137276 */ /* 0x000fc4000781008f */
[----:B------:R-:W-:Y:S01]  /*5f10*/  FMNMX.FTZ R20, R173, R20, !PT ;  /* 0x00000014ad147209 */ /* 0x000fe20007810000 */
[----:B------:R-:W4:Y:S01]  /*5f20*/  SHFL.BFLY PT, R133, R8, 0x1, 0x1f ;  /* 0x0c201f0008857f89 */ /* 0x000f2200000e0000 */
[----:B------:R-:W-:Y:S02]  /*5f30*/  LOP3.LUT R66, R66, UR14, R13, 0x96, !PT ;  /* 0x0000000e42427c12 */ /* 0x000fe4000f8e960d */
[----:B------:R-:W-:Y:S01]  /*5f40*/  FMNMX3.FTZ R19, R19, R159, R120, !PT ;  /* 0x0000009f13137276 */ /* 0x000fe20007810078 */
[----:B------:R-:W5:Y:S01]  /*5f50*/  SHFL.BFLY PT, R13, R20, 0x2, 0x1f ;  /* 0x0c401f00140d7f89 */ /* 0x000f6200000e0000 */
[----:B------:R-:W-:Y:S01]  /*5f60*/  LOP3.LUT R214, R214, UR17, R135, 0x96, !PT ;  /* 0x00000011d6d67c12 */ /* 0x000fe2000f8e9687 */
[----:B------:R-:W-:Y:S01]  /*5f70*/  IMAD.WIDE.U32 R66, R66, -0x2daee0ad, RZ ;  /* 0xd2511f5342427825 */ /* 0x000fe200078e00ff */
[----:B------:R-:W-:Y:S02]  /*5f80*/  FMNMX.FTZ R19, R171, R19, !PT ;  /* 0x00000013ab137209 */ /* 0x000fe40007810000 */
[----:B------:R-:W-:-:S02]  /*5f90*/  PRMT R21, R174, 0x7773, RZ ;  /* 0x00007773ae157816 */ /* 0x000fc400000000ff */
[----:B------:R-:W-:Y:S01]  /*5fa0*/  LOP3.LUT R5, R66, UR17, R175, 0x96, !PT ;  /* 0x0000001142057c12 */ /* 0x000fe2000f8e96af */
[----:B------:R-:W2:Y:S01]  /*5fb0*/  SHFL.BFLY PT, R135, R19, 0x2, 0x1f ;  /* 0x0c401f0013877f89 */ /* 0x000ea200000e0000 */
[C---:B------:R-:W-:Y:S02]  /*5fc0*/  PRMT R66, R174.reuse, 0x7771, RZ ;  /* 0x00007771ae427816 */ /* 0x040fe400000000ff */
[----:B------:R-:W-:Y:S02]  /*5fd0*/  PRMT R200, R174, 0x7772, RZ ;  /* 0x00007772aec87816 */ /* 0x000fe400000000ff */
[----:B------:R-:W-:Y:S02]  /*5fe0*/  LOP3.LUT R11, R11, 0xff, RZ, 0xc0, !PT ;  /* 0x000000ff0b0b7812 */ /* 0x000fe400078ec0ff */
[----:B------:R-:W-:Y:S02]  /*5ff0*/  LOP3.LUT R22, R22, UR22, R67, 0x96, !PT ;  /* 0x0000001616167c12 */ /* 0x000fe4000f8e9643 */
[----:B---3--:R-:W-:-:S02]  /*6000*/  FMNMX.FTZ R134, R15, R134, !PT ;  /* 0x000000860f867209 */ /* 0x008fc40007810000 */
[----:B------:R-:W-:Y:S01]  /*6010*/  PRMT R212, R11, 0x5410, R212 ;  /* 0x000054100bd47816 */ /* 0x000fe200000000d4 */
[----:B------:R-:W-:Y:S01]  /*6020*/  IMAD.WIDE.U32 R22, R22, -0x326172a9, RZ ;  /* 0xcd9e8d5716167825 */ /* 0x000fe200078e00ff */
[----:B----4-:R-:W-:-:S03]  /*6030*/  FMNMX.FTZ R133, R8, R133, !PT ;  /* 0x0000008508857209 */ /* 0x010fc60007810000 */
[C---:B-1----:R-:W-:Y:S01]  /*6040*/  FMUL.FTZ R174, R134.reuse, UR5 ;  /* 0x0000000586ae7c20 */ /* 0x042fe20008410000 */
[----:B------:R-:W-:Y:S01]  /*6050*/  FSETP.NEU.FTZ.AND P0, PT, R134, -INF , PT ;  /* 0xff8000008600780b */ /* 0x000fe20003f1d000 */
[----:B------:R-:W-:Y:S01]  /*6060*/  IMAD.MOV.U32 R14, RZ, RZ, R22 ;  /* 0x000000ffff0e7224 */ /* 0x000fe200078e0016 */
[----:B-----5:R-:W-:Y:S01]  /*6070*/  FMNMX.FTZ R13, R20, R13, !PT ;  /* 0x0000000d140d7209 */ /* 0x020fe20007810000 */
[C---:B------:R-:W-:Y:S01]  /*6080*/  FMUL.FTZ R175, R133.reuse, UR5 ;  /* 0x0000000585af7c20 */ /* 0x040fe20008410000 */
[----:B------:R-:W-:Y:S02]  /*6090*/  FSEL R174, R174, RZ, P0 ;  /* 0x000000ffaeae7208 */ /* 0x000fe40000000000 */
[----:B------:R-:W-:Y:S01]  /*60a0*/  FSETP.NEU.FTZ.AND P0, PT, R133, -INF , PT ;  /* 0xff8000008500780b */ /* 0x000fe20003f1d000 */
[----:B------:R-:W1:Y:S01]  /*60b0*/  SHFL.BFLY PT, R11, R13, 0x1, 0x1f ;  /* 0x0c201f000d0b7f89 */ /* 0x000e6200000e0000 */
[----:B------:R-:W-:Y:S01]  /*60c0*/  LOP3.LUT R16, R16, 0xff, RZ, 0xc0, !PT ;  /* 0x000000ff10107812 */ /* 0x000fe200078ec0ff */
[--C-:B------:R-:W-:Y:S01]  /*60d0*/  FFMA.FTZ R180, R4, UR5, -R174.reuse ;  /* 0x0000000504b47c23 */ /* 0x100fe200080108ae */
[----:B------:R-:W-:Y:S01]  /*60e0*/  FSEL R175, R175, RZ, P0 ;  /* 0x000000ffafaf7208 */ /* 0x000fe20000000000 */
[--C-:B------:R-:W-:Y:S01]  /*60f0*/  FFMA.FTZ R176, R136, UR5, -R174.reuse ;  /* 0x0000000588b07c23 */ /* 0x100fe200080108ae */
[----:B--2---:R-:W-:Y:S01]  /*6100*/  FMNMX.FTZ R135, R19, R135, !PT ;  /* 0x0000008713877209 */ /* 0x004fe20007810000 */
[--C-:B------:R-:W-:Y:S01]  /*6110*/  FFMA.FTZ R20, R155, UR5, -R174.reuse ;  /* 0x000000059b147c23 */ /* 0x100fe200080108ae */
[----:B------:R-:W-:Y:S01]  /*6120*/  LOP3.LUT R183, R201, 0xffff, RZ, 0xc0, !PT ;  /* 0x0000ffffc9b77812 */ /* 0x000fe200078ec0ff */
[----:B------:R-:W-:Y:S01]  /*6130*/  FFMA.FTZ R131, R131, UR5, -R175 ;  /* 0x0000000583837c23 */ /* 0x000fe200080108af */
[----:B------:R-:W-:Y:S01]  /*6140*/  PRMT R7, R16, 0x5410, R7 ;  /* 0x0000541010077816 */ /* 0x000fe20000000007 */
[----:B------:R-:W2:Y:S01]  /*6150*/  SHFL.BFLY PT, R4, R135, 0x1, 0x1f ;  /* 0x0c201f0087047f89 */ /* 0x000ea200000e0000 */
[----:B------:R-:W-:Y:S01]  /*6160*/  LOP3.LUT R16, R201, 0xff, RZ, 0xc0, !PT ;  /* 0x000000ffc9107812 */ /* 0x000fe200078ec0ff */
[----:B------:R-:W-:Y:S01]  /*6170*/  FFMA.FTZ R181, R148, UR5, -R175 ;  /* 0x0000000594b57c23 */ /* 0x000fe200080108af */
[----:B------:R-:W-:Y:S01]  /*6180*/  SHF.R.U32.HI R183, RZ, 0x8, R183 ;  /* 0x00000008ffb77819 */ /* 0x000fe200000116b7 */
[----:B------:R-:W-:Y:S01]  /*6190*/  FFMA.FTZ R148, R152, UR5, -R174 ;  /* 0x0000000598947c23 */ /* 0x000fe200080108ae */
[----:B------:R-:W-:Y:S01]  /*61a0*/  PRMT R9, R22, 0x7771, RZ ;  /* 0x0000777116097816 */ /* 0x000fe200000000ff */
[----:B------:R3:W-:Y:S01]  /*61b0*/  MUFU.EX2 R152, R131 ;  /* 0x0000008300987308 */ /* 0x0007e20000000800 */
[----:B------:R-:W-:Y:S01]  /*61c0*/  LOP3.LUT R14, R14, 0xff, RZ, 0xc0, !PT ;  /* 0x000000ff0e0e7812 */ /* 0x000fe200078ec0ff */
[----:B------:R-:W-:Y:S01]  /*61d0*/  FFMA.FTZ R150, R150, UR5, -R175 ;  /* 0x0000000596967c23 */ /* 0x000fe200080108af */
[----:B------:R-:W-:Y:S01]  /*61e0*/  PRMT R183, R16, 0x5410, R183 ;  /* 0x0000541010b77816 */ /* 0x000fe200000000b7 */
[----:B------:R-:W-:Y:S01]  /*61f0*/  MUFU.EX2 R176, R176 ;  /* 0x000000b000b07308 */ /* 0x000fe20000000800 */
[----:B------:R-:W-:Y:S01]  /*6200*/  PRMT R16, R5, 0x7632, R16 ;  /* 0x0000763205107816 */ /* 0x000fe20000000010 */
[----:B------:R-:W-:Y:S01]  /*6210*/  FFMA.FTZ R98, R157, UR5, -R174 ;  /* 0x000000059d627c23 */ /* 0x000fe200080108ae */
[----:B------:R-:W-:Y:S01]  /*6220*/  LEA R227, R227, UR4, 0x1 ;  /* 0x00000004e3e37c11 */ /* 0x000fe2000f8e08ff */
[----:B------:R-:W-:Y:S01]  /*6230*/  MUFU.EX2 R150, R150 ;  /* 0x0000009600967308 */ /* 0x000fe20000000800 */
[----:B------:R-:W-:Y:S01]  /*6240*/  PRMT R184, R184, 0x5410, R12 ;  /* 0x00005410b8b87816 */ /* 0x000fe2000000000c */
[----:B------:R-:W-:Y:S01]  /*6250*/  FFMA.FTZ R51, R158, UR5, -R174 ;  /* 0x000000059e337c23 */ /* 0x000fe200080108ae */
[----:B------:R-:W-:Y:S01]  /*6260*/  LOP3.LUT R15, R5, 0xffff, RZ, 0xc0, !PT ;  /* 0x0000ffff050f7812 */ /* 0x000fe200078ec0ff */
[----:B------:R-:W-:Y:S01]  /*6270*/  IMAD.IADD R24, R167, 0x1, R227 ;  /* 0x00000001a7187824 */ /* 0x000fe200078e02e3 */
[----:B------:R-:W-:Y:S01]  /*6280*/  PRMT R213, R213, 0x5410, R10 ;  /* 0x00005410d5d57816 */ /* 0x000fe2000000000a */
[--C-:B---3--:R-:W-:Y:S01]  /*6290*/  FFMA.FTZ R131, R119, UR5, -R174.reuse ;  /* 0x0000000577837c23 */ /* 0x108fe200080108ae */
[----:B------:R-:W-:Y:S01]  /*62a0*/  FFMA.FTZ R119, R153, UR5, -R175 ;  /* 0x0000000599777c23 */ /* 0x000fe200080108af */
[----:B------:R-:W-:Y:S01]  /*62b0*/  LOP3.LUT R12, R18, UR12, R23, 0x96, !PT ;  /* 0x0000000c120c7c12 */ /* 0x000fe2000f8e9617 */
[----:B------:R-:W3:Y:S01]  /*62c0*/  LDSM.16.MT88.4 R216, [R227+0x4000] ;  /* 0x00400000e3d8783b */ /* 0x000ee20000004200 */
[----:B------:R-:W-:Y:S01]  /*62d0*/  PRMT R9, R14, 0x5410, R9 ;  /* 0x000054100e097816 */ /* 0x000fe20000000009 */
[----:B------:R-:W-:Y:S01]  /*62e0*/  MUFU.EX2 R180, R180 ;  /* 0x000000b400b47308 */ /* 0x000fe20000000800 */
[C---:B------:R-:W-:Y:S01]  /*62f0*/  PRMT R18, R22.reuse, 0x7773, RZ ;  /* 0x0000777316127816 */ /* 0x040fe200000000ff */
[--C-:B------:R-:W-:Y:S01]  /*6300*/  FFMA.FTZ R23, R117, UR5, -R175.reuse ;  /* 0x0000000575177c23 */ /* 0x100fe200080108af */
[----:B------:R-:W-:Y:S01]  /*6310*/  PRMT R10, R22, 0x7772, RZ ;  /* 0x00007772160a7816 */ /* 0x000fe200000000ff */
[----:B------:R-:W4:Y:S01]  /*6320*/  MUFU.EX2 R119, R119 ;  /* 0x0000007700777308 */ /* 0x000f220000000800 */
[----:B------:R-:W-:Y:S01]  /*6330*/  LOP3.LUT R17, R17, 0xff, RZ, 0xc0, !PT ;  /* 0x000000ff11117812 */ /* 0x000fe200078ec0ff */
[----:B------:R-:W-:Y:S01]  /*6340*/  FFMA.FTZ R22, R156, UR5, -R174 ;  /* 0x000000059c167c23 */ /* 0x000fe200080108ae */
[----:B------:R-:W-:Y:S01]  /*6350*/  LOP3.LUT R14, R5, 0xff, RZ, 0xc0, !PT ;  /* 0x000000ff050e7812 */ /* 0x000fe200078ec0ff */
[----:B------:R-:W5:Y:S01]  /*6360*/  MUFU.EX2 R181, R181 ;  /* 0x000000b500b57308 */ /* 0x000f620000000800 */
[----:B------:R-:W-:Y:S01]  /*6370*/  LOP3.LUT R16, R16, 0xff, RZ, 0xc0, !PT ;  /* 0x000000ff10107812 */ /* 0x000fe200078ec0ff */
[----:B------:R-:W-:Y:S01]  /*6380*/  FFMA.FTZ R67, R112, UR5, -R175 ;  /* 0x0000000570437c23 */ /* 0x000fe200080108af */
[----:B------:R-:W-:Y:S01]  /*6390*/  SHF.R.U32.HI R5, RZ, 0x18, R5 ;  /* 0x00000018ff057819 */ /* 0x000fe20000011605 */
[----:B------:R-:W-:Y:S01]  /*63a0*/  MUFU.EX2 R22, R22 ;  /* 0x0000001600167308 */ /* 0x000fe20000000800 */
[----:B------:R-:W-:Y:S01]  /*63b0*/  SHF.R.U32.HI R15, RZ, 0x8, R15 ;  /* 0x00000008ff0f7819 */ /* 0x000fe2000001160f */
[--C-:B------:R-:W-:Y:S01]  /*63c0*/  FFMA.FTZ R112, R113, UR5, -R175.reuse ;  /* 0x0000000571707c23 */ /* 0x100fe200080108af */
[----:B------:R-:W-:Y:S01]  /*63d0*/  LOP3.LUT R161, R161, 0xff, RZ, 0xc0, !PT ;  /* 0x000000ffa1a17812 */ /* 0x000fe200078ec0ff */
[----:B------:R-:W5:Y:S01]  /*63e0*/  MUFU.EX2 R20, R20 ;  /* 0x0000001400147308 */ /* 0x000f620000000800 */
[----:B------:R-:W-:Y:S01]  /*63f0*/  PRMT R10, R10, 0x5410, R18 ;  /* 0x000054100a0a7816 */ /* 0x000fe20000000012 */
[----:B------:R-:W-:Y:S01]  /*6400*/  FFMA.FTZ R101, R101, UR5, -R175 ;  /* 0x0000000565657c23 */ /* 0x000fe200080108af */
[----:B------:R-:W-:Y:S01]  /*6410*/  PRMT R66, R17, 0x5410, R66 ;  /* 0x0000541011427816 */ /* 0x000fe20000000042 */
[----:B------:R-:W-:Y:S01]  /*6420*/  MUFU.EX2 R148, R148 ;  /* 0x0000009400947308 */ /* 0x000fe20000000800 */
[----:B------:R-:W-:Y:S01]  /*6430*/  PRMT R5, R16, 0x5410, R5 ;  /* 0x0000541010057816 */ /* 0x000fe20000000005 */
[----:B------:R-:W-:Y:S01]  /*6440*/  IMAD R161, R161, 0x10000, R161 ;  /* 0x00010000a1a17824 */ /* 0x000fe200078e02a1 */
[----:B------:R-:W-:Y:S01]  /*6450*/  PRMT R8, R14, 0x5410, R15 ;  /* 0x000054100e087816 */ /* 0x000fe2000000000f */
[----:B------:R-:W3:Y:S01]  /*6460*/  LDSM.16.MT88.4 R16, [R24+0x4000] ;  /* 0x004000001810783b */ /* 0x000ee20000004200 */
[----:B-1----:R-:W-:Y:S01]  /*6470*/  FMNMX.FTZ R136, R13, R11, !PT ;  /* 0x0000000b0d887209 */ /* 0x002fe20007810000 */
[----:B------:R-:W1:Y:S01]  /*6480*/  MUFU.EX2 R131, R131 ;  /* 0x0000008300837308 */ /* 0x000e620000000800 */
[C---:B------:R-:W-:Y:S01]  /*6490*/  LOP3.LUT R14, R12.reuse, 0xffff, RZ, 0xc0, !PT ;  /* 0x0000ffff0c0e7812 */ /* 0x040fe200078ec0ff */
[----:B------:R-:W-:Y:S01]  /*64a0*/  FFMA.FTZ R97, R97, UR5, -R175 ;  /* 0x0000000561617c23 */ /* 0x000fe200080108af */
[----:B------:R-:W-:Y:S01]  /*64b0*/  PRMT R13, R12, 0x7632, R13 ;  /* 0x000076320c0d7816 */ /* 0x000fe2000000000d */
[----:B------:R-:W-:Y:S01]  /*64c0*/  FMUL.FTZ R155, R136, UR5 ;  /* 0x00000005889b7c20 */ /* 0x000fe20008410000 */
[----:B------:R-:W-:Y:S01]  /*64d0*/  LOP3.LUT R10, R10, 0xff00ff, RZ, 0xc0, !PT ;  /* 0x00ff00ff0a0a7812 */ /* 0x000fe200078ec0ff */
[----:B------:R-:W-:Y:S01]  /*64e0*/  MUFU.EX2 R98, R98 ;  /* 0x0000006200627308 */ /* 0x000fe20000000800 */
[----:B------:R-:W-:Y:S01]  /*64f0*/  LOP3.LUT R11, R12, 0xff, RZ, 0xc0, !PT ;  /* 0x000000ff0c0b7812 */ /* 0x000fe200078ec0ff */
[----:B------:R-:W-:Y:S01]  /*6500*/  FFMA.FTZ R252, R58, UR5, -R174 ;  /* 0x000000053afc7c23 */ /* 0x000fe200080108ae */
[----:B------:R-:W-:Y:S01]  /*6510*/  SHF.R.U32.HI R14, RZ, 0x8, R14 ;  /* 0x00000008ff0e7819 */ /* 0x000fe2000001160e */
[----:B------:R-:W-:Y:S01]  /*6520*/  MUFU.EX2 R51, R51 ;  /* 0x0000003300337308 */ /* 0x000fe20000000800 */
[----:B------:R-:W-:Y:S01]  /*6530*/  SHF.R.U32.HI R12, RZ, 0x18, R12 ;  /* 0x00000018ff0c7819 */ /* 0x000fe2000001160c */
[----:B------:R-:W-:Y:S01]  /*6540*/  FFMA.FTZ R58, R72, UR5, -R175 ;  /* 0x00000005483a7c23 */ /* 0x000fe200080108af */
[----:B------:R-:W-:Y:S01]  /*6550*/  LOP3.LUT R13, R13, 0xff, RZ, 0xc0, !PT ;  /* 0x000000ff0d0d7812 */ /* 0x000fe200078ec0ff */
[----:B------:R-:W-:Y:S01]  /*6560*/  MUFU.EX2 R23, R23 ;  /* 0x0000001700177308 */ /* 0x000fe20000000800 */
[----:B--2---:R-:W-:Y:S01]  /*6570*/  FMNMX.FTZ R135, R135, R4, !PT ;  /* 0x0000000487877209 */ /* 0x004fe20007810000 */
[----:B------:R-:W-:Y:S01]  /*6580*/  FFMA.FTZ R71, R71, UR5, -R174 ;  /* 0x0000000547477c23 */ /* 0x000fe200080108ae */
[--C-:B------:R-:W-:Y:S01]  /*6590*/  HSET2.LE.AND R195, R10, R161.reuse, PT ;  /* 0x000000a10ac37233 */ /* 0x100fe20003803000 */
[----:B------:R-:W-:Y:S01]  /*65a0*/  MUFU.EX2 R67, R67 ;  /* 0x0000004300437308 */ /* 0x000fe20000000800 */
[----:B------:R-:W-:Y:S01]  /*65b0*/  PRMT R200, R200, 0x5410, R21 ;  /* 0x00005410c8c87816 */ /* 0x000fe20000000015 */
[--C-:B------:R-:W-:Y:S01]  /*65c0*/  FFMA.FTZ R21, R154, UR5, -R175.reuse ;  /* 0x000000059a157c23 */ /* 0x100fe200080108af */
[----:B------:R-:W-:Y:S01]  /*65d0*/  PRMT R11, R11, 0x5410, R14 ;  /* 0x000054100b0b7816 */ /* 0x000fe2000000000e */
[----:B------:R-:W-:Y:S01]  /*65e0*/  FMUL.FTZ R153, R135, UR5 ;  /* 0x0000000587997c20 */ /* 0x000fe20008410000 */
[----:B------:R-:W-:Y:S01]  /*65f0*/  PRMT R12, R13, 0x5410, R12 ;  /* 0x000054100d0c7816 */ /* 0x000fe2000000000c */
[----:B------:R-:W-:Y:S01]  /*6600*/  MUFU.EX2 R97, R97 ;  /* 0x0000006100617308 */ /* 0x000fe20000000800 */
[----:B----4-:R-:W-:Y:S01]  /*6610*/  F2FP.F16.F32.PACK_AB R4, R119, R150 ;  /* 0x000000967704723e */ /* 0x010fe200000000ff */
[--C-:B------:R-:W-:Y:S01]  /*6620*/  FFMA.FTZ R48, R48, UR5, -R174.reuse ;  /* 0x0000000530307c23 */ /* 0x100fe200080108ae */
[----:B------:R-:W-:Y:S01]  /*6630*/  FSETP.NEU.FTZ.AND P0, PT, R136, -INF , PT ;  /* 0xff8000008800780b */ /* 0x000fe20003f1d000 */
[----:B------:R-:W2:Y:S01]  /*6640*/  MUFU.EX2 R21, R21 ;  /* 0x0000001500157308 */ /* 0x000ea20000000800 */
[----:B------:R-:W-:Y:S01]  /*6650*/  LOP3.LUT R195, R4, R195, RZ, 0xc0, !PT ;  /* 0x000000c304c37212 */ /* 0x000fe200078ec0ff */
[--C-:B------:R-:W-:Y:S01]  /*6660*/  FFMA.FTZ R99, R99, UR5, -R174.reuse ;  /* 0x0000000563637c23 */ /* 0x100fe200080108ae */
[--C-:B------:R-:W-:Y:S01]  /*6670*/  HSET2.LE.AND R192, R11, R161.reuse, PT ;  /* 0x000000a10bc07233 */ /* 0x100fe20003803000 */
[--C-:B------:R-:W-:Y:S01]  /*6680*/  FFMA.FTZ R125, R125, UR5, -R174.reuse ;  /* 0x000000057d7d7c23 */ /* 0x100fe200080108ae */
[--C-:B------:R-:W-:Y:S01]  /*6690*/  HSET2.LE.AND R193, R12, R161.reuse, PT ;  /* 0x000000a10cc17233 */ /* 0x100fe20003803000 */
[--C-:B------:R-:W-:Y:S01]  /*66a0*/  FFMA.FTZ R141, R141, UR5, -R174.reuse ;  /* 0x000000058d8d7c23 */ /* 0x100fe200080108ae */
[--C-:B------:R-:W-:Y:S01]  /*66b0*/  HSET2.LE.AND R4, R8, R161.reuse, PT ;  /* 0x000000a108047233 */ /* 0x100fe20003803000 */
[--C-:B------:R-:W-:Y:S01]  /*66c0*/  FFMA.FTZ R147, R147, UR5, -R174.reuse ;  /* 0x0000000593937c23 */ /* 0x100fe200080108ae */
[----:B------:R-:W-:Y:S01]  /*66d0*/  F2FP.F16.F32.PACK_AB R12, R180, R176 ;  /* 0x000000b0b40c723e */ /* 0x000fe200000000ff */
[--C-:B------:R-:W-:Y:S01]  /*66e0*/  FFMA.FTZ R170, R170, UR5, -R174.reuse ;  /* 0x00000005aaaa7c23 */ /* 0x100fe200080108ae */
[----:B-----5:R-:W-:Y:S01]  /*66f0*/  F2FP.F16.F32.PACK_AB R11, R152, R181 ;  /* 0x000000b5980b723e */ /* 0x020fe200000000ff */
[--C-:B------:R-:W-:Y:S01]  /*6700*/  FFMA.FTZ R127, R127, UR5, -R174.reuse ;  /* 0x000000057f7f7c23 */ /* 0x100fe200080108ae */
[--C-:B------:R-:W-:Y:S01]  /*6710*/  HSET2.LE.AND R9, R9, R161.reuse, PT ;  /* 0x000000a109097233 */ /* 0x100fe20003803000 */
[----:B------:R-:W-:Y:S01]  /*6720*/  FFMA.FTZ R169, R169, UR5, -R174 ;  /* 0x00000005a9a97c23 */ /* 0x000fe200080108ae */
[----:B------:R-:W-:Y:S01]  /*6730*/  F2FP.F16.F32.PACK_AB R8, R20, R22 ;  /* 0x000000161408723e */ /* 0x000fe200000000ff */
[----:B------:R-:W-:Y:S01]  /*6740*/  MUFU.EX2 R58, R58 ;  /* 0x0000003a003a7308 */ /* 0x000fe20000000800 */
[----:B------:R-:W-:Y:S01]  /*6750*/  FSEL R155, R155, RZ, P0 ;  /* 0x000000ff9b9b7208 */ /* 0x000fe20000000000 */
[--C-:B------:R-:W-:Y:S01]  /*6760*/  FFMA.FTZ R114, R114, UR5, -R175.reuse ;  /* 0x0000000572727c23 */ /* 0x100fe200080108af */
[----:B-1----:R-:W-:Y:S01]  /*6770*/  F2FP.F16.F32.PACK_AB R194, R131, R148 ;  /* 0x0000009483c2723e */ /* 0x002fe200000000ff */
[----:B------:R-:W-:Y:S01]  /*6780*/  FFMA.FTZ R124, R124, UR5, -R175 ;  /* 0x000000057c7c7c23 */ /* 0x000fe200080108af */
[----:B------:R-:W-:Y:S01]  /*6790*/  LOP3.LUT R192, R12, R192, RZ, 0xc0, !PT ;  /* 0x000000c00cc07212 */ /* 0x000fe200078ec0ff */
[--C-:B------:R-:W-:Y:S01]  /*67a0*/  FFMA.FTZ R6, R6, UR5, -R155.reuse ;  /* 0x0000000506067c23 */ /* 0x100fe2000801089b */
[----:B------:R-:W-:Y:S01]  /*67b0*/  LOP3.LUT R193, R11, R193, RZ, 0xc0, !PT ;  /* 0x000000c10bc17212 */ /* 0x000fe200078ec0ff */
[----:B------:R-:W1:Y:S01]  /*67c0*/  LDSM.16.MT88.4 R12, [R227+0x4400] ;  /* 0x00440000e30c783b */ /* 0x000e620000004200 */
[----:B------:R-:W-:Y:S01]  /*67d0*/  LOP3.LUT R194, R194, R9, RZ, 0xc0, !PT ;  /* 0x00000009c2c27212 */ /* 0x000fe200078ec0ff */
[--C-:B------:R-:W-:Y:S01]  /*67e0*/  FFMA.FTZ R117, R118, UR5, -R155.reuse ;  /* 0x0000000576757c23 */ /* 0x100fe2000801089b */
[----:B------:R-:W-:Y:S01]  /*67f0*/  LOP3.LUT R4, R8, R4, RZ, 0xc0, !PT ;  /* 0x0000000408047212 */ /* 0x000fe200078ec0ff */
[--C-:B------:R-:W-:Y:S01]  /*6800*/  FFMA.FTZ R129, R129, UR5, -R155.reuse ;  /* 0x0000000581817c23 */ /* 0x100fe2000801089b */
[----:B------:R-:W-:Y:S01]  /*6810*/  FSETP.NEU.FTZ.AND P0, PT, R135, -INF , PT ;  /* 0xff8000008700780b */ /* 0x000fe20003f1d000 */
[----:B------:R-:W4:Y:S01]  /*6820*/  LDSM.16.MT88.4 R8, [R24+0x4400] ;  /* 0x004400001808783b */ /* 0x000f220000004200 */
[----:B------:R-:W-:Y:S01]  /*6830*/  LOP3.LUT R184, R184, 0xff00ff, RZ, 0xc0, !PT ;  /* 0x00ff00ffb8b87812 */ /* 0x000fe200078ec0ff */
[----:B------:R5:W-:Y:S01]  /*6840*/  MUFU.EX2 R118, R6 ;  /* 0x0000000600767308 */ /* 0x000be20000000800 */
[--C-:B------:R-:W-:Y:S01]  /*6850*/  HSET2.LE.AND R66, R66, R161.reuse, PT ;  /* 0x000000a142427233 */ /* 0x100fe20003803000 */
[----:B------:R-:W-:Y:S01]  /*6860*/  FFMA.FTZ R157, R130, UR5, -R155 ;  /* 0x00000005829d7c23 */ /* 0x000fe2000801089b */
[----:B------:R-:W-:Y:S01]  /*6870*/  FSEL R153, R153, RZ, P0 ;  /* 0x000000ff99997208 */ /* 0x000fe20000000000 */
[----:B------:R-:W-:Y:S01]  /*6880*/  MUFU.EX2 R129, R129 ;  /* 0x0000008100817308 */ /* 0x000fe20000000800 */
[--C-:B------:R-:W-:Y:S01]  /*6890*/  HSET2.LE.AND R211, R184, R161.reuse, PT ;  /* 0x000000a1b8d37233 */ /* 0x100fe20003803000 */
[C---:B---3--:R-:W-:Y:S01]  /*68a0*/  HMMA.16816.F32 R204, R192.reuse, R216, RZ ;  /* 0x000000d8c0cc723c */ /* 0x048fe200000018ff */
[--C-:B------:R-:W-:Y:S01]  /*68b0*/  HSET2.LE.AND R5, R5, R161.reuse, PT ;  /* 0x000000a105057233 */ /* 0x100fe20003803000 */
[--C-:B------:R-:W-:Y:S01]  /*68c0*/  FFMA.FTZ R184, R128, UR5, -R153.reuse ;  /* 0x0000000580b87c23 */ /* 0x100fe20008010899 */
[----:B--2---:R-:W-:Y:S01]  /*68d0*/  F2FP.F16.F32.PACK_AB R154, R21, R23 ;  /* 0x00000017159a723e */ /* 0x004fe200000000ff */
[----:B------:R-:W2:Y:S01]  /*68e0*/  MUFU.EX2 R157, R157 ;  /* 0x0000009d009d7308 */ /* 0x000ea20000000800 */
[--C-:B------:R-:W-:Y:S01]  /*68f0*/  FFMA.FTZ R113, R123, UR5, -R153.reuse ;  /* 0x000000057b717c23 */ /* 0x100fe20008010899 */
[----:B------:R-:W-:Y:S01]  /*6900*/  FFMA.FTZ R121, R121, UR5, -R153 ;  /* 0x0000000579797c23 */ /* 0x000fe20008010899 */
[----:B------:R-:W-:Y:S01]  /*6910*/  LOP3.LUT R5, R154, R5, RZ, 0xc0, !PT ;  /* 0x000000059a057212 */ /* 0x000fe200078ec0ff */
[----:B------:R-:W-:Y:S01]  /*6920*/  MUFU.EX2 R184, R184 ;  /* 0x000000b800b87308 */ /* 0x000fe20000000800 */
[----:B-----5:R-:W-:Y:S01]  /*6930*/  F2FP.F16.F32.PACK_AB R6, R51, R98 ;  /* 0x000000623306723e */ /* 0x020fe200000000ff */
[C---:B------:R-:W-:Y:S01]  /*6940*/  HMMA.16816.F32 R196, R192.reuse, R16, RZ ;  /* 0x00000010c0c4723c */ /* 0x040fe200000018ff */
[--C-:B------:R-:W-:Y:S01]  /*6950*/  HSET2.LE.AND R208, R183, R161.reuse, PT ;  /* 0x000000a1b7d07233 */ /* 0x100fe20003803000 */
[----:B------:R-:W-:Y:S01]  /*6960*/  MUFU.EX2 R113, R113 ;  /* 0x0000007100717308 */ /* 0x000fe20000000800 */
[----:B------:R-:W-:Y:S01]  /*6970*/  LOP3.LUT R6, R6, R66, RZ, 0xc0, !PT ;  /* 0x0000004206067212 */ /* 0x000fe200078ec0ff */
[----:B------:R-:W-:Y:S01]  /*6980*/  FFMA.FTZ R111, R111, UR5, -R155 ;  /* 0x000000056f6f7c23 */ /* 0x000fe2000801089b */
[----:B------:R-:W-:Y:S01]  /*6990*/  PRMT R154, R201, 0x7632, R154 ;  /* 0x00007632c99a7816 */ /* 0x000fe2000000009a */
[----:B------:R3:W-:Y:S01]  /*69a0*/  MUFU.EX2 R66, R112 ;  /* 0x0000007000427308 */ /* 0x0007e20000000800 */
[----:B------:R-:W-:Y:S01]  /*69b0*/  SHF.R.U32.HI R123, RZ, 0x18, R201 ;  /* 0x00000018ff7b7819 */ /* 0x000fe200000116c9 */
[----:B------:R-:W-:Y:S01]  /*69c0*/  FFMA.FTZ R107, R107, UR5, -R155 ;  /* 0x000000056b6b7c23 */ /* 0x000fe2000801089b */
[----:B------:R-:W-:Y:S01]  /*69d0*/  LOP3.LUT R156, R200, 0xff00ff, RZ, 0xc0, !PT ;  /* 0x00ff00ffc89c7812 */ /* 0x000fe200078ec0ff */
[----:B------:R-:W5:Y:S01]  /*69e0*/  MUFU.EX2 R183, R121 ;  /* 0x0000007900b77308 */ /* 0x000f620000000800 */
[C---:B------:R-:W-:Y:S01]  /*69f0*/  HMMA.16816.F32 R200, R192.reuse, R218, RZ ;  /* 0x000000dac0c8723c */ /* 0x040fe200000018ff */
[----:B--2---:R-:W-:Y:S01]  /*6a00*/  F2FP.F16.F32.PACK_AB R128, R157, R129 ;  /* 0x000000819d80723e */ /* 0x004fe200000000ff */
[--C-:B------:R-:W-:Y:S01]  /*6a10*/  FFMA.FTZ R158, R108, UR5, -R153.reuse ;  /* 0x000000056c9e7c23 */ /* 0x100fe20008010899 */
[----:B------:R-:W2:Y:S01]  /*6a20*/  MUFU.EX2 R117, R117 ;  /* 0x0000007500757308 */ /* 0x000ea20000000800 */
[--C-:B------:R-:W-:Y:S01]  /*6a30*/  HSET2.LE.AND R210, R7, R161.reuse, PT ;  /* 0x000000a107d27233 */ /* 0x100fe20003803000 */
[--C-:B------:R-:W-:Y:S01]  /*6a40*/  FFMA.FTZ R96, R96, UR5, -R153.reuse ;  /* 0x0000000560607c23 */ /* 0x100fe20008010899 */
[----:B------:R-:W-:Y:S01]  /*6a50*/  LOP3.LUT R208, R128, R208, RZ, 0xc0, !PT ;  /* 0x000000d080d07212 */ /* 0x000fe200078ec0ff */
[--C-:B------:R-:W-:Y:S01]  /*6a60*/  FFMA.FTZ R128, R106, UR5, -R153.reuse ;  /* 0x000000056a807c23 */ /* 0x100fe20008010899 */
[----:B------:R-:W-:Y:S01]  /*6a70*/  HMMA.16816.F32 R192, R192, R18, RZ ;  /* 0x00000012c0c0723c */ /* 0x000fe200000018ff */
[----:B---3--:R-:W-:Y:S01]  /*6a80*/  FFMA.FTZ R112, R116, UR5, -R153 ;  /* 0x0000000574707c23 */ /* 0x008fe20008010899 */
[----:B------:R-:W-:Y:S01]  /*6a90*/  LOP3.LUT R116, R154, 0xff, RZ, 0xc0, !PT ;  /* 0x000000ff9a747812 */ /* 0x000fe200078ec0ff */
[----:B------:R3:W-:Y:S01]  /*6aa0*/  MUFU.EX2 R106, R111 ;  /* 0x0000006f006a7308 */ /* 0x0007e20000000800 */
[--C-:B------:R-:W-:Y:S01]  /*6ab0*/  HSET2.LE.AND R154, R156, R161.reuse, PT ;  /* 0x000000a19c9a7233 */ /* 0x100fe20003803000 */
[----:B------:R-:W-:Y:S01]  /*6ac0*/  FFMA.FTZ R167, R90, UR5, -R155 ;  /* 0x000000055aa77c23 */ /* 0x000fe2000801089b */
[----:B------:R-:W-:Y:S01]  /*6ad0*/  PRMT R123, R116, 0x5410, R123 ;  /* 0x00005410747b7816 */ /* 0x000fe2000000007b */
[----:B------:R-:W1:Y:S01]  /*6ae0*/  MUFU.EX2 R112, R112 ;  /* 0x0000007000707308 */ /* 0x000e620000000800 */
[----:B-----5:R-:W-:Y:S01]  /*6af0*/  F2FP.F16.F32.PACK_AB R209, R183, R184 ;  /* 0x000000b8b7d1723e */ /* 0x020fe200000000ff */
[--C-:B------:R-:W-:Y:S01]  /*6b00*/  FFMA.FTZ R188, R92, UR5, -R153.reuse ;  /* 0x000000055cbc7c23 */ /* 0x100fe20008010899 */
[----:B------:R-:W-:Y:S01]  /*6b10*/  F2FP.F16.F32.PACK_AB R156, R66, R67 ;  /* 0x00000043429c723e */ /* 0x000fe200000000ff */
[----:B------:R-:W5:Y:S01]  /*6b20*/  MUFU.EX2 R107, R107 ;  /* 0x0000006b006b7308 */ /* 0x000f620000000800 */
[--C-:B------:R-:W-:Y:S01]  /*6b30*/  HSET2.LE.AND R123, R123, R161.reuse, PT ;  /* 0x000000a17b7b7233 */ /* 0x100fe20003803000 */
[--C-:B------:R-:W-:Y:S01]  /*6b40*/  FFMA.FTZ R46, R46, UR5, -R153.reuse ;  /* 0x000000052e2e7c23 */ /* 0x100fe20008010899 */
[----:B------:R-:W-:Y:S01]  /*6b50*/  LOP3.LUT R7, R156, R154, RZ, 0xc0, !PT ;  /* 0x0000009a9c077212 */ /* 0x000fe200078ec0ff */
[----:B------:R-:W-:Y:S01]  /*6b60*/  MUFU.EX2 R158, R158 ;  /* 0x0000009e009e7308 */ /* 0x000fe20000000800 */
[----:B--2---:R-:W-:Y:S01]  /*6b70*/  F2FP.F16.F32.PACK_AB R130, R117, R118 ;  /* 0x000000767582723e */ /* 0x004fe200000000ff */
[----:B---3--:R-:W-:Y:S01]  /*6b80*/  FFMA.FTZ R111, R109, UR5, -R153 ;  /* 0x000000056d6f7c23 */ /* 0x008fe20008010899 */
[----:B------:R-:W-:Y:S01]  /*6b90*/  LOP3.LUT R209, R209, R123, RZ, 0xc0, !PT ;  /* 0x0000007bd1d17212 */ /* 0x000fe200078ec0ff */
[----:B------:R-:W-:Y:S01]  /*6ba0*/  FFMA.FTZ R123, R104, UR5, -R155 ;  /* 0x00000005687b7c23 */ /* 0x000fe2000801089b */
[----:B------:R-:W-:Y:S01]  /*6bb0*/  LOP3.LUT R236, R236, UR14, R241, 0x96, !PT ;  /* 0x0000000eecec7c12 */ /* 0x000fe2000f8e96f1 */
[----:B------:R2:W-:Y:S01]  /*6bc0*/  MUFU.EX2 R104, R111 ;  /* 0x0000006f00687308 */ /* 0x0005e20000000800 */
[----:B-1----:R-:W-:Y:S01]  /*6bd0*/  F2FP.F16.F32.PACK_AB R116, R112, R113 ;  /* 0x000000717074723e */ /* 0x002fe200000000ff */
[C---:B------:R-:W-:Y:S01]  /*6be0*/  HMMA.16816.F32 R204, R4.reuse, R12, R204 ;  /* 0x0000000c04cc723c */ /* 0x040fe200000018cc */
[----:B------:R-:W-:Y:S01]  /*6bf0*/  LOP3.LUT R210, R130, R210, RZ, 0xc0, !PT ;  /* 0x000000d282d27212 */ /* 0x000fe200078ec0ff */
[----:B------:R-:W1:Y:S01]  /*6c00*/  MUFU.EX2 R109, R128 ;  /* 0x00000080006d7308 */ /* 0x000e620000000800 */
[----:B------:R-:W-:Y:S01]  /*6c10*/  LOP3.LUT R211, R116, R211, RZ, 0xc0, !PT ;  /* 0x000000d374d37212 */ /* 0x000fe200078ec0ff */
[----:B------:R-:W-:Y:S01]  /*6c20*/  FFMA.FTZ R116, R110, UR5, -R155 ;  /* 0x000000056e747c23 */ /* 0x000fe2000801089b */
[----:B------:R-:W-:Y:S01]  /*6c30*/  LOP3.LUT R121, R214, 0xffff, RZ, 0xc0, !PT ;  /* 0x0000ffffd6797812 */ /* 0x000fe200078ec0ff */
[----:B------:R-:W-:Y:S01]  /*6c40*/  MUFU.EX2 R123, R123 ;  /* 0x0000007b007b7308 */ /* 0x000fe20000000800 */
[----:B------:R-:W-:Y:S01]  /*6c50*/  IMAD.WIDE.U32 R236, R236, -0x2daee0ad, RZ ;  /* 0xd2511f53ecec7825 */ /* 0x000fe200078e00ff */
[C---:B----4-:R-:W-:Y:S01]  /*6c60*/  HMMA.16816.F32 R196, R4.reuse, R8, R196 ;  /* 0x0000000804c4723c */ /* 0x050fe200000018c4 */
[----:B------:R-:W-:Y:S01]  /*6c70*/  LOP3.LUT R110, R214, 0xff, RZ, 0xc0, !PT ;  /* 0x000000ffd66e7812 */ /* 0x000fe200078ec0ff */
[----:B------:R-:W3:Y:S01]  /*6c80*/  MUFU.EX2 R116, R116 ;  /* 0x0000007400747308 */ /* 0x000ee20000000800 */
[----:B------:R-:W-:Y:S01]  /*6c90*/  SHF.R.U32.HI R121, RZ, 0x8, R121 ;  /* 0x00000008ff797819 */ /* 0x000fe20000011679 */
[----:B--2---:R-:W-:Y:S01]  /*6ca0*/  FFMA.FTZ R111, R105, UR5, -R153 ;  /* 0x00000005696f7c23 */ /* 0x004fe20008010899 */
[----:B------:R-:W-:Y:S01]  /*6cb0*/  LOP3.LUT R105, R238, UR22, R237, 0x96, !PT ;  /* 0x00000016ee697c12 */ /* 0x000fe2000f8e96ed */
[----:B------:R-:W-:Y:S01]  /*6cc0*/  IMAD.WIDE.U32 R238, R185, -0x2daee0ad, RZ ;  /* 0xd2511f53b9ee7825 */ /* 0x000fe200078e00ff */
[----:B------:R-:W-:Y:S01]  /*6cd0*/  PRMT R110, R110, 0x5410, R121 ;  /* 0x000054106e6e7816 */ /* 0x000fe20000000079 */
[C---:B------:R-:W-:Y:S01]  /*6ce0*/  HMMA.16816.F32 R200, R4.reuse, R14, R200 ;  /* 0x0000000e04c8723c */ /* 0x040fe200000018c8 */
[----:B-----5:R-:W-:Y:S01]  /*6cf0*/  F2FP.F16.F32.PACK_AB R121, R106, R107 ;  /* 0x0000006b6a79723e */ /* 0x020fe200000000ff */
[----:B------:R-:W2:Y:S01]  /*6d00*/  MUFU.EX2 R111, R111 ;  /* 0x0000006f006f7308 */ /* 0x000ea20000000800 */
[----:B-1----:R-:W-:Y:S01]  /*6d10*/  F2FP.F16.F32.PACK_AB R108, R104, R109 ;  /* 0x0000006d686c723e */ /* 0x002fe200000000ff */
[--C-:B------:R-:W-:Y:S01]  /*6d20*/  FFMA.FTZ R154, R100, UR5, -R174.reuse ;  /* 0x00000005649a7c23 */ /* 0x100fe200080108ae */
[--C-:B------:R-:W-:Y:S01]  /*6d30*/  HSET2.LE.AND R110, R110, R161.reuse, PT ;  /* 0x000000a16e6e7233 */ /* 0x100fe20003803000 */
[----:B------:R-:W-:Y:S01]  /*6d40*/  FFMA.FTZ R100, R103, UR5, -R174 ;  /* 0x0000000567647c23 */ /* 0x000fe200080108ae */
[----:B------:R-:W-:Y:S01]  /*6d50*/  LOP3.LUT R182, R182, UR23, R245, 0x96, !PT ;  /* 0x00000017b6b67c12 */ /* 0x000fe2000f8e96f5 */
[----:B------:R-:W-:Y:S01]  /*6d60*/  HMMA.16816.F32 R192, R4, R10, R192 ;  /* 0x0000000a04c0723c */ /* 0x000fe200000018c0 */
[----:B------:R-:W-:Y:S01]  /*6d70*/  PRMT R5, R214, 0x7632, R5 ;  /* 0x00007632d6057816 */ /* 0x000fe20000000005 */
[----:B------:R-:W-:Y:S01]  /*6d80*/  MUFU.EX2 R154, R154 ;  /* 0x0000009a009a7308 */ /* 0x000fe20000000800 */
[----:B------:R-:W-:Y:S01]  /*6d90*/  SHF.R.U32.HI R4, RZ, 0x18, R214 ;  /* 0x00000018ff047819 */ /* 0x000fe200000116d6 */
[----:B------:R-:W-:Y:S01]  /*6da0*/  FFMA.FTZ R156, R89, UR5, -R153 ;  /* 0x00000005599c7c23 */ /* 0x000fe20008010899 */
[----:B------:R-:W-:Y:S01]  /*6db0*/  LOP3.LUT R5, R5, 0xff, RZ, 0xc0, !PT ;  /* 0x000000ff05057812 */ /* 0x000fe200078ec0ff */
[----:B------:R-:W-:Y:S01]  /*6dc0*/  MUFU.EX2 R100, R100 ;  /* 0x0000006400647308 */ /* 0x000fe20000000800 */
[----:B------:R-:W-:Y:S01]  /*6dd0*/  LOP3.LUT R7, R213, 0xff00ff, RZ, 0xc0, !PT ;  /* 0x00ff00ffd5077812 */ /* 0x000fe200078ec0ff */
[C---:B------:R-:W-:Y:S01]  /*6de0*/  HMMA.16816.F32 R220, R208.reuse, R216, RZ ;  /* 0x000000d8d0dc723c */ /* 0x040fe200000018ff */
[--C-:B------:R-:W-:Y:S01]  /*6df0*/  HSET2.LE.AND R6, R212, R161.reuse, PT ;  /* 0x000000a1d4067233 */ /* 0x100fe20003803000 */
[----:B------:R1:W-:Y:S01]  /*6e00*/  MUFU.EX2 R103, R101 ;  /* 0x0000006500677308 */ /* 0x0003e20000000800 */
[----:B------:R-:W-:Y:S01]  /*6e10*/  PRMT R4, R5, 0x5410, R4 ;  /* 0x0000541005047816 */ /* 0x000fe20000000004 */
[----:B------:R-:W-:Y:S01]  /*6e20*/  FFMA.FTZ R185, R94, UR5, -R155 ;  /* 0x000000055eb97c23 */ /* 0x000fe2000801089b */
[--C-:B------:R-:W-:Y:S01]  /*6e30*/  HSET2.LE.AND R7, R7, R161.reuse, PT ;  /* 0x000000a107077233 */ /* 0x100fe20003803000 */
[----:B------:R-:W-:Y:S01]  /*6e40*/  MUFU.EX2 R156, R156 ;  /* 0x0000009c009c7308 */ /* 0x000fe20000000800 */
[----:B------:R-:W-:Y:S01]  /*6e50*/  LOP3.LUT R244, R244, UR22, R239, 0x96, !PT ;  /* 0x00000016f4f47c12 */ /* 0x000fe2000f8e96ef */
[C---:B------:R-:W-:Y:S01]  /*6e60*/  HMMA.16816.F32 R212, R208.reuse, R16, RZ ;  /* 0x00000010d0d4723c */ /* 0x040fe200000018ff */
[----:B------:R-:W-:Y:S01]  /*6e70*/  HSET2.LE.AND R5, R4, R161, PT ;  /* 0x000000a104057233 */ /* 0x000fe20003803000 */
[----:B------:R-:W-:Y:S01]  /*6e80*/  MUFU.EX2 R96, R96 ;  /* 0x0000006000607308 */ /* 0x000fe20000000800 */
[----:B---3--:R-:W-:Y:S01]  /*6e90*/  F2FP.F16.F32.PACK_AB R4, R123, R116 ;  /* 0x000000747b04723e */ /* 0x008fe200000000ff */
[----:B------:R-:W-:Y:S01]  /*6ea0*/  IMAD.WIDE.U32 R244, R244, -0x326172a9, RZ ;  /* 0xcd9e8d57f4f47825 */ /* 0x000fe200078e00ff */
[----:B--2---:R-:W-:Y:S01]  /*6eb0*/  F2FP.F16.F32.PACK_AB R16, R111, R158 ;  /* 0x0000009e6f10723e */ /* 0x004fe200000000ff */
[----:B------:R-:W-:Y:S01]  /*6ec0*/  MUFU.EX2 R185, R185 ;  /* 0x000000b900b97308 */ /* 0x000fe20000000800 */
[----:B------:R-:W-:Y:S01]  /*6ed0*/  LOP3.LUT R6, R121, R6, RZ, 0xc0, !PT ;  /* 0x0000000679067212 */ /* 0x000fe200078ec0ff */
[----:B------:R-:W-:Y:S01]  /*6ee0*/  HMMA.16816.F32 R216, R208, R218, RZ ;  /* 0x000000dad0d8723c */ /* 0x000fe200000018ff */
[----:B------:R-:W-:Y:S01]  /*6ef0*/  LOP3.LUT R7, R108, R7, RZ, 0xc0, !PT ;  /* 0x000000076c077212 */ /* 0x000fe200078ec0ff */
[--C-:B------:R-:W-:Y:S01]  /*6f00*/  FFMA.FTZ R108, R93, UR5, -R175.reuse ;  /* 0x000000055d6c7c23 */ /* 0x100fe200080108af */
[----:B------:R-:W-:Y:S01]  /*6f10*/  LOP3.LUT R4, R4, R110, RZ, 0xc0, !PT ;  /* 0x0000006e04047212 */ /* 0x000fe200078ec0ff */
[----:B------:R-:W-:Y:S01]  /*6f20*/  FFMA.FTZ R93, R87, UR5, -R175 ;  /* 0x00000005575d7c23 */ /* 0x000fe200080108af */
[----:B------:R-:W-:Y:S01]  /*6f30*/  LOP3.LUT R5, R16, R5, RZ, 0xc0, !PT ;  /* 0x0000000510057212 */ /* 0x000fe200078ec0ff */
[----:B------:R-:W-:-:S04]  /*6f40*/  IMAD.WIDE.U32 R16, R182, -0x326172a9, RZ ;  /* 0xcd9e8d57b6107825 */ /* 0x000fc800078e00ff */
[----:B------:R-:W-:Y:S01]  /*6f50*/  FFMA.FTZ R121, R91, UR5, -R155 ;  /* 0x000000055b797c23 */ /* 0x000fe2000801089b */
[----:B------:R-:W-:Y:S01]  /*6f60*/  HMMA.16816.F32 R208, R208, R18, RZ ;  /* 0x00000012d0d0723c */ /* 0x000fe200000018ff */
[----:B------:R-:W-:Y:S01]  /*6f70*/  MUFU.EX2 R108, R108 ;  /* 0x0000006c006c7308 */ /* 0x000fe20000000800 */
[----:B------:R-:W-:Y:S01]  /*6f80*/  IMAD.WIDE.U32 R18, R105, -0x326172a9, RZ ;  /* 0xcd9e8d5769127825 */ /* 0x000fe200078e00ff */
[----:B------:R-:W-:-:S03]  /*6f90*/  LOP3.LUT R128, R242, UR13, R17, 0x96, !PT ;  /* 0x0000000df2807c12 */ /* 0x000fc6000f8e9611 */
[----:B-1----:R-:W-:Y:S01]  /*6fa0*/  FFMA.FTZ R101, R86, UR5, -R155 ;  /* 0x0000000556657c23 */ /* 0x002fe2000801089b */
[----:B------:R-:W-:Y:S01]  /*6fb0*/  MUFU.EX2 R93, R93 ;  /* 0x0000005d005d7308 */ /* 0x000fe20000000800 */
[----:B------:R-:W-:Y:S01]  /*6fc0*/  IMAD.MOV.U32 R105, RZ, RZ, R18 ;  /* 0x000000ffff697224 */ /* 0x000fe200078e0012 */
[----:B------:R-:W-:Y:S01]  /*6fd0*/  PRMT R229, R18, 0x7771, RZ ;  /* 0x0000777112e57816 */ /* 0x000fe200000000ff */
[C---:B------:R-:W-:Y:S01]  /*6fe0*/  HMMA.16816.F32 R220, R4.reuse, R12, R220 ;  /* 0x0000000c04dc723c */ /* 0x040fe200000018dc */
[----:B------:R-:W-:Y:S01]  /*6ff0*/  LOP3.LUT R182, R246, UR12, R19, 0x96, !PT ;  /* 0x0000000cf6b67c12 */ /* 0x000fe2000f8e9613 */
[----:B------:R-:W-:Y:S01]  /*7000*/  MUFU.EX2 R121, R121 ;  /* 0x0000007900797308 */ /* 0x000fe20000000800 */
[----:B------:R-:W-:Y:S01]  /*7010*/  LOP3.LUT R105, R105, 0xff, RZ, 0xc0, !PT ;  /* 0x000000ff69697812 */ /* 0x000fe200078ec0ff */
[----:B------:R-:W-:Y:S01]  /*7020*/  IMAD.WIDE.U32 R242, R29, -0x2daee0ad, RZ ;  /* 0xd2511f531df27825 */ /* 0x000fe200078e00ff */
[----:B------:R-:W-:Y:S01]  /*7030*/  LOP3.LUT R12, R16, UR12, R245, 0x96, !PT ;  /* 0x0000000c100c7c12 */ /* 0x000fe2000f8e96f5 */
[----:B------:R-:W-:Y:S01]  /*7040*/  MUFU.EX2 R101, R101 ;  /* 0x0000006500657308 */ /* 0x000fe20000000800 */
[----:B------:R-:W-:Y:S01]  /*7050*/  PRMT R229, R105, 0x5410, R229 ;  /* 0x0000541069e57816 */ /* 0x000fe200000000e5 */
[C---:B------:R-:W-:Y:S01]  /*7060*/  HMMA.16816.F32 R212, R4.reuse, R8, R212 ;  /* 0x0000000804d4723c */ /* 0x040fe200000018d4 */
[----:B------:R-:W-:Y:S01]  /*7070*/  IMAD.MOV.U32 R16, RZ, RZ, R244 ;  /* 0x000000ffff107224 */ /* 0x000fe200078e00f4 */
[----:B------:R-:W-:Y:S01]  /*7080*/  LOP3.LUT R8, R182, 0xffff, RZ, 0xc0, !PT ;  /* 0x0000ffffb6087812 */ /* 0x000fe200078ec0ff */
[--C-:B------:R-:W-:Y:S01]  /*7090*/  FFMA.FTZ R105, R95, UR5, -R174.reuse ;  /* 0x000000055f697c23 */ /* 0x100fe200080108ae */
[----:B------:R-:W-:Y:S01]  /*70a0*/  PRMT R17, R18, 0x7773, RZ ;  /* 0x0000777312117816 */ /* 0x000fe200000000ff */
[----:B------:R-:W-:Y:S01]  /*70b0*/  FFMA.FTZ R95, R102, UR5, -R174 ;  /* 0x00000005665f7c23 */ /* 0x000fe200080108ae */
[----:B------:R-:W-:Y:S01]  /*70c0*/  PRMT R237, R18, 0x7772, RZ ;  /* 0x0000777212ed7816 */ /* 0x000fe200000000ff */
[----:B------:R-:W-:Y:S01]  /*70d0*/  MUFU.EX2 R167, R167 ;  /* 0x000000a700a77308 */ /* 0x000fe20000000800 */
[----:B------:R-:W-:Y:S01]  /*70e0*/  LOP3.LUT R130, R182, 0xff, RZ, 0xc0, !PT ;  /* 0x000000ffb6827812 */ /* 0x000fe200078ec0ff */
[C---:B------:R-:W-:Y:S01]  /*70f0*/  HMMA.16816.F32 R216, R4.reuse, R14, R216 ;  /* 0x0000000e04d8723c */ /* 0x040fe200000018d8 */
[----:B------:R-:W-:Y:S01]  /*7100*/  SHF.R.U32.HI R8, RZ, 0x8, R8 ;  /* 0x00000008ff087819 */ /* 0x000fe20000011608 */
[----:B------:R-:W1:Y:S01]  /*7110*/  MUFU.EX2 R105, R105 ;  /* 0x0000006900697308 */ /* 0x000e620000000800 */
[----:B------:R-:W-:Y:S01]  /*7120*/  PRMT R18, R244, 0x7771, RZ ;  /* 0x00007771f4127816 */ /* 0x000fe200000000ff */
[--C-:B------:R-:W-:Y:S01]  /*7130*/  FFMA.FTZ R41, R41, UR5, -R153.reuse ;  /* 0x0000000529297c23 */ /* 0x100fe20008010899 */
[----:B------:R-:W-:Y:S01]  /*7140*/  LOP3.LUT R16, R16, 0xff, RZ, 0xc0, !PT ;  /* 0x000000ff10107812 */ /* 0x000fe200078ec0ff */
[----:B------:R-:W2:Y:S01]  /*7150*/  MUFU.EX2 R95, R95 ;  /* 0x0000005f005f7308 */ /* 0x000ea20000000800 */
[----:B------:R-:W-:Y:S01]  /*7160*/  LOP3.LUT R9, R12, 0xffff, RZ, 0xc0, !PT ;  /* 0x0000ffff0c097812 */ /* 0x000fe200078ec0ff */
[----:B------:R-:W-:Y:S01]  /*7170*/  HMMA.16816.F32 R208, R4, R10, R208 ;  /* 0x0000000a04d0723c */ /* 0x000fe200000018d0 */
[----:B------:R-:W-:Y:S01]  /*7180*/  PRMT R130, R130, 0x5410, R8 ;  /* 0x0000541082827816 */ /* 0x000fe20000000008 */
[----:B------:R-:W-:Y:S01]  /*7190*/  MUFU.EX2 R188, R188 ;  /* 0x000000bc00bc7308 */ /* 0x000fe20000000800 */
[----:B------:R-:W-:Y:S01]  /*71a0*/  PRMT R18, R16, 0x5410, R18 ;  /* 0x0000541010127816 */ /* 0x000fe20000000012 */
[--C-:B------:R-:W-:Y:S01]  /*71b0*/  FFMA.FTZ R49, R49, UR5, -R153.reuse ;  /* 0x0000000531317c23 */ /* 0x100fe20008010899 */
[C---:B------:R-:W-:Y:S01]  /*71c0*/  PRMT R8, R12.reuse, 0x7632, R8 ;  /* 0x000076320c087816 */ /* 0x040fe20000000008 */
[--C-:B------:R-:W-:Y:S01]  /*71d0*/  FFMA.FTZ R115, R115, UR5, -R153.reuse ;  /* 0x0000000573737c23 */ /* 0x100fe20008010899 */
[----:B------:R-:W-:Y:S01]  /*71e0*/  LOP3.LUT R16, R12, 0xff, RZ, 0xc0, !PT ;  /* 0x000000ff0c107812 */ /* 0x000fe200078ec0ff */
[----:B------:R-:W-:Y:S01]  /*71f0*/  FFMA.FTZ R140, R140, UR5, -R153 ;  /* 0x000000058c8c7c23 */ /* 0x000fe20008010899 */
[----:B------:R-:W-:Y:S01]  /*7200*/  SHF.R.U32.HI R9, RZ, 0x8, R9 ;  /* 0x00000008ff097819 */ /* 0x000fe20000011609 */
[--C-:B------:R-:W-:Y:S01]  /*7210*/  FFMA.FTZ R143, R143, UR5, -R153.reuse ;  /* 0x000000058f8f7c23 */ /* 0x100fe20008010899 */
[----:B------:R-:W-:Y:S01]  /*7220*/  PRMT R13, R244, 0x7773, RZ ;  /* 0x00007773f40d7816 */ /* 0x000fe200000000ff */
[----:B------:R-:W-:Y:S01]  /*7230*/  FFMA.FTZ R120, R120, UR5, -R153 ;  /* 0x0000000578787c23 */ /* 0x000fe20008010899 */
[----:B------:R-:W-:Y:S01]  /*7240*/  PRMT R237, R237, 0x5410, R17 ;  /* 0x00005410eded7816 */ /* 0x000fe20000000011 */
[--C-:B------:R-:W-:Y:S01]  /*7250*/  FFMA.FTZ R81, R81, UR5, -R155.reuse ;  /* 0x0000000551517c23 */ /* 0x100fe2000801089b */
[----:B------:R-:W-:Y:S01]  /*7260*/  LOP3.LUT R8, R8, 0xff, RZ, 0xc0, !PT ;  /* 0x000000ff08087812 */ /* 0x000fe200078ec0ff */
[----:B------:R-:W-:Y:S01]  /*7270*/  FFMA.FTZ R83, R83, UR5, -R155 ;  /* 0x0000000553537c23 */ /* 0x000fe2000801089b */
[----:B------:R-:W-:Y:S01]  /*7280*/  PRMT R19, R244, 0x7772, RZ ;  /* 0x00007772f4137816 */ /* 0x000fe200000000ff */
[----:B------:R-:W-:Y:S01]  /*7290*/  IMAD.WIDE.U32 R244, R189, -0x2daee0ad, RZ ;  /* 0xd2511f53bdf47825 */ /* 0x000fe200078e00ff */
[----:B------:R-:W-:-:S03]  /*72a0*/  SHF.R.U32.HI R17, RZ, 0x18, R12 ;  /* 0x00000018ff117819 */ /* 0x000fc6000001160c */
[----:B------:R-:W-:Y:S01]  /*72b0*/  FFMA.FTZ R50, R50, UR5, -R155 ;  /* 0x0000000532327c23 */ /* 0x000fe2000801089b */
[----:B------:R-:W-:Y:S01]  /*72c0*/  PRMT R16, R16, 0x5410, R9 ;  /* 0x0000541010107816 */ /* 0x000fe20000000009 */
[----:B------:R-:W-:Y:S01]  /*72d0*/  FFMA.FTZ R144, R144, UR5, -R155 ;  /* 0x0000000590907c23 */ /* 0x000fe2000801089b */
[----:B------:R-:W-:Y:S01]  /*72e0*/  PRMT R19, R19, 0x5410, R13 ;  /* 0x0000541013137816 */ /* 0x000fe2000000000d */
[----:B------:R-:W-:Y:S01]  /*72f0*/  FFMA.FTZ R145, R145, UR5, -R155 ;  /* 0x0000000591917c23 */ /* 0x000fe2000801089b */
[----:B------:R-:W-:Y:S01]  /*7300*/  PRMT R17, R8, 0x5410, R17 ;  /* 0x0000541008117816 */ /* 0x000fe20000000011 */
[----:B------:R-:W3:Y:S01]  /*7310*/  LDSM.16.MT88.4 R12, [R227+0x4800] ;  /* 0x00480000e30c783b */ /* 0x000ee20000004200 */
[--C-:B------:R-:W-:Y:S01]  /*7320*/  HSET2.LE.AND R16, R16, R161.reuse, PT ;  /* 0x000000a110107233 */ /* 0x100fe20003803000 */
[----:B------:R-:W-:Y:S01]  /*7330*/  FFMA.FTZ R122, R122, UR5, -R155 ;  /* 0x000000057a7a7c23 */ /* 0x000fe2000801089b */
[----:B-1----:R-:W-:Y:S01]  /*7340*/  F2FP.F16.F32.PACK_AB R5, R105, R154 ;  /* 0x0000009a6905723e */ /* 0x002fe200000000ff */
[----:B------:R-:W1:Y:S01]  /*7350*/  LDSM.16.MT88.4 R8, [R24+0x4800] ;  /* 0x004800001808783b */ /* 0x000e620000004200 */
[--C-:B------:R-:W-:Y:S01]  /*7360*/  HSET2.LE.AND R18, R18, R161.reuse, PT ;  /* 0x000000a112127233 */ /* 0x100fe20003803000 */
[--C-:B------:R-:W-:Y:S01]  /*7370*/  FFMA.FTZ R142, R142, UR5, -R175.reuse ;  /* 0x000000058e8e7c23 */ /* 0x100fe200080108af */
[----:B------:R-:W-:Y:S01]  /*7380*/  LOP3.LUT R16, R5, R16, RZ, 0xc0, !PT ;  /* 0x0000001005107212 */ /* 0x000fe200078ec0ff */
[--C-:B------:R-:W-:Y:S01]  /*7390*/  FFMA.FTZ R146, R146, UR5, -R175.reuse ;  /* 0x0000000592927c23 */ /* 0x100fe200080108af */
[----:B--2---:R-:W-:Y:S01]  /*73a0*/  F2FP.F16.F32.PACK_AB R5, R95, R100 ;  /* 0x000000645f05723e */ /* 0x004fe200000000ff */
[--C-:B------:R-:W-:Y:S01]  /*73b0*/  FFMA.FTZ R151, R151, UR5, -R175.reuse ;  /* 0x0000000597977c23 */ /* 0x100fe200080108af */
[----:B------:R-:W-:Y:S01]  /*73c0*/  SHF.R.U32.HI R6, RZ, 0x18, R182 ;  /* 0x00000018ff067819 */ /* 0x000fe200000116b6 */
[--C-:B------:R-:W-:Y:S01]  /*73d0*/  FFMA.FTZ R126, R126, UR5, -R175.reuse ;  /* 0x000000057e7e7c23 */ /* 0x100fe200080108af */
[----:B------:R-:W-:Y:S01]  /*73e0*/  LOP3.LUT R18, R5, R18, RZ, 0xc0, !PT ;  /* 0x0000001205127212 */ /* 0x000fe200078ec0ff */
[----:B------:R-:W-:Y:S01]  /*73f0*/  FFMA.FTZ R149, R149, UR5, -R175 ;  /* 0x0000000595957c23 */ /* 0x000fe200080108af */
[----:B------:R-:W-:Y:S01]  /*7400*/  PRMT R5, R182, 0x7632, R5 ;  /* 0x00007632b6057816 */ /* 0x000fe20000000005 */
[----:B------:R-:W-:Y:S01]  /*7410*/  FFMA.FTZ R182, R88, UR5, -R153 ;  /* 0x0000000558b67c23 */ /* 0x000fe20008010899 */
[----:B------:R-:W-:Y:S01]  /*7420*/  HSET2.LE.AND R17, R17, R161, PT ;  /* 0x000000a111117233 */ /* 0x000fe20003803000 */
[----:B------:R-:W-:Y:S01]  /*7430*/  IMAD.WIDE.U32 R88, R226, -0x2daee0ad, RZ ;  /* 0xd2511f53e2587825 */ /* 0x000fe200078e00ff */
[----:B------:R-:W-:-:S03]  /*7440*/  LOP3.LUT R19, R19, 0xff00ff, RZ, 0xc0, !PT ;  /* 0x00ff00ff13137812 */ /* 0x000fc600078ec0ff */
[----:B------:R-:W-:Y:S01]  /*7450*/  FADD.FTZ R176, R176, R180 ;  /* 0x000000b4b0b07221 */ /* 0x000fe20000010000 */
[----:B------:R-:W-:Y:S01]  /*7460*/  F2FP.F16.F32.PACK_AB R4, R103, R108 ;  /* 0x0000006c6704723e */ /* 0x000fe200000000ff */
[----:B------:R-:W2:Y:S01]  /*7470*/  MUFU.EX2 R182, R182 ;  /* 0x000000b600b67308 */ /* 0x000ea20000000800 */
[----:B------:R-:W-:Y:S01]  /*7480*/  LOP3.LUT R237, R237, 0xff00ff, RZ, 0xc0, !PT ;  /* 0x00ff00ffeded7812 */ /* 0x000fe200078ec0ff */
[----:B------:R-:W-:Y:S01]  /*7490*/  FADD.FTZ R152, R181, R152 ;  /* 0x00000098b5987221 */ /* 0x000fe20000010000 */
[----:B------:R-:W-:Y:S01]  /*74a0*/  LOP3.LUT R17, R4, R17, RZ, 0xc0, !PT ;  /* 0x0000001104117212 */ /* 0x000fe200078ec0ff */
[----:B------:R-:W-:Y:S01]  /*74b0*/  FADD.FTZ R176, R148, R176 ;  /* 0x000000b094b07221 */ /* 0x000fe20000010000 */
[--C-:B------:R-:W-:Y:S01]  /*74c0*/  HSET2.LE.AND R19, R19, R161.reuse, PT ;  /* 0x000000a113137233 */ /* 0x100fe20003803000 */
[----:B------:R-:W-:Y:S01]  /*74d0*/  FADD.FTZ R152, R150, R152 ;  /* 0x0000009896987221 */ /* 0x000fe20000010000 */
[----:B------:R-:W-:Y:S01]  /*74e0*/  F2FP.F16.F32.PACK_AB R4, R93, R97 ;  /* 0x000000615d04723e */ /* 0x000fe200000000ff */
[----:B------:R-:W-:Y:S01]  /*74f0*/  FADD.FTZ R131, R131, R176 ;  /* 0x000000b083837221 */ /* 0x000fe20000010000 */
[----:B------:R-:W-:Y:S01]  /*7500*/  LOP3.LUT R5, R5, 0xff, RZ, 0xc0, !PT ;  /* 0x000000ff05057812 */ /* 0x000fe200078ec0ff */
[----:B------:R-:W-:Y:S01]  /*7510*/  FADD.FTZ R152, R119, R152 ;  /* 0x0000009877987221 */ /* 0x000fe20000010000 */
[----:B------:R-:W-:Y:S01]  /*7520*/  LOP3.LUT R19, R4, R19, RZ, 0xc0, !PT ;  /* 0x0000001304137212 */ /* 0x000fe200078ec0ff */
[----:B------:R-:W-:Y:S01]  /*7530*/  IMAD.U32 R4, RZ, RZ, UR27 ;  /* 0x0000001bff047e24 */ /* 0x000fe2000f8e00ff */
[--C-:B------:R-:W-:Y:S01]  /*7540*/  HSET2.LE.AND R229, R229, R161.reuse, PT ;  /* 0x000000a1e5e57233 */ /* 0x100fe20003803000 */
[----:B------:R-:W-:Y:S01]  /*7550*/  FADD.FTZ R131, R22, R131 ;  /* 0x0000008316837221 */ /* 0x000fe20000010000 */
[--C-:B------:R-:W-:Y:S01]  /*7560*/  HSET2.LE.AND R7, R237, R161.reuse, PT ;  /* 0x000000a1ed077233 */ /* 0x100fe20003803000 */
[----:B------:R-:W-:Y:S01]  /*7570*/  FADD.FTZ R152, R23, R152 ;  /* 0x0000009817987221 */ /* 0x000fe20000010000 */
[----:B------:R-:W-:Y:S01]  /*7580*/  PRMT R5, R5, 0x5410, R6 ;  /* 0x0000541005057816 */ /* 0x000fe20000000006 */
[C---:B---3--:R-:W-:Y:S01]  /*7590*/  HMMA.16816.F32 R204, R16.reuse, R12, R204 ;  /* 0x0000000c10cc723c */ /* 0x048fe200000018cc */
[----:B------:R-:W-:Y:S01]  /*75a0*/  F2FP.F16.F32.PACK_AB R87, R101, R121 ;  /* 0x000000796557723e */ /* 0x000fe200000000ff */
[----:B------:R-:W-:Y:S01]  /*75b0*/  FADD.FTZ R131, R20, R131 ;  /* 0x0000008314837221 */ /* 0x000fe20000010000 */
[----:B------:R-:W-:Y:S01]  /*75c0*/  F2FP.F16.F32.PACK_AB R86, R96, R156 ;  /* 0x0000009c6056723e */ /* 0x000fe200000000ff */
[----:B------:R-:W-:Y:S01]  /*75d0*/  MUFU.EX2 R83, R83 ;  /* 0x0000005300537308 */ /* 0x000fe20000000800 */
[----:B------:R-:W-:Y:S01]  /*75e0*/  LOP3.LUT R4, R4, UR21, R235, 0x96, !PT ;  /* 0x0000001504047c12 */ /* 0x000fe2000f8e96eb */
[----:B------:R-:W-:Y:S01]  /*75f0*/  FADD.FTZ R98, R98, R131 ;  /* 0x0000008362627221 */ /* 0x000fe20000010000 */
[----:B------:R-:W-:Y:S01]  /*7600*/  LOP3.LUT R6, R87, R229, RZ, 0xc0, !PT ;  /* 0x000000e557067212 */ /* 0x000fe200078ec0ff */
[----:B-1----:R-:W-:Y:S01]  /*7610*/  HMMA.16816.F32 R196, R16, R8, R196 ;  /* 0x0000000810c4723c */ /* 0x002fe200000018c4 */
[----:B------:R-:W-:Y:S01]  /*7620*/  LOP3.LUT R7, R86, R7, RZ, 0xc0, !PT ;  /* 0x0000000756077212 */ /* 0x000fe200078ec0ff */
[----:B------:R-:W-:Y:S01]  /*7630*/  IMAD.WIDE.U32 R90, R4, -0x326172a9, RZ ;  /* 0xcd9e8d57045a7825 */ /* 0x000fe200078e00ff */
[----:B------:R-:W-:-:S03]  /*7640*/  HSET2.LE.AND R130, R130, R161, PT ;  /* 0x000000a182827233 */ /* 0x000fc60003803000 */
[----:B------:R-:W-:Y:S01]  /*7650*/  FADD.FTZ R51, R51, R98 ;  /* 0x0000006233337221 */ /* 0x000fe20000010000 */
[----:B------:R-:W-:Y:S01]  /*7660*/  HSET2.LE.AND R5, R5, R161, PT ;  /* 0x000000a105057233 */ /* 0x000fe20003803000 */
[----:B------:R-:W-:Y:S01]  /*7670*/  MUFU.EX2 R81, R81 ;  /* 0x0000005100517308 */ /* 0x000fe20000000800 */
[----:B------:R-:W-:Y:S01]  /*7680*/  F2FP.F16.F32.PACK_AB R87, R167, R185 ;  /* 0x000000b9a757723e */ /* 0x000fe200000000ff */
[C---:B------:R-:W-:Y:S01]  /*7690*/  HMMA.16816.F32 R200, R16.reuse, R14, R200 ;  /* 0x0000000e10c8723c */ /* 0x040fe200000018c8 */
[----:B--2---:R-:W-:Y:S01]  /*76a0*/  F2FP.F16.F32.PACK_AB R86, R182, R188 ;  /* 0x000000bcb656723e */ /* 0x004fe200000000ff */
[----:B------:R-:W-:Y:S01]  /*76b0*/  FADD.FTZ R154, R154, R51 ;  /* 0x000000339a9a7221 */ /* 0x000fe20000010000 */
[----:B------:R-:W-:Y:S01]  /*76c0*/  LOP3.LUT R4, R87, R130, RZ, 0xc0, !PT ;  /* 0x0000008257047212 */ /* 0x000fe200078ec0ff */
[----:B------:R-:W-:Y:S01]  /*76d0*/  FADD.FTZ R129, R129, R157 ;  /* 0x0000009d81817221 */ /* 0x000fe20000010000 */
[----:B------:R-:W-:Y:S01]  /*76e0*/  LOP3.LUT R5, R86, R5, RZ, 0xc0, !PT ;  /* 0x0000000556057212 */ /* 0x000fe200078ec0ff */
[----:B------:R-:W-:Y:S01]  /*76f0*/  MUFU.EX2 R46, R46 ;  /* 0x0000002e002e7308 */ /* 0x000fe20000000800 */
[----:B------:R-:W-:Y:S01]  /*7700*/  LOP3.LUT R86, R230, UR26, R89, 0x96, !PT ;  /* 0x0000001ae6567c12 */ /* 0x000fe2000f8e9659 */
[----:B------:R-:W-:Y:S01]  /*7710*/  HMMA.16816.F32 R192, R16, R10, R192 ;  /* 0x0000000a10c0723c */ /* 0x000fe200000018c0 */
[--C-:B------:R-:W-:Y:S01]  /*7720*/  LOP3.LUT R17, R164, UR16, R91.reuse, 0x96, !PT ;  /* 0x00000010a4117c12 */ /* 0x100fe2000f8e965b */
[----:B------:R-:W-:Y:S01]  /*7730*/  MUFU.EX2 R41, R41 ;  /* 0x0000002900297308 */ /* 0x000fe20000000800 */
[----:B------:R-:W-:Y:S01]  /*7740*/  LOP3.LUT R16, R162, UR16, R91, 0x96, !PT ;  /* 0x00000010a2107c12 */ /* 0x000fe2000f8e965b */
[----:B------:R-:W-:Y:S01]  /*7750*/  FADD.FTZ R118, R118, R129 ;  /* 0x0000008176767221 */ /* 0x000fe20000010000 */
[C---:B------:R-:W-:Y:S01]  /*7760*/  LOP3.LUT R19, R90.reuse, UR15, R187, 0x96, !PT ;  /* 0x0000000f5a137c12 */ /* 0x040fe2000f8e96bb */
[----:B------:R-:W-:Y:S01]  /*7770*/  MUFU.EX2 R125, R125 ;  /* 0x0000007d007d7308 */ /* 0x000fe20000000800 */
[----:B------:R-:W-:Y:S01]  /*7780*/  LOP3.LUT R18, R90, UR15, R27, 0x96, !PT ;  /* 0x0000000f5a127c12 */ /* 0x000fe2000f8e961b */
[----:B------:R-:W-:Y:S01]  /*7790*/  IMAD.WIDE.U32 R90, R86, -0x326172a9, RZ ;  /* 0xcd9e8d57565a7825 */ /* 0x000fe200078e00ff */
[----:B------:R-:W-:Y:S01]  /*77a0*/  HMMA.16816.F32 R220, R4, R12, R220 ;  /* 0x0000000c04dc723c */ /* 0x000fe200000018dc */
[----:B------:R-:W-:-:S02]  /*77b0*/  LOP3.LUT R13, R232, UR26, R245, 0x96, !PT ;  /* 0x0000001ae80d7c12 */ /* 0x000fc4000f8e96f5 */
[----:B------:R-:W-:Y:S01]  /*77c0*/  FADD.FTZ R118, R117, R118 ;  /* 0x0000007675767221 */ /* 0x000fe20000010000 */
[----:B------:R-:W-:Y:S01]  /*77d0*/  LOP3.LUT R110, R240, UR13, R247, 0x96, !PT ;  /* 0x0000000df06e7c12 */ /* 0x000fe2000f8e96f7 */
[----:B------:R-:W-:Y:S01]  /*77e0*/  IMAD.WIDE.U32 R86, R25, -0x2daee0ad, RZ ;  /* 0xd2511f5319567825 */ /* 0x000fe200078e00ff */
[----:B------:R-:W-:-:S03]  /*77f0*/  LOP3.LUT R240, R26, UR7, R91, 0x96, !PT ;  /* 0x000000071af07c12 */ /* 0x000fc6000f8e965b */
[----:B------:R-:W-:Y:S01]  /*7800*/  FADD.FTZ R116, R116, R118 ;  /* 0x0000007674747221 */ /* 0x000fe20000010000 */
[----:B------:R-:W-:Y:S01]  /*7810*/  LOP3.LUT R12, R244, UR25, R243, 0x96, !PT ;  /* 0x00000019f40c7c12 */ /* 0x000fe2000f8e96f3 */
[----:B------:R-:W-:Y:S01]  /*7820*/  IMAD.WIDE.U32 R246, R13, -0x326172a9, RZ ;  /* 0xcd9e8d570df67825 */ /* 0x000fe200078e00ff */
[----:B------:R-:W-:Y:S01]  /*7830*/  LOP3.LUT R88, R88, UR25, R87, 0x96, !PT ;  /* 0x0000001958587c12 */ /* 0x000fe2000f8e9657 */
[C---:B------:R-:W-:Y:S02]  /*7840*/  HMMA.16816.F32 R216, R4.reuse, R14, R216 ;  /* 0x0000000e04d8723c */ /* 0x040fe400000018d8 */
[----:B------:R-:W-:Y:S01]  /*7850*/  FADD.FTZ R116, R123, R116 ;  /* 0x000000747b747221 */ /* 0x000fe20000010000 */
[----:B------:R-:W-:Y:S01]  /*7860*/  IMAD.WIDE.U32 R240, R240, -0x2daee0ad, RZ ;  /* 0xd2511f53f0f07825 */ /* 0x000fe200078e00ff */
[----:B------:R-:W-:Y:S03]  /*7870*/  MUFU.EX2 R141, R141 ;  /* 0x0000008d008d7308 */ /* 0x000fe60000000800 */
        /* <DEDUP_REMOVED lines=9> */
[----:B------:R-:W-:Y:S01]  /*7910*/  MUFU.EX2 R144, R144 ;  /* 0x0000009000907308 */ /* 0x000fe20000000800 */
[----:B------:R-:W-:-:S04]  /*7920*/  IMAD.WIDE.U32 R246, R12, -0x2daee0ad, RZ ;  /* 0xd2511f530cf67825 */ /* 0x000fc800078e00ff */
[----:B------:R-:W-:Y:S01]  /*7930*/  FADD.FTZ R154, R100, R154 ;  /* 0x0000009a649a7221 */ /* 0x000fe20000010000 */
[----:B------:R-:W-:Y:S01]  /*7940*/  HMMA.16816.F32 R208, R4, R10, R208 ;  /* 0x0000000a04d0723c */ /* 0x000fe200000018d0 */
        /* <DEDUP_REMOVED lines=15> */
[----:B------:R-:W-:Y:S01]  /*7a40*/  MUFU.EX2 R114, R114 ;  /* 0x0000007200727308 */ /* 0x000fe20000000800 */
[C---:B------:R-:W-:Y:S01]  /*7a50*/  PRMT R8, R90.reuse, 0x7771, RZ ;  /* 0x000077715a087816 */ /* 0x040fe200000000ff */
[----:B------:R-:W-:Y:S01]  /*7a60*/  IMAD.MOV.U32 R9, RZ, RZ, R90 ;  /* 0x000000ffff097224 */ /* 0x000fe200078e005a */
[C---:B------:R-:W-:Y:S01]  /*7a70*/  PRMT R87, R90.reuse, 0x7773, RZ ;  /* 0x000077735a577816 */ /* 0x040fe200000000ff */
[----:B------:R-:W-:Y:S01]  /*7a80*/  IMAD.WIDE.U32 R88, R89, -0x326172a9, RZ ;  /* 0xcd9e8d5759587825 */ /* 0x000fe200078e00ff */
[----:B------:R-:W-:Y:S01]  /*7a90*/  PRMT R29, R90, 0x7772, RZ ;  /* 0x000077725a1d7816 */ /* 0x000fe200000000ff */
[----:B------:R-:W-:Y:S01]  /*7aa0*/  MUFU.EX2 R124, R124 ;  /* 0x0000007c007c7308 */ /* 0x000fe20000000800 */
[----:B------:R-:W-:Y:S01]  /*7ab0*/  LOP3.LUT R14, R240, UR22, R243, 0x96, !PT ;  /* 0x00000016f00e7c12 */ /* 0x000fe2000f8e96f3 */
[----:B------:R-:W-:Y:S01]  /*7ac0*/  IMAD.WIDE.U32 R90, R15, -0x326172a9, RZ ;  /* 0xcd9e8d570f5a7825 */ /* 0x000fe200078e00ff */
[----:B------:R-:W-:Y:S01]  /*7ad0*/  LOP3.LUT R12, R12, UR13, R89, 0x96, !PT ;  /* 0x0000000d0c0c7c12 */ /* 0x000fe2000f8e9659 */
[----:B------:R-:W-:Y:S01]  /*7ae0*/  MUFU.EX2 R142, R142 ;  /* 0x0000008e008e7308 */ /* 0x000fe20000000800 */
[----:B------:R-:W-:Y:S01]  /*7af0*/  LOP3.LUT R9, R9, 0xff, RZ, 0xc0, !PT ;  /* 0x000000ff09097812 */ /* 0x000fe200078ec0ff */
        /* <DEDUP_REMOVED lines=9> */
[----:B------:R-:W-:Y:S01]  /*7b90*/  PRMT R11, R246, 0x7773, RZ ;  /* 0x00007773f60b7816 */ /* 0x000fe200000000ff */
[----:B------:R-:W-:Y:S01]  /*7ba0*/  IMAD.WIDE.U32 R244, R12, -0x2daee0ad, RZ ;  /* 0xd2511f530cf47825 */ /* 0x000fe200078e00ff */
[----:B------:R-:W-:Y:S01]  /*7bb0*/  PRMT R7, R246, 0x7772, RZ ;  /* 0x00007772f6077816 */ /* 0x000fe200000000ff */
[----:B------:R-:W-:Y:S01]  /*7bc0*/  MUFU.EX2 R140, R140 ;  /* 0x0000008c008c7308 */ /* 0x000fe20000000800 */
[----:B------:R-:W-:Y:S01]  /*7bd0*/  LOP3.LUT R25, R90, UR12, R241, 0x96, !PT ;  /* 0x0000000c5a197c12 */ /* 0x000fe2000f8e96f1 */
        /* <DEDUP_REMOVED lines=8> */
[----:B------:R-:W-:Y:S01]  /*7c60*/  IMAD.MOV.U32 R4, RZ, RZ, R244 ;  /* 0x000000ffff047224 */ /* 0x000fe200078e00f4 */
[----:B------:R-:W-:Y:S01]  /*7c70*/  LOP3.LUT R5, R90, UR25, R247, 0x96, !PT ;  /* 0x000000195a057c12 */ /* 0x000fe2000f8e96f7 */
[----:B------:R-:W-:Y:S01]  /*7c80*/  IMAD.WIDE.U32 R90, R13, -0x326172a9, RZ ;  /* 0xcd9e8d570d5a7825 */ /* 0x000fe200078e00ff */
[----:B------:R-:W-:Y:S01]  /*7c90*/  PRMT R238, R244, 0x7772, RZ ;  /* 0x00007772f4ee7816 */ /* 0x000fe200000000ff */
        /* <DEDUP_REMOVED lines=11> */
[----:B------:R-:W-:Y:S01]  /*7d50*/  LOP3.LUT R4, R4, 0xff, RZ, 0xc0, !PT ;  /* 0x000000ff04047812 */ /* 0x000fe200078ec0ff */
[----:B------:R-:W-:Y:S01]  /*7d60*/  IMAD.WIDE.U32 R90, R90, -0x2daee0ad, RZ ;  /* 0xd2511f535a5a7825 */ /* 0x000fe200078e00ff */
[----:B------:R-:W-:Y:S01]  /*7d70*/  LOP3.LUT R5, R246, UR23, R249, 0x96, !PT ;  /* 0x00000017f6057c12 */ /* 0x000fe2000f8e96f9 */
[----:B------:R-:W-:Y:S01]  /*7d80*/  MUFU.EX2 R122, R122 ;  /* 0x0000007a007a7308 */ /* 0x000fe20000000800 */
[----:B------:R-:W-:Y:S01]  /*7d90*/  PRMT R7, R7, 0x5410, R11 ;  /* 0x0000541007077816 */ /* 0x000fe2000000000b */
[----:B------:R-:W-:Y:S01]  /*7da0*/  IMAD.WIDE.U32 R186, R15, -0x2daee0ad, RZ ;  /* 0xd2511f530fba7825 */ /* 0x000fe200078e00ff */
[----:B------:R-:W-:Y:S01]  /*7db0*/  LOP3.LUT R13, R248, UR22, R91, 0x96, !PT ;  /* 0x00000016f80d7c12 */ /* 0x000fe2000f8e965b */
[----:B------:R-:W-:Y:S01]  /*7dc0*/  MUFU.EX2 R127, R127 ;  /* 0x0000007f007f7308 */ /* 0x000fe20000000800 */
[----:B------:R-:W-:Y:S01]  /*7dd0*/  PRMT R242, R242, 0x5410, R94 ;  /* 0x00005410f2f27816 */ /* 0x000fe2000000005e */
[----:B------:R-:W-:Y:S01]  /*7de0*/  IMAD.WIDE.U32 R248, R5, -0x326172a9, RZ ;  /* 0xcd9e8d5705f87825 */ /* 0x000fe200078e00ff */
[----:B------:R-:W-:Y:S01]  /*7df0*/  LOP3.LUT R19, R86, UR17, R187, 0x96, !PT ;  /* 0x0000001156137c12 */ /* 0x000fe2000f8e96bb */
[----:B------:R-:W-:Y:S01]  /*7e00*/  MUFU.EX2 R169, R169 ;  /* 0x000000a900a97308 */ /* 0x000fe20000000800 */
[C---:B------:R-:W-:Y:S01]  /*7e10*/  PRMT R189, R186.reuse, 0x7771, RZ ;  /* 0x00007771babd7816 */ /* 0x040fe200000000ff */
[----:B------:R-:W-:Y:S01]  /*7e20*/  IMAD.WIDE.U32 R246, R13, -0x326172a9, RZ ;  /* 0xcd9e8d570df67825 */ /* 0x000fe200078e00ff */
[C---:B------:R-:W-:Y:S01]  /*7e30*/  PRMT R187, R186.reuse, 0x7773, RZ ;  /* 0x00007773babb7816 */ /* 0x040fe200000000ff */
[----:B------:R-:W-:Y:S01]  /*7e40*/  MUFU.EX2 R126, R126 ;  /* 0x0000007e007e7308 */ /* 0x000fe20000000800 */
[----:B------:R-:W-:Y:S01]  /*7e50*/  PRMT R226, R186, 0x7772, RZ ;  /* 0x00007772bae27816 */ /* 0x000fe200000000ff */
[----:B------:R-:W-:Y:S01]  /*7e60*/  IMAD.MOV.U32 R91, RZ, RZ, R186 ;  /* 0x000000ffff5b7224 */ /* 0x000fe200078e00ba */
[----:B------:R-:W-:Y:S01]  /*7e70*/  LOP3.LUT R13, R248, UR12, R247, 0x96, !PT ;  /* 0x0000000cf80d7c12 */ /* 0x000fe2000f8e96f7 */
[----:B------:R-:W-:Y:S01]  /*7e80*/  IMAD.MOV.U32 R5, RZ, RZ, R246 ;  /* 0x000000ffff057224 */ /* 0x000fe200078e00f6 */
[C---:B------:R-:W-:Y:S01]  /*7e90*/  PRMT R92, R246.reuse, 0x7771, RZ ;  /* 0x00007771f65c7816 */ /* 0x040fe200000000ff */
[----:B------:R-:W-:Y:S01]  /*7ea0*/  MUFU.EX2 R149, R149 ;  /* 0x0000009500957308 */ /* 0x000fe20000000800 */
[----:B------:R-:W-:-:S02]  /*7eb0*/  PRMT R186, R246, 0x7773, RZ ;  /* 0x00007773f6ba7816 */ /* 0x000fc400000000ff */
[----:B------:R-:W-:Y:S01]  /*7ec0*/  PRMT R128, R246, 0x7772, RZ ;  /* 0x00007772f6807816 */ /* 0x000fe200000000ff */
[----:B------:R-:W-:Y:S01]  /*7ed0*/  IMAD.WIDE.U32 R246, R16, -0x2daee0ad, RZ ;  /* 0xd2511f5310f67825 */ /* 0x000fe200078e00ff */
[----:B------:R-:W-:Y:S01]  /*7ee0*/  LOP3.LUT R15, R244, UR13, R249, 0x96, !PT ;  /* 0x0000000df40f7c12 */ /* 0x000fe2000f8e96f9 */
[----:B------:R-:W-:Y:S01]  /*7ef0*/  MUFU.EX2 R143, R143 ;  /* 0x0000008f008f7308 */ /* 0x000fe20000000800 */
[----:B------:R-:W-:Y:S02]  /*7f00*/  LOP3.LUT R5, R5, 0xff, RZ, 0xc0, !PT ;  /* 0x000000ff05057812 */ /* 0x000fe400078ec0ff */
[----:B------:R-:W-:Y:S01]  /*7f10*/  LOP3.LUT R16, R230, UR26, R247, 0x96, !PT ;  /* 0x0000001ae6107c12 */ /* 0x000fe2000f8e96f7 */
[----:B------:R-:W-:Y:S01]  /*7f20*/  MUFU.EX2 R120, R120 ;  /* 0x0000007800787308 */ /* 0x000fe20000000800 */
[----:B------:R-:W-:Y:S02]  /*7f30*/  PRMT R226, R226, 0x5410, R187 ;  /* 0x00005410e2e27816 */ /* 0x000fe400000000bb */
[----:B------:R-:W-:Y:S01]  /*7f40*/  PRMT R94, R128, 0x5410, R186 ;  /* 0x00005410805e7816 */ /* 0x000fe200000000ba */
[----:B------:R-:W-:Y:S01]  /*7f50*/  IMAD.WIDE.U32 R248, R16, -0x326172a9, RZ ;  /* 0xcd9e8d5710f87825 */ /* 0x000fe200078e00ff */
[----:B------:R-:W-:-:S02]  /*7f60*/  LOP3.LUT R16, R246, UR25, R251, 0x96, !PT ;  /* 0x00000019f6107c12 */ /* 0x000fc4000f8e96fb */
[----:B------:R-:W-:Y:S02]  /*7f70*/  PRMT R237, R4, 0x5410, R237 ;  /* 0x0000541004ed7816 */ /* 0x000fe400000000ed */
[----:B------:R-:W-:Y:S01]  /*7f80*/  LOP3.LUT R244, R26, UR7, R249, 0x96, !PT ;  /* 0x000000071af47c12 */ /* 0x000fe2000f8e96f9 */
[----:B------:R-:W-:Y:S01]  /*7f90*/  UMOV UR7, 0xffffffff ;  /* 0xffffffff00077882 */ /* 0x000fe20000000000 */
[----:B------:R-:W-:Y:S02]  /*7fa0*/  PRMT R92, R5, 0x5410, R92 ;  /* 0x00005410055c7816 */ /* 0x000fe4000000005c */
[C---:B------:R-:W-:Y:S01]  /*7fb0*/  LOP3.LUT R4, R239.reuse, 0xffff, RZ, 0xc0, !PT ;  /* 0x0000ffffef047812 */ /* 0x040fe200078ec0ff */
[----:B------:R-:W-:Y:S01]  /*7fc0*/  IMAD.WIDE.U32 R244, R244, -0x2daee0ad, RZ ;  /* 0xd2511f53f4f47825 */ /* 0x000fe200078e00ff */
[----:B------:R-:W-:Y:S02]  /*7fd0*/  PRMT R5, R239, 0x7632, R5 ;  /* 0x00007632ef057816 */ /* 0x000fe40000000005 */
[----:B------:R-:W-:-:S02]  /*7fe0*/  PRMT R238, R238, 0x5410, R10 ;  /* 0x00005410eeee7816 */ /* 0x000fc4000000000a */
[----:B------:R-:W-:Y:S01]  /*7ff0*/  LOP3.LUT R246, R250, UR23, R245, 0x96, !PT ;  /* 0x00000017faf67c12 */ /* 0x000fe2000f8e96f5 */
[----:B------:R-:W-:Y:S01]  /*8000*/  IMAD.WIDE.U32 R250, R16, -0x326172a9, RZ ;  /* 0xcd9e8d5710fa7825 */ /* 0x000fe200078e00ff */
[----:B------:R-:W-:Y:S02]  /*8010*/  LOP3.LUT R91, R91, 0xff, RZ, 0xc0, !PT ;  /* 0x000000ff5b5b7812 */ /* 0x000fe400078ec0ff */
[----:B------:R-:W-:Y:S01]  /*8020*/  LOP3.LUT R27, R27, 0xff, RZ, 0xc0, !PT ;  /* 0x000000ff1b1b7812 */ /* 0x000fe200078ec0ff */
[----:B------:R-:W-:Y:S01]  /*8030*/  IMAD.WIDE.U32 R246, R246, -0x326172a9, RZ ;  /* 0xcd9e8d57f6f67825 */ /* 0x000fe200078e00ff */
[----:B------:R-:W-:-:S03]  /*8040*/  LOP3.LUT R16, R248, UR14, R251, 0x96, !PT ;  /* 0x0000000ef8107c12 */ /* 0x000fc6000f8e96fb */
[----:B------:R-:W-:Y:S01]  /*8050*/  FFMA.FTZ R251, R59, UR5, -R174 ;  /* 0x000000053bfb7c23 */ /* 0x000fe200080108ae */
[----:B------:R-:W-:Y:S01]  /*8060*/  PRMT R189, R91, 0x5410, R189 ;  /* 0x000054105bbd7816 */ /* 0x000fe200000000bd */
[----:B------:R-:W-:Y:S01]  /*8070*/  IMAD.WIDE.U32 R248, R15, -0x2daee0ad, RZ ;  /* 0xd2511f530ff87825 */ /* 0x000fe200078e00ff */
[----:B------:R-:W-:-:S03]  /*8080*/  LOP3.LUT R15, R250, UR13, R247, 0x96, !PT ;  /* 0x0000000dfa0f7c12 */ /* 0x000fc6000f8e96f7 */
[----:B------:R-:W-:Y:S01]  /*8090*/  FFMA.FTZ R247, R80, UR5, -R155 ;  /* 0x0000000550f77c23 */ /* 0x000fe2000801089b */
[----:B------:R-:W-:Y:S01]  /*80a0*/  LOP3.LUT R91, R13, 0xffff, RZ, 0xc0, !PT ;  /* 0x0000ffff0d5b7812 */ /* 0x000fe200078ec0ff */
[----:B------:R-:W-:Y:S01]  /*80b0*/  IMAD.MOV.U32 R110, RZ, RZ, R248 ;  /* 0x000000ffff6e7224 */ /* 0x000fe200078e00f8 */
[----:B------:R-:W-:Y:S01]  /*80c0*/  LOP3.LUT R18, R90, UR17, R249, 0x96, !PT ;  /* 0x000000115a127c12 */ /* 0x000fe2000f8e96f9 */
[--C-:B------:R-:W-:Y:S01]  /*80d0*/  FFMA.FTZ R80, R64, UR5, -R155.reuse ;  /* 0x0000000540507c23 */ /* 0x100fe2000801089b */
[----:B------:R-:W-:Y:S01]  /*80e0*/  PRMT R90, R248, 0x7771, RZ ;  /* 0x00007771f85a7816 */ /* 0x000fe200000000ff */
[--C-:B------:R-:W-:Y:S01]  /*80f0*/  FFMA.FTZ R64, R36, UR5, -R155.reuse ;  /* 0x0000000524407c23 */ /* 0x100fe2000801089b */
[C---:B------:R-:W-:Y:S01]  /*8100*/  PRMT R245, R248.reuse, 0x7773, RZ ;  /* 0x00007773f8f57816 */ /* 0x040fe200000000ff */
[----:B------:R-:W-:Y:S01]  /*8110*/  FFMA.FTZ R36, R173, UR5, -R155 ;  /* 0x00000005ad247c23 */ /* 0x000fe2000801089b */
[----:B------:R-:W-:Y:S01]  /*8120*/  PRMT R240, R248, 0x7772, RZ ;  /* 0x00007772f8f07816 */ /* 0x000fe200000000ff */
[----:B------:R-:W-:Y:S01]  /*8130*/  IMAD.WIDE.U32 R248, R16, -0x2daee0ad, RZ ;  /* 0xd2511f5310f87825 */ /* 0x000fe200078e00ff */
[----:B------:R-:W-:-:S03]  /*8140*/  SHF.R.U32.HI R91, RZ, 0x8, R91 ;  /* 0x00000008ff5b7819 */ /* 0x000fc6000001165b */
        /* <DEDUP_REMOVED lines=8> */
[----:B------:R-:W-:Y:S01]  /*81d0*/  IMAD.WIDE.U32 R248, R14, -0x326172a9, RZ ;  /* 0xcd9e8d570ef87825 */ /* 0x000fe200078e00ff */
[----:B------:R-:W-:-:S03]  /*81e0*/  PRMT R86, R16, 0x7771, RZ ;  /* 0x0000777110567816 */ /* 0x000fc600000000ff */
[----:B------:R-:W-:Y:S01]  /*81f0*/  FFMA.FTZ R250, R84, UR5, -R153 ;  /* 0x0000000554fa7c23 */ /* 0x000fe20008010899 */
[----:B------:R-:W-:Y:S01]  /*8200*/  PRMT R130, R16, 0x7773, RZ ;  /* 0x0000777310827816 */ /* 0x000fe200000000ff */
[----:B------:R-:W-:Y:S01]  /*8210*/  IMAD.WIDE.U32 R186, R229, -0x326172a9, RZ ;  /* 0xcd9e8d57e5ba7825 */ /* 0x000fe200078e00ff */
[----:B------:R-:W-:-:S03]  /*8220*/  LOP3.LUT R11, R88, UR12, R249, 0x96, !PT ;  /* 0x0000000c580b7c12 */ /* 0x000fc6000f8e96f9 */
[----:B------:R-:W-:Y:S01]  /*8230*/  FFMA.FTZ R74, R55, UR5, -R174 ;  /* 0x00000005374a7c23 */ /* 0x000fe200080108ae */
[----:B------:R-:W-:Y:S01]  /*8240*/  PRMT R16, R16, 0x7772, RZ ;  /* 0x0000777210107816 */ /* 0x000fe200000000ff */
[----:B------:R-:W-:Y:S01]  /*8250*/  IMAD.MOV.U32 R26, RZ, RZ, R248 ;  /* 0x000000ffff1a7224 */ /* 0x000fe200078e00f8 */
[C---:B------:R-:W-:Y:S01]  /*8260*/  PRMT R88, R248.reuse, 0x7773, RZ ;  /* 0x00007773f8587816 */ /* 0x040fe200000000ff */
[----:B------:R-:W-:Y:S01]  /*8270*/  IMAD.MOV.U32 R14, RZ, RZ, R186 ;  /* 0x000000ffff0e7224 */ /* 0x000fe200078e00ba */
[----:B------:R-:W-:Y:S01]  /*8280*/  PRMT R244, R248, 0x7772, RZ ;  /* 0x00007772f8f47816 */ /* 0x000fe200000000ff */
[----:B------:R-:W-:Y:S01]  /*8290*/  FFMA.FTZ R84, R82, UR5, -R153 ;  /* 0x0000000552547c23 */ /* 0x000fe20008010899 */
[----:B------:R-:W-:Y:S01]  /*82a0*/  PRMT R17, R29, 0x5410, R87 ;  /* 0x000054101d117816 */ /* 0x000fe20000000057 */
[----:B------:R-:W-:Y:S01]  /*82b0*/  FFMA.FTZ R55, R79, UR5, -R175 ;  /* 0x000000054f377c23 */ /* 0x000fe200080108af */
[----:B------:R-:W-:Y:S01]  /*82c0*/  PRMT R87, R16, 0x5410, R130 ;  /* 0x0000541010577816 */ /* 0x000fe20000000082 */
[--C-:B------:R-:W-:Y:S01]  /*82d0*/  FFMA.FTZ R82, R53, UR5, -R153.reuse ;  /* 0x0000000535527c23 */ /* 0x100fe20008010899 */
[----:B------:R-:W-:Y:S01]  /*82e0*/  PRMT R244, R244, 0x5410, R88 ;  /* 0x00005410f4f47816 */ /* 0x000fe20000000058 */
[--C-:B------:R-:W-:Y:S01]  /*82f0*/  FFMA.FTZ R53, R37, UR5, -R153.reuse ;  /* 0x0000000525357c23 */ /* 0x100fe20008010899 */
[----:B------:R-:W-:Y:S01]  /*8300*/  PRMT R16, R9, 0x5410, R8 ;  /* 0x0000541009107816 */ /* 0x000fe20000000008 */
[--C-:B------:R-:W-:Y:S01]  /*8310*/  FFMA.FTZ R37, R30, UR5, -R153.reuse ;  /* 0x000000051e257c23 */ /* 0x100fe20008010899 */
[----:B------:R-:W-:Y:S01]  /*8320*/  SHF.R.U32.HI R88, RZ, 0x8, R4 ;  /* 0x00000008ff587819 */ /* 0x000fe20000011604 */
[----:B------:R-:W-:Y:S01]  /*8330*/  FFMA.FTZ R30, R159, UR5, -R153 ;  /* 0x000000059f1e7c23 */ /* 0x000fe20008010899 */
[----:B------:R-:W-:Y:S01]  /*8340*/  LOP3.LUT R10, R246, UR12, R187, 0x96, !PT ;  /* 0x0000000cf60a7c12 */ /* 0x000fe2000f8e96bb */
[--C-:B------:R-:W-:Y:S01]  /*8350*/  FFMA.FTZ R249, R54, UR5, -R174.reuse ;  /* 0x0000000536f97c23 */ /* 0x100fe200080108ae */
[----:B------:R-:W-:Y:S01]  /*8360*/  LOP3.LUT R9, R239, 0xff, RZ, 0xc0, !PT ;  /* 0x000000ffef097812 */ /* 0x000fe200078ec0ff */
[----:B------:R-:W-:Y:S01]  /*8370*/  FFMA.FTZ R159, R42, UR5, -R174 ;  /* 0x000000052a9f7c23 */ /* 0x000fe200080108ae */
[----:B------:R-:W-:Y:S01]  /*8380*/  LOP3.LUT R4, R5, 0xff, RZ, 0xc0, !PT ;  /* 0x000000ff05047812 */ /* 0x000fe200078ec0ff */
[----:B------:R-:W1:Y:S01]  /*8390*/  MUFU.EX2 R55, R55 ;  /* 0x0000003700377308 */ /* 0x000e620000000800 */
[----:B------:R-:W-:-:S02]  /*83a0*/  PRMT R128, R186, 0x7771, RZ ;  /* 0x00007771ba807816 */ /* 0x000fc400000000ff */
[----:B------:R-:W-:Y:S01]  /*83b0*/  PRMT R187, R186, 0x7773, RZ ;  /* 0x00007773babb7816 */ /* 0x000fe200000000ff */
[----:B------:R-:W-:Y:S01]  /*83c0*/  MUFU.EX2 R69, R69 ;  /* 0x0000004500457308 */ /* 0x000fe20000000800 */
[----:B------:R-:W-:Y:S02]  /*83d0*/  LOP3.LUT R5, R236, 0xffff, RZ, 0xc0, !PT ;  /* 0x0000ffffec057812 */ /* 0x000fe400078ec0ff */
[----:B------:R-:W-:Y:S01]  /*83e0*/  PRMT R186, R186, 0x7772, RZ ;  /* 0x00007772baba7816 */ /* 0x000fe200000000ff */
[----:B------:R-:W-:Y:S01]  /*83f0*/  MUFU.EX2 R42, R247 ;  /* 0x000000f7002a7308 */ /* 0x000fe20000000800 */
[----:B------:R-:W-:Y:S01]  /*8400*/  PRMT R243, R248, 0x7771, RZ ;  /* 0x00007771f8f37816 */ /* 0x000fe200000000ff */
[--C-:B------:R-:W-:Y:S01]  /*8410*/  FFMA.FTZ R248, R76, UR5, -R153.reuse ;  /* 0x000000054cf87c23 */ /* 0x100fe20008010899 */
[----:B------:R-:W-:Y:S01]  /*8420*/  PRMT R9, R9, 0x5410, R88 ;  /* 0x0000541009097816 */ /* 0x000fe20000000058 */
[--C-:B------:R-:W-:Y:S01]  /*8430*/  FFMA.FTZ R76, R57, UR5, -R153.reuse ;  /* 0x00000005394c7c23 */ /* 0x100fe20008010899 */
[----:B------:R-:W-:Y:S01]  /*8440*/  LOP3.LUT R26, R26, 0xff, RZ, 0xc0, !PT ;  /* 0x000000ff1a1a7812 */ /* 0x000fe200078ec0ff */
[----:B------:R-:W-:Y:S01]  /*8450*/  FFMA.FTZ R57, R34, UR5, -R153 ;  /* 0x0000000522397c23 */ /* 0x000fe20008010899 */
[----:B------:R-:W-:Y:S01]  /*8460*/  SHF.R.U32.HI R5, RZ, 0x8, R5 ;  /* 0x00000008ff057819 */ /* 0x000fe20000011605 */
[----:B------:R-:W-:Y:S01]  /*8470*/  FFMA.FTZ R34, R171, UR5, -R153 ;  /* 0x00000005ab227c23 */ /* 0x000fe20008010899 */
[----:B------:R-:W-:Y:S01]  /*8480*/  LOP3.LUT R88, R236, 0xff, RZ, 0xc0, !PT ;  /* 0x000000ffec587812 */ /* 0x000fe200078ec0ff */
[----:B------:R-:W-:Y:S01]  /*8490*/  FFMA.FTZ R171, R33, UR5, -R175 ;  /* 0x0000000521ab7c23 */ /* 0x000fe200080108af */
[----:B------:R-:W-:Y:S01]  /*84a0*/  PRMT R130, R186, 0x5410, R187 ;  /* 0x00005410ba827816 */ /* 0x000fe200000000bb */
[----:B------:R-:W-:Y:S01]  /*84b0*/  MUFU.EX2 R54, R252 ;  /* 0x000000fc00367308 */ /* 0x000fe20000000800 */
[----:B------:R-:W-:-:S02]  /*84c0*/  LOP3.LUT R187, R19, 0xffff, RZ, 0xc0, !PT ;  /* 0x0000ffff13bb7812 */ /* 0x000fc400078ec0ff */
[----:B------:R-:W-:Y:S01]  /*84d0*/  PRMT R243, R26, 0x5410, R243 ;  /* 0x000054101af37816 */ /* 0x000fe200000000f3 */
[----:B------:R-:W-:Y:S01]  /*84e0*/  MUFU.EX2 R80, R80 ;  /* 0x0000005000507308 */ /* 0x000fe20000000800 */
[----:B------:R-:W-:Y:S02]  /*84f0*/  PRMT R29, R240, 0x5410, R245 ;  /* 0x00005410f01d7816 */ /* 0x000fe400000000f5 */
[----:B------:R-:W-:Y:S01]  /*8500*/  SHF.R.U32.HI R8, RZ, 0x18, R239 ;  /* 0x00000018ff087819 */ /* 0x000fe200000116ef */
[----:B------:R-:W-:Y:S01]  /*8510*/  MUFU.EX2 R82, R82 ;  /* 0x0000005200527308 */ /* 0x000fe20000000800 */
[----:B------:R-:W-:Y:S02]  /*8520*/  PRMT R5, R88, 0x5410, R5 ;  /* 0x0000541058057816 */ /* 0x000fe40000000005 */
[C---:B------:R-:W-:Y:S01]  /*8530*/  PRMT R26, R25.reuse, 0x7632, R26 ;  /* 0x00007632191a7816 */ /* 0x040fe2000000001a */
[----:B------:R-:W-:Y:S01]  /*8540*/  MUFU.EX2 R64, R64 ;  /* 0x0000004000407308 */ /* 0x000fe20000000800 */
[----:B------:R-:W-:-:S02]  /*8550*/  LOP3.LUT R88, R25, 0xffff, RZ, 0xc0, !PT ;  /* 0x0000ffff19587812 */ /* 0x000fc400078ec0ff */
[----:B------:R-:W-:Y:S01]  /*8560*/  LOP3.LUT R240, R25, 0xff, RZ, 0xc0, !PT ;  /* 0x000000ff19f07812 */ /* 0x000fe200078ec0ff */
[----:B------:R-:W-:Y:S01]  /*8570*/  MUFU.EX2 R57, R57 ;  /* 0x0000003900397308 */ /* 0x000fe20000000800 */
[----:B------:R-:W-:Y:S02]  /*8580*/  SHF.R.U32.HI R239, RZ, 0x18, R25 ;  /* 0x00000018ffef7819 */ /* 0x000fe40000011619 */
[----:B------:R-:W-:Y:S01]  /*8590*/  SHF.R.U32.HI R187, RZ, 0x8, R187 ;  /* 0x00000008ffbb7819 */ /* 0x000fe200000116bb */
[----:B------:R-:W-:Y:S01]  /*85a0*/  MUFU.EX2 R53, R53 ;  /* 0x0000003500357308 */ /* 0x000fe20000000800 */
[----:B------:R-:W-:Y:S02]  /*85b0*/  LOP3.LUT R25, R19, 0xff, RZ, 0xc0, !PT ;  /* 0x000000ff13197812 */ /* 0x000fe400078ec0ff */
[----:B------:R-:W-:Y:S01]  /*85c0*/  LOP3.LUT R89, R89, 0xff, RZ, 0xc0, !PT ;  /* 0x000000ff59597812 */ /* 0x000fe200078ec0ff */
[----:B------:R-:W-:Y:S01]  /*85d0*/  MUFU.EX2 R37, R37 ;  /* 0x0000002500257308 */ /* 0x000fe20000000800 */
[----:B------:R-:W-:-:S02]  /*85e0*/  LOP3.LUT R26, R26, 0xff, RZ, 0xc0, !PT ;  /* 0x000000ff1a1a7812 */ /* 0x000fc400078ec0ff */
[----:B------:R-:W-:Y:S01]  /*85f0*/  PRMT R187, R25, 0x5410, R187 ;  /* 0x0000541019bb7816 */ /* 0x000fe200000000bb */
[----:B------:R-:W-:Y:S01]  /*8600*/  MUFU.EX2 R36, R36 ;  /* 0x0000002400247308 */ /* 0x000fe20000000800 */
[----:B------:R-:W-:Y:S02]  /*8610*/  PRMT R25, R12, 0x7632, R25 ;  /* 0x000076320c197816 */ /* 0x000fe40000000019 */
[----:B------:R-:W-:Y:S01]  /*8620*/  PRMT R86, R89, 0x5410, R86 ;  /* 0x0000541059567816 */ /* 0x000fe20000000056 */
[----:B------:R-:W-:Y:S01]  /*8630*/  MUFU.EX2 R34, R34 ;  /* 0x0000002200227308 */ /* 0x000fe20000000800 */
[----:B------:R-:W-:Y:S02]  /*8640*/  PRMT R8, R4, 0x5410, R8 ;  /* 0x0000541004087816 */ /* 0x000fe40000000008 */
[----:B------:R-:W-:Y:S01]  /*8650*/  PRMT R239, R26, 0x5410, R239 ;  /* 0x000054101aef7816 */ /* 0x000fe200000000ef */
[----:B------:R-:W-:Y:S01]  /*8660*/  MUFU.EX2 R30, R30 ;  /* 0x0000001e001e7308 */ /* 0x000fe20000000800 */
[----:B------:R-:W-:-:S02]  /*8670*/  PRMT R89, R236, 0x7632, R89 ;  /* 0x00007632ec597816 */ /* 0x000fc40000000059 */
[----:B------:R-:W-:Y:S02]  /*8680*/  SHF.R.U32.HI R4, RZ, 0x18, R236 ;  /* 0x00000018ff047819 */ /* 0x000fe400000116ec */
[----:B------:R-:W-:Y:S02]  /*8690*/  PRMT R26, R19, 0x7632, R26 ;  /* 0x00007632131a7816 */ /* 0x000fe4000000001a */
[----:B------:R-:W-:Y:S02]  /*86a0*/  SHF.R.U32.HI R186, RZ, 0x18, R19 ;  /* 0x00000018ffba7819 */ /* 0x000fe40000011613 */
[C---:B------:R-:W-:Y:S02]  /*86b0*/  LOP3.LUT R19, R12.reuse, 0xffff, RZ, 0xc0, !PT ;  /* 0x0000ffff0c137812 */ /* 0x040fe400078ec0ff */
[----:B------:R-:W-:Y:S02]  /*86c0*/  LOP3.LUT R236, R12, 0xff, RZ, 0xc0, !PT ;  /* 0x000000ff0cec7812 */ /* 0x000fe400078ec0ff */
[----:B------:R-:W-:-:S02]  /*86d0*/  SHF.R.U32.HI R229, RZ, 0x18, R12 ;  /* 0x00000018ffe57819 */ /* 0x000fc4000001160c */
[----:B------:R-:W-:Y:S02]  /*86e0*/  LOP3.LUT R12, R25, 0xff, RZ, 0xc0, !PT ;  /* 0x000000ff190c7812 */ /* 0x000fe400078ec0ff */
[----:B------:R-:W-:Y:S02]  /*86f0*/  SHF.R.U32.HI R19, RZ, 0x8, R19 ;  /* 0x00000008ff137819 */ /* 0x000fe40000011613 */
[----:B------:R-:W-:Y:S02]  /*8700*/  PRMT R229, R12, 0x5410, R229 ;  /* 0x000054100ce57816 */ /* 0x000fe400000000e5 */
[----:B------:R-:W-:Y:S02]  /*8710*/  LOP3.LUT R12, R13, 0xff, RZ, 0xc0, !PT ;  /* 0x000000ff0d0c7812 */ /* 0x000fe400078ec0ff */
[----:B------:R-:W-:Y:S02]  /*8720*/  SHF.R.U32.HI R25, RZ, 0x18, R18 ;  /* 0x00000018ff197819 */ /* 0x000fe40000011612 */
[----:B------:R-:W-:-:S02]  /*8730*/  PRMT R91, R12, 0x5410, R91 ;  /* 0x000054100c5b7816 */ /* 0x000fc4000000005b */
[----:B------:R-:W-:Y:S02]  /*8740*/  PRMT R12, R18, 0x7632, R12 ;  /* 0x00007632120c7816 */ /* 0x000fe4000000000c */
[----:B------:R-:W-:Y:S02]  /*8750*/  PRMT R27, R27, 0x5410, R90 ;  /* 0x000054101b1b7816 */ /* 0x000fe4000000005a */
[----:B------:R-:W-:Y:S02]  /*8760*/  LOP3.LUT R12, R12, 0xff, RZ, 0xc0, !PT ;  /* 0x000000ff0c0c7812 */ /* 0x000fe400078ec0ff */
[--C-:B------:R-:W-:Y:S02]  /*8770*/  PRMT R236, R236, 0x5410, R19.reuse ;  /* 0x00005410ecec7816 */ /* 0x100fe40000000013 */
[----:B------:R-:W-:Y:S02]  /*8780*/  LOP3.LUT R26, R26, 0xff, RZ, 0xc0, !PT ;  /* 0x000000ff1a1a7812 */ /* 0x000fe400078ec0ff */
[----:B------:R-:W-:-:S02]  /*8790*/  PRMT R19, R13, 0x7632, R19 ;  /* 0x000076320d137816 */ /* 0x000fc40000000013 */
[----:B------:R-:W-:Y:S02]  /*87a0*/  SHF.R.U32.HI R90, RZ, 0x18, R13 ;  /* 0x00000018ff5a7819 */ /* 0x000fe4000001160d */
[----:B------:R-:W-:Y:S02]  /*87b0*/  LOP3.LUT R13, R18, 0xffff, RZ, 0xc0, !PT ;  /* 0x0000ffff120d7812 */ /* 0x000fe400078ec0ff */
[----:B------:R-:W-:Y:S02]  /*87c0*/  LOP3.LUT R89, R89, 0xff, RZ, 0xc0, !PT ;  /* 0x000000ff59597812 */ /* 0x000fe400078ec0ff */
[----:B------:R-:W-:Y:S02]  /*87d0*/  PRMT R25, R12, 0x5410, R25 ;  /* 0x000054100c197816 */ /* 0x000fe40000000019 */
[----:B------:R-:W-:Y:S02]  /*87e0*/  LOP3.LUT R12, R15, 0xffff, RZ, 0xc0, !PT ;  /* 0x0000ffff0f0c7812 */ /* 0x000fe400078ec0ff */
[----:B------:R-:W-:-:S02]  /*87f0*/  PRMT R186, R26, 0x5410, R186 ;  /* 0x000054101aba7816 */ /* 0x000fc400000000ba */
[----:B------:R-:W-:Y:S02]  /*8800*/  LOP3.LUT R26, R18, 0xff, RZ, 0xc0, !PT ;  /* 0x000000ff121a7812 */ /* 0x000fe400078ec0ff */
[----:B------:R-:W-:Y:S02]  /*8810*/  SHF.R.U32.HI R13, RZ, 0x8, R13 ;  /* 0x00000008ff0d7819 */ /* 0x000fe4000001160d */
[----:B------:R-:W-:Y:S02]  /*8820*/  PRMT R4, R89, 0x5410, R4 ;  /* 0x0000541059047816 */ /* 0x000fe40000000004 */
[----:B------:R-:W-:Y:S02]  /*8830*/  LOP3.LUT R89, R15, 0xff, RZ, 0xc0, !PT ;  /* 0x000000ff0f597812 */ /* 0x000fe400078ec0ff */
[----:B------:R-:W-:Y:S02]  /*8840*/  SHF.R.U32.HI R12, RZ, 0x8, R12 ;  /* 0x00000008ff0c7819 */ /* 0x000fe4000001160c */
[----:B------:R-:W-:-:S02]  /*8850*/  LOP3.LUT R246, R11, 0xffff, RZ, 0xc0, !PT ;  /* 0x0000ffff0bf67812 */ /* 0x000fc400078ec0ff */
[----:B------:R-:W-:Y:S02]  /*8860*/  SHF.R.U32.HI R88, RZ, 0x8, R88 ;  /* 0x00000008ff587819 */ /* 0x000fe40000011658 */
[--C-:B------:R-:W-:Y:S02]  /*8870*/  PRMT R26, R26, 0x5410, R13.reuse ;  /* 0x000054101a1a7816 */ /* 0x100fe4000000000d */
[----:B------:R-:W-:Y:S02]  /*8880*/  PRMT R13, R15, 0x7632, R13 ;  /* 0x000076320f0d7816 */ /* 0x000fe4000000000d */
[----:B------:R-:W-:Y:S02]  /*8890*/  PRMT R89, R89, 0x5410, R12 ;  /* 0x0000541059597816 */ /* 0x000fe4000000000c */
[----:B------:R-:W-:Y:S02]  /*88a0*/  SHF.R.U32.HI R246, RZ, 0x8, R246 ;  /* 0x00000008fff67819 */ /* 0x000fe400000116f6 */
[----:B------:R-:W-:-:S02]  /*88b0*/  LOP3.LUT R12, R11, 0xff, RZ, 0xc0, !PT ;  /* 0x000000ff0b0c7812 */ /* 0x000fc400078ec0ff */
[----:B------:R-:W-:Y:S02]  /*88c0*/  PRMT R240, R240, 0x5410, R88 ;  /* 0x00005410f0f07816 */ /* 0x000fe40000000058 */
[----:B------:R-:W-:Y:S02]  /*88d0*/  SHF.R.U32.HI R88, RZ, 0x18, R15 ;  /* 0x00000018ff587819 */ /* 0x000fe4000001160f */
[----:B------:R-:W-:Y:S02]  /*88e0*/  LOP3.LUT R13, R13, 0xff, RZ, 0xc0, !PT ;  /* 0x000000ff0d0d7812 */ /* 0x000fe400078ec0ff */
[----:B------:R-:W-:Y:S02]  /*88f0*/  LOP3.LUT R102, R102, 0xff, RZ, 0xc0, !PT ;  /* 0x000000ff66667812 */ /* 0x000fe400078ec0ff */
[----:B------:R-:W-:Y:S02]  /*8900*/  PRMT R246, R12, 0x5410, R246 ;  /* 0x000054100cf67816 */ /* 0x000fe400000000f6 */
[----:B------:R-:W-:-:S02]  /*8910*/  PRMT R12, R10, 0x7632, R12 ;  /* 0x000076320a0c7816 */ /* 0x000fc4000000000c */
[----:B------:R-:W-:Y:S02]  /*8920*/  PRMT R88, R13, 0x5410, R88 ;  /* 0x000054100d587816 */ /* 0x000fe40000000058 */
[----:B------:R-:W-:Y:S02]  /*8930*/  PRMT R6, R102, 0x5410, R6 ;  /* 0x0000541066067816 */ /* 0x000fe40000000006 */
[----:B------:R-:W-:Y:S02]  /*8940*/  PRMT R13, R11, 0x7632, R13 ;  /* 0x000076320b0d7816 */ /* 0x000fe4000000000d */
[----:B------:R-:W-:Y:S02]  /*8950*/  SHF.R.U32.HI R245, RZ, 0x18, R11 ;  /* 0x00000018fff57819 */ /* 0x000fe4000001160b */
[C---:B------:R-:W-:Y:S02]  /*8960*/  LOP3.LUT R11, R10.reuse, 0xffff, RZ, 0xc0, !PT ;  /* 0x0000ffff0a0b7812 */ /* 0x040fe400078ec0ff */
[----:B------:R-:W-:-:S02]  /*8970*/  LOP3.LUT R110, R10, 0xff, RZ, 0xc0, !PT ;  /* 0x000000ff0a6e7812 */ /* 0x000fc400078ec0ff */
[----:B------:R-:W-:Y:S02]  /*8980*/  SHF.R.U32.HI R102, RZ, 0x18, R10 ;  /* 0x00000018ff667819 */ /* 0x000fe4000001160a */
[----:B------:R-:W-:Y:S01]  /*8990*/  LOP3.LUT R10, R12, 0xff, RZ, 0xc0, !PT ;  /* 0x000000ff0c0a7812 */ /* 0x000fe200078ec0ff */
[--C-:B------:R-:W-:Y:S01]  /*89a0*/  FFMA.FTZ R12, R70, UR5, -R174.reuse ;  /* 0x00000005460c7c23 */ /* 0x100fe200080108ae */
[----:B------:R-:W-:Y:S01]  /*89b0*/  LOP3.LUT R13, R13, 0xff, RZ, 0xc0, !PT ;  /* 0x000000ff0d0d7812 */ /* 0x000fe200078ec0ff */
[----:B------:R-:W-:Y:S01]  /*89c0*/  FFMA.FTZ R70, R43, UR5, -R174 ;  /* 0x000000052b467c23 */ /* 0x000fe200080108ae */
[----:B------:R-:W-:Y:S01]  /*89d0*/  PRMT R102, R10, 0x5410, R102 ;  /* 0x000054100a667816 */ /* 0x000fe20000000066 */
[----:B------:R-:W-:Y:S01]  /*89e0*/  FFMA.FTZ R10, R77, UR5, -R155 ;  /* 0x000000054d0a7c23 */ /* 0x000fe2000801089b */
[----:B------:R-:W-:Y:S01]  /*89f0*/  SHF.R.U32.HI R11, RZ, 0x8, R11 ;  /* 0x00000008ff0b7819 */ /* 0x000fe2000001160b */
[--C-:B------:R-:W-:Y:S01]  /*8a00*/  FFMA.FTZ R77, R65, UR5, -R155.reuse ;  /* 0x00000005414d7c23 */ /* 0x100fe2000801089b */
[--C-:B------:R-:W-:Y:S01]  /*8a10*/  FFMA.FTZ R65, R47, UR5, -R155.reuse ;  /* 0x000000052f417c23 */ /* 0x100fe2000801089b */
[----:B------:R-:W-:Y:S01]  /*8a20*/  FFMA.FTZ R47, R39, UR5, -R155 ;  /* 0x00000005272f7c23 */ /* 0x000fe2000801089b */
[----:B------:R-:W-:Y:S01]  /*8a30*/  PRMT R245, R13, 0x5410, R245 ;  /* 0x000054100df57816 */ /* 0x000fe200000000f5 */
[----:B------:R-:W-:Y:S01]  /*8a40*/  FFMA.FTZ R39, R172, UR5, -R155 ;  /* 0x00000005ac277c23 */ /* 0x000fe2000801089b */
[----:B------:R-:W-:Y:S01]  /*8a50*/  PRMT R110, R110, 0x5410, R11 ;  /* 0x000054106e6e7816 */ /* 0x000fe2000000000b */
[----:B------:R-:W-:Y:S01]  /*8a60*/  FFMA.FTZ R172, R73, UR5, -R153 ;  /* 0x0000000549ac7c23 */ /* 0x000fe20008010899 */
[--C-:B------:R-:W-:Y:S01]  /*8a70*/  FFMA.FTZ R13, R75, UR5, -R174.reuse ;  /* 0x000000054b0d7c23 */ /* 0x100fe200080108ae */
[----:B------:R-:W-:Y:S01]  /*8a80*/  FFMA.FTZ R11, R85, UR5, -R155 ;  /* 0x00000005550b7c23 */ /* 0x000fe2000801089b */
[----:B------:R-:W-:Y:S01]  /*8a90*/  FFMA.FTZ R73, R62, UR5, -R153 ;  /* 0x000000053e497c23 */ /* 0x000fe20008010899 */
[--C-:B------:R-:W-:Y:S01]  /*8aa0*/  FFMA.FTZ R153, R35, UR5, -R174.reuse ;  /* 0x0000000523997c23 */ /* 0x100fe200080108ae */
[----:B------:R-:W-:Y:S01]  /*8ab0*/  FFMA.FTZ R85, R38, UR5, -R174 ;  /* 0x0000000526557c23 */ /* 0x000fe200080108ae */
[--C-:B------:R-:W-:Y:S01]  /*8ac0*/  FFMA.FTZ R174, R44, UR5, -R175.reuse ;  /* 0x000000052cae7c23 */ /* 0x100fe200080108af */
[----:B------:R-:W-:Y:S01]  /*8ad0*/  LOP3.LUT R18, R19, 0xff, RZ, 0xc0, !PT ;  /* 0x000000ff13127812 */ /* 0x000fe200078ec0ff */
[----:B------:R-:W2:Y:S01]  /*8ae0*/  MUFU.EX2 R44, R13 ;  /* 0x0000000d002c7308 */ /* 0x000ea20000000800 */
[--C-:B------:R-:W-:Y:S01]  /*8af0*/  FFMA.FTZ R19, R56, UR5, -R175.reuse ;  /* 0x0000000538137c23 */ /* 0x100fe200080108af */
[----:B------:R-:W-:Y:S01]  /*8b00*/  FFMA.FTZ R35, R60, UR5, -R175 ;  /* 0x000000053c237c23 */ /* 0x000fe200080108af */
[----:B------:R-:W-:Y:S01]  /*8b10*/  PRMT R90, R18, 0x5410, R90 ;  /* 0x00005410125a7816 */ /* 0x000fe2000000005a */
        /* <DEDUP_REMOVED lines=10> */
[----:B------:R-:W-:Y:S01]  /*8bc0*/  FFMA.FTZ R43, R31, UR5, -R175 ;  /* 0x000000051f2b7c23 */ /* 0x000fe200080108af */
[----:B------:R-:W-:Y:S01]  /*8bd0*/  IMAD.MOV.U32 R175, RZ, RZ, R19 ;  /* 0x000000ffffaf7224 */ /* 0x000fe200078e0013 */
[----:B------:R-:W-:Y:S01]  /*8be0*/  LOP3.LUT R14, R14, 0xff, RZ, 0xc0, !PT ;  /* 0x000000ff0e0e7812 */ /* 0x000fe200078ec0ff */
[----:B------:R3:W-:Y:S01]  /*8bf0*/  MUFU.EX2 R59, R12 ;  /* 0x0000000c003b7308 */ /* 0x0007e20000000800 */
[--C-:B------:R-:W-:Y:S01]  /*8c00*/  HSET2.LE.AND R19, R9, R161.reuse, PT ;  /* 0x000000a109137233 */ /* 0x100fe20003803000 */
[----:B------:R-:W-:Y:S01]  /*8c10*/  FADD.FTZ R28, R184, R183 ;  /* 0x000000b7b81c7221 */ /* 0x000fe20000010000 */
[--C-:B------:R-:W-:Y:S01]  /*8c20*/  HSET2.LE.AND R9, R8, R161.reuse, PT ;  /* 0x000000a108097233 */ /* 0x100fe20003803000 */
[----:B------:R4:W-:Y:S01]  /*8c30*/  MUFU.EX2 R79, R18 ;  /* 0x00000012004f7308 */ /* 0x0009e20000000800 */
[----:B-1----:R-:W-:Y:S01]  /*8c40*/  F2FP.F16.F32.PACK_AB R31, R55, R58 ;  /* 0x0000003a371f723e */ /* 0x002fe200000000ff */
[----:B------:R-:W-:Y:S01]  /*8c50*/  FADD.FTZ R28, R113, R28 ;  /* 0x0000001c711c7221 */ /* 0x000fe20000010000 */
[----:B--2---:R-:W-:Y:S01]  /*8c60*/  F2FP.F16.F32.PACK_AB R8, R44, R69 ;  /* 0x000000452c08723e */ /* 0x004fe200000000ff */
[----:B------:R-:W-:Y:S01]  /*8c70*/  MUFU.EX2 R38, R38 ;  /* 0x0000002600267308 */ /* 0x000fe20000000800 */
[----:B------:R-:W-:Y:S01]  /*8c80*/  PRMT R128, R14, 0x5410, R128 ;  /* 0x000054100e807816 */ /* 0x000fe20000000080 */
[----:B------:R-:W-:Y:S01]  /*8c90*/  FADD.FTZ R28, R112, R28 ;  /* 0x0000001c701c7221 */ /* 0x000fe20000010000 */
[----:B------:R-:W-:Y:S01]  /*8ca0*/  LOP3.LUT R9, R31, R9, RZ, 0xc0, !PT ;  /* 0x000000091f097212 */ /* 0x000fe200078ec0ff */
[----:B------:R-:W1:Y:S01]  /*8cb0*/  MUFU.EX2 R35, R35 ;  /* 0x0000002300237308 */ /* 0x000e620000000800 */
[----:B------:R-:W-:Y:S01]  /*8cc0*/  LOP3.LUT R8, R8, R19, RZ, 0xc0, !PT ;  /* 0x0000001308087212 */ /* 0x000fe200078ec0ff */
[----:B---3--:R-:W2:Y:S01]  /*8cd0*/  LDSM.16.MT88.4 R12, [R227+0x4c00] ;  /* 0x004c0000e30c783b */ /* 0x008ea20000004200 */
[----:B------:R-:W-:Y:S01]  /*8ce0*/  LOP3.LUT R31, R17, 0xff00ff, RZ, 0xc0, !PT ;  /* 0x00ff00ff111f7812 */ /* 0x000fe200078ec0ff */
[----:B------:R1:W3:Y:S01]  /*8cf0*/  MUFU.EX2 R62, R11 ;  /* 0x0000000b003e7308 */ /* 0x0002e20000000800 */
[--C-:B------:R-:W-:Y:S01]  /*8d00*/  HSET2.LE.AND R32, R16, R161.reuse, PT ;  /* 0x000000a110207233 */ /* 0x100fe20003803000 */
[----:B------:R-:W-:Y:S01]  /*8d10*/  FADD.FTZ R28, R158, R28 ;  /* 0x0000001c9e1c7221 */ /* 0x000fe20000010000 */
[----:B----4-:R-:W4:Y:S01]  /*8d20*/  LDSM.16.MT88.4 R16, [R24+0x4c00] ;  /* 0x004c00001810783b */ /* 0x010f220000004200 */
[----:B------:R-:W5:Y:S01]  /*8d30*/  MUFU.EX2 R40, R71 ;  /* 0x0000004700287308 */ /* 0x000f620000000800 */
[--C-:B------:R-:W-:Y:S01]  /*8d40*/  HSET2.LE.AND R31, R31, R161.reuse, PT ;  /* 0x000000a11f1f7233 */ /* 0x100fe20003803000 */
[----:B------:R-:W-:Y:S01]  /*8d50*/  FADD.FTZ R69, R69, R154 ;  /* 0x0000009a45457221 */ /* 0x000fe20000010000 */
[----:B------:R-:W-:Y:S01]  /*8d60*/  HSET2.LE.AND R6, R6, R161, PT ;  /* 0x000000a106067233 */ /* 0x000fe20003803000 */
[----:B------:R-:W-:Y:S01]  /*8d70*/  MUFU.EX2 R68, R250 ;  /* 0x000000fa00447308 */ /* 0x000fe20000000800 */
[----:B------:R-:W-:Y:S01]  /*8d80*/  LOP3.LUT R7, R7, 0xff00ff, RZ, 0xc0, !PT ;  /* 0x00ff00ff07077812 */ /* 0x000fe200078ec0ff */
[----:B------:R-:W-:Y:S01]  /*8d90*/  FADD.FTZ R69, R44, R69 ;  /* 0x000000452c457221 */ /* 0x000fe20000010000 */
[----:B------:R-:W-:Y:S01]  /*8da0*/  LOP3.LUT R244, R244, 0xff00ff, RZ, 0xc0, !PT ;  /* 0x00ff00fff4f47812 */ /* 0x000fe200078ec0ff */
[----:B------:R-:W5:Y:S01]  /*8db0*/  MUFU.EX2 R52, R173 ;  /* 0x000000ad00347308 */ /* 0x000f620000000800 */
[----:B------:R-:W-:-:S02]  /*8dc0*/  LOP3.LUT R238, R238, 0xff00ff, RZ, 0xc0, !PT ;  /* 0x00ff00ffeeee7812 */ /* 0x000fc400078ec0ff */
[----:B-1----:R-:W-:Y:S01]  /*8dd0*/  F2FP.F16.F32.PACK_AB R11, R35, R38 ;  /* 0x00000026230b723e */ /* 0x002fe200000000ff */
[----:B------:R1:W1:Y:S01]  /*8de0*/  MUFU.EX2 R71, R10 ;  /* 0x0000000a00477308 */ /* 0x0002620000000800 */
[--C-:B------:R-:W-:Y:S02]  /*8df0*/  HSET2.LE.AND R7, R7, R161.reuse, PT ;  /* 0x000000a107077233 */ /* 0x100fe40003803000 */
[----:B------:R-:W-:Y:S01]  /*8e00*/  LOP3.LUT R11, R11, R31, RZ, 0xc0, !PT ;  /* 0x0000001f0b0b7212 */ /* 0x000fe200078ec0ff */
[----:B------:R-:W-:Y:S01]  /*8e10*/  MUFU.EX2 R113, R248 ;  /* 0x000000f800717308 */ /* 0x000fe20000000800 */
[----:B---3--:R-:W-:Y:S02]  /*8e20*/  F2FP.F16.F32.PACK_AB R31, R42, R62 ;  /* 0x0000003e2a1f723e */ /* 0x008fe400000000ff */
[C---:B-----5:R-:W-:Y:S01]  /*8e30*/  F2FP.F16.F32.PACK_AB R33, R40.reuse, R59 ;  /* 0x0000003b2821723e */ /* 0x060fe200000000ff */
[----:B------:R-:W3:Y:S01]  /*8e40*/  MUFU.EX2 R72, R172 ;  /* 0x000000ac00487308 */ /* 0x000ee20000000800 */
[----:B------:R-:W-:Y:S01]  /*8e50*/  LOP3.LUT R6, R31, R6, RZ, 0xc0, !PT ;  /* 0x000000061f067212 */ /* 0x000fe200078ec0ff */
[----:B------:R-:W-:Y:S01]  /*8e60*/  FADD.FTZ R59, R59, R69 ;  /* 0x000000453b3b7221 */ /* 0x000fe20000010000 */
[--C-:B------:R-:W-:Y:S01]  /*8e70*/  HSET2.LE.AND R31, R5, R161.reuse, PT ;  /* 0x000000a1051f7233 */ /* 0x100fe20003803000 */
[----:B------:R-:W-:Y:S01]  /*8e80*/  MUFU.EX2 R60, R60 ;  /* 0x0000003c003c7308 */ /* 0x000fe20000000800 */
[----:B------:R-:W-:Y:S01]  /*8e90*/  HSET2.LE.AND R5, R4, R161, PT ;  /* 0x000000a104057233 */ /* 0x000fe20003803000 */
[----:B------:R-:W-:Y:S01]  /*8ea0*/  FADD.FTZ R59, R40, R59 ;  /* 0x0000003b283b7221 */ /* 0x000fe20000010000 */
[----:B-1----:R-:W-:Y:S01]  /*8eb0*/  LOP3.LUT R10, R33, R32, RZ, 0xc0, !PT ;  /* 0x00000020210a7212 */ /* 0x002fe200078ec0ff */
[----:B------:R-:W-:Y:S01]  /*8ec0*/  MUFU.EX2 R56, R56 ;  /* 0x0000003800387308 */ /* 0x000fe20000000800 */
[----:B------:R-:W-:-:S02]  /*8ed0*/  F2FP.F16.F32.PACK_AB R4, R52, R68 ;  /* 0x000000443404723e */ /* 0x000fc400000000ff */
[----:B------:R-:W-:Y:S01]  /*8ee0*/  F2FP.F16.F32.PACK_AB R63, R71, R79 ;  /* 0x0000004f473f723e */ /* 0x000fe200000000ff */
[----:B------:R-:W1:Y:S01]  /*8ef0*/  MUFU.EX2 R32, R251 ;  /* 0x000000fb00207308 */ /* 0x000e620000000800 */
[----:B------:R-:W-:Y:S01]  /*8f00*/  LOP3.LUT R7, R4, R7, RZ, 0xc0, !PT ;  /* 0x0000000704077212 */ /* 0x000fe200078ec0ff */
[C---:B--2---:R-:W-:Y:S01]  /*8f10*/  HMMA.16816.F32 R204, R8.reuse, R12, R204 ;  /* 0x0000000c08cc723c */ /* 0x044fe200000018cc */
[----:B---3--:R-:W-:Y:S01]  /*8f20*/  F2FP.F16.F32.PACK_AB R33, R72, R113 ;  /* 0x000000714821723e */ /* 0x008fe200000000ff */
[----:B------:R-:W-:Y:S01]  /*8f30*/  MUFU.EX2 R78, R78 ;  /* 0x0000004e004e7308 */ /* 0x000fe20000000800 */
[----:B------:R-:W-:Y:S01]  /*8f40*/  LOP3.LUT R4, R63, R31, RZ, 0xc0, !PT ;  /* 0x0000001f3f047212 */ /* 0x000fe200078ec0ff */
[----:B------:R-:W-:Y:S01]  /*8f50*/  FADD.FTZ R79, R79, R121 ;  /* 0x000000794f4f7221 */ /* 0x000fe20000010000 */
[----:B------:R-:W-:Y:S01]  /*8f60*/  LOP3.LUT R5, R33, R5, RZ, 0xc0, !PT ;  /* 0x0000000521057212 */ /* 0x000fe200078ec0ff */
[----:B------:R-:W2:Y:S01]  /*8f70*/  MUFU.EX2 R63, R175 ;  /* 0x000000af003f7308 */ /* 0x000ea20000000800 */
[----:B------:R-:W-:Y:S01]  /*8f80*/  LOP3.LUT R226, R226, 0xff00ff, RZ, 0xc0, !PT ;  /* 0x00ff00ffe2e27812 */ /* 0x000fe200078ec0ff */
[----:B------:R-:W-:Y:S01]  /*8f90*/  HMMA.16816.F32 R200, R8, R14, R200 ;  /* 0x0000000e08c8723c */ /* 0x000fe200000018c8 */
[----:B------:R-:W-:Y:S01]  /*8fa0*/  LOP3.LUT R130, R130, 0xff00ff, RZ, 0xc0, !PT ;  /* 0x00ff00ff82827812 */ /* 0x000fe200078ec0ff */
[----:B------:R-:W3:Y:S01]  /*8fb0*/  MUFU.EX2 R33, R174 ;  /* 0x000000ae00217308 */ /* 0x000ee20000000800 */
[----:B------:R-:W-:Y:S01]  /*8fc0*/  LOP3.LUT R94, R94, 0xff00ff, RZ, 0xc0, !PT ;  /* 0x00ff00ff5e5e7812 */ /* 0x000fe200078ec0ff */
[----:B------:R-:W-:Y:S01]  /*8fd0*/  FADD.FTZ R79, R71, R79 ;  /* 0x0000004f474f7221 */ /* 0x000fe20000010000 */
[----:B------:R-:W-:Y:S01]  /*8fe0*/  F2FP.F16.F32.PACK_AB R44, R142, R124 ;  /* 0x0000007c8e2c723e */ /* 0x000fe200000000ff */
[----:B------:R-:W-:Y:S01]  /*8ff0*/  MUFU.EX2 R31, R249 ;  /* 0x000000f9001f7308 */ /* 0x000fe20000000800 */
[----:B------:R-:W-:Y:S01]  /*9000*/  LOP3.LUT R87, R87, 0xff00ff, RZ, 0xc0, !PT ;  /* 0x00ff00ff57577812 */ /* 0x000fe200078ec0ff */
[----:B------:R-:W-:Y:S01]  /*9010*/  HMMA.16816.F32 R220, R4, R12, R220 ;  /* 0x0000000c04dc723c */ /* 0x000fe200000018dc */
[----:B------:R-:W-:Y:S01]  /*9020*/  FADD.FTZ R12, R111, R28 ;  /* 0x0000001c6f0c7221 */ /* 0x000fe20000010000 */
[----:B------:R-:W-:Y:S01]  /*9030*/  FADD.FTZ R111, R21, R152 ;  /* 0x00000098156f7221 */ /* 0x000fe20000010000 */
[----:B------:R-:W5:Y:S01]  /*9040*/  MUFU.EX2 R28, R74 ;  /* 0x0000004a001c7308 */ /* 0x000f620000000800 */
[----:B------:R-:W-:Y:S01]  /*9050*/  LDSM.16.MT88.4 R20, [R24+0x5000] ;  /* 0x005000001814783b */ /* 0x000fe20000004200 */
[----:B------:R-:W-:Y:S01]  /*9060*/  FADD.FTZ R109, R109, R12 ;  /* 0x0000000c6d6d7221 */ /* 0x000fe20000010000 */
[--C-:B------:R-:W-:Y:S01]  /*9070*/  HSET2.LE.AND R12, R246, R161.reuse, PT ;  /* 0x000000a1f60c7233 */ /* 0x100fe20003803000 */
[----:B------:R-:W5:Y:S01]  /*9080*/  MUFU.EX2 R74, R84 ;  /* 0x00000054004a7308 */ /* 0x000f620000000800 */
[C---:B----4-:R-:W-:Y:S01]  /*9090*/  HMMA.16816.F32 R196, R8.reuse, R16, R196 ;  /* 0x0000001008c4723c */ /* 0x050fe200000018c4 */
[----:B------:R-:W-:Y:S01]  /*90a0*/  HSET2.LE.AND R13, R245, R161, PT ;  /* 0x000000a1f50d7233 */ /* 0x000fe20003803000 */
[----:B------:R-:W-:Y:S01]  /*90b0*/  FADD.FTZ R109, R104, R109 ;  /* 0x0000006d686d7221 */ /* 0x000fe20000010000 */
[----:B------:R-:W-:Y:S01]  /*90c0*/  MUFU.EX2 R98, R73 ;  /* 0x0000004900627308 */ /* 0x000fe20000000800 */
[----:B------:R-:W-:Y:S01]  /*90d0*/  FADD.FTZ R62, R62, R79 ;  /* 0x0000004f3e3e7221 */ /* 0x000fe20000010000 */
[----:B------:R-:W-:Y:S01]  /*90e0*/  LOP3.LUT R29, R29, 0xff00ff, RZ, 0xc0, !PT ;  /* 0x00ff00ff1d1d7812 */ /* 0x000fe200078ec0ff */
[----:B------:R-:W-:Y:S01]  /*90f0*/  FADD.FTZ R188, R188, R109 ;  /* 0x0000006dbcbc7221 */ /* 0x000fe20000010000 */
[----:B------:R-:W4:Y:S01]  /*9100*/  MUFU.EX2 R84, R76 ;  /* 0x0000004c00547308 */ /* 0x000f220000000800 */
[----:B------:R-:W-:Y:S01]  /*9110*/  HMMA.16816.F32 R192, R8, R18, R192 ;  /* 0x0000001208c0723c */ /* 0x000fe200000018c0 */
[----:B------:R-:W4:Y:S01]  /*9120*/  LDSM.16.MT88.4 R8, [R227+0x5000] ;  /* 0x00500000e308783b */ /* 0x000f220000004200 */
[----:B------:R-:W-:Y:S01]  /*9130*/  FADD.FTZ R188, R182, R188 ;  /* 0x000000bcb6bc7221 */ /* 0x000fe20000010000 */
[----:B------:R-:W-:Y:S01]  /*9140*/  MUFU.EX2 R51, R153 ;  /* 0x0000009900337308 */ /* 0x000fe20000000800 */
[----:B------:R-:W-:-:S02]  /*9150*/  FADD.FTZ R62, R42, R62 ;  /* 0x0000003e2a3e7221 */ /* 0x000fc40000010000 */
[----:B------:R-:W-:Y:S01]  /*9160*/  FADD.FTZ R156, R156, R188 ;  /* 0x000000bc9c9c7221 */ /* 0x000fe20000010000 */
[----:B------:R-:W-:Y:S01]  /*9170*/  MUFU.EX2 R73, R171 ;  /* 0x000000ab00497308 */ /* 0x000fe20000000800 */
[C---:B------:R-:W-:Y:S01]  /*9180*/  HMMA.16816.F32 R216, R4.reuse, R14, R216 ;  /* 0x0000000e04d8723c */ /* 0x040fe200000018d8 */
[----:B-1----:R-:W-:Y:S01]  /*9190*/  F2FP.F16.F32.PACK_AB R15, R32, R54 ;  /* 0x00000036200f723e */ /* 0x002fe200000000ff */
[----:B------:R-:W-:Y:S01]  /*91a0*/  FADD.FTZ R156, R96, R156 ;  /* 0x0000009c609c7221 */ /* 0x000fe20000010000 */
[----:B--2---:R-:W-:Y:S01]  /*91b0*/  F2FP.F16.F32.PACK_AB R14, R56, R63 ;  /* 0x0000003f380e723e */ /* 0x004fe200000000ff */
[----:B------:R-:W-:Y:S01]  /*91c0*/  MUFU.EX2 R76, R159 ;  /* 0x0000009f004c7308 */ /* 0x000fe20000000800 */
[----:B------:R-:W-:Y:S01]  /*91d0*/  LOP3.LUT R12, R15, R12, RZ, 0xc0, !PT ;  /* 0x0000000c0f0c7212 */ /* 0x000fe200078ec0ff */
[----:B------:R-:W-:Y:S01]  /*91e0*/  FADD.FTZ R113, R113, R156 ;  /* 0x0000009c71717221 */ /* 0x000fe20000010000 */
[--C-:B------:R-:W-:Y:S01]  /*91f0*/  HSET2.LE.AND R15, R244, R161.reuse, PT ;  /* 0x000000a1f40f7233 */ /* 0x100fe20003803000 */
[C---:B------:R-:W-:Y:S01]  /*9200*/  HMMA.16816.F32 R212, R4.reuse, R16, R212 ;  /* 0x0000001004d4723c */ /* 0x040fe200000018d4 */
[----:B---3--:R-:W-:Y:S01]  /*9210*/  F2FP.F16.F32.PACK_AB R16, R33, R60 ;  /* 0x0000003c2110723e */ /* 0x008fe200000000ff */
[----:B------:R-:W-:Y:S01]  /*9220*/  MUFU.EX2 R70, R70 ;  /* 0x0000004600467308 */ /* 0x000fe20000000800 */
[----:B------:R-:W-:Y:S01]  /*9230*/  LOP3.LUT R13, R14, R13, RZ, 0xc0, !PT ;  /* 0x0000000d0e0d7212 */ /* 0x000fe200078ec0ff */
[----:B------:R-:W-:Y:S01]  /*9240*/  FADD.FTZ R113, R72, R113 ;  /* 0x0000007148717221 */ /* 0x000fe20000010000 */
[----:B------:R-:W-:Y:S01]  /*9250*/  LOP3.LUT R15, R16, R15, RZ, 0xc0, !PT ;  /* 0x0000000f100f7212 */ /* 0x000fe200078ec0ff */
[----:B------:R-:W-:Y:S01]  /*9260*/  FADD.FTZ R16, R67, R111 ;  /* 0x0000006f43107221 */ /* 0x000fe20000010000 */
[--C-:B------:R-:W-:Y:S01]  /*9270*/  HSET2.LE.AND R14, R243, R161.reuse, PT ;  /* 0x000000a1f30e7233 */ /* 0x100fe20003803000 */
[----:B------:R-:W-:Y:S01]  /*9280*/  HMMA.16816.F32 R208, R4, R18, R208 ;  /* 0x0000001204d0723c */ /* 0x000fe200000018d0 */
[----:B------:R-:W-:Y:S01]  /*9290*/  LOP3.LUT R7, R242, 0xff00ff, RZ, 0xc0, !PT ;  /* 0x00ff00fff2077812 */ /* 0x000fe200078ec0ff */
[----:B------:R-:W-:Y:S01]  /*92a0*/  FADD.FTZ R16, R66, R16 ;  /* 0x0000001042107221 */ /* 0x000fe20000010000 */
[----:B-----5:R-:W-:Y:S01]  /*92b0*/  F2FP.F16.F32.PACK_AB R17, R28, R31 ;  /* 0x0000001f1c11723e */ /* 0x020fe200000000ff */
[----:B------:R-:W1:Y:S01]  /*92c0*/  MUFU.EX2 R66, R85 ;  /* 0x0000005500427308 */ /* 0x000e620000000800 */
[--C-:B------:R-:W-:Y:S01]  /*92d0*/  HSET2.LE.AND R6, R241, R161.reuse, PT ;  /* 0x000000a1f1067233 */ /* 0x100fe20003803000 */
[----:B------:R-:W-:Y:S01]  /*92e0*/  FADD.FTZ R16, R108, R16 ;  /* 0x000000106c107221 */ /* 0x000fe20000010000 */
[--C-:B------:R-:W-:Y:S01]  /*92f0*/  HSET2.LE.AND R7, R7, R161.reuse, PT ;  /* 0x000000a107077233 */ /* 0x100fe20003803000 */
[----:B------:R-:W2:Y:S01]  /*9300*/  MUFU.EX2 R67, R168 ;  /* 0x000000a800437308 */ /* 0x000ea20000000800 */
[----:B------:R-:W-:Y:S01]  /*9310*/  F2FP.F16.F32.PACK_AB R5, R80, R83 ;  /* 0x000000535005723e */ /* 0x000fe200000000ff */
[----:B------:R-:W-:Y:S01]  /*9320*/  FADD.FTZ R103, R103, R16 ;  /* 0x0000001067677221 */ /* 0x000fe20000010000 */
[----:B------:R-:W-:Y:S01]  /*9330*/  F2FP.F16.F32.PACK_AB R4, R82, R74 ;  /* 0x0000004a5204723e */ /* 0x000fe200000000ff */
[----:B------:R-:W-:Y:S01]  /*9340*/  MUFU.EX2 R155, R155 ;  /* 0x0000009b009b7308 */ /* 0x000fe20000000800 */
[----:B------:R-:W-:Y:S01]  /*9350*/  LOP3.LUT R14, R17, R14, RZ, 0xc0, !PT ;  /* 0x0000000e110e7212 */ /* 0x000fe200078ec0ff */
[----:B------:R-:W-:Y:S01]  /*9360*/  FADD.FTZ R103, R97, R103 ;  /* 0x0000006761677221 */ /* 0x000fe20000010000 */
[----:B------:R-:W-:Y:S01]  /*9370*/  LOP3.LUT R6, R5, R6, RZ, 0xc0, !PT ;  /* 0x0000000605067212 */ /* 0x000fe200078ec0ff */
[----:B------:R-:W-:Y:S01]  /*9380*/  MUFU.EX2 R75, R75 ;  /* 0x0000004b004b7308 */ /* 0x000fe20000000800 */
[----:B------:R-:W-:Y:S01]  /*9390*/  LOP3.LUT R7, R4, R7, RZ, 0xc0, !PT ;  /* 0x0000000704077212 */ /* 0x000fe200078ec0ff */
[----:B------:R-:W-:Y:S01]  /*93a0*/  FADD.FTZ R93, R93, R103 ;  /* 0x000000675d5d7221 */ /* 0x000fe20000010000 */
[--C-:B------:R-:W-:Y:S01]  /*93b0*/  HSET2.LE.AND R4, R240, R161.reuse, PT ;  /* 0x000000a1f0047233 */ /* 0x100fe20003803000 */
[C---:B----4-:R-:W-:Y:S01]  /*93c0*/  HMMA.16816.F32 R204, R12.reuse, R8, R204 ;  /* 0x000000080ccc723c */ /* 0x050fe200000018cc */
[----:B------:R-:W-:Y:S01]  /*93d0*/  F2FP.F16.F32.PACK_AB R18, R78, R81 ;  /* 0x000000514e12723e */ /* 0x000fe200000000ff */
[----:B------:R-:W-:Y:S01]  /*93e0*/  MUFU.EX2 R65, R65 ;  /* 0x0000004100417308 */ /* 0x000fe20000000800 */
[--C-:B------:R-:W-:Y:S01]  /*93f0*/  HSET2.LE.AND R5, R239, R161.reuse, PT ;  /* 0x000000a1ef057233 */ /* 0x100fe20003803000 */
[----:B------:R-:W-:Y:S01]  /*9400*/  FADD.FTZ R93, R58, R93 ;  /* 0x0000005d3a5d7221 */ /* 0x000fe20000010000 */
[----:B------:R-:W-:Y:S01]  /*9410*/  F2FP.F16.F32.PACK_AB R17, R84, R98 ;  /* 0x000000625411723e */ /* 0x000fe200000000ff */
[----:B------:R-:W3:Y:S01]  /*9420*/  MUFU.EX2 R77, R77 ;  /* 0x0000004d004d7308 */ /* 0x000ee20000000800 */
[----:B------:R-:W-:Y:S01]  /*9430*/  LOP3.LUT R4, R18, R4, RZ, 0xc0, !PT ;  /* 0x0000000412047212 */ /* 0x000fe200078ec0ff */
[C---:B------:R-:W-:Y:S01]  /*9440*/  HMMA.16816.F32 R200, R12.reuse, R10, R200 ;  /* 0x0000000a0cc8723c */ /* 0x040fe200000018c8 */
[----:B------:R-:W-:Y:S01]  /*9450*/  LOP3.LUT R5, R17, R5, RZ, 0xc0, !PT ;  /* 0x0000000511057212 */ /* 0x000fe200078ec0ff */
[----:B------:R-:W4:Y:S01]  /*9460*/  MUFU.EX2 R61, R61 ;  /* 0x0000003d003d7308 */ /* 0x000f220000000800 */
[----:B------:R-:W-:Y:S01]  /*9470*/  LDSM.16.MT88.4 R16, [R24+0x5400] ;  /* 0x005400001810783b */ /* 0x000fe20000004200 */
[----:B------:R-:W-:Y:S01]  /*9480*/  FADD.FTZ R55, R55, R93 ;  /* 0x0000005d37377221 */ /* 0x000fe20000010000 */
[----:B------:R-:W-:Y:S01]  /*9490*/  FADD.FTZ R68, R68, R113 ;  /* 0x0000007144447221 */ /* 0x000fe20000010000 */
[----:B------:R-:W-:Y:S01]  /*94a0*/  MUFU.EX2 R43, R43 ;  /* 0x0000002b002b7308 */ /* 0x000fe20000000800 */
[----:B------:R-:W-:Y:S01]  /*94b0*/  FADD.FTZ R81, R81, R62 ;  /* 0x0000003e51517221 */ /* 0x000fe20000010000 */
[C---:B------:R-:W-:Y:S01]  /*94c0*/  HMMA.16816.F32 R196, R12.reuse, R20, R196 ;  /* 0x000000140cc4723c */ /* 0x040fe200000018c4 */
[----:B------:R-:W-:Y:S01]  /*94d0*/  FADD.FTZ R55, R38, R55 ;  /* 0x0000003726377221 */ /* 0x000fe20000010000 */
[----:B------:R-:W5:Y:S01]  /*94e0*/  MUFU.EX2 R47, R47 ;  /* 0x0000002f002f7308 */ /* 0x000f620000000800 */
[----:B------:R-:W-:Y:S01]  /*94f0*/  FADD.FTZ R68, R52, R68 ;  /* 0x0000004434447221 */ /* 0x000fe20000010000 */
[----:B------:R-:W-:Y:S01]  /*9500*/  FADD.FTZ R54, R54, R59 ;  /* 0x0000003b36367221 */ /* 0x000fe20000010000 */
[----:B------:R-:W-:Y:S01]  /*9510*/  FADD.FTZ R35, R35, R55 ;  /* 0x0000003723237221 */ /* 0x000fe20000010000 */
[----:B------:R-:W-:Y:S01]  /*9520*/  FADD.FTZ R81, R78, R81 ;  /* 0x000000514e517221 */ /* 0x000fe20000010000 */
[----:B------:R-:W-:Y:S01]  /*9530*/  FADD.FTZ R98, R98, R68 ;  /* 0x0000004462627221 */ /* 0x000fe20000010000 */
[----:B------:R-:W-:Y:S01]  /*9540*/  HMMA.16816.F32 R192, R12, R22, R192 ;  /* 0x000000160cc0723c */ /* 0x000fe200000018c0 */
[----:B------:R-:W5:Y:S01]  /*9550*/  LDSM.16.MT88.4 R12, [R227+0x5400] ;  /* 0x00540000e30c783b */ /* 0x000f620000004200 */
[----:B------:R-:W-:Y:S01]  /*9560*/  FADD.FTZ R63, R63, R35 ;  /* 0x000000233f3f7221 */ /* 0x000fe20000010000 */
[----:B------:R-:W-:Y:S01]  /*9570*/  FADD.FTZ R98, R84, R98 ;  /* 0x0000006254627221 */ /* 0x000fe20000010000 */
[----:B------:R-:W-:Y:S01]  /*9580*/  FADD.FTZ R54, R32, R54 ;  /* 0x0000003620367221 */ /* 0x000fe20000010000 */
[----:B------:R-:W-:Y:S01]  /*9590*/  FADD.FTZ R81, R83, R81 ;  /* 0x0000005153517221 */ /* 0x000fe20000010000 */
[----:B------:R-:W-:Y:S01]  /*95a0*/  FADD.FTZ R63, R56, R63 ;  /* 0x0000003f383f7221 */ /* 0x000fe20000010000 */
[----:B------:R-:W-:Y:S01]  /*95b0*/  FADD.FTZ R98, R74, R98 ;  /* 0x000000624a627221 */ /* 0x000fe20000010000 */
[C---:B------:R-:W-:Y:S01]  /*95c0*/  HMMA.16816.F32 R216, R4.reuse, R10, R216 ;  /* 0x0000000a04d8723c */ /* 0x040fe200000018d8 */
[--C-:B------:R-:W-:Y:S01]  /*95d0*/  HSET2.LE.AND R10, R237, R161.reuse, PT ;  /* 0x000000a1ed0a7233 */ /* 0x100fe20003803000 */
[----:B------:R-:W-:Y:S01]  /*95e0*/  FADD.FTZ R31, R31, R54 ;  /* 0x000000361f1f7221 */ /* 0x000fe20000010000 */
[--C-:B------:R-:W-:Y:S01]  /*95f0*/  HSET2.LE.AND R11, R238, R161.reuse, PT ;  /* 0x000000a1ee0b7233 */ /* 0x100fe20003803000 */
[----:B------:R-:W-:Y:S01]  /*9600*/  FADD.FTZ R60, R60, R63 ;  /* 0x0000003f3c3c7221 */ /* 0x000fe20000010000 */
[----:B------:R-:W-:Y:S01]  /*9610*/  FADD.FTZ R80, R80, R81 ;  /* 0x0000005150507221 */ /* 0x000fe20000010000 */
[----:B------:R-:W-:Y:S01]  /*9620*/  FADD.FTZ R98, R82, R98 ;  /* 0x0000006252627221 */ /* 0x000fe20000010000 */
[----:B------:R-:W-:Y:S01]  /*9630*/  FADD.FTZ R31, R28, R31 ;  /* 0x0000001f1c1f7221 */ /* 0x000fe20000010000 */
[C---:B------:R-:W-:Y:S01]  /*9640*/  HMMA.16816.F32 R220, R4.reuse, R8, R220 ;  /* 0x0000000804dc723c */ /* 0x040fe200000018dc */
[----:B-1----:R-:W-:Y:S01]  /*9650*/  F2FP.F16.F32.PACK_AB R9, R66, R51 ;  /* 0x000000334209723e */ /* 0x002fe200000000ff */
[----:B------:R-:W-:Y:S01]  /*9660*/  FADD.FTZ R60, R33, R60 ;  /* 0x0000003c213c7221 */ /* 0x000fe20000010000 */
[----:B--2---:R-:W-:Y:S01]  /*9670*/  F2FP.F16.F32.PACK_AB R8, R67, R73 ;  /* 0x000000494308723e */ /* 0x004fe200000000ff */
[----:B---3--:R-:W-:Y:S01]  /*9680*/  FADD.FTZ R80, R77, R80 ;  /* 0x000000504d507221 */ /* 0x008fe20000010000 */
[----:B------:R-:W-:Y:S01]  /*9690*/  LOP3.LUT R10, R9, R10, RZ, 0xc0, !PT ;  /* 0x0000000a090a7212 */ /* 0x000fe200078ec0ff */
[----:B------:R-:W-:Y:S01]  /*96a0*/  FADD.FTZ R98, R46, R98 ;  /* 0x000000622e627221 */ /* 0x000fe20000010000 */
[----:B------:R-:W-:Y:S01]  /*96b0*/  LOP3.LUT R11, R8, R11, RZ, 0xc0, !PT ;  /* 0x0000000b080b7212 */ /* 0x000fe200078ec0ff */
[C---:B------:R-:W-:Y:S01]  /*96c0*/  HMMA.16816.F32 R212, R4.reuse, R20, R212 ;  /* 0x0000001404d4723c */ /* 0x040fe200000018d4 */
[--C-:B------:R-:W-:Y:S01]  /*96d0*/  HSET2.LE.AND R8, R236, R161.reuse, PT ;  /* 0x000000a1ec087233 */ /* 0x100fe20003803000 */
[----:B------:R-:W-:Y:S01]  /*96e0*/  FADD.FTZ R31, R76, R31 ;  /* 0x0000001f4c1f7221 */ /* 0x000fe20000010000 */
[--C-:B------:R-:W-:Y:S01]  /*96f0*/  HSET2.LE.AND R9, R229, R161.reuse, PT ;  /* 0x000000a1e5097233 */ /* 0x100fe20003803000 */
[----:B------:R-:W-:Y:S01]  /*9700*/  FADD.FTZ R60, R155, R60 ;  /* 0x0000003c9b3c7221 */ /* 0x000fe20000010000 */
[----:B------:R-:W-:Y:S01]  /*9710*/  F2FP.F16.F32.PACK_AB R21, R70, R76 ;  /* 0x0000004c4615723e */ /* 0x000fe200000000ff */
[----:B------:R-:W1:Y:S01]  /*9720*/  MUFU.EX2 R45, R45 ;  /* 0x0000002d002d7308 */ /* 0x000e620000000800 */
[----:B------:R-:W-:Y:S01]  /*9730*/  F2FP.F16.F32.PACK_AB R20, R75, R155 ;  /* 0x0000009b4b14723e */ /* 0x000fe200000000ff */
[----:B------:R-:W-:Y:S01]  /*9740*/  HMMA.16816.F32 R208, R4, R22, R208 ;  /* 0x0000001604d0723c */ /* 0x000fe200000018d0 */
[--C-:B------:R-:W-:Y:S01]  /*9750*/  HSET2.LE.AND R6, R189, R161.reuse, PT ;  /* 0x000000a1bd067233 */ /* 0x100fe20003803000 */
[----:B------:R-:W2:Y:S01]  /*9760*/  MUFU.EX2 R39, R39 ;  /* 0x0000002700277308 */ /* 0x000ea20000000800 */
[--C-:B------:R-:W-:Y:S01]  /*9770*/  HSET2.LE.AND R7, R226, R161.reuse, PT ;  /* 0x000000a1e2077233 */ /* 0x100fe20003803000 */
[----:B----4-:R-:W-:Y:S01]  /*9780*/  FADD.FTZ R80, R61, R80 ;  /* 0x000000503d507221 */ /* 0x010fe20000010000 */
        /* <DEDUP_REMOVED lines=12> */
[--C-:B------:R-:W-:Y:S01]  /*9850*/  HSET2.LE.AND R4, R187, R161.reuse, PT ;  /* 0x000000a1bb047233 */ /* 0x100fe20003803000 */
[C---:B-----5:R-:W-:Y:S01]  /*9860*/  HMMA.16816.F32 R204, R8.reuse, R12, R204 ;  /* 0x0000000c08cc723c */ /* 0x060fe200000018cc */
[----:B------:R-:W-:Y:S01]  /*9870*/  F2FP.F16.F32.PACK_AB R21, R61, R77 ;  /* 0x0000004d3d15723e */ /* 0x000fe200000000ff */
[----:B------:R-:W-:Y:S01]  /*9880*/  FADD.FTZ R31, R66, R31 ;  /* 0x0000001f421f7221 */ /* 0x000fe20000010000 */
[--C-:B------:R-:W-:Y:S01]  /*9890*/  HSET2.LE.AND R5, R186, R161.reuse, PT ;  /* 0x000000a1ba057233 */ /* 0x100fe20003803000 */
[----:B------:R-:W-:Y:S01]  /*98a0*/  FADD.FTZ R60, R67, R60 ;  /* 0x0000003c433c7221 */ /* 0x000fe20000010000 */
[C---:B------:R-:W-:Y:S01]  /*98b0*/  F2FP.F16.F32.PACK_AB R20, R41.reuse, R46 ;  /* 0x0000002e2914723e */ /* 0x040fe200000000ff */
[----:B------:R-:W-:Y:S01]  /*98c0*/  FADD.FTZ R41, R41, R98 ;  /* 0x0000006229297221 */ /* 0x000fe20000010000 */
[----:B------:R-:W-:Y:S01]  /*98d0*/  LOP3.LUT R4, R21, R4, RZ, 0xc0, !PT ;  /* 0x0000000415047212 */ /* 0x000fe200078ec0ff */
[C---:B------:R-:W-:Y:S01]  /*98e0*/  HMMA.16816.F32 R200, R8.reuse, R14, R200 ;  /* 0x0000000e08c8723c */ /* 0x040fe200000018c8 */
[----:B------:R-:W-:Y:S01]  /*98f0*/  LOP3.LUT R5, R20, R5, RZ, 0xc0, !PT ;  /* 0x0000000514057212 */ /* 0x000fe200078ec0ff */
[----:B------:R-:W-:Y:S01]  /*9900*/  FADD.FTZ R41, R57, R41 ;  /* 0x0000002939297221 */ /* 0x000fe20000010000 */
[----:B------:R-:W-:Y:S01]  /*9910*/  LDSM.16.MT88.4 R20, [R24+0x5800] ;  /* 0x005800001814783b */ /* 0x000fe20000004200 */
        /* <DEDUP_REMOVED lines=13> */
[----:B------:R-:W3:Y:S01]  /*99f0*/  LDSM.16.MT88.4 R8, [R227+0x5800] ;  /* 0x00580000e308783b */ /* 0x000ee20000004200 */
        /* <DEDUP_REMOVED lines=8> */
[----:B-1----:R-:W-:Y:S01]  /*9a80*/  FADD.FTZ R80, R45, R80 ;  /* 0x000000502d507221 */ /* 0x002fe20000010000 */
[--C-:B------:R-:W-:Y:S01]  /*9a90*/  HSET2.LE.AND R15, R130, R161.reuse, PT ;  /* 0x000000a1820f7233 */ /* 0x100fe20003803000 */
[----:B------:R-:W-:Y:S01]  /*9aa0*/  FADD.FTZ R41, R143, R41 ;  /* 0x000000298f297221 */ /* 0x000fe20000010000 */
[----:B------:R-:W-:Y:S01]  /*9ab0*/  FADD.FTZ R31, R147, R31 ;  /* 0x0000001f931f7221 */ /* 0x000fe20000010000 */
[----:B------:R-:W-:Y:S01]  /*9ac0*/  FADD.FTZ R60, R146, R60 ;  /* 0x0000003c923c7221 */ /* 0x000fe20000010000 */
[----:B--2---:R-:W-:Y:S01]  /*9ad0*/  FADD.FTZ R80, R39, R80 ;  /* 0x0000005027507221 */ /* 0x004fe20000010000 */
[C---:B------:R-:W-:Y:S01]  /*9ae0*/  HMMA.16816.F32 R220, R4.reuse, R12, R220 ;  /* 0x0000000c04dc723c */ /* 0x040fe200000018dc */
[----:B------:R-:W-:Y:S01]  /*9af0*/  F2FP.F16.F32.PACK_AB R12, R141, R125 ;  /* 0x0000007d8d0c723e */ /* 0x000fe200000000ff */
[----:B------:R-:W-:Y:S01]  /*9b00*/  FADD.FTZ R41, R30, R41 ;  /* 0x000000291e297221 */ /* 0x000fe20000010000 */
[--C-:B------:R-:W-:Y:S01]  /*9b10*/  HSET2.LE.AND R13, R102, R161.reuse, PT ;  /* 0x000000a1660d7233 */ /* 0x100fe20003803000 */
[----:B------:R-:W-:Y:S01]  /*9b20*/  FADD.FTZ R31, R170, R31 ;  /* 0x0000001faa1f7221 */ /* 0x000fe20000010000 */
[----:B------:R-:W-:Y:S01]  /*9b30*/  LOP3.LUT R14, R12, R14, RZ, 0xc0, !PT ;  /* 0x0000000e0c0e7212 */ /* 0x000fe200078ec0ff */
[----:B------:R-:W-:Y:S01]  /*9b40*/  FADD.FTZ R60, R151, R60 ;  /* 0x0000003c973c7221 */ /* 0x000fe20000010000 */
[--C-:B------:R-:W-:Y:S01]  /*9b50*/  HSET2.LE.AND R12, R110, R161.reuse, PT ;  /* 0x000000a16e0c7233 */ /* 0x100fe20003803000 */
[C---:B------:R-:W-:Y:S01]  /*9b60*/  HMMA.16816.F32 R212, R4.reuse, R16, R212 ;  /* 0x0000001004d4723c */ /* 0x040fe200000018d4 */
[----:B------:R-:W-:Y:S01]  /*9b70*/  F2FP.F16.F32.PACK_AB R17, R99, R48 ;  /* 0x000000306311723e */ /* 0x000fe200000000ff */
[----:B------:R-:W-:Y:S01]  /*9b80*/  FADD.FTZ R80, R122, R80 ;  /* 0x000000507a507221 */ /* 0x000fe20000010000 */
[----:B------:R-:W-:Y:S01]  /*9b90*/  F2FP.F16.F32.PACK_AB R16, R114, R43 ;  /* 0x0000002b7210723e */ /* 0x000fe200000000ff */
[----:B------:R-:W-:Y:S01]  /*9ba0*/  FADD.FTZ R41, R120, R41 ;  /* 0x0000002978297221 */ /* 0x000fe20000010000 */
[----:B------:R-:W-:Y:S01]  /*9bb0*/  LOP3.LUT R12, R17, R12, RZ, 0xc0, !PT ;  /* 0x0000000c110c7212 */ /* 0x000fe200078ec0ff */
[----:B------:R-:W-:Y:S01]  /*9bc0*/  FADD.FTZ R31, R127, R31 ;  /* 0x0000001f7f1f7221 */ /* 0x000fe20000010000 */
[----:B------:R-:W-:Y:S01]  /*9bd0*/  LOP3.LUT R13, R16, R13, RZ, 0xc0, !PT ;  /* 0x0000000d100d7212 */ /* 0x000fe200078ec0ff */
[----:B------:R-:W-:Y:S01]  /*9be0*/  HMMA.16816.F32 R208, R4, R18, R208 ;  /* 0x0000001204d0723c */ /* 0x000fe200000018d0 */
[--C-:B------:R-:W-:Y:S01]  /*9bf0*/  HSET2.LE.AND R6, R92, R161.reuse, PT ;  /* 0x000000a15c067233 */ /* 0x100fe20003803000 */
[----:B------:R-:W-:Y:S01]  /*9c00*/  FADD.FTZ R60, R126, R60 ;  /* 0x0000003c7e3c7221 */ /* 0x000fe20000010000 */
[----:B------:R-:W-:Y:S01]  /*9c10*/  F2FP.F16.F32.PACK_AB R4, R145, R144 ;  /* 0x000000909104723e */ /* 0x000fe200000000ff */
[----:B------:R-:W-:Y:S01]  /*9c20*/  FADD.FTZ R182, R36, R80 ;  /* 0x0000005024b67221 */ /* 0x000fe20000010000 */
[--C-:B------:R-:W-:Y:S01]  /*9c30*/  HSET2.LE.AND R7, R94, R161.reuse, PT ;  /* 0x000000a15e077233 */ /* 0x100fe20003803000 */
[----:B------:R-:W-:Y:S01]  /*9c40*/  FADD.FTZ R183, R34, R41 ;  /* 0x0000002922b77221 */ /* 0x000fe20000010000 */
[----:B------:R-:W-:Y:S01]  /*9c50*/  LOP3.LUT R6, R4, R6, RZ, 0xc0, !PT ;  /* 0x0000000604067212 */ /* 0x000fe200078ec0ff */
[----:B------:R-:W-:Y:S01]  /*9c60*/  FADD.FTZ R184, R169, R31 ;  /* 0x0000001fa9b87221 */ /* 0x000fe20000010000 */
[--C-:B------:R-:W-:Y:S01]  /*9c70*/  HSET2.LE.AND R4, R91, R161.reuse, PT ;  /* 0x000000a15b047233 */ /* 0x100fe20003803000 */
[----:B------:R-:W-:Y:S01]  /*9c80*/  FADD.FTZ R185, R149, R60 ;  /* 0x0000003c95b97221 */ /* 0x000fe20000010000 */
[----:B------:R-:W-:Y:S01]  /*9c90*/  HSET2.LE.AND R5, R90, R161, PT ;  /* 0x000000a15a057233 */ /* 0x000fe20003803000 */
[----:B------:R-:W-:Y:S01]  /*9ca0*/  VIADD R226, R227, 0x4000 ;  /* 0x00004000e3e27836 */ /* 0x000fe20000000000 */
[----:B------:R-:W-:-:S02]  /*9cb0*/  F2FP.F16.F32.PACK_AB R16, R140, R115 ;  /* 0x000000738c10723e */ /* 0x000fc400000000ff */
[----:B------:R-:W-:Y:S02]  /*9cc0*/  F2FP.F16.F32.PACK_AB R18, R50, R47 ;  /* 0x0000002f3212723e */ /* 0x000fe400000000ff */
[----:B------:R-:W-:Y:S02]  /*9cd0*/  F2FP.F16.F32.PACK_AB R17, R49, R37 ;  /* 0x000000253111723e */ /* 0x000fe400000000ff */
[----:B------:R-:W-:Y:S02]  /*9ce0*/  LOP3.LUT R15, R44, R15, RZ, 0xc0, !PT ;  /* 0x0000000f2c0f7212 */ /* 0x000fe400078ec0ff */
[----:B------:R-:W-:Y:S02]  /*9cf0*/  LOP3.LUT R7, R16, R7, RZ, 0xc0, !PT ;  /* 0x0000000710077212 */ /* 0x000fe400078ec0ff */
[----:B------:R-:W-:Y:S02]  /*9d00*/  LOP3.LUT R4, R18, R4, RZ, 0xc0, !PT ;  /* 0x0000000412047212 */ /* 0x000fe400078ec0ff */
[----:B------:R-:W-:Y:S01]  /*9d10*/  LOP3.LUT R5, R17, R5, RZ, 0xc0, !PT ;  /* 0x0000000511057212 */ /* 0x000fe200078ec0ff */
[----:B---3--:R-:W-:Y:S01]  /*9d20*/  HMMA.16816.F32 R204, R12, R8, R204 ;  /* 0x000000080ccc723c */ /* 0x008fe200000018cc */
[----:B------:R-:W-:-:S02]  /*9d30*/  HSET2.LE.AND R16, R89, R161, PT ;  /* 0x000000a159107233 */ /* 0x000fc40003803000 */
[--C-:B------:R-:W-:Y:S02]  /*9d40*/  HSET2.LE.AND R17, R88, R161.reuse, PT ;  /* 0x000000a158117233 */ /* 0x100fe40003803000 */
[----:B------:R-:W-:Y:S02]  /*9d50*/  F2FP.F16.F32.PACK_AB R19, R170, R147 ;  /* 0x00000093aa13723e */ /* 0x000fe400000000ff */
[----:B------:R-:W-:Y:S01]  /*9d60*/  F2FP.F16.F32.PACK_AB R18, R151, R146 ;  /* 0x000000929712723e */ /* 0x000fe200000000ff */
[----:B------:R-:W-:Y:S01]  /*9d70*/  HMMA.16816.F32 R200, R12, R10, R200 ;  /* 0x0000000a0cc8723c */ /* 0x000fe200000018c8 */
[----:B------:R-:W-:Y:S02]  /*9d80*/  LOP3.LUT R16, R19, R16, RZ, 0xc0, !PT ;  /* 0x0000001013107212 */ /* 0x000fe400078ec0ff */
[----:B------:R-:W-:Y:S02]  /*9d90*/  LOP3.LUT R17, R18, R17, RZ, 0xc0, !PT ;  /* 0x0000001112117212 */ /* 0x000fe400078ec0ff */
[----:B------:R-:W-:-:S02]  /*9da0*/  HSET2.LE.AND R18, R86, R161, PT ;  /* 0x000000a156127233 */ /* 0x000fc40003803000 */
[----:B------:R-:W-:Y:S01]  /*9db0*/  HSET2.LE.AND R19, R87, R161, PT ;  /* 0x000000a157137233 */ /* 0x000fe20003803000 */
[C---:B------:R-:W-:Y:S08]  /*9dc0*/  HMMA.16816.F32 R196, R12.reuse, R20, R196 ;  /* 0x000000140cc4723c */ /* 0x040ff000000018c4 */
[----:B------:R-:W-:Y:S01]  /*9dd0*/  HMMA.16816.F32 R192, R12, R22, R192 ;  /* 0x000000160cc0723c */ /* 0x000fe200000018c0 */
[----:B------:R-:W1:Y:S07]  /*9de0*/  LDSM.16.MT88.4 R12, [R227+0x5c00] ;  /* 0x005c0000e30c783b */ /* 0x000e6e0000004200 */
[C---:B------:R-:W-:Y:S08]  /*9df0*/  HMMA.16816.F32 R220, R4.reuse, R8, R220 ;  /* 0x0000000804dc723c */ /* 0x040ff000000018dc */
[C---:B------:R-:W-:Y:S01]  /*9e00*/  HMMA.16816.F32 R216, R4.reuse, R10, R216 ;  /* 0x0000000a04d8723c */ /* 0x040fe200000018d8 */
[----:B------:R-:W2:Y:S07]  /*9e10*/  LDSM.16.MT88.4 R8, [R24+0x5c00] ;  /* 0x005c00001808783b */ /* 0x000eae0000004200 */
[----:B------:R-:W-:Y:S01]  /*9e20*/  HMMA.16816.F32 R212, R4, R20, R212 ;  /* 0x0000001404d4723c */ /* 0x000fe200000018d4 */
[----:B------:R-:W-:-:S02]  /*9e30*/  F2FP.F16.F32.PACK_AB R21, R169, R127 ;  /* 0x0000007fa915723e */ /* 0x000fc400000000ff */
[----:B------:R-:W-:Y:S02]  /*9e40*/  F2FP.F16.F32.PACK_AB R20, R149, R126 ;  /* 0x0000007e9514723e */ /* 0x000fe400000000ff */
[----:B------:R-:W-:Y:S02]  /*9e50*/  LOP3.LUT R18, R21, R18, RZ, 0xc0, !PT ;  /* 0x0000001215127212 */ /* 0x000fe400078ec0ff */
[----:B------:R-:W-:Y:S01]  /*9e60*/  LOP3.LUT R19, R20, R19, RZ, 0xc0, !PT ;  /* 0x0000001314137212 */ /* 0x000fe200078ec0ff */
[----:B------:R-:W-:Y:S01]  /*9e70*/  HMMA.16816.F32 R208, R4, R22, R208 ;  /* 0x0000001604d0723c */ /* 0x000fe200000018d0 */
[--C-:B------:R-:W-:Y:S02]  /*9e80*/  HSET2.LE.AND R6, R27, R161.reuse, PT ;  /* 0x000000a11b067233 */ /* 0x100fe40003803000 */
[----:B------:R-:W-:Y:S02]  /*9e90*/  F2FP.F16.F32.PACK_AB R4, R36, R122 ;  /* 0x0000007a2404723e */ /* 0x000fe400000000ff */
[----:B------:R-:W-:-:S02]  /*9ea0*/  HSET2.LE.AND R7, R29, R161, PT ;  /* 0x000000a11d077233 */ /* 0x000fc40003803000 */
[----:B------:R-:W-:Y:S02]  /*9eb0*/  LOP3.LUT R6, R4, R6, RZ, 0xc0, !PT ;  /* 0x0000000604067212 */ /* 0x000fe400078ec0ff */
[--C-:B------:R-:W-:Y:S01]  /*9ec0*/  HSET2.LE.AND R4, R26, R161.reuse, PT ;  /* 0x000000a11a047233 */ /* 0x100fe20003803000 */
[C---:B-1----:R-:W-:Y:S01]  /*9ed0*/  HMMA.16816.F32 R204, R16.reuse, R12, R204 ;  /* 0x0000000c10cc723c */ /* 0x042fe200000018cc */
[----:B------:R-:W-:Y:S02]  /*9ee0*/  HSET2.LE.AND R5, R25, R161, PT ;  /* 0x000000a119057233 */ /* 0x000fe40003803000 */
[----:B------:R-:W-:Y:S02]  /*9ef0*/  F2FP.F16.F32.PACK_AB R22, R34, R120 ;  /* 0x000000782216723e */ /* 0x000fe400000000ff */
[----:B------:R-:W-:Y:S02]  /*9f00*/  F2FP.F16.F32.PACK_AB R21, R39, R45 ;  /* 0x0000002d2715723e */ /* 0x000fe400000000ff */
[----:B------:R-:W-:Y:S01]  /*9f10*/  F2FP.F16.F32.PACK_AB R20, R30, R143 ;  /* 0x0000008f1e14723e */ /* 0x000fe200000000ff */
[----:B------:R-:W-:Y:S01]  /*9f20*/  HMMA.16816.F32 R200, R16, R14, R200 ;  /* 0x0000000e10c8723c */ /* 0x000fe200000018c8 */
[----:B------:R-:W-:-:S02]  /*9f30*/  LOP3.LUT R7, R22, R7, RZ, 0xc0, !PT ;  /* 0x0000000716077212 */ /* 0x000fc400078ec0ff */
[----:B------:R-:W-:Y:S02]  /*9f40*/  LOP3.LUT R4, R21, R4, RZ, 0xc0, !PT ;  /* 0x0000000415047212 */ /* 0x000fe400078ec0ff */
[----:B------:R-:W-:-:S03]  /*9f50*/  LOP3.LUT R5, R20, R5, RZ, 0xc0, !PT ;  /* 0x0000000514057212 */ /* 0x000fc600078ec0ff */
[C---:B--2---:R-:W-:Y:S08]  /*9f60*/  HMMA.16816.F32 R196, R16.reuse, R8, R196 ;  /* 0x0000000810c4723c */ /* 0x044ff000000018c4 */
[----:B------:R-:W-:Y:S08]  /*9f70*/  HMMA.16816.F32 R192, R16, R10, R192 ;  /* 0x0000000a10c0723c */ /* 0x000ff000000018c0 */
[C---:B------:R-:W-:Y:S08]  /*9f80*/  HMMA.16816.F32 R220, R4.reuse, R12, R220 ;  /* 0x0000000c04dc723c */ /* 0x040ff000000018dc */
[C---:B------:R-:W-:Y:S08]  /*9f90*/  HMMA.16816.F32 R216, R4.reuse, R14, R216 ;  /* 0x0000000e04d8723c */ /* 0x040ff000000018d8 */
[C---:B------:R-:W-:Y:S08]  /*9fa0*/  HMMA.16816.F32 R212, R4.reuse, R8, R212 ;  /* 0x0000000804d4723c */ /* 0x040ff000000018d4 */
[----:B------:R-:W-:Y:S01]  /*9fb0*/  HMMA.16816.F32 R208, R4, R10, R208 ;  /* 0x0000000a04d0723c */ /* 0x000fe200000018d0 */
[----:B------:R-:W-:-:S04]  /*9fc0*/  NOP ;  /* 0x0000000000007918 */ /* 0x000fc80000000000 */
[----:B------:R-:W-:-:S15]  /*9fd0*/  BRA.U !UP0, `(.L_x_427) ;  /* 0x0000007908347547 */ /* 0x000fde000b800000 */
[----:B------:R-:W1:Y:S01]  /*9fe0*/  LDCU UR7, c[0x0][0x440] ;  /* 0x00008800ff0777ac */ /* 0x000e620008000800 */
[----:B------:R-:W-:-:S04]  /*9ff0*/  DEPBAR.LE SB0, 0x0 ;  /* 0x000080000000791a */ /* 0x000fc80000000000 */
[----:B------:R-:W-:Y:S01]  /*a000*/  UIADD3 UR4, UPT, UPT, UR19, -0x2, URZ ;  /* 0xfffffffe13047890 */ /* 0x000fe2000fffe0ff */
[----:B------:R-:W-:Y:S01]  /*a010*/  IMAD.U32 R11, RZ, RZ, UR8 ;  /* 0x00000008ff0b7e24 */ /* 0x000fe2000f8e00ff */
[----:B------:R-:W-:Y:S01]  /*a020*/  UISETP.GE.U32.AND UP0, UPT, UR19, 0x3, UPT ;  /* 0x000000031300788c */ /* 0x000fe2000bf06070 */
[----:B------:R-:W-:Y:S01]  /*a030*/  IMAD.U32 R5, RZ, RZ, UR8 ;  /* 0x00000008ff057e24 */ /* 0x000fe2000f8e00ff */
[----:B------:R-:W-:Y:S01]  /*a040*/  UIMAD.WIDE.U32 UR16, UR4, UR8, URZ ;  /* 0x00000008041072a5 */ /* 0x000fe2000f8e00ff */
[----:B------:R-:W-:Y:S02]  /*a050*/  IMAD.U32 R4, RZ, RZ, UR9 ;  /* 0x00000009ff047e24 */ /* 0x000fe4000f8e00ff */
[----:B------:R-:W-:Y:S02]  /*a060*/  IMAD.U32 R10, RZ, RZ, UR8 ;  /* 0x00000008ff0a7e24 */ /* 0x000fe4000f8e00ff */
[----:B------:R-:W-:Y:S02]  /*a070*/  IMAD.U32 R7, RZ, RZ, UR8 ;  /* 0x00000008ff077e24 */ /* 0x000fe4000f8e00ff */
[----:B------:R-:W-:Y:S01]  /*a080*/  IMAD.U32 R6, RZ, RZ, UR9 ;  /* 0x00000009ff067e24 */ /* 0x000fe2000f8e00ff */
[----:B------:R-:W-:Y:S01]  /*a090*/  BAR.SYNC.DEFER_BLOCKING 0x0 ;  /* 0x0000000000007b1d */ /* 0x000fe20000010000 */
[----:B-1----:R-:W-:Y:S01]  /*a0a0*/  ISETP.GE.AND P0, PT, R177, UR7, PT ;  /* 0x00000007b1007c0c */ /* 0x002fe2000bf06270 */
[----:B------:R-:W-:-:S02]  /*a0b0*/  UIMAD UR7, UR4, UR9, UR17 ;  /* 0x00000009040772a4 */ /* 0x000fc4000f8e0211 */
[----:B------:R-:W-:Y:S02]  /*a0c0*/  USHF.L.U32 UR4, UR16, 0x7, URZ ;  /* 0x0000000710047899 */ /* 0x000fe400080006ff */
[----:B------:R-:W-:-:S04]  /*a0d0*/  USHF.L.U64.HI UR7, UR16, 0x7, UR7 ;  /* 0x0000000710077899 */ /* 0x000fc80008010207 */
[----:B------:R-:W-:Y:S02]  /*a0e0*/  IMAD.U32 R9, RZ, RZ, UR4 ;  /* 0x00000004ff097e24 */ /* 0x000fe4000f8e00ff */
[----:B------:R-:W-:Y:S02]  /*a0f0*/  IMAD.U32 R8, RZ, RZ, UR7 ;  /* 0x00000007ff087e24 */ /* 0x000fe4000f8e00ff */
[----:B------:R-:W-:Y:S01]  /*a100*/  @!P0 LEA R11, P1, R11, UR4, 0x6 ;  /* 0x000000040b0b8c11 */ /* 0x000fe2000f8230ff */
[----:B------:R-:W-:Y:S01]  /*a110*/  IMAD.U32 R16, RZ, RZ, UR4 ;  /* 0x00000004ff107e24 */ /* 0x000fe2000f8e00ff */
[----:B------:R-:W-:Y:S01]  /*a120*/  @!P0 LEA R12, P3, R9, R191, 0x1 ;  /* 0x000000bf090c8211 */ /* 0x000fe200078608ff */
[----:B------:R-:W-:Y:S01]  /*a130*/  IMAD.U32 R17, RZ, RZ, UR7 ;  /* 0x00000007ff117e24 */ /* 0x000fe2000f8e00ff */
[----:B------:R-:W-:Y:S01]  /*a140*/  @!P0 LEA.HI.X R4, R5, UR7, R4, 0x6, P1 ;  /* 0x0000000705048c11 */ /* 0x000fe200088f3404 */
[----:B------:R-:W-:Y:S01]  /*a150*/  IMAD.U32 R5, RZ, RZ, UR9 ;  /* 0x00000009ff057e24 */ /* 0x000fe2000f8e00ff */
[----:B------:R-:W-:Y:S01]  /*a160*/  @!P0 LEA R10, P2, R10, UR4, 0x5 ;  /* 0x000000040a0a8c11 */ /* 0x000fe2000f8428ff */
[----:B------:R-:W-:Y:S01]  /*a170*/  @!P0 IMAD.WIDE.U32 R16, R7, 0x60, R16 ;  /* 0x0000006007108825 */ /* 0x000fe200078e0010 */
[----:B------:R-:W-:-:S02]  /*a180*/  @!P0 LEA.HI.X R13, R9, R190, R8, 0x1, P3 ;  /* 0x000000be090d8211 */ /* 0x000fc400018f0c08 */
[----:B------:R-:W-:Y:S01]  /*a190*/  @!P0 LEA.HI.X R6, R7, UR7, R6, 0x5, P2 ;  /* 0x0000000707068c11 */ /* 0x000fe200090f2c06 */
[----:B------:R-:W-:Y:S01]  /*a1a0*/  @!P0 IMAD R5, R5, 0x60, RZ ;  /* 0x0000006005058824 */ /* 0x000fe200078e02ff */
[-C--:B------:R-:W-:Y:S01]  /*a1b0*/  @!P0 LEA R8, P1, R11, R191.reuse, 0x1 ;  /* 0x000000bf0b088211 */ /* 0x080fe200078208ff */
[----:B------:R-:W-:Y:S01]  /*a1c0*/  @P0 STS.128 [R228+0x4000], RZ ;  /* 0x004000ffe4000388 */ /* 0x000fe20000000c00 */
[CC--:B------:R-:W-:Y:S01]  /*a1d0*/  @!P0 LEA R14, P2, R10.reuse, R191.reuse, 0x1 ;  /* 0x000000bf0a0e8211 */ /* 0x0c0fe200078408ff */
[----:B------:R-:W-:Y:S01]  /*a1e0*/  @!P0 IMAD.IADD R5, R5, 0x1, R17 ;  /* 0x0000000105058824 */ /* 0x000fe200078e0211 */
[-C--:B------:R-:W-:Y:S01]  /*a1f0*/  @!P0 LEA.HI.X R9, R11, R190.reuse, R4, 0x1, P1 ;  /* 0x000000be0b098211 */ /* 0x080fe200008f0c04 */
[----:B------:R-:W-:Y:S01]  /*a200*/  @!PT LDS RZ, [RZ] ;  /* 0x00000000fffff984 */ /* 0x000fe20000000800 */
[----:B------:R-:W-:Y:S01]  /*a210*/  @!PT LDS RZ, [RZ] ;  /* 0x00000000fffff984 */ /* 0x000fe20000000800 */
[----:B------:R-:W-:Y:S01]  /*a220*/  @!PT LDS RZ, [RZ] ;  /* 0x00000000fffff984 */ /* 0x000fe20000000800 */
[----:B------:R-:W-:Y:S01]  /*a230*/  @!P0 LDGSTS.E.BYPASS.LTC128B.128 [R228+0x4000], desc[UR28][R12.64] ;  /* 0x040000000ce48fae */ /* 0x000fe2000b981a1c */
[-C--:B------:R-:W-:Y:S02]  /*a240*/  @!P0 LEA.HI.X R15, R10, R190.reuse, R6, 0x1, P2 ;  /* 0x000000be0a0f8211 */ /* 0x080fe400010f0c06 */
[C---:B------:R-:W-:Y:S01]  /*a250*/  @!P0 LEA R4, P1, R16.reuse, R191, 0x1 ;  /* 0x000000bf10048211 */ /* 0x040fe200078208ff */
[----:B------:R-:W-:Y:S03]  /*a260*/  @P0 STS.128 [R228+0x4800], RZ ;  /* 0x004800ffe4000388 */ /* 0x000fe60000000c00 */
[----:B------:R-:W-:Y:S01]  /*a270*/  @!P0 LEA.HI.X R5, R16, R190, R5, 0x1, P1 ;  /* 0x000000be10058211 */ /* 0x000fe200008f0c05 */
        /* <DEDUP_REMOVED lines=15> */
[----:B------:R-:W2:Y:S04]  /*a370*/  LDSM.16.M88.4 R76, [R178+0x2c00] ;  /* 0x002c0000b24c783b */ /* 0x000ea80000000200 */
[----:B------:R-:W3:Y:S04]  /*a380*/  LDSM.16.M88.4 R112, [R178+0x2000] ;  /* 0x00200000b270783b */ /* 0x000ee80000000200 */
[----:B------:R-:W-:Y:S04]  /*a390*/  LDSM.16.M88.4 R128, [R0+0x2c00] ;  /* 0x002c00000080783b */ /* 0x000fe80000000200 */
[----:B------:R-:W-:Y:S04]  /*a3a0*/  LDSM.16.M88.4 R148, [R166] ;  /* 0x00000000a694783b */ /* 0x000fe80000000200 */
[----:B------:R-:W-:Y:S04]  /*a3b0*/  LDSM.16.M88.4 R140, [R0+0x2000] ;  /* 0x00200000008c783b */ /* 0x000fe80000000200 */
[----:B-1----:R-:W1:Y:S04]  /*a3c0*/  LDSM.16.M88.4 R4, [R179+0x1000] ;  /* 0x00100000b304783b */ /* 0x002e680000000200 */
[----:B------:R-:W4:Y:S04]  /*a3d0*/  LDSM.16.M88.4 R144, [R166+0x1000] ;  /* 0x00100000a690783b */ /* 0x000f280000000200 */
[----:B------:R-:W5:Y:S04]  /*a3e0*/  LDSM.16.M88.4 R156, [R178+0x3c00] ;  /* 0x003c0000b29c783b */ /* 0x000f680000000200 */
[----:B------:R-:W5:Y:S04]  /*a3f0*/  LDSM.16.M88.4 R96, [R178+0x2400] ;  /* 0x00240000b260783b */ /* 0x000f680000000200 */
[----:B------:R-:W5:Y:S01]  /*a400*/  LDSM.16.M88.4 R80, [R178+0x2800] ;  /* 0x00280000b250783b */ /* 0x000f620000000200 */
[C---:B--2---:R-:W-:Y:S03]  /*a410*/  HMMA.16816.F32 R64, R152.reuse, R78, RZ ;  /* 0x0000004e9840723c */ /* 0x044fe600000018ff */
[----:B------:R-:W2:Y:S04]  /*a420*/  LDSM.16.M88.4 R48, [R178+0x3000] ;  /* 0x00300000b230783b */ /* 0x000ea80000000200 */
[----:B------:R-:W2:Y:S01]  /*a430*/  LDSM.16.M88.4 R32, [R178+0x3400] ;  /* 0x00340000b220783b */ /* 0x000ea20000000200 */
[----:B---3--:R-:W-:Y:S03]  /*a440*/  HMMA.16816.F32 R124, R152, R112, RZ ;  /* 0x00000070987c723c */ /* 0x008fe600000018ff */
[----:B------:R-:W3:Y:S04]  /*a450*/  LDSM.16.M88.4 R16, [R178+0x3800] ;  /* 0x00380000b210783b */ /* 0x000ee80000000200 */
[----:B------:R-:W0:Y:S01]  /*a460*/  LDGDEPBAR ;  /* 0x00000000000079af */ /* 0x000e220000000000 */
[C---:B-1----:R-:W-:Y:S08]  /*a470*/  HMMA.16816.F32 R68, R4.reuse, R78, RZ ;  /* 0x0000004e0444723c */ /* 0x042ff000000018ff */
[----:B------:R-:W-:Y:S08]  /*a480*/  HMMA.16816.F32 R120, R4, R112, RZ ;  /* 0x000000700478723c */ /* 0x000ff000000018ff */
[C---:B------:R-:W-:Y:S08]  /*a490*/  HMMA.16816.F32 R64, R148.reuse, R130, R64 ;  /* 0x000000829440723c */ /* 0x040ff00000001840 */
[----:B------:R-:W-:Y:S08]  /*a4a0*/  HMMA.16816.F32 R124, R148, R140, R124 ;  /* 0x0000008c947c723c */ /* 0x000ff0000000187c */
[----:B----4-:R-:W-:Y:S01]  /*a4b0*/  HMMA.16816.F32 R68, R144, R130, R68 ;  /* 0x000000829044723c */ /* 0x010fe20000001844 */
[----:B------:R-:W-:-:S02]  /*a4c0*/  VIADD R130, R139, 0xffffff38 ;  /* 0xffffff388b827836 */ /* 0x000fc40000000000 */
[----:B------:R-:W-:-:S03]  /*a4d0*/  VIADD R131, R139, 0xffffff00 ;  /* 0xffffff008b837836 */ /* 0x000fc60000000000 */
[C---:B------:R-:W-:Y:S02]  /*a4e0*/  ISETP.GE.AND P3, PT, R130.reuse, R138, PT ;  /* 0x0000008a8200720c */ /* 0x040fe40003f66270 */
[-C--:B-----5:R-:W-:Y:S01]  /*a4f0*/  HMMA.16816.F32 R8, R4, R156.reuse, RZ ;  /* 0x0000009c0408723c */ /* 0x0a0fe200000018ff */
[C---:B------:R-:W-:Y:S02]  /*a500*/  ISETP.GE.AND P2, PT, R130.reuse, R3, PT ;  /* 0x000000038200720c */ /* 0x040fe40003f46270 */
[C---:B------:R-:W-:Y:S02]  /*a510*/  ISETP.GE.AND P1, PT, R130.reuse, R2, PT ;  /* 0x000000028200720c */ /* 0x040fe40003f26270 */
[----:B------:R-:W-:Y:S02]  /*a520*/  ISETP.GE.AND P5, PT, R130, R160, PT ;  /* 0x000000a08200720c */ /* 0x000fe40003fa6270 */
[----:B------:R-:W-:Y:S01]  /*a530*/  I2FP.F32.U32 R167, R131 ;  /* 0x0000008300a77245 */ /* 0x000fe20000201000 */
[----:B------:R-:W-:Y:S01]  /*a540*/  HMMA.16816.F32 R12, R152, R156, RZ ;  /* 0x0000009c980c723c */ /* 0x000fe200000018ff */
[----:B------:R-:W-:-:S02]  /*a550*/  I2FP.F32.U32 R156, R130 ;  /* 0x00000082009c7245 */ /* 0x000fc40000201000 */
[----:B------:R-:W-:Y:S01]  /*a560*/  ISETP.GE.AND P4, PT, R131, R138, PT ;  /* 0x0000008a8300720c */ /* 0x000fe20003f86270 */
[----:B------:R-:W-:-:S04]  /*a570*/  FFMA.FTZ R167, R167, UR6, R124 ;  /* 0x00000006a7a77c23 */ /* 0x000fc8000801007c */
[----:B------:R-:W-:Y:S01]  /*a580*/  HMMA.16816.F32 R116, R4, R114, RZ ;  /* 0x000000720474723c */ /* 0x000fe200000018ff */
[----:B------:R-:W-:-:S07]  /*a590*/  FSEL R167, R167, -INF , !P4 ;  /* 0xff800000a7a77808 */ /* 0x000fce0006000000 */
[----:B------:R-:W-:Y:S01]  /*a5a0*/  HMMA.16816.F32 R120, R144, R140, R120 ;  /* 0x0000008c9078723c */ /* 0x000fe20000001878 */
[-C--:B------:R-:W-:Y:S02]  /*a5b0*/  I2FP.F32.U32 R140, R130.reuse ;  /* 0x00000082008c7245 */ /* 0x080fe40000201000 */
[----:B------:R-:W-:Y:S01]  /*a5c0*/  I2FP.F32.U32 R141, R130 ;  /* 0x00000082008d7245 */ /* 0x000fe20000201000 */
[----:B------:R-:W-:Y:S02]  /*a5d0*/  FFMA.FTZ R130, R156, UR6, R64 ;  /* 0x000000069c827c23 */ /* 0x000fe40008010040 */
[----:B------:R-:W-:Y:S01]  /*a5e0*/  FFMA.FTZ R64, R140, UR6, R66 ;  /* 0x000000068c407c23 */ /* 0x000fe20008010042 */
[----:B------:R-:W-:Y:S01]  /*a5f0*/  VIADD R66, R139, 0xffffff01 ;  /* 0xffffff018b427836 */ /* 0x000fe20000000000 */
[----:B------:R-:W-:Y:S01]  /*a600*/  HMMA.16816.F32 R112, R152, R114, RZ ;  /* 0x000000729870723c */ /* 0x000fe200000018ff */
[----:B------:R-:W-:Y:S01]  /*a610*/  FSEL R130, R130, -INF , !P3 ;  /* 0xff80000082827808 */ /* 0x000fe20005800000 */
[----:B------:R-:W-:Y:S01]  /*a620*/  FFMA.FTZ R140, R140, UR6, R68 ;  /* 0x000000068c8c7c23 */ /* 0x000fe20008010044 */
[----:B------:R-:W-:Y:S01]  /*a630*/  FSEL R124, R64, -INF , !P2 ;  /* 0xff800000407c7808 */ /* 0x000fe20005000000 */
[----:B------:R-:W-:Y:S01]  /*a640*/  FFMA.FTZ R68, R141, UR6, R70 ;  /* 0x000000068d447c23 */ /* 0x000fe20008010046 */
[----:B------:R-:W-:-:S02]  /*a650*/  I2FP.F32.U32 R64, R131 ;  /* 0x0000008300407245 */ /* 0x000fc40000201000 */
[CC--:B------:R-:W-:Y:S01]  /*a660*/  ISETP.GE.AND P3, PT, R131.reuse, R3.reuse, PT ;  /* 0x000000038300720c */ /* 0x0c0fe20003f66270 */
[C---:B------:R-:W-:Y:S01]  /*a670*/  HMMA.16816.F32 R104, R4.reuse, R96, RZ ;  /* 0x000000600468723c */ /* 0x040fe200000018ff */
[----:B------:R-:W-:Y:S01]  /*a680*/  ISETP.GE.AND P2, PT, R131, R2, PT ;  /* 0x000000028300720c */ /* 0x000fe20003f46270 */
[C---:B------:R-:W-:Y:S01]  /*a690*/  FFMA.FTZ R126, R64.reuse, UR6, R126 ;  /* 0x00000006407e7c23 */ /* 0x040fe2000801007e */
[C---:B------:R-:W-:Y:S01]  /*a6a0*/  FFMA.FTZ R170, R64.reuse, UR6, R120 ;  /* 0x0000000640aa7c23 */ /* 0x040fe20008010078 */
[-C--:B------:R-:W-:Y:S01]  /*a6b0*/  I2FP.F32.U32 R120, R66.reuse ;  /* 0x0000004200787245 */ /* 0x080fe20000201000 */
[----:B------:R-:W-:Y:S01]  /*a6c0*/  FFMA.FTZ R122, R64, UR6, R122 ;  /* 0x00000006407a7c23 */ /* 0x000fe2000801007a */
[----:B------:R-:W-:Y:S01]  /*a6d0*/  FSEL R68, R68, -INF , !P5 ;  /* 0xff80000044447808 */ /* 0x000fe20006800000 */
[----:B------:R-:W-:Y:S01]  /*a6e0*/  VIADD R64, R139, 0xffffff10 ;  /* 0xffffff108b407836 */ /* 0x000fe20000000000 */
[C---:B------:R-:W-:Y:S01]  /*a6f0*/  HMMA.16816.F32 R88, R4.reuse, R80, RZ ;  /* 0x000000500458723c */ /* 0x040fe200000018ff */
[----:B------:R-:W-:Y:S01]  /*a700*/  FSEL R175, R126, -INF , !P3 ;  /* 0xff8000007eaf7808 */ /* 0x000fe20005800000 */
[C---:B------:R-:W-:Y:S01]  /*a710*/  FFMA.FTZ R127, R120.reuse, UR6, R127 ;  /* 0x00000006787f7c23 */ /* 0x040fe2000801007f */
[----:B------:R-:W-:Y:S01]  /*a720*/  I2FP.F32.U32 R126, R66 ;  /* 0x00000042007e7245 */ /* 0x000fe20000201000 */
[----:B------:R-:W-:Y:S01]  /*a730*/  FFMA.FTZ R121, R120, UR6, R121 ;  /* 0x0000000678797c23 */ /* 0x000fe20008010079 */
[----:B------:R-:W-:Y:S01]  /*a740*/  FSEL R170, R170, -INF , !P2 ;  /* 0xff800000aaaa7808 */ /* 0x000fe20005000000 */
[----:B------:R-:W-:Y:S01]  /*a750*/  FFMA.FTZ R123, R120, UR6, R123 ;  /* 0x00000006787b7c23 */ /* 0x000fe2000801007b */
[----:B------:R-:W-:Y:S01]  /*a760*/  FSEL R70, R140, -INF , !P1 ;  /* 0xff8000008c467808 */ /* 0x000fe20004800000 */
[----:B------:R-:W-:Y:S01]  /*a770*/  HMMA.16816.F32 R72, R4, R76, RZ ;  /* 0x0000004c0448723c */ /* 0x000fe200000018ff */
[----:B------:R-:W-:Y:S01]  /*a780*/  ISETP.GE.AND P5, PT, R66, R138, PT ;  /* 0x0000008a4200720c */ /* 0x000fe20003fa6270 */
[----:B------:R-:W-:Y:S01]  /*a790*/  FFMA.FTZ R125, R126, UR6, R125 ;  /* 0x000000067e7d7c23 */ /* 0x000fe2000801007d */
[----:B------:R-:W-:-:S02]  /*a7a0*/  ISETP.GE.AND P4, PT, R66, R3, PT ;  /* 0x000000034200720c */ /* 0x000fc40003f86270 */
[C---:B------:R-:W-:Y:S02]  /*a7b0*/  ISETP.GE.AND P3, PT, R66.reuse, R2, PT ;  /* 0x000000024200720c */ /* 0x040fe40003f66270 */
[-C--:B------:R-:W-:Y:S01]  /*a7c0*/  ISETP.GE.AND P2, PT, R66, R160.reuse, PT ;  /* 0x000000a04200720c */ /* 0x080fe20003f46270 */
[C---:B--2---:R-:W-:Y:S01]  /*a7d0*/  HMMA.16816.F32 R56, R4.reuse, R48, RZ ;  /* 0x000000300438723c */ /* 0x044fe200000018ff */
[----:B------:R-:W-:Y:S01]  /*a7e0*/  ISETP.GE.AND P1, PT, R131, R160, PT ;  /* 0x000000a08300720c */ /* 0x000fe20003f26270 */
[----:B------:R-:W-:Y:S01]  /*a7f0*/  VIADD R66, R139, 0xffffff08 ;  /* 0xffffff088b427836 */ /* 0x000fe20000000000 */
[----:B------:R-:W-:Y:S02]  /*a800*/  FSEL R172, R125, -INF , !P5 ;  /* 0xff8000007dac7808 */ /* 0x000fe40006800000 */
[----:B------:R-:W-:Y:S02]  /*a810*/  FSEL R173, R122, -INF , !P1 ;  /* 0xff8000007aad7808 */ /* 0x000fe40004800000 */
[----:B------:R-:W-:Y:S01]  /*a820*/  FSEL R176, R127, -INF , !P4 ;  /* 0xff8000007fb07808 */ /* 0x000fe20006000000 */
[----:B------:R-:W-:Y:S01]  /*a830*/  HMMA.16816.F32 R40, R4, R32, RZ ;  /* 0x000000200428723c */ /* 0x000fe200000018ff */
[----:B------:R-:W-:-:S02]  /*a840*/  FSEL R174, R121, -INF , !P3 ;  /* 0xff80000079ae7808 */ /* 0x000fc40005800000 */
[C---:B------:R-:W-:Y:S02]  /*a850*/  ISETP.GE.AND P1, PT, R66.reuse, R138, PT ;  /* 0x0000008a4200720c */ /* 0x040fe40003f26270 */
[C---:B------:R-:W-:Y:S02]  /*a860*/  ISETP.GE.AND P5, PT, R66.reuse, R3, PT ;  /* 0x000000034200720c */ /* 0x040fe40003fa6270 */
[----:B------:R-:W-:Y:S01]  /*a870*/  I2FP.F32.U32 R186, R66 ;  /* 0x0000004200ba7245 */ /* 0x000fe20000201000 */
[----:B---3--:R-:W-:Y:S01]  /*a880*/  HMMA.16816.F32 R24, R4, R16, RZ ;  /* 0x000000100418723c */ /* 0x008fe200000018ff */
[C---:B------:R-:W-:Y:S02]  /*a890*/  ISETP.GE.AND P4, PT, R66.reuse, R2, PT ;  /* 0x000000024200720c */ /* 0x040fe40003f86270 */
[----:B------:R-:W-:Y:S02]  /*a8a0*/  ISETP.GE.AND P3, PT, R66, R160, PT ;  /* 0x000000a04200720c */ /* 0x000fe40003f66270 */
[----:B------:R-:W-:-:S02]  /*a8b0*/  I2FP.F32.U32 R66, R66 ;  /* 0x0000004200427245 */ /* 0x000fc40000201000 */
[----:B------:R-:W-:Y:S01]  /*a8c0*/  FSEL R187, R123, -INF , !P2 ;  /* 0xff8000007bbb7808 */ /* 0x000fe20005000000 */
        /* <DEDUP_REMOVED lines=18> */
[----:B------:R-:W1:Y:S07]  /*a9f0*/  LDSM.16.M88.4 R156, [R0+0x2400] ;  /* 0x00240000009c783b */ /* 0x000e6e0000000200 */
[-C--:B------:R-:W-:Y:S08]  /*aa00*/  HMMA.16816.F32 R112, R148, R142.reuse, R112 ;  /* 0x0000008e9470723c */ /* 0x080ff00000001870 */
[----:B------:R-:W-:Y:S08]  /*aa10*/  HMMA.16816.F32 R116, R144, R142, R116 ;  /* 0x0000008e9074723c */ /* 0x000ff00000001874 */
[----:B------:R-:W-:Y:S03]  /*aa20*/  HMMA.16816.F32 R76, R148, R128, R76 ;  /* 0x00000080944c723c */ /* 0x000fe6000000184c */
[----:B------:R-:W-:Y:S01]  /*aa30*/  FFMA.FTZ R186, R186, UR6, R112 ;  /* 0x00000006baba7c23 */ /* 0x000fe20008010070 */
[----:B------:R-:W-:Y:S01]  /*aa40*/  FFMA.FTZ R114, R66, UR6, R114 ;  /* 0x0000000642727c23 */ /* 0x000fe20008010072 */
[----:B------:R-:W-:-:S03]  /*aa50*/  VIADD R112, R139, 0xffffff09 ;  /* 0xffffff098b707836 */ /* 0x000fc60000000000 */
[----:B------:R-:W-:Y:S01]  /*aa60*/  FSEL R186, R186, -INF , !P1 ;  /* 0xff800000baba7808 */ /* 0x000fe20004800000 */
[----:B------:R-:W-:Y:S01]  /*aa70*/  HMMA.16816.F32 R72, R144, R128, R72 ;  /* 0x000000809048723c */ /* 0x000fe20000001848 */
[----:B------:R-:W-:Y:S01]  /*aa80*/  FSEL R246, R114, -INF , !P5 ;  /* 0xff80000072f67808 */ /* 0x000fe20006800000 */
[----:B------:R-:W-:Y:S01]  /*aa90*/  FFMA.FTZ R116, R66, UR6, R116 ;  /* 0x0000000642747c23 */ /* 0x000fe20008010074 */
[----:B------:R-:W-:Y:S01]  /*aaa0*/  ISETP.GE.AND P2, PT, R112, R138, PT ;  /* 0x0000008a7000720c */ /* 0x000fe20003f46270 */
[----:B------:R-:W-:Y:S01]  /*aab0*/  FFMA.FTZ R118, R66, UR6, R118 ;  /* 0x0000000642767c23 */ /* 0x000fe20008010076 */
[----:B------:R-:W-:Y:S02]  /*aac0*/  ISETP.GE.AND P1, PT, R112, R3, PT ;  /* 0x000000037000720c */ /* 0x000fe40003f26270 */
[----:B------:R-:W-:Y:S01]  /*aad0*/  FSEL R180, R116, -INF , !P4 ;  /* 0xff80000074b47808 */ /* 0x000fe20006000000 */
[----:B-1----:R-:W-:Y:S01]  /*aae0*/  HMMA.16816.F32 R108, R148, R156, R108 ;  /* 0x0000009c946c723c */ /* 0x002fe2000000186c */
[C---:B------:R-:W-:Y:S01]  /*aaf0*/  ISETP.GE.AND P5, PT, R112.reuse, R2, PT ;  /* 0x000000027000720c */ /* 0x040fe20003fa6270 */
[----:B------:R-:W-:Y:S01]  /*ab00*/  VIADD R116, R139, 0xffffff11 ;  /* 0xffffff118b747836 */ /* 0x000fe20000000000 */
[----:B------:R-:W-:-:S02]  /*ab10*/  ISETP.GE.AND P4, PT, R112, R160, PT ;  /* 0x000000a07000720c */ /* 0x000fc40003f86270 */
[-C--:B------:R-:W-:Y:S02]  /*ab20*/  I2FP.F32.U32 R181, R112.reuse ;  /* 0x0000007000b57245 */ /* 0x080fe40000201000 */
[----:B------:R-:W-:Y:S01]  /*ab30*/  I2FP.F32.U32 R112, R112 ;  /* 0x0000007000707245 */ /* 0x000fe20000201000 */
[----:B------:R-:W-:Y:S01]  /*ab40*/  HMMA.16816.F32 R104, R144, R156, R104 ;  /* 0x0000009c9068723c */ /* 0x000fe20000001868 */
[----:B------:R-:W-:Y:S01]  /*ab50*/  I2FP.F32.U32 R66, R64 ;  /* 0x0000004000427245 */ /* 0x000fe20000201000 */
[----:B------:R-:W-:Y:S01]  /*ab60*/  FFMA.FTZ R181, R181, UR6, R113 ;  /* 0x00000006b5b57c23 */ /* 0x000fe20008010071 */
[----:B------:R-:W-:Y:S01]  /*ab70*/  FSEL R252, R118, -INF , !P3 ;  /* 0xff80000076fc7808 */ /* 0x000fe20005800000 */
[C---:B------:R-:W-:Y:S01]  /*ab80*/  FFMA.FTZ R247, R112.reuse, UR6, R115 ;  /* 0x0000000670f77c23 */ /* 0x040fe20008010073 */
[C---:B------:R-:W-:Y:S01]  /*ab90*/  FFMA.FTZ R117, R112.reuse, UR6, R117 ;  /* 0x0000000670757c23 */ /* 0x040fe20008010075 */
[----:B------:R-:W-:Y:S01]  /*aba0*/  FFMA.FTZ R119, R112, UR6, R119 ;  /* 0x0000000670777c23 */ /* 0x000fe20008010077 */
[----:B------:R-:W-:Y:S01]  /*abb0*/  FSEL R181, R181, -INF , !P2 ;  /* 0xff800000b5b57808 */ /* 0x000fe20005000000 */
[----:B------:R-:W1:Y:S01]  /*abc0*/  LDSM.16.M88.4 R112, [R0+0x2800] ;  /* 0x002800000070783b */ /* 0x000e620000000200 */
[----:B------:R-:W-:Y:S01]  /*abd0*/  HMMA.16816.F32 R96, R148, R158, R96 ;  /* 0x0000009e9460723c */ /* 0x000fe20000001860 */
[----:B------:R-:W-:Y:S01]  /*abe0*/  FSEL R247, R247, -INF , !P1 ;  /* 0xff800000f7f77808 */ /* 0x000fe20004800000 */
[C---:B------:R-:W-:Y:S01]  /*abf0*/  FFMA.FTZ R108, R66.reuse, UR6, R108 ;  /* 0x00000006426c7c23 */ /* 0x040fe2000801006c */
[----:B------:R-:W-:Y:S01]  /*ac00*/  FSEL R189, R117, -INF , !P5 ;  /* 0xff80000075bd7808 */ /* 0x000fe20006800000 */
[----:B------:R-:W-:Y:S01]  /*ac10*/  FFMA.FTZ R110, R66, UR6, R110 ;  /* 0x00000006426e7c23 */ /* 0x000fe2000801006e */
[----:B------:R-:W-:-:S02]  /*ac20*/  ISETP.GE.AND P3, PT, R64, R138, PT ;  /* 0x0000008a4000720c */ /* 0x000fc40003f66270 */
[CC--:B------:R-:W-:Y:S01]  /*ac30*/  ISETP.GE.AND P2, PT, R64.reuse, R3.reuse, PT ;  /* 0x000000034000720c */ /* 0x0c0fe20003f46270 */
[----:B------:R-:W-:Y:S01]  /*ac40*/  HMMA.16816.F32 R100, R144, R158, R100 ;  /* 0x0000009e9064723c */ /* 0x000fe20000001864 */
[----:B------:R-:W-:Y:S01]  /*ac50*/  ISETP.GE.AND P1, PT, R64, R2, PT ;  /* 0x000000024000720c */ /* 0x000fe20003f26270 */
[----:B------:R-:W-:Y:S01]  /*ac60*/  FFMA.FTZ R118, R66, UR6, R104 ;  /* 0x0000000642767c23 */ /* 0x000fe20008010068 */
[----:B------:R-:W-:Y:S01]  /*ac70*/  ISETP.GE.AND P5, PT, R64, R160, PT ;  /* 0x000000a04000720c */ /* 0x000fe20003fa6270 */
[----:B------:R-:W-:Y:S01]  /*ac80*/  FFMA.FTZ R106, R66, UR6, R106 ;  /* 0x00000006426a7c23 */ /* 0x000fe2000801006a */
[-C--:B------:R-:W-:Y:S01]  /*ac90*/  I2FP.F32.U32 R117, R116.reuse ;  /* 0x0000007400757245 */ /* 0x080fe20000201000 */
[----:B------:R-:W-:Y:S01]  /*aca0*/  VIADD R66, R139, 0xffffff18 ;  /* 0xffffff188b427836 */ /* 0x000fe20000000000 */
[----:B------:R-:W-:Y:S02]  /*acb0*/  I2FP.F32.U32 R64, R116 ;  /* 0x0000007400407245 */ /* 0x000fe40000201000 */
        /* <DEDUP_REMOVED lines=8> */
[C---:B------:R-:W-:Y:S01]  /*ad40*/  ISETP.GE.AND P3, PT, R116.reuse, R3, PT ;  /* 0x000000037400720c */ /* 0x040fe20003f66270 */
[----:B------:R-:W-:Y:S01]  /*ad50*/  VIADD R107, R139, 0xffffff19 ;  /* 0xffffff198b6b7836 */ /* 0x000fe20000000000 */
[----:B------:R-:W-:-:S02]  /*ad60*/  ISETP.GE.AND P2, PT, R116, R2, PT ;  /* 0x000000027400720c */ /* 0x000fc40003f46270 */
[----:B------:R-:W-:Y:S02]  /*ad70*/  FSEL R240, R106, -INF , !P5 ;  /* 0xff8000006af07808 */ /* 0x000fe40006800000 */
[----:B------:R-:W-:Y:S02]  /*ad80*/  FSEL R106, R109, -INF , !P4 ;  /* 0xff8000006d6a7808 */ /* 0x000fe40006000000 */
[----:B------:R-:W-:Y:S02]  /*ad90*/  FSEL R105, R111, -INF , !P3 ;  /* 0xff8000006f697808 */ /* 0x000fe40005800000 */
[----:B------:R-:W-:Y:S02]  /*ada0*/  FSEL R241, R241, -INF , !P2 ;  /* 0xff800000f1f17808 */ /* 0x000fe40005000000 */
[C---:B------:R-:W-:Y:S02]  /*adb0*/  ISETP.GE.AND P5, PT, R66.reuse, R138, PT ;  /* 0x0000008a4200720c */ /* 0x040fe40003fa6270 */
[----:B------:R-:W-:Y:S01]  /*adc0*/  ISETP.GE.AND P4, PT, R66, R3, PT ;  /* 0x000000034200720c */ /* 0x000fe20003f86270 */
[----:B-1----:R-:W-:Y:S01]  /*add0*/  HMMA.16816.F32 R92, R148, R112, R92 ;  /* 0x00000070945c723c */ /* 0x002fe2000000185c */
[----:B------:R-:W-:-:S02]  /*ade0*/  I2FP.F32.U32 R64, R66 ;  /* 0x0000004200407245 */ /* 0x000fc40000201000 */
[C---:B------:R-:W-:Y:S02]  /*adf0*/  ISETP.GE.AND P3, PT, R66.reuse, R2, PT ;  /* 0x000000024200720c */ /* 0x040fe40003f66270 */
[----:B------:R-:W-:Y:S01]  /*ae00*/  ISETP.GE.AND P2, PT, R66, R160, PT ;  /* 0x000000a04200720c */ /* 0x000fe20003f46270 */
[----:B------:R-:W-:Y:S01]  /*ae10*/  FFMA.FTZ R96, R64, UR6, R96 ;  /* 0x0000000640607c23 */ /* 0x000fe20008010060 */
[----:B------:R-:W-:Y:S01]  /*ae20*/  I2FP.F32.U32 R66, R66 ;  /* 0x0000004200427245 */ /* 0x000fe20000201000 */
[----:B------:R-:W-:Y:S01]  /*ae30*/  VIADD R64, R139, 0xffffff20 ;  /* 0xffffff208b407836 */ /* 0x000fe20000000000 */
[----:B------:R-:W-:Y:S01]  /*ae40*/  FSEL R110, R118, -INF , !P1 ;  /* 0xff800000766e7808 */ /* 0x000fe20004800000 */
[----:B------:R-:W-:Y:S01]  /*ae50*/  HMMA.16816.F32 R88, R144, R112, R88 ;  /* 0x000000709058723c */ /* 0x000fe20000001858 */
[----:B------:R-:W-:Y:S01]  /*ae60*/  ISETP.GE.AND P1, PT, R116, R160, PT ;  /* 0x000000a07400720c */ /* 0x000fe20003f26270 */
[C---:B------:R-:W-:Y:S01]  /*ae70*/  FFMA.FTZ R109, R66.reuse, UR6, R98 ;  /* 0x00000006426d7c23 */ /* 0x040fe20008010062 */
[----:B------:R-:W-:Y:S01]  /*ae80*/  FFMA.FTZ R100, R66, UR6, R100 ;  /* 0x0000000642647c23 */ /* 0x000fe20008010064 */
[----:B------:R-:W-:Y:S01]  /*ae90*/  FSEL R98, R96, -INF , !P5 ;  /* 0xff80000060627808 */ /* 0x000fe20006800000 */
[----:B------:R-:W-:Y:S01]  /*aea0*/  FFMA.FTZ R102, R66, UR6, R102 ;  /* 0x0000000642667c23 */ /* 0x000fe20008010066 */
[----:B------:R-:W-:Y:S01]  /*aeb0*/  FSEL R239, R239, -INF , !P1 ;  /* 0xff800000efef7808 */ /* 0x000fe20004800000 */
[----:B------:R-:W-:Y:S01]  /*aec0*/  VIADD R113, R139, 0xffffff51 ;  /* 0xffffff518b717836 */ /* 0x000fe20000000000 */
[----:B------:R-:W-:Y:S01]  /*aed0*/  FSEL R96, R109, -INF , !P4 ;  /* 0xff8000006d607808 */ /* 0x000fe20006000000 */
[----:B------:R-:W-:Y:S01]  /*aee0*/  HMMA.16816.F32 R80, R148, R114, R80 ;  /* 0x000000729450723c */ /* 0x000fe20000001850 */
[----:B------:R-:W-:-:S02]  /*aef0*/  FSEL R238, R100, -INF , !P3 ;  /* 0xff80000064ee7808 */ /* 0x000fc40005800000 */
[C---:B------:R-:W-:Y:S02]  /*af00*/  ISETP.GE.AND P1, PT, R107.reuse, R138, PT ;  /* 0x0000008a6b00720c */ /* 0x040fe40003f26270 */
[C---:B------:R-:W-:Y:S02]  /*af10*/  ISETP.GE.AND P5, PT, R107.reuse, R3, PT ;  /* 0x000000036b00720c */ /* 0x040fe40003fa6270 */
[C---:B------:R-:W-:Y:S01]  /*af20*/  ISETP.GE.AND P4, PT, R107.reuse, R2, PT ;  /* 0x000000026b00720c */ /* 0x040fe20003f86270 */
[----:B------:R-:W-:Y:S01]  /*af30*/  HMMA.16816.F32 R84, R144, R114, R84 ;  /* 0x000000729054723c */ /* 0x000fe20000001854 */
[----:B------:R-:W-:Y:S02]  /*af40*/  ISETP.GE.AND P3, PT, R107, R160, PT ;  /* 0x000000a06b00720c */ /* 0x000fe40003f66270 */
[-C--:B------:R-:W-:Y:S02]  /*af50*/  I2FP.F32.U32 R100, R107.reuse ;  /* 0x0000006b00647245 */ /* 0x080fe40000201000 */
[----:B------:R-:W-:-:S02]  /*af60*/  I2FP.F32.U32 R107, R107 ;  /* 0x0000006b006b7245 */ /* 0x000fc40000201000 */
[----:B------:R-:W-:Y:S01]  /*af70*/  I2FP.F32.U32 R66, R64 ;  /* 0x0000004000427245 */ /* 0x000fe20000201000 */
[----:B------:R-:W-:Y:S01]  /*af80*/  FFMA.FTZ R97, R100, UR6, R97 ;  /* 0x0000000664617c23 */ /* 0x000fe20008010061 */
[----:B------:R-:W-:Y:S01]  /*af90*/  FSEL R245, R102, -INF , !P2 ;  /* 0xff80000066f57808 */ /* 0x000fe20005000000 */
[C---:B------:R-:W-:Y:S01]  /*afa0*/  FFMA.FTZ R99, R107.reuse, UR6, R99 ;  /* 0x000000066b637c23 */ /* 0x040fe20008010063 */
[C---:B------:R-:W-:Y:S01]  /*afb0*/  FFMA.FTZ R242, R107.reuse, UR6, R101 ;  /* 0x000000066bf27c23 */ /* 0x040fe20008010065 */
[C---:B------:R-:W-:Y:S01]  /*afc0*/  FFMA.FTZ R100, R66.reuse, UR6, R92 ;  /* 0x0000000642647c23 */ /* 0x040fe2000801005c */
[----:B------:R-:W-:Y:S01]  /*afd0*/  FFMA.FTZ R103, R107, UR6, R103 ;  /* 0x000000066b677c23 */ /* 0x000fe20008010067 */
[----:B------:R-:W-:Y:S01]  /*afe0*/  FSEL R97, R97, -INF , !P1 ;  /* 0xff80000061617808 */ /* 0x000fe20004800000 */
[----:B------:R-:W-:Y:S01]  /*aff0*/  VIADD R101, R139, 0xffffff21 ;  /* 0xffffff218b657836 */ /* 0x000fe20000000000 */
[----:B------:R-:W-:Y:S01]  /*b000*/  FSEL R92, R99, -INF , !P5 ;  /* 0xff800000635c7808 */ /* 0x000fe20006800000 */
[----:B------:R-:W-:Y:S01]  /*b010*/  FFMA.FTZ R88, R66, UR6, R88 ;  /* 0x0000000642587c23 */ /* 0x000fe20008010058 */
[----:B------:R-:W-:Y:S01]  /*b020*/  FSEL R242, R242, -INF , !P4 ;  /* 0xff800000f2f27808 */ /* 0x000fe20006000000 */
[----:B------:R-:W-:Y:S01]  /*b030*/  FFMA.FTZ R90, R66, UR6, R90 ;  /* 0x00000006425a7c23 */ /* 0x000fe2000801005a */
[C---:B------:R-:W-:Y:S01]  /*b040*/  ISETP.GE.AND P2, PT, R64.reuse, R138, PT ;  /* 0x0000008a4000720c */ /* 0x040fe20003f46270 */
[----:B------:R-:W-:Y:S01]  /*b050*/  VIADD R107, R139, 0xffffff29 ;  /* 0xffffff298b6b7836 */ /* 0x000fe20000000000 */
[----:B------:R-:W-:-:S02]  /*b060*/  ISETP.GE.AND P1, PT, R64, R3, PT ;  /* 0x000000034000720c */ /* 0x000fc40003f26270 */
[C---:B------:R-:W-:Y:S02]  /*b070*/  ISETP.GE.AND P5, PT, R64.reuse, R2, PT ;  /* 0x000000024000720c */ /* 0x040fe40003fa6270 */
[----:B------:R-:W-:Y:S01]  /*b080*/  ISETP.GE.AND P4, PT, R64, R160, PT ;  /* 0x000000a04000720c */ /* 0x000fe20003f86270 */
[----:B------:R-:W-:Y:S01]  /*b090*/  FFMA.FTZ R64, R66, UR6, R94 ;  /* 0x0000000642407c23 */ /* 0x000fe2000801005e */
[----:B------:R-:W-:Y:S01]  /*b0a0*/  FSEL R244, R103, -INF , !P3 ;  /* 0xff80000067f47808 */ /* 0x000fe20005800000 */
[----:B------:R-:W-:Y:S01]  /*b0b0*/  VIADD R66, R139, 0xffffff28 ;  /* 0xffffff288b427836 */ /* 0x000fe20000000000 */
[----:B------:R-:W-:Y:S02]  /*b0c0*/  FSEL R94, R100, -INF , !P2 ;  /* 0xff800000645e7808 */ /* 0x000fe40005000000 */
[----:B------:R-:W-:Y:S02]  /*b0d0*/  I2FP.F32.U32 R103, R101 ;  /* 0x0000006500677245 */ /* 0x000fe40000201000 */
[----:B------:R-:W-:-:S02]  /*b0e0*/  FSEL R100, R64, -INF , !P1 ;  /* 0xff80000040647808 */ /* 0x000fc40004800000 */
[----:B------:R-:W-:Y:S01]  /*b0f0*/  I2FP.F32.U32 R64, R101 ;  /* 0x0000006500407245 */ /* 0x000fe20000201000 */
[----:B------:R-:W-:Y:S01]  /*b100*/  FFMA.FTZ R95, R103, UR6, R95 ;  /* 0x00000006675f7c23 */ /* 0x000fe2000801005f */
[----:B------:R-:W-:Y:S01]  /*b110*/  ISETP.GE.AND P2, PT, R101, R3, PT ;  /* 0x000000036500720c */ /* 0x000fe20003f46270 */
[----:B------:R-:W-:Y:S01]  /*b120*/  FFMA.FTZ R89, R103, UR6, R89 ;  /* 0x0000000667597c23 */ /* 0x000fe20008010059 */
[C---:B------:R-:W-:Y:S01]  /*b130*/  ISETP.GE.AND P1, PT, R101.reuse, R2, PT ;  /* 0x000000026500720c */ /* 0x040fe20003f26270 */
[----:B------:R-:W-:Y:S01]  /*b140*/  FFMA.FTZ R64, R64, UR6, R93 ;  /* 0x0000000640407c23 */ /* 0x000fe2000801005d */
[----:B------:R-:W-:Y:S01]  /*b150*/  ISETP.GE.AND P3, PT, R101, R138, PT ;  /* 0x0000008a6500720c */ /* 0x000fe20003f66270 */
[----:B------:R-:W-:Y:S01]  /*b160*/  FFMA.FTZ R103, R103, UR6, R91 ;  /* 0x0000000667677c23 */ /* 0x000fe2000801005b */
[----:B------:R-:W-:Y:S02]  /*b170*/  FSEL R99, R88, -INF , !P5 ;  /* 0xff80000058637808 */ /* 0x000fe40006800000 */
[----:B------:R-:W-:-:S02]  /*b180*/  ISETP.GE.AND P5, PT, R101, R160, PT ;  /* 0x000000a06500720c */ /* 0x000fc40003fa6270 */
[----:B------:R-:W-:Y:S02]  /*b190*/  FSEL R101, R95, -INF , !P2 ;  /* 0xff8000005f657808 */ /* 0x000fe40005000000 */
[----:B------:R-:W-:Y:S02]  /*b1a0*/  FSEL R93, R90, -INF , !P4 ;  /* 0xff8000005a5d7808 */ /* 0x000fe40006000000 */
[----:B------:R-:W-:Y:S02]  /*b1b0*/  FSEL R95, R89, -INF , !P1 ;  /* 0xff800000595f7808 */ /* 0x000fe40004800000 */
[----:B------:R-:W-:Y:S01]  /*b1c0*/  FSEL R102, R64, -INF , !P3 ;  /* 0xff80000040667808 */ /* 0x000fe20005800000 */
[----:B------:R-:W1:Y:S01]  /*b1d0*/  LDSM.16.M88.4 R88, [R0+0x3000] ;  /* 0x003000000058783b */ /* 0x000e620000000200 */
[C---:B------:R-:W-:Y:S01]  /*b1e0*/  ISETP.GE.AND P4, PT, R66.reuse, R138, PT ;  /* 0x0000008a4200720c */ /* 0x040fe20003f86270 */
[----:B------:R-:W-:Y:S01]  /*b1f0*/  VIADD R64, R139, 0xffffff30 ;  /* 0xffffff308b407836 */ /* 0x000fe20000000000 */
[----:B------:R-:W-:-:S02]  /*b200*/  ISETP.GE.AND P3, PT, R66, R3, PT ;  /* 0x000000034200720c */ /* 0x000fc40003f66270 */
[C---:B------:R-:W-:Y:S02]  /*b210*/  ISETP.GE.AND P2, PT, R66.reuse, R2, PT ;  /* 0x000000024200720c */ /* 0x040fe40003f46270 */
[----:B------:R-:W-:Y:S02]  /*b220*/  I2FP.F32.U32 R109, R66 ;  /* 0x00000042006d7245 */ /* 0x000fe40000201000 */
[----:B------:R-:W-:Y:S02]  /*b230*/  ISETP.GE.AND P1, PT, R66, R160, PT ;  /* 0x000000a04200720c */ /* 0x000fe40003f26270 */
[----:B------:R-:W-:Y:S01]  /*b240*/  I2FP.F32.U32 R66, R66 ;  /* 0x0000004200427245 */ /* 0x000fe20000201000 */
[----:B------:R-:W-:Y:S01]  /*b250*/  FFMA.FTZ R109, R109, UR6, R80 ;  /* 0x000000066d6d7c23 */ /* 0x000fe20008010050 */
[----:B------:R-:W-:Y:S02]  /*b260*/  FSEL R80, R103, -INF , !P5 ;  /* 0xff80000067507808 */ /* 0x000fe40006800000 */
[----:B------:R-:W-:Y:S01]  /*b270*/  ISETP.GE.AND P5, PT, R107, R138, PT ;  /* 0x0000008a6b00720c */ /* 0x000fe20003fa6270 */
[C---:B------:R-:W-:Y:S01]  /*b280*/  FFMA.FTZ R82, R66.reuse, UR6, R82 ;  /* 0x0000000642527c23 */ /* 0x040fe20008010052 */
[C---:B------:R-:W-:Y:S01]  /*b290*/  FFMA.FTZ R111, R66.reuse, UR6, R84 ;  /* 0x00000006426f7c23 */ /* 0x040fe20008010054 */
[----:B------:R-:W-:Y:S01]  /*b2a0*/  FSEL R103, R109, -INF , !P4 ;  /* 0xff8000006d677808 */ /* 0x000fe20006000000 */
[----:B------:R-:W-:Y:S01]  /*b2b0*/  FFMA.FTZ R86, R66, UR6, R86 ;  /* 0x0000000642567c23 */ /* 0x000fe20008010056 */
[----:B------:R-:W-:-:S02]  /*b2c0*/  ISETP.GE.AND P4, PT, R107, R3, PT ;  /* 0x000000036b00720c */ /* 0x000fc40003f86270 */
[----:B------:R-:W-:Y:S02]  /*b2d0*/  FSEL R84, R82, -INF , !P3 ;  /* 0xff80000052547808 */ /* 0x000fe40005800000 */
[----:B------:R-:W-:Y:S02]  /*b2e0*/  FSEL R82, R111, -INF , !P2 ;  /* 0xff8000006f527808 */ /* 0x000fe40005000000 */
[C---:B------:R-:W-:Y:S02]  /*b2f0*/  ISETP.GE.AND P3, PT, R107.reuse, R2, PT ;  /* 0x000000026b00720c */ /* 0x040fe40003f66270 */
[----:B------:R-:W-:Y:S02]  /*b300*/  ISETP.GE.AND P2, PT, R107, R160, PT ;  /* 0x000000a06b00720c */ /* 0x000fe40003f46270 */
[-C--:B------:R-:W-:Y:S02]  /*b310*/  I2FP.F32.U32 R109, R107.reuse ;  /* 0x0000006b006d7245 */ /* 0x080fe40000201000 */
[----:B------:R-:W-:-:S02]  /*b320*/  I2FP.F32.U32 R107, R107 ;  /* 0x0000006b006b7245 */ /* 0x000fc40000201000 */
[-C--:B------:R-:W-:Y:S01]  /*b330*/  I2FP.F32.U32 R112, R64.reuse ;  /* 0x0000004000707245 */ /* 0x080fe20000201000 */
[----:B------:R-:W-:Y:S01]  /*b340*/  FFMA.FTZ R111, R109, UR6, R81 ;  /* 0x000000066d6f7c23 */ /* 0x000fe20008010051 */
[----:B------:R-:W-:Y:S01]  /*b350*/  FSEL R81, R86, -INF , !P1 ;  /* 0xff80000056517808 */ /* 0x000fe20004800000 */
[C---:B------:R-:W-:Y:S01]  /*b360*/  FFMA.FTZ R66, R107.reuse, UR6, R83 ;  /* 0x000000066b427c23 */ /* 0x040fe20008010053 */
[C---:B------:R-:W-:Y:S01]  /*b370*/  FFMA.FTZ R83, R107.reuse, UR6, R85 ;  /* 0x000000066b537c23 */ /* 0x040fe20008010055 */
[----:B------:R-:W-:Y:S01]  /*b380*/  FFMA.FTZ R87, R107, UR6, R87 ;  /* 0x000000066b577c23 */ /* 0x000fe20008010057 */
[----:B------:R-:W-:Y:S01]  /*b390*/  VIADD R107, R139, 0xffffff31 ;  /* 0xffffff318b6b7836 */ /* 0x000fe20000000000 */
[----:B------:R-:W-:Y:S01]  /*b3a0*/  FSEL R86, R111, -INF , !P5 ;  /* 0xff8000006f567808 */ /* 0x000fe20006800000 */
[----:B------:R-:W-:Y:S01]  /*b3b0*/  VIADD R111, R139, 0xffffff39 ;  /* 0xffffff398b6f7836 */ /* 0x000fe20000000000 */
[----:B------:R-:W-:Y:S01]  /*b3c0*/  FSEL R85, R66, -INF , !P4 ;  /* 0xff80000042557808 */ /* 0x000fe20006000000 */
[----:B------:R-:W-:Y:S01]  /*b3d0*/  FFMA.FTZ R109, R112, UR6, R76 ;  /* 0x00000006706d7c23 */ /* 0x000fe2000801004c */
[----:B------:R-:W-:Y:S01]  /*b3e0*/  I2FP.F32.U32 R66, R64 ;  /* 0x0000004000427245 */ /* 0x000fe20000201000 */
[----:B-1----:R-:W-:Y:S01]  /*b3f0*/  HMMA.16816.F32 R60, R148, R88, R60 ;  /* 0x00000058943c723c */ /* 0x002fe2000000183c */
[----:B------:R-:W-:-:S02]  /*b400*/  FSEL R83, R83, -INF , !P3 ;  /* 0xff80000053537808 */ /* 0x000fc40005800000 */
[----:B------:R-:W-:Y:S01]  /*b410*/  ISETP.GE.AND P1, PT, R64, R138, PT ;  /* 0x0000008a4000720c */ /* 0x000fe20003f26270 */
[----:B------:R-:W-:Y:S01]  /*b420*/  FFMA.FTZ R72, R66, UR6, R72 ;  /* 0x0000000642487c23 */ /* 0x000fe20008010048 */
[----:B------:R-:W-:Y:S01]  /*b430*/  ISETP.GE.AND P5, PT, R64, R3, PT ;  /* 0x000000034000720c */ /* 0x000fe20003fa6270 */
[----:B------:R-:W-:Y:S01]  /*b440*/  FFMA.FTZ R74, R66, UR6, R74 ;  /* 0x00000006424a7c23 */ /* 0x000fe2000801004a */
[C---:B------:R-:W-:Y:S01]  /*b450*/  ISETP.GE.AND P4, PT, R64.reuse, R2, PT ;  /* 0x000000024000720c */ /* 0x040fe20003f86270 */
[----:B------:R-:W-:Y:S01]  /*b460*/  HMMA.16816.F32 R56, R144, R88, R56 ;  /* 0x000000589038723c */ /* 0x000fe20000001838 */
[----:B------:R-:W-:Y:S01]  /*b470*/  ISETP.GE.AND P3, PT, R64, R160, PT ;  /* 0x000000a04000720c */ /* 0x000fe20003f66270 */
[----:B------:R-:W-:Y:S01]  /*b480*/  VIADD R89, R139, 0xffffff40 ;  /* 0xffffff408b597836 */ /* 0x000fe20000000000 */
[----:B------:R-:W-:Y:S02]  /*b490*/  I2FP.F32.U32 R64, R107 ;  /* 0x0000006b00407245 */ /* 0x000fe40000201000 */
[----:B------:R-:W-:Y:S01]  /*b4a0*/  FSEL R76, R87, -INF , !P2 ;  /* 0xff800000574c7808 */ /* 0x000fe20005000000 */
[----:B------:R-:W-:Y:S01]  /*b4b0*/  FFMA.FTZ R87, R66, UR6, R78 ;  /* 0x0000000642577c23 */ /* 0x000fe2000801004e */
[----:B------:R-:W-:Y:S01]  /*b4c0*/  I2FP.F32.U32 R112, R111 ;  /* 0x0000006f00707245 */ /* 0x000fe20000201000 */
[C---:B------:R-:W-:Y:S01]  /*b4d0*/  FFMA.FTZ R79, R64.reuse, UR6, R79 ;  /* 0x00000006404f7c23 */ /* 0x040fe2000801004f */
[----:B------:R-:W-:Y:S01]  /*b4e0*/  FSEL R78, R109, -INF , !P1 ;  /* 0xff8000006d4e7808 */ /* 0x000fe20004800000 */
[C---:B------:R-:W-:Y:S01]  /*b4f0*/  FFMA.FTZ R66, R64.reuse, UR6, R73 ;  /* 0x0000000640427c23 */ /* 0x040fe20008010049 */
[----:B------:R-:W-:Y:S01]  /*b500*/  ISETP.GE.AND P1, PT, R107, R3, PT ;  /* 0x000000036b00720c */ /* 0x000fe20003f26270 */
[----:B------:R-:W-:Y:S01]  /*b510*/  FFMA.FTZ R64, R64, UR6, R75 ;  /* 0x0000000640407c23 */ /* 0x000fe2000801004b */
[----:B------:R-:W-:Y:S01]  /*b520*/  FSEL R87, R87, -INF , !P5 ;  /* 0xff80000057577808 */ /* 0x000fe20006800000 */
[----:B------:R-:W-:Y:S01]  /*b530*/  FFMA.FTZ R65, R112, UR6, R65 ;  /* 0x0000000670417c23 */ /* 0x000fe20008010041 */
[----:B------:R-:W-:Y:S01]  /*b540*/  FSEL R72, R72, -INF , !P4 ;  /* 0xff80000048487808 */ /* 0x000fe20006000000 */
[----:B------:R-:W-:Y:S01]  /*b550*/  HMMA.16816.F32 R48, R148, R90, R48 ;  /* 0x0000005a9430723c */ /* 0x000fe20000001830 */
[----:B------:R-:W-:-:S02]  /*b560*/  FSEL R73, R74, -INF , !P3 ;  /* 0xff8000004a497808 */ /* 0x000fc40005800000 */
[C---:B------:R-:W-:Y:S02]  /*b570*/  ISETP.GE.AND P5, PT, R107.reuse, R2, PT ;  /* 0x000000026b00720c */ /* 0x040fe40003fa6270 */
[----:B------:R-:W-:Y:S02]  /*b580*/  ISETP.GE.AND P4, PT, R107, R160, PT ;  /* 0x000000a06b00720c */ /* 0x000fe40003f86270 */
[----:B------:R-:W-:Y:S01]  /*b590*/  ISETP.GE.AND P3, PT, R111, R138, PT ;  /* 0x0000008a6f00720c */ /* 0x000fe20003f66270 */
[----:B------:R-:W-:Y:S01]  /*b5a0*/  HMMA.16816.F32 R52, R144, R90, R52 ;  /* 0x0000005a9034723c */ /* 0x000fe20000001834 */
[----:B------:R-:W-:Y:S01]  /*b5b0*/  FSEL R75, R79, -INF , !P1 ;  /* 0xff8000004f4b7808 */ /* 0x000fe20004800000 */
[C---:B------:R-:W-:Y:S01]  /*b5c0*/  FFMA.FTZ R79, R112.reuse, UR6, R67 ;  /* 0x00000006704f7c23 */ /* 0x040fe20008010043 */
[----:B------:R-:W-:Y:S01]  /*b5d0*/  I2FP.F32.U32 R109, R107 ;  /* 0x0000006b006d7245 */ /* 0x000fe20000201000 */
[----:B------:R-:W-:Y:S01]  /*b5e0*/  FFMA.FTZ R112, R112, UR6, R69 ;  /* 0x0000000670707c23 */ /* 0x000fe20008010045 */
[----:B------:R-:W-:-:S02]  /*b5f0*/  FSEL R74, R66, -INF , !P5 ;  /* 0xff800000424a7808 */ /* 0x000fc40006800000 */
[----:B------:R-:W-:Y:S01]  /*b600*/  FSEL R69, R64, -INF , !P4 ;  /* 0xff80000040457808 */ /* 0x000fe20006000000 */
[----:B------:R-:W-:Y:S01]  /*b610*/  FFMA.FTZ R77, R109, UR6, R77 ;  /* 0x000000066d4d7c23 */ /* 0x000fe2000801004d */
[----:B------:R-:W-:Y:S01]  /*b620*/  FSEL R88, R65, -INF , !P3 ;  /* 0xff80000041587808 */ /* 0x000fe20005800000 */
[----:B------:R-:W-:Y:S01]  /*b630*/  VIADD R109, R139, 0xffffff41 ;  /* 0xffffff418b6d7836 */ /* 0x000fe20000000000 */
[----:B------:R-:W1:Y:S01]  /*b640*/  LDSM.16.M88.4 R64, [R0+0x3400] ;  /* 0x003400000040783b */ /* 0x000e620000000200 */
[----:B------:R-:W-:Y:S02]  /*b650*/  ISETP.GE.AND P2, PT, R107, R138, PT ;  /* 0x0000008a6b00720c */ /* 0x000fe40003f46270 */
[----:B------:R-:W-:Y:S02]  /*b660*/  ISETP.GE.AND P1, PT, R111, R2, PT ;  /* 0x000000026f00720c */ /* 0x000fe40003f26270 */
[----:B------:R-:W-:Y:S02]  /*b670*/  FSEL R77, R77, -INF , !P2 ;  /* 0xff8000004d4d7808 */ /* 0x000fe40005000000 */
[----:B------:R-:W-:-:S02]  /*b680*/  ISETP.GE.AND P2, PT, R111, R3, PT ;  /* 0x000000036f00720c */ /* 0x000fc40003f46270 */
[----:B------:R-:W-:Y:S02]  /*b690*/  ISETP.GE.AND P5, PT, R111, R160, PT ;  /* 0x000000a06f00720c */ /* 0x000fe40003fa6270 */
[----:B------:R-:W-:Y:S02]  /*b6a0*/  I2FP.F32.U32 R111, R111 ;  /* 0x0000006f006f7245 */ /* 0x000fe40000201000 */
[----:B------:R-:W-:Y:S02]  /*b6b0*/  I2FP.F32.U32 R107, R89 ;  /* 0x00000059006b7245 */ /* 0x000fe40000201000 */
[----:B------:R-:W-:Y:S01]  /*b6c0*/  FSEL R79, R79, -INF , !P2 ;  /* 0xff8000004f4f7808 */ /* 0x000fe20005000000 */
[----:B------:R-:W-:Y:S01]  /*b6d0*/  FFMA.FTZ R111, R111, UR6, R71 ;  /* 0x000000066f6f7c23 */ /* 0x000fe20008010047 */
[----:B------:R-:W-:Y:S01]  /*b6e0*/  FSEL R71, R112, -INF , !P1 ;  /* 0xff80000070477808 */ /* 0x000fe20004800000 */
[----:B------:R-:W-:Y:S01]  /*b6f0*/  FFMA.FTZ R62, R107, UR6, R62 ;  /* 0x000000066b3e7c23 */ /* 0x000fe2000801003e */
[----:B------:R-:W-:Y:S01]  /*b700*/  ISETP.GE.AND P4, PT, R89, R138, PT ;  /* 0x0000008a5900720c */ /* 0x000fe20003f86270 */
[----:B------:R-:W-:Y:S01]  /*b710*/  FFMA.FTZ R56, R107, UR6, R56 ;  /* 0x000000066b387c23 */ /* 0x000fe20008010038 */
[----:B------:R-:W-:-:S02]  /*b720*/  ISETP.GE.AND P3, PT, R89, R3, PT ;  /* 0x000000035900720c */ /* 0x000fc40003f66270 */
[C---:B------:R-:W-:Y:S02]  /*b730*/  ISETP.GE.AND P2, PT, R89.reuse, R2, PT ;  /* 0x000000025900720c */ /* 0x040fe40003f46270 */
[----:B------:R-:W-:Y:S01]  /*b740*/  ISETP.GE.AND P1, PT, R89, R160, PT ;  /* 0x000000a05900720c */ /* 0x000fe20003f26270 */
[----:B------:R-:W-:Y:S01]  /*b750*/  FFMA.FTZ R89, R107, UR6, R60 ;  /* 0x000000066b597c23 */ /* 0x000fe2000801003c */
[----:B------:R-:W-:Y:S01]  /*b760*/  FSEL R60, R111, -INF , !P5 ;  /* 0xff8000006f3c7808 */ /* 0x000fe20006800000 */
[----:B------:R-:W-:Y:S01]  /*b770*/  FFMA.FTZ R107, R107, UR6, R58 ;  /* 0x000000066b6b7c23 */ /* 0x000fe2000801003a */
[----:B------:R-:W-:Y:S02]  /*b780*/  I2FP.F32.U32 R111, R109 ;  /* 0x0000006d006f7245 */ /* 0x000fe40000201000 */
[----:B------:R-:W-:Y:S02]  /*b790*/  FSEL R89, R89, -INF , !P4 ;  /* 0xff80000059597808 */ /* 0x000fe40006000000 */
[----:B------:R-:W-:Y:S01]  /*b7a0*/  FSEL R62, R62, -INF , !P3 ;  /* 0xff8000003e3e7808 */ /* 0x000fe20005800000 */
[----:B------:R-:W-:Y:S01]  /*b7b0*/  FFMA.FTZ R90, R111, UR6, R63 ;  /* 0x000000066f5a7c23 */ /* 0x000fe2000801003f */
[----:B------:R-:W-:-:S02]  /*b7c0*/  VIADD R63, R139, 0xffffff48 ;  /* 0xffffff488b3f7836 */ /* 0x000fc40000000000 */
[----:B------:R-:W-:Y:S01]  /*b7d0*/  FFMA.FTZ R58, R111, UR6, R57 ;  /* 0x000000066f3a7c23 */ /* 0x000fe20008010039 */
[----:B------:R-:W-:Y:S01]  /*b7e0*/  FSEL R57, R107, -INF , !P1 ;  /* 0xff8000006b397808 */ /* 0x000fe20004800000 */
[C---:B------:R-:W-:Y:S01]  /*b7f0*/  FFMA.FTZ R61, R111.reuse, UR6, R61 ;  /* 0x000000066f3d7c23 */ /* 0x040fe2000801003d */
[----:B------:R-:W-:Y:S01]  /*b800*/  FSEL R56, R56, -INF , !P2 ;  /* 0xff80000038387808 */ /* 0x000fe20005000000 */
[-C--:B-1----:R-:W-:Y:S01]  /*b810*/  HMMA.16816.F32 R40, R144, R64.reuse, R40 ;  /* 0x000000409028723c */ /* 0x082fe20000001828 */
[----:B------:R-:W-:Y:S01]  /*b820*/  I2FP.F32.U32 R107, R63 ;  /* 0x0000003f006b7245 */ /* 0x000fe20000201000 */
[----:B------:R-:W-:Y:S01]  /*b830*/  FFMA.FTZ R111, R111, UR6, R59 ;  /* 0x000000066f6f7c23 */ /* 0x000fe2000801003b */
[C---:B------:R-:W-:Y:S02]  /*b840*/  ISETP.GE.AND P5, PT, R109.reuse, R138, PT ;  /* 0x0000008a6d00720c */ /* 0x040fe40003fa6270 */
[-C--:B------:R-:W-:Y:S01]  /*b850*/  ISETP.GE.AND P4, PT, R109, R3.reuse, PT ;  /* 0x000000036d00720c */ /* 0x080fe20003f86270 */
[----:B------:R-:W-:Y:S01]  /*b860*/  FFMA.FTZ R48, R107, UR6, R48 ;  /* 0x000000066b307c23 */ /* 0x000fe20008010030 */
[----:B------:R-:W-:Y:S01]  /*b870*/  ISETP.GE.AND P3, PT, R109, R2, PT ;  /* 0x000000026d00720c */ /* 0x000fe20003f66270 */
[----:B------:R-:W-:Y:S01]  /*b880*/  FFMA.FTZ R50, R107, UR6, R50 ;  /* 0x000000066b327c23 */ /* 0x000fe20008010032 */
[----:B------:R-:W-:Y:S01]  /*b890*/  ISETP.GE.AND P2, PT, R109, R160, PT ;  /* 0x000000a06d00720c */ /* 0x000fe20003f46270 */
[----:B------:R-:W-:Y:S01]  /*b8a0*/  VIADD R109, R139, 0xffffff49 ;  /* 0xffffff498b6d7836 */ /* 0x000fe20000000000 */
[----:B------:R-:W-:Y:S01]  /*b8b0*/  ISETP.GE.AND P1, PT, R63, R138, PT ;  /* 0x0000008a3f00720c */ /* 0x000fe20003f26270 */
[----:B------:R-:W-:Y:S01]  /*b8c0*/  FFMA.FTZ R52, R107, UR6, R52 ;  /* 0x000000066b347c23 */ /* 0x000fe20008010034 */
[----:B------:R-:W-:Y:S01]  /*b8d0*/  FSEL R61, R61, -INF , !P5 ;  /* 0xff8000003d3d7808 */ /* 0x000fe20006800000 */
[----:B------:R-:W-:Y:S01]  /*b8e0*/  HMMA.16816.F32 R44, R148, R64, R44 ;  /* 0x00000040942c723c */ /* 0x000fe2000000182c */
[----:B------:R-:W-:Y:S01]  /*b8f0*/  FSEL R91, R48, -INF , !P1 ;  /* 0xff800000305b7808 */ /* 0x000fe20004800000 */
[----:B------:R-:W-:Y:S01]  /*b900*/  VIADD R65, R139, 0xffffff50 ;  /* 0xffffff508b417836 */ /* 0x000fe20000000000 */
[----:B------:R-:W-:-:S02]  /*b910*/  ISETP.GE.AND P5, PT, R63, R3, PT ;  /* 0x000000033f00720c */ /* 0x000fc40003fa6270 */
[----:B------:R-:W-:Y:S02]  /*b920*/  I2FP.F32.U32 R48, R109 ;  /* 0x0000006d00307245 */ /* 0x000fe40000201000 */
[----:B------:R-:W-:Y:S01]  /*b930*/  FSEL R59, R90, -INF , !P4 ;  /* 0xff8000005a3b7808 */ /* 0x000fe20006000000 */
[-C--:B------:R-:W-:Y:S01]  /*b940*/  HMMA.16816.F32 R32, R148, R66.reuse, R32 ;  /* 0x000000429420723c */ /* 0x080fe20000001820 */
[C---:B------:R-:W-:Y:S01]  /*b950*/  ISETP.GE.AND P4, PT, R63.reuse, R2, PT ;  /* 0x000000023f00720c */ /* 0x040fe20003f86270 */
[----:B------:R-:W-:Y:S01]  /*b960*/  FFMA.FTZ R49, R48, UR6, R49 ;  /* 0x0000000630317c23 */ /* 0x000fe20008010031 */
[----:B------:R-:W-:Y:S02]  /*b970*/  FSEL R58, R58, -INF , !P3 ;  /* 0xff8000003a3a7808 */ /* 0x000fe40005800000 */
[----:B------:R-:W-:Y:S02]  /*b980*/  ISETP.GE.AND P3, PT, R63, R160, PT ;  /* 0x000000a03f00720c */ /* 0x000fe40003f66270 */
[----:B------:R-:W-:Y:S01]  /*b990*/  FSEL R90, R50, -INF , !P5 ;  /* 0xff800000325a7808 */ /* 0x000fe20006800000 */
[----:B------:R-:W-:Y:S01]  /*b9a0*/  FFMA.FTZ R50, R107, UR6, R54 ;  /* 0x000000066b327c23 */ /* 0x000fe20008010036 */
[----:B------:R-:W-:Y:S01]  /*b9b0*/  FSEL R63, R111, -INF , !P2 ;  /* 0xff8000006f3f7808 */ /* 0x000fe20005000000 */
[C---:B------:R-:W-:Y:S01]  /*b9c0*/  FFMA.FTZ R54, R48.reuse, UR6, R53 ;  /* 0x0000000630367c23 */ /* 0x040fe20008010035 */
[C---:B------:R-:W-:Y:S01]  /*b9d0*/  ISETP.GE.AND P2, PT, R109.reuse, R138, PT ;  /* 0x0000008a6d00720c */ /* 0x040fe20003f46270 */
[----:B------:R-:W-:Y:S01]  /*b9e0*/  FFMA.FTZ R107, R48, UR6, R55 ;  /* 0x00000006306b7c23 */ /* 0x000fe20008010037 */
[----:B------:R-:W-:Y:S01]  /*b9f0*/  FSEL R52, R52, -INF , !P4 ;  /* 0xff80000034347808 */ /* 0x000fe20006000000 */
[----:B------:R-:W-:Y:S01]  /*ba00*/  HMMA.16816.F32 R36, R144, R66, R36 ;  /* 0x000000429024723c */ /* 0x000fe20000001824 */
[----:B------:R-:W-:-:S02]  /*ba10*/  ISETP.GE.AND P1, PT, R109, R3, PT ;  /* 0x000000036d00720c */ /* 0x000fc40003f26270 */
[C---:B------:R-:W-:Y:S02]  /*ba20*/  ISETP.GE.AND P5, PT, R109.reuse, R2, PT ;  /* 0x000000026d00720c */ /* 0x040fe40003fa6270 */
[----:B------:R-:W-:Y:S01]  /*ba30*/  ISETP.GE.AND P4, PT, R109, R160, PT ;  /* 0x000000a06d00720c */ /* 0x000fe20003f86270 */
[----:B------:R-:W-:Y:S01]  /*ba40*/  FFMA.FTZ R109, R48, UR6, R51 ;  /* 0x00000006306d7c23 */ /* 0x000fe20008010033 */
[----:B------:R-:W-:Y:S02]  /*ba50*/  FSEL R53, R50, -INF , !P3 ;  /* 0xff80000032357808 */ /* 0x000fe40005800000 */
[----:B------:R-:W-:Y:S02]  /*ba60*/  FSEL R64, R49, -INF , !P2 ;  /* 0xff80000031407808 */ /* 0x000fe40005000000 */
[----:B------:R-:W1:Y:S01]  /*ba70*/  LDSM.16.M88.4 R48, [R0+0x3800] ;  /* 0x003800000030783b */ /* 0x000e620000000200 */
[----:B------:R-:W-:Y:S02]  /*ba80*/  I2FP.F32.U32 R112, R65 ;  /* 0x0000004100707245 */ /* 0x000fe40000201000 */
[----:B------:R-:W-:-:S02]  /*ba90*/  FSEL R55, R109, -INF , !P1 ;  /* 0xff8000006d377808 */ /* 0x000fc40004800000 */
[----:B------:R-:W-:Y:S01]  /*baa0*/  FSEL R54, R54, -INF , !P5 ;  /* 0xff80000036367808 */ /* 0x000fe20006800000 */
[C---:B------:R-:W-:Y:S01]  /*bab0*/  FFMA.FTZ R66, R112.reuse, UR6, R42 ;  /* 0x0000000670427c23 */ /* 0x040fe2000801002a */
[----:B------:R-:W-:Y:S01]  /*bac0*/  ISETP.GE.AND P3, PT, R65, R138, PT ;  /* 0x0000008a4100720c */ /* 0x000fe20003f66270 */
[----:B------:R-:W-:Y:S01]  /*bad0*/  VIADD R42, R139, 0xffffff58 ;  /* 0xffffff588b2a7836 */ /* 0x000fe20000000000 */
[C---:B------:R-:W-:Y:S01]  /*bae0*/  ISETP.GE.AND P2, PT, R65.reuse, R3, PT ;  /* 0x000000034100720c */ /* 0x040fe20003f46270 */
[C---:B------:R-:W-:Y:S01]  /*baf0*/  FFMA.FTZ R44, R112.reuse, UR6, R44 ;  /* 0x00000006702c7c23 */ /* 0x040fe2000801002c */
[C---:B------:R-:W-:Y:S01]  /*bb00*/  ISETP.GE.AND P1, PT, R65.reuse, R2, PT ;  /* 0x000000024100720c */ /* 0x040fe20003f26270 */
[C---:B------:R-:W-:Y:S01]  /*bb10*/  FFMA.FTZ R46, R112.reuse, UR6, R46 ;  /* 0x00000006702e7c23 */ /* 0x040fe2000801002e */
[----:B------:R-:W-:Y:S02]  /*bb20*/  ISETP.GE.AND P5, PT, R65, R160, PT ;  /* 0x000000a04100720c */ /* 0x000fe40003fa6270 */
[----:B------:R-:W-:Y:S01]  /*bb30*/  FSEL R65, R107, -INF , !P4 ;  /* 0xff8000006b417808 */ /* 0x000fe20006000000 */
[----:B------:R-:W-:Y:S01]  /*bb40*/  FFMA.FTZ R107, R112, UR6, R40 ;  /* 0x00000006706b7c23 */ /* 0x000fe20008010028 */
[----:B------:R-:W-:-:S02]  /*bb50*/  I2FP.F32.U32 R40, R113 ;  /* 0x0000007100287245 */ /* 0x000fc40000201000 */
[----:B------:R-:W-:Y:S02]  /*bb60*/  FSEL R66, R66, -INF , !P5 ;  /* 0xff80000042427808 */ /* 0x000fe40006800000 */
[----:B------:R-:W-:Y:S01]  /*bb70*/  ISETP.GE.AND P5, PT, R42, R138, PT ;  /* 0x0000008a2a00720c */ /* 0x000fe20003fa6270 */
[C---:B------:R-:W-:Y:S01]  /*bb80*/  FFMA.FTZ R45, R40.reuse, UR6, R45 ;  /* 0x00000006282d7c23 */ /* 0x040fe2000801002d */
[C---:B------:R-:W-:Y:S01]  /*bb90*/  FFMA.FTZ R47, R40.reuse, UR6, R47 ;  /* 0x00000006282f7c23 */ /* 0x040fe2000801002f */
[C---:B------:R-:W-:Y:S01]  /*bba0*/  FFMA.FTZ R67, R40.reuse, UR6, R41 ;  /* 0x0000000628437c23 */ /* 0x040fe20008010029 */
[----:B------:R-:W-:Y:S01]  /*bbb0*/  FFMA.FTZ R43, R40, UR6, R43 ;  /* 0x00000006282b7c23 */ /* 0x000fe2000801002b */
[----:B------:R-:W-:Y:S01]  /*bbc0*/  I2FP.F32.U32 R40, R42 ;  /* 0x0000002a00287245 */ /* 0x000fe20000201000 */
[----:B------:R-:W-:Y:S01]  /*bbd0*/  VIADD R41, R139, 0xffffff59 ;  /* 0xffffff598b297836 */ /* 0x000fe20000000000 */
[----:B------:R-:W-:Y:S02]  /*bbe0*/  FSEL R107, R107, -INF , !P1 ;  /* 0xff8000006b6b7808 */ /* 0x000fe40004800000 */
[C---:B------:R-:W-:Y:S01]  /*bbf0*/  ISETP.GE.AND P4, PT, R113.reuse, R138, PT ;  /* 0x0000008a7100720c */ /* 0x040fe20003f86270 */
[C---:B------:R-:W-:Y:S01]  /*bc00*/  FFMA.FTZ R32, R40.reuse, UR6, R32 ;  /* 0x0000000628207c23 */ /* 0x040fe20008010020 */
[----:B------:R-:W-:Y:S01]  /*bc10*/  ISETP.GE.AND P1, PT, R113, R160, PT ;  /* 0x000000a07100720c */ /* 0x000fe20003f26270 */
[----:B------:R-:W-:Y:S01]  /*bc20*/  FFMA.FTZ R34, R40, UR6, R34 ;  /* 0x0000000628227c23 */ /* 0x000fe20008010022 */
[----:B------:R-:W-:Y:S01]  /*bc30*/  FSEL R111, R44, -INF , !P3 ;  /* 0xff8000002c6f7808 */ /* 0x000fe20005800000 */
[----:B------:R-:W-:Y:S01]  /*bc40*/  FFMA.FTZ R36, R40, UR6, R36 ;  /* 0x0000000628247c23 */ /* 0x000fe20008010024 */
[----:B------:R-:W-:Y:S01]  /*bc50*/  FSEL R117, R32, -INF , !P5 ;  /* 0xff80000020757808 */ /* 0x000fe20006800000 */
[----:B------:R-:W-:Y:S01]  /*bc60*/  FFMA.FTZ R118, R40, UR6, R38 ;  /* 0x0000000628767c23 */ /* 0x000fe20008010026 */
[----:B------:R-:W-:Y:S01]  /*bc70*/  I2FP.F32.U32 R32, R41 ;  /* 0x0000002900207245 */ /* 0x000fe20000201000 */
[----:B------:R-:W-:Y:S01]  /*bc80*/  VIADD R38, R139, 0xffffff60 ;  /* 0xffffff608b267836 */ /* 0x000fe20000000000 */
[----:B------:R-:W-:Y:S01]  /*bc90*/  FSEL R109, R46, -INF , !P2 ;  /* 0xff8000002e6d7808 */ /* 0x000fe20005000000 */
[-C--:B-1----:R-:W-:Y:S01]  /*bca0*/  HMMA.16816.F32 R24, R144, R48.reuse, R24 ;  /* 0x000000309018723c */ /* 0x082fe20000001818 */
[CC--:B------:R-:W-:Y:S01]  /*bcb0*/  ISETP.GE.AND P3, PT, R113.reuse, R3.reuse, PT ;  /* 0x000000037100720c */ /* 0x0c0fe20003f66270 */
[C---:B------:R-:W-:Y:S01]  /*bcc0*/  FFMA.FTZ R33, R32.reuse, UR6, R33 ;  /* 0x0000000620217c23 */ /* 0x040fe20008010021 */
[----:B------:R-:W-:Y:S01]  /*bcd0*/  ISETP.GE.AND P2, PT, R113, R2, PT ;  /* 0x000000027100720c */ /* 0x000fe20003f46270 */
[C---:B------:R-:W-:Y:S01]  /*bce0*/  FFMA.FTZ R120, R32.reuse, UR6, R35 ;  /* 0x0000000620787c23 */ /* 0x040fe20008010023 */
[----:B------:R-:W-:Y:S01]  /*bcf0*/  FSEL R113, R45, -INF , !P4 ;  /* 0xff8000002d717808 */ /* 0x000fe20006000000 */
[C---:B------:R-:W-:Y:S01]  /*bd00*/  FFMA.FTZ R40, R32.reuse, UR6, R37 ;  /* 0x0000000620287c23 */ /* 0x040fe20008010025 */
[----:B------:R-:W-:Y:S01]  /*bd10*/  FSEL R114, R43, -INF , !P1 ;  /* 0xff8000002b727808 */ /* 0x000fe20004800000 */
[----:B------:R-:W-:Y:S01]  /*bd20*/  FFMA.FTZ R39, R32, UR6, R39 ;  /* 0x0000000620277c23 */ /* 0x000fe20008010027 */
[----:B------:R-:W-:Y:S01]  /*bd30*/  ISETP.GE.AND P4, PT, R42, R3, PT ;  /* 0x000000032a00720c */ /* 0x000fe20003f86270 */
[----:B------:R-:W-:Y:S01]  /*bd40*/  HMMA.16816.F32 R28, R148, R48, R28 ;  /* 0x00000030941c723c */ /* 0x000fe2000000181c */
[----:B------:R-:W-:Y:S01]  /*bd50*/  ISETP.GE.AND P1, PT, R41, R138, PT ;  /* 0x0000008a2900720c */ /* 0x000fe20003f26270 */
[----:B------:R-:W-:Y:S01]  /*bd60*/  VIADD R37, R139, 0xffffff61 ;  /* 0xffffff618b257836 */ /* 0x000fe20000000000 */
[----:B------:R-:W-:-:S02]  /*bd70*/  FSEL R116, R34, -INF , !P4 ;  /* 0xff80000022747808 */ /* 0x000fc40006000000 */
[----:B------:R-:W-:Y:S02]  /*bd80*/  FSEL R119, R33, -INF , !P1 ;  /* 0xff80000021777808 */ /* 0x000fe40004800000 */
[----:B------:R1:W2:Y:S01]  /*bd90*/  LDSM.16.M88.4 R32, [R0+0x3c00] ;  /* 0x003c00000020783b */ /* 0x0002a20000000200 */
[----:B------:R-:W-:Y:S01]  /*bda0*/  FSEL R112, R47, -INF , !P3 ;  /* 0xff8000002f707808 */ /* 0x000fe20005800000 */
[----:B------:R-:W-:Y:S01]  /*bdb0*/  HMMA.16816.F32 R16, R148, R50, R16 ;  /* 0x000000329410723c */ /* 0x000fe20000001810 */
[----:B------:R-:W-:Y:S01]  /*bdc0*/  ISETP.GE.AND P3, PT, R42, R2, PT ;  /* 0x000000022a00720c */ /* 0x000fe20003f66270 */
[----:B------:R-:W-:-:S04]  /*bdd0*/  DEPBAR.LE SB0, 0x0 ;  /* 0x000080000000791a */ /* 0x000fc80000000000 */
[----:B------:R-:W-:Y:S02]  /*bde0*/  FSEL R115, R36, -INF , !P3 ;  /* 0xff80000024737808 */ /* 0x000fe40005800000 */
[----:B------:R-:W-:Y:S01]  /*bdf0*/  I2FP.F32.U32 R36, R38 ;  /* 0x0000002600247245 */ /* 0x000fe20000201000 */
[----:B------:R-:W-:Y:S01]  /*be00*/  HMMA.16816.F32 R20, R144, R50, R20 ;  /* 0x000000329014723c */ /* 0x000fe20000001814 */
[C---:B------:R-:W-:Y:S02]  /*be10*/  ISETP.GE.AND P4, PT, R41.reuse, R2, PT ;  /* 0x000000022900720c */ /* 0x040fe40003f86270 */
[----:B------:R-:W-:Y:S01]  /*be20*/  ISETP.GE.AND P5, PT, R41, R3, PT ;  /* 0x000000032900720c */ /* 0x000fe20003fa6270 */
[C---:B------:R-:W-:Y:S01]  /*be30*/  FFMA.FTZ R122, R36.reuse, UR6, R24 ;  /* 0x00000006247a7c23 */ /* 0x040fe20008010018 */
[----:B------:R-:W-:Y:S01]  /*be40*/  I2FP.F32.U32 R24, R37 ;  /* 0x0000002500187245 */ /* 0x000fe20000201000 */
[C---:B------:R-:W-:Y:S01]  /*be50*/  FFMA.FTZ R126, R36.reuse, UR6, R26 ;  /* 0x00000006247e7c23 */ /* 0x040fe2000801001a */
[----:B------:R-:W-:Y:S01]  /*be60*/  VIADD R26, R139, 0xffffff68 ;  /* 0xffffff688b1a7836 */ /* 0x000fe20000000000 */
[----:B------:R-:W-:Y:S01]  /*be70*/  ISETP.GE.AND P3, PT, R41, R160, PT ;  /* 0x000000a02900720c */ /* 0x000fe20003f66270 */
[----:B------:R-:W-:Y:S01]  /*be80*/  FFMA.FTZ R30, R36, UR6, R30 ;  /* 0x00000006241e7c23 */ /* 0x000fe2000801001e */
[C---:B------:R-:W-:Y:S01]  /*be90*/  FFMA.FTZ R127, R24.reuse, UR6, R25 ;  /* 0x00000006187f7c23 */ /* 0x040fe20008010019 */
[----:B------:R-:W-:Y:S01]  /*bea0*/  FFMA.FTZ R29, R24, UR6, R29 ;  /* 0x00000006181d7c23 */ /* 0x000fe2000801001d */
[----:B-1----:R-:W-:Y:S01]  /*beb0*/  FSEL R0, R40, -INF , !P4 ;  /* 0xff80000028007808 */ /* 0x002fe20006000000 */
[C---:B------:R-:W-:Y:S01]  /*bec0*/  FFMA.FTZ R31, R24.reuse, UR6, R31 ;  /* 0x00000006181f7c23 */ /* 0x040fe2000801001f */
[----:B------:R-:W-:Y:S01]  /*bed0*/  I2FP.F32.U32 R25, R26 ;  /* 0x0000001a00197245 */ /* 0x000fe20000201000 */
[----:B------:R-:W-:Y:S01]  /*bee0*/  FFMA.FTZ R27, R24, UR6, R27 ;  /* 0x00000006181b7c23 */ /* 0x000fe2000801001b */
[----:B------:R-:W-:Y:S01]  /*bef0*/  ISETP.GE.AND P4, PT, R38, R160, PT ;  /* 0x000000a02600720c */ /* 0x000fe20003f86270 */
[----:B------:R-:W-:Y:S01]  /*bf00*/  VIADD R24, R139, 0xffffff69 ;  /* 0xffffff698b187836 */ /* 0x000fe20000000000 */
[----:B------:R-:W-:Y:S01]  /*bf10*/  FSEL R120, R120, -INF , !P5 ;  /* 0xff80000078787808 */ /* 0x000fe20006800000 */
[C---:B------:R-:W-:Y:S01]  /*bf20*/  FFMA.FTZ R16, R25.reuse, UR6, R16 ;  /* 0x0000000619107c23 */ /* 0x040fe20008010010 */
[----:B------:R-:W-:Y:S01]  /*bf30*/  FSEL R126, R126, -INF , !P4 ;  /* 0xff8000007e7e7808 */ /* 0x000fe20006000000 */
[----:B------:R-:W-:Y:S01]  /*bf40*/  FFMA.FTZ R18, R25, UR6, R18 ;  /* 0x0000000619127c23 */ /* 0x000fe20008010012 */
[----:B------:R-:W-:Y:S01]  /*bf50*/  FSEL R121, R39, -INF , !P3 ;  /* 0xff80000027797808 */ /* 0x000fe20005800000 */
[----:B------:R-:W-:Y:S01]  /*bf60*/  FFMA.FTZ R28, R36, UR6, R28 ;  /* 0x00000006241c7c23 */ /* 0x000fe2000801001c */
[----:B------:R-:W-:Y:S01]  /*bf70*/  ISETP.GE.AND P4, PT, R26, R138, PT ;  /* 0x0000008a1a00720c */ /* 0x000fe20003f86270 */
[----:B------:R-:W-:Y:S01]  /*bf80*/  FFMA.FTZ R22, R25, UR6, R22 ;  /* 0x0000000619167c23 */ /* 0x000fe20008010016 */
[----:B------:R-:W-:Y:S01]  /*bf90*/  FSEL R67, R67, -INF , !P2 ;  /* 0xff80000043437808 */ /* 0x000fe20005000000 */
[----:B------:R-:W-:Y:S01]  /*bfa0*/  FFMA.FTZ R20, R25, UR6, R20 ;  /* 0x0000000619147c23 */ /* 0x000fe20008010014 */
[C---:B------:R-:W-:Y:S01]  /*bfb0*/  ISETP.GE.AND P1, PT, R38.reuse, R3, PT ;  /* 0x000000032600720c */ /* 0x040fe20003f26270 */
[----:B--2---:R-:W-:Y:S01]  /*bfc0*/  HMMA.16816.F32 R12, R148, R32, R12 ;  /* 0x00000020940c723c */ /* 0x004fe2000000180c */
[----:B------:R-:W-:-:S02]  /*bfd0*/  ISETP.GE.AND P5, PT, R38, R2, PT ;  /* 0x000000022600720c */ /* 0x000fc40003fa6270 */
[----:B------:R-:W-:Y:S02]  /*bfe0*/  ISETP.GE.AND P3, PT, R37, R138, PT ;  /* 0x0000008a2500720c */ /* 0x000fe40003f66270 */
[----:B------:R-:W-:Y:S02]  /*bff0*/  ISETP.GE.AND P2, PT, R42, R160, PT ;  /* 0x000000a02a00720c */ /* 0x000fe40003f46270 */
[----:B------:R-:W-:Y:S01]  /*c000*/  FSEL R142, R16, -INF , !P4 ;  /* 0xff800000108e7808 */ /* 0x000fe20006000000 */
[----:B------:R-:W-:Y:S01]  /*c010*/  HMMA.16816.F32 R8, R144, R32, R8 ;  /* 0x000000209008723c */ /* 0x000fe20000001808 */
[----:B------:R-:W-:Y:S02]  /*c020*/  FSEL R123, R30, -INF , !P1 ;  /* 0xff8000001e7b7808 */ /* 0x000fe40004800000 */
[----:B------:R-:W-:Y:S02]  /*c030*/  FSEL R122, R122, -INF , !P5 ;  /* 0xff8000007a7a7808 */ /* 0x000fe40006800000 */
[----:B------:R-:W-:-:S02]  /*c040*/  FSEL R129, R29, -INF , !P3 ;  /* 0xff8000001d817808 */ /* 0x000fc40005800000 */
[----:B------:R-:W-:Y:S01]  /*c050*/  I2FP.F32.U32 R16, R24 ;  /* 0x0000001800107245 */ /* 0x000fe20000201000 */
[-C--:B------:R-:W-:Y:S01]  /*c060*/  HMMA.16816.F32 R152, R148, R34.reuse, R152 ;  /* 0x000000229498723c */ /* 0x080fe20000001898 */
[----:B------:R-:W-:Y:S02]  /*c070*/  FSEL R118, R118, -INF , !P2 ;  /* 0xff80000076767808 */ /* 0x000fe40005000000 */
[C---:B------:R-:W-:Y:S01]  /*c080*/  ISETP.GE.AND P1, PT, R37.reuse, R2, PT ;  /* 0x000000022500720c */ /* 0x040fe20003f26270 */
[C---:B------:R-:W-:Y:S01]  /*c090*/  FFMA.FTZ R17, R16.reuse, UR6, R17 ;  /* 0x0000000610117c23 */ /* 0x040fe20008010011 */
[----:B------:R-:W-:Y:S01]  /*c0a0*/  ISETP.GE.AND P5, PT, R37, R160, PT ;  /* 0x000000a02500720c */ /* 0x000fe20003fa6270 */
[----:B------:R-:W-:Y:S01]  /*c0b0*/  FFMA.FTZ R19, R16, UR6, R19 ;  /* 0x0000000610137c23 */ /* 0x000fe20008010013 */
[----:B------:R-:W-:Y:S01]  /*c0c0*/  ISETP.GE.AND P3, PT, R26, R3, PT ;  /* 0x000000031a00720c */ /* 0x000fe20003f66270 */
[----:B------:R-:W-:Y:S01]  /*c0d0*/  FFMA.FTZ R21, R16, UR6, R21 ;  /* 0x0000000610157c23 */ /* 0x000fe20008010015 */
[----:B------:R-:W-:Y:S01]  /*c0e0*/  BAR.SYNC.DEFER_BLOCKING 0x0 ;  /* 0x0000000000007b1d */ /* 0x000fe20000010000 */
[----:B------:R-:W-:Y:S01]  /*c0f0*/  ISETP.GE.AND P2, PT, R38, R138, PT ;  /* 0x0000008a2600720c */ /* 0x000fe20003f46270 */
[----:B------:R-:W-:Y:S01]  /*c100*/  HMMA.16816.F32 R4, R144, R34, R4 ;  /* 0x000000229004723c */ /* 0x000fe20000001804 */
[----:B------:R-:W-:Y:S01]  /*c110*/  FSEL R127, R127, -INF , !P1 ;  /* 0xff8000007f7f7808 */ /* 0x000fe20004800000 */
[----:B------:R-:W-:Y:S01]  /*c120*/  FFMA.FTZ R23, R16, UR6, R23 ;  /* 0x0000000610177c23 */ /* 0x000fe20008010017 */
[----:B------:R-:W-:Y:S01]  /*c130*/  FSEL R131, R27, -INF , !P5 ;  /* 0xff8000001b837808 */ /* 0x000fe20006800000 */
[C---:B------:R-:W-:Y:S01]  /*c140*/  VIADD R16, R139.reuse, 0xffffff78 ;  /* 0xffffff788b107836 */ /* 0x040fe20000000000 */
[----:B------:R-:W-:Y:S01]  /*c150*/  FSEL R141, R18, -INF , !P3 ;  /* 0xff800000128d7808 */ /* 0x000fe20005800000 */
[----:B------:R-:W-:Y:S01]  /*c160*/  VIADD R18, R139, 0xffffff70 ;  /* 0xffffff708b127836 */ /* 0x000fe20000000000 */
[----:B------:R-:W-:-:S02]  /*c170*/  FSEL R125, R28, -INF , !P2 ;  /* 0xff8000001c7d7808 */ /* 0x000fc40005000000 */
[----:B------:R-:W-:Y:S02]  /*c180*/  ISETP.GE.AND P1, PT, R26, R160, PT ;  /* 0x000000a01a00720c */ /* 0x000fe40003f26270 */
[C---:B------:R-:W-:Y:S02]  /*c190*/  ISETP.GE.AND P5, PT, R24.reuse, R138, PT ;  /* 0x0000008a1800720c */ /* 0x040fe40003fa6270 */
[CC--:B------:R-:W-:Y:S02]  /*c1a0*/  ISETP.GE.AND P4, PT, R24.reuse, R3.reuse, PT ;  /* 0x000000031800720c */ /* 0x0c0fe40003f86270 */
[----:B------:R-:W-:Y:S02]  /*c1b0*/  ISETP.GE.AND P3, PT, R24, R2, PT ;  /* 0x000000021800720c */ /* 0x000fe40003f66270 */
[----:B------:R-:W-:Y:S02]  /*c1c0*/  ISETP.GE.AND P2, PT, R37, R3, PT ;  /* 0x000000032500720c */ /* 0x000fe40003f46270 */
[----:B------:R-:W-:-:S02]  /*c1d0*/  FSEL R143, R22, -INF , !P1 ;  /* 0xff800000168f7808 */ /* 0x000fc40004800000 */
[----:B------:R-:W-:Y:S02]  /*c1e0*/  FSEL R158, R17, -INF , !P5 ;  /* 0xff800000119e7808 */ /* 0x000fe40006800000 */
[----:B------:R-:W-:Y:S02]  /*c1f0*/  FSEL R157, R19, -INF , !P4 ;  /* 0xff800000139d7808 */ /* 0x000fe40006000000 */
[----:B------:R-:W-:Y:S02]  /*c200*/  FSEL R156, R21, -INF , !P3 ;  /* 0xff800000159c7808 */ /* 0x000fe40005800000 */
[----:B------:R-:W-:Y:S02]  /*c210*/  FSEL R128, R31, -INF , !P2 ;  /* 0xff8000001f807808 */ /* 0x000fe40005000000 */
[C---:B------:R-:W-:Y:S02]  /*c220*/  ISETP.GE.AND P1, PT, R18.reuse, R138, PT ;  /* 0x0000008a1200720c */ /* 0x040fe40003f26270 */
[----:B------:R-:W-:-:S02]  /*c230*/  ISETP.GE.AND P5, PT, R18, R3, PT ;  /* 0x000000031200720c */ /* 0x000fc40003fa6270 */
[C---:B------:R-:W-:Y:S02]  /*c240*/  ISETP.GE.AND P4, PT, R18.reuse, R2, PT ;  /* 0x000000021200720c */ /* 0x040fe40003f86270 */
[----:B------:R-:W-:Y:S02]  /*c250*/  ISETP.GE.AND P3, PT, R18, R160, PT ;  /* 0x000000a01200720c */ /* 0x000fe40003f66270 */
[----:B------:R-:W-:Y:S01]  /*c260*/  I2FP.F32.U32 R17, R18 ;  /* 0x0000001200117245 */ /* 0x000fe20000201000 */
[----:B------:R-:W-:Y:S01]  /*c270*/  VIADD R18, R139, 0xffffff71 ;  /* 0xffffff718b127836 */ /* 0x000fe20000000000 */
[----:B------:R-:W-:-:S03]  /*c280*/  ISETP.GE.AND P2, PT, R26, R2, PT ;  /* 0x000000021a00720c */ /* 0x000fc60003f46270 */
[C---:B------:R-:W-:Y:S01]  /*c290*/  FFMA.FTZ R149, R17.reuse, UR6, R12 ;  /* 0x0000000611957c23 */ /* 0x040fe2000801000c */
[----:B------:R-:W-:Y:S01]  /*c2a0*/  FSEL R140, R20, -INF , !P2 ;  /* 0xff800000148c7808 */ /* 0x000fe20005000000 */
[C---:B------:R-:W-:Y:S01]  /*c2b0*/  FFMA.FTZ R14, R17.reuse, UR6, R14 ;  /* 0x00000006110e7c23 */ /* 0x040fe2000801000e */
[----:B------:R-:W-:Y:S01]  /*c2c0*/  FFMA.FTZ R144, R17, UR6, R10 ;  /* 0x0000000611907c23 */ /* 0x000fe2000801000a */
[----:B------:R-:W-:Y:S01]  /*c2d0*/  ISETP.GE.AND P2, PT, R24, R160, PT ;  /* 0x000000a01800720c */ /* 0x000fe20003f46270 */
[----:B------:R-:W-:Y:S01]  /*c2e0*/  VIADD R12, R139, 0xffffff79 ;  /* 0xffffff798b0c7836 */ /* 0x000fe20000000000 */
[----:B------:R-:W-:Y:S01]  /*c2f0*/  I2FP.F32.U32 R10, R18 ;  /* 0x00000012000a7245 */ /* 0x000fe20000201000 */
[----:B------:R-:W-:Y:S01]  /*c300*/  FFMA.FTZ R8, R17, UR6, R8 ;  /* 0x0000000611087c23 */ /* 0x000fe20008010008 */
[----:B------:R-:W-:Y:S02]  /*c310*/  FSEL R139, R23, -INF , !P2 ;  /* 0xff800000178b7808 */ /* 0x000fe40005000000 */
[----:B------:R-:W-:Y:S01]  /*c320*/  FSEL R149, R149, -INF , !P1 ;  /* 0xff80000095957808 */ /* 0x000fe20004800000 */
[----:B------:R-:W-:Y:S01]  /*c330*/  FFMA.FTZ R13, R10, UR6, R13 ;  /* 0x000000060a0d7c23 */ /* 0x000fe2000801000d */
[----:B------:R-:W-:Y:S01]  /*c340*/  FSEL R148, R14, -INF , !P5 ;  /* 0xff8000000e947808 */ /* 0x000fe20006800000 */
[----:B------:R-:W-:Y:S01]  /*c350*/  FFMA.FTZ R15, R10, UR6, R15 ;  /* 0x000000060a0f7c23 */ /* 0x000fe2000801000f */
[-C--:B------:R-:W-:Y:S01]  /*c360*/  ISETP.GE.AND P2, PT, R18, R138.reuse, PT ;  /* 0x0000008a1200720c */ /* 0x080fe20003f46270 */
[----:B------:R-:W-:Y:S01]  /*c370*/  FFMA.FTZ R9, R10, UR6, R9 ;  /* 0x000000060a097c23 */ /* 0x000fe20008010009 */
[-C--:B------:R-:W-:Y:S01]  /*c380*/  ISETP.GE.AND P1, PT, R16, R138.reuse, PT ;  /* 0x0000008a1000720c */ /* 0x080fe20003f26270 */
[----:B------:R-:W-:Y:S01]  /*c390*/  FFMA.FTZ R11, R10, UR6, R11 ;  /* 0x000000060a0b7c23 */ /* 0x000fe2000801000b */
[----:B------:R-:W-:-:S02]  /*c3a0*/  ISETP.GE.AND P5, PT, R12, R138, PT ;  /* 0x0000008a0c00720c */ /* 0x000fc40003fa6270 */
[----:B------:R-:W-:Y:S02]  /*c3b0*/  FSEL R138, R8, -INF , !P4 ;  /* 0xff800000088a7808 */ /* 0x000fe40006000000 */
[----:B------:R-:W-:Y:S02]  /*c3c0*/  I2FP.F32.U32 R14, R16 ;  /* 0x00000010000e7245 */ /* 0x000fe40000201000 */
[----:B------:R-:W-:Y:S02]  /*c3d0*/  I2FP.F32.U32 R8, R12 ;  /* 0x0000000c00087245 */ /* 0x000fe40000201000 */
        /* <DEDUP_REMOVED lines=8> */
[----:B------:R-:W-:Y:S01]  /*c460*/  ISETP.GE.AND P2, PT, R12, R3, PT ;  /* 0x000000030c00720c */ /* 0x000fe20003f46270 */
[----:B------:R-:W-:Y:S01]  /*c470*/  FFMA.FTZ R3, R14, UR6, R154 ;  /* 0x000000060e037c23 */ /* 0x000fe2000801009a */
[----:B------:R-:W-:Y:S01]  /*c480*/  FSEL R237, R152, -INF , !P1 ;  /* 0xff80000098ed7808 */ /* 0x000fe20004800000 */
[----:B------:R-:W-:Y:S01]  /*c490*/  FFMA.FTZ R7, R8, UR6, R7 ;  /* 0x0000000608077c23 */ /* 0x000fe20008010007 */
[----:B------:R-:W-:-:S02]  /*c4a0*/  FSEL R236, R153, -INF , !P5 ;  /* 0xff80000099ec7808 */ /* 0x000fc40006800000 */
[----:B------:R-:W-:Y:S02]  /*c4b0*/  FSEL R3, R3, -INF , !P4 ;  /* 0xff80000003037808 */ /* 0x000fe40006000000 */
[----:B------:R-:W-:Y:S02]  /*c4c0*/  FSEL R145, R145, -INF , !P2 ;  /* 0xff80000091917808 */ /* 0x000fe40005000000 */
[-C--:B------:R-:W-:Y:S02]  /*c4d0*/  ISETP.GE.AND P1, PT, R16, R2.reuse, PT ;  /* 0x000000021000720c */ /* 0x080fe40003f26270 */
[-C--:B------:R-:W-:Y:S02]  /*c4e0*/  ISETP.GE.AND P5, PT, R18, R2.reuse, PT ;  /* 0x000000021200720c */ /* 0x080fe40003fa6270 */
[----:B------:R-:W-:Y:S01]  /*c4f0*/  ISETP.GE.AND P4, PT, R12, R2, PT ;  /* 0x000000020c00720c */ /* 0x000fe20003f86270 */
[----:B------:R-:W-:Y:S01]  /*c500*/  FFMA.FTZ R2, R14, UR6, R4 ;  /* 0x000000060e027c23 */ /* 0x000fe20008010004 */
[----:B------:R-:W-:-:S02]  /*c510*/  ISETP.GE.AND P2, PT, R16, R160, PT ;  /* 0x000000a01000720c */ /* 0x000fc40003f46270 */
[----:B------:R-:W-:Y:S02]  /*c520*/  I2FP.F32.U32 R16, R16 ;  /* 0x0000001000107245 */ /* 0x000fe40000201000 */
[----:B------:R-:W-:Y:S02]  /*c530*/  FSEL R146, R15, -INF , !P3 ;  /* 0xff8000000f927808 */ /* 0x000fe40005800000 */
[----:B------:R-:W-:Y:S01]  /*c540*/  FSEL R2, R2, -INF , !P1 ;  /* 0xff80000002027808 */ /* 0x000fe20004800000 */
[----:B------:R-:W-:Y:S01]  /*c550*/  FFMA.FTZ R6, R16, UR6, R6 ;  /* 0x0000000610067c23 */ /* 0x000fe20008010006 */
[-C--:B------:R-:W-:Y:S02]  /*c560*/  ISETP.GE.AND P3, PT, R18, R160.reuse, PT ;  /* 0x000000a01200720c */ /* 0x080fe40003f66270 */
[----:B------:R-:W-:Y:S02]  /*c570*/  ISETP.GE.AND P1, PT, R12, R160, PT ;  /* 0x000000a00c00720c */ /* 0x000fe40003f26270 */
[----:B------:R-:W-:-:S02]  /*c580*/  FSEL R153, R9, -INF , !P5 ;  /* 0xff80000009997808 */ /* 0x000fc40006800000 */
[----:B------:R-:W-:Y:S02]  /*c590*/  FSEL R152, R5, -INF , !P4 ;  /* 0xff80000005987808 */ /* 0x000fe40006000000 */
[----:B------:R-:W-:Y:S02]  /*c5a0*/  FSEL R151, R11, -INF , !P3 ;  /* 0xff8000000b977808 */ /* 0x000fe40005800000 */
[----:B------:R-:W-:Y:S02]  /*c5b0*/  FSEL R150, R6, -INF , !P2 ;  /* 0xff80000006967808 */ /* 0x000fe40005000000 */
[----:B------:R-:W-:Y:S01]  /*c5c0*/  FSEL R147, R7, -INF , !P1 ;  /* 0xff80000007937808 */ /* 0x000fe20004800000 */
[----:B------:R-:W-:Y:S06]  /*c5d0*/  BRA.U !UP0, `(.L_x_428) ;  /* 0x0000000508187547 */ /* 0x000fec000b800000 */
[----:B------:R-:W-:Y:S01]  /*c5e0*/  IMAD.U32 R9, RZ, RZ, UR19 ;  /* 0x00000013ff097e24 */ /* 0x000fe2000f8e00ff */
[----:B------:R-:W1:Y:S01]  /*c5f0*/  LDCU.64 UR8, c[0x0][0x358] ;  /* 0x00006b00ff0877ac */ /* 0x000e620008000a00 */
[----:B------:R-:W-:Y:S01]  /*c600*/  IMAD.U32 R8, RZ, RZ, UR19 ;  /* 0x00000013ff087e24 */ /* 0x000fe2000f8e00ff */
[----:B------:R-:W-:Y:S01]  /*c610*/  MOV R10, UR10 ;  /* 0x0000000a000a7c02 */ /* 0x000fe20008000f00 */
[----:B------:R-:W-:Y:S01]  /*c620*/  IMAD.U32 R12, RZ, RZ, UR19 ;  /* 0x00000013ff0c7e24 */ /* 0x000fe2000f8e00ff */
[----:B------:R-:W-:Y:S01]  /*c630*/  @!P0 IADD3 R9, PT, PT, R9, -0x3, RZ ;  /* 0xfffffffd09098810 */ /* 0x000fe20007ffe0ff */
[----:B------:R-:W-:Y:S01]  /*c640*/  @!P0 VIADD R8, R8, 0xfffffffd ;  /* 0xfffffffd08088836 */ /* 0x000fe20000000000 */
[----:B------:R2:W-:Y:S01]  /*c650*/  @P0 STS.128 [R228+0x2000], RZ ;  /* 0x002000ffe4000388 */ /* 0x0005e20000000c00 */
[----:B------:R-:W-:Y:S01]  /*c660*/  @!P0 VIADD R12, R12, 0xfffffffd ;  /* 0xfffffffd0c0c8836 */ /* 0x000fe20000000000 */
[----:B------:R-:W-:Y:S01]  /*c670*/  BSSY.RECONVERGENT B0, `(.L_x_429) ;  /* 0x000003b000007945 */ /* 0x000fe20003800200 */
[----:B------:R-:W-:-:S04]  /*c680*/  @!P0 IMAD.WIDE.U32 R4, R9, UR10, RZ ;  /* 0x0000000a09048c25 */ /* 0x000fc8000f8e00ff */
[----:B------:R-:W-:-:S04]  /*c690*/  @!P0 IMAD.WIDE.U32 R6, R8, UR10, RZ ;  /* 0x0000000a08068c25 */ /* 0x000fc8000f8e00ff */
[----:B------:R-:W-:Y:S02]  /*c6a0*/  @!P0 IMAD R9, R9, UR11, R5 ;  /* 0x0000000b09098c24 */ /* 0x000fe4000f8e0205 */
[----:B------:R-:W-:Y:S02]  /*c6b0*/  @!P0 IMAD R8, R8, UR11, R7 ;  /* 0x0000000b08088c24 */ /* 0x000fe4000f8e0207 */
[C---:B------:R-:W-:Y:S01]  /*c6c0*/  @!P0 IMAD.SHL.U32 R5, R4.reuse, 0x80, RZ ;  /* 0x0000008004058824 */ /* 0x040fe200078e00ff */
[----:B------:R-:W-:Y:S01]  /*c6d0*/  @!P0 SHF.L.U64.HI R9, R4, 0x7, R9 ;  /* 0x0000000704098819 */ /* 0x000fe20000010209 */
[----:B------:R-:W-:Y:S01]  /*c6e0*/  IMAD.U32 R11, RZ, RZ, UR10 ;  /* 0x0000000aff0b7e24 */ /* 0x000fe2000f8e00ff */
[----:B------:R-:W-:Y:S01]  /*c6f0*/  @!P0 SHF.L.U32 R4, R6, 0x7, RZ ;  /* 0x0000000706048819 */ /* 0x000fe200000006ff */
[----:B------:R-:W-:Y:S01]  /*c700*/  @!P0 IMAD.WIDE.U32 R14, R12, UR10, RZ ;  /* 0x0000000a0c0e8c25 */ /* 0x000fe2000f8e00ff */
[----:B------:R-:W-:Y:S02]  /*c710*/  @!P0 SHF.L.U64.HI R8, R6, 0x7, R8 ;  /* 0x0000000706088819 */ /* 0x000fe40000010208 */
[----:B------:R-:W-:Y:S01]  /*c720*/  @!P0 LEA R10, P2, R10, R5, 0x5 ;  /* 0x000000050a0a8211 */ /* 0x000fe200078428ff */
[----:B------:R-:W-:Y:S01]  /*c730*/  IMAD.U32 R7, RZ, RZ, UR10 ;  /* 0x0000000aff077e24 */ /* 0x000fe2000f8e00ff */
[----:B------:R-:W-:Y:S01]  /*c740*/  MOV R6, UR11 ;  /* 0x0000000b00067c02 */ /* 0x000fe20008000f00 */
[----:B------:R-:W-:Y:S01]  /*c750*/  IMAD.U32 R5, RZ, RZ, UR10 ;  /* 0x0000000aff057e24 */ /* 0x000fe2000f8e00ff */
[----:B------:R-:W-:Y:S01]  /*c760*/  @!P0 LEA R11, P1, R11, R4, 0x6 ;  /* 0x000000040b0b8211 */ /* 0x000fe200078230ff */
[----:B------:R-:W-:Y:S01]  /*c770*/  @!P0 IMAD R12, R12, UR11, R15 ;  /* 0x0000000b0c0c8c24 */ /* 0x000fe2000f8e020f */
[----:B------:R-:W-:-:S02]  /*c780*/  MOV R4, UR11 ;  /* 0x0000000b00047c02 */ /* 0x000fc40008000f00 */
[----:B------:R-:W-:Y:S02]  /*c790*/  @!P0 LEA R16, P3, R14, R225, 0x8 ;  /* 0x000000e10e108211 */ /* 0x000fe400078640ff */
[----:B------:R-:W-:Y:S02]  /*c7a0*/  @!P0 LEA.HI.X R6, R7, R9, R6, 0x5, P2 ;  /* 0x0000000907068211 */ /* 0x000fe400010f2c06 */
[-C--:B------:R-:W-:Y:S02]  /*c7b0*/  @!P0 LEA R18, P2, R10, R225.reuse, 0x1 ;  /* 0x000000e10a128211 */ /* 0x080fe400078408ff */
[----:B------:R-:W-:Y:S02]  /*c7c0*/  @!P0 LEA.HI.X R4, R5, R8, R4, 0x6, P1 ;  /* 0x0000000805048211 */ /* 0x000fe400008f3404 */
[----:B------:R-:W-:Y:S02]  /*c7d0*/  @!P0 LEA R8, P1, R11, R225, 0x1 ;  /* 0x000000e10b088211 */ /* 0x000fe400078208ff */
[----:B------:R-:W-:-:S02]  /*c7e0*/  @!P0 LEA.HI.X R17, R14, R224, R12, 0x8, P3 ;  /* 0x000000e00e118211 */ /* 0x000fc400018f440c */
        /* <DEDUP_REMOVED lines=18> */
[----:B------:R-:W-:-:S04]  /*c910*/  UIADD3 UR4, UPT, UPT, UR19, -0x3, URZ ;  /* 0xfffffffd13047890 */ /* 0x000fc8000fffe0ff */
[----:B------:R-:W-:-:S04]  /*c920*/  UIMAD.WIDE.U32 UR16, UR4, UR10, URZ ;  /* 0x0000000a041072a5 */ /* 0x000fc8000f8e00ff */
[----:B------:R-:W-:Y:S02]  /*c930*/  UIMAD UR4, UR4, UR11, UR17 ;  /* 0x0000000b040472a4 */ /* 0x000fe4000f8e0211 */
[----:B------:R-:W-:Y:S02]  /*c940*/  USHF.L.U32 UR22, UR16, 0x7, URZ ;  /* 0x0000000710167899 */ /* 0x000fe400080006ff */
[----:B------:R-:W-:Y:S02]  /*c950*/  USHF.L.U64.HI UR23, UR16, 0x7, UR4 ;  /* 0x0000000710177899 */ /* 0x000fe40008010204 */
[----:B------:R-:W-:Y:S02]  /*c960*/  UIMAD UR4, UR11, 0x60, URZ ;  /* 0x000000600b0478a4 */ /* 0x000fe4000f8e02ff */
[----:B------:R-:W-:-:S04]  /*c970*/  UIMAD.WIDE.U32 UR22, UR10, 0x60, UR22 ;  /* 0x000000600a1678a5 */ /* 0x000fc8000f8e0016 */
[----:B------:R-:W-:Y:S02]  /*c980*/  UIADD3 UR4, UPT, UPT, UR4, UR23, URZ ;  /* 0x0000001704047290 */ /* 0x000fe4000fffe0ff */
[----:B------:R-:W-:Y:S01]  /*c990*/  IMAD.U32 R4, RZ, RZ, UR22 ;  /* 0x00000016ff047e24 */ /* 0x000fe2000f8e00ff */
[----:B------:R-:W-:-:S04]  /*c9a0*/  MOV R5, UR22 ;  /* 0x0000001600057c02 */ /* 0x000fc80008000f00 */
[----:B------:R-:W-:Y:S01]  /*c9b0*/  LEA R6, P0, R4, R225, 0x1 ;  /* 0x000000e104067211 */ /* 0x000fe200078008ff */
[----:B------:R-:W-:-:S05]  /*c9c0*/  IMAD.U32 R4, RZ, RZ, UR4 ;  /* 0x00000004ff047e24 */ /* 0x000fca000f8e00ff */
[----:B------:R-:W-:-:S05]  /*c9d0*/  LEA.HI.X R7, R5, R224, R4, 0x1, P0 ;  /* 0x000000e005077211 */ /* 0x000fca00000f0c04 */
[----:B------:R-:W-:Y:S01]  /*c9e0*/  @!PT LDS RZ, [RZ] ;  /* 0x00000000fffff984 */ /* 0x000fe20000000800 */
[----:B------:R-:W-:Y:S01]  /*c9f0*/  @!PT LDS RZ, [RZ] ;  /* 0x00000000fffff984 */ /* 0x000fe20000000800 */
[----:B------:R-:W-:Y:S01]  /*ca00*/  @!PT LDS RZ, [RZ] ;  /* 0x00000000fffff984 */ /* 0x000fe20000000800 */
[----:B------:R1:W-:Y:S02]  /*ca10*/  LDGSTS.E.BYPASS.LTC128B.128 [R228+0x3800], desc[UR8][R6.64] ;  /* 0x0380000006e47fae */ /* 0x0003e4000b981a08 */
.L_x_430:
[----:B------:R-:W-:Y:S05]  /*ca20*/  BSYNC.RECONVERGENT B0 ;  /* 0x0000000000007941 */ /* 0x000fea0003800200 */
.L_x_429:
[----:B------:R-:W0:Y:S02]  /*ca30*/  LDGDEPBAR ;  /* 0x00000000000079af */ /* 0x000e240000000000 */
.L_x_428:
[----:B------:R-:W-:Y:S01]  /*ca40*/  USHF.L.U32 UR8, UR19, 0x2, URZ ;  /* 0x0000000213087899 */ /* 0x000fe200080006ff */
[----:B--2---:R-:W-:Y:S01]  /*ca50*/  FMNMX3.FTZ R8, R133, R173, R187, !PT ;  /* 0x000000ad85087276 */ /* 0x004fe200078100bb */
[----:B------:R-:W-:Y:S01]  /*ca60*/  UIADD3 UR4, UPT, UPT, UR21, -0x4498517b, URZ ;  /* 0xbb67ae8515047890 */ /* 0x000fe2000fffe0ff */
[----:B------:R-:W-:Y:S01]  /*ca70*/  FMNMX3.FTZ R14, R136, R167, R172, !PT ;  /* 0x000000a7880e7276 */ /* 0x000fe200078100ac */
[----:B------:R-:W-:Y:S01]  /*ca80*/  UIADD3 UR7, UPT, UPT, UR8, -0x8, URZ ;  /* 0xfffffff808077890 */ /* 0x000fe2000fffe0ff */
[----:B------:R-:W-:Y:S01]  /*ca90*/  FMNMX3.FTZ R8, R8, R252, R188, !PT ;  /* 0x000000fc08087276 */ /* 0x000fe200078100bc */
[----:B------:R-:W-:Y:S01]  /*caa0*/  UIADD3 UR11, UPT, UPT, UR20, -0x61c88647, URZ ;  /* 0x9e3779b9140b7890 */ /* 0x000fe2000fffe0ff */
[----:B------:R-:W-:Y:S01]  /*cab0*/  FMNMX3.FTZ R14, R14, R186, R181, !PT ;  /* 0x000000ba0e0e7276 */ /* 0x000fe200078100b5 */
[----:B------:R-:W-:Y:S01]  /*cac0*/  UIADD3 UR9, UPT, UPT, UR20, 0x3c6ef372, URZ ;  /* 0x3c6ef37214097890 */ /* 0x000fe2000fffe0ff */
[C---:B------:R-:W-:Y:S01]  /*cad0*/  LOP3.LUT R250, R234.reuse, UR4, R231, 0x96, !PT ;  /* 0x00000004eafa7c12 */ /* 0x040fe2000f8e96e7 */
[----:B------:R-:W-:Y:S01]  /*cae0*/  IMAD.U32 R16, RZ, RZ, UR7 ;  /* 0x00000007ff107e24 */ /* 0x000fe2000f8e00ff */
[----:B------:R-:W-:Y:S01]  /*caf0*/  LOP3.LUT R248, R234, UR4, R233, 0x96, !PT ;  /* 0x00000004eaf87c12 */ /* 0x000fe2000f8e96e9 */
[----:B------:R-:W-:Y:S01]  /*cb00*/  UIADD3 UR16, UPT, UPT, UR21, 0x32370b8f, URZ ;  /* 0x32370b8f15107890 */ /* 0x000fe2000fffe0ff */
[----:B------:R-:W-:Y:S01]  /*cb10*/  FMNMX3.FTZ R8, R8, R240, R239, !PT ;  /* 0x000000f008087276 */ /* 0x000fe200078100ef */
[----:B------:R-:W-:Y:S01]  /*cb20*/  IMAD.WIDE.U32 R250, R250, -0x326172a9, RZ ;  /* 0xcd9e8d57fafa7825 */ /* 0x000fe200078e00ff */
[----:B------:R-:W-:Y:S01]  /*cb30*/  LOP3.LUT R16, R16, UR21, R235, 0x96, !PT ;  /* 0x0000001510107c12 */ /* 0x000fe2000f8e96eb */
[----:B------:R-:W-:Y:S01]  /*cb40*/  UIADD3 UR17, UPT, UPT, UR21, 0x76cf5d0a, URZ ;  /* 0x76cf5d0a15117890 */ /* 0x000fe2000fffe0ff */
[----:B------:R-:W-:Y:S01]  /*cb50*/  FMNMX3.FTZ R8, R8, R245, R244, !PT ;  /* 0x000000f508087276 */ /* 0x000fe200078100f4 */
[----:B------:R-:W-:Y:S01]  /*cb60*/  IMAD.WIDE.U32 R248, R248, -0x326172a9, RZ ;  /* 0xcd9e8d57f8f87825 */ /* 0x000fe200078e00ff */
[----:B------:R-:W-:Y:S01]  /*cb70*/  FMNMX3.FTZ R14, R14, R108, R106, !PT ;  /* 0x0000006c0e0e7276 */ /* 0x000fe2000781006a */
[----:B------:R-:W-:Y:S01]  /*cb80*/  UIADD3 UR4, UPT, UPT, UR20, -0x255992d5, URZ ;  /* 0xdaa66d2b14047890 */ /* 0x000fe2000fffe0ff */
[----:B------:R-:W-:Y:S01]  /*cb90*/  FMNMX3.FTZ R8, R8, R93, R80, !PT ;  /* 0x0000005d08087276 */ /* 0x000fe20007810050 */
[----:B------:R-:W-:Y:S01]  /*cba0*/  IMAD.WIDE.U32 R16, R16, -0x326172a9, RZ ;  /* 0xcd9e8d5710107825 */ /* 0x000fe200078e00ff */
[----:B------:R-:W-:Y:S01]  /*cbb0*/  FMNMX3.FTZ R14, R14, R98, R97, !PT ;  /* 0x000000620e0e7276 */ /* 0x000fe20007810061 */
[----:B------:R-:W-:Y:S01]  /*cbc0*/  UIADD3 UR15, UPT, UPT, UR21, -0x126145ec, URZ ;  /* 0xed9eba14150f7890 */ /* 0x000fe2000fffe0ff */
[----:B------:R-:W-:Y:S01]  /*cbd0*/  FMNMX3.FTZ R8, R8, R81, R76, !PT ;  /* 0x0000005108087276 */ /* 0x000fe2000781004c */
[----:B------:R-:W-:Y:S01]  /*cbe0*/  UIADD3 UR10, UPT, UPT, UR21, -0x56f99767, URZ ;  /* 0xa9066899150a7890 */ /* 0x000fe2000fffe0ff */
[----:B------:R-:W-:Y:S01]  /*cbf0*/  LOP3.LUT R5, R162, UR11, R17, 0x96, !PT ;  /* 0x0000000ba2057c12 */ /* 0x000fe2000f8e9611 */
[----:B------:R-:W-:Y:S01]  /*cc00*/  UIADD3 UR7, UPT, UPT, UR21, 0x646e171e, URZ ;  /* 0x646e171e15077890 */ /* 0x000fe2000fffe0ff */
[----:B------:R-:W-:Y:S01]  /*cc10*/  LOP3.LUT R12, R16, UR9, R251, 0x96, !PT ;  /* 0x00000009100c7c12 */ /* 0x000fe2000f8e96fb */
[----:B------:R-:W-:Y:S01]  /*cc20*/  UIADD3 UR23, UPT, UPT, UR8, -0x7, URZ ;  /* 0xfffffff908177890 */ /* 0x000fe2000fffe0ff */
[----:B------:R-:W-:Y:S01]  /*cc30*/  LOP3.LUT R4, R164, UR11, R17, 0x96, !PT ;  /* 0x0000000ba4047c12 */ /* 0x000fe2000f8e9611 */
[----:B------:R-:W-:Y:S01]  /*cc40*/  IMAD.WIDE.U32 R32, R5, -0x2daee0ad, RZ ;  /* 0xd2511f5305207825 */ /* 0x000fe200078e00ff */
[----:B------:R-:W-:Y:S01]  /*cc50*/  LOP3.LUT R16, R16, UR9, R249, 0x96, !PT ;  /* 0x0000000910107c12 */ /* 0x000fe2000f8e96f9 */
[----:B------:R-:W-:Y:S01]  /*cc60*/  UIADD3 UR22, UPT, UPT, UR8, -0x6, URZ ;  /* 0xfffffffa08167890 */ /* 0x000fe2000fffe0ff */
[----:B------:R-:W-:Y:S01]  /*cc70*/  FMNMX3.FTZ R8, R8, R73, R69, !PT ;  /* 0x0000004908087276 */ /* 0x000fe20007810045 */
[----:B------:R-:W-:Y:S01]  /*cc80*/  IMAD.WIDE.U32 R12, R12, -0x2daee0ad, RZ ;  /* 0xd2511f530c0c7825 */ /* 0x000fe200078e00ff */
[----:B------:R-:W-:Y:S01]  /*cc90*/  FMNMX3.FTZ R14, R14, R94, R102, !PT ;  /* 0x0000005e0e0e7276 */ /* 0x000fe20007810066 */
[----:B------:R-:W-:Y:S01]  /*cca0*/  UIADD3 UR8, UPT, UPT, UR8, -0x5, URZ ;  /* 0xfffffffb08087890 */ /* 0x000fe2000fffe0ff */
[----:B------:R-:W-:Y:S01]  /*ccb0*/  FMNMX3.FTZ R8, R8, R68, R60, !PT ;  /* 0x0000004408087276 */ /* 0x000fe2000781003c */
[----:B-1----:R-:W-:Y:S01]  /*ccc0*/  IMAD.WIDE.U32 R6, R4, -0x2daee0ad, RZ ;  /* 0xd2511f5304067825 */ /* 0x002fe200078e00ff */
[----:B------:R-:W-:-:S02]  /*ccd0*/  LOP3.LUT R32, R32, UR16, R13, 0x96, !PT ;  /* 0x0000001020207c12 */ /* 0x000fc4000f8e960d */
        /* <DEDUP_REMOVED lines=30> */
[----:B------:R-:W-:Y:S01]  /*cec0*/  LOP3.LUT R4, R230, UR17, R33, 0x96, !PT ;  /* 0x00000011e6047c12 */ /* 0x000fe2000f8e9621 */
[----:B------:R-:W-:Y:S01]  /*ced0*/  IMAD.WIDE.U32 R32, R32, -0x326172a9, RZ ;  /* 0xcd9e8d5720207825 */ /* 0x000fe200078e00ff */
        /* <DEDUP_REMOVED lines=12> */
[----:B------:R-:W-:Y:S01]  /*cfa0*/  FMNMX3.FTZ R14, R14, R89, R61, !PT ;  /* 0x000000590e0e7276 */ /* 0x000fe2000781003d */
[----:B------:R-:W1:Y:S01]  /*cfb0*/  SHFL.BFLY PT, R10, R13, 0x2, 0x1f ;  /* 0x0c401f000d0a7f89 */ /* 0x000e6200000e0000 */
        /* <DEDUP_REMOVED lines=8> */
[----:B------:R-:W-:Y:S02]  /*d040*/  LOP3.LUT R4, R12, UR15, R21, 0x96, !PT ;  /* 0x0000000f0c047c12 */ /* 0x000fe4000f8e9615 */
[----:B------:R-:W2:Y:S01]  /*d050*/  SHFL.BFLY PT, R12, R8, 0x2, 0x1f ;  /* 0x0c401f00080c7f89 */ /* 0x000ea200000e0000 */
[----:B------:R-:W-:-:S02]  /*d060*/  FMNMX3.FTZ R14, R14, R117, R119, !PT ;  /* 0x000000750e0e7276 */ /* 0x000fc40007810077 */
[----:B------:R-:W-:Y:S01]  /*d070*/  FMNMX3.FTZ R6, R6, R3, R145, !PT ;  /* 0x0000000306067276 */ /* 0x000fe20007810091 */
[----:B------:R-:W-:Y:S01]  /*d080*/  IMAD.WIDE.U32 R22, R4, -0x326172a9, RZ ;  /* 0xcd9e8d5704167825 */ /* 0x000fe200078e00ff */
[----:B------:R-:W-:Y:S02]  /*d090*/  LOP3.LUT R36, R36, UR14, R33, 0x96, !PT ;  /* 0x0000000e24247c12 */ /* 0x000fe4000f8e9621 */
[----:B------:R-:W-:Y:S01]  /*d0a0*/  FMNMX3.FTZ R14, R14, R125, R129, !PT ;  /* 0x0000007d0e0e7276 */ /* 0x000fe20007810081 */
[----:B------:R-:W3:Y:S01]  /*d0b0*/  SHFL.BFLY PT, R9, R6, 0x2, 0x1f ;  /* 0x0c401f0006097f89 */ /* 0x000ee200000e0000 */
[----:B------:R-:W-:Y:S01]  /*d0c0*/  LOP3.LUT R18, R232, UR17, R7, 0x96, !PT ;  /* 0x00000011e8127c12 */ /* 0x000fe2000f8e9607 */
[----:B------:R-:W-:Y:S01]  /*d0d0*/  IMAD.WIDE.U32 R36, R36, -0x2daee0ad, RZ ;  /* 0xd2511f5324247825 */ /* 0x000fe200078e00ff */
[----:B------:R-:W-:Y:S02]  /*d0e0*/  FMNMX3.FTZ R14, R14, R142, R158, !PT ;  /* 0x0000008e0e0e7276 */ /* 0x000fe4000781009e */
[----:B-1----:R-:W-:Y:S01]  /*d0f0*/  FMNMX.FTZ R10, R13, R10, !PT ;  /* 0x0000000a0d0a7209 */ /* 0x002fe20007810000 */
[----:B------:R-:W-:Y:S01]  /*d100*/  IMAD.WIDE.U32 R18, R18, -0x326172a9, RZ ;  /* 0xcd9e8d5712127825 */ /* 0x000fe200078e00ff */
[----:B------:R-:W-:-:S02]  /*d110*/  FMNMX3.FTZ R14, R14, R149, R229, !PT ;  /* 0x000000950e0e7276 */ /* 0x000fc400078100e5 */
[----:B------:R-:W-:Y:S01]  /*d120*/  LOP3.LUT R20, R20, UR10, R37, 0x96, !PT ;  /* 0x0000000a14147c12 */ /* 0x000fe2000f8e9625 */
[----:B------:R-:W1:Y:S01]  /*d130*/  SHFL.BFLY PT, R169, R10, 0x1, 0x1f ;  /* 0x0c201f000aa97f89 */ /* 0x000e6200000e0000 */
[----:B------:R-:W-:Y:S02]  /*d140*/  FMNMX3.FTZ R14, R14, R237, R236, !PT ;  /* 0x000000ed0e0e7276 */ /* 0x000fe400078100ec */
[----:B------:R-:W-:Y:S01]  /*d150*/  LOP3.LUT R7, R248, UR4, R19, 0x96, !PT ;  /* 0x00000004f8077c12 */ /* 0x000fe2000f8e9613 */
[----:B------:R-:W-:Y:S01]  /*d160*/  IMAD.WIDE.U32 R20, R20, -0x326172a9, RZ ;  /* 0xcd9e8d5714147825 */ /* 0x000fe200078e00ff */
[----:B------:R-:W-:Y:S01]  /*d170*/  LOP3.LUT R5, R18, UR14, R39, 0x96, !PT ;  /* 0x0000000e12057c12 */ /* 0x000fe2000f8e9627 */
[----:B------:R-:W4:Y:S01]  /*d180*/  SHFL.BFLY PT, R11, R14, 0x2, 0x1f ;  /* 0x0c401f000e0b7f89 */ /* 0x000f2200000e0000 */
[----:B--2---:R-:W-:Y:S01]  /*d190*/  FMNMX.FTZ R12, R8, R12, !PT ;  /* 0x0000000c080c7209 */ /* 0x004fe20007810000 */
[----:B------:R-:W-:Y:S01]  /*d1a0*/  IMAD.WIDE.U32 R18, R7, -0x2daee0ad, RZ ;  /* 0xd2511f5307127825 */ /* 0x000fe200078e00ff */
[----:B------:R-:W-:-:S02]  /*d1b0*/  LOP3.LUT R7, R22, UR12, R21, 0x96, !PT ;  /* 0x0000000c16077c12 */ /* 0x000fc4000f8e9615 */
[----:B------:R-:W-:Y:S01]  /*d1c0*/  PRMT R17, R20, 0x7773, RZ ;  /* 0x0000777314117816 */ /* 0x000fe200000000ff */
[----:B------:R-:W2:Y:S01]  /*d1d0*/  SHFL.BFLY PT, R168, R12, 0x1, 0x1f ;  /* 0x0c201f000ca87f89 */ /* 0x000ea200000e0000 */
[----:B------:R-:W-:Y:S01]  /*d1e0*/  LOP3.LUT R8, R7, 0xffff, RZ, 0xc0, !PT ;  /* 0x0000ffff07087812 */ /* 0x000fe200078ec0ff */
[----:B------:R-:W-:Y:S01]  /*d1f0*/  IMAD.WIDE.U32 R26, R5, -0x2daee0ad, RZ ;  /* 0xd2511f53051a7825 */ /* 0x000fe200078e00ff */
[----:B---3--:R-:W-:Y:S02]  /*d200*/  FMNMX.FTZ R9, R6, R9, !PT ;  /* 0x0000000906097209 */ /* 0x008fe40007810000 */
[----:B------:R-:W-:Y:S02]  /*d210*/  LOP3.LUT R6, R7, 0xff, RZ, 0xc0, !PT ;  /* 0x000000ff07067812 */ /* 0x000fe400078ec0ff */
[----:B------:R-:W-:Y:S02]  /*d220*/  SHF.R.U32.HI R8, RZ, 0x8, R8 ;  /* 0x00000008ff087819 */ /* 0x000fe40000011608 */
[----:B------:R-:W-:-:S02]  /*d230*/  LOP3.LUT R4, R18, UR10, R27, 0x96, !PT ;  /* 0x0000000a12047c12 */ /* 0x000fc4000f8e961b */
[----:B------:R-:W-:Y:S02]  /*d240*/  PRMT R8, R6, 0x5410, R8 ;  /* 0x0000541006087816 */ /* 0x000fe40000000008 */
[----:B------:R-:W3:Y:S01]  /*d250*/  SHFL.BFLY PT, R6, R9, 0x1, 0x1f ;  /* 0x0c201f0009067f89 */ /* 0x000ee200000e0000 */
[----:B-1----:R-:W-:Y:S02]  /*d260*/  FMNMX.FTZ R169, R10, R169, !PT ;  /* 0x000000a90aa97209 */ /* 0x002fe40007810000 */
[----:B------:R-:W-:Y:S01]  /*d270*/  LOP3.LUT R5, R16, UR15, R19, 0x96, !PT ;  /* 0x0000000f10057c12 */ /* 0x000fe2000f8e9613 */
[----:B------:R-:W-:Y:S01]  /*d280*/  IMAD.WIDE.U32 R18, R4, -0x326172a9, RZ ;  /* 0xcd9e8d5704127825 */ /* 0x000fe200078e00ff */
[----:B----4-:R-:W-:-:S03]  /*d290*/  FMNMX.FTZ R11, R14, R11, !PT ;  /* 0x0000000b0e0b7209 */ /* 0x010fc60007810000 */
[C---:B------:R-:W-:Y:S01]  /*d2a0*/  FMUL.FTZ R166, R169.reuse, UR5 ;  /* 0x00000005a9a67c20 */ /* 0x040fe20008410000 */
[----:B------:R-:W-:Y:S01]  /*d2b0*/  FSETP.NEU.FTZ.AND P1, PT, R169, -INF , PT ;  /* 0xff800000a900780b */ /* 0x000fe20003f3d000 */
[----:B------:R-:W-:Y:S01]  /*d2c0*/  IMAD.MOV.U32 R14, RZ, RZ, R18 ;  /* 0x000000ffff0e7224 */ /* 0x000fe200078e0012 */
[----:B------:R-:W-:Y:S01]  /*d2d0*/  PRMT R13, R18, 0x7773, RZ ;  /* 0x00007773120d7816 */ /* 0x000fe200000000ff */
[----:B------:R-:W1:Y:S01]  /*d2e0*/  SHFL.BFLY PT, R171, R11, 0x1, 0x1f ;  /* 0x0c201f000bab7f89 */ /* 0x000e6200000e0000 */
[----:B--2---:R-:W-:Y:S01]  /*d2f0*/  FMNMX.FTZ R168, R12, R168, !PT ;  /* 0x000000a80ca87209 */ /* 0x004fe20007810000 */
[----:B------:R-:W-:Y:S01]  /*d300*/  IMAD.MOV.U32 R16, RZ, RZ, R20 ;  /* 0x000000ffff107224 */ /* 0x000fe200078e0014 */
[----:B------:R-:W-:Y:S01]  /*d310*/  FSEL R166, R166, RZ, P1 ;  /* 0x000000ffa6a67208 */ /* 0x000fe20000800000 */
[----:B------:R-:W-:Y:S01]  /*d320*/  IMAD.WIDE.U32 R34, R5, -0x326172a9, RZ ;  /* 0xcd9e8d5705227825 */ /* 0x000fe200078e00ff */
[----:B------:R-:W-:-:S03]  /*d330*/  FSETP.NEU.FTZ.AND P0, PT, R168, -INF , PT ;  /* 0xff800000a800780b */ /* 0x000fc60003f1d000 */
[----:B------:R-:W-:Y:S01]  /*d340*/  FMUL.FTZ R155, R168, UR5 ;  /* 0x00000005a89b7c20 */ /* 0x000fe20008410000 */
[----:B------:R-:W-:Y:S01]  /*d350*/  PRMT R15, R18, 0x7772, RZ ;  /* 0x00007772120f7816 */ /* 0x000fe200000000ff */
[--C-:B------:R-:W-:Y:S01]  /*d360*/  FFMA.FTZ R160, R170, UR5, -R166.reuse ;  /* 0x00000005aaa07c23 */ /* 0x100fe200080108a6 */
[--C-:B------:R-:W-:Y:S01]  /*d370*/  FFMA.FTZ R159, R174, UR5, -R166.reuse ;  /* 0x00000005ae9f7c23 */ /* 0x100fe200080108a6 */
[--C-:B------:R-:W-:Y:S01]  /*d380*/  FFMA.FTZ R174, R180, UR5, -R166.reuse ;  /* 0x00000005b4ae7c23 */ /* 0x100fe200080108a6 */
[----:B------:R-:W-:Y:S01]  /*d390*/  FSEL R155, R155, RZ, P0 ;  /* 0x000000ff9b9b7208 */ /* 0x000fe20000000000 */
[--C-:B------:R-:W-:Y:S01]  /*d3a0*/  FFMA.FTZ R238, R238, UR5, -R166.reuse ;  /* 0x00000005eeee7c23 */ /* 0x100fe200080108a6 */
[----:B------:R-:W-:Y:S01]  /*d3b0*/  PRMT R15, R15, 0x5410, R13 ;  /* 0x000054100f0f7816 */ /* 0x000fe2000000000d */
[----:B------:R-:W-:Y:S01]  /*d3c0*/  MUFU.EX2 R160, R160 ;  /* 0x000000a000a07308 */ /* 0x000fe20000000800 */
[----:B---3--:R-:W-:Y:S01]  /*d3d0*/  FMNMX.FTZ R170, R9, R6, !PT ;  /* 0x0000000609aa7209 */ /* 0x008fe20007810000 */
[--C-:B------:R-:W-:Y:S01]  /*d3e0*/  FFMA.FTZ R154, R173, UR5, -R155.reuse ;  /* 0x00000005ad9a7c23 */ /* 0x100fe2000801089b */
[--C-:B------:R-:W-:Y:S01]  /*d3f0*/  FFMA.FTZ R173, R189, UR5, -R166.reuse ;  /* 0x00000005bdad7c23 */ /* 0x100fe200080108a6 */
[----:B------:R-:W-:Y:S01]  /*d400*/  FFMA.FTZ R187, R187, UR5, -R155 ;  /* 0x00000005bbbb7c23 */ /* 0x000fe2000801089b */
[C---:B------:R-:W-:Y:S01]  /*d410*/  FSETP.NEU.FTZ.AND P2, PT, R170.reuse, -INF , PT ;  /* 0xff800000aa00780b */ /* 0x040fe20003f5d000 */
[----:B------:R-:W-:Y:S01]  /*d420*/  MUFU.EX2 R174, R174 ;  /* 0x000000ae00ae7308 */ /* 0x000fe20000000800 */
[----:B------:R-:W-:Y:S01]  /*d430*/  PRMT R13, R7, 0x7632, R13 ;  /* 0x00007632070d7816 */ /* 0x000fe2000000000d */
[----:B------:R-:W-:Y:S01]  /*d440*/  VIADD R189, R227, 0x4020 ;  /* 0x00004020e3bd7836 */ /* 0x000fe20000000000 */
[----:B------:R-:W-:Y:S01]  /*d450*/  FSEL R25, R170, RZ, P2 ;  /* 0x000000ffaa197208 */ /* 0x000fe20001000000 */
[----:B------:R-:W2:Y:S01]  /*d460*/  MUFU.EX2 R173, R173 ;  /* 0x000000ad00ad7308 */ /* 0x000ea20000000800 */
[----:B-1----:R-:W-:Y:S01]  /*d470*/  FMNMX.FTZ R171, R11, R171, !PT ;  /* 0x000000ab0bab7209 */ /* 0x002fe20007810000 */
[----:B------:R-:W-:Y:S01]  /*d480*/  @P6 VIADD R189, R226, 0xffffffe0 ;  /* 0xffffffe0e2bd6836 */ /* 0x000fe20000000000 */
[----:B------:R-:W-:Y:S01]  /*d490*/  PRMT R30, R18, 0x7771, RZ ;  /* 0x00007771121e7816 */ /* 0x000fe200000000ff */
[----:B------:R-:W-:Y:S01]  /*d4a0*/  FADD.FTZ R25, R135, -R25 ;  /* 0x8000001987197221 */ /* 0x000fe20000010000 */
[----:B------:R-:W1:Y:S01]  /*d4b0*/  MUFU.EX2 R159, R159 ;  /* 0x0000009f009f7308 */ /* 0x000e620000000800 */
[----:B------:R-:W-:Y:S01]  /*d4c0*/  LOP3.LUT R14, R14, 0xff, RZ, 0xc0, !PT ;  /* 0x000000ff0e0e7812 */ /* 0x000fe200078ec0ff */
[----:B------:R-:W-:Y:S01]  /*d4d0*/  FMUL.FTZ R243, R171, UR5 ;  /* 0x00000005abf37c20 */ /* 0x000fe20008410000 */
[C---:B------:R-:W-:Y:S01]  /*d4e0*/  PRMT R4, R20.reuse, 0x7771, RZ ;  /* 0x0000777114047816 */ /* 0x040fe200000000ff */
[----:B------:R-:W-:Y:S01]  /*d4f0*/  MUFU.EX2 R154, R154 ;  /* 0x0000009a009a7308 */ /* 0x000fe20000000800 */
[----:B------:R-:W-:Y:S01]  /*d500*/  PRMT R5, R20, 0x7772, RZ ;  /* 0x0000777214057816 */ /* 0x000fe200000000ff */
[----:B------:R-:W-:Y:S01]  /*d510*/  FMUL.FTZ R33, R25, UR5 ;  /* 0x0000000519217c20 */ /* 0x000fe20008410000 */
[----:B------:R-:W-:Y:S01]  /*d520*/  LOP3.LUT R16, R16, 0xff, RZ, 0xc0, !PT ;  /* 0x000000ff10107812 */ /* 0x000fe200078ec0ff */
[----:B------:R3:W4:Y:S01]  /*d530*/  MUFU.EX2 R135, R187 ;  /* 0x000000bb00877308 */ /* 0x0007220000000800 */
[----:B------:R-:W-:Y:S01]  /*d540*/  SHF.R.U32.HI R7, RZ, 0x18, R7 ;  /* 0x00000018ff077819 */ /* 0x000fe20000011607 */
[--C-:B------:R-:W-:Y:S01]  /*d550*/  FFMA.FTZ R99, R99, UR5, -R166.reuse ;  /* 0x0000000563637c23 */ /* 0x100fe200080108a6 */
[----:B------:R-:W-:Y:S01]  /*d560*/  LOP3.LUT R13, R13, 0xff, RZ, 0xc0, !PT ;  /* 0x000000ff0d0d7812 */ /* 0x000fe200078ec0ff */
[----:B------:R-:W-:Y:S01]  /*d570*/  FFMA.FTZ R74, R74, UR5, -R166 ;  /* 0x000000054a4a7c23 */ /* 0x000fe200080108a6 */
[----:B------:R-:W-:Y:S01]  /*d580*/  FSEL R6, R169, RZ, P1 ;  /* 0x000000ffa9067208 */ /* 0x000fe20000800000 */
[----:B------:R-:W-:Y:S01]  /*d590*/  FFMA.FTZ R68, R68, UR5, -R155 ;  /* 0x0000000544447c23 */ /* 0x000fe2000801089b */
[----:B------:R-:W-:Y:S01]  /*d5a0*/  LOP3.LUT R24, R34, UR12, R19, 0x96, !PT ;  /* 0x0000000c22187c12 */ /* 0x000fe2000f8e9613 */
[----:B------:R-:W-:Y:S01]  /*d5b0*/  FFMA.FTZ R60, R60, UR5, -R155 ;  /* 0x000000053c3c7c23 */ /* 0x000fe2000801089b */
[----:B------:R-:W-:Y:S01]  /*d5c0*/  FSETP.NEU.FTZ.AND P3, PT, R171, -INF , PT ;  /* 0xff800000ab00780b */ /* 0x000fe20003f7d000 */
[----:B------:R-:W-:Y:S01]  /*d5d0*/  FADD.FTZ R6, R134, -R6 ;  /* 0x8000000686067221 */ /* 0x000fe20000010000 */
[----:B------:R-:W-:Y:S01]  /*d5e0*/  PRMT R30, R14, 0x5410, R30 ;  /* 0x000054100e1e7816 */ /* 0x000fe2000000001e */
[----:B------:R-:W-:Y:S01]  /*d5f0*/  FFMA.FTZ R72, R72, UR5, -R166 ;  /* 0x0000000548487c23 */ /* 0x000fe200080108a6 */
[----:B------:R-:W-:Y:S01]  /*d600*/  PRMT R5, R5, 0x5410, R17 ;  /* 0x0000541005057816 */ /* 0x000fe20000000011 */
[----:B------:R-:W-:Y:S01]  /*d610*/  FMUL.FTZ R6, R6, UR5 ;  /* 0x0000000506067c20 */ /* 0x000fe20008410000 */
[----:B------:R-:W-:Y:S01]  /*d620*/  PRMT R4, R16, 0x5410, R4 ;  /* 0x0000541010047816 */ /* 0x000fe20000000004 */
[----:B------:R-:W-:Y:S01]  /*d630*/  MUFU.EX2 R68, R68 ;  /* 0x0000004400447308 */ /* 0x000fe20000000800 */
[----:B------:R-:W-:Y:S01]  /*d640*/  PRMT R7, R13, 0x5410, R7 ;  /* 0x000054100d077816 */ /* 0x000fe20000000007 */
[----:B------:R-:W-:Y:S01]  /*d650*/  FFMA.FTZ R58, R58, UR5, -R166 ;  /* 0x000000053a3a7c23 */ /* 0x000fe200080108a6 */
[----:B------:R-:W-:Y:S01]  /*d660*/  FSEL R14, R168, RZ, P0 ;  /* 0x000000ffa80e7208 */ /* 0x000fe20000000000 */
[----:B------:R-:W-:Y:S01]  /*d670*/  MUFU.EX2 R60, R60 ;  /* 0x0000003c003c7308 */ /* 0x000fe20000000800 */
[C---:B------:R-:W-:Y:S01]  /*d680*/  PRMT R10, R24.reuse, 0x7632, R10 ;  /* 0x00007632180a7816 */ /* 0x040fe2000000000a */
[--C-:B------:R-:W-:Y:S01]  /*d690*/  FFMA.FTZ R63, R63, UR5, -R155.reuse ;  /* 0x000000053f3f7c23 */ /* 0x100fe2000801089b */
[----:B------:R-:W-:Y:S01]  /*d6a0*/  FSEL R20, R171, RZ, P3 ;  /* 0x000000ffab147208 */ /* 0x000fe20001800000 */
[----:B------:R-:W-:Y:S01]  /*d6b0*/  FADD.FTZ R14, R133, -R14 ;  /* 0x8000000e850e7221 */ /* 0x000fe20000010000 */
[----:B------:R-:W-:Y:S01]  /*d6c0*/  LOP3.LUT R28, R24, 0xffff, RZ, 0xc0, !PT ;  /* 0x0000ffff181c7812 */ /* 0x000fe200078ec0ff */
[----:B------:R-:W-:Y:S01]  /*d6d0*/  FFMA.FTZ R133, R188, UR5, -R155 ;  /* 0x00000005bc857c23 */ /* 0x000fe2000801089b */
[----:B------:R-:W-:Y:S01]  /*d6e0*/  FSEL R243, R243, RZ, P3 ;  /* 0x000000fff3f37208 */ /* 0x000fe20001800000 */
[----:B------:R-:W-:Y:S01]  /*d6f0*/  FADD.FTZ R20, R136, -R20 ;  /* 0x8000001488147221 */ /* 0x000fe20000010000 */
[----:B------:R-:W-:Y:S01]  /*d700*/  LOP3.LUT R16, R5, 0xff00ff, RZ, 0xc0, !PT ;  /* 0x00ff00ff05107812 */ /* 0x000fe200078ec0ff */
[----:B---3--:R-:W-:Y:S01]  /*d710*/  FMUL.FTZ R187, R14, UR5 ;  /* 0x000000050ebb7c20 */ /* 0x008fe20008410000 */
[----:B------:R-:W-:Y:S01]  /*d720*/  LOP3.LUT R11, R24, 0xff, RZ, 0xc0, !PT ;  /* 0x000000ff180b7812 */ /* 0x000fe200078ec0ff */
[----:B------:R-:W-:Y:S01]  /*d730*/  FFMA.FTZ R136, R172, UR5, -R243 ;  /* 0x00000005ac887c23 */ /* 0x000fe200080108f3 */
[----:B------:R-:W-:Y:S01]  /*d740*/  LOP3.LUT R10, R10, 0xff, RZ, 0xc0, !PT ;  /* 0x000000ff0a0a7812 */ /* 0x000fe200078ec0ff */
[----:B------:R-:W-:Y:S01]  /*d750*/  FFMA.FTZ R172, R252, UR5, -R155 ;  /* 0x00000005fcac7c23 */ /* 0x000fe2000801089b */
[--C-:B------:R-:W-:Y:S01]  /*d760*/  HSET2.LE.AND R8, R8, R161.reuse, PT ;  /* 0x000000a108087233 */ /* 0x100fe20003803000 */
[----:B------:R-:W3:Y:S01]  /*d770*/  MUFU.EX2 R188, R6 ;  /* 0x0000000600bc7308 */ /* 0x000ee20000000800 */
[--C-:B------:R-:W-:Y:S01]  /*d780*/  HSET2.LE.AND R7, R7, R161.reuse, PT ;  /* 0x000000a107077233 */ /* 0x100fe20003803000 */
[--C-:B------:R-:W-:Y:S01]  /*d790*/  FFMA.FTZ R134, R186, UR5, -R243.reuse ;  /* 0x00000005ba867c23 */ /* 0x100fe200080108f3 */
[--C-:B------:R-:W-:Y:S01]  /*d7a0*/  HSET2.LE.AND R4, R4, R161.reuse, PT ;  /* 0x000000a104047233 */ /* 0x100fe20003803000 */
[----:B------:R-:W-:Y:S01]  /*d7b0*/  MUFU.EX2 R172, R172 ;  /* 0x000000ac00ac7308 */ /* 0x000fe20000000800 */
[----:B--2---:R-:W-:Y:S01]  /*d7c0*/  F2FP.F16.F32.PACK_AB R5, R173, R174 ;  /* 0x000000aead05723e */ /* 0x004fe200000000ff */
[--C-:B------:R-:W-:Y:S01]  /*d7d0*/  FFMA.FTZ R186, R181, UR5, -R243.reuse ;  /* 0x00000005b5ba7c23 */ /* 0x100fe200080108f3 */
[----:B------:R-:W-:Y:S01]  /*d7e0*/  SHF.R.U32.HI R24, RZ, 0x18, R24 ;  /* 0x00000018ff187819 */ /* 0x000fe20000011618 */
[----:B------:R-:W-:Y:S01]  /*d7f0*/  MUFU.EX2 R133, R133 ;  /* 0x0000008500857308 */ /* 0x000fe20000000800 */
[----:B------:R-:W-:Y:S01]  /*d800*/  SHF.R.U32.HI R28, RZ, 0x8, R28 ;  /* 0x00000008ff1c7819 */ /* 0x000fe2000001161c */
[----:B------:R-:W-:Y:S01]  /*d810*/  FMUL.FTZ R181, R170, UR5 ;  /* 0x00000005aab57c20 */ /* 0x000fe20008410000 */
[----:B-1----:R-:W-:Y:S01]  /*d820*/  F2FP.F16.F32.PACK_AB R12, R159, R160 ;  /* 0x000000a09f0c723e */ /* 0x002fe200000000ff */
[----:B------:R-:W1:Y:S01]  /*d830*/  MUFU.EX2 R187, R187 ;  /* 0x000000bb00bb7308 */ /* 0x000e620000000800 */
[----:B----4-:R-:W-:Y:S01]  /*d840*/  F2FP.F16.F32.PACK_AB R13, R135, R154 ;  /* 0x0000009a870d723e */ /* 0x010fe200000000ff */
[----:B------:R-:W-:Y:S01]  /*d850*/  FFMA.FTZ R167, R167, UR5, -R243 ;  /* 0x00000005a7a77c23 */ /* 0x000fe200080108f3 */
[----:B------:R-:W-:Y:S01]  /*d860*/  PRMT R28, R11, 0x5410, R28 ;  /* 0x000054100b1c7816 */ /* 0x000fe2000000001c */
[----:B------:R-:W-:Y:S01]  /*d870*/  MUFU.EX2 R134, R134 ;  /* 0x0000008600867308 */ /* 0x000fe20000000800 */
[----:B------:R-:W-:Y:S01]  /*d880*/  PRMT R24, R10, 0x5410, R24 ;  /* 0x000054100a187816 */ /* 0x000fe20000000018 */
[----:B---3--:R-:W-:Y:S01]  /*d890*/  FMUL.FTZ R21, R201, R188 ;  /* 0x000000bcc9157220 */ /* 0x008fe20000410000 */
[----:B------:R-:W-:Y:S01]  /*d8a0*/  LOP3.LUT R12, R12, R8, RZ, 0xc0, !PT ;  /* 0x000000080c0c7212 */ /* 0x000fe200078ec0ff */
[----:B------:R-:W2:Y:S01]  /*d8b0*/  MUFU.EX2 R186, R186 ;  /* 0x000000ba00ba7308 */ /* 0x000ea20000000800 */
[----:B------:R-:W-:Y:S01]  /*d8c0*/  LOP3.LUT R13, R13, R7, RZ, 0xc0, !PT ;  /* 0x000000070d0d7212 */ /* 0x000fe200078ec0ff */
[----:B------:R-:W3:Y:S01]  /*d8d0*/  LDSM.16.MT88.4 R8, [R227+0x4000] ;  /* 0x00400000e308783b */ /* 0x000ee20000004200 */
[----:B------:R-:W-:Y:S01]  /*d8e0*/  LOP3.LUT R14, R5, R4, RZ, 0xc0, !PT ;  /* 0x00000004050e7212 */ /* 0x000fe200078ec0ff */
[----:B------:R-:W-:Y:S01]  /*d8f0*/  MUFU.EX2 R167, R167 ;  /* 0x000000a700a77308 */ /* 0x000fe20000000800 */
[----:B------:R-:W-:Y:S01]  /*d900*/  FSEL R181, R181, RZ, P2 ;  /* 0x000000ffb5b57208 */ /* 0x000fe20001000000 */
[----:B------:R-:W4:Y:S01]  /*d910*/  LDSM.16.MT88.4 R4, [R189] ;  /* 0x00000000bd04783b */ /* 0x000f220000004200 */
[--C-:B------:R-:W-:Y:S01]  /*d920*/  HSET2.LE.AND R16, R16, R161.reuse, PT ;  /* 0x000000a110107233 */ /* 0x100fe20003803000 */
[-C--:B-1----:R-:W-:Y:S01]  /*d930*/  FMUL.FTZ R18, R206, R187.reuse ;  /* 0x000000bbce127220 */ /* 0x082fe20000410000 */
[----:B------:R-:W-:Y:S01]  /*d940*/  F2FP.F16.F32.PACK_AB R17, R133, R172 ;  /* 0x000000ac8511723e */ /* 0x000fe200000000ff */
[--C-:B------:R-:W-:Y:S01]  /*d950*/  FFMA.FTZ R180, R175, UR5, -R181.reuse ;  /* 0x00000005afb47c23 */ /* 0x100fe200080108b5 */
[--C-:B------:R-:W-:Y:S01]  /*d960*/  FFMA.FTZ R176, R176, UR5, -R181.reuse ;  /* 0x00000005b0b07c23 */ /* 0x100fe200080108b5 */
[--C-:B------:R-:W-:Y:S01]  /*d970*/  FFMA.FTZ R175, R246, UR5, -R181.reuse ;  /* 0x00000005f6af7c23 */ /* 0x100fe200080108b5 */
[----:B------:R-:W-:Y:S01]  /*d980*/  FFMA.FTZ R247, R247, UR5, -R181 ;  /* 0x00000005f7f77c23 */ /* 0x000fe200080108b5 */
[----:B------:R-:W-:Y:S01]  /*d990*/  LOP3.LUT R31, R15, 0xff00ff, RZ, 0xc0, !PT ;  /* 0x00ff00ff0f1f7812 */ /* 0x000fe200078ec0ff */
[----:B------:R-:W-:Y:S01]  /*d9a0*/  IMAD.MOV.U32 R206, RZ, RZ, R26 ;  /* 0x000000ffffce7224 */ /* 0x000fe200078e001a */
[----:B------:R-:W-:Y:S01]  /*d9b0*/  LOP3.LUT R15, R17, R16, RZ, 0xc0, !PT ;  /* 0x00000010110f7212 */ /* 0x000fe200078ec0ff */
[-C--:B------:R-:W-:Y:S01]  /*d9c0*/  FMUL.FTZ R16, R204, R188.reuse ;  /* 0x000000bccc107220 */ /* 0x080fe20000410000 */
[----:B------:R-:W-:Y:S01]  /*d9d0*/  MUFU.EX2 R180, R180 ;  /* 0x000000b400b47308 */ /* 0x000fe20000000800 */
[----:B------:R-:W-:Y:S01]  /*d9e0*/  FMUL.FTZ R26, R20, UR5 ;  /* 0x00000005141a7c20 */ /* 0x000fe20008410000 */
[----:B------:R-:W-:Y:S01]  /*d9f0*/  HSET2.LE.AND R29, R24, R161, PT ;  /* 0x000000a1181d7233 */ /* 0x000fe20003803000 */
[-C--:B------:R-:W-:Y:S01]  /*da00*/  FMUL.FTZ R20, R200, R188.reuse ;  /* 0x000000bcc8147220 */ /* 0x080fe20000410000 */
[----:B------:R-:W1:Y:S01]  /*da10*/  MUFU.EX2 R176, R176 ;  /* 0x000000b000b07308 */ /* 0x000e620000000800 */
[----:B------:R-:W-:Y:S01]  /*da20*/  FMUL.FTZ R24, R196, R188 ;  /* 0x000000bcc4187220 */ /* 0x000fe20000410000 */
[----:B------:R-:W-:Y:S01]  /*da30*/  FMUL.FTZ R19, R207, R187 ;  /* 0x000000bbcf137220 */ /* 0x000fe20000410000 */
[----:B------:R-:W-:Y:S01]  /*da40*/  LOP3.LUT R32, R32, UR13, R23, 0x96, !PT ;  /* 0x0000000d20207c12 */ /* 0x000fe2000f8e9617 */
[----:B------:R-:W-:Y:S01]  /*da50*/  MUFU.EX2 R175, R175 ;  /* 0x000000af00af7308 */ /* 0x000fe20000000800 */
[----:B------:R-:W-:-:S02]  /*da60*/  IMAD.MOV.U32 R207, RZ, RZ, R27 ;  /* 0x000000ffffcf7224 */ /* 0x000fc400078e001b */
[-C--:B------:R-:W-:Y:S01]  /*da70*/  FMUL.FTZ R17, R205, R188.reuse ;  /* 0x000000bccd117220 */ /* 0x080fe20000410000 */
[-C--:B------:R-:W-:Y:S01]  /*da80*/  FMUL.FTZ R22, R202, R187.reuse ;  /* 0x000000bbca167220 */ /* 0x080fe20000410000 */
[----:B------:R-:W-:Y:S01]  /*da90*/  MUFU.EX2 R204, R247 ;  /* 0x000000f700cc7308 */ /* 0x000fe20000000800 */
[-C--:B------:R-:W-:Y:S01]  /*daa0*/  FMUL.FTZ R23, R203, R187.reuse ;  /* 0x000000bbcb177220 */ /* 0x080fe20000410000 */
[-C--:B------:R-:W-:Y:S01]  /*dab0*/  FMUL.FTZ R25, R197, R188.reuse ;  /* 0x000000bcc5197220 */ /* 0x080fe20000410000 */
[-C--:B------:R-:W-:Y:S01]  /*dac0*/  FMUL.FTZ R27, R199, R187.reuse ;  /* 0x000000bbc71b7220 */ /* 0x080fe20000410000 */
[----:B------:R-:W5:Y:S01]  /*dad0*/  MUFU.EX2 R136, R136 ;  /* 0x0000008800887308 */ /* 0x000f620000000800 */
[-C--:B------:R-:W-:Y:S01]  /*dae0*/  FMUL.FTZ R192, R192, R188.reuse ;  /* 0x000000bcc0c07220 */ /* 0x080fe20000410000 */
[----:B------:R-:W-:Y:S01]  /*daf0*/  FMUL.FTZ R193, R193, R188 ;  /* 0x000000bcc1c17220 */ /* 0x000fe20000410000 */
[-C--:B------:R-:W-:Y:S01]  /*db00*/  FMUL.FTZ R194, R194, R187.reuse ;  /* 0x000000bbc2c27220 */ /* 0x080fe20000410000 */
[----:B------:R4:W4:Y:S01]  /*db10*/  MUFU.EX2 R200, R26 ;  /* 0x0000001a00c87308 */ /* 0x0009220000000800 */
[----:B------:R-:W-:Y:S01]  /*db20*/  FMUL.FTZ R195, R195, R187 ;  /* 0x000000bbc3c37220 */ /* 0x000fe20000410000 */
[--C-:B------:R-:W-:Y:S01]  /*db30*/  HSET2.LE.AND R30, R30, R161.reuse, PT ;  /* 0x000000a11e1e7233 */ /* 0x100fe20003803000 */
[----:B------:R-:W-:Y:S01]  /*db40*/  IMAD.MOV.U32 R202, RZ, RZ, R34 ;  /* 0x000000ffffca7224 */ /* 0x000fe200078e0022 */
[----:B------:R4:W4:Y:S01]  /*db50*/  MUFU.EX2 R196, R33 ;  /* 0x0000002100c47308 */ /* 0x0009220000000800 */
[--C-:B------:R-:W-:Y:S01]  /*db60*/  HSET2.LE.AND R31, R31, R161.reuse, PT ;  /* 0x000000a11f1f7233 */ /* 0x100fe20003803000 */
[----:B------:R-:W-:Y:S01]  /*db70*/  IMAD.MOV.U32 R203, RZ, RZ, R35 ;  /* 0x000000ffffcb7224 */ /* 0x000fe200078e0023 */
[----:B------:R-:W-:Y:S01]  /*db80*/  HSET2.LE.AND R28, R28, R161, PT ;  /* 0x000000a11c1c7233 */ /* 0x000fe20003803000 */
[----:B---3--:R-:W-:Y:S01]  /*db90*/  HMMA.16816.F32 R16, R12, R8, R16 ;  /* 0x000000080c10723c */ /* 0x008fe20000001810 */
[----:B--2---:R-:W-:Y:S01]  /*dba0*/  F2FP.F16.F32.PACK_AB R34, R186, R134 ;  /* 0x00000086ba22723e */ /* 0x004fe200000000ff */
[----:B------:R-:W-:Y:S01]  /*dbb0*/  IMAD.WIDE.U32 R40, R32, -0x2daee0ad, RZ ;  /* 0xd2511f5320287825 */ /* 0x000fe200078e00ff */
[----:B-1----:R-:W-:-:S03]  /*dbc0*/  F2FP.F16.F32.PACK_AB R35, R176, R180 ;  /* 0x000000b4b023723e */ /* 0x002fc600000000ff */
[----:B------:R-:W-:Y:S01]  /*dbd0*/  FFMA.FTZ R97, R97, UR5, -R243 ;  /* 0x0000000561617c23 */ /* 0x000fe200080108f3 */
[----:B-----5:R-:W-:Y:S01]  /*dbe0*/  F2FP.F16.F32.PACK_AB R37, R136, R167 ;  /* 0x000000a78825723e */ /* 0x020fe200000000ff */
[----:B----4-:R-:W-:Y:S01]  /*dbf0*/  FMUL.FTZ R26, R198, R187 ;  /* 0x000000bbc61a7220 */ /* 0x010fe20000410000 */
[----:B------:R-:W-:Y:S01]  /*dc00*/  LOP3.LUT R30, R34, R30, RZ, 0xc0, !PT ;  /* 0x0000001e221e7212 */ /* 0x000fe200078ec0ff */
[C---:B------:R-:W-:Y:S01]  /*dc10*/  HMMA.16816.F32 R20, R12.reuse, R10, R20 ;  /* 0x0000000a0c14723c */ /* 0x040fe20000001814 */
[----:B------:R-:W-:Y:S01]  /*dc20*/  LOP3.LUT R29, R35, R29, RZ, 0xc0, !PT ;  /* 0x0000001d231d7212 */ /* 0x000fe200078ec0ff */
[----:B------:R-:W-:Y:S01]  /*dc30*/  FMUL.FTZ R32, R220, R200 ;  /* 0x000000c8dc207220 */ /* 0x000fe20000410000 */
[----:B------:R-:W-:Y:S01]  /*dc40*/  F2FP.F16.F32.PACK_AB R33, R204, R175 ;  /* 0x000000afcc21723e */ /* 0x000fe200000000ff */
[----:B------:R-:W-:Y:S01]  /*dc50*/  FMUL.FTZ R34, R222, R196 ;  /* 0x000000c4de227220 */ /* 0x000fe20000410000 */
[----:B------:R-:W-:Y:S01]  /*dc60*/  LOP3.LUT R28, R37, R28, RZ, 0xc0, !PT ;  /* 0x0000001c251c7212 */ /* 0x000fe200078ec0ff */
[----:B------:R-:W-:Y:S01]  /*dc70*/  FMUL.FTZ R35, R223, R196 ;  /* 0x000000c4df237220 */ /* 0x000fe20000410000 */
[----:B------:R-:W-:Y:S01]  /*dc80*/  LOP3.LUT R31, R33, R31, RZ, 0xc0, !PT ;  /* 0x0000001f211f7212 */ /* 0x000fe200078ec0ff */
[C---:B------:R-:W-:Y:S01]  /*dc90*/  HMMA.16816.F32 R24, R12.reuse, R4, R24 ;  /* 0x000000040c18723c */ /* 0x040fe20000001818 */
[----:B------:R-:W-:Y:S01]  /*dca0*/  FMUL.FTZ R33, R221, R200 ;  /* 0x000000c8dd217220 */ /* 0x000fe20000410000 */
[----:B------:R-:W-:Y:S01]  /*dcb0*/  LOP3.LUT R37, R36, UR7, R41, 0x96, !PT ;  /* 0x0000000724257c12 */ /* 0x000fe2000f8e9629 */
[----:B------:R-:W-:Y:S01]  /*dcc0*/  IMAD.MOV.U32 R246, RZ, RZ, R38 ;  /* 0x000000fffff67224 */ /* 0x000fe200078e0026 */
[----:B------:R-:W-:Y:S01]  /*dcd0*/  PRMT R38, R40, 0x7773, RZ ;  /* 0x0000777328267816 */ /* 0x000fe200000000ff */
[----:B------:R-:W-:Y:S01]  /*dce0*/  IMAD.MOV.U32 R36, RZ, RZ, R40 ;  /* 0x000000ffff247224 */ /* 0x000fe200078e0028 */
[----:B------:R-:W-:Y:S01]  /*dcf0*/  LOP3.LUT R41, R37, 0xffff, RZ, 0xc0, !PT ;  /* 0x0000ffff25297812 */ /* 0x000fe200078ec0ff */
[----:B------:R-:W-:Y:S01]  /*dd00*/  IMAD.MOV.U32 R247, RZ, RZ, R39 ;  /* 0x000000fffff77224 */ /* 0x000fe200078e0027 */
[----:B------:R-:W-:Y:S01]  /*dd10*/  HMMA.16816.F32 R12, R12, R6, R192 ;  /* 0x000000060c0c723c */ /* 0x000fe200000018c0 */
[--C-:B------:R-:W-:Y:S01]  /*dd20*/  FFMA.FTZ R192, R110, UR5, -R166.reuse ;  /* 0x000000056ec07c23 */ /* 0x100fe200080108a6 */
[--C-:B------:R-:W-:Y:S01]  /*dd30*/  FFMA.FTZ R193, R240, UR5, -R155.reuse ;  /* 0x00000005f0c17c23 */ /* 0x100fe2000801089b */
[--C-:B------:R-:W-:Y:S01]  /*dd40*/  FFMA.FTZ R110, R241, UR5, -R166.reuse ;  /* 0x00000005f16e7c23 */ /* 0x100fe200080108a6 */
[----:B------:R-:W-:Y:S01]  /*dd50*/  FFMA.FTZ R240, R239, UR5, -R155 ;  /* 0x00000005eff07c23 */ /* 0x000fe2000801089b */
[----:B------:R-:W-:Y:S01]  /*dd60*/  PRMT R44, R40, 0x7772, RZ ;  /* 0x00007772282c7816 */ /* 0x000fe200000000ff */
[----:B------:R-:W-:Y:S01]  /*dd70*/  FFMA.FTZ R241, R242, UR5, -R166 ;  /* 0x00000005f2f17c23 */ /* 0x000fe200080108a6 */
[----:B------:R-:W-:Y:S01]  /*dd80*/  MUFU.EX2 R192, R192 ;  /* 0x000000c000c07308 */ /* 0x000fe20000000800 */
[C---:B------:R-:W-:Y:S01]  /*dd90*/  HMMA.16816.F32 R32, R28.reuse, R8, R32 ;  /* 0x000000081c20723c */ /* 0x040fe20000001820 */
[----:B------:R-:W-:Y:S01]  /*dda0*/  PRMT R8, R37, 0x7632, R8 ;  /* 0x0000763225087816 */ /* 0x000fe20000000008 */
[-C--:B------:R-:W-:Y:S01]  /*ddb0*/  FMUL.FTZ R42, R214, R196.reuse ;  /* 0x000000c4d62a7220 */ /* 0x080fe20000410000 */
[----:B------:R-:W1:Y:S01]  /*ddc0*/  MUFU.EX2 R110, R110 ;  /* 0x0000006e006e7308 */ /* 0x000e620000000800 */
[----:B------:R-:W-:Y:S01]  /*ddd0*/  PRMT R50, R40, 0x7771, RZ ;  /* 0x0000777128327816 */ /* 0x000fe200000000ff */
[----:B------:R-:W-:Y:S01]  /*dde0*/  FMUL.FTZ R43, R215, R196 ;  /* 0x000000c4d72b7220 */ /* 0x000fe20000410000 */
[----:B------:R-:W-:Y:S01]  /*ddf0*/  LOP3.LUT R9, R37, 0xff, RZ, 0xc0, !PT ;  /* 0x000000ff25097812 */ /* 0x000fe200078ec0ff */
[----:B------:R-:W-:Y:S01]  /*de00*/  MUFU.EX2 R193, R193 ;  /* 0x000000c100c17308 */ /* 0x000fe20000000800 */
[----:B------:R-:W-:Y:S01]  /*de10*/  SHF.R.U32.HI R40, RZ, 0x18, R37 ;  /* 0x00000018ff287819 */ /* 0x000fe20000011625 */
[----:B------:R-:W-:Y:S01]  /*de20*/  FFMA.FTZ R239, R245, UR5, -R155 ;  /* 0x00000005f5ef7c23 */ /* 0x000fe2000801089b */
[----:B------:R-:W-:Y:S01]  /*de30*/  SHF.R.U32.HI R41, RZ, 0x8, R41 ;  /* 0x00000008ff297819 */ /* 0x000fe20000011629 */
[----:B------:R-:W2:Y:S01]  /*de40*/  MUFU.EX2 R240, R240 ;  /* 0x000000f000f07308 */ /* 0x000ea20000000800 */
[----:B------:R-:W-:Y:S01]  /*de50*/  LOP3.LUT R8, R8, 0xff, RZ, 0xc0, !PT ;  /* 0x000000ff08087812 */ /* 0x000fe200078ec0ff */
[-C--:B------:R-:W-:Y:S01]  /*de60*/  FMUL.FTZ R208, R208, R200.reuse ;  /* 0x000000c8d0d07220 */ /* 0x080fe20000410000 */
[----:B------:R-:W-:Y:S01]  /*de70*/  PRMT R41, R9, 0x5410, R41 ;  /* 0x0000541009297816 */ /* 0x000fe20000000029 */
[----:B------:R3:W-:Y:S01]  /*de80*/  MUFU.EX2 R242, R238 ;  /* 0x000000ee00f27308 */ /* 0x0007e20000000800 */
[----:B------:R-:W-:Y:S01]  /*de90*/  PRMT R40, R8, 0x5410, R40 ;  /* 0x0000541008287816 */ /* 0x000fe20000000028 */
[----:B------:R-:W-:Y:S01]  /*dea0*/  FMUL.FTZ R209, R209, R200 ;  /* 0x000000c8d1d17220 */ /* 0x000fe20000410000 */
[----:B------:R-:W-:Y:S01]  /*deb0*/  PRMT R44, R44, 0x5410, R38 ;  /* 0x000054102c2c7816 */ /* 0x000fe20000000026 */
[----:B------:R-:W4:Y:S01]  /*dec0*/  MUFU.EX2 R241, R241 ;  /* 0x000000f100f17308 */ /* 0x000f220000000800 */
[----:B------:R-:W-:Y:S01]  /*ded0*/  LOP3.LUT R36, R36, 0xff, RZ, 0xc0, !PT ;  /* 0x000000ff24247812 */ /* 0x000fe200078ec0ff */
[----:B------:R-:W-:Y:S01]  /*dee0*/  FMUL.FTZ R210, R210, R196 ;  /* 0x000000c4d2d27220 */ /* 0x000fe20000410000 */
[--C-:B------:R-:W-:Y:S01]  /*def0*/  HSET2.LE.AND R48, R41, R161.reuse, PT ;  /* 0x000000a129307233 */ /* 0x100fe20003803000 */
[-C--:B------:R-:W-:Y:S01]  /*df00*/  FMUL.FTZ R41, R213, R200.reuse ;  /* 0x000000c8d5297220 */ /* 0x080fe20000410000 */
[----:B------:R-:W-:Y:S01]  /*df10*/  HSET2.LE.AND R49, R40, R161, PT ;  /* 0x000000a128317233 */ /* 0x000fe20003803000 */
[----:B------:R-:W-:Y:S01]  /*df20*/  FMUL.FTZ R40, R212, R200 ;  /* 0x000000c8d4287220 */ /* 0x000fe20000410000 */
[----:B-1----:R-:W-:Y:S01]  /*df30*/  F2FP.F16.F32.PACK_AB R45, R110, R192 ;  /* 0x000000c06e2d723e */ /* 0x002fe200000000ff */
[----:B------:R-:W-:Y:S01]  /*df40*/  MUFU.EX2 R239, R239 ;  /* 0x000000ef00ef7308 */ /* 0x000fe20000000800 */
[----:B--2---:R-:W-:Y:S01]  /*df50*/  F2FP.F16.F32.PACK_AB R46, R240, R193 ;  /* 0x000000c1f02e723e */ /* 0x004fe200000000ff */
[----:B---3--:R-:W-:Y:S01]  /*df60*/  FFMA.FTZ R238, R244, UR5, -R155 ;  /* 0x00000005f4ee7c23 */ /* 0x008fe2000801089b */
[----:B------:R-:W-:Y:S01]  /*df70*/  PRMT R50, R36, 0x5410, R50 ;  /* 0x0000541024327816 */ /* 0x000fe20000000032 */
[----:B------:R-:W-:Y:S01]  /*df80*/  FMUL.FTZ R211, R211, R196 ;  /* 0x000000c4d3d37220 */ /* 0x000fe20000410000 */
[----:B------:R-:W-:Y:S01]  /*df90*/  LOP3.LUT R48, R45, R48, RZ, 0xc0, !PT ;  /* 0x000000302d307212 */ /* 0x000fe200078ec0ff */
[----:B------:R-:W1:Y:S01]  /*dfa0*/  LDSM.16.MT88.4 R36, [R227+0x4400] ;  /* 0x00440000e324783b */ /* 0x000e620000004200 */
[----:B------:R-:W-:Y:S01]  /*dfb0*/  LOP3.LUT R49, R46, R49, RZ, 0xc0, !PT ;  /* 0x000000312e317212 */ /* 0x000fe200078ec0ff */
[----:B------:R-:W-:Y:S01]  /*dfc0*/  HMMA.16816.F32 R40, R28, R4, R40 ;  /* 0x000000041c28723c */ /* 0x000fe20000001828 */
[----:B------:R-:W-:Y:S01]  /*dfd0*/  LOP3.LUT R51, R44, 0xff00ff, RZ, 0xc0, !PT ;  /* 0x00ff00ff2c337812 */ /* 0x000fe200078ec0ff */
[----:B------:R-:W2:Y:S01]  /*dfe0*/  MUFU.EX2 R238, R238 ;  /* 0x000000ee00ee7308 */ /* 0x000ea20000000800 */
[----:B------:R-:W3:Y:S01]  /*dff0*/  LDSM.16.MT88.4 R44, [R189+0x400] ;  /* 0x00040000bd2c783b */ /* 0x000ee20000004200 */
[----:B------:R-:W-:-:S02]  /*e000*/  IMAD.U32 R5, RZ, RZ, UR23 ;  /* 0x00000017ff057e24 */ /* 0x000fc4000f8e00ff */
[-C--:B------:R-:W-:Y:S01]  /*e010*/  FMUL.FTZ R216, R216, R200.reuse ;  /* 0x000000c8d8d87220 */ /* 0x080fe20000410000 */
[----:B------:R-:W-:Y:S02]  /*e020*/  IMAD.U32 R4, RZ, RZ, UR22 ;  /* 0x00000016ff047e24 */ /* 0x000fe4000f8e00ff */
[----:B------:R-:W-:Y:S01]  /*e030*/  FMUL.FTZ R217, R217, R200 ;  /* 0x000000c8d9d97220 */ /* 0x000fe20000410000 */
[-C--:B------:R-:W-:Y:S01]  /*e040*/  FMUL.FTZ R218, R218, R196.reuse ;  /* 0x000000c4dada7220 */ /* 0x080fe20000410000 */
[--C-:B------:R-:W-:Y:S01]  /*e050*/  LOP3.LUT R5, R5, UR21, R235.reuse, 0x96, !PT ;  /* 0x0000001505057c12 */ /* 0x100fe2000f8e96eb */
[----:B------:R-:W-:Y:S01]  /*e060*/  FMUL.FTZ R219, R219, R196 ;  /* 0x000000c4dbdb7220 */ /* 0x000fe20000410000 */
[----:B------:R-:W-:Y:S01]  /*e070*/  LOP3.LUT R4, R4, UR21, R235, 0x96, !PT ;  /* 0x0000001504047c12 */ /* 0x000fe2000f8e96eb */
[----:B------:R-:W-:Y:S01]  /*e080*/  HMMA.16816.F32 R208, R28, R6, R208 ;  /* 0x000000061cd0723c */ /* 0x000fe200000018d0 */
[--C-:B------:R-:W-:Y:S01]  /*e090*/  HSET2.LE.AND R50, R50, R161.reuse, PT ;  /* 0x000000a132327233 */ /* 0x100fe20003803000 */
[----:B------:R-:W-:Y:S01]  /*e0a0*/  IMAD.WIDE.U32 R214, R5, -0x326172a9, RZ ;  /* 0xcd9e8d5705d67825 */ /* 0x000fe200078e00ff */
[----:B------:R-:W-:-:S03]  /*e0b0*/  HSET2.LE.AND R51, R51, R161, PT ;  /* 0x000000a133337233 */ /* 0x000fc60003803000 */
[----:B------:R-:W-:Y:S01]  /*e0c0*/  FFMA.FTZ R98, R98, UR5, -R243 ;  /* 0x0000000562627c23 */ /* 0x000fe200080108f3 */
[----:B------:R-:W-:Y:S01]  /*e0d0*/  LOP3.LUT R6, R246, UR13, R203, 0x96, !PT ;  /* 0x0000000df6067c12 */ /* 0x000fe2000f8e96cb */
[----:B------:R-:W-:Y:S01]  /*e0e0*/  IMAD.WIDE.U32 R202, R4, -0x326172a9, RZ ;  /* 0xcd9e8d5704ca7825 */ /* 0x000fe200078e00ff */
[----:B----4-:R-:W-:Y:S01]  /*e0f0*/  F2FP.F16.F32.PACK_AB R195, R241, R242 ;  /* 0x000000f2f1c3723e */ /* 0x010fe200000000ff */
[----:B------:R-:W-:Y:S01]  /*e100*/  HMMA.16816.F32 R8, R28, R10, R216 ;  /* 0x0000000a1c08723c */ /* 0x000fe200000018d8 */
[----:B--2---:R-:W-:Y:S01]  /*e110*/  F2FP.F16.F32.PACK_AB R194, R238, R239 ;  /* 0x000000efeec2723e */ /* 0x004fe200000000ff */
[----:B------:R-:W-:Y:S01]  /*e120*/  IMAD.WIDE.U32 R28, R6, -0x2daee0ad, RZ ;  /* 0xd2511f53061c7825 */ /* 0x000fe200078e00ff */
[----:B------:R-:W-:-:S03]  /*e130*/  LOP3.LUT R5, R164, UR11, R215, 0x96, !PT ;  /* 0x0000000ba4057c12 */ /* 0x000fc6000f8e96d7 */
[----:B------:R-:W-:Y:S01]  /*e140*/  FFMA.FTZ R104, R104, UR5, -R181 ;  /* 0x0000000568687c23 */ /* 0x000fe200080108b5 */
[----:B------:R-:W-:Y:S01]  /*e150*/  LOP3.LUT R50, R195, R50, RZ, 0xc0, !PT ;  /* 0x00000032c3327212 */ /* 0x000fe200078ec0ff */
[----:B------:R-:W-:Y:S01]  /*e160*/  IMAD.MOV.U32 R30, RZ, RZ, R28 ;  /* 0x000000ffff1e7224 */ /* 0x000fe200078e001c */
[----:B------:R-:W-:Y:S01]  /*e170*/  LOP3.LUT R51, R194, R51, RZ, 0xc0, !PT ;  /* 0x00000033c2337212 */ /* 0x000fe200078ec0ff */
[----:B------:R-:W-:Y:S01]  /*e180*/  MUFU.EX2 R98, R98 ;  /* 0x0000006200627308 */ /* 0x000fe20000000800 */
[----:B------:R-:W-:Y:S01]  /*e190*/  LOP3.LUT R31, R162, UR11, R215, 0x96, !PT ;  /* 0x0000000ba21f7c12 */ /* 0x000fe2000f8e96d7 */
[----:B------:R-:W-:Y:S01]  /*e1a0*/  FFMA.FTZ R103, R103, UR5, -R243 ;  /* 0x0000000567677c23 */ /* 0x000fe200080108f3 */
[----:B------:R-:W-:Y:S01]  /*e1b0*/  LOP3.LUT R198, R164, UR11, R203, 0x96, !PT ;  /* 0x0000000ba4c67c12 */ /* 0x000fe2000f8e96cb */
[----:B------:R-:W-:Y:S01]  /*e1c0*/  FFMA.FTZ R102, R102, UR5, -R243 ;  /* 0x0000000566667c23 */ /* 0x000fe200080108f3 */
[----:B------:R-:W-:Y:S01]  /*e1d0*/  LOP3.LUT R194, R202, UR9, R249, 0x96, !PT ;  /* 0x00000009cac27c12 */ /* 0x000fe2000f8e96f9 */
[----:B------:R-:W-:Y:S01]  /*e1e0*/  IMAD.WIDE.U32 R212, R31, -0x2daee0ad, RZ ;  /* 0xd2511f531fd47825 */ /* 0x000fe200078e00ff */
[----:B------:R-:W-:Y:S01]  /*e1f0*/  LOP3.LUT R197, R162, UR11, R203, 0x96, !PT ;  /* 0x0000000ba2c57c12 */ /* 0x000fe2000f8e96cb */
[----:B------:R-:W-:Y:S01]  /*e200*/  MUFU.EX2 R72, R72 ;  /* 0x0000004800487308 */ /* 0x000fe20000000800 */
[----:B------:R-:W-:Y:S01]  /*e210*/  LOP3.LUT R195, R202, UR9, R251, 0x96, !PT ;  /* 0x00000009cac37c12 */ /* 0x000fe2000f8e96fb */
[----:B------:R-:W-:Y:S01]  /*e220*/  IMAD.WIDE.U32 R202, R5, -0x2daee0ad, RZ ;  /* 0xd2511f5305ca7825 */ /* 0x000fe200078e00ff */
[----:B------:R-:W-:Y:S01]  /*e230*/  LOP3.LUT R4, R214, UR9, R249, 0x96, !PT ;  /* 0x00000009d6047c12 */ /* 0x000fe2000f8e96f9 */
[----:B-1----:R-:W-:Y:S01]  /*e240*/  HMMA.16816.F32 R16, R48, R36, R16 ;  /* 0x000000243010723c */ /* 0x002fe20000001810 */
[----:B------:R-:W-:Y:S01]  /*e250*/  LOP3.LUT R6, R206, UR7, R29, 0x96, !PT ;  /* 0x00000007ce067c12 */ /* 0x000fe2000f8e961d */
[----:B------:R-:W-:Y:S01]  /*e260*/  MUFU.EX2 R102, R102 ;  /* 0x0000006600667308 */ /* 0x000fe20000000800 */
[----:B------:R-:W-:Y:S01]  /*e270*/  LOP3.LUT R5, R232, UR17, R203, 0x96, !PT ;  /* 0x00000011e8057c12 */ /* 0x000fe2000f8e96cb */
[----:B------:R-:W-:Y:S01]  /*e280*/  IMAD.WIDE.U32 R206, R4, -0x2daee0ad, RZ ;  /* 0xd2511f5304ce7825 */ /* 0x000fe200078e00ff */
[----:B------:R-:W-:-:S03]  /*e290*/  PRMT R7, R28, 0x7771, RZ ;  /* 0x000077711c077816 */ /* 0x000fc600000000ff */
[----:B------:R-:W-:Y:S01]  /*e2a0*/  FFMA.FTZ R130, R130, UR5, -R243 ;  /* 0x0000000582827c23 */ /* 0x000fe200080108f3 */
[C---:B------:R-:W-:Y:S01]  /*e2b0*/  PRMT R29, R28.reuse, 0x7773, RZ ;  /* 0x000077731c1d7816 */ /* 0x040fe200000000ff */
[C---:B------:R-:W-:Y:S01]  /*e2c0*/  HMMA.16816.F32 R20, R48.reuse, R38, R20 ;  /* 0x000000263014723c */ /* 0x040fe20000001814 */
[----:B------:R-:W-:Y:S01]  /*e2d0*/  PRMT R28, R28, 0x7772, RZ ;  /* 0x000077721c1c7816 */ /* 0x000fe200000000ff */
[----:B------:R-:W-:Y:S01]  /*e2e0*/  FFMA.FTZ R56, R56, UR5, -R166 ;  /* 0x0000000538387c23 */ /* 0x000fe200080108a6 */
[----:B------:R-:W-:Y:S01]  /*e2f0*/  LOP3.LUT R31, R230, UR17, R213, 0x96, !PT ;  /* 0x00000011e61f7c12 */ /* 0x000fe2000f8e96d5 */
[----:B------:R-:W-:Y:S01]  /*e300*/  FFMA.FTZ R89, R89, UR5, -R243 ;  /* 0x0000000559597c23 */ /* 0x000fe200080108f3 */
[----:B------:R-:W-:Y:S01]  /*e310*/  LOP3.LUT R4, R202, UR16, R207, 0x96, !PT ;  /* 0x00000010ca047c12 */ /* 0x000fe2000f8e96cf */
[----:B------:R-:W-:Y:S01]  /*e320*/  FFMA.FTZ R91, R91, UR5, -R243 ;  /* 0x000000055b5b7c23 */ /* 0x000fe200080108f3 */
[----:B------:R-:W-:Y:S01]  /*e330*/  PRMT R29, R28, 0x5410, R29 ;  /* 0x000054101c1d7816 */ /* 0x000fe2000000001d */
[----:B---3--:R-:W-:Y:S01]  /*e340*/  HMMA.16816.F32 R24, R48, R44, R24 ;  /* 0x0000002c3018723c */ /* 0x008fe20000001818 */
[----:B------:R-:W-:Y:S01]  /*e350*/  LOP3.LUT R214, R214, UR9, R251, 0x96, !PT ;  /* 0x00000009d6d67c12 */ /* 0x000fe2000f8e96fb */
[----:B------:R-:W-:-:S04]  /*e360*/  IMAD.WIDE.U32 R202, R31, -0x326172a9, RZ ;  /* 0xcd9e8d571fca7825 */ /* 0x000fc800078e00ff */
[----:B------:R-:W-:Y:S01]  /*e370*/  FFMA.FTZ R28, R96, UR5, -R181 ;  /* 0x00000005601c7c23 */ /* 0x000fe200080108b5 */
[--C-:B------:R-:W-:Y:S01]  /*e380*/  FFMA.FTZ R31, R108, UR5, -R243.reuse ;  /* 0x000000056c1f7c23 */ /* 0x100fe200080108f3 */
[----:B------:R1:W-:Y:S01]  /*e390*/  MUFU.EX2 R96, R97 ;  /* 0x0000006100607308 */ /* 0x0003e20000000800 */
[----:B------:R-:W-:Y:S01]  /*e3a0*/  FFMA.FTZ R108, R106, UR5, -R243 ;  /* 0x000000056a6c7c23 */ /* 0x000fe200080108f3 */
[----:B------:R-:W-:Y:S01]  /*e3b0*/  IMAD.WIDE.U32 R214, R214, -0x2daee0ad, RZ ;  /* 0xd2511f53d6d67825 */ /* 0x000fe200078e00ff */
[----:B------:R-:W-:Y:S01]  /*e3c0*/  HMMA.16816.F32 R12, R48, R46, R12 ;  /* 0x0000002e300c723c */ /* 0x000fe2000000180c */
[----:B------:R2:W-:Y:S01]  /*e3d0*/  MUFU.EX2 R106, R31 ;  /* 0x0000001f006a7308 */ /* 0x0005e20000000800 */
[----:B------:R-:W-:Y:S01]  /*e3e0*/  LOP3.LUT R216, R250, UR4, R203, 0x96, !PT ;  /* 0x00000004fad87c12 */ /* 0x000fe2000f8e96cb */
[----:B------:R-:W-:Y:S01]  /*e3f0*/  IMAD.WIDE.U32 R50, R5, -0x326172a9, RZ ;  /* 0xcd9e8d5705327825 */ /* 0x000fe200078e00ff */
[----:B------:R-:W-:Y:S01]  /*e400*/  LOP3.LUT R5, R30, 0xff, RZ, 0xc0, !PT ;  /* 0x000000ff1e057812 */ /* 0x000fe200078ec0ff */
[----:B------:R-:W-:Y:S01]  /*e410*/  MUFU.EX2 R108, R108 ;  /* 0x0000006c006c7308 */ /* 0x000fe20000000800 */
[----:B------:R-:W-:Y:S01]  /*e420*/  LOP3.LUT R212, R212, UR16, R215, 0x96, !PT ;  /* 0x00000010d4d47c12 */ /* 0x000fe2000f8e96d7 */
[----:B------:R-:W-:Y:S01]  /*e430*/  IMAD.WIDE.U32 R48, R4, -0x326172a9, RZ ;  /* 0xcd9e8d5704307825 */ /* 0x000fe200078e00ff */
[----:B------:R-:W-:Y:S01]  /*e440*/  PRMT R7, R5, 0x5410, R7 ;  /* 0x0000541005077816 */ /* 0x000fe20000000007 */
[----:B------:R-:W-:Y:S01]  /*e450*/  MUFU.EX2 R56, R56 ;  /* 0x0000003800387308 */ /* 0x000fe20000000800 */
[----:B------:R-:W-:Y:S01]  /*e460*/  LOP3.LUT R5, R6, 0xffff, RZ, 0xc0, !PT ;  /* 0x0000ffff06057812 */ /* 0x000fe200078ec0ff */
[----:B-1----:R-:W-:Y:S01]  /*e470*/  FFMA.FTZ R97, R92, UR5, -R181 ;  /* 0x000000055c617c23 */ /* 0x002fe200080108b5 */
[----:B------:R-:W-:Y:S01]  /*e480*/  LOP3.LUT R50, R50, UR14, R49, 0x96, !PT ;  /* 0x0000000e32327c12 */ /* 0x000fe2000f8e9631 */
[----:B------:R-:W-:Y:S01]  /*e490*/  MUFU.EX2 R92, R28 ;  /* 0x0000001c005c7308 */ /* 0x000fe20000000800 */
[----:B------:R-:W-:Y:S01]  /*e4a0*/  SHF.R.U32.HI R5, RZ, 0x8, R5 ;  /* 0x00000008ff057819 */ /* 0x000fe20000011605 */
[----:B------:R-:W-:Y:S01]  /*e4b0*/  FFMA.FTZ R49, R105, UR5, -R181 ;  /* 0x0000000569317c23 */ /* 0x000fe200080108b5 */
[----:B--2---:R-:W-:Y:S01]  /*e4c0*/  LOP3.LUT R31, R6, 0xff, RZ, 0xc0, !PT ;  /* 0x000000ff061f7812 */ /* 0x004fe200078ec0ff */
[----:B------:R-:W1:Y:S01]  /*e4d0*/  MUFU.EX2 R97, R97 ;  /* 0x0000006100617308 */ /* 0x000e620000000800 */
[----:B------:R-:W-:Y:S01]  /*e4e0*/  IMAD.WIDE.U32 R212, R212, -0x326172a9, RZ ;  /* 0xcd9e8d57d4d47825 */ /* 0x000fe200078e00ff */
[----:B------:R-:W-:-:S03]  /*e4f0*/  LOP3.LUT R4, R248, UR4, R51, 0x96, !PT ;  /* 0x00000004f8047c12 */ /* 0x000fc6000f8e9633 */
[----:B------:R-:W-:Y:S01]  /*e500*/  FFMA.FTZ R59, R59, UR5, -R181 ;  /* 0x000000053b3b7c23 */ /* 0x000fe200080108b5 */
[----:B------:R-:W-:Y:S01]  /*e510*/  PRMT R5, R31, 0x5410, R5 ;  /* 0x000054101f057816 */ /* 0x000fe20000000005 */
[----:B------:R-:W-:Y:S01]  /*e520*/  MUFU.EX2 R105, R104 ;  /* 0x0000006800697308 */ /* 0x000fe20000000800 */
[----:B------:R-:W-:Y:S01]  /*e530*/  PRMT R31, R6, 0x7632, R31 ;  /* 0x00007632061f7816 */ /* 0x000fe2000000001f */
[----:B------:R-:W-:Y:S01]  /*e540*/  IMAD.WIDE.U32 R216, R216, -0x2daee0ad, RZ ;  /* 0xd2511f53d8d87825 */ /* 0x000fe200078e00ff */
[----:B------:R-:W-:Y:S01]  /*e550*/  SHF.R.U32.HI R6, RZ, 0x18, R6 ;  /* 0x00000018ff067819 */ /* 0x000fe20000011606 */
[----:B------:R-:W2:Y:S01]  /*e560*/  MUFU.EX2 R104, R49 ;  /* 0x0000003100687308 */ /* 0x000ea20000000800 */
[----:B------:R-:W-:Y:S01]  /*e570*/  LOP3.LUT R31, R31, 0xff, RZ, 0xc0, !PT ;  /* 0x000000ff1f1f7812 */ /* 0x000fe200078ec0ff */
[----:B------:R-:W-:Y:S01]  /*e580*/  IMAD.WIDE.U32 R50, R50, -0x2daee0ad, RZ ;  /* 0xd2511f5332327825 */ /* 0x000fe200078e00ff */
[----:B------:R-:W-:Y:S01]  /*e590*/  LOP3.LUT R29, R29, 0xff00ff, RZ, 0xc0, !PT ;  /* 0x00ff00ff1d1d7812 */ /* 0x000fe200078ec0ff */
[----:B------:R-:W-:Y:S01]  /*e5a0*/  MUFU.EX2 R59, R59 ;  /* 0x0000003b003b7308 */ /* 0x000fe20000000800 */
[----:B------:R-:W-:Y:S01]  /*e5b0*/  PRMT R31, R31, 0x5410, R6 ;  /* 0x000054101f1f7816 */ /* 0x000fe20000000006 */
[----:B------:R-:W-:Y:S01]  /*e5c0*/  FFMA.FTZ R220, R113, UR5, -R243 ;  /* 0x0000000571dc7c23 */ /* 0x000fe200080108f3 */
[----:B------:R-:W-:Y:S01]  /*e5d0*/  LOP3.LUT R202, R202, UR14, R213, 0x96, !PT ;  /* 0x0000000ecaca7c12 */ /* 0x000fe2000f8e96d5 */
[----:B------:R-:W-:Y:S01]  /*e5e0*/  FFMA.FTZ R113, R118, UR5, -R155 ;  /* 0x0000000576717c23 */ /* 0x000fe2000801089b */
[----:B------:R-:W-:Y:S01]  /*e5f0*/  LOP3.LUT R30, R214, UR15, R217, 0x96, !PT ;  /* 0x0000000fd61e7c12 */ /* 0x000fe2000f8e96d9 */
[----:B------:R-:W-:Y:S01]  /*e600*/  IMAD.WIDE.U32 R214, R4, -0x2daee0ad, RZ ;  /* 0xd2511f5304d67825 */ /* 0x000fe200078e00ff */
[----:B------:R-:W-:-:S03]  /*e610*/  HSET2.LE.AND R6, R7, R161, PT ;  /* 0x000000a107067233 */ /* 0x000fc60003803000 */
[----:B------:R-:W-:Y:S01]  /*e620*/  FFMA.FTZ R115, R115, UR5, -R166 ;  /* 0x0000000573737c23 */ /* 0x000fe200080108a6 */
[----:B------:R-:W-:Y:S01]  /*e630*/  HSET2.LE.AND R7, R29, R161, PT ;  /* 0x000000a11d077233 */ /* 0x000fe20003803000 */
[----:B------:R-:W-:Y:S01]  /*e640*/  IMAD.WIDE.U32 R202, R202, -0x2daee0ad, RZ ;  /* 0xd2511f53caca7825 */ /* 0x000fe200078e00ff */
[----:B-1----:R-:W-:-:S03]  /*e650*/  F2FP.F16.F32.PACK_AB R4, R97, R92 ;  /* 0x0000005c6104723e */ /* 0x002fc600000000ff */
[--C-:B------:R-:W-:Y:S01]  /*e660*/  FFMA.FTZ R121, R121, UR5, -R155.reuse ;  /* 0x0000000579797c23 */ /* 0x100fe2000801089b */
[----:B------:R-:W-:Y:S01]  /*e670*/  F2FP.F16.F32.PACK_AB R29, R96, R98 ;  /* 0x00000062601d723e */ /* 0x000fe200000000ff */
[----:B------:R-:W-:Y:S01]  /*e680*/  MUFU.EX2 R113, R113 ;  /* 0x0000007100717308 */ /* 0x000fe20000000800 */
[----:B------:R-:W-:Y:S01]  /*e690*/  LOP3.LUT R7, R4, R7, RZ, 0xc0, !PT ;  /* 0x0000000704077212 */ /* 0x000fe200078ec0ff */
[----:B------:R-:W-:Y:S01]  /*e6a0*/  FFMA.FTZ R114, R114, UR5, -R155 ;  /* 0x0000000572727c23 */ /* 0x000fe2000801089b */
[--C-:B------:R-:W-:Y:S01]  /*e6b0*/  HSET2.LE.AND R4, R5, R161.reuse, PT ;  /* 0x000000a105047233 */ /* 0x100fe20003803000 */
[--C-:B------:R-:W-:Y:S01]  /*e6c0*/  FFMA.FTZ R119, R119, UR5, -R243.reuse ;  /* 0x0000000577777c23 */ /* 0x100fe200080108f3 */
[----:B------:R-:W-:Y:S01]  /*e6d0*/  LOP3.LUT R6, R29, R6, RZ, 0xc0, !PT ;  /* 0x000000061d067212 */ /* 0x000fe200078ec0ff */
[----:B------:R-:W-:Y:S01]  /*e6e0*/  FFMA.FTZ R117, R117, UR5, -R243 ;  /* 0x0000000575757c23 */ /* 0x000fe200080108f3 */
[----:B------:R-:W-:Y:S01]  /*e6f0*/  HSET2.LE.AND R5, R31, R161, PT ;  /* 0x000000a11f057233 */ /* 0x000fe20003803000 */
[----:B------:R-:W-:Y:S01]  /*e700*/  MUFU.EX2 R114, R114 ;  /* 0x0000007200727308 */ /* 0x000fe20000000800 */
[----:B------:R-:W-:Y:S01]  /*e710*/  F2FP.F16.F32.PACK_AB R31, R108, R106 ;  /* 0x0000006a6c1f723e */ /* 0x000fe200000000ff */
[----:B------:R-:W-:Y:S01]  /*e720*/  FFMA.FTZ R127, R127, UR5, -R166 ;  /* 0x000000057f7f7c23 */ /* 0x000fe200080108a6 */
[----:B--2---:R-:W-:Y:S01]  /*e730*/  F2FP.F16.F32.PACK_AB R29, R104, R105 ;  /* 0x00000069681d723e */ /* 0x004fe200000000ff */
[----:B------:R-:W-:Y:S01]  /*e740*/  MUFU.EX2 R117, R117 ;  /* 0x0000007500757308 */ /* 0x000fe20000000800 */
[----:B------:R-:W-:Y:S01]  /*e750*/  LOP3.LUT R28, R216, UR10, R203, 0x96, !PT ;  /* 0x0000000ad81c7c12 */ /* 0x000fe2000f8e96cb */
[----:B------:R-:W-:Y:S01]  /*e760*/  IMAD.WIDE.U32 R216, R195, -0x2daee0ad, RZ ;  /* 0xd2511f53c3d87825 */ /* 0x000fe200078e00ff */
[----:B------:R-:W-:-:S03]  /*e770*/  LOP3.LUT R4, R31, R4, RZ, 0xc0, !PT ;  /* 0x000000041f047212 */ /* 0x000fc600078ec0ff */
[----:B------:R-:W-:Y:S01]  /*e780*/  FFMA.FTZ R148, R148, UR5, -R181 ;  /* 0x0000000594947c23 */ /* 0x000fe200080108b5 */
[----:B------:R-:W-:Y:S01]  /*e790*/  LOP3.LUT R5, R29, R5, RZ, 0xc0, !PT ;  /* 0x000000051d057212 */ /* 0x000fe200078ec0ff */
[----:B------:R-:W-:Y:S01]  /*e7a0*/  IMAD.WIDE.U32 R30, R30, -0x326172a9, RZ ;  /* 0xcd9e8d571e1e7825 */ /* 0x000fe200078e00ff */
[----:B------:R-:W-:-:S03]  /*e7b0*/  LOP3.LUT R49, R206, UR15, R215, 0x96, !PT ;  /* 0x0000000fce317c12 */ /* 0x000fc6000f8e96d7 */
[----:B------:R-:W-:Y:S01]  /*e7c0*/  FFMA.FTZ R146, R146, UR5, -R181 ;  /* 0x0000000592927c23 */ /* 0x000fe200080108b5 */
[----:B------:R-:W-:Y:S01]  /*e7d0*/  LOP3.LUT R51, R214, UR10, R51, 0x96, !PT ;  /* 0x0000000ad6337c12 */ /* 0x000fe2000f8e9633 */
[----:B------:R-:W-:Y:S01]  /*e7e0*/  IMAD.WIDE.U32 R206, R28, -0x326172a9, RZ ;  /* 0xcd9e8d571cce7825 */ /* 0x000fe200078e00ff */
[----:B------:R-:W-:Y:S01]  /*e7f0*/  LOP3.LUT R31, R212, UR13, R31, 0x96, !PT ;  /* 0x0000000dd41f7c12 */ /* 0x000fe2000f8e961f */
[----:B------:R-:W-:Y:S02]  /*e800*/  HMMA.16816.F32 R32, R4, R36, R32 ;  /* 0x000000240420723c */ /* 0x000fe40000001820 */
[----:B------:R-:W-:Y:S01]  /*e810*/  FFMA.FTZ R145, R145, UR5, -R181 ;  /* 0x0000000591917c23 */ /* 0x000fe200080108b5 */
[----:B------:R-:W-:Y:S01]  /*e820*/  IMAD.WIDE.U32 R212, R51, -0x326172a9, RZ ;  /* 0xcd9e8d5733d47825 */ /* 0x000fe200078e00ff */
[----:B------:R-:W-:-:S03]  /*e830*/  LOP3.LUT R28, R30, UR12, R207, 0x96, !PT ;  /* 0x0000000c1e1c7c12 */ /* 0x000fc6000f8e96cf */
[----:B------:R-:W-:Y:S01]  /*e840*/  FFMA.FTZ R131, R131, UR5, -R155 ;  /* 0x0000000583837c23 */ /* 0x000fe2000801089b */
[C---:B------:R-:W-:Y:S01]  /*e850*/  PRMT R29, R206.reuse, 0x7771, RZ ;  /* 0x00007771ce1d7816 */ /* 0x040fe200000000ff */
[----:B------:R-:W-:Y:S01]  /*e860*/  IMAD.MOV.U32 R30, RZ, RZ, R206 ;  /* 0x000000ffff1e7224 */ /* 0x000fe200078e00ce */
[C---:B------:R-:W-:Y:S01]  /*e870*/  PRMT R199, R206.reuse, 0x7773, RZ ;  /* 0x00007773cec77816 */ /* 0x040fe200000000ff */
[----:B------:R-:W-:Y:S01]  /*e880*/  IMAD.MOV.U32 R36, RZ, RZ, R212 ;  /* 0x000000ffff247224 */ /* 0x000fe200078e00d4 */
[----:B------:R-:W-:Y:S01]  /*e890*/  PRMT R37, R206, 0x7772, RZ ;  /* 0x00007772ce257816 */ /* 0x000fe200000000ff */
[----:B------:R-:W-:Y:S01]  /*e8a0*/  IMAD.WIDE.U32 R206, R49, -0x326172a9, RZ ;  /* 0xcd9e8d5731ce7825 */ /* 0x000fe200078e00ff */
[----:B------:R-:W-:Y:S01]  /*e8b0*/  PRMT R205, R212, 0x7772, RZ ;  /* 0x00007772d4cd7816 */ /* 0x000fe200000000ff */
[C---:B------:R-:W-:Y:S01]  /*e8c0*/  HMMA.16816.F32 R40, R4.reuse, R44, R40 ;  /* 0x0000002c0428723c */ /* 0x040fe20000001828 */
[----:B------:R-:W-:Y:S01]  /*e8d0*/  LOP3.LUT R36, R36, 0xff, RZ, 0xc0, !PT ;  /* 0x000000ff24247812 */ /* 0x000fe200078ec0ff */
[--C-:B------:R-:W-:Y:S01]  /*e8e0*/  FFMA.FTZ R45, R95, UR5, -R166.reuse ;  /* 0x000000055f2d7c23 */ /* 0x100fe200080108a6 */
[----:B------:R-:W-:Y:S01]  /*e8f0*/  LOP3.LUT R49, R48, UR13, R207, 0x96, !PT ;  /* 0x0000000d30317c12 */ /* 0x000fe2000f8e96cf */
[----:B------:R1:W-:Y:S01]  /*e900*/  MUFU.EX2 R95, R99 ;  /* 0x00000063005f7308 */ /* 0x0003e20000000800 */
[----:B------:R-:W-:Y:S01]  /*e910*/  LOP3.LUT R207, R206, UR12, R213, 0x96, !PT ;  /* 0x0000000ccecf7c12 */ /* 0x000fe2000f8e96d5 */
[----:B------:R-:W-:Y:S01]  /*e920*/  FFMA.FTZ R140, R140, UR5, -R166 ;  /* 0x000000058c8c7c23 */ /* 0x000fe200080108a6 */
[C---:B------:R-:W-:Y:S01]  /*e930*/  PRMT R206, R212.reuse, 0x7771, RZ ;  /* 0x00007771d4ce7816 */ /* 0x040fe200000000ff */
[C---:B------:R-:W-:Y:S01]  /*e940*/  HMMA.16816.F32 R8, R4.reuse, R38, R8 ;  /* 0x000000260408723c */ /* 0x040fe20000001808 */
[----:B------:R-:W-:Y:S01]  /*e950*/  PRMT R48, R212, 0x7773, RZ ;  /* 0x00007773d4307816 */ /* 0x000fe200000000ff */
[----:B------:R-:W-:Y:S01]  /*e960*/  IMAD.WIDE.U32 R212, R31, -0x2daee0ad, RZ ;  /* 0xd2511f531fd47825 */ /* 0x000fe200078e00ff */
[----:B------:R-:W-:Y:S01]  /*e970*/  LOP3.LUT R44, R28, 0xffff, RZ, 0xc0, !PT ;  /* 0x0000ffff1c2c7812 */ /* 0x000fe200078ec0ff */
[----:B------:R-:W-:Y:S01]  /*e980*/  MUFU.EX2 R127, R127 ;  /* 0x0000007f007f7308 */ /* 0x000fe20000000800 */
[----:B------:R-:W-:Y:S01]  /*e990*/  PRMT R206, R36, 0x5410, R206 ;  /* 0x0000541024ce7816 */ /* 0x000fe200000000ce */
[----:B------:R-:W-:Y:S01]  /*e9a0*/  IMAD.WIDE.U32 R214, R49, -0x2daee0ad, RZ ;  /* 0xd2511f5331d67825 */ /* 0x000fe200078e00ff */
[----:B------:R-:W-:Y:S01]  /*e9b0*/  LOP3.LUT R38, R30, 0xff, RZ, 0xc0, !PT ;  /* 0x000000ff1e267812 */ /* 0x000fe200078ec0ff */
[----:B------:R-:W-:Y:S01]  /*e9c0*/  HMMA.16816.F32 R208, R4, R46, R208 ;  /* 0x0000002e04d0723c */ /* 0x000fe200000018d0 */
[----:B------:R-:W-:Y:S01]  /*e9d0*/  LOP3.LUT R31, R28, 0xff, RZ, 0xc0, !PT ;  /* 0x000000ff1c1f7812 */ /* 0x000fe200078ec0ff */
[----:B-1----:R-:W-:Y:S01]  /*e9e0*/  FFMA.FTZ R99, R94, UR5, -R243 ;  /* 0x000000055e637c23 */ /* 0x002fe200080108f3 */
[----:B------:R-:W-:Y:S01]  /*e9f0*/  PRMT R36, R28, 0x7632, R36 ;  /* 0x000076321c247816 */ /* 0x000fe20000000024 */
[----:B------:R-:W1:Y:S01]  /*ea00*/  LDSM.16.MT88.4 R4, [R227+0x4800] ;  /* 0x00480000e304783b */ /* 0x000e620000004200 */
[----:B------:R-:W-:Y:S01]  /*ea10*/  SHF.R.U32.HI R39, RZ, 0x18, R28 ;  /* 0x00000018ff277819 */ /* 0x000fe2000001161c */
[----:B------:R-:W-:Y:S01]  /*ea20*/  FFMA.FTZ R47, R84, UR5, -R181 ;  /* 0x00000005542f7c23 */ /* 0x000fe200080108b5 */
[----:B------:R-:W-:Y:S01]  /*ea30*/  SHF.R.U32.HI R28, RZ, 0x8, R44 ;  /* 0x00000008ff1c7819 */ /* 0x000fe2000001162c */
[----:B------:R-:W-:Y:S01]  /*ea40*/  FFMA.FTZ R44, R82, UR5, -R166 ;  /* 0x00000005522c7c23 */ /* 0x000fe200080108a6 */
[C---:B------:R-:W-:Y:S01]  /*ea50*/  PRMT R30, R212.reuse, 0x7773, RZ ;  /* 0x00007773d41e7816 */ /* 0x040fe200000000ff */
[----:B------:R2:W-:Y:S01]  /*ea60*/  MUFU.EX2 R82, R45 ;  /* 0x0000002d00527308 */ /* 0x0005e20000000800 */
[----:B------:R-:W-:Y:S01]  /*ea70*/  PRMT R51, R212, 0x7772, RZ ;  /* 0x00007772d4337816 */ /* 0x000fe200000000ff */
[----:B------:R-:W-:Y:S01]  /*ea80*/  IMAD.MOV.U32 R203, RZ, RZ, R212 ;  /* 0x000000ffffcb7224 */ /* 0x000fe200078e00d4 */
[----:B------:R-:W-:Y:S01]  /*ea90*/  PRMT R38, R38, 0x5410, R29 ;  /* 0x0000541026267816 */ /* 0x000fe2000000001d */
[----:B------:R-:W-:Y:S01]  /*eaa0*/  MUFU.EX2 R99, R99 ;  /* 0x0000006300637308 */ /* 0x000fe20000000800 */
[C---:B------:R-:W-:Y:S01]  /*eab0*/  PRMT R29, R214.reuse, 0x7773, RZ ;  /* 0x00007773d61d7816 */ /* 0x040fe200000000ff */
[--C-:B------:R-:W-:Y:S01]  /*eac0*/  FFMA.FTZ R139, R139, UR5, -R155.reuse ;  /* 0x000000058b8b7c23 */ /* 0x100fe2000801089b */
[----:B------:R-:W-:Y:S01]  /*ead0*/  PRMT R201, R214, 0x7772, RZ ;  /* 0x00007772d6c97816 */ /* 0x000fe200000000ff */
[----:B------:R-:W-:Y:S01]  /*eae0*/  MUFU.EX2 R131, R131 ;  /* 0x0000008300837308 */ /* 0x000fe20000000800 */
[----:B------:R-:W-:Y:S01]  /*eaf0*/  PRMT R51, R51, 0x5410, R30 ;  /* 0x0000541033337816 */ /* 0x000fe2000000001e */
[----:B------:R-:W-:Y:S01]  /*eb00*/  FFMA.FTZ R30, R93, UR5, -R155 ;  /* 0x000000055d1e7c23 */ /* 0x000fe2000801089b */
[----:B------:R-:W-:Y:S01]  /*eb10*/  PRMT R201, R201, 0x5410, R29 ;  /* 0x00005410c9c97816 */ /* 0x000fe2000000001d */
[--C-:B------:R-:W-:Y:S01]  /*eb20*/  FFMA.FTZ R29, R80, UR5, -R155.reuse ;  /* 0x00000005501d7c23 */ /* 0x100fe2000801089b */
[----:B------:R-:W-:Y:S01]  /*eb30*/  LOP3.LUT R36, R36, 0xff, RZ, 0xc0, !PT ;  /* 0x000000ff24247812 */ /* 0x000fe200078ec0ff */
[----:B------:R3:W-:Y:S01]  /*eb40*/  MUFU.EX2 R80, R30 ;  /* 0x0000001e00507308 */ /* 0x0007e20000000800 */
[----:B------:R-:W-:Y:S01]  /*eb50*/  PRMT R28, R31, 0x5410, R28 ;  /* 0x000054101f1c7816 */ /* 0x000fe2000000001c */
[----:B------:R-:W-:Y:S01]  /*eb60*/  FFMA.FTZ R31, R81, UR5, -R155 ;  /* 0x00000005511f7c23 */ /* 0x000fe2000801089b */
[----:B------:R-:W-:Y:S01]  /*eb70*/  PRMT R39, R36, 0x5410, R39 ;  /* 0x0000541024277816 */ /* 0x000fe20000000027 */
[----:B------:R4:W-:Y:S01]  /*eb80*/  MUFU.EX2 R93, R44 ;  /* 0x0000002c005d7308 */ /* 0x0009e20000000800 */
[----:B------:R-:W-:Y:S01]  /*eb90*/  PRMT R37, R37, 0x5410, R199 ;  /* 0x0000541025257816 */ /* 0x000fe200000000c7 */
[----:B------:R-:W-:Y:S01]  /*eba0*/  FFMA.FTZ R158, R158, UR5, -R243 ;  /* 0x000000059e9e7c23 */ /* 0x000fe200080108f3 */
[--C-:B------:R-:W-:Y:S01]  /*ebb0*/  HSET2.LE.AND R36, R28, R161.reuse, PT ;  /* 0x000000a11c247233 */ /* 0x100fe20003803000 */
[--C-:B------:R-:W-:Y:S01]  /*ebc0*/  FFMA.FTZ R28, R76, UR5, -R155.reuse ;  /* 0x000000054c1c7c23 */ /* 0x100fe2000801089b */
[--C-:B--2---:R-:W-:Y:S01]  /*ebd0*/  HSET2.LE.AND R45, R39, R161.reuse, PT ;  /* 0x000000a1272d7233 */ /* 0x104fe20003803000 */
[----:B------:R-:W-:Y:S01]  /*ebe0*/  MUFU.EX2 R76, R31 ;  /* 0x0000001f004c7308 */ /* 0x000fe20000000800 */
[----:B------:R-:W-:Y:S01]  /*ebf0*/  LOP3.LUT R39, R37, 0xff00ff, RZ, 0xc0, !PT ;  /* 0x00ff00ff25277812 */ /* 0x000fe200078ec0ff */
[--C-:B------:R-:W-:Y:S01]  /*ec00*/  FFMA.FTZ R153, R153, UR5, -R166.reuse ;  /* 0x0000000599997c23 */ /* 0x100fe200080108a6 */
[--C-:B------:R-:W-:Y:S01]  /*ec10*/  HSET2.LE.AND R38, R38, R161.reuse, PT ;  /* 0x000000a126267233 */ /* 0x100fe20003803000 */
[--C-:B---3--:R-:W-:Y:S01]  /*ec20*/  FFMA.FTZ R30, R83, UR5, -R166.reuse ;  /* 0x00000005531e7c23 */ /* 0x108fe200080108a6 */
[----:B------:R-:W-:Y:S01]  /*ec30*/  MUFU.EX2 R94, R28 ;  /* 0x0000001c005e7308 */ /* 0x000fe20000000800 */
[--C-:B------:R-:W-:Y:S01]  /*ec40*/  HSET2.LE.AND R39, R39, R161.reuse, PT ;  /* 0x000000a127277233 */ /* 0x100fe20003803000 */
[----:B------:R-:W-:Y:S01]  /*ec50*/  FFMA.FTZ R152, R152, UR5, -R166 ;  /* 0x0000000598987c23 */ /* 0x000fe200080108a6 */
[----:B----4-:R-:W-:Y:S01]  /*ec60*/  LOP3.LUT R44, R207, 0xffff, RZ, 0xc0, !PT ;  /* 0x0000ffffcf2c7812 */ /* 0x010fe200078ec0ff */
[----:B------:R2:W3:Y:S01]  /*ec70*/  MUFU.EX2 R83, R29 ;  /* 0x0000001d00537308 */ /* 0x0004e20000000800 */
[----:B------:R-:W-:Y:S01]  /*ec80*/  PRMT R205, R205, 0x5410, R48 ;  /* 0x00005410cdcd7816 */ /* 0x000fe20000000030 */
[----:B------:R-:W-:Y:S01]  /*ec90*/  FFMA.FTZ R144, R144, UR5, -R155 ;  /* 0x0000000590907c23 */ /* 0x000fe2000801089b */
[----:B------:R-:W-:Y:S01]  /*eca0*/  SHF.R.U32.HI R44, RZ, 0x8, R44 ;  /* 0x00000008ff2c7819 */ /* 0x000fe2000001162c */
[----:B------:R4:W5:Y:S01]  /*ecb0*/  MUFU.EX2 R81, R30 ;  /* 0x0000001e00517308 */ /* 0x0009620000000800 */
[----:B------:R-:W-:Y:S01]  /*ecc0*/  LOP3.LUT R48, R202, UR7, R213, 0x96, !PT ;  /* 0x00000007ca307c12 */ /* 0x000fe2000f8e96d5 */
[----:B------:R-:W-:Y:S01]  /*ecd0*/  IMAD.MOV.U32 R202, RZ, RZ, R214 ;  /* 0x000000ffffca7224 */ /* 0x000fe200078e00d6 */
[----:B------:R-:W-:Y:S01]  /*ece0*/  LOP3.LUT R199, R50, UR7, R215, 0x96, !PT ;  /* 0x0000000732c77c12 */ /* 0x000fe2000f8e96d7 */
[----:B------:R-:W-:Y:S01]  /*ecf0*/  MUFU.EX2 R139, R139 ;  /* 0x0000008b008b7308 */ /* 0x000fe20000000800 */
[----:B------:R-:W-:Y:S01]  /*ed00*/  PRMT R49, R212, 0x7771, RZ ;  /* 0x00007771d4317816 */ /* 0x000fe200000000ff */
[--C-:B------:R-:W-:Y:S01]  /*ed10*/  FFMA.FTZ R151, R151, UR5, -R155.reuse ;  /* 0x0000000597977c23 */ /* 0x100fe2000801089b */
[----:B------:R-:W-:Y:S01]  /*ed20*/  PRMT R50, R214, 0x7771, RZ ;  /* 0x00007771d6327816 */ /* 0x000fe200000000ff */
[----:B------:R-:W-:Y:S01]  /*ed30*/  IMAD.WIDE.U32 R214, R197, -0x2daee0ad, RZ ;  /* 0xd2511f53c5d67825 */ /* 0x000fe200078e00ff */
[----:B------:R-:W-:Y:S01]  /*ed40*/  LOP3.LUT R203, R203, 0xff, RZ, 0xc0, !PT ;  /* 0x000000ffcbcb7812 */ /* 0x000fe200078ec0ff */
[----:B------:R-:W-:Y:S01]  /*ed50*/  MUFU.EX2 R158, R158 ;  /* 0x0000009e009e7308 */ /* 0x000fe20000000800 */
[----:B--2---:R-:W-:Y:S01]  /*ed60*/  LOP3.LUT R29, R207, 0xff, RZ, 0xc0, !PT ;  /* 0x000000ffcf1d7812 */ /* 0x004fe200078ec0ff */
[--C-:B------:R-:W-:Y:S01]  /*ed70*/  FFMA.FTZ R150, R150, UR5, -R155.reuse ;  /* 0x0000000596967c23 */ /* 0x100fe2000801089b */
[----:B---3--:R-:W-:Y:S01]  /*ed80*/  F2FP.F16.F32.PACK_AB R46, R83, R80 ;  /* 0x00000050532e723e */ /* 0x008fe200000000ff */
[----:B------:R-:W-:Y:S01]  /*ed90*/  FFMA.FTZ R147, R147, UR5, -R155 ;  /* 0x0000000593937c23 */ /* 0x000fe2000801089b */
[----:B----4-:R-:W-:Y:S01]  /*eda0*/  F2FP.F16.F32.PACK_AB R30, R82, R95 ;  /* 0x0000005f521e723e */ /* 0x010fe200000000ff */
[----:B------:R-:W-:Y:S01]  /*edb0*/  MUFU.EX2 R153, R153 ;  /* 0x0000009900997308 */ /* 0x000fe20000000800 */
[----:B------:R-:W-:Y:S01]  /*edc0*/  PRMT R44, R29, 0x5410, R44 ;  /* 0x000054101d2c7816 */ /* 0x000fe2000000002c */
[----:B------:R-:W-:Y:S01]  /*edd0*/  FFMA.FTZ R180, R183, R196, R180 ;  /* 0x000000c4b7b47223 */ /* 0x000fe200000100b4 */
[----:B------:R-:W-:Y:S01]  /*ede0*/  LOP3.LUT R36, R30, R36, RZ, 0xc0, !PT ;  /* 0x000000241e247212 */ /* 0x000fe200078ec0ff */
[----:B------:R-:W-:Y:S01]  /*edf0*/  MUFU.EX2 R152, R152 ;  /* 0x0000009800987308 */ /* 0x000fe20000000800 */
[----:B------:R-:W2:Y:S01]  /*ee00*/  LDSM.16.MT88.4 R28, [R189+0x800] ;  /* 0x00080000bd1c783b */ /* 0x000ea20000004200 */
[----:B------:R-:W-:Y:S01]  /*ee10*/  LOP3.LUT R37, R46, R45, RZ, 0xc0, !PT ;  /* 0x0000002d2e257212 */ /* 0x000fe200078ec0ff */
[----:B------:R-:W-:Y:S01]  /*ee20*/  FFMA.FTZ R46, R86, UR5, -R243 ;  /* 0x00000005562e7c23 */ /* 0x000fe200080108f3 */
[----:B-----5:R-:W-:Y:S01]  /*ee30*/  F2FP.F16.F32.PACK_AB R45, R81, R93 ;  /* 0x0000005d512d723e */ /* 0x020fe200000000ff */
[----:B------:R3:W-:Y:S01]  /*ee40*/  MUFU.EX2 R86, R103 ;  /* 0x0000006700567308 */ /* 0x0007e20000000800 */
[--C-:B------:R-:W-:Y:S01]  /*ee50*/  HSET2.LE.AND R44, R44, R161.reuse, PT ;  /* 0x000000a12c2c7233 */ /* 0x100fe20003803000 */
[----:B------:R-:W-:Y:S01]  /*ee60*/  FFMA.FTZ R167, R182, R200, R167 ;  /* 0x000000c8b6a77223 */ /* 0x000fe200000100a7 */
[----:B------:R-:W-:Y:S01]  /*ee70*/  LOP3.LUT R38, R45, R38, RZ, 0xc0, !PT ;  /* 0x000000262d267212 */ /* 0x000fe200078ec0ff */
[----:B------:R4:W5:Y:S01]  /*ee80*/  MUFU.EX2 R84, R46 ;  /* 0x0000002e00547308 */ /* 0x0009620000000800 */
[----:B------:R-:W-:Y:S01]  /*ee90*/  FFMA.FTZ R45, R85, UR5, -R181 ;  /* 0x00000005552d7c23 */ /* 0x000fe200080108b5 */
[----:B------:R-:W-:Y:S01]  /*eea0*/  LOP3.LUT R202, R202, 0xff, RZ, 0xc0, !PT ;  /* 0x000000ffcaca7812 */ /* 0x000fe200078ec0ff */
[----:B------:R-:W-:Y:S01]  /*eeb0*/  FFMA.FTZ R160, R184, R188, R160 ;  /* 0x000000bcb8a07223 */ /* 0x000fe200000100a0 */
[----:B------:R1:W-:Y:S01]  /*eec0*/  MUFU.EX2 R85, R47 ;  /* 0x0000002f00557308 */ /* 0x0003e20000000800 */
[----:B------:R-:W-:Y:S01]  /*eed0*/  PRMT R49, R203, 0x5410, R49 ;  /* 0x00005410cb317816 */ /* 0x000fe20000000031 */
[----:B------:R-:W-:Y:S01]  /*eee0*/  FFMA.FTZ R154, R185, R187, R154 ;  /* 0x000000bbb99a7223 */ /* 0x000fe2000001009a */
[----:B------:R-:W-:Y:S01]  /*eef0*/  PRMT R202, R202, 0x5410, R50 ;  /* 0x00005410caca7816 */ /* 0x000fe20000000032 */
[----:B------:R-:W-:Y:S01]  /*ef00*/  MUFU.EX2 R144, R144 ;  /* 0x0000009000907308 */ /* 0x000fe20000000800 */
[----:B------:R-:W-:Y:S01]  /*ef10*/  LOP3.LUT R51, R51, 0xff00ff, RZ, 0xc0, !PT ;  /* 0x00ff00ff33337812 */ /* 0x000fe200078ec0ff */
[--C-:B---3--:R-:W-:Y:S01]  /*ef20*/  FFMA.FTZ R103, R101, UR5, -R181.reuse ;  /* 0x0000000565677c23 */ /* 0x108fe200080108b5 */
[----:B------:R-:W-:Y:S01]  /*ef30*/  LOP3.LUT R201, R201, 0xff00ff, RZ, 0xc0, !PT ;  /* 0x00ff00ffc9c97812 */ /* 0x000fe200078ec0ff */
[----:B------:R-:W-:Y:S01]  /*ef40*/  MUFU.EX2 R151, R151 ;  /* 0x0000009700977308 */ /* 0x000fe20000000800 */
[--C-:B------:R-:W-:Y:S01]  /*ef50*/  HSET2.LE.AND R202, R202, R161.reuse, PT ;  /* 0x000000a1caca7233 */ /* 0x100fe20003803000 */
[----:B------:R-:W-:Y:S01]  /*ef60*/  FADD.FTZ R180, R176, R180 ;  /* 0x000000b4b0b47221 */ /* 0x000fe20000010000 */
[----:B----4-:R-:W-:Y:S01]  /*ef70*/  F2FP.F16.F32.PACK_AB R46, R94, R76 ;  /* 0x0000004c5e2e723e */ /* 0x010fe200000000ff */
[----:B------:R-:W-:Y:S01]  /*ef80*/  MUFU.EX2 R103, R103 ;  /* 0x0000006700677308 */ /* 0x000fe20000000800 */
[--C-:B------:R-:W-:Y:S01]  /*ef90*/  HSET2.LE.AND R51, R51, R161.reuse, PT ;  /* 0x000000a133337233 */ /* 0x100fe20003803000 */
[----:B-1----:R-:W-:Y:S01]  /*efa0*/  FFMA.FTZ R47, R100, UR5, -R181 ;  /* 0x00000005642f7c23 */ /* 0x002fe200080108b5 */
[----:B------:R-:W-:Y:S01]  /*efb0*/  LOP3.LUT R39, R46, R39, RZ, 0xc0, !PT ;  /* 0x000000272e277212 */ /* 0x000fe200078ec0ff */
[----:B------:R1:W3:Y:S01]  /*efc0*/  MUFU.EX2 R100, R45 ;  /* 0x0000002d00647308 */ /* 0x0002e20000000800 */
[----:B------:R-:W-:Y:S01]  /*efd0*/  PRMT R46, R207, 0x7632, R46 ;  /* 0x00007632cf2e7816 */ /* 0x000fe2000000002e */
[----:B------:R-:W-:Y:S01]  /*efe0*/  FADD.FTZ R167, R136, R167 ;  /* 0x000000a788a77221 */ /* 0x000fe20000010000 */
[----:B------:R-:W-:Y:S01]  /*eff0*/  LOP3.LUT R214, R214, UR16, R217, 0x96, !PT ;  /* 0x00000010d6d67c12 */ /* 0x000fe2000f8e96d9 */
[----:B------:R4:W3:Y:S01]  /*f000*/  MUFU.EX2 R101, R47 ;  /* 0x0000002f00657308 */ /* 0x0008e20000000800 */
[----:B------:R-:W-:Y:S01]  /*f010*/  LOP3.LUT R46, R46, 0xff, RZ, 0xc0, !PT ;  /* 0x000000ff2e2e7812 */ /* 0x000fe200078ec0ff */
[C---:B------:R-:W-:Y:S01]  /*f020*/  HMMA.16816.F32 R16, R36.reuse, R4, R16 ;  /* 0x000000042410723c */ /* 0x040fe20000001810 */
[----:B------:R-:W-:Y:S01]  /*f030*/  FADD.FTZ R160, R159, R160 ;  /* 0x000000a09fa07221 */ /* 0x000fe20000010000 */
[----:B------:R-:W-:Y:S01]  /*f040*/  MUFU.EX2 R150, R150 ;  /* 0x0000009600967308 */ /* 0x000fe20000000800 */
[----:B------:R-:W-:Y:S01]  /*f050*/  FADD.FTZ R154, R135, R154 ;  /* 0x0000009a879a7221 */ /* 0x000fe20000010000 */
[----:B------:R-:W-:Y:S01]  /*f060*/  FADD.FTZ R167, R134, R167 ;  /* 0x000000a786a77221 */ /* 0x000fe20000010000 */
[----:B------:R-:W-:Y:S01]  /*f070*/  FADD.FTZ R174, R174, R160 ;  /* 0x000000a0aeae7221 */ /* 0x000fe20000010000 */
[----:B------:R-:W-:Y:S01]  /*f080*/  MUFU.EX2 R147, R147 ;  /* 0x0000009300937308 */ /* 0x000fe20000000800 */
[----:B------:R-:W-:Y:S01]  /*f090*/  FADD.FTZ R172, R172, R154 ;  /* 0x0000009aacac7221 */ /* 0x000fe20000010000 */
[C---:B------:R-:W-:Y:S01]  /*f0a0*/  HMMA.16816.F32 R20, R36.reuse, R6, R20 ;  /* 0x000000062414723c */ /* 0x040fe20000001814 */
[----:B-1----:R-:W-:Y:S01]  /*f0b0*/  SHF.R.U32.HI R45, RZ, 0x18, R207 ;  /* 0x00000018ff2d7819 */ /* 0x002fe200000116cf */
[----:B------:R-:W-:Y:S01]  /*f0c0*/  FADD.FTZ R186, R186, R167 ;  /* 0x000000a7baba7221 */ /* 0x000fe20000010000 */
[--C-:B------:R-:W-:Y:S01]  /*f0d0*/  FFMA.FTZ R237, R237, UR5, -R243.reuse ;  /* 0x00000005eded7c23 */ /* 0x100fe200080108f3 */
[----:B----4-:R-:W-:Y:S01]  /*f0e0*/  LOP3.LUT R47, R205, 0xff00ff, RZ, 0xc0, !PT ;  /* 0x00ff00ffcd2f7812 */ /* 0x010fe200078ec0ff */
[----:B------:R-:W-:Y:S01]  /*f0f0*/  FFMA.FTZ R236, R236, UR5, -R243 ;  /* 0x00000005ecec7c23 */ /* 0x000fe200080108f3 */
[----:B------:R-:W-:Y:S01]  /*f100*/  PRMT R45, R46, 0x5410, R45 ;  /* 0x000054102e2d7816 */ /* 0x000fe2000000002d */
[----:B------:R-:W-:Y:S01]  /*f110*/  FADD.FTZ R186, R106, R186 ;  /* 0x000000ba6aba7221 */ /* 0x000fe20000010000 */
[C---:B--2---:R-:W-:Y:S01]  /*f120*/  HMMA.16816.F32 R24, R36.reuse, R28, R24 ;  /* 0x0000001c2418723c */ /* 0x044fe20000001818 */
[--C-:B------:R-:W-:Y:S01]  /*f130*/  HSET2.LE.AND R46, R206, R161.reuse, PT ;  /* 0x000000a1ce2e7233 */ /* 0x100fe20003803000 */
[--C-:B------:R-:W-:Y:S01]  /*f140*/  FFMA.FTZ R149, R149, UR5, -R243.reuse ;  /* 0x0000000595957c23 */ /* 0x100fe200080108f3 */
[--C-:B------:R-:W-:Y:S01]  /*f150*/  HSET2.LE.AND R47, R47, R161.reuse, PT ;  /* 0x000000a12f2f7233 */ /* 0x100fe20003803000 */
[----:B------:R-:W-:Y:S01]  /*f160*/  FADD.FTZ R108, R108, R186 ;  /* 0x000000ba6c6c7221 */ /* 0x000fe20000010000 */
[----:B-----5:R-:W-:Y:S01]  /*f170*/  F2FP.F16.F32.PACK_AB R205, R84, R86 ;  /* 0x0000005654cd723e */ /* 0x020fe200000000ff */
[----:B------:R-:W-:Y:S01]  /*f180*/  FFMA.FTZ R229, R229, UR5, -R243 ;  /* 0x00000005e5e57c23 */ /* 0x000fe200080108f3 */
[----:B---3--:R-:W-:Y:S01]  /*f190*/  F2FP.F16.F32.PACK_AB R206, R100, R85 ;  /* 0x0000005564ce723e */ /* 0x008fe200000000ff */
[----:B------:R-:W-:Y:S01]  /*f1a0*/  HMMA.16816.F32 R12, R36, R30, R12 ;  /* 0x0000001e240c723c */ /* 0x000fe2000000180c */
[----:B------:R-:W-:Y:S01]  /*f1b0*/  FFMA.FTZ R39, R70, UR5, -R166 ;  /* 0x0000000546277c23 */ /* 0x000fe200080108a6 */
[----:B------:R-:W-:Y:S01]  /*f1c0*/  LOP3.LUT R46, R205, R46, RZ, 0xc0, !PT ;  /* 0x0000002ecd2e7212 */ /* 0x000fe200078ec0ff */
[----:B------:R1:W2:Y:S01]  /*f1d0*/  MUFU.EX2 R70, R74 ;  /* 0x0000004a00467308 */ /* 0x0002a20000000800 */
[----:B------:R-:W-:Y:S01]  /*f1e0*/  LOP3.LUT R47, R206, R47, RZ, 0xc0, !PT ;  /* 0x0000002fce2f7212 */ /* 0x000fe200078ec0ff */
[----:B------:R-:W-:Y:S01]  /*f1f0*/  FADD.FTZ R108, R98, R108 ;  /* 0x0000006c626c7221 */ /* 0x000fe20000010000 */
[----:B------:R-:W-:Y:S01]  /*f200*/  HSET2.LE.AND R45, R45, R161, PT ;  /* 0x000000a12d2d7233 */ /* 0x000fe20003803000 */
[----:B------:R-:W-:Y:S01]  /*f210*/  MUFU.EX2 R237, R237 ;  /* 0x000000ed00ed7308 */ /* 0x000fe20000000800 */
[----:B------:R-:W-:Y:S01]  /*f220*/  F2FP.F16.F32.PACK_AB R205, R102, R99 ;  /* 0x0000006366cd723e */ /* 0x000fe200000000ff */
[----:B------:R-:W-:Y:S01]  /*f230*/  FADD.FTZ R108, R96, R108 ;  /* 0x0000006c606c7221 */ /* 0x000fe20000010000 */
[----:B------:R-:W-:Y:S01]  /*f240*/  F2FP.F16.F32.PACK_AB R206, R103, R101 ;  /* 0x0000006567ce723e */ /* 0x000fe200000000ff */
[----:B------:R-:W-:Y:S01]  /*f250*/  MUFU.EX2 R236, R236 ;  /* 0x000000ec00ec7308 */ /* 0x000fe20000000800 */
[C---:B------:R-:W-:Y:S01]  /*f260*/  LOP3.LUT R37, R48.reuse, 0xffff, RZ, 0xc0, !PT ;  /* 0x0000ffff30257812 */ /* 0x040fe200078ec0ff */
[----:B------:R-:W-:Y:S01]  /*f270*/  FADD.FTZ R108, R99, R108 ;  /* 0x0000006c636c7221 */ /* 0x000fe20000010000 */
[C---:B------:R-:W-:Y:S01]  /*f280*/  PRMT R38, R48.reuse, 0x7632, R38 ;  /* 0x0000763230267816 */ /* 0x040fe20000000026 */
[----:B------:R-:W-:Y:S01]  /*f290*/  MUFU.EX2 R149, R149 ;  /* 0x0000009500957308 */ /* 0x000fe20000000800 */
[----:B------:R-:W-:Y:S01]  /*f2a0*/  LOP3.LUT R36, R48, 0xff, RZ, 0xc0, !PT ;  /* 0x000000ff30247812 */ /* 0x000fe200078ec0ff */
[----:B-1----:R-:W-:Y:S01]  /*f2b0*/  FFMA.FTZ R74, R73, UR5, -R155 ;  /* 0x00000005494a7c23 */ /* 0x002fe2000801089b */
[----:B------:R-:W-:Y:S01]  /*f2c0*/  LOP3.LUT R44, R205, R44, RZ, 0xc0, !PT ;  /* 0x0000002ccd2c7212 */ /* 0x000fe200078ec0ff */
[----:B------:R1:W-:Y:S01]  /*f2d0*/  MUFU.EX2 R73, R39 ;  /* 0x0000002700497308 */ /* 0x0003e20000000800 */
[----:B------:R-:W-:Y:S01]  /*f2e0*/  LOP3.LUT R45, R206, R45, RZ, 0xc0, !PT ;  /* 0x0000002dce2d7212 */ /* 0x000fe200078ec0ff */
[----:B------:R-:W-:Y:S01]  /*f2f0*/  IMAD.WIDE.U32 R206, R194, -0x2daee0ad, RZ ;  /* 0xd2511f53c2ce7825 */ /* 0x000fe200078e00ff */
[----:B------:R-:W-:-:S03]  /*f300*/  SHF.R.U32.HI R48, RZ, 0x18, R48 ;  /* 0x00000018ff307819 */ /* 0x000fc60000011630 */
[----:B------:R-:W-:Y:S01]  /*f310*/  FADD.FTZ R108, R102, R108 ;  /* 0x0000006c666c7221 */ /* 0x000fe20000010000 */
[----:B------:R-:W-:Y:S01]  /*f320*/  SHF.R.U32.HI R37, RZ, 0x8, R37 ;  /* 0x00000008ff257819 */ /* 0x000fe20000011625 */
[----:B------:R-:W-:Y:S01]  /*f330*/  MUFU.EX2 R229, R229 ;  /* 0x000000e500e57308 */ /* 0x000fe20000000800 */
[----:B------:R-:W-:Y:S01]  /*f340*/  LOP3.LUT R38, R38, 0xff, RZ, 0xc0, !PT ;  /* 0x000000ff26267812 */ /* 0x000fe200078ec0ff */
[C---:B------:R-:W-:Y:S01]  /*f350*/  HMMA.16816.F32 R32, R44.reuse, R4, R32 ;  /* 0x000000042c20723c */ /* 0x040fe20000001820 */
[----:B------:R-:W-:Y:S01]  /*f360*/  PRMT R50, R36, 0x5410, R37 ;  /* 0x0000541024327816 */ /* 0x000fe20000000025 */
[----:B------:R-:W-:Y:S01]  /*f370*/  FADD.FTZ R108, R86, R108 ;  /* 0x0000006c566c7221 */ /* 0x000fe20000010000 */
[----:B------:R-:W-:Y:S01]  /*f380*/  PRMT R48, R38, 0x5410, R48 ;  /* 0x0000541026307816 */ /* 0x000fe20000000030 */
[----:B------:R-:W-:Y:S01]  /*f390*/  MUFU.EX2 R148, R148 ;  /* 0x0000009400947308 */ /* 0x000fe20000000800 */
[--C-:B------:R-:W-:Y:S01]  /*f3a0*/  HSET2.LE.AND R4, R49, R161.reuse, PT ;  /* 0x000000a131047233 */ /* 0x100fe20003803000 */
[----:B-1----:R-:W-:Y:S01]  /*f3b0*/  FFMA.FTZ R39, R69, UR5, -R155 ;  /* 0x0000000545277c23 */ /* 0x002fe2000801089b */
[--C-:B------:R-:W-:Y:S01]  /*f3c0*/  HSET2.LE.AND R203, R50, R161.reuse, PT ;  /* 0x000000a132cb7233 */ /* 0x100fe20003803000 */
[----:B------:R1:W-:Y:S01]  /*f3d0*/  MUFU.EX2 R69, R74 ;  /* 0x0000004a00457308 */ /* 0x0003e20000000800 */
[----:B------:R-:W-:Y:S01]  /*f3e0*/  HSET2.LE.AND R49, R48, R161, PT ;  /* 0x000000a130317233 */ /* 0x000fe20003803000 */
[C---:B------:R-:W-:Y:S01]  /*f3f0*/  HMMA.16816.F32 R8, R44.reuse, R6, R8 ;  /* 0x000000062c08723c */ /* 0x040fe20000001808 */
[----:B--2---:R-:W-:Y:S01]  /*f400*/  F2FP.F16.F32.PACK_AB R48, R70, R72 ;  /* 0x000000484630723e */ /* 0x004fe200000000ff */
[----:B------:R-:W-:Y:S01]  /*f410*/  FADD.FTZ R108, R84, R108 ;  /* 0x0000006c546c7221 */ /* 0x000fe20000010000 */
[----:B------:R-:W-:Y:S01]  /*f420*/  MUFU.EX2 R145, R145 ;  /* 0x0000009100917308 */ /* 0x000fe20000000800 */
[----:B------:R-:W-:Y:S01]  /*f430*/  IMAD.MOV.U32 R134, RZ, RZ, R169 ;  /* 0x000000ffff867224 */ /* 0x000fe200078e00a9 */
[----:B------:R-:W-:Y:S01]  /*f440*/  LOP3.LUT R48, R48, R203, RZ, 0xc0, !PT ;  /* 0x000000cb30307212 */ /* 0x000fe200078ec0ff */
[--C-:B------:R-:W-:Y:S01]  /*f450*/  FFMA.FTZ R203, R78, UR5, -R243.reuse ;  /* 0x000000054ecb7c23 */ /* 0x100fe200080108f3 */
[--C-:B------:R-:W-:Y:S01]  /*f460*/  FFMA.FTZ R78, R77, UR5, -R243.reuse ;  /* 0x000000054d4e7c23 */ /* 0x100fe200080108f3 */
[C---:B------:R-:W-:Y:S01]  /*f470*/  HMMA.16816.F32 R40, R44.reuse, R28, R40 ;  /* 0x0000001c2c28723c */ /* 0x040fe20000001828 */
[----:B------:R-:W-:Y:S01]  /*f480*/  F2FP.F16.F32.PACK_AB R29, R60, R68 ;  /* 0x000000443c1d723e */ /* 0x000fe200000000ff */
[----:B------:R-:W-:Y:S01]  /*f490*/  FFMA.FTZ R28, R88, UR5, -R243 ;  /* 0x00000005581c7c23 */ /* 0x000fe200080108f3 */
[----:B------:R-:W2:Y:S01]  /*f4a0*/  MUFU.EX2 R77, R203 ;  /* 0x000000cb004d7308 */ /* 0x000ea20000000800 */
[----:B-1----:R-:W-:Y:S01]  /*f4b0*/  FFMA.FTZ R74, R71, UR5, -R166 ;  /* 0x00000005474a7c23 */ /* 0x002fe200080108a6 */
[----:B------:R-:W-:Y:S01]  /*f4c0*/  LOP3.LUT R51, R29, R51, RZ, 0xc0, !PT ;  /* 0x000000331d337212 */ /* 0x000fe200078ec0ff */
[--C-:B------:R-:W-:Y:S01]  /*f4d0*/  FFMA.FTZ R29, R87, UR5, -R181.reuse ;  /* 0x00000005571d7c23 */ /* 0x100fe200080108b5 */
[----:B------:R-:W1:Y:S01]  /*f4e0*/  MUFU.EX2 R71, R39 ;  /* 0x0000002700477308 */ /* 0x000e620000000800 */
[----:B------:R-:W-:Y:S01]  /*f4f0*/  HMMA.16816.F32 R208, R44, R30, R208 ;  /* 0x0000001e2cd0723c */ /* 0x000fe200000018d0 */
[----:B------:R-:W-:Y:S01]  /*f500*/  LOP3.LUT R30, R199, 0xffff, RZ, 0xc0, !PT ;  /* 0x0000ffffc71e7812 */ /* 0x000fe200078ec0ff */
[--C-:B------:R-:W-:Y:S01]  /*f510*/  FFMA.FTZ R45, R124, UR5, -R181.reuse ;  /* 0x000000057c2d7c23 */ /* 0x100fe200080108b5 */
[----:B------:R-:W3:Y:S01]  /*f520*/  MUFU.EX2 R74, R74 ;  /* 0x0000004a004a7308 */ /* 0x000ee20000000800 */
[----:B------:R-:W-:Y:S01]  /*f530*/  FFMA.FTZ R44, R79, UR5, -R181 ;  /* 0x000000054f2c7c23 */ /* 0x000fe200080108b5 */
[----:B------:R-:W-:Y:S01]  /*f540*/  PRMT R31, R199, 0x7632, R31 ;  /* 0x00007632c71f7816 */ /* 0x000fe2000000001f */
[----:B------:R-:W-:Y:S01]  /*f550*/  IMAD.MOV.U32 R135, RZ, RZ, R170 ;  /* 0x000000ffff877224 */ /* 0x000fe200078e00aa */
[----:B------:R4:W-:Y:S01]  /*f560*/  MUFU.EX2 R88, R130 ;  /* 0x0000008200587308 */ /* 0x0009e20000000800 */
[----:B------:R-:W-:Y:S01]  /*f570*/  SHF.R.U32.HI R30, RZ, 0x8, R30 ;  /* 0x00000008ff1e7819 */ /* 0x000fe2000001161e */
[----:B--2---:R-:W-:Y:S01]  /*f580*/  FADD.FTZ R108, R77, R108 ;  /* 0x0000006c4d6c7221 */ /* 0x004fe20000010000 */
[----:B------:R-:W-:Y:S01]  /*f590*/  LOP3.LUT R31, R31, 0xff, RZ, 0xc0, !PT ;  /* 0x000000ff1f1f7812 */ /* 0x000fe200078ec0ff */
[----:B------:R2:W-:Y:S01]  /*f5a0*/  MUFU.EX2 R87, R28 ;  /* 0x0000001c00577308 */ /* 0x0005e20000000800 */
[----:B------:R-:W-:Y:S01]  /*f5b0*/  IMAD.MOV.U32 R136, RZ, RZ, R171 ;  /* 0x000000ffff887224 */ /* 0x000fe200078e00ab */
[----:B-1----:R-:W-:Y:S01]  /*f5c0*/  F2FP.F16.F32.PACK_AB R5, R71, R69 ;  /* 0x000000454705723e */ /* 0x002fe200000000ff */
[----:B------:R-:W1:Y:S01]  /*f5d0*/  LDSM.16.MT88.4 R36, [R227+0x4c00] ;  /* 0x004c0000e324783b */ /* 0x000e620000004200 */
[----:B------:R-:W5:Y:S01]  /*f5e0*/  MUFU.EX2 R78, R78 ;  /* 0x0000004e004e7308 */ /* 0x000f620000000800 */
[----:B---3--:R-:W-:-:S02]  /*f5f0*/  F2FP.F16.F32.PACK_AB R50, R74, R73 ;  /* 0x000000494a32723e */ /* 0x008fc400000000ff */
[----:B------:R-:W-:Y:S01]  /*f600*/  LOP3.LUT R49, R5, R49, RZ, 0xc0, !PT ;  /* 0x0000003105317212 */ /* 0x000fe200078ec0ff */
[----:B------:R3:W-:Y:S01]  /*f610*/  MUFU.EX2 R124, R29 ;  /* 0x0000001d007c7308 */ /* 0x0007e20000000800 */
[----:B------:R-:W-:Y:S01]  /*f620*/  LOP3.LUT R50, R50, R4, RZ, 0xc0, !PT ;  /* 0x0000000432327212 */ /* 0x000fe200078ec0ff */
[----:B----4-:R-:W-:Y:S01]  /*f630*/  FFMA.FTZ R130, R75, UR5, -R181 ;  /* 0x000000054b827c23 */ /* 0x010fe200080108b5 */
[----:B------:R-:W4:Y:S01]  /*f640*/  LDSM.16.MT88.4 R4, [R189+0xc00] ;  /* 0x000c0000bd04783b */ /* 0x000f220000004200 */
[----:B------:R-:W-:Y:S01]  /*f650*/  MUFU.EX2 R79, R45 ;  /* 0x0000002d004f7308 */ /* 0x000fe20000000800 */
[----:B--2---:R-:W-:-:S03]  /*f660*/  IMAD.U32 R28, RZ, RZ, UR8 ;  /* 0x00000008ff1c7e24 */ /* 0x004fc6000f8e00ff */
[----:B------:R-:W2:Y:S01]  /*f670*/  MUFU.EX2 R130, R130 ;  /* 0x0000008200827308 */ /* 0x000ea20000000800 */
[C---:B-----5:R-:W-:Y:S01]  /*f680*/  F2FP.F16.F32.PACK_AB R46, R78.reuse, R77 ;  /* 0x0000004d4e2e723e */ /* 0x060fe200000000ff */
[----:B------:R-:W-:Y:S01]  /*f690*/  FADD.FTZ R108, R78, R108 ;  /* 0x0000006c4e6c7221 */ /* 0x000fe20000010000 */
[----:B------:R-:W-:Y:S01]  /*f6a0*/  LOP3.LUT R28, R28, UR21, R235, 0x96, !PT ;  /* 0x000000151c1c7c12 */ /* 0x000fe2000f8e96eb */
[----:B------:R5:W5:Y:S01]  /*f6b0*/  MUFU.EX2 R75, R44 ;  /* 0x0000002c004b7308 */ /* 0x000b620000000800 */
[----:B---3--:R-:W-:Y:S01]  /*f6c0*/  LOP3.LUT R29, R199, 0xff, RZ, 0xc0, !PT ;  /* 0x000000ffc71d7812 */ /* 0x008fe200078ec0ff */
[----:B------:R-:W-:Y:S01]  /*f6d0*/  FADD.FTZ R108, R88, R108 ;  /* 0x0000006c586c7221 */ /* 0x000fe20000010000 */
[----:B------:R-:W-:Y:S01]  /*f6e0*/  SHF.R.U32.HI R199, RZ, 0x18, R199 ;  /* 0x00000018ffc77819 */ /* 0x000fe200000116c7 */
[----:B------:R-:W-:Y:S01]  /*f6f0*/  MUFU.EX2 R146, R146 ;  /* 0x0000009200927308 */ /* 0x000fe20000000800 */
[----:B------:R-:W-:Y:S01]  /*f700*/  PRMT R29, R29, 0x5410, R30 ;  /* 0x000054101d1d7816 */ /* 0x000fe2000000001e */
[----:B------:R-:W-:Y:S01]  /*f710*/  FADD.FTZ R108, R87, R108 ;  /* 0x0000006c576c7221 */ /* 0x000fe20000010000 */
[----:B------:R-:W-:-:S02]  /*f720*/  PRMT R199, R31, 0x5410, R199 ;  /* 0x000054101fc77816 */ /* 0x000fc400000000c7 */
[----:B--2---:R-:W-:Y:S02]  /*f730*/  F2FP.F16.F32.PACK_AB R45, R130, R124 ;  /* 0x0000007c822d723e */ /* 0x004fe400000000ff */
[--C-:B------:R-:W-:Y:S02]  /*f740*/  HSET2.LE.AND R31, R201, R161.reuse, PT ;  /* 0x000000a1c91f7233 */ /* 0x100fe40003803000 */
[----:B-----5:R-:W-:Y:S02]  /*f750*/  F2FP.F16.F32.PACK_AB R44, R87, R88 ;  /* 0x00000058572c723e */ /* 0x020fe400000000ff */
[----:B------:R-:W-:Y:S02]  /*f760*/  F2FP.F16.F32.PACK_AB R47, R75, R79 ;  /* 0x0000004f4b2f723e */ /* 0x000fe400000000ff */
[----:B------:R-:W-:Y:S01]  /*f770*/  LOP3.LUT R30, R44, R202, RZ, 0xc0, !PT ;  /* 0x000000ca2c1e7212 */ /* 0x000fe200078ec0ff */
[----:B------:R-:W-:Y:S01]  /*f780*/  IMAD.WIDE.U32 R202, R28, -0x326172a9, RZ ;  /* 0xcd9e8d571cca7825 */ /* 0x000fe200078e00ff */
[----:B------:R-:W-:-:S02]  /*f790*/  HSET2.LE.AND R44, R29, R161, PT ;  /* 0x000000a11d2c7233 */ /* 0x000fc40003803000 */
[----:B------:R-:W-:Y:S01]  /*f7a0*/  HSET2.LE.AND R29, R199, R161, PT ;  /* 0x000000a1c71d7233 */ /* 0x000fe20003803000 */
[C---:B-1----:R-:W-:Y:S01]  /*f7b0*/  HMMA.16816.F32 R16, R48.reuse, R36, R16 ;  /* 0x000000243010723c */ /* 0x042fe20000001810 */
[----:B------:R-:W-:Y:S02]  /*f7c0*/  LOP3.LUT R199, R202, UR9, R249, 0x96, !PT ;  /* 0x00000009cac77c12 */ /* 0x000fe4000f8e96f9 */
[----:B------:R-:W-:Y:S02]  /*f7d0*/  LOP3.LUT R28, R46, R44, RZ, 0xc0, !PT ;  /* 0x0000002c2e1c7212 */ /* 0x000fe400078ec0ff */
[----:B------:R-:W-:Y:S02]  /*f7e0*/  LOP3.LUT R29, R45, R29, RZ, 0xc0, !PT ;  /* 0x0000001d2d1d7212 */ /* 0x000fe400078ec0ff */
[----:B------:R-:W-:Y:S01]  /*f7f0*/  LOP3.LUT R45, R164, UR11, R203, 0x96, !PT ;  /* 0x0000000ba42d7c12 */ /* 0x000fe2000f8e96cb */
[----:B------:R-:W-:Y:S01]  /*f800*/  HMMA.16816.F32 R20, R48, R38, R20 ;  /* 0x000000263014723c */ /* 0x000fe20000001814 */
[----:B------:R-:W-:Y:S01]  /*f810*/  LOP3.LUT R46, R230, UR17, R215, 0x96, !PT ;  /* 0x00000011e62e7c12 */ /* 0x000fe2000f8e96d7 */
[----:B------:R-:W-:Y:S01]  /*f820*/  IMAD.WIDE.U32 R214, R214, -0x326172a9, RZ ;  /* 0xcd9e8d57d6d67825 */ /* 0x000fe200078e00ff */
[----:B------:R-:W-:-:S02]  /*f830*/  LOP3.LUT R31, R47, R31, RZ, 0xc0, !PT ;  /* 0x0000001f2f1f7212 */ /* 0x000fc400078ec0ff */
[----:B------:R-:W-:Y:S01]  /*f840*/  LOP3.LUT R44, R162, UR11, R203, 0x96, !PT ;  /* 0x0000000ba22c7c12 */ /* 0x000fe2000f8e96cb */
[----:B------:R-:W-:Y:S01]  /*f850*/  IMAD.WIDE.U32 R46, R46, -0x326172a9, RZ ;  /* 0xcd9e8d572e2e7825 */ /* 0x000fe200078e00ff */
[----:B------:R-:W-:Y:S01]  /*f860*/  LOP3.LUT R202, R202, UR9, R251, 0x96, !PT ;  /* 0x00000009caca7c12 */ /* 0x000fe2000f8e96fb */
[----:B----4-:R-:W-:Y:S01]  /*f870*/  HMMA.16816.F32 R24, R48, R4, R24 ;  /* 0x000000043018723c */ /* 0x010fe20000001818 */
[----:B------:R-:W-:-:S03]  /*f880*/  LOP3.LUT R46, R46, UR14, R215, 0x96, !PT ;  /* 0x0000000e2e2e7c12 */ /* 0x000fc6000f8e96d7 */
[----:B------:R-:W-:-:S04]  /*f890*/  IMAD.WIDE.U32 R202, R202, -0x2daee0ad, RZ ;  /* 0xd2511f53caca7825 */ /* 0x000fc800078e00ff */
[----:B------:R-:W-:Y:S01]  /*f8a0*/  HMMA.16816.F32 R12, R48, R6, R12 ;  /* 0x00000006300c723c */ /* 0x000fe2000000180c */
[----:B------:R-:W-:-:S04]  /*f8b0*/  IMAD.WIDE.U32 R48, R198, -0x2daee0ad, RZ ;  /* 0xd2511f53c6307825 */ /* 0x000fc800078e00ff */
[----:B------:R-:W-:Y:S01]  /*f8c0*/  IMAD.WIDE.U32 R50, R45, -0x2daee0ad, RZ ;  /* 0xd2511f532d327825 */ /* 0x000fe200078e00ff */
[----:B------:R-:W-:Y:S02]  /*f8d0*/  LOP3.LUT R45, R232, UR17, R49, 0x96, !PT ;  /* 0x00000011e82d7c12 */ /* 0x000fe4000f8e9631 */
[----:B------:R-:W-:Y:S01]  /*f8e0*/  LOP3.LUT R194, R48, UR16, R207, 0x96, !PT ;  /* 0x0000001030c27c12 */ /* 0x000fe2000f8e96cf */
[----:B------:R-:W-:Y:S01]  /*f8f0*/  IMAD.WIDE.U32 R198, R199, -0x2daee0ad, RZ ;  /* 0xd2511f53c7c67825 */ /* 0x000fe200078e00ff */
[----:B------:R-:W-:Y:S01]  /*f900*/  HMMA.16816.F32 R32, R28, R36, R32 ;  /* 0x000000241c20723c */ /* 0x000fe20000001820 */
[----:B------:R-:W-:Y:S02]  /*f910*/  LOP3.LUT R36, R232, UR17, R51, 0x96, !PT ;  /* 0x00000011e8247c12 */ /* 0x000fe4000f8e9633 */
[----:B------:R-:W-:Y:S01]  /*f920*/  LOP3.LUT R37, R250, UR4, R47, 0x96, !PT ;  /* 0x00000004fa257c12 */ /* 0x000fe2000f8e962f */
[----:B------:R-:W-:Y:S01]  /*f930*/  IMAD.WIDE.U32 R194, R194, -0x326172a9, RZ ;  /* 0xcd9e8d57c2c27825 */ /* 0x000fe200078e00ff */
[----:B------:R-:W-:-:S03]  /*f940*/  LOP3.LUT R48, R50, UR16, R199, 0x96, !PT ;  /* 0x0000001032307c12 */ /* 0x000fc6000f8e96c7 */
[----:B------:R-:W-:Y:S01]  /*f950*/  IMAD.WIDE.U32 R50, R44, -0x2daee0ad, RZ ;  /* 0xd2511f532c327825 */ /* 0x000fe200078e00ff */
[C---:B------:R-:W-:Y:S03]  /*f960*/  HMMA.16816.F32 R8, R28.reuse, R38, R8 ;  /* 0x000000261c08723c */ /* 0x040fe60000001808 */
[----:B------:R-:W-:Y:S01]  /*f970*/  IMAD.WIDE.U32 R44, R45, -0x326172a9, RZ ;  /* 0xcd9e8d572d2c7825 */ /* 0x000fe200078e00ff */
[----:B------:R-:W-:Y:S02]  /*f980*/  LOP3.LUT R212, R230, UR17, R51, 0x96, !PT ;  /* 0x00000011e6d47c12 */ /* 0x000fe4000f8e9633 */
[----:B------:R-:W-:Y:S01]  /*f990*/  LOP3.LUT R51, R50, UR16, R203, 0x96, !PT ;  /* 0x0000001032337c12 */ /* 0x000fe2000f8e96cb */
[----:B------:R-:W-:Y:S01]  /*f9a0*/  IMAD.WIDE.U32 R38, R37, -0x2daee0ad, RZ ;  /* 0xd2511f5325267825 */ /* 0x000fe200078e00ff */
[----:B------:R-:W-:Y:S01]  /*f9b0*/  LOP3.LUT R197, R248, UR4, R45, 0x96, !PT ;  /* 0x00000004f8c57c12 */ /* 0x000fe2000f8e962d */
[----:B------:R-:W-:Y:S01]  /*f9c0*/  HMMA.16816.F32 R40, R28, R4, R40 ;  /* 0x000000041c28723c */ /* 0x000fe20000001828 */
[----:B------:R-:W-:Y:S01]  /*f9d0*/  LOP3.LUT R50, R44, UR14, R195, 0x96, !PT ;  /* 0x0000000e2c327c12 */ /* 0x000fe2000f8e96c3 */
[----:B------:R-:W-:Y:S01]  /*f9e0*/  IMAD.WIDE.U32 R46, R46, -0x2daee0ad, RZ ;  /* 0xd2511f532e2e7825 */ /* 0x000fe200078e00ff */
[----:B------:R-:W-:-:S03]  /*f9f0*/  LOP3.LUT R37, R216, UR15, R39, 0x96, !PT ;  /* 0x0000000fd8257c12 */ /* 0x000fc6000f8e9627 */
[--C-:B------:R-:W-:Y:S01]  /*fa00*/  FFMA.FTZ R4, R52, UR5, -R166.reuse ;  /* 0x0000000534047c23 */ /* 0x100fe200080108a6 */
[----:B------:R-:W-:Y:S01]  /*fa10*/  IMAD.WIDE.U32 R44, R36, -0x326172a9, RZ ;  /* 0xcd9e8d57242c7825 */ /* 0x000fe200078e00ff */
[----:B------:R-:W-:Y:S01]  /*fa20*/  LOP3.LUT R36, R38, UR10, R47, 0x96, !PT ;  /* 0x0000000a26247c12 */ /* 0x000fe2000f8e962f */
[----:B------:R-:W-:Y:S02]  /*fa30*/  HMMA.16816.F32 R208, R28, R6, R208 ;  /* 0x000000061cd0723c */ /* 0x000fe400000018d0 */
[----:B------:R-:W-:Y:S01]  /*fa40*/  FFMA.FTZ R28, R54, UR5, -R166 ;  /* 0x00000005361c7c23 */ /* 0x000fe200080108a6 */
[----:B------:R-:W-:Y:S01]  /*fa50*/  IMAD.WIDE.U32 R216, R37, -0x326172a9, RZ ;  /* 0xcd9e8d5725d87825 */ /* 0x000fe200078e00ff */
[----:B------:R1:W2:Y:S03]  /*fa60*/  MUFU.EX2 R52, R58 ;  /* 0x0000003a00347308 */ /* 0x0002a60000000800 */
[----:B------:R-:W-:Y:S01]  /*fa70*/  FFMA.FTZ R31, R53, UR5, -R155 ;  /* 0x00000005351f7c23 */ /* 0x000fe2000801089b */
[----:B------:R-:W-:Y:S01]  /*fa80*/  LOP3.LUT R248, R248, UR4, R45, 0x96, !PT ;  /* 0x00000004f8f87c12 */ /* 0x000fe2000f8e962d */
[----:B------:R-:W-:Y:S01]  /*fa90*/  IMAD.WIDE.U32 R38, R36, -0x326172a9, RZ ;  /* 0xcd9e8d5724267825 */ /* 0x000fe200078e00ff */
[----:B------:R3:W-:Y:S03]  /*faa0*/  MUFU.EX2 R53, R63 ;  /* 0x0000003f00357308 */ /* 0x0007e60000000800 */
[----:B------:R-:W-:Y:S01]  /*fab0*/  IMAD.WIDE.U32 R48, R48, -0x326172a9, RZ ;  /* 0xcd9e8d5730307825 */ /* 0x000fe200078e00ff */
[----:B------:R-:W-:Y:S01]  /*fac0*/  LOP3.LUT R36, R216, UR12, R39, 0x96, !PT ;  /* 0x0000000cd8247c12 */ /* 0x000fe2000f8e9627 */
[----:B------:R4:W-:Y:S01]  /*fad0*/  MUFU.EX2 R54, R4 ;  /* 0x0000000400367308 */ /* 0x0009e20000000800 */
[----:B------:R-:W-:Y:S01]  /*fae0*/  PRMT R5, R38, 0x7772, RZ ;  /* 0x0000777226057816 */ /* 0x000fe200000000ff */
[----:B------:R-:W-:Y:S01]  /*faf0*/  IMAD.MOV.U32 R39, RZ, RZ, R38 ;  /* 0x000000ffff277224 */ /* 0x000fe200078e0026 */
[----:B------:R-:W-:Y:S01]  /*fb00*/  LOP3.LUT R29, R36, 0xffff, RZ, 0xc0, !PT ;  /* 0x0000ffff241d7812 */ /* 0x000fe200078ec0ff */
[----:B------:R-:W-:Y:S01]  /*fb10*/  IMAD.WIDE.U32 R212, R212, -0x326172a9, RZ ;  /* 0xcd9e8d57d4d47825 */ /* 0x000fe200078e00ff */
[----:B------:R-:W-:-:S03]  /*fb20*/  PRMT R30, R36, 0x7632, R30 ;  /* 0x00007632241e7816 */ /* 0x000fc6000000001e */
[----:B-1----:R-:W-:Y:S01]  /*fb30*/  FFMA.FTZ R58, R57, UR5, -R155 ;  /* 0x00000005393a7c23 */ /* 0x002fe2000801089b */
[----:B------:R-:W-:Y:S01]  /*fb40*/  SHF.R.U32.HI R29, RZ, 0x8, R29 ;  /* 0x00000008ff1d7819 */ /* 0x000fe2000001161d */
[----:B------:R1:W-:Y:S01]  /*fb50*/  MUFU.EX2 R57, R28 ;  /* 0x0000001c00397308 */ /* 0x0003e20000000800 */
[----:B------:R-:W-:Y:S01]  /*fb60*/  LOP3.LUT R30, R30, 0xff, RZ, 0xc0, !PT ;  /* 0x000000ff1e1e7812 */ /* 0x000fe200078ec0ff */
[----:B---3--:R-:W-:Y:S01]  /*fb70*/  FFMA.FTZ R63, R65, UR5, -R155 ;  /* 0x00000005413f7c23 */ /* 0x008fe2000801089b */
[----:B------:R-:W-:Y:S01]  /*fb80*/  PRMT R37, R38, 0x7773, RZ ;  /* 0x0000777326257816 */ /* 0x000fe200000000ff */
[----:B------:R3:W-:Y:S01]  /*fb90*/  MUFU.EX2 R65, R31 ;  /* 0x0000001f00417308 */ /* 0x0007e20000000800 */
[----:B------:R-:W-:Y:S01]  /*fba0*/  SHF.R.U32.HI R47, RZ, 0x18, R36 ;  /* 0x00000018ff2f7819 */ /* 0x000fe20000011624 */
[----:B------:R-:W-:Y:S01]  /*fbb0*/  IMAD.WIDE.U32 R248, R248, -0x2daee0ad, RZ ;  /* 0xd2511f53f8f87825 */ /* 0x000fe200078e00ff */
[----:B------:R-:W-:Y:S01]  /*fbc0*/  PRMT R37, R5, 0x5410, R37 ;  /* 0x0000541005257816 */ /* 0x000fe20000000025 */
[----:B------:R-:W5:Y:S01]  /*fbd0*/  MUFU.EX2 R58, R58 ;  /* 0x0000003a003a7308 */ /* 0x000f620000000800 */
[----:B------:R-:W-:Y:S01]  /*fbe0*/  PRMT R47, R30, 0x5410, R47 ;  /* 0x000054101e2f7816 */ /* 0x000fe2000000002f */
[----:B----4-:R-:W4:Y:S01]  /*fbf0*/  LDSM.16.MT88.4 R4, [R227+0x5000] ;  /* 0x00500000e304783b */ /* 0x010f220000004200 */
[----:B------:R-:W-:Y:S01]  /*fc00*/  PRMT R38, R38, 0x7771, RZ ;  /* 0x0000777126267816 */ /* 0x000fe200000000ff */
[----:B------:R-:W5:Y:S01]  /*fc10*/  MUFU.EX2 R63, R63 ;  /* 0x0000003f003f7308 */ /* 0x000f620000000800 */
[----:B------:R-:W-:-:S02]  /*fc20*/  LOP3.LUT R39, R39, 0xff, RZ, 0xc0, !PT ;  /* 0x000000ff27277812 */ /* 0x000fc400078ec0ff */
[----:B-1----:R-:W-:Y:S02]  /*fc30*/  LOP3.LUT R28, R36, 0xff, RZ, 0xc0, !PT ;  /* 0x000000ff241c7812 */ /* 0x002fe400078ec0ff */
[----:B------:R-:W-:Y:S02]  /*fc40*/  PRMT R38, R39, 0x5410, R38 ;  /* 0x0000541027267816 */ /* 0x000fe40000000026 */
[----:B------:R-:W-:Y:S02]  /*fc50*/  PRMT R36, R28, 0x5410, R29 ;  /* 0x000054101c247816 */ /* 0x000fe4000000001d */
[----:B---3--:R-:W1:Y:S01]  /*fc60*/  LDSM.16.MT88.4 R28, [R189+0x1000] ;  /* 0x00100000bd1c783b */ /* 0x008e620000004200 */
[----:B------:R-:W-:Y:S02]  /*fc70*/  LOP3.LUT R45, R44, UR14, R49, 0x96, !PT ;  /* 0x0000000e2c2d7c12 */ /* 0x000fe4000f8e9631 */
[----:B------:R-:W-:Y:S02]  /*fc80*/  LOP3.LUT R39, R37, 0xff00ff, RZ, 0xc0, !PT ;  /* 0x00ff00ff25277812 */ /* 0x000fe400078ec0ff */
[----:B------:R-:W-:-:S02]  /*fc90*/  HSET2.LE.AND R36, R36, R161, PT ;  /* 0x000000a124247233 */ /* 0x000fc40003803000 */
[----:B------:R-:W-:Y:S02]  /*fca0*/  HSET2.LE.AND R37, R47, R161, PT ;  /* 0x000000a12f257233 */ /* 0x000fe40003803000 */
[----:B--2---:R-:W-:Y:S02]  /*fcb0*/  F2FP.F16.F32.PACK_AB R49, R52, R56 ;  /* 0x000000383431723e */ /* 0x004fe400000000ff */
[----:B------:R-:W-:Y:S01]  /*fcc0*/  LOP3.LUT R44, R214, UR13, R217, 0x96, !PT ;  /* 0x0000000dd62c7c12 */ /* 0x000fe2000f8e96d9 */
[----:B------:R-:W-:Y:S01]  /*fcd0*/  IMAD.WIDE.U32 R214, R51, -0x326172a9, RZ ;  /* 0xcd9e8d5733d67825 */ /* 0x000fe200078e00ff */
[----:B-----5:R-:W-:Y:S02]  /*fce0*/  F2FP.F16.F32.PACK_AB R47, R53, R58 ;  /* 0x0000003a352f723e */ /* 0x020fe400000000ff */
[----:B------:R-:W-:Y:S01]  /*fcf0*/  LOP3.LUT R250, R250, UR4, R213, 0x96, !PT ;  /* 0x00000004fafa7c12 */ /* 0x000fe2000f8e96d5 */
[----:B------:R-:W-:Y:S01]  /*fd00*/  IMAD.WIDE.U32 R216, R197, -0x2daee0ad, RZ ;  /* 0xd2511f53c5d87825 */ /* 0x000fe200078e00ff */
[----:B------:R-:W-:-:S02]  /*fd10*/  LOP3.LUT R36, R49, R36, RZ, 0xc0, !PT ;  /* 0x0000002431247212 */ /* 0x000fc400078ec0ff */
[--C-:B------:R-:W-:Y:S01]  /*fd20*/  HSET2.LE.AND R38, R38, R161.reuse, PT ;  /* 0x000000a126267233 */ /* 0x100fe20003803000 */
[----:B------:R-:W-:Y:S01]  /*fd30*/  IMAD.WIDE.U32 R50, R50, -0x2daee0ad, RZ ;  /* 0xd2511f5332327825 */ /* 0x000fe200078e00ff */
[----:B------:R-:W-:Y:S02]  /*fd40*/  LOP3.LUT R37, R47, R37, RZ, 0xc0, !PT ;  /* 0x000000252f257212 */ /* 0x000fe400078ec0ff */
[----:B------:R-:W-:Y:S01]  /*fd50*/  HSET2.LE.AND R39, R39, R161, PT ;  /* 0x000000a127277233 */ /* 0x000fe20003803000 */
[----:B------:R-:W-:Y:S01]  /*fd60*/  IMAD.WIDE.U32 R250, R250, -0x2daee0ad, RZ ;  /* 0xd2511f53fafa7825 */ /* 0x000fe200078e00ff */
[----:B------:R-:W-:Y:S02]  /*fd70*/  F2FP.F16.F32.PACK_AB R49, R57, R54 ;  /* 0x000000363931723e */ /* 0x000fe400000000ff */
[----:B------:R-:W-:Y:S02]  /*fd80*/  F2FP.F16.F32.PACK_AB R47, R63, R65 ;  /* 0x000000413f2f723e */ /* 0x000fe400000000ff */
[----:B------:R-:W-:-:S02]  /*fd90*/  LOP3.LUT R195, R216, UR10, R51, 0x96, !PT ;  /* 0x0000000ad8c37c12 */ /* 0x000fc4000f8e9633 */
[----:B------:R-:W-:Y:S02]  /*fda0*/  LOP3.LUT R38, R49, R38, RZ, 0xc0, !PT ;  /* 0x0000002631267212 */ /* 0x000fe400078ec0ff */
[----:B------:R-:W-:Y:S02]  /*fdb0*/  LOP3.LUT R39, R47, R39, RZ, 0xc0, !PT ;  /* 0x000000272f277212 */ /* 0x000fe400078ec0ff */
[----:B------:R-:W-:Y:S01]  /*fdc0*/  LOP3.LUT R49, R198, UR15, R249, 0x96, !PT ;  /* 0x0000000fc6317c12 */ /* 0x000fe2000f8e96f9 */
[----:B------:R-:W-:Y:S01]  /*fdd0*/  IMAD.WIDE.U32 R198, R45, -0x2daee0ad, RZ ;  /* 0xd2511f532dc67825 */ /* 0x000fe200078e00ff */
[----:B------:R-:W-:Y:S02]  /*fde0*/  LOP3.LUT R45, R202, UR15, R251, 0x96, !PT ;  /* 0x0000000fca2d7c12 */ /* 0x000fe4000f8e96fb */
[----:B------:R-:W-:Y:S01]  /*fdf0*/  LOP3.LUT R206, R206, UR15, R217, 0x96, !PT ;  /* 0x0000000fcece7c12 */ /* 0x000fe2000f8e96d9 */
[----:B------:R-:W-:Y:S01]  /*fe00*/  IMAD.WIDE.U32 R202, R195, -0x326172a9, RZ ;  /* 0xcd9e8d57c3ca7825 */ /* 0x000fe200078e00ff */
[----:B----4-:R-:W-:Y:S01]  /*fe10*/  HMMA.16816.F32 R16, R36, R4, R16 ;  /* 0x000000042410723c */ /* 0x010fe20000001810 */
[----:B------:R-:W-:-:S02]  /*fe20*/  LOP3.LUT R51, R248, UR10, R199, 0x96, !PT ;  /* 0x0000000af8337c12 */ /* 0x000fc4000f8e96c7 */
[----:B------:R-:W-:Y:S01]  /*fe30*/  IMAD.WIDE.U32 R206, R206, -0x326172a9, RZ ;  /* 0xcd9e8d57cece7825 */ /* 0x000fe200078e00ff */
[----:B------:R-:W-:-:S03]  /*fe40*/  LOP3.LUT R47, R212, UR14, R215, 0x96, !PT ;  /* 0x0000000ed42f7c12 */ /* 0x000fc6000f8e96d7 */
[----:B------:R-:W-:Y:S01]  /*fe50*/  IMAD.WIDE.U32 R216, R51, -0x326172a9, RZ ;  /* 0xcd9e8d5733d87825 */ /* 0x000fe200078e00ff */
[C---:B------:R-:W-:Y:S01]  /*fe60*/  HMMA.16816.F32 R20, R36.reuse, R6, R20 ;  /* 0x000000062414723c */ /* 0x040fe20000001814 */
[----:B------:R-:W-:Y:S02]  /*fe70*/  LOP3.LUT R194, R194, UR13, R207, 0x96, !PT ;  /* 0x0000000dc2c27c12 */ /* 0x000fe4000f8e96cf */
[----:B------:R-:W-:Y:S01]  /*fe80*/  LOP3.LUT R201, R206, UR12, R203, 0x96, !PT ;  /* 0x0000000ccec97c12 */ /* 0x000fe2000f8e96cb */
[----:B------:R-:W-:Y:S01]  /*fe90*/  IMAD.WIDE.U32 R206, R49, -0x326172a9, RZ ;  /* 0xcd9e8d5731ce7825 */ /* 0x000fe200078e00ff */
[C---:B------:R-:W-:Y:S02]  /*fea0*/  PRMT R205, R216.reuse, 0x7772, RZ ;  /* 0x00007772d8cd7816 */ /* 0x040fe400000000ff */
[----:B------:R-:W-:Y:S01]  /*feb0*/  PRMT R212, R216, 0x7771, RZ ;  /* 0x00007771d8d47816 */ /* 0x000fe200000000ff */
[----:B-1----:R-:W-:Y:S01]  /*fec0*/  HMMA.16816.F32 R24, R36, R28, R24 ;  /* 0x0000001c2418723c */ /* 0x002fe20000001818 */
[----:B------:R-:W-:Y:S01]  /*fed0*/  LOP3.LUT R51, R206, UR12, R217, 0x96, !PT ;  /* 0x0000000cce337c12 */ /* 0x000fe2000f8e96d9 */
[----:B------:R-:W-:Y:S01]  /*fee0*/  IMAD.MOV.U32 R197, RZ, RZ, R216 ;  /* 0x000000ffffc57224 */ /* 0x000fe200078e00d8 */
[----:B------:R-:W-:Y:S01]  /*fef0*/  PRMT R206, R216, 0x7773, RZ ;  /* 0x00007773d8ce7816 */ /* 0x000fe200000000ff */
[----:B------:R-:W-:Y:S01]  /*ff00*/  IMAD.WIDE.U32 R216, R44, -0x2daee0ad, RZ ;  /* 0xd2511f532cd87825 */ /* 0x000fe200078e00ff */
[----:B------:R-:W-:-:S02]  /*ff10*/  LOP3.LUT R199, R48, UR13, R207, 0x96, !PT ;  /* 0x0000000d30c77c12 */ /* 0x000fc4000f8e96cf */
[----:B------:R-:W-:Y:S01]  /*ff20*/  PRMT R205, R205, 0x5410, R206 ;  /* 0x00005410cdcd7816 */ /* 0x000fe200000000ce */
[----:B------:R-:W-:Y:S01]  /*ff30*/  HMMA.16816.F32 R12, R36, R30, R12 ;  /* 0x0000001e240c723c */ /* 0x000fe2000000180c */
[C---:B------:R-:W-:Y:S01]  /*ff40*/  PRMT R38, R202.reuse, 0x7773, RZ ;  /* 0x00007773ca267816 */ /* 0x040fe200000000ff */
[----:B------:R-:W-:Y:S01]  /*ff50*/  IMAD.MOV.U32 R39, RZ, RZ, R202 ;  /* 0x000000ffff277224 */ /* 0x000fe200078e00ca */
[C---:B------:R-:W-:Y:S01]  /*ff60*/  PRMT R37, R202.reuse, 0x7772, RZ ;  /* 0x00007772ca257816 */ /* 0x040fe200000000ff */
[----:B------:R-:W-:Y:S01]  /*ff70*/  IMAD.WIDE.U32 R48, R45, -0x326172a9, RZ ;  /* 0xcd9e8d572d307825 */ /* 0x000fe200078e00ff */
[----:B------:R-:W-:Y:S02]  /*ff80*/  PRMT R36, R202, 0x7771, RZ ;  /* 0x00007771ca247816 */ /* 0x000fe400000000ff */
[----:B------:R-:W-:Y:S01]  /*ff90*/  PRMT R37, R37, 0x5410, R38 ;  /* 0x0000541025257816 */ /* 0x000fe20000000026 */
[----:B------:R-:W-:Y:S01]  /*ffa0*/  FFMA.FTZ R38, R61, UR5, -R243 ;  /* 0x000000053d267c23 */ /* 0x000fe200080108f3 */
[----:B------:R-:W-:Y:S01]  /*ffb0*/  LOP3.LUT R39, R39, 0xff, RZ, 0xc0, !PT ;  /* 0x000000ff27277812 */ /* 0x000fe200078ec0ff */
[----:B------:R-:W1:Y:S01]  /*ffc0*/  MUFU.EX2 R61, R89 ;  /* 0x00000059003d7308 */ /* 0x000e620000000800 */
[----:B------:R-:W-:Y:S01]  /*ffd0*/  LOP3.LUT R206, R201, 0xffff, RZ, 0xc0, !PT ;  /* 0x0000ffffc9ce7812 */ /* 0x000fe200078ec0ff */
[----:B------:R-:W-:Y:S01]  /*ffe0*/  IMAD.WIDE.U32 R202, R47, -0x2daee0ad, RZ ;  /* 0xd2511f532fca7825 */ /* 0x000fe200078e00ff */
[----:B------:R-:W-:Y:S01]  /*fff0*/  PRMT R36, R39, 0x5410, R36 ;  /* 0x0000541027247816 */ /* 0x000fe20000000024 */
[----:B------:R2:W3:Y:S01]  /*10000*/  MUFU.EX2 R89, R38 ;  /* 0x0000002600597308 */ /* 0x0004e20000000800 */
[----:B------:R-:W-:Y:S01]  /*10010*/  LOP3.LUT R39, R201, 0xff, RZ, 0xc0, !PT ;  /* 0x000000ffc9277812 */ /* 0x000fe200078ec0ff */
[----:B------:R-:W-:Y:S01]  /*10020*/  IMAD.WIDE.U32 R218, R194, -0x2daee0ad, RZ ;  /* 0xd2511f53c2da7825 */ /* 0x000fe200078e00ff */
[----:B------:R-:W-:-:S02]  /*10030*/  LOP3.LUT R37, R37, 0xff00ff, RZ, 0xc0, !PT ;  /* 0x00ff00ff25257812 */ /* 0x000fc400078ec0ff */
[----:B------:R-:W-:Y:S02]  /*10040*/  SHF.R.U32.HI R206, RZ, 0x8, R206 ;  /* 0x00000008ffce7819 */ /* 0x000fe400000116ce */
[--C-:B------:R-:W-:Y:S02]  /*10050*/  HSET2.LE.AND R36, R36, R161.reuse, PT ;  /* 0x000000a124247233 */ /* 0x100fe40003803000 */
[----:B------:R-:W-:Y:S01]  /*10060*/  PRMT R206, R39, 0x5410, R206 ;  /* 0x0000541027ce7816 */ /* 0x000fe200000000ce */
[----:B-1----:R-:W-:Y:S01]  /*10070*/  FADD.FTZ R108, R61, R108 ;  /* 0x0000006c3d6c7221 */ /* 0x002fe20000010000 */
[----:B------:R-:W-:Y:S02]  /*10080*/  HSET2.LE.AND R37, R37, R161, PT ;  /* 0x000000a125257233 */ /* 0x000fe40003803000 */
[----:B------:R-:W-:Y:S01]  /*10090*/  LOP3.LUT R250, R250, UR10, R203, 0x96, !PT ;  /* 0x0000000afafa7c12 */ /* 0x000fe2000f8e96cb */
[----:B--2---:R-:W-:Y:S01]  /*100a0*/  FFMA.FTZ R38, R64, UR5, -R243 ;  /* 0x0000000540267c23 */ /* 0x004fe200080108f3 */
[----:B------:R-:W-:Y:S01]  /*100b0*/  LOP3.LUT R47, R214, UR13, R49, 0x96, !PT ;  /* 0x0000000dd62f7c12 */ /* 0x000fe2000f8e9631 */
[----:B------:R1:W2:Y:S01]  /*100c0*/  MUFU.EX2 R64, R91 ;  /* 0x0000005b00407308 */ /* 0x0002a20000000800 */
[----:B------:R-:W-:Y:S01]  /*100d0*/  LOP3.LUT R44, R46, UR7, R217, 0x96, !PT ;  /* 0x000000072e2c7c12 */ /* 0x000fe2000f8e96d9 */
[----:B------:R-:W-:Y:S01]  /*100e0*/  IMAD.WIDE.U32 R250, R250, -0x326172a9, RZ ;  /* 0xcd9e8d57fafa7825 */ /* 0x000fe200078e00ff */
[----:B------:R-:W-:-:S03]  /*100f0*/  PRMT R46, R216, 0x7771, RZ ;  /* 0x00007771d82e7816 */ /* 0x000fc600000000ff */
[----:B---3--:R-:W-:Y:S01]  /*10100*/  FADD.FTZ R108, R89, R108 ;  /* 0x0000006c596c7221 */ /* 0x008fe20000010000 */
[----:B------:R-:W-:Y:S01]  /*10110*/  PRMT R194, R216, 0x7772, RZ ;  /* 0x00007772d8c27816 */ /* 0x000fe200000000ff */
[----:B------:R-:W-:Y:S01]  /*10120*/  IMAD.MOV.U32 R214, RZ, RZ, R216 ;  /* 0x000000ffffd67224 */ /* 0x000fe200078e00d8 */
[----:B------:R-:W-:Y:S01]  /*10130*/  PRMT R213, R218, 0x7772, RZ ;  /* 0x00007772dad57816 */ /* 0x000fe200000000ff */
[----:B------:R-:W-:Y:S01]  /*10140*/  IMAD.MOV.U32 R195, RZ, RZ, R250 ;  /* 0x000000ffffc37224 */ /* 0x000fe200078e00fa */
[----:B------:R-:W-:Y:S02]  /*10150*/  LOP3.LUT R197, R197, 0xff, RZ, 0xc0, !PT ;  /* 0x000000ffc5c57812 */ /* 0x000fe400078ec0ff */
[----:B------:R-:W-:Y:S02]  /*10160*/  LOP3.LUT R45, R48, UR12, R251, 0x96, !PT ;  /* 0x0000000c302d7c12 */ /* 0x000fe4000f8e96fb */
[----:B------:R-:W-:Y:S01]  /*10170*/  PRMT R212, R197, 0x5410, R212 ;  /* 0x00005410c5d47816 */ /* 0x000fe200000000d4 */
[----:B-1----:R-:W-:Y:S01]  /*10180*/  FFMA.FTZ R91, R90, UR5, -R181 ;  /* 0x000000055a5b7c23 */ /* 0x002fe200080108b5 */
[C---:B------:R-:W-:Y:S01]  /*10190*/  PRMT R203, R250.reuse, 0x7773, RZ ;  /* 0x00007773facb7816 */ /* 0x040fe200000000ff */
[----:B------:R1:W3:Y:S01]  /*101a0*/  MUFU.EX2 R90, R38 ;  /* 0x00000026005a7308 */ /* 0x0002e20000000800 */
[----:B------:R-:W-:Y:S01]  /*101b0*/  PRMT R48, R250, 0x7772, RZ ;  /* 0x00007772fa307816 */ /* 0x000fe200000000ff */
[----:B--2---:R-:W-:Y:S01]  /*101c0*/  FADD.FTZ R108, R64, R108 ;  /* 0x0000006c406c7221 */ /* 0x004fe20000010000 */
[----:B------:R-:W-:-:S02]  /*101d0*/  PRMT R49, R250, 0x7771, RZ ;  /* 0x00007771fa317816 */ /* 0x000fc400000000ff */
[----:B------:R-:W-:Y:S02]  /*101e0*/  PRMT R48, R48, 0x5410, R203 ;  /* 0x0000541030307816 */ /* 0x000fe400000000cb */
[----:B------:R-:W-:Y:S02]  /*101f0*/  LOP3.LUT R214, R214, 0xff, RZ, 0xc0, !PT ;  /* 0x000000ffd6d67812 */ /* 0x000fe400078ec0ff */
[----:B------:R-:W-:Y:S02]  /*10200*/  LOP3.LUT R205, R205, 0xff00ff, RZ, 0xc0, !PT ;  /* 0x00ff00ffcdcd7812 */ /* 0x000fe400078ec0ff */
[----:B------:R-:W-:Y:S01]  /*10210*/  PRMT R46, R214, 0x5410, R46 ;  /* 0x00005410d62e7816 */ /* 0x000fe2000000002e */
[--C-:B-1----:R-:W-:Y:S01]  /*10220*/  FFMA.FTZ R38, R55, UR5, -R181.reuse ;  /* 0x0000000537267c23 */ /* 0x102fe200080108b5 */
[----:B---3--:R-:W-:Y:S01]  /*10230*/  FADD.FTZ R108, R90, R108 ;  /* 0x0000006c5a6c7221 */ /* 0x008fe20000010000 */
[----:B------:R1:W-:Y:S02]  /*10240*/  MUFU.EX2 R55, R91 ;  /* 0x0000005b00377308 */ /* 0x0003e40000000800 */
[----:B------:R-:W-:Y:S01]  /*10250*/  HSET2.LE.AND R46, R46, R161, PT ;  /* 0x000000a12e2e7233 */ /* 0x000fe20003803000 */
[----:B-1----:R-:W-:-:S02]  /*10260*/  FFMA.FTZ R91, R62, UR5, -R181 ;  /* 0x000000053e5b7c23 */ /* 0x002fc400080108b5 */
[----:B------:R1:W2:Y:S04]  /*10270*/  MUFU.EX2 R62, R38 ;  /* 0x00000026003e7308 */ /* 0x0002a80000000800 */
[----:B------:R-:W3:Y:S01]  /*10280*/  MUFU.EX2 R91, R91 ;  /* 0x0000005b005b7308 */ /* 0x000ee20000000800 */
[----:B-1----:R-:W-:Y:S02]  /*10290*/  PRMT R38, R201, 0x7632, R38 ;  /* 0x00007632c9267816 */ /* 0x002fe40000000026 */
[----:B------:R-:W-:Y:S02]  /*102a0*/  SHF.R.U32.HI R201, RZ, 0x18, R201 ;  /* 0x00000018ffc97819 */ /* 0x000fe400000116c9 */
[----:B------:R-:W-:Y:S02]  /*102b0*/  LOP3.LUT R38, R38, 0xff, RZ, 0xc0, !PT ;  /* 0x000000ff26267812 */ /* 0x000fe400078ec0ff */
[----:B--2---:R-:W-:-:S02]  /*102c0*/  F2FP.F16.F32.PACK_AB R39, R62, R55 ;  /* 0x000000373e27723e */ /* 0x004fc400000000ff */
[----:B------:R-:W-:Y:S02]  /*102d0*/  PRMT R201, R38, 0x5410, R201 ;  /* 0x0000541026c97816 */ /* 0x000fe400000000c9 */
[----:B------:R-:W-:Y:S02]  /*102e0*/  F2FP.F16.F32.PACK_AB R38, R90, R64 ;  /* 0x000000405a26723e */ /* 0x000fe400000000ff */
[----:B------:R-:W-:Y:S02]  /*102f0*/  LOP3.LUT R39, R39, R37, RZ, 0xc0, !PT ;  /* 0x0000002527277212 */ /* 0x000fe400078ec0ff */
[----:B------:R-:W-:Y:S02]  /*10300*/  LOP3.LUT R38, R38, R36, RZ, 0xc0, !PT ;  /* 0x0000002426267212 */ /* 0x000fe400078ec0ff */
[--C-:B------:R-:W-:Y:S02]  /*10310*/  HSET2.LE.AND R36, R206, R161.reuse, PT ;  /* 0x000000a1ce247233 */ /* 0x100fe40003803000 */
[----:B------:R-:W-:-:S02]  /*10320*/  HSET2.LE.AND R37, R201, R161, PT ;  /* 0x000000a1c9257233 */ /* 0x000fc40003803000 */
[----:B------:R-:W-:Y:S02]  /*10330*/  F2FP.F16.F32.PACK_AB R206, R89, R61 ;  /* 0x0000003d59ce723e */ /* 0x000fe400000000ff */
[----:B---3--:R-:W-:Y:S02]  /*10340*/  F2FP.F16.F32.PACK_AB R201, R59, R91 ;  /* 0x0000005b3bc9723e */ /* 0x008fe400000000ff */
[----:B------:R-:W-:Y:S02]  /*10350*/  LOP3.LUT R36, R206, R36, RZ, 0xc0, !PT ;  /* 0x00000024ce247212 */ /* 0x000fe400078ec0ff */
[----:B------:R-:W-:Y:S02]  /*10360*/  LOP3.LUT R37, R201, R37, RZ, 0xc0, !PT ;  /* 0x00000025c9257212 */ /* 0x000fe400078ec0ff */
[----:B------:R-:W-:Y:S02]  /*10370*/  PRMT R206, R216, 0x7773, RZ ;  /* 0x00007773d8ce7816 */ /* 0x000fe400000000ff */
[----:B------:R-:W-:-:S03]  /*10380*/  PRMT R216, R218, 0x7771, RZ ;  /* 0x00007771dad87816 */ /* 0x000fc600000000ff */
[C---:B------:R-:W-:Y:S01]  /*10390*/  HMMA.16816.F32 R32, R36.reuse, R4, R32 ;  /* 0x000000042420723c */ /* 0x040fe20000001820 */
[----:B------:R-:W-:Y:S01]  /*103a0*/  LOP3.LUT R4, R50, UR7, R219, 0x96, !PT ;  /* 0x0000000732047c12 */ /* 0x000fe2000f8e96db */
[----:B------:R-:W-:Y:S01]  /*103b0*/  IMAD.MOV.U32 R5, RZ, RZ, R218 ;  /* 0x000000ffff057224 */ /* 0x000fe200078e00da */
[----:B------:R-:W-:Y:S01]  /*103c0*/  PRMT R50, R218, 0x7773, RZ ;  /* 0x00007773da327816 */ /* 0x000fe200000000ff */
[----:B------:R-:W-:Y:S01]  /*103d0*/  IMAD.WIDE.U32 R218, R199, -0x2daee0ad, RZ ;  /* 0xd2511f53c7da7825 */ /* 0x000fe200078e00ff */
[----:B------:R-:W-:Y:S02]  /*103e0*/  LOP3.LUT R199, R195, 0xff, RZ, 0xc0, !PT ;  /* 0x000000ffc3c77812 */ /* 0x000fe400078ec0ff */
[----:B------:R-:W-:Y:S01]  /*103f0*/  PRMT R213, R213, 0x5410, R50 ;  /* 0x00005410d5d57816 */ /* 0x000fe20000000032 */
[----:B------:R-:W-:Y:S01]  /*10400*/  IMAD.MOV.U32 R197, RZ, RZ, R218 ;  /* 0x000000ffffc57224 */ /* 0x000fe200078e00da */
[----:B------:R-:W-:Y:S01]  /*10410*/  LOP3.LUT R198, R198, UR7, R219, 0x96, !PT ;  /* 0x00000007c6c67c12 */ /* 0x000fe2000f8e96db */
[----:B------:R-:W-:Y:S01]  /*10420*/  HMMA.16816.F32 R8, R36, R6, R8 ;  /* 0x000000062408723c */ /* 0x000fe20000001808 */
[----:B------:R-:W-:-:S02]  /*10430*/  PRMT R195, R218, 0x7771, RZ ;  /* 0x00007771dac37816 */ /* 0x000fc400000000ff */
[C---:B------:R-:W-:Y:S02]  /*10440*/  PRMT R217, R218.reuse, 0x7773, RZ ;  /* 0x00007773dad97816 */ /* 0x040fe400000000ff */
[----:B------:R-:W-:Y:S01]  /*10450*/  PRMT R207, R218, 0x7772, RZ ;  /* 0x00007772dacf7816 */ /* 0x000fe200000000ff */
[----:B------:R-:W-:Y:S01]  /*10460*/  IMAD.WIDE.U32 R218, R47, -0x2daee0ad, RZ ;  /* 0xd2511f532fda7825 */ /* 0x000fe200078e00ff */
[----:B------:R-:W-:Y:S01]  /*10470*/  PRMT R47, R194, 0x5410, R206 ;  /* 0x00005410c22f7816 */ /* 0x000fe200000000ce */
[C---:B------:R-:W-:Y:S01]  /*10480*/  HMMA.16816.F32 R40, R36.reuse, R28, R40 ;  /* 0x0000001c2428723c */ /* 0x040fe20000001828 */
[----:B------:R-:W-:Y:S01]  /*10490*/  LOP3.LUT R194, R51, 0xffff, RZ, 0xc0, !PT ;  /* 0x0000ffff33c27812 */ /* 0x000fe200078ec0ff */
[----:B------:R-:W-:Y:S01]  /*104a0*/  FFMA.FTZ R28, R66, UR5, -R155 ;  /* 0x00000005421c7c23 */ /* 0x000fe2000801089b */
[----:B------:R-:W-:Y:S02]  /*104b0*/  PRMT R49, R199, 0x5410, R49 ;  /* 0x00005410c7317816 */ /* 0x000fe40000000031 */
[----:B------:R-:W-:Y:S01]  /*104c0*/  LOP3.LUT R203, R202, UR7, R219, 0x96, !PT ;  /* 0x00000007cacb7c12 */ /* 0x000fe2000f8e96db */
[----:B------:R-:W-:Y:S01]  /*104d0*/  IMAD.MOV.U32 R202, RZ, RZ, R218 ;  /* 0x000000ffffca7224 */ /* 0x000fe200078e00da */
[C---:B------:R-:W-:Y:S01]  /*104e0*/  PRMT R201, R218.reuse, 0x7771, RZ ;  /* 0x00007771dac97816 */ /* 0x040fe200000000ff */
[----:B------:R-:W-:Y:S01]  /*104f0*/  HMMA.16816.F32 R208, R36, R30, R208 ;  /* 0x0000001e24d0723c */ /* 0x000fe200000018d0 */
[----:B------:R-:W-:Y:S01]  /*10500*/  PRMT R215, R218, 0x7773, RZ ;  /* 0x00007773dad77816 */ /* 0x000fe200000000ff */
[--C-:B------:R-:W-:Y:S01]  /*10510*/  FFMA.FTZ R38, R116, UR5, -R181.reuse ;  /* 0x0000000574267c23 */ /* 0x100fe200080108b5 */
[----:B------:R-:W-:Y:S01]  /*10520*/  PRMT R199, R218, 0x7772, RZ ;  /* 0x00007772dac77816 */ /* 0x000fe200000000ff */
[--C-:B------:R-:W-:Y:S01]  /*10530*/  FFMA.FTZ R39, R120, UR5, -R181.reuse ;  /* 0x0000000578277c23 */ /* 0x100fe200080108b5 */
[C---:B------:R-:W-:Y:S01]  /*10540*/  PRMT R50, R51.reuse, 0x7632, R50 ;  /* 0x0000763233327816 */ /* 0x040fe20000000032 */
[----:B------:R-:W-:Y:S01]  /*10550*/  MUFU.EX2 R116, R119 ;  /* 0x0000007700747308 */ /* 0x000fe20000000800 */
[----:B------:R-:W-:Y:S01]  /*10560*/  LOP3.LUT R218, R51, 0xff, RZ, 0xc0, !PT ;  /* 0x000000ff33da7812 */ /* 0x000fe200078ec0ff */
[----:B------:R-:W-:Y:S01]  /*10570*/  FFMA.FTZ R120, R109, UR5, -R181 ;  /* 0x000000056d787c23 */ /* 0x000fe200080108b5 */
[----:B------:R-:W-:Y:S01]  /*10580*/  SHF.R.U32.HI R206, RZ, 0x18, R51 ;  /* 0x00000018ffce7819 */ /* 0x000fe20000011633 */
[----:B------:R-:W-:Y:S01]  /*10590*/  MUFU.EX2 R119, R38 ;  /* 0x0000002600777308 */ /* 0x000fe20000000800 */
[----:B------:R-:W-:Y:S01]  /*105a0*/  SHF.R.U32.HI R51, RZ, 0x8, R194 ;  /* 0x00000008ff337819 */ /* 0x000fe200000116c2 */
[----:B------:R-:W-:Y:S01]  /*105b0*/  FFMA.FTZ R219, R125, UR5, -R243 ;  /* 0x000000057ddb7c23 */ /* 0x000fe200080108f3 */
[----:B------:R-:W-:Y:S01]  /*105c0*/  PRMT R194, R207, 0x5410, R217 ;  /* 0x00005410cfc27816 */ /* 0x000fe200000000d9 */
[----:B------:R-:W-:Y:S01]  /*105d0*/  MUFU.EX2 R109, R39 ;  /* 0x00000027006d7308 */ /* 0x000fe20000000800 */
[----:B------:R-:W-:Y:S01]  /*105e0*/  LOP3.LUT R50, R50, 0xff, RZ, 0xc0, !PT ;  /* 0x000000ff32327812 */ /* 0x000fe200078ec0ff */
[----:B------:R-:W-:Y:S01]  /*105f0*/  FFMA.FTZ R125, R142, UR5, -R243 ;  /* 0x000000058e7d7c23 */ /* 0x000fe200080108f3 */
[----:B------:R-:W-:Y:S01]  /*10600*/  PRMT R207, R218, 0x5410, R51 ;  /* 0x00005410dacf7816 */ /* 0x000fe20000000033 */
[----:B------:R-:W-:Y:S01]  /*10610*/  FFMA.FTZ R218, R129, UR5, -R243 ;  /* 0x0000000581da7c23 */ /* 0x000fe200080108f3 */
[----:B------:R-:W-:Y:S01]  /*10620*/  LOP3.LUT R51, R45, 0xffff, RZ, 0xc0, !PT ;  /* 0x0000ffff2d337812 */ /* 0x000fe200078ec0ff */
[----:B------:R-:W-:Y:S01]  /*10630*/  FFMA.FTZ R129, R3, UR5, -R181 ;  /* 0x0000000503817c23 */ /* 0x000fe200080108b5 */
[----:B------:R-:W-:Y:S01]  /*10640*/  PRMT R206, R50, 0x5410, R206 ;  /* 0x0000541032ce7816 */ /* 0x000fe200000000ce */
[----:B------:R-:W-:Y:S01]  /*10650*/  MUFU.EX2 R120, R120 ;  /* 0x0000007800787308 */ /* 0x000fe20000000800 */
[----:B------:R-:W-:Y:S01]  /*10660*/  SHF.R.U32.HI R51, RZ, 0x8, R51 ;  /* 0x00000008ff337819 */ /* 0x000fe20000011633 */
[----:B------:R-:W-:Y:S01]  /*10670*/  FFMA.FTZ R142, R123, UR5, -R181 ;  /* 0x000000057b8e7c23 */ /* 0x000fe200080108b5 */
[C---:B------:R-:W-:Y:S01]  /*10680*/  LOP3.LUT R50, R45.reuse, 0xff, RZ, 0xc0, !PT ;  /* 0x000000ff2d327812 */ /* 0x040fe200078ec0ff */
[----:B------:R-:W-:Y:S01]  /*10690*/  MUFU.EX2 R123, R219 ;  /* 0x000000db007b7308 */ /* 0x000fe20000000800 */
[----:B------:R-:W-:Y:S01]  /*106a0*/  PRMT R217, R45, 0x7632, R217 ;  /* 0x000076322dd97816 */ /* 0x000fe200000000d9 */
[----:B------:R-:W-:Y:S01]  /*106b0*/  UIADD3 UR7, UPT, UPT, UR19, -0x3, URZ ;  /* 0xfffffffd13077890 */ /* 0x000fe2000fffe0ff */
[----:B------:R-:W-:Y:S01]  /*106c0*/  PRMT R51, R50, 0x5410, R51 ;  /* 0x0000541032337816 */ /* 0x000fe20000000033 */
[----:B------:R-:W-:Y:S01]  /*106d0*/  MUFU.EX2 R129, R129 ;  /* 0x0000008100817308 */ /* 0x000fe20000000800 */
[----:B------:R-:W-:-:S02]  /*106e0*/  SHF.R.U32.HI R50, RZ, 0x18, R45 ;  /* 0x00000018ff327819 */ /* 0x000fc4000001162d */
[----:B------:R-:W-:Y:S01]  /*106f0*/  LOP3.LUT R45, R217, 0xff, RZ, 0xc0, !PT ;  /* 0x000000ffd92d7812 */ /* 0x000fe200078ec0ff */
[----:B------:R-:W-:Y:S01]  /*10700*/  FFMA.FTZ R217, R111, UR5, -R243 ;  /* 0x000000056fd97c23 */ /* 0x000fe200080108f3 */
[----:B------:R-:W-:Y:S01]  /*10710*/  LOP3.LUT R214, R4, 0xffff, RZ, 0xc0, !PT ;  /* 0x0000ffff04d67812 */ /* 0x000fe200078ec0ff */
[----:B------:R-:W-:Y:S01]  /*10720*/  FFMA.FTZ R111, R0, UR5, -R166 ;  /* 0x00000005006f7c23 */ /* 0x000fe200080108a6 */
[----:B------:R-:W-:Y:S01]  /*10730*/  PRMT R50, R45, 0x5410, R50 ;  /* 0x000054102d327816 */ /* 0x000fe20000000032 */
[----:B------:R1:W-:Y:S01]  /*10740*/  MUFU.EX2 R0, R115 ;  /* 0x0000007300007308 */ /* 0x0003e20000000800 */
[----:B------:R-:W-:Y:S02]  /*10750*/  LOP3.LUT R45, R5, 0xff, RZ, 0xc0, !PT ;  /* 0x000000ff052d7812 */ /* 0x000fe400078ec0ff */
[----:B------:R-:W-:Y:S01]  /*10760*/  PRMT R199, R199, 0x5410, R215 ;  /* 0x00005410c7c77816 */ /* 0x000fe200000000d7 */
[----:B------:R-:W-:Y:S01]  /*10770*/  MUFU.EX2 R111, R111 ;  /* 0x0000006f006f7308 */ /* 0x000fe20000000800 */
[----:B------:R-:W-:-:S02]  /*10780*/  SHF.R.U32.HI R214, RZ, 0x8, R214 ;  /* 0x00000008ffd67819 */ /* 0x000fc400000116d6 */
[C---:B------:R-:W-:Y:S01]  /*10790*/  LOP3.LUT R5, R4.reuse, 0xff, RZ, 0xc0, !PT ;  /* 0x000000ff04057812 */ /* 0x040fe200078ec0ff */
[----:B------:R2:W3:Y:S01]  /*107a0*/  MUFU.EX2 R118, R217 ;  /* 0x000000d900767308 */ /* 0x0004e20000000800 */
[----:B------:R-:W-:Y:S02]  /*107b0*/  PRMT R6, R4, 0x7632, R6 ;  /* 0x0000763204067816 */ /* 0x000fe40000000006 */
[--C-:B------:R-:W-:Y:S02]  /*107c0*/  SHF.R.U32.HI R215, RZ, 0x18, R4.reuse ;  /* 0x00000018ffd77819 */ /* 0x100fe40000011604 */
[C---:B------:R-:W-:Y:S01]  /*107d0*/  PRMT R4, R44.reuse, 0x7632, R4 ;  /* 0x000076322c047816 */ /* 0x040fe20000000004 */
[----:B-1----:R-:W-:Y:S01]  /*107e0*/  FFMA.FTZ R115, R67, UR5, -R166 ;  /* 0x0000000543737c23 */ /* 0x002fe200080108a6 */
[----:B------:R-:W-:Y:S02]  /*107f0*/  PRMT R216, R45, 0x5410, R216 ;  /* 0x000054102dd87816 */ /* 0x000fe400000000d8 */
[----:B------:R-:W-:Y:S01]  /*10800*/  PRMT R214, R5, 0x5410, R214 ;  /* 0x0000541005d67816 */ /* 0x000fe200000000d6 */
[----:B------:R-:W-:Y:S01]  /*10810*/  MUFU.EX2 R66, R115 ;  /* 0x0000007300427308 */ /* 0x000fe20000000800 */
[----:B------:R-:W-:-:S02]  /*10820*/  LOP3.LUT R5, R44, 0xffff, RZ, 0xc0, !PT ;  /* 0x0000ffff2c057812 */ /* 0x000fc400078ec0ff */
[----:B------:R-:W-:Y:S01]  /*10830*/  LOP3.LUT R45, R44, 0xff, RZ, 0xc0, !PT ;  /* 0x000000ff2c2d7812 */ /* 0x000fe200078ec0ff */
[----:B------:R-:W1:Y:S01]  /*10840*/  MUFU.EX2 R115, R28 ;  /* 0x0000001c00737308 */ /* 0x000e620000000800 */
[----:B------:R-:W-:Y:S01]  /*10850*/  SHF.R.U32.HI R44, RZ, 0x18, R44 ;  /* 0x00000018ff2c7819 */ /* 0x000fe2000001162c */
[--C-:B--2---:R-:W-:Y:S01]  /*10860*/  FFMA.FTZ R217, R141, UR5, -R181.reuse ;  /* 0x000000058dd97c23 */ /* 0x104fe200080108b5 */
[----:B------:R-:W-:Y:S01]  /*10870*/  LOP3.LUT R4, R4, 0xff, RZ, 0xc0, !PT ;  /* 0x000000ff04047812 */ /* 0x000fe200078ec0ff */
[----:B------:R-:W-:Y:S01]  /*10880*/  FFMA.FTZ R141, R157, UR5, -R181 ;  /* 0x000000059d8d7c23 */ /* 0x000fe200080108b5 */
[----:B------:R-:W-:Y:S01]  /*10890*/  LOP3.LUT R47, R47, 0xff00ff, RZ, 0xc0, !PT ;  /* 0x00ff00ff2f2f7812 */ /* 0x000fe200078ec0ff */
[----:B---3--:R-:W-:Y:S01]  /*108a0*/  FADD.FTZ R108, R118, R108 ;  /* 0x0000006c766c7221 */ /* 0x008fe20000010000 */
[----:B------:R-:W-:Y:S01]  /*108b0*/  PRMT R44, R4, 0x5410, R44 ;  /* 0x00005410042c7816 */ /* 0x000fe2000000002c */
[----:B------:R-:W-:Y:S01]  /*108c0*/  FFMA.FTZ R4, R107, UR5, -R166 ;  /* 0x000000056b047c23 */ /* 0x000fe200080108a6 */
[----:B------:R-:W-:Y:S01]  /*108d0*/  LOP3.LUT R6, R6, 0xff, RZ, 0xc0, !PT ;  /* 0x000000ff06067812 */ /* 0x000fe200078ec0ff */
[----:B------:R-:W2:Y:S01]  /*108e0*/  MUFU.EX2 R107, R121 ;  /* 0x00000079006b7308 */ /* 0x000ea20000000800 */
[----:B------:R-:W-:-:S02]  /*108f0*/  SHF.R.U32.HI R5, RZ, 0x8, R5 ;  /* 0x00000008ff057819 */ /* 0x000fc40000011605 */
[----:B------:R-:W-:Y:S01]  /*10900*/  HSET2.LE.AND R47, R47, R161, PT ;  /* 0x000000a12f2f7233 */ /* 0x000fe20003803000 */
[----:B------:R3:W4:Y:S01]  /*10910*/  MUFU.EX2 R67, R4 ;  /* 0x0000000400437308 */ /* 0x0007220000000800 */
[----:B------:R-:W-:Y:S02]  /*10920*/  F2FP.F16.F32.PACK_AB R29, R111, R0 ;  /* 0x000000006f1d723e */ /* 0x000fe400000000ff */
[----:B------:R-:W-:Y:S01]  /*10930*/  PRMT R215, R6, 0x5410, R215 ;  /* 0x0000541006d77816 */ /* 0x000fe200000000d7 */
[----:B------:R-:W-:Y:S01]  /*10940*/  MUFU.EX2 R121, R218 ;  /* 0x000000da00797308 */ /* 0x000fe20000000800 */
[----:B------:R-:W-:Y:S02]  /*10950*/  PRMT R45, R45, 0x5410, R5 ;  /* 0x000054102d2d7816 */ /* 0x000fe40000000005 */
[----:B------:R-:W-:Y:S01]  /*10960*/  LOP3.LUT R46, R29, R46, RZ, 0xc0, !PT ;  /* 0x0000002e1d2e7212 */ /* 0x000fe200078ec0ff */
[----:B------:R-:W-:Y:S01]  /*10970*/  MUFU.EX2 R141, R141 ;  /* 0x0000008d008d7308 */ /* 0x000fe20000000800 */
[----:B-1----:R-:W-:-:S02]  /*10980*/  F2FP.F16.F32.PACK_AB R37, R114, R115 ;  /* 0x000000737225723e */ /* 0x002fc400000000ff */
[----:B--2---:R-:W-:Y:S02]  /*10990*/  F2FP.F16.F32.PACK_AB R28, R107, R113 ;  /* 0x000000716b1c723e */ /* 0x004fe400000000ff */
[--C-:B------:R-:W-:Y:S01]  /*109a0*/  HSET2.LE.AND R36, R45, R161.reuse, PT ;  /* 0x000000a12d247233 */ /* 0x100fe20003803000 */
[----:B---3--:R-:W1:Y:S01]  /*109b0*/  LDSM.16.MT88.4 R4, [R227+0x5400] ;  /* 0x00540000e304783b */ /* 0x008e620000004200 */
[----:B------:R-:W-:Y:S02]  /*109c0*/  LOP3.LUT R47, R28, R47, RZ, 0xc0, !PT ;  /* 0x0000002f1c2f7212 */ /* 0x000fe400078ec0ff */
[----:B------:R-:W-:Y:S01]  /*109d0*/  HSET2.LE.AND R45, R44, R161, PT ;  /* 0x000000a12c2d7233 */ /* 0x000fe20003803000 */
[----:B------:R-:W2:Y:S01]  /*109e0*/  LDSM.16.MT88.4 R28, [R189+0x1400] ;  /* 0x00140000bd1c783b */ /* 0x000ea20000004200 */
[----:B----4-:R-:W-:Y:S02]  /*109f0*/  F2FP.F16.F32.PACK_AB R44, R66, R67 ;  /* 0x00000043422c723e */ /* 0x010fe400000000ff */
[----:B------:R-:W-:-:S02]  /*10a00*/  F2FP.F16.F32.PACK_AB R39, R109, R119 ;  /* 0x000000776d27723e */ /* 0x000fc400000000ff */
[----:B------:R-:W-:Y:S01]  /*10a10*/  LOP3.LUT R45, R37, R45, RZ, 0xc0, !PT ;  /* 0x0000002d252d7212 */ /* 0x000fe200078ec0ff */
[--C-:B------:R-:W-:Y:S01]  /*10a20*/  FFMA.FTZ R37, R112, UR5, -R181.reuse ;  /* 0x0000000570257c23 */ /* 0x100fe200080108b5 */
[----:B------:R-:W-:Y:S01]  /*10a30*/  LOP3.LUT R44, R44, R36, RZ, 0xc0, !PT ;  /* 0x000000242c2c7212 */ /* 0x000fe200078ec0ff */
[----:B------:R-:W3:Y:S01]  /*10a40*/  MUFU.EX2 R112, R220 ;  /* 0x000000dc00707308 */ /* 0x000ee20000000800 */
[----:B------:R-:W-:Y:S01]  /*10a50*/  LOP3.LUT R36, R213, 0xff00ff, RZ, 0xc0, !PT ;  /* 0x00ff00ffd5247812 */ /* 0x000fe200078ec0ff */
[----:B------:R-:W-:Y:S01]  /*10a60*/  FFMA.FTZ R213, R128, UR5, -R181 ;  /* 0x0000000580d57c23 */ /* 0x000fe200080108b5 */
[--C-:B------:R-:W-:Y:S01]  /*10a70*/  HSET2.LE.AND R38, R216, R161.reuse, PT ;  /* 0x000000a1d8267233 */ /* 0x100fe20003803000 */
[----:B------:R4:W5:Y:S01]  /*10a80*/  MUFU.EX2 R3, R37 ;  /* 0x0000002500037308 */ /* 0x0009620000000800 */
[----:B------:R-:W-:Y:S01]  /*10a90*/  FFMA.FTZ R181, R122, UR5, -R166 ;  /* 0x000000057ab57c23 */ /* 0x000fe200080108a6 */
[----:B------:R-:W-:Y:S02]  /*10aa0*/  HSET2.LE.AND R36, R36, R161, PT ;  /* 0x000000a124247233 */ /* 0x000fe40003803000 */
[----:B------:R-:W-:Y:S01]  /*10ab0*/  MUFU.EX2 R122, R125 ;  /* 0x0000007d007a7308 */ /* 0x000fe20000000800 */
[----:B------:R-:W-:-:S02]  /*10ac0*/  LOP3.LUT R202, R202, 0xff, RZ, 0xc0, !PT ;  /* 0x000000ffcaca7812 */ /* 0x000fc400078ec0ff */
[----:B------:R-:W-:Y:S01]  /*10ad0*/  LOP3.LUT R39, R39, R36, RZ, 0xc0, !PT ;  /* 0x0000002427277212 */ /* 0x000fe200078ec0ff */
[----:B------:R-:W1:Y:S01]  /*10ae0*/  MUFU.EX2 R125, R181 ;  /* 0x000000b5007d7308 */ /* 0x000e620000000800 */
[----:B------:R-:W-:Y:S01]  /*10af0*/  HSET2.LE.AND R36, R214, R161, PT ;  /* 0x000000a1d6247233 */ /* 0x000fe20003803000 */
[C---:B---3--:R-:W-:Y:S01]  /*10b00*/  FADD.FTZ R108, R112.reuse, R108 ;  /* 0x0000006c706c7221 */ /* 0x048fe20000010000 */
[----:B------:R-:W-:Y:S02]  /*10b10*/  F2FP.F16.F32.PACK_AB R128, R112, R118 ;  /* 0x000000767080723e */ /* 0x000fe400000000ff */
[----:B------:R-:W-:Y:S01]  /*10b20*/  PRMT R201, R202, 0x5410, R201 ;  /* 0x00005410cac97816 */ /* 0x000fe200000000c9 */
[----:B------:R-:W-:Y:S01]  /*10b30*/  FADD.FTZ R108, R117, R108 ;  /* 0x0000006c756c7221 */ /* 0x000fe20000010000 */
[C---:B----4-:R-:W-:Y:S02]  /*10b40*/  F2FP.F16.F32.PACK_AB R37, R116.reuse, R117 ;  /* 0x000000757425723e */ /* 0x050fe400000000ff */
[----:B-----5:R-:W-:Y:S01]  /*10b50*/  F2FP.F16.F32.PACK_AB R157, R3, R120 ;  /* 0x00000078039d723e */ /* 0x020fe200000000ff */
[----:B------:R-:W-:Y:S01]  /*10b60*/  FADD.FTZ R108, R116, R108 ;  /* 0x0000006c746c7221 */ /* 0x000fe20000010000 */
[----:B------:R-:W-:-:S02]  /*10b70*/  LOP3.LUT R38, R37, R38, RZ, 0xc0, !PT ;  /* 0x0000002625267212 */ /* 0x000fc400078ec0ff */
[----:B------:R-:W-:Y:S01]  /*10b80*/  HSET2.LE.AND R37, R215, R161, PT ;  /* 0x000000a1d7257233 */ /* 0x000fe20003803000 */
[----:B------:R-:W-:Y:S01]  /*10b90*/  FADD.FTZ R108, R123, R108 ;  /* 0x0000006c7b6c7221 */ /* 0x000fe20000010000 */
[----:B------:R-:W-:Y:S01]  /*10ba0*/  LOP3.LUT R36, R128, R36, RZ, 0xc0, !PT ;  /* 0x0000002480247212 */ /* 0x000fe200078ec0ff */
[C---:B-1----:R-:W-:Y:S01]  /*10bb0*/  HMMA.16816.F32 R16, R44.reuse, R4, R16 ;  /* 0x000000042c10723c */ /* 0x042fe20000001810 */
[--C-:B------:R-:W-:Y:S01]  /*10bc0*/  FFMA.FTZ R128, R126, UR5, -R155.reuse ;  /* 0x000000057e807c23 */ /* 0x100fe2000801089b */
[----:B------:R-:W-:Y:S01]  /*10bd0*/  LOP3.LUT R37, R157, R37, RZ, 0xc0, !PT ;  /* 0x000000259d257212 */ /* 0x000fe200078ec0ff */
[----:B------:R-:W-:Y:S01]  /*10be0*/  FFMA.FTZ R157, R138, UR5, -R166 ;  /* 0x000000058a9d7c23 */ /* 0x000fe200080108a6 */
[----:B------:R-:W-:Y:S01]  /*10bf0*/  FFMA.FTZ R138, R143, UR5, -R155 ;  /* 0x000000058f8a7c23 */ /* 0x000fe2000801089b */
[----:B------:R-:W-:Y:S01]  /*10c00*/  F2FP.F16.F32.PACK_AB R143, R127, R125 ;  /* 0x0000007d7f8f723e */ /* 0x000fe200000000ff */
[----:B------:R-:W-:Y:S01]  /*10c10*/  FADD.FTZ R108, R121, R108 ;  /* 0x0000006c796c7221 */ /* 0x000fe20000010000 */
[----:B------:R-:W1:Y:S01]  /*10c20*/  MUFU.EX2 R128, R128 ;  /* 0x0000008000807308 */ /* 0x000e620000000800 */
[C---:B------:R-:W-:Y:S01]  /*10c30*/  HMMA.16816.F32 R20, R44.reuse, R6, R20 ;  /* 0x000000062c14723c */ /* 0x040fe20000001814 */
[----:B------:R-:W-:Y:S01]  /*10c40*/  LOP3.LUT R199, R199, 0xff00ff, RZ, 0xc0, !PT ;  /* 0x00ff00ffc7c77812 */ /* 0x000fe200078ec0ff */
[----:B------:R-:W-:Y:S01]  /*10c50*/  FADD.FTZ R108, R122, R108 ;  /* 0x0000006c7a6c7221 */ /* 0x000fe20000010000 */
[----:B------:R-:W-:Y:S03]  /*10c60*/  MUFU.EX2 R138, R138 ;  /* 0x0000008a008a7308 */ /* 0x000fe60000000800 */
[----:B------:R-:W-:Y:S01]  /*10c70*/  FADD.FTZ R108, R158, R108 ;  /* 0x0000006c9e6c7221 */ /* 0x000fe20000010000 */
[----:B------:R-:W-:Y:S01]  /*10c80*/  MUFU.EX2 R157, R157 ;  /* 0x0000009d009d7308 */ /* 0x000fe20000000800 */
[----:B--2---:R-:W-:Y:S02]  /*10c90*/  HMMA.16816.F32 R24, R44, R28, R24 ;  /* 0x0000001c2c18723c */ /* 0x004fe40000001818 */
[----:B------:R-:W-:-:S04]  /*10ca0*/  FADD.FTZ R108, R149, R108 ;  /* 0x0000006c956c7221 */ /* 0x000fc80000010000 */
[----:B------:R-:W-:Y:S02]  /*10cb0*/  FADD.FTZ R108, R229, R108 ;  /* 0x0000006ce56c7221 */ /* 0x000fe40000010000 */
[----:B------:R-:W-:Y:S01]  /*10cc0*/  HMMA.16816.F32 R12, R44, R30, R12 ;  /* 0x0000001e2c0c723c */ /* 0x000fe2000000180c */
[--C-:B------:R-:W-:Y:S01]  /*10cd0*/  FFMA.FTZ R44, R156, UR5, -R166.reuse ;  /* 0x000000059c2c7c23 */ /* 0x100fe200080108a6 */
[----:B------:R-:W-:Y:S01]  /*10ce0*/  FFMA.FTZ R156, R2, UR5, -R166 ;  /* 0x00000005029c7c23 */ /* 0x000fe200080108a6 */
[----:B------:R-:W-:Y:S01]  /*10cf0*/  FADD.FTZ R108, R237, R108 ;  /* 0x0000006ced6c7221 */ /* 0x000fe20000010000 */
[----:B------:R2:W-:Y:S03]  /*10d00*/  MUFU.EX2 R2, R140 ;  /* 0x0000008c00027308 */ /* 0x0005e60000000800 */
[----:B------:R-:W-:Y:S01]  /*10d10*/  FADD.FTZ R182, R236, R108 ;  /* 0x0000006cecb67221 */ /* 0x000fe20000010000 */
[----:B------:R3:W4:Y:S01]  /*10d20*/  MUFU.EX2 R126, R44 ;  /* 0x0000002c007e7308 */ /* 0x0007220000000800 */
[C---:B------:R-:W-:Y:S03]  /*10d30*/  HMMA.16816.F32 R32, R36.reuse, R4, R32 ;  /* 0x000000042420723c */ /* 0x040fe60000001820 */
[----:B------:R-:W-:Y:S05]  /*10d40*/  MUFU.EX2 R156, R156 ;  /* 0x0000009c009c7308 */ /* 0x000fea0000000800 */
[----:B------:R-:W-:Y:S01]  /*10d50*/  HMMA.16816.F32 R8, R36, R6, R8 ;  /* 0x000000062408723c */ /* 0x000fe20000001808 */
[----:B------:R-:W5:Y:S01]  /*10d60*/  LDSM.16.MT88.4 R4, [R189+0x1800] ;  /* 0x00180000bd04783b */ /* 0x000f620000004200 */
[----:B--2---:R-:W-:-:S02]  /*10d70*/  HSET2.LE.AND R140, R51, R161, PT ;  /* 0x000000a1338c7233 */ /* 0x004fc40003803000 */
[----:B------:R-:W-:Y:S01]  /*10d80*/  LOP3.LUT R51, R48, 0xff00ff, RZ, 0xc0, !PT ;  /* 0x00ff00ff30337812 */ /* 0x000fe200078ec0ff */
[----:B---3--:R-:W2:Y:S02]  /*10d90*/  LDSM.16.MT88.4 R44, [R227+0x5800] ;  /* 0x00580000e32c783b */ /* 0x008ea40000004200 */
[----:B------:R-:W-:Y:S01]  /*10da0*/  LOP3.LUT R48, R143, R140, RZ, 0xc0, !PT ;  /* 0x0000008c8f307212 */ /* 0x000fe200078ec0ff */
[C---:B------:R-:W-:Y:S01]  /*10db0*/  HMMA.16816.F32 R40, R36.reuse, R28, R40 ;  /* 0x0000001c2428723c */ /* 0x040fe20000001828 */
[--C-:B------:R-:W-:Y:S01]  /*10dc0*/  HSET2.LE.AND R28, R49, R161.reuse, PT ;  /* 0x000000a1311c7233 */ /* 0x100fe20003803000 */
[----:B------:R-:W-:Y:S01]  /*10dd0*/  MUFU.EX2 R140, R142 ;  /* 0x0000008e008c7308 */ /* 0x000fe20000000800 */
[----:B------:R-:W-:Y:S02]  /*10de0*/  HSET2.LE.AND R49, R50, R161, PT ;  /* 0x000000a132317233 */ /* 0x000fe40003803000 */
[----:B-1----:R-:W-:Y:S01]  /*10df0*/  F2FP.F16.F32.PACK_AB R143, R131, R128 ;  /* 0x00000080838f723e */ /* 0x002fe200000000ff */
[----:B------:R1:W3:Y:S01]  /*10e00*/  MUFU.EX2 R142, R217 ;  /* 0x000000d9008e7308 */ /* 0x0002e20000000800 */
[----:B----4-:R-:W-:Y:S01]  /*10e10*/  F2FP.F16.F32.PACK_AB R50, R126, R2 ;  /* 0x000000027e32723e */ /* 0x010fe200000000ff */
[----:B------:R-:W-:Y:S01]  /*10e20*/  HMMA.16816.F32 R208, R36, R30, R208 ;  /* 0x0000001e24d0723c */ /* 0x000fe200000018d0 */
[----:B------:R-:W-:-:S02]  /*10e30*/  LOP3.LUT R49, R143, R49, RZ, 0xc0, !PT ;  /* 0x000000318f317212 */ /* 0x000fc400078ec0ff */
[----:B------:R-:W4:Y:S01]  /*10e40*/  MUFU.EX2 R143, R213 ;  /* 0x000000d5008f7308 */ /* 0x000f220000000800 */
[--C-:B------:R-:W-:Y:S02]  /*10e50*/  HSET2.LE.AND R51, R51, R161.reuse, PT ;  /* 0x000000a133337233 */ /* 0x100fe40003803000 */
[----:B------:R-:W-:Y:S02]  /*10e60*/  F2FP.F16.F32.PACK_AB R29, R139, R138 ;  /* 0x0000008a8b1d723e */ /* 0x000fe400000000ff */
[----:B------:R-:W-:Y:S02]  /*10e70*/  LOP3.LUT R50, R50, R28, RZ, 0xc0, !PT ;  /* 0x0000001c32327212 */ /* 0x000fe400078ec0ff */
[--C-:B------:R-:W-:Y:S01]  /*10e80*/  HSET2.LE.AND R28, R207, R161.reuse, PT ;  /* 0x000000a1cf1c7233 */ /* 0x100fe20003803000 */
[----:B-1----:R-:W1:Y:S01]  /*10e90*/  LDSM.16.MT88.4 R216, [R227+0x5c00] ;  /* 0x005c0000e3d8783b */ /* 0x002e620000004200 */
[----:B------:R-:W-:Y:S02]  /*10ea0*/  HSET2.LE.AND R30, R212, R161, PT ;  /* 0x000000a1d41e7233 */ /* 0x000fe40003803000 */
[----:B------:R-:W-:-:S02]  /*10eb0*/  F2FP.F16.F32.PACK_AB R37, R121, R123 ;  /* 0x0000007b7925723e */ /* 0x000fc400000000ff */
[----:B------:R-:W-:Y:S02]  /*10ec0*/  F2FP.F16.F32.PACK_AB R39, R158, R122 ;  /* 0x0000007a9e27723e */ /* 0x000fe400000000ff */
[----:B------:R-:W-:Y:S02]  /*10ed0*/  LOP3.LUT R51, R29, R51, RZ, 0xc0, !PT ;  /* 0x000000331d337212 */ /* 0x000fe400078ec0ff */
[--C-:B------:R-:W-:Y:S02]  /*10ee0*/  HSET2.LE.AND R31, R205, R161.reuse, PT ;  /* 0x000000a1cd1f7233 */ /* 0x100fe40003803000 */
[----:B------:R-:W-:Y:S02]  /*10ef0*/  HSET2.LE.AND R29, R206, R161, PT ;  /* 0x000000a1ce1d7233 */ /* 0x000fe40003803000 */
[----:B---3--:R-:W-:Y:S01]  /*10f00*/  F2FP.F16.F32.PACK_AB R38, R141, R142 ;  /* 0x0000008e8d26723e */ /* 0x008fe200000000ff */
[----:B-----5:R-:W-:Y:S01]  /*10f10*/  HMMA.16816.F32 R24, R48, R4, R24 ;  /* 0x000000043018723c */ /* 0x020fe20000001818 */
[----:B----4-:R-:W-:-:S02]  /*10f20*/  F2FP.F16.F32.PACK_AB R36, R143, R140 ;  /* 0x0000008c8f24723e */ /* 0x010fc400000000ff */
[----:B------:R-:W-:Y:S02]  /*10f30*/  LOP3.LUT R28, R37, R28, RZ, 0xc0, !PT ;  /* 0x0000001c251c7212 */ /* 0x000fe400078ec0ff */
[----:B------:R-:W-:Y:S02]  /*10f40*/  LOP3.LUT R30, R39, R30, RZ, 0xc0, !PT ;  /* 0x0000001e271e7212 */ /* 0x000fe400078ec0ff */
[C---:B------:R-:W-:Y:S01]  /*10f50*/  LOP3.LUT R37, R203.reuse, 0xffff, RZ, 0xc0, !PT ;  /* 0x0000ffffcb257812 */ /* 0x040fe200078ec0ff */
[----:B--2---:R-:W-:Y:S01]  /*10f60*/  HMMA.16816.F32 R16, R48, R44, R16 ;  /* 0x0000002c3010723c */ /* 0x004fe20000001810 */
[----:B------:R-:W-:Y:S02]  /*10f70*/  PRMT R39, R203, 0x7632, R39 ;  /* 0x00007632cb277816 */ /* 0x000fe40000000027 */
[----:B------:R-:W-:Y:S02]  /*10f80*/  LOP3.LUT R31, R38, R31, RZ, 0xc0, !PT ;  /* 0x0000001f261f7212 */ /* 0x000fe400078ec0ff */
[----:B------:R-:W-:-:S02]  /*10f90*/  LOP3.LUT R29, R36, R29, RZ, 0xc0, !PT ;  /* 0x0000001d241d7212 */ /* 0x000fc400078ec0ff */
[----:B------:R-:W-:Y:S01]  /*10fa0*/  LOP3.LUT R36, R203, 0xff, RZ, 0xc0, !PT ;  /* 0x000000ffcb247812 */ /* 0x000fe200078ec0ff */
[C---:B------:R-:W-:Y:S01]  /*10fb0*/  HMMA.16816.F32 R20, R48.reuse, R46, R20 ;  /* 0x0000002e3014723c */ /* 0x040fe20000001814 */
[----:B------:R-:W-:Y:S02]  /*10fc0*/  SHF.R.U32.HI R38, RZ, 0x8, R37 ;  /* 0x00000008ff267819 */ /* 0x000fe40000011625 */
[----:B------:R-:W-:Y:S02]  /*10fd0*/  SHF.R.U32.HI R203, RZ, 0x18, R203 ;  /* 0x00000018ffcb7819 */ /* 0x000fe400000116cb */
[----:B------:R-:W-:Y:S02]  /*10fe0*/  LOP3.LUT R37, R39, 0xff, RZ, 0xc0, !PT ;  /* 0x000000ff27257812 */ /* 0x000fe400078ec0ff */
[----:B------:R-:W-:Y:S01]  /*10ff0*/  PRMT R36, R36, 0x5410, R38 ;  /* 0x0000541024247816 */ /* 0x000fe20000000026 */
[----:B------:R-:W-:Y:S01]  /*11000*/  HMMA.16816.F32 R12, R48, R6, R12 ;  /* 0x00000006300c723c */ /* 0x000fe2000000180c */
[----:B------:R-:W-:Y:S01]  /*11010*/  PRMT R48, R37, 0x5410, R203 ;  /* 0x0000541025307816 */ /* 0x000fe200000000cb */
[----:B------:R-:W-:-:S02]  /*11020*/  FADD.FTZ R49, R175, R180 ;  /* 0x000000b4af317221 */ /* 0x000fc40000010000 */
[--C-:B------:R-:W-:Y:S02]  /*11030*/  HSET2.LE.AND R36, R36, R161.reuse, PT ;  /* 0x000000a124247233 */ /* 0x100fe40003803000 */
[----:B------:R-:W-:Y:S02]  /*11040*/  FADD.FTZ R49, R204, R49 ;  /* 0x00000031cc317221 */ /* 0x000fe40000010000 */
[C---:B------:R-:W-:Y:S01]  /*11050*/  HMMA.16816.F32 R32, R28.reuse, R44, R32 ;  /* 0x0000002c1c20723c */ /* 0x040fe20000001820 */
[--C-:B------:R-:W-:Y:S01]  /*11060*/  HSET2.LE.AND R45, R48, R161.reuse, PT ;  /* 0x000000a1302d7233 */ /* 0x100fe20003803000 */
[----:B------:R-:W-:Y:S01]  /*11070*/  FADD.FTZ R49, R105, R49 ;  /* 0x0000003169317221 */ /* 0x000fe20000010000 */
[----:B------:R-:W-:Y:S02]  /*11080*/  F2FP.F16.F32.PACK_AB R44, R153, R157 ;  /* 0x0000009d992c723e */ /* 0x000fe400000000ff */
[----:B------:R-:W-:Y:S01]  /*11090*/  F2FP.F16.F32.PACK_AB R48, R151, R144 ;  /* 0x000000909730723e */ /* 0x000fe200000000ff */
[----:B------:R-:W-:Y:S01]  /*110a0*/  FADD.FTZ R104, R104, R49 ;  /* 0x0000003168687221 */ /* 0x000fe20000010000 */
[----:B------:R-:W-:Y:S01]  /*110b0*/  LOP3.LUT R44, R44, R36, RZ, 0xc0, !PT ;  /* 0x000000242c2c7212 */ /* 0x000fe200078ec0ff */
[----:B------:R-:W-:Y:S01]  /*110c0*/  HMMA.16816.F32 R8, R28, R46, R8 ;  /* 0x0000002e1c08723c */ /* 0x000fe20000001808 */
[--C-:B------:R-:W-:Y:S01]  /*110d0*/  HSET2.LE.AND R46, R201, R161.reuse, PT ;  /* 0x000000a1c92e7233 */ /* 0x100fe20003803000 */
[----:B------:R-:W-:Y:S01]  /*110e0*/  FADD.FTZ R104, R92, R104 ;  /* 0x000000685c687221 */ /* 0x000fe20000010000 */
[----:B------:R-:W-:Y:S01]  /*110f0*/  HSET2.LE.AND R47, R199, R161, PT ;  /* 0x000000a1c72f7233 */ /* 0x000fe20003803000 */
[----:B------:R-:W2:Y:S01]  /*11100*/  LDSM.16.MT88.4 R36, [R189+0x1c00] ;  /* 0x001c0000bd24783b */ /* 0x000ea20000004200 */
[----:B------:R-:W-:Y:S01]  /*11110*/  LOP3.LUT R45, R48, R45, RZ, 0xc0, !PT ;  /* 0x0000002d302d7212 */ /* 0x000fe200078ec0ff */
[----:B------:R-:W-:-:S02]  /*11120*/  FADD.FTZ R104, R97, R104 ;  /* 0x0000006861687221 */ /* 0x000fc40000010000 */
[C---:B------:R-:W-:Y:S01]  /*11130*/  HMMA.16816.F32 R40, R28.reuse, R4, R40 ;  /* 0x000000041c28723c */ /* 0x040fe20000001828 */
[----:B------:R-:W-:Y:S01]  /*11140*/  F2FP.F16.F32.PACK_AB R5, R152, R156 ;  /* 0x0000009c9805723e */ /* 0x000fe200000000ff */
[----:B------:R-:W-:Y:S01]  /*11150*/  FADD.FTZ R104, R101, R104 ;  /* 0x0000006865687221 */ /* 0x000fe20000010000 */
[----:B------:R-:W-:Y:S02]  /*11160*/  F2FP.F16.F32.PACK_AB R4, R147, R150 ;  /* 0x000000969304723e */ /* 0x000fe400000000ff */
[----:B------:R-:W-:Y:S01]  /*11170*/  LOP3.LUT R46, R5, R46, RZ, 0xc0, !PT ;  /* 0x0000002e052e7212 */ /* 0x000fe200078ec0ff */
[----:B------:R-:W-:Y:S01]  /*11180*/  FADD.FTZ R104, R103, R104 ;  /* 0x0000006867687221 */ /* 0x000fe20000010000 */
[----:B------:R-:W-:Y:S01]  /*11190*/  LOP3.LUT R47, R4, R47, RZ, 0xc0, !PT ;  /* 0x0000002f042f7212 */ /* 0x000fe200078ec0ff */
[----:B------:R-:W-:Y:S01]  /*111a0*/  HMMA.16816.F32 R208, R28, R6, R208 ;  /* 0x000000061cd0723c */ /* 0x000fe200000018d0 */
[----:B------:R-:W-:Y:S01]  /*111b0*/  LOP3.LUT R6, R197, 0xff, RZ, 0xc0, !PT ;  /* 0x000000ffc5067812 */ /* 0x000fe200078ec0ff */
[----:B------:R-:W-:Y:S01]  /*111c0*/  FADD.FTZ R104, R85, R104 ;  /* 0x0000006855687221 */ /* 0x000fe20000010000 */
[----:B------:R-:W-:-:S02]  /*111d0*/  LOP3.LUT R4, R198, 0xffff, RZ, 0xc0, !PT ;  /* 0x0000ffffc6047812 */ /* 0x000fc400078ec0ff */
[----:B------:R-:W-:Y:S01]  /*111e0*/  PRMT R28, R198, 0x7632, R28 ;  /* 0x00007632c61c7816 */ /* 0x000fe2000000001c */
[----:B------:R-:W-:Y:S01]  /*111f0*/  FADD.FTZ R104, R100, R104 ;  /* 0x0000006864687221 */ /* 0x000fe20000010000 */
[----:B------:R-:W-:Y:S01]  /*11200*/  LOP3.LUT R7, R198, 0xff, RZ, 0xc0, !PT ;  /* 0x000000ffc6077812 */ /* 0x000fe200078ec0ff */
[C---:B-1----:R-:W-:Y:S01]  /*11210*/  HMMA.16816.F32 R204, R44.reuse, R216, R16 ;  /* 0x000000d82ccc723c */ /* 0x042fe20000001810 */
[----:B------:R-:W-:Y:S01]  /*11220*/  FADD.FTZ R16, R173, R174 ;  /* 0x000000aead107221 */ /* 0x000fe20000010000 */
[----:B------:R-:W-:Y:S01]  /*11230*/  FADD.FTZ R17, R133, R172 ;  /* 0x000000ac85117221 */ /* 0x000fe20000010000 */
[----:B------:R-:W-:Y:S01]  /*11240*/  FADD.FTZ R104, R124, R104 ;  /* 0x000000687c687221 */ /* 0x000fe20000010000 */
[----:B------:R-:W-:Y:S01]  /*11250*/  SHF.R.U32.HI R4, RZ, 0x8, R4 ;  /* 0x00000008ff047819 */ /* 0x000fe20000011604 */
[----:B------:R-:W-:Y:S01]  /*11260*/  FADD.FTZ R16, R192, R16 ;  /* 0x00000010c0107221 */ /* 0x000fe20000010000 */
[----:B------:R-:W-:Y:S01]  /*11270*/  FADD.FTZ R17, R193, R17 ;  /* 0x00000011c1117221 */ /* 0x000fe20000010000 */
[----:B------:R-:W-:Y:S01]  /*11280*/  FADD.FTZ R104, R130, R104 ;  /* 0x0000006882687221 */ /* 0x000fe20000010000 */
[----:B------:R-:W-:Y:S01]  /*11290*/  PRMT R6, R6, 0x5410, R195 ;  /* 0x0000541006067816 */ /* 0x000fe200000000c3 */
[----:B------:R-:W-:Y:S01]  /*112a0*/  FADD.FTZ R16, R110, R16 ;  /* 0x000000106e107221 */ /* 0x000fe20000010000 */
[----:B------:R-:W-:Y:S01]  /*112b0*/  FADD.FTZ R17, R240, R17 ;  /* 0x00000011f0117221 */ /* 0x000fe20000010000 */
[----:B------:R-:W-:Y:S01]  /*112c0*/  FADD.FTZ R104, R79, R104 ;  /* 0x000000684f687221 */ /* 0x000fe20000010000 */
[----:B------:R-:W-:Y:S01]  /*112d0*/  SHF.R.U32.HI R5, RZ, 0x18, R198 ;  /* 0x00000018ff057819 */ /* 0x000fe200000116c6 */
[----:B------:R-:W-:Y:S01]  /*112e0*/  FADD.FTZ R16, R242, R16 ;  /* 0x00000010f2107221 */ /* 0x000fe20000010000 */
[----:B------:R-:W-:Y:S01]  /*112f0*/  FADD.FTZ R17, R239, R17 ;  /* 0x00000011ef117221 */ /* 0x000fe20000010000 */
[----:B------:R-:W-:Y:S01]  /*11300*/  FADD.FTZ R104, R75, R104 ;  /* 0x000000684b687221 */ /* 0x000fe20000010000 */
[----:B------:R-:W-:Y:S01]  /*11310*/  LOP3.LUT R28, R28, 0xff, RZ, 0xc0, !PT ;  /* 0x000000ff1c1c7812 */ /* 0x000fe200078ec0ff */
[----:B------:R-:W-:Y:S01]  /*11320*/  FADD.FTZ R16, R241, R16 ;  /* 0x00000010f1107221 */ /* 0x000fe20000010000 */
[----:B------:R-:W-:Y:S01]  /*11330*/  FADD.FTZ R17, R238, R17 ;  /* 0x00000011ee117221 */ /* 0x000fe20000010000 */
[----:B------:R-:W-:Y:S01]  /*11340*/  FADD.FTZ R104, R91, R104 ;  /* 0x000000685b687221 */ /* 0x000fe20000010000 */
[----:B------:R-:W-:Y:S01]  /*11350*/  PRMT R4, R7, 0x5410, R4 ;  /* 0x0000541007047816 */ /* 0x000fe20000000004 */
        /* <DEDUP_REMOVED lines=11> */
[--C-:B------:R-:W-:Y:S01]  /*11410*/  HSET2.LE.AND R6, R6, R161.reuse, PT ;  /* 0x000000a106067233 */ /* 0x100fe20003803000 */
[----:B------:R-:W-:Y:S01]  /*11420*/  FADD.FTZ R16, R81, R16 ;  /* 0x0000001051107221 */ /* 0x000fe20000010000 */
[----:B------:R-:W-:Y:S01]  /*11430*/  FADD.FTZ R17, R94, R17 ;  /* 0x000000115e117221 */ /* 0x000fe20000010000 */
[----:B------:R-:W-:Y:S01]  /*11440*/  FADD.FTZ R104, R120, R104 ;  /* 0x0000006878687221 */ /* 0x000fe20000010000 */
[----:B------:R-:W-:Y:S01]  /*11450*/  F2FP.F16.F32.PACK_AB R18, R236, R237 ;  /* 0x000000edec12723e */ /* 0x000fe200000000ff */
[----:B------:R-:W-:Y:S01]  /*11460*/  FADD.FTZ R16, R72, R16 ;  /* 0x0000001048107221 */ /* 0x000fe20000010000 */
[----:B------:R-:W-:Y:S01]  /*11470*/  FADD.FTZ R17, R69, R17 ;  /* 0x0000001145117221 */ /* 0x000fe20000010000 */
[----:B------:R-:W-:Y:S01]  /*11480*/  FADD.FTZ R104, R3, R104 ;  /* 0x0000006803687221 */ /* 0x000fe20000010000 */
[--C-:B------:R-:W-:Y:S01]  /*11490*/  HSET2.LE.AND R7, R7, R161.reuse, PT ;  /* 0x000000a107077233 */ /* 0x100fe20003803000 */
[----:B------:R-:W-:Y:S01]  /*114a0*/  FADD.FTZ R16, R70, R16 ;  /* 0x0000001046107221 */ /* 0x000fe20000010000 */
[----:B------:R-:W-:Y:S01]  /*114b0*/  FADD.FTZ R17, R71, R17 ;  /* 0x0000001147117221 */ /* 0x000fe20000010000 */
[----:B------:R-:W-:Y:S01]  /*114c0*/  FADD.FTZ R104, R119, R104 ;  /* 0x0000006877687221 */ /* 0x000fe20000010000 */
[--C-:B------:R-:W-:Y:S01]  /*114d0*/  HSET2.LE.AND R4, R4, R161.reuse, PT ;  /* 0x000000a104047233 */ /* 0x100fe20003803000 */
[----:B------:R-:W-:Y:S01]  /*114e0*/  FADD.FTZ R16, R73, R16 ;  /* 0x0000001049107221 */ /* 0x000fe20000010000 */
[----:B------:R-:W-:Y:S01]  /*114f0*/  FADD.FTZ R17, R68, R17 ;  /* 0x0000001144117221 */ /* 0x000fe20000010000 */
[----:B------:R-:W-:Y:S01]  /*11500*/  FADD.FTZ R104, R109, R104 ;  /* 0x000000686d687221 */ /* 0x000fe20000010000 */
[----:B------:R-:W-:Y:S01]  /*11510*/  HSET2.LE.AND R5, R5, R161, PT ;  /* 0x000000a105057233 */ /* 0x000fe20003803000 */
[----:B------:R-:W-:Y:S01]  /*11520*/  FADD.FTZ R16, R74, R16 ;  /* 0x000000104a107221 */ /* 0x000fe20000010000 */
[----:B------:R-:W-:Y:S01]  /*11530*/  FADD.FTZ R17, R60, R17 ;  /* 0x000000113c117221 */ /* 0x000fe20000010000 */
[C---:B------:R-:W-:Y:S01]  /*11540*/  HMMA.16816.F32 R200, R44.reuse, R218, R20 ;  /* 0x000000da2cc8723c */ /* 0x040fe20000001814 */
[----:B------:R-:W-:Y:S01]  /*11550*/  LOP3.LUT R6, R18, R6, RZ, 0xc0, !PT ;  /* 0x0000000612067212 */ /* 0x000fe200078ec0ff */
[----:B------:R-:W-:Y:S01]  /*11560*/  FADD.FTZ R16, R56, R16 ;  /* 0x0000001038107221 */ /* 0x000fe20000010000 */
[----:B------:R-:W-:Y:S01]  /*11570*/  FADD.FTZ R17, R58, R17 ;  /* 0x000000113a117221 */ /* 0x000fe20000010000 */
[----:B------:R-:W-:Y:S01]  /*11580*/  F2FP.F16.F32.PACK_AB R20, R145, R129 ;  /* 0x000000819114723e */ /* 0x000fe200000000ff */
[----:B------:R-:W-:Y:S01]  /*11590*/  FADD.FTZ R104, R140, R104 ;  /* 0x000000688c687221 */ /* 0x000fe20000010000 */
        /* <DEDUP_REMOVED lines=10> */
[----:B------:R-:W-:Y:S01]  /*11640*/  LOP3.LUT R7, R20, R7, RZ, 0xc0, !PT ;  /* 0x0000000714077212 */ /* 0x000fe200078ec0ff */
[C---:B--2---:R-:W-:Y:S01]  /*11650*/  HMMA.16816.F32 R196, R44.reuse, R36, R24 ;  /* 0x000000242cc4723c */ /* 0x044fe20000001818 */
[----:B------:R-:W-:Y:S01]  /*11660*/  FADD.FTZ R16, R67, R16 ;  /* 0x0000001043107221 */ /* 0x000fe20000010000 */
[----:B------:R-:W-:Y:S01]  /*11670*/  FADD.FTZ R17, R115, R17 ;  /* 0x0000001173117221 */ /* 0x000fe20000010000 */
[----:B------:R-:W-:Y:S01]  /*11680*/  LOP3.LUT R4, R19, R4, RZ, 0xc0, !PT ;  /* 0x0000000413047212 */ /* 0x000fe200078ec0ff */
[----:B------:R-:W-:Y:S01]  /*11690*/  FADD.FTZ R104, R141, R104 ;  /* 0x000000688d687221 */ /* 0x000fe20000010000 */
[----:B------:R-:W-:Y:S01]  /*116a0*/  FADD.FTZ R16, R66, R16 ;  /* 0x0000001042107221 */ /* 0x000fe20000010000 */
[----:B------:R-:W-:Y:S01]  /*116b0*/  FADD.FTZ R17, R114, R17 ;  /* 0x0000001172117221 */ /* 0x000fe20000010000 */
[----:B------:R-:W-:Y:S01]  /*116c0*/  LOP3.LUT R5, R18, R5, RZ, 0xc0, !PT ;  /* 0x0000000512057212 */ /* 0x000fe200078ec0ff */
[----:B------:R-:W-:Y:S01]  /*116d0*/  HMMA.16816.F32 R192, R44, R38, R12 ;  /* 0x000000262cc0723c */ /* 0x000fe2000000180c */
[----:B------:R-:W-:Y:S01]  /*116e0*/  FADD.FTZ R16, R0, R16 ;  /* 0x0000001000107221 */ /* 0x000fe20000010000 */
[----:B------:R-:W-:Y:S01]  /*116f0*/  FADD.FTZ R17, R113, R17 ;  /* 0x0000001171117221 */ /* 0x000fe20000010000 */
[----:B------:R-:W-:Y:S01]  /*11700*/  FADD.FTZ R104, R148, R104 ;  /* 0x0000006894687221 */ /* 0x000fe20000010000 */
[----:B------:R-:W-:-:S02]  /*11710*/  IMAD.MOV.U32 R133, RZ, RZ, R168 ;  /* 0x000000ffff857224 */ /* 0x000fc400078e00a8 */
[----:B------:R-:W-:Y:S01]  /*11720*/  FADD.FTZ R16, R111, R16 ;  /* 0x000000106f107221 */ /* 0x000fe20000010000 */
[----:B------:R-:W-:Y:S01]  /*11730*/  FADD.FTZ R17, R107, R17 ;  /* 0x000000116b117221 */ /* 0x000fe20000010000 */
[----:B------:R-:W-:Y:S01]  /*11740*/  FADD.FTZ R104, R146, R104 ;  /* 0x0000006892687221 */ /* 0x000fe20000010000 */
[C---:B------:R-:W-:Y:S01]  /*11750*/  HMMA.16816.F32 R220, R4.reuse, R216, R32 ;  /* 0x000000d804dc723c */ /* 0x040fe20000001820 */
[----:B------:R-:W-:Y:S01]  /*11760*/  FADD.FTZ R16, R125, R16 ;  /* 0x000000107d107221 */ /* 0x000fe20000010000 */
[----:B------:R-:W-:Y:S01]  /*11770*/  FADD.FTZ R17, R128, R17 ;  /* 0x0000001180117221 */ /* 0x000fe20000010000 */
[----:B------:R-:W-:Y:S02]  /*11780*/  FADD.FTZ R104, R129, R104 ;  /* 0x0000006881687221 */ /* 0x000fe40000010000 */
[----:B------:R-:W-:Y:S01]  /*11790*/  FADD.FTZ R16, R127, R16 ;  /* 0x000000107f107221 */ /* 0x000fe20000010000 */
[----:B------:R-:W-:Y:S01]  /*117a0*/  FADD.FTZ R17, R131, R17 ;  /* 0x0000001183117221 */ /* 0x000fe20000010000 */
[----:B------:R-:W-:Y:S01]  /*117b0*/  FADD.FTZ R183, R145, R104 ;  /* 0x0000006891b77221 */ /* 0x000fe20000010000 */
[----:B------:R-:W-:Y:S01]  /*117c0*/  HMMA.16816.F32 R216, R4, R218, R8 ;  /* 0x000000da04d8723c */ /* 0x000fe20000001808 */
[----:B------:R-:W-:Y:S01]  /*117d0*/  FADD.FTZ R16, R2, R16 ;  /* 0x0000001002107221 */ /* 0x000fe20000010000 */
[----:B------:R-:W-:-:S03]  /*117e0*/  FADD.FTZ R17, R138, R17 ;  /* 0x000000118a117221 */ /* 0x000fc60000010000 */
[----:B------:R-:W-:Y:S01]  /*117f0*/  FADD.FTZ R16, R126, R16 ;  /* 0x000000107e107221 */ /* 0x000fe20000010000 */
[----:B------:R-:W-:Y:S02]  /*11800*/  FADD.FTZ R17, R139, R17 ;  /* 0x000000118b117221 */ /* 0x000fe40000010000 */
        /* <DEDUP_REMOVED lines=9> */
[----:B------:R-:W-:-:S14]  /*118a0*/  FADD.FTZ R185, R147, R17 ;  /* 0x0000001193b97221 */ /* 0x000fdc0000010000 */
.L_x_427:
[----:B------:R-:W-:Y:S01]  /*118b0*/  UISETP.GE.AND UP0, UPT, UR7, URZ, UPT ;  /* 0x000000ff0700728c */ /* 0x000fe2000bf06270 */
[----:B------:R-:W1:Y:S08]  /*118c0*/  LDCU.64 UR22, c[0x0][0x358] ;  /* 0x00006b00ff1677ac */ /* 0x000e700008000a00 */
[----:B------:R-:W-:Y:S05]  /*118d0*/  BRA.U !UP0, `(.L_x_431) ;  /* 0x0000006d08787547 */ /* 0x000fea000b800000 */
[----:B------:R-:W2:Y:S01]  /*118e0*/  S2UR UR17, SR_CgaCtaId ;  /* 0x00000000001179c3 */ /* 0x000ea20000008800 */
[----:B------:R-:W3:Y:S01]  /*118f0*/  S2R R229, SR_TID.X ;  /* 0x0000000000e57919 */ /* 0x000ee20000002100 */
[----:B------:R-:W4:Y:S01]  /*11900*/  LDCU UR10, c[0x0][0x440] ;  /* 0x00008800ff0a77ac */ /* 0x000f220008000800 */
[----:B------:R-:W-:Y:S01]  /*11910*/  IMAD.MOV.U32 R186, RZ, RZ, R133 ;  /* 0x000000ffffba7224 */ /* 0x000fe200078e0085 */
[----:B------:R-:W-:Y:S01]  /*11920*/  MOV R189, R136 ;  /* 0x0000008800bd7202 */ /* 0x000fe20000000f00 */
[----:B------:R-:W-:Y:S01]  /*11930*/  IMAD.MOV.U32 R187, RZ, RZ, R134 ;  /* 0x000000ffffbb7224 */ /* 0x000fe200078e0086 */
[----:B------:R-:W-:Y:S01]  /*11940*/  UIADD3 UR9, UPT, UPT, UR21, -0x4498517b, URZ ;  /* 0xbb67ae8515097890 */ /* 0x000fe2000fffe0ff */
[----:B------:R-:W-:Y:S01]  /*11950*/  IMAD.MOV.U32 R188, RZ, RZ, R135 ;  /* 0x000000ffffbc7224 */ /* 0x000fe200078e0087 */
[----:B------:R-:W1:Y:S01]  /*11960*/  LDC.64 R180, c[0x0][0x3c0] ;  /* 0x0000f000ffb47b82 */ /* 0x000e620000000a00 */
[----:B------:R-:W-:Y:S01]  /*11970*/  UIADD3 UR4, UPT, UPT, UR20, -0x61c88647, URZ ;  /* 0x9e3779b914047890 */ /* 0x000fe2000fffe0ff */
[----:B------:R-:W-:Y:S01]  /*11980*/  VIADD R236, R227, 0x4020 ;  /* 0x00004020e3ec7836 */ /* 0x000fe20000000000 */
[----:B------:R-:W-:Y:S01]  /*11990*/  UIADD3 UR8, UPT, UPT, UR20, 0x3c6ef372, URZ ;  /* 0x3c6ef37214087890 */ /* 0x000fe2000fffe0ff */
[C---:B------:R-:W-:Y:S01]  /*119a0*/  LOP3.LUT R242, R234.reuse, UR9, R233, 0x96, !PT ;  /* 0x00000009eaf27c12 */ /* 0x040fe2000f8e96e9 */
[----:B------:R-:W1:Y:S01]  /*119b0*/  LDCU UR5, c[0x0][0x440] ;  /* 0x00008800ff0577ac */ /* 0x000e620008000800 */
[----:B------:R-:W-:-:S02]  /*119c0*/  LOP3.LUT R244, R234, UR9, R231, 0x96, !PT ;  /* 0x00000009eaf47c12 */ /* 0x000fc4000f8e96e7 */
[----:B------:R-:W-:Y:S01]  /*119d0*/  MOV R176, 0x20 ;  /* 0x0000002000b07802 */ /* 0x000fe20000000f00 */
[----:B------:R-:W-:Y:S01]  /*119e0*/  IMAD.WIDE.U32 R242, R242, -0x326172a9, RZ ;  /* 0xcd9e8d57f2f27825 */ /* 0x000fe200078e00ff */
[----:B------:R-:W-:Y:S01]  /*119f0*/  UMOV UR9, 0x400 ;  /* 0x0000040000097882 */ /* 0x000fe20000000000 */
[----:B------:R-:W-:Y:S02]  /*11a00*/  LOP3.LUT R240, R164, UR4, RZ, 0x3c, !PT ;  /* 0x00000004a4f07c12 */ /* 0x000fe4000f8e3cff */
[----:B------:R-:W-:Y:S01]  /*11a10*/  IMAD.WIDE.U32 R244, R244, -0x326172a9, RZ ;  /* 0xcd9e8d57f4f47825 */ /* 0x000fe200078e00ff */
[----:B----4-:R-:W-:Y:S02]  /*11a20*/  ISETP.GE.AND P2, PT, R177, UR10, PT ;  /* 0x0000000ab1007c0c */ /* 0x010fe4000bf46270 */
[----:B------:R-:W-:Y:S01]  /*11a30*/  LOP3.LUT R239, R243, UR8, RZ, 0x3c, !PT ;  /* 0x00000008f3ef7c12 */ /* 0x000fe2000f8e3cff */
[----:B--2---:R-:W-:Y:S01]  /*11a40*/  ULEA UR17, UR17, UR9, 0x18 ;  /* 0x0000000911117291 */ /* 0x004fe2000f8ec0ff */
[----:B------:R-:W-:-:S02]  /*11a50*/  LOP3.LUT R237, R245, UR8, RZ, 0x3c, !PT ;  /* 0x00000008f5ed7c12 */ /* 0x000fc4000f8e3cff */
[----:B------:R-:W-:Y:S01]  /*11a60*/  LOP3.LUT R238, R162, UR4, RZ, 0x3c, !PT ;  /* 0x00000004a2ee7c12 */ /* 0x000fe2000f8e3cff */
[----:B------:R-:W2:Y:S01]  /*11a70*/  LDCU UR4, c[0x0][0x45c] ;  /* 0x00008b80ff0477ac */ /* 0x000ea20008000800 */
[----:B------:R-:W-:Y:S07]  /*11a80*/  BRA `(.L_x_432) ;  /* 0x00000004001c7947 */ /* 0x000fee0003800000 */
.L_x_434:
[----:B------:R-:W-:Y:S01]  /*11a90*/  IMAD.U32 R173, RZ, RZ, UR7 ;  /* 0x00000007ffad7e24 */ /* 0x000fe2000f8e00ff */
[----:B------:R-:W1:Y:S01]  /*11aa0*/  S2R R241, SR_TID.X ;  /* 0x0000000000f17919 */ /* 0x000e620000002100 */
[----:B------:R-:W-:Y:S01]  /*11ab0*/  IMAD.U32 R248, RZ, RZ, UR7 ;  /* 0x00000007fff87e24 */ /* 0x000fe2000f8e00ff */
[----:B------:R-:W2:Y:S01]  /*11ac0*/  @!P0 LDC.64 R2, c[0x0][0x3b8] ;  /* 0x0000ee00ff028b82 */ /* 0x000ea20000000a00 */
[----:B------:R-:W-:Y:S01]  /*11ad0*/  @!P0 VIADD R173, R173, 0xffffffff ;  /* 0xffffffffadad8836 */ /* 0x000fe20000000000 */
[----:B------:R-:W-:Y:S05]  /*11ae0*/  MOV R228, UR7 ;  /* 0x0000000700e47c02 */ /* 0x000fea0008000f00 */
[----:B------:R-:W-:Y:S01]  /*11af0*/  @!P0 VIADD R228, R228, 0xffffffff ;  /* 0xffffffffe4e48836 */ /* 0x000fe20000000000 */
[----:B------:R-:W3:Y:S08]  /*11b00*/  @!P0 LDC.64 R134, c[0x0][0x3b8] ;  /* 0x0000ee00ff868b82 */ /* 0x000ef00000000a00 */
[----:B------:R-:W4:Y:S01]  /*11b10*/  @!P0 LDC.64 R132, c[0x0][0x3b8] ;  /* 0x0000ee00ff848b82 */ /* 0x000f220000000a00 */
[C---:B--2---:R-:W-:Y:S04]  /*11b20*/  @!P0 IMAD.WIDE.U32 R250, R173.reuse, R2, RZ ;  /* 0x00000002adfa8225 */ /* 0x044fe800078e00ff */
[----:B------:R-:W-:Y:S02]  /*11b30*/  @!P0 IMAD R173, R173, R3, R251 ;  /* 0x00000003adad8224 */ /* 0x000fe400078e02fb */
[----:B-1----:R-:W-:Y:S02]  /*11b40*/  IMAD.SHL.U32 R138, R241, 0x8, RZ ;  /* 0x00000008f18a7824 */ /* 0x002fe400078e00ff */
[C---:B------:R-:W-:Y:S01]  /*11b50*/  @!P0 IMAD.SHL.U32 R139, R250.reuse, 0x80, RZ ;  /* 0x00000080fa8b8824 */ /* 0x040fe200078e00ff */
[----:B------:R-:W-:Y:S02]  /*11b60*/  @!P0 SHF.L.U64.HI R173, R250, 0x7, R173 ;  /* 0x00000007faad8819 */ /* 0x000fe400000102ad */
[----:B------:R-:W-:Y:S02]  /*11b70*/  LOP3.LUT R177, R138, 0x18, RZ, 0xc0, !PT ;  /* 0x000000188ab17812 */ /* 0x000fe400078ec0ff */
[C---:B------:R-:W-:Y:S02]  /*11b80*/  @!P0 LEA R139, P3, R2.reuse, R139, 0x5 ;  /* 0x0000008b028b8211 */ /* 0x040fe400078628ff */
[----:B------:R-:W-:Y:S02]  /*11b90*/  ISETP.GE.AND P2, PT, R177, UR5, PT ;  /* 0x00000005b1007c0c */ /* 0x000fe4000bf46270 */
[----:B------:R-:W-:Y:S01]  /*11ba0*/  @!P0 LEA.HI.X R173, R2, R173, R3, 0x5, P3 ;  /* 0x000000ad02ad8211 */ /* 0x000fe200018f2c03 */
[----:B------:R-:W-:Y:S01]  /*11bb0*/  IMAD.U32 R2, RZ, RZ, UR7 ;  /* 0x00000007ff027e24 */ /* 0x000fe2000f8e00ff */
[----:B------:R-:W-:Y:S03]  /*11bc0*/  LOP3.LUT R3, R138, 0xd8, RZ, 0xc0, !PT ;  /* 0x000000d88a037812 */ /* 0x000fe600078ec0ff */
[----:B------:R-:W-:Y:S01]  /*11bd0*/  @!P0 VIADD R2, R2, 0xffffffff ;  /* 0xffffffff02028836 */ /* 0x000fe20000000000 */
[----:B------:R-:W-:Y:S04]  /*11be0*/  LOP3.LUT R241, R3, 0x18, R241, 0x78, !PT ;  /* 0x0000001803f17812 */ /* 0x000fe800078e78f1 */
[----:B------:R-:W-:Y:S01]  /*11bf0*/  LOP3.LUT R241, R241, 0x1f20, R138, 0xf8, !PT ;  /* 0x00001f20f1f17812 */ /* 0x000fe200078ef88a */
[----:B------:R-:W1:Y:S01]  /*11c00*/  @!P2 LDC.64 R136, c[0x0][0x3b8] ;  /* 0x0000ee00ff88ab82 */ /* 0x000e620000000a00 */
[----:B------:R-:W-:Y:S01]  /*11c10*/  @!P2 VIADD R248, R248, 0xffffffff ;  /* 0xfffffffff8f8a836 */ /* 0x000fe20000000000 */
[C---:B------:R-:W-:Y:S04]  /*11c20*/  @!P0 LEA R138, P5, R139.reuse, R225, 0x1 ;  /* 0x000000e18b8a8211 */ /* 0x040fe800078a08ff */
[----:B------:R-:W-:Y:S01]  /*11c30*/  @!P0 LEA.HI.X R139, R139, R224, R173, 0x1, P5 ;  /* 0x000000e08b8b8211 */ /* 0x000fe200028f0cad */
[C---:B-1----:R-:W-:Y:S04]  /*11c40*/  @!P2 IMAD.WIDE.U32 R250, R248.reuse, R136, RZ ;  /* 0x00000088f8faa225 */ /* 0x042fe800078e00ff */
[----:B------:R-:W-:Y:S01]  /*11c50*/  @!P2 IMAD R137, R248, R137, R251 ;  /* 0x00000089f889a224 */ /* 0x000fe200078e02fb */
[----:B------:R-:W-:Y:S01]  /*11c60*/  @!P2 LEA R136, P4, R250, R225, 0x8 ;  /* 0x000000e1fa88a211 */ /* 0x000fe200078840ff */
[----:B---3--:R-:W-:Y:S03]  /*11c70*/  @!P0 IMAD.WIDE.U32 R248, R228, R134, RZ ;  /* 0x00000086e4f88225 */ /* 0x008fe600078e00ff */
[----:B------:R-:W-:Y:S01]  /*11c80*/  @!P2 LEA.HI.X R137, R250, R224, R137, 0x8, P4 ;  /* 0x000000e0fa89a211 */ /* 0x000fe200020f4489 */
[----:B------:R-:W-:Y:S01]  /*11c90*/  @!P0 IMAD R228, R228, R135, R249 ;  /* 0x00000087e4e48224 */ /* 0x000fe200078e02f9 */
[----:B------:R-:W-:Y:S01]  /*11ca0*/  @!P0 SHF.L.U32 R249, R248, 0x7, RZ ;  /* 0x00000007f8f98819 */ /* 0x000fe200000006ff */
[----:B----4-:R-:W-:Y:S03]  /*11cb0*/  @!P0 IMAD.WIDE.U32 R250, R2, R132, RZ ;  /* 0x0000008402fa8225 */ /* 0x010fe600078e00ff */
[----:B------:R-:W-:Y:S01]  /*11cc0*/  @!P0 SHF.L.U64.HI R228, R248, 0x7, R228 ;  /* 0x00000007f8e48819 */ /* 0x000fe200000102e4 */
[----:B------:R-:W-:Y:S02]  /*11cd0*/  @!P0 IMAD R2, R2, R133, R251 ;  /* 0x0000008502028224 */ /* 0x000fe400078e02fb */
[----:B------:R-:W-:Y:S01]  /*11ce0*/  @!P0 IMAD R248, R133, 0x60, RZ ;  /* 0x0000006085f88824 */ /* 0x000fe200078e02ff */
[----:B------:R-:W-:Y:S02]  /*11cf0*/  @!P0 LEA R133, P3, R134, R249, 0x6 ;  /* 0x000000f986858211 */ /* 0x000fe400078630ff */
[C---:B------:R-:W-:Y:S01]  /*11d00*/  @!P0 SHF.L.U64.HI R3, R250.reuse, 0x7, R2 ;  /* 0x00000007fa038819 */ /* 0x040fe20000010202 */
[----:B------:R-:W-:Y:S01]  /*11d10*/  @!P0 IMAD.SHL.U32 R2, R250, 0x80, RZ ;  /* 0x00000080fa028824 */ /* 0x000fe200078e00ff */
[----:B------:R-:W-:Y:S02]  /*11d20*/  @!P0 LEA.HI.X R134, R134, R228, R135, 0x6, P3 ;  /* 0x000000e486868211 */ /* 0x000fe400018f3487 */
[----:B------:R-:W-:Y:S01]  /*11d30*/  LEA R228, R241, UR17, 0x1 ;  /* 0x00000011f1e47c11 */ /* 0x000fe2000f8e08ff */
[----:B------:R-:W-:Y:S01]  /*11d40*/  @!P0 IMAD.WIDE.U32 R2, R132, 0x60, R2 ;  /* 0x0000006084028825 */ /* 0x000fe200078e0002 */
[CC--:B------:R-:W-:Y:S03]  /*11d50*/  @!P0 LEA R132, P4, R133.reuse, R225.reuse, 0x1 ;  /* 0x000000e185848211 */ /* 0x0c0fe600078808ff */
[----:B------:R-:W-:Y:S01]  /*11d60*/  @!PT LDS RZ, [RZ] ;  /* 0x00000000fffff984 */ /* 0x000fe20000000800 */
[----:B------:R-:W-:Y:S01]  /*11d70*/  @!PT LDS RZ, [RZ] ;  /* 0x00000000fffff984 */ /* 0x000fe20000000800 */
[----:B------:R-:W-:Y:S01]  /*11d80*/  @!PT LDS RZ, [RZ] ;  /* 0x00000000fffff984 */ /* 0x000fe20000000800 */
[----:B------:R1:W-:Y:S01]  /*11d90*/  @!P2 LDGSTS.E.BYPASS.LTC128B.128 [R228+0x2000], desc[UR22][R136.64] ;  /* 0x0200000088e4afae */ /* 0x0003e2000b981a16 */
[-C--:B------:R-:W-:Y:S01]  /*11da0*/  @!P0 LEA.HI.X R133, R133, R224.reuse, R134, 0x1, P4 ;  /* 0x000000e085858211 */ /* 0x080fe200020f0c86 */
[----:B------:R-:W-:Y:S01]  /*11db0*/  @!P0 IMAD.IADD R248, R248, 0x1, R3 ;  /* 0x00000001f8f88824 */ /* 0x000fe200078e0203 */
[C---:B------:R-:W-:Y:S02]  /*11dc0*/  @!P0 LEA R250, P3, R2.reuse, R225, 0x1 ;  /* 0x000000e102fa8211 */ /* 0x040fe400078608ff */
[----:B------:R1:W-:Y:S02]  /*11dd0*/  @P2 STS.128 [R228+0x2000], RZ ;  /* 0x002000ffe4002388 */ /* 0x0003e40000000c00 */
[----:B------:R-:W-:Y:S03]  /*11de0*/  @!P0 LEA.HI.X R251, R2, R224, R248, 0x1, P3 ;  /* 0x000000e002fb8211 */ /* 0x000fe600018f0cf8 */
        /* <DEDUP_REMOVED lines=17> */
.L_x_432:
[----:B------:R-:W-:Y:S04]  /*11f00*/  DEPBAR.LE SB0, 0x0 ;  /* 0x000080000000791a */ /* 0x000fe80000000000 */
[----:B------:R-:W-:Y:S01]  /*11f10*/  BAR.SYNC.DEFER_BLOCKING 0x0 ;  /* 0x0000000000007b1d */ /* 0x000fe20000010000 */
[----:B-1---5:R-:W-:Y:S01]  /*11f20*/  ISETP.GE.AND P0, PT, R177, UR5, PT ;  /* 0x00000005b1007c0c */ /* 0x022fe2000bf06270 */
[----:B------:R-:W-:Y:S01]  /*11f30*/  UIADD3 UR11, UPT, UPT, UR21, -0x126145ec, URZ ;  /* 0xed9eba14150b7890 */ /* 0x000fe2000fffe0ff */
[----:B------:R-:W-:Y:S01]  /*11f40*/  IMAD.WIDE.U32 R4, R180, UR7, RZ ;  /* 0x00000007b4047c25 */ /* 0x000fe2000f8e00ff */
[----:B------:R-:W-:Y:S02]  /*11f50*/  UIADD3 UR10, UPT, UPT, UR21, -0x56f99767, URZ ;  /* 0xa9066899150a7890 */ /* 0x000fe4000fffe0ff */
[----:B------:R-:W-:Y:S01]  /*11f60*/  UIADD3 UR16, UPT, UPT, UR21, 0x76cf5d0a, URZ ;  /* 0x76cf5d0a15107890 */ /* 0x000fe2000fffe0ff */
[C---:B------:R-:W-:Y:S01]  /*11f70*/  IMAD R0, R181.reuse, UR7, R5 ;  /* 0x00000007b5007c24 */ /* 0x040fe2000f8e0205 */
[----:B------:R-:W-:Y:S01]  /*11f80*/  STL.64 [R1], R182 ;  /* 0x000000b601007387 */ /* 0x000fe20000100a00 */
[C---:B------:R-:W-:Y:S01]  /*11f90*/  IMAD.SHL.U32 R2, R4.reuse, 0x80, RZ ;  /* 0x0000008004027824 */ /* 0x040fe200078e00ff */
[----:B------:R-:W-:Y:S02]  /*11fa0*/  UIADD3 UR15, UPT, UPT, UR21, 0x32370b8f, URZ ;  /* 0x32370b8f150f7890 */ /* 0x000fe4000fffe0ff */
[----:B------:R-:W-:Y:S01]  /*11fb0*/  SHF.L.U64.HI R3, R4, 0x7, R0 ;  /* 0x0000000704037819 */ /* 0x000fe20000010200 */
[----:B------:R-:W-:Y:S01]  /*11fc0*/  USHF.L.U32 UR19, UR7, 0x2, URZ ;  /* 0x0000000207137899 */ /* 0x000fe200080006ff */
[CC--:B------:R-:W-:Y:S01]  /*11fd0*/  @!P0 LEA R4, P3, R180.reuse, R2.reuse, 0x5 ;  /* 0x00000002b4048211 */ /* 0x0c0fe200078628ff */
[----:B------:R-:W-:Y:S01]  /*11fe0*/  UISETP.NE.AND UP0, UPT, UR7, URZ, UPT ;  /* 0x000000ff0700728c */ /* 0x000fe2000bf05270 */
[C---:B------:R-:W-:Y:S01]  /*11ff0*/  @!P0 LEA R7, P1, R180.reuse, R2, 0x6 ;  /* 0x00000002b4078211 */ /* 0x040fe200078230ff */
[----:B------:R-:W-:Y:S01]  /*12000*/  UIADD3 UR8, UPT, UPT, UR19, 0x2, URZ ;  /* 0x0000000213087890 */ /* 0x000fe2000fffe0ff */
[--C-:B------:R-:W-:Y:S01]  /*12010*/  @!P0 LEA.HI.X R0, R180, R3, R181.reuse, 0x5, P3 ;  /* 0x00000003b4008211 */ /* 0x100fe200018f2cb5 */
[----:B------:R-:W-:Y:S01]  /*12020*/  UIADD3 UR9, UPT, UPT, UR19, 0x1, URZ ;  /* 0x0000000113097890 */ /* 0x000fe2000fffe0ff */
[----:B------:R-:W-:Y:S02]  /*12030*/  @!P0 LEA R10, P3, R4, R191, 0x1 ;  /* 0x000000bf040a8211 */ /* 0x000fe400078608ff */
[----:B------:R-:W-:Y:S02]  /*12040*/  @!P0 LEA.HI.X R6, R180, R3, R181, 0x6, P1 ;  /* 0x00000003b4068211 */ /* 0x000fe400008f34b5 */
[-C--:B------:R-:W-:Y:S01]  /*12050*/  @!P0 LEA.HI.X R11, R4, R190.reuse, R0, 0x1, P3 ;  /* 0x000000be040b8211 */ /* 0x080fe200018f0c00 */
[----:B------:R-:W-:Y:S01]  /*12060*/  @!P0 IMAD R0, R181, 0x60, RZ ;  /* 0x00000060b5008824 */ /* 0x000fe200078e02ff */
[CC--:B------:R-:W-:Y:S02]  /*12070*/  @!P0 LEA R8, P1, R7.reuse, R191.reuse, 0x1 ;  /* 0x000000bf07088211 */ /* 0x0c0fe400078208ff */
[CC--:B------:R-:W-:Y:S02]  /*12080*/  @!P2 LEA R5, P4, R2.reuse, R191.reuse, 0x1 ;  /* 0x000000bf0205a211 */ /* 0x0c0fe400078808ff */
[-C--:B------:R-:W-:Y:S02]  /*12090*/  @!P0 LEA.HI.X R9, R7, R190.reuse, R6, 0x1, P1 ;  /* 0x000000be07098211 */ /* 0x080fe400008f0c06 */
[--C-:B------:R-:W-:Y:S01]  /*120a0*/  @!P2 LEA.HI.X R4, R2, R190, R3.reuse, 0x1, P4 ;  /* 0x000000be0204a211 */ /* 0x100fe200020f0c03 */
[----:B------:R-:W-:Y:S03]  /*120b0*/  @!P0 IMAD.WIDE.U32 R2, R180, 0x60, R2 ;  /* 0x00000060b4028825 */ /* 0x000fe600078e0002 */
[-C--:B------:R-:W-:Y:S01]  /*120c0*/  @!P2 LOP3.LUT R5, R5, R4.reuse, RZ, 0x3c, !PT ;  /* 0x000000040505a212 */ /* 0x080fe200078e3cff */
[----:B------:R-:W-:Y:S01]  /*120d0*/  @!P0 IMAD.IADD R0, R0, 0x1, R3 ;  /* 0x0000000100008824 */ /* 0x000fe200078e0203 */
[C---:B------:R-:W-:Y:S02]  /*120e0*/  @!P0 LEA R6, P1, R2.reuse, R191, 0x1 ;  /* 0x000000bf02068211 */ /* 0x040fe400078208ff */
[C---:B------:R-:W-:Y:S02]  /*120f0*/  @!P2 LOP3.LUT R4, R5.reuse, R4, RZ, 0x3c, !PT ;  /* 0x000000040504a212 */ /* 0x040fe400078e3cff */
[----:B------:R-:W-:Y:S02]  /*12100*/  @!P0 LEA.HI.X R7, R2, R190, R0, 0x1, P1 ;  /* 0x000000be02078211 */ /* 0x000fe400008f0c00 */
[----:B------:R-:W-:Y:S02]  /*12110*/  LOP3.LUT P1, RZ, R132, 0x4, RZ, 0xc0, !PT ;  /* 0x0000000484ff7812 */ /* 0x000fe4000782c0ff */
[----:B------:R-:W-:Y:S02]  /*12120*/  @!P2 LOP3.LUT R5, R5, R4, RZ, 0x3c, !PT ;  /* 0x000000040505a212 */ /* 0x000fe400078e3cff */
[----:B------:R-:W-:Y:S03]  /*12130*/  SEL R2, R176, 0xffffffe0, !P1 ;  /* 0xffffffe0b0027807 */ /* 0x000fe60004800000 */
[----:B------:R-:W-:Y:S01]  /*12140*/  @!PT LDS RZ, [RZ] ;  /* 0x00000000fffff984 */ /* 0x000fe20000000800 */
[----:B------:R-:W-:Y:S01]  /*12150*/  @!PT LDS RZ, [RZ] ;  /* 0x00000000fffff984 */ /* 0x000fe20000000800 */
[----:B------:R-:W-:Y:S01]  /*12160*/  @!PT LDS RZ, [RZ] ;  /* 0x00000000fffff984 */ /* 0x000fe20000000800 */
[----:B------:R-:W-:Y:S02]  /*12170*/  @!P2 LDGSTS.E.BYPASS.LTC128B.128 [R228+0x4000], desc[UR22][R4.64] ;  /* 0x0400000004e4afae */ /* 0x000fe4000b981a16 */
[--C-:B------:R-:W-:Y:S02]  /*12180*/  IMAD.IADD R0, R179, 0x1, R2.reuse ;  /* 0x00000001b3007824 */ /* 0x100fe400078e0202 */
[----:B------:R-:W-:Y:S04]  /*12190*/  IMAD.IADD R2, R178, 0x1, R2 ;  /* 0x00000001b2027824 */ /* 0x000fe800078e0202 */
        /* <DEDUP_REMOVED lines=16> */
[----:B------:R-:W-:Y:S08]  /*122a0*/  LDSM.16.M88.4 R124, [R179] ;  /* 0x00000000b37c783b */ /* 0x000ff00000000200 */
[----:B------:R-:W0:Y:S08]  /*122b0*/  LDGDEPBAR ;  /* 0x00000000000079af */ /* 0x000e300000000000 */
[----:B------:R-:W4:Y:S08]  /*122c0*/  LDSM.16.M88.4 R48, [R178+0x2800] ;  /* 0x00280000b230783b */ /* 0x000f300000000200 */
[----:B------:R-:W3:Y:S08]  /*122d0*/  LDSM.16.M88.4 R128, [R179+0x1000] ;  /* 0x00100000b380783b */ /* 0x000ef00000000200 */
[----:B------:R-:W2:Y:S08]  /*122e0*/  LDSM.16.M88.4 R32, [R178+0x2400] ;  /* 0x00240000b220783b */ /* 0x000eb00000000200 */
[----:B------:R-:W1:Y:S08]  /*122f0*/  LDSM.16.M88.4 R16, [R178+0x2000] ;  /* 0x00200000b210783b */ /* 0x000e700000000200 */
[----:B------:R-:W1:Y:S01]  /*12300*/  LDSM.16.M88.4 R64, [R178+0x2c00] ;  /* 0x002c0000b240783b */ /* 0x000e620000000200 */
[C---:B----4-:R-:W-:Y:S07]  /*12310*/  HMMA.16816.F32 R36, R124.reuse, R48, RZ ;  /* 0x000000307c24723c */ /* 0x050fee00000018ff */
[----:B------:R-:W4:Y:S01]  /*12320*/  LDSM.16.M88.4 R80, [R178+0x3000] ;  /* 0x00300000b250783b */ /* 0x000f220000000200 */
[----:B------:R-:W-:Y:S07]  /*12330*/  HMMA.16816.F32 R44, R124, R50, RZ ;  /* 0x000000327c2c723c */ /* 0x000fee00000018ff */
[----:B------:R-:W4:Y:S01]  /*12340*/  LDSM.16.M88.4 R96, [R178+0x3400] ;  /* 0x00340000b260783b */ /* 0x000f220000000200 */
[C---:B---3--:R-:W-:Y:S07]  /*12350*/  HMMA.16816.F32 R40, R128.reuse, R48, RZ ;  /* 0x000000308028723c */ /* 0x048fee00000018ff */
[----:B------:R-:W3:Y:S01]  /*12360*/  LDSM.16.M88.4 R112, [R178+0x3800] ;  /* 0x00380000b270783b */ /* 0x000ee20000000200 */
[----:B------:R-:W-:Y:S07]  /*12370*/  HMMA.16816.F32 R48, R128, R50, RZ ;  /* 0x000000328030723c */ /* 0x000fee00000018ff */
[----:B------:R-:W3:Y:S01]  /*12380*/  LDSM.16.M88.4 R172, [R178+0x3c00] ;  /* 0x003c0000b2ac783b */ /* 0x000ee20000000200 */
[-C--:B--2---:R-:W-:Y:S07]  /*12390*/  HMMA.16816.F32 R20, R124, R32.reuse, RZ ;  /* 0x000000207c14723c */ /* 0x084fee00000018ff */
[----:B------:R-:W-:Y:S01]  /*123a0*/  LDSM.16.M88.4 R168, [R0] ;  /* 0x0000000000a8783b */ /* 0x000fe20000000200 */
[----:B------:R-:W-:Y:S07]  /*123b0*/  HMMA.16816.F32 R24, R128, R32, RZ ;  /* 0x000000208018723c */ /* 0x000fee00000018ff */
[----:B------:R2:W-:Y:S01]  /*123c0*/  LDSM.16.M88.4 R132, [R0+0x1000] ;  /* 0x001000000084783b */ /* 0x0005e20000000200 */
[C---:B-1----:R-:W-:Y:S07]  /*123d0*/  HMMA.16816.F32 R4, R124.reuse, R16, RZ ;  /* 0x000000107c04723c */ /* 0x042fee00000018ff */
[----:B------:R-:W1:Y:S01]  /*123e0*/  LDSM.16.M88.4 R156, [R2+0x2800] ;  /* 0x00280000029c783b */ /* 0x000e620000000200 */
[C---:B------:R-:W-:Y:S07]  /*123f0*/  HMMA.16816.F32 R12, R124.reuse, R18, RZ ;  /* 0x000000127c0c723c */ /* 0x040fee00000018ff */
[----:B------:R-:W1:Y:S01]  /*12400*/  LDSM.16.M88.4 R160, [R2+0x2400] ;  /* 0x0024000002a0783b */ /* 0x000e620000000200 */
[C---:B------:R-:W-:Y:S07]  /*12410*/  HMMA.16816.F32 R28, R124.reuse, R34, RZ ;  /* 0x000000227c1c723c */ /* 0x040fee00000018ff */
[----:B------:R-:W1:Y:S01]  /*12420*/  LDSM.16.M88.4 R164, [R2+0x2000] ;  /* 0x0020000002a4783b */ /* 0x000e620000000200 */
[----:B--2---:R-:W-:Y:S05]  /*12430*/  IMAD.U32 R0, RZ, RZ, UR19 ;  /* 0x00000013ff007e24 */ /* 0x004fea000f8e00ff */
[----:B------:R-:W-:Y:S01]  /*12440*/  LOP3.LUT R248, R0, UR21, R235, 0x96, !PT ;  /* 0x0000001500f87c12 */ /* 0x000fe2000f8e96eb */
[C---:B------:R-:W-:Y:S01]  /*12450*/  HMMA.16816.F32 R52, R124.reuse, R64, RZ ;  /* 0x000000407c34723c */ /* 0x040fe200000018ff */
[----:B------:R-:W2:Y:S01]  /*12460*/  LDSM.16.M88.4 R152, [R2+0x2c00] ;  /* 0x002c00000298783b */ /* 0x000ea20000000200 */
[----:B------:R-:W-:Y:S02]  /*12470*/  IMAD.U32 R0, RZ, RZ, UR9 ;  /* 0x00000009ff007e24 */ /* 0x000fe4000f8e00ff */
[----:B------:R-:W-:Y:S03]  /*12480*/  IMAD.WIDE.U32 R248, R248, -0x326172a9, RZ ;  /* 0xcd9e8d57f8f87825 */ /* 0x000fe600078e00ff */
[----:B------:R-:W-:Y:S01]  /*12490*/  LOP3.LUT R0, R235, UR21, R0, 0x96, !PT ;  /* 0x00000015eb007c12 */ /* 0x000fe2000f8e9600 */
[C---:B------:R-:W-:Y:S01]  /*124a0*/  HMMA.16816.F32 R60, R124.reuse, R66, RZ ;  /* 0x000000427c3c723c */ /* 0x040fe200000018ff */
[----:B------:R-:W2:Y:S01]  /*124b0*/  LDSM.16.M88.4 R148, [R2+0x3000] ;  /* 0x003000000294783b */ /* 0x000ea20000000200 */
[----:B------:R-:W-:Y:S02]  /*124c0*/  LOP3.LUT R3, R249, R240, RZ, 0x3c, !PT ;  /* 0x000000f0f9037212 */ /* 0x000fe400078e3cff */
[C---:B------:R-:W-:Y:S02]  /*124d0*/  LOP3.LUT R250, R248.reuse, R239, RZ, 0x3c, !PT ;  /* 0x000000eff8fa7212 */ /* 0x040fe400078e3cff */
[----:B------:R-:W-:Y:S02]  /*124e0*/  LOP3.LUT R248, R248, R237, RZ, 0x3c, !PT ;  /* 0x000000edf8f87212 */ /* 0x000fe400078e3cff */
[C---:B----4-:R-:W-:Y:S01]  /*124f0*/  HMMA.16816.F32 R68, R124.reuse, R80, RZ ;  /* 0x000000507c44723c */ /* 0x050fe200000018ff */
[----:B------:R-:W4:Y:S01]  /*12500*/  LDSM.16.M88.4 R144, [R2+0x3400] ;  /* 0x003400000290783b */ /* 0x000f220000000200 */
[----:B------:R-:W-:Y:S06]  /*12510*/  IMAD.WIDE.U32 R250, R250, -0x2daee0ad, RZ ;  /* 0xd2511f53fafa7825 */ /* 0x000fec00078e00ff */
[C---:B------:R-:W-:Y:S01]  /*12520*/  HMMA.16816.F32 R76, R124.reuse, R82, RZ ;  /* 0x000000527c4c723c */ /* 0x040fe200000018ff */
[----:B------:R-:W4:Y:S07]  /*12530*/  LDSM.16.M88.4 R140, [R2+0x3800] ;  /* 0x00380000028c783b */ /* 0x000f2e0000000200 */
[C---:B------:R-:W-:Y:S01]  /*12540*/  HMMA.16816.F32 R84, R124.reuse, R96, RZ ;  /* 0x000000607c54723c */ /* 0x040fe200000018ff */
[----:B------:R1:W4:Y:S01]  /*12550*/  LDSM.16.M88.4 R136, [R2+0x3c00] ;  /* 0x003c00000288783b */ /* 0x0003220000000200 */
[----:B------:R-:W-:Y:S06]  /*12560*/  DEPBAR.LE SB0, 0x0 ;  /* 0x000080000000791a */ /* 0x000fec0000000000 */
[C---:B------:R-:W-:Y:S01]  /*12570*/  HMMA.16816.F32 R92, R124.reuse, R98, RZ ;  /* 0x000000627c5c723c */ /* 0x040fe200000018ff */
[----:B------:R-:W-:Y:S07]  /*12580*/  BAR.SYNC.DEFER_BLOCKING 0x0 ;  /* 0x0000000000007b1d */ /* 0x000fee0000010000 */
[C---:B---3--:R-:W-:Y:S08]  /*12590*/  HMMA.16816.F32 R100, R124.reuse, R112, RZ ;  /* 0x000000707c64723c */ /* 0x048ff000000018ff */
[C---:B------:R-:W-:Y:S01]  /*125a0*/  HMMA.16816.F32 R108, R124.reuse, R114, RZ ;  /* 0x000000727c6c723c */ /* 0x040fe200000018ff */
[----:B-1----:R-:W-:Y:S01]  /*125b0*/  IMAD.U32 R2, RZ, RZ, UR8 ;  /* 0x00000008ff027e24 */ /* 0x002fe2000f8e00ff */
[----:B------:R-:W-:Y:S04]  /*125c0*/  UIADD3 UR8, UPT, UPT, UR20, -0x255992d5, URZ ;  /* 0xdaa66d2b14087890 */ /* 0x000fe8000fffe0ff */
[----:B------:R-:W-:Y:S02]  /*125d0*/  LOP3.LUT R2, R235, UR21, R2, 0x96, !PT ;  /* 0x00000015eb027c12 */ /* 0x000fe4000f8e9602 */
        /* <DEDUP_REMOVED lines=14> */
[----:B------:R-:W-:Y:S01]  /*126c0*/  HMMA.16816.F32 R128, R128, R174, RZ ;  /* 0x000000ae8080723c */ /* 0x000fe200000018ff */
[----:B------:R-:W-:Y:S01]  /*126d0*/  IMAD.WIDE.U32 R174, R0, -0x326172a9, RZ ;  /* 0xcd9e8d5700ae7825 */ /* 0x000fe200078e00ff */
[----:B------:R-:W-:Y:S03]  /*126e0*/  LOP3.LUT R0, R249, R238, RZ, 0x3c, !PT ;  /* 0x000000eef9007212 */ /* 0x000fe600078e3cff */
[----:B------:R-:W-:Y:S03]  /*126f0*/  IMAD.WIDE.U32 R248, R248, -0x2daee0ad, RZ ;  /* 0xd2511f53f8f87825 */ /* 0x000fe600078e00ff */
[-C--:B------:R-:W-:Y:S08]  /*12700*/  HMMA.16816.F32 R44, R168, R158.reuse, R44 ;  /* 0x0000009ea82c723c */ /* 0x080ff0000000182c */
[----:B------:R-:W-:Y:S04]  /*12710*/  HMMA.16816.F32 R48, R132, R158, R48 ;  /* 0x0000009e8430723c */ /* 0x000fe80000001830 */
[C---:B------:R-:W-:Y:S02]  /*12720*/  LOP3.LUT R159, R175.reuse, R240, RZ, 0x3c, !PT ;  /* 0x000000f0af9f7212 */ /* 0x040fe400078e3cff */
[-C--:B------:R-:W-:Y:S02]  /*12730*/  LOP3.LUT R158, R175, R238.reuse, RZ, 0x3c, !PT ;  /* 0x000000eeaf9e7212 */ /* 0x080fe400078e3cff */
[-C--:B------:R-:W-:Y:S08]  /*12740*/  HMMA.16816.F32 R20, R168, R160.reuse, R20 ;  /* 0x000000a0a814723c */ /* 0x080ff00000001814 */
[----:B------:R-:W-:Y:S04]  /*12750*/  HMMA.16816.F32 R24, R132, R160, R24 ;  /* 0x000000a08418723c */ /* 0x000fe80000001818 */
[----:B------:R-:W-:Y:S04]  /*12760*/  IMAD.WIDE.U32 R160, R3, -0x2daee0ad, RZ ;  /* 0xd2511f5303a07825 */ /* 0x000fe800078e00ff */
[C---:B------:R-:W-:Y:S08]  /*12770*/  HMMA.16816.F32 R4, R168.reuse, R164, R4 ;  /* 0x000000a4a804723c */ /* 0x040ff00000001804 */
[C---:B------:R-:W-:Y:S08]  /*12780*/  HMMA.16816.F32 R12, R168.reuse, R166, R12 ;  /* 0x000000a6a80c723c */ /* 0x040ff0000000180c */
[C---:B------:R-:W-:Y:S08]  /*12790*/  HMMA.16816.F32 R28, R168.reuse, R162, R28 ;  /* 0x000000a2a81c723c */ /* 0x040ff0000000181c */
[C---:B------:R-:W-:Y:S08]  /*127a0*/  HMMA.16816.F32 R36, R168.reuse, R156, R36 ;  /* 0x0000009ca824723c */ /* 0x040ff00000001824 */
[C---:B--2---:R-:W-:Y:S08]  /*127b0*/  HMMA.16816.F32 R52, R168.reuse, R152, R52 ;  /* 0x00000098a834723c */ /* 0x044ff00000001834 */
[C---:B------:R-:W-:Y:S08]  /*127c0*/  HMMA.16816.F32 R60, R168.reuse, R154, R60 ;  /* 0x0000009aa83c723c */ /* 0x040ff0000000183c */
[C---:B------:R-:W-:Y:S08]  /*127d0*/  HMMA.16816.F32 R68, R168.reuse, R148, R68 ;  /* 0x00000094a844723c */ /* 0x040ff00000001844 */
[C---:B------:R-:W-:Y:S08]  /*127e0*/  HMMA.16816.F32 R76, R168.reuse, R150, R76 ;  /* 0x00000096a84c723c */ /* 0x040ff0000000184c */
[C---:B----4-:R-:W-:Y:S08]  /*127f0*/  HMMA.16816.F32 R84, R168.reuse, R144, R84 ;  /* 0x00000090a854723c */ /* 0x050ff00000001854 */
[C---:B------:R-:W-:Y:S08]  /*12800*/  HMMA.16816.F32 R92, R168.reuse, R146, R92 ;  /* 0x00000092a85c723c */ /* 0x040ff0000000185c */
[C---:B------:R-:W-:Y:S08]  /*12810*/  HMMA.16816.F32 R100, R168.reuse, R140, R100 ;  /* 0x0000008ca864723c */ /* 0x040ff00000001864 */
[C---:B------:R-:W-:Y:S08]  /*12820*/  HMMA.16816.F32 R108, R168.reuse, R142, R108 ;  /* 0x0000008ea86c723c */ /* 0x040ff0000000186c */
[C---:B------:R-:W-:Y:S08]  /*12830*/  HMMA.16816.F32 R116, R168.reuse, R136, R116 ;  /* 0x00000088a874723c */ /* 0x040ff00000001874 */
[----:B------:R-:W-:Y:S03]  /*12840*/  HMMA.16816.F32 R124, R168, R138, R124 ;  /* 0x0000008aa87c723c */ /* 0x000fe6000000187c */
[C---:B------:R-:W-:Y:S02]  /*12850*/  LOP3.LUT R168, R174.reuse, R239, RZ, 0x3c, !PT ;  /* 0x000000efaea87212 */ /* 0x040fe400078e3cff */
[-C--:B------:R-:W-:Y:S03]  /*12860*/  LOP3.LUT R174, R174, R237.reuse, RZ, 0x3c, !PT ;  /* 0x000000edaeae7212 */ /* 0x080fe600078e3cff */
[----:B------:R-:W-:Y:S01]  /*12870*/  IMAD.WIDE.U32 R168, R168, -0x2daee0ad, RZ ;  /* 0xd2511f53a8a87825 */ /* 0x000fe200078e00ff */
[C---:B------:R-:W-:Y:S05]  /*12880*/  HMMA.16816.F32 R40, R132.reuse, R156, R40 ;  /* 0x0000009c8428723c */ /* 0x040fea0000001828 */
[----:B------:R-:W-:Y:S03]  /*12890*/  IMAD.WIDE.U32 R156, R2, -0x326172a9, RZ ;  /* 0xcd9e8d57029c7825 */ /* 0x000fe600078e00ff */
[C---:B------:R-:W-:Y:S03]  /*128a0*/  HMMA.16816.F32 R8, R132.reuse, R164, R8 ;  /* 0x000000a48408723c */ /* 0x040fe60000001808 */
[----:B------:R-:W-:Y:S01]  /*128b0*/  IMAD.WIDE.U32 R164, R159, -0x2daee0ad, RZ ;  /* 0xd2511f539fa47825 */ /* 0x000fe200078e00ff */
[----:B------:R-:W-:Y:S02]  /*128c0*/  LOP3.LUT R159, R160, UR15, R251, 0x96, !PT ;  /* 0x0000000fa09f7c12 */ /* 0x000fe4000f8e96fb */
[----:B------:R-:W-:Y:S01]  /*128d0*/  LOP3.LUT R2, R157, R238, RZ, 0x3c, !PT ;  /* 0x000000ee9d027212 */ /* 0x000fe200078e3cff */
[----:B------:R-:W-:Y:S01]  /*128e0*/  IMAD.WIDE.U32 R174, R174, -0x2daee0ad, RZ ;  /* 0xd2511f53aeae7825 */ /* 0x000fe200078e00ff */
[C---:B------:R-:W-:Y:S03]  /*128f0*/  HMMA.16816.F32 R56, R132.reuse, R152, R56 ;  /* 0x000000988438723c */ /* 0x040fe60000001838 */
[----:B------:R-:W-:Y:S01]  /*12900*/  IMAD.WIDE.U32 R172, R2, -0x2daee0ad, RZ ;  /* 0xd2511f5302ac7825 */ /* 0x000fe200078e00ff */
[----:B------:R-:W-:Y:S02]  /*12910*/  LOP3.LUT R152, R232, UR16, R161, 0x96, !PT ;  /* 0x00000010e8987c12 */ /* 0x000fe4000f8e96a1 */
[----:B------:R-:W-:Y:S02]  /*12920*/  LOP3.LUT R164, R164, UR15, R169, 0x96, !PT ;  /* 0x0000000fa4a47c12 */ /* 0x000fe4000f8e96a9 */
[C---:B------:R-:W-:Y:S03]  /*12930*/  HMMA.16816.F32 R16, R132.reuse, R166, R16 ;  /* 0x000000a68410723c */ /* 0x040fe60000001810 */
[----:B------:R-:W-:Y:S01]  /*12940*/  IMAD.WIDE.U32 R166, R0, -0x2daee0ad, RZ ;  /* 0xd2511f5300a67825 */ /* 0x000fe200078e00ff */
[----:B------:R-:W-:Y:S02]  /*12950*/  LOP3.LUT R0, R232, UR16, R165, 0x96, !PT ;  /* 0x00000010e8007c12 */ /* 0x000fe4000f8e96a5 */
[----:B------:R-:W-:Y:S01]  /*12960*/  LOP3.LUT R153, R230, UR16, R173, 0x96, !PT ;  /* 0x00000010e6997c12 */ /* 0x000fe2000f8e96ad */
[----:B------:R-:W-:Y:S01]  /*12970*/  IMAD.WIDE.U32 R160, R152, -0x326172a9, RZ ;  /* 0xcd9e8d5798a07825 */ /* 0x000fe200078e00ff */
[C---:B------:R-:W-:Y:S03]  /*12980*/  HMMA.16816.F32 R64, R132.reuse, R154, R64 ;  /* 0x0000009a8440723c */ /* 0x040fe60000001840 */
[----:B------:R-:W-:Y:S01]  /*12990*/  IMAD.WIDE.U32 R154, R158, -0x2daee0ad, RZ ;  /* 0xd2511f539e9a7825 */ /* 0x000fe200078e00ff */
[----:B------:R-:W-:Y:S02]  /*129a0*/  LOP3.LUT R3, R230, UR16, R167, 0x96, !PT ;  /* 0x00000010e6037c12 */ /* 0x000fe4000f8e96a7 */
[----:B------:R-:W-:Y:S01]  /*129b0*/  LOP3.LUT R152, R242, UR8, R161, 0x96, !PT ;  /* 0x00000008f2987c12 */ /* 0x000fe2000f8e96a1 */
[----:B------:R-:W-:Y:S01]  /*129c0*/  IMAD.WIDE.U32 R158, R159, -0x326172a9, RZ ;  /* 0xcd9e8d579f9e7825 */ /* 0x000fe200078e00ff */
[----:B------:R-:W-:Y:S01]  /*129d0*/  LOP3.LUT R166, R166, UR15, R249, 0x96, !PT ;  /* 0x0000000fa6a67c12 */ /* 0x000fe2000f8e96f9 */
        /* <DEDUP_REMOVED lines=19> */
[----:B------:R-:W-:Y:S02]  /*12b10*/  LOP3.LUT R246, R156, R237, RZ, 0x3c, !PT ;  /* 0x000000ed9cf67212 */ /* 0x000fe400078e3cff */
[----:B------:R-:W-:Y:S01]  /*12b20*/  LOP3.LUT R150, R244, UR8, R171, 0x96, !PT ;  /* 0x00000008f4967c12 */ /* 0x000fe2000f8e96ab */
[----:B------:R-:W-:Y:S01]  /*12b30*/  IMAD.WIDE.U32 R182, R148, -0x2daee0ad, RZ ;  /* 0xd2511f5394b67825 */ /* 0x000fe200078e00ff */
[----:B------:R-:W-:Y:S01]  /*12b40*/  LOP3.LUT R153, R250, UR11, R153, 0x96, !PT ;  /* 0x0000000bfa997c12 */ /* 0x000fe2000f8e9699 */
[C---:B------:R-:W-:Y:S03]  /*12b50*/  HMMA.16816.F32 R96, R132.reuse, R146, R96 ;  /* 0x000000928460723c */ /* 0x040fe60000001860 */
[----:B------:R-:W-:Y:S01]  /*12b60*/  IMAD.WIDE.U32 R160, R160, -0x2daee0ad, RZ ;  /* 0xd2511f53a0a07825 */ /* 0x000fe200078e00ff */
[----:B------:R-:W-:Y:S02]  /*12b70*/  LOP3.LUT R157, R157, R240, RZ, 0x3c, !PT ;  /* 0x000000f09d9d7212 */ /* 0x000fe400078e3cff */
[----:B------:R-:W-:Y:S01]  /*12b80*/  LOP3.LUT R156, R156, R239, RZ, 0x3c, !PT ;  /* 0x000000ef9c9c7212 */ /* 0x000fe200078e3cff */
[----:B------:R-:W-:Y:S01]  /*12b90*/  IMAD.WIDE.U32 R148, R2, -0x2daee0ad, RZ ;  /* 0xd2511f5302947825 */ /* 0x000fe200078e00ff */
[----:B------:R-:W-:Y:S01]  /*12ba0*/  LOP3.LUT R2, R248, UR11, R183, 0x96, !PT ;  /* 0x0000000bf8027c12 */ /* 0x000fe2000f8e96b7 */
[C---:B------:R-:W-:Y:S03]  /*12bb0*/  HMMA.16816.F32 R104, R132.reuse, R140, R104 ;  /* 0x0000008c8468723c */ /* 0x040fe60000001868 */
[----:B------:R-:W-:Y:S01]  /*12bc0*/  IMAD.WIDE.U32 R250, R0, -0x2daee0ad, RZ ;  /* 0xd2511f5300fa7825 */ /* 0x000fe200078e00ff */
[----:B------:R-:W-:Y:S02]  /*12bd0*/  LOP3.LUT R0, R182, UR10, R161, 0x96, !PT ;  /* 0x0000000ab6007c12 */ /* 0x000fe4000f8e96a1 */
[----:B------:R1:W5:Y:S01]  /*12be0*/  LDL.LU.64 R182, [R1] ;  /* 0x0000000001b67983 */ /* 0x0003620000300a00 */
        /* <DEDUP_REMOVED lines=10> */
[----:B------:R-:W-:Y:S03]  /*12c90*/  LOP3.LUT R246, R246, UR11, R249, 0x96, !PT ;  /* 0x0000000bf6f67c12 */ /* 0x000fe6000f8e96f9 */
[----:B------:R-:W-:Y:S01]  /*12ca0*/  IMAD.WIDE.U32 R150, R3, -0x2daee0ad, RZ ;  /* 0xd2511f5303967825 */ /* 0x000fe200078e00ff */
[----:B------:R-:W-:Y:S01]  /*12cb0*/  LOP3.LUT R159, R168, UR11, R145, 0x96, !PT ;  /* 0x0000000ba89f7c12 */ /* 0x000fe2000f8e9691 */
[----:B------:R-:W-:Y:S03]  /*12cc0*/  HMMA.16816.F32 R128, R132, R138, R128 ;  /* 0x0000008a8480723c */ /* 0x000fe60000001880 */
[----:B------:R-:W-:Y:S01]  /*12cd0*/  IMAD.WIDE.U32 R172, R172, -0x326172a9, RZ ;  /* 0xcd9e8d57acac7825 */ /* 0x000fe200078e00ff */
[----:B------:R-:W-:Y:S03]  /*12ce0*/  LOP3.LUT R3, R144, UR10, R151, 0x96, !PT ;  /* 0x0000000a90037c12 */ /* 0x000fe6000f8e9697 */
        /* <DEDUP_REMOVED lines=9> */
[----:B------:R-:W-:Y:S02]  /*12d80*/  LOP3.LUT R140, R162, UR12, R175, 0x96, !PT ;  /* 0x0000000ca28c7c12 */ /* 0x000fe4000f8e96af */
[----:B------:R-:W-:Y:S01]  /*12d90*/  PRMT R162, R174, 0x7773, RZ ;  /* 0x00007773aea27816 */ /* 0x000fe200000000ff */
[----:B------:R-:W-:Y:S01]  /*12da0*/  IMAD.WIDE.U32 R170, R170, -0x2daee0ad, RZ ;  /* 0xd2511f53aaaa7825 */ /* 0x000fe200078e00ff */
[----:B------:R-:W-:Y:S02]  /*12db0*/  LOP3.LUT R0, R168, UR12, R251, 0x96, !PT ;  /* 0x0000000ca8007c12 */ /* 0x000fe4000f8e96fb */
[C---:B------:R-:W-:Y:S01]  /*12dc0*/  PRMT R166, R174.reuse, 0x7772, RZ ;  /* 0x00007772aea67816 */ /* 0x040fe200000000ff */
[----:B------:R-:W-:Y:S01]  /*12dd0*/  IMAD.MOV.U32 R163, RZ, RZ, R174 ;  /* 0x000000ffffa37224 */ /* 0x000fe200078e00ae */
[----:B------:R-:W-:Y:S01]  /*12de0*/  PRMT R158, R174, 0x7771, RZ ;  /* 0x00007771ae9e7816 */ /* 0x000fe200000000ff */
[----:B------:R-:W-:Y:S01]  /*12df0*/  IMAD.MOV.U32 R165, RZ, RZ, R250 ;  /* 0x000000ffffa57224 */ /* 0x000fe200078e00fa */
[C---:B------:R-:W-:Y:S01]  /*12e00*/  PRMT R168, R250.reuse, 0x7773, RZ ;  /* 0x00007773faa87816 */ /* 0x040fe200000000ff */
[----:B------:R-:W-:Y:S01]  /*12e10*/  IMAD.WIDE.U32 R174, R159, -0x326172a9, RZ ;  /* 0xcd9e8d579fae7825 */ /* 0x000fe200078e00ff */
[C---:B------:R-:W-:Y:S02]  /*12e20*/  PRMT R167, R250.reuse, 0x7772, RZ ;  /* 0x00007772faa77816 */ /* 0x040fe400000000ff */
[----:B------:R-:W-:Y:S01]  /*12e30*/  PRMT R143, R250, 0x7771, RZ ;  /* 0x00007771fa8f7816 */ /* 0x000fe200000000ff */
[----:B------:R-:W-:Y:S01]  /*12e40*/  IMAD.WIDE.U32 R250, R3, -0x326172a9, RZ ;  /* 0xcd9e8d5703fa7825 */ /* 0x000fe200078e00ff */
[----:B------:R-:W-:Y:S02]  /*12e50*/  LOP3.LUT R153, R248, UR10, R171, 0x96, !PT ;  /* 0x0000000af8997c12 */ /* 0x000fe4000f8e96ab */
[----:B------:R-:W-:Y:S01]  /*12e60*/  LOP3.LUT R164, R164, UR13, R175, 0x96, !PT ;  /* 0x0000000da4a47c12 */ /* 0x000fe2000f8e96af */
[----:B------:R-:W-:Y:S01]  /*12e70*/  IMAD.WIDE.U32 R248, R155, -0x326172a9, RZ ;  /* 0xcd9e8d579bf87825 */ /* 0x000fe200078e00ff */
[----:B------:R-:W-:Y:S02]  /*12e80*/  LOP3.LUT R147, R174, UR12, R251, 0x96, !PT ;  /* 0x0000000cae937c12 */ /* 0x000fe4000f8e96fb */
[----:B------:R-:W-:Y:S01]  /*12e90*/  PRMT R169, R250, 0x7772, RZ ;  /* 0x00007772faa97816 */ /* 0x000fe200000000ff */
[----:B------:R-:W-:Y:S01]  /*12ea0*/  IMAD.WIDE.U32 R246, R246, -0x326172a9, RZ ;  /* 0xcd9e8d57f6f67825 */ /* 0x000fe200078e00ff */
[----:B------:R-:W-:Y:S02]  /*12eb0*/  LOP3.LUT R159, R154, UR13, R249, 0x96, !PT ;  /* 0x0000000d9a9f7c12 */ /* 0x000fe4000f8e96f9 */
[----:B------:R-:W-:Y:S01]  /*12ec0*/  PRMT R142, R250, 0x7771, RZ ;  /* 0x00007771fa8e7816 */ /* 0x000fe200000000ff */
[----:B------:R-:W-:Y:S01]  /*12ed0*/  IMAD.WIDE.U32 R174, R2, -0x326172a9, RZ ;  /* 0xcd9e8d5702ae7825 */ /* 0x000fe200078e00ff */
[----:B------:R-:W-:Y:S02]  /*12ee0*/  LOP3.LUT R154, R172, UR13, R247, 0x96, !PT ;  /* 0x0000000dac9a7c12 */ /* 0x000fe4000f8e96f7 */
[----:B------:R-:W-:Y:S01]  /*12ef0*/  PRMT R172, R250, 0x7773, RZ ;  /* 0x00007773faac7816 */ /* 0x000fe200000000ff */
[----:B------:R-:W-:Y:S01]  /*12f00*/  IMAD.MOV.U32 R155, RZ, RZ, R250 ;  /* 0x000000ffff9b7224 */ /* 0x000fe200078e00fa */
[----:B------:R-:W-:Y:S01]  /*12f10*/  LOP3.LUT R141, R248, UR12, R175, 0x96, !PT ;  /* 0x0000000cf88d7c12 */ /* 0x000fe2000f8e96af */
[----:B-1----:R-:W-:Y:S06]  /*12f20*/  BRA.U.ANY UP0, `(.L_x_434) ;  /* 0xffffffe900d87547 */ /* 0x002fec000b93ffff */
.L_x_433:
[C---:B------:R-:W-:Y:S01]  /*12f30*/  PRMT R135, R174.reuse, 0x7773, RZ ;  /* 0x00007773ae877816 */ /* 0x040fe200000000ff */
[----:B------:R-:W-:Y:S01]  /*12f40*/  UIADD3 UR9, UPT, UPT, UR21, 0x646e171e, URZ ;  /* 0x646e171e15097890 */ /* 0x000fe2000fffe0ff */
[C---:B-1----:R-:W-:Y:S01]  /*12f50*/  PRMT R133, R174.reuse, 0x7772, RZ ;  /* 0x00007772ae857816 */ /* 0x042fe200000000ff */
[----:B------:R-:W-:Y:S01]  /*12f60*/  IMAD.WIDE.U32 R2, R153, -0x326172a9, RZ ;  /* 0xcd9e8d5799027825 */ /* 0x000fe200078e00ff */
[----:B------:R-:W-:Y:S01]  /*12f70*/  PRMT R139, R174, 0x7771, RZ ;  /* 0x00007771ae8b7816 */ /* 0x000fe200000000ff */
[----:B------:R-:W-:Y:S01]  /*12f80*/  STL [R1+0x18], R191 ;  /* 0x000018bf01007387 */ /* 0x000fe20000100800 */
[----:B------:R-:W-:Y:S01]  /*12f90*/  PRMT R166, R166, 0x5410, R162 ;  /* 0x00005410a6a67816 */ /* 0x000fe200000000a2 */
[----:B------:R-:W-:Y:S01]  /*12fa0*/  IMAD.WIDE.U32 R248, R146, -0x2daee0ad, RZ ;  /* 0xd2511f5392f87825 */ /* 0x000fe200078e00ff */
[----:B------:R-:W-:Y:S01]  /*12fb0*/  LOP3.LUT R246, R246, UR12, R3, 0x96, !PT ;  /* 0x0000000cf6f67c12 */ /* 0x000fe2000f8e9603 */
[----:B------:R-:W-:Y:S01]  /*12fc0*/  STL [R1+0x14], R190 ;  /* 0x000014be01007387 */ /* 0x000fe20000100800 */
[----:B------:R-:W-:Y:S01]  /*12fd0*/  PRMT R151, R2, 0x7773, RZ ;  /* 0x0000777302977816 */ /* 0x000fe200000000ff */
[----:B------:R-:W-:Y:S01]  /*12fe0*/  IMAD.WIDE.U32 R152, R152, -0x2daee0ad, RZ ;  /* 0xd2511f5398987825 */ /* 0x000fe200078e00ff */
[----:B------:R-:W-:Y:S01]  /*12ff0*/  PRMT R136, R2, 0x7772, RZ ;  /* 0x0000777202887816 */ /* 0x000fe200000000ff */
[----:B------:R-:W-:Y:S01]  /*13000*/  STL [R1+0x10], R181 ;  /* 0x000010b501007387 */ /* 0x000fe20000100800 */
[----:B------:R-:W-:Y:S01]  /*13010*/  PRMT R138, R248, 0x7773, RZ ;  /* 0x00007773f88a7816 */ /* 0x000fe200000000ff */
[----:B------:R-:W-:Y:S01]  /*13020*/  IMAD.MOV.U32 R132, RZ, RZ, R174 ;  /* 0x000000ffff847224 */ /* 0x000fe200078e00ae */
[----:B------:R-:W-:Y:S01]  /*13030*/  PRMT R174, R2, 0x7771, RZ ;  /* 0x0000777102ae7816 */ /* 0x000fe200000000ff */
[----:B------:R-:W-:Y:S01]  /*13040*/  IMAD.MOV.U32 R241, RZ, RZ, R2 ;  /* 0x000000fffff17224 */ /* 0x000fe200078e0002 */
[----:B------:R-:W-:Y:S01]  /*13050*/  LOP3.LUT R3, R148, UR9, R153, 0x96, !PT ;  /* 0x0000000994037c12 */ /* 0x000fe2000f8e9699 */
[----:B------:R1:W-:Y:S01]  /*13060*/  STL [R1+0xc], R180 ;  /* 0x00000cb401007387 */ /* 0x0003e20000100800 */
[----:B------:R-:W-:Y:S01]  /*13070*/  LOP3.LUT R2, R160, UR9, R249, 0x96, !PT ;  /* 0x00000009a0027c12 */ /* 0x000fe2000f8e96f9 */
[----:B------:R-:W-:Y:S01]  /*13080*/  IMAD.MOV.U32 R146, RZ, RZ, R248 ;  /* 0x000000ffff927224 */ /* 0x000fe200078e00f8 */
[C---:B------:R-:W-:Y:S01]  /*13090*/  PRMT R161, R248.reuse, 0x7772, RZ ;  /* 0x00007772f8a17816 */ /* 0x040fe200000000ff */
[----:B------:R-:W-:Y:S01]  /*130a0*/  STL [R1+0x8], R179 ;  /* 0x000008b301007387 */ /* 0x000fe20000100800 */
[----:B------:R-:W-:Y:S01]  /*130b0*/  PRMT R134, R248, 0x7771, RZ ;  /* 0x00007771f8867816 */ /* 0x000fe200000000ff */
[----:B------:R-:W-:Y:S01]  /*130c0*/  IMAD.MOV.U32 R137, RZ, RZ, R152 ;  /* 0x000000ffff897224 */ /* 0x000fe200078e0098 */
[C---:B------:R-:W-:Y:S01]  /*130d0*/  PRMT R148, R152.reuse, 0x7773, RZ ;  /* 0x0000777398947816 */ /* 0x040fe200000000ff */
[----:B------:R-:W-:Y:S01]  /*130e0*/  STL [R1+0x4], R178 ;  /* 0x000004b201007387 */ /* 0x000fe20000100800 */
[----:B------:R-:W-:Y:S01]  /*130f0*/  PRMT R145, R152, 0x7772, RZ ;  /* 0x0000777298917816 */ /* 0x000fe200000000ff */
[----:B------:R-:W-:Y:S01]  /*13100*/  IMAD.WIDE.U32 R248, R164, -0x2daee0ad, RZ ;  /* 0xd2511f53a4f87825 */ /* 0x000fe200078e00ff */
[----:B------:R-:W-:Y:S01]  /*13110*/  PRMT R149, R152, 0x7771, RZ ;  /* 0x0000777198957816 */ /* 0x000fe200000000ff */
[----:B------:R-:W-:Y:S01]  /*13120*/  STL [R1], R177 ;  /* 0x000000b101007387 */ /* 0x000fe20000100800 */
[----:B------:R-:W-:Y:S01]  /*13130*/  LOP3.LUT R152, R163, 0xff, RZ, 0xc0, !PT ;  /* 0x000000ffa3987812 */ /* 0x000fe200078ec0ff */
[----:B------:R-:W-:Y:S01]  /*13140*/  UIADD3 UR19, UPT, UPT, UR19, 0x3, URZ ;  /* 0x0000000313137890 */ /* 0x000fe2000fffe0ff */
[----:B------:R-:W-:Y:S01]  /*13150*/  PRMT R162, R167, 0x5410, R168 ;  /* 0x00005410a7a27816 */ /* 0x000fe200000000a8 */
[----:B------:R-:W-:Y:S01]  /*13160*/  UISETP.NE.AND UP0, UPT, UR7, URZ, UPT ;  /* 0x000000ff0700728c */ /* 0x000fe2000bf05270 */
[----:B------:R-:W-:Y:S02]  /*13170*/  PRMT R164, R169, 0x5410, R172 ;  /* 0x00005410a9a47816 */ /* 0x000fe400000000ac */
[----:B------:R-:W-:Y:S01]  /*13180*/  PRMT R160, R133, 0x5410, R135 ;  /* 0x0000541085a07816 */ /* 0x000fe20000000087 */
[----:B------:R-:W-:Y:S01]  /*13190*/  IMAD.MOV.U32 R133, RZ, RZ, R248 ;  /* 0x000000ffff857224 */ /* 0x000fe200078e00f8 */
[----:B------:R-:W-:Y:S02]  /*131a0*/  PRMT R152, R152, 0x5410, R158 ;  /* 0x0000541098987816 */ /* 0x000fe4000000009e */
[----:B------:R-:W-:Y:S02]  /*131b0*/  LOP3.LUT R175, R150, UR9, R249, 0x96, !PT ;  /* 0x0000000996af7c12 */ /* 0x000fe4000f8e96f9 */
[----:B------:R-:W-:Y:S01]  /*131c0*/  PRMT R168, R248, 0x7773, RZ ;  /* 0x00007773f8a87816 */ /* 0x000fe200000000ff */
[----:B-1----:R-:W-:Y:S01]  /*131d0*/  IMAD.WIDE.U32 R180, R156, -0x2daee0ad, RZ ;  /* 0xd2511f539cb47825 */ /* 0x002fe200078e00ff */
[C---:B------:R-:W-:Y:S02]  /*131e0*/  PRMT R163, R248.reuse, 0x7772, RZ ;  /* 0x00007772f8a37816 */ /* 0x040fe400000000ff */
[----:B------:R-:W-:Y:S01]  /*131f0*/  PRMT R169, R248, 0x7771, RZ ;  /* 0x00007771f8a97816 */ /* 0x000fe200000000ff */
[----:B------:R-:W-:Y:S01]  /*13200*/  IMAD.WIDE.U32 R248, R154, -0x2daee0ad, RZ ;  /* 0xd2511f539af87825 */ /* 0x000fe200078e00ff */
[----:B------:R-:W-:Y:S02]  /*13210*/  PRMT R158, R136, 0x5410, R151 ;  /* 0x00005410889e7816 */ /* 0x000fe40000000097 */
[----:B------:R-:W-:Y:S01]  /*13220*/  LOP3.LUT R165, R165, 0xff, RZ, 0xc0, !PT ;  /* 0x000000ffa5a57812 */ /* 0x000fe200078ec0ff */
[----:B------:R-:W-:Y:S01]  /*13230*/  IMAD.WIDE.U32 R150, R159, -0x2daee0ad, RZ ;  /* 0xd2511f539f967825 */ /* 0x000fe200078e00ff */
[--C-:B------:R-:W-:Y:S02]  /*13240*/  LOP3.LUT R170, R170, UR9, R249.reuse, 0x96, !PT ;  /* 0x00000009aaaa7c12 */ /* 0x100fe4000f8e96f9 */
[----:B------:R-:W-:Y:S01]  /*13250*/  PRMT R249, R0, 0x7632, R249 ;  /* 0x0000763200f97816 */ /* 0x000fe200000000f9 */
[----:B------:R-:W-:Y:S01]  /*13260*/  IMAD.MOV.U32 R171, RZ, RZ, R150 ;  /* 0x000000ffffab7224 */ /* 0x000fe200078e0096 */
[----:B------:R-:W-:Y:S01]  /*13270*/  LOP3.LUT R136, R144, UR9, R151, 0x96, !PT ;  /* 0x0000000990887c12 */ /* 0x000fe2000f8e9697 */
[--C-:B------:R-:W-:Y:S01]  /*13280*/  IMAD.MOV.U32 R135, RZ, RZ, R248.reuse ;  /* 0x000000ffff877224 */ /* 0x100fe200078e00f8 */
[C---:B------:R-:W-:Y:S02]  /*13290*/  PRMT R167, R150.reuse, 0x7773, RZ ;  /* 0x0000777396a77816 */ /* 0x040fe400000000ff */
[C---:B------:R-:W-:Y:S02]  /*132a0*/  PRMT R159, R150.reuse, 0x7772, RZ ;  /* 0x00007772969f7816 */ /* 0x040fe400000000ff */
[----:B------:R-:W-:Y:S02]  /*132b0*/  PRMT R172, R150, 0x7771, RZ ;  /* 0x0000777196ac7816 */ /* 0x000fe400000000ff */
[----:B------:R-:W-:Y:S02]  /*132c0*/  PRMT R143, R165, 0x5410, R143 ;  /* 0x00005410a58f7816 */ /* 0x000fe4000000008f */
[C---:B------:R-:W-:Y:S02]  /*132d0*/  PRMT R151, R248.reuse, 0x7773, RZ ;  /* 0x00007773f8977816 */ /* 0x040fe400000000ff */
[C---:B------:R-:W-:Y:S02]  /*132e0*/  PRMT R150, R248.reuse, 0x7772, RZ ;  /* 0x00007772f8967816 */ /* 0x040fe400000000ff */
[----:B------:R-:W-:Y:S02]  /*132f0*/  PRMT R173, R248, 0x7771, RZ ;  /* 0x00007771f8ad7816 */ /* 0x000fe400000000ff */
[C---:B------:R-:W-:Y:S02]  /*13300*/  LOP3.LUT R165, R140.reuse, 0xffff, RZ, 0xc0, !PT ;  /* 0x0000ffff8ca57812 */ /* 0x040fe400078ec0ff */
[C---:B------:R-:W-:Y:S02]  /*13310*/  PRMT R248, R140.reuse, 0x7632, R248 ;  /* 0x000076328cf87816 */ /* 0x040fe400000000f8 */
[----:B------:R-:W-:Y:S02]  /*13320*/  LOP3.LUT R154, R140, 0xff, RZ, 0xc0, !PT ;  /* 0x000000ff8c9a7812 */ /* 0x000fe400078ec0ff */
[----:B------:R-:W-:Y:S02]  /*13330*/  SHF.R.U32.HI R153, RZ, 0x18, R140 ;  /* 0x00000018ff997819 */ /* 0x000fe4000001168c */
[C---:B------:R-:W-:Y:S02]  /*13340*/  LOP3.LUT R247, R0.reuse, 0xffff, RZ, 0xc0, !PT ;  /* 0x0000ffff00f77812 */ /* 0x040fe400078ec0ff */
[----:B------:R-:W-:Y:S02]  /*13350*/  LOP3.LUT R140, R0, 0xff, RZ, 0xc0, !PT ;  /* 0x000000ff008c7812 */ /* 0x000fe400078ec0ff */
[----:B------:R-:W-:Y:S02]  /*13360*/  SHF.R.U32.HI R144, RZ, 0x18, R0 ;  /* 0x00000018ff907819 */ /* 0x000fe40000011600 */
[----:B------:R-:W-:Y:S02]  /*13370*/  LOP3.LUT R0, R249, 0xff, RZ, 0xc0, !PT ;  /* 0x000000fff9007812 */ /* 0x000fe400078ec0ff */
[----:B------:R-:W-:Y:S02]  /*13380*/  LOP3.LUT R155, R155, 0xff, RZ, 0xc0, !PT ;  /* 0x000000ff9b9b7812 */ /* 0x000fe400078ec0ff */
[----:B------:R-:W-:Y:S02]  /*13390*/  PRMT R144, R0, 0x5410, R144 ;  /* 0x0000541000907816 */ /* 0x000fe40000000090 */
[----:B------:R-:W-:Y:S02]  /*133a0*/  LOP3.LUT R0, R146, 0xff, RZ, 0xc0, !PT ;  /* 0x000000ff92007812 */ /* 0x000fe400078ec0ff */
[----:B------:R-:W-:Y:S02]  /*133b0*/  SHF.R.U32.HI R165, RZ, 0x8, R165 ;  /* 0x00000008ffa57819 */ /* 0x000fe400000116a5 */
[----:B------:R-:W-:Y:S02]  /*133c0*/  LOP3.LUT R137, R137, 0xff, RZ, 0xc0, !PT ;  /* 0x000000ff89897812 */ /* 0x000fe400078ec0ff */
[----:B------:R-:W-:Y:S02]  /*133d0*/  PRMT R146, R155, 0x5410, R142 ;  /* 0x000054109b927816 */ /* 0x000fe4000000008e */
[--C-:B------:R-:W-:Y:S02]  /*133e0*/  PRMT R142, R0, 0x5410, R134.reuse ;  /* 0x00005410008e7816 */ /* 0x100fe40000000086 */
[----:B------:R-:W-:Y:S02]  /*133f0*/  SHF.R.U32.HI R247, RZ, 0x8, R247 ;  /* 0x00000008fff77819 */ /* 0x000fe400000116f7 */
[----:B------:R-:W-:Y:S02]  /*13400*/  LOP3.LUT R132, R132, 0xff, RZ, 0xc0, !PT ;  /* 0x000000ff84847812 */ /* 0x000fe400078ec0ff */
[----:B------:R-:W-:Y:S02]  /*13410*/  PRMT R134, R147, 0x7632, R134 ;  /* 0x0000763293867816 */ /* 0x000fe40000000086 */
[----:B------:R-:W-:Y:S02]  /*13420*/  PRMT R154, R154, 0x5410, R165 ;  /* 0x000054109a9a7816 */ /* 0x000fe400000000a5 */
[----:B------:R-:W-:Y:S02]  /*13430*/  PRMT R161, R161, 0x5410, R138 ;  /* 0x00005410a1a17816 */ /* 0x000fe4000000008a */
[----:B------:R-:W-:Y:S02]  /*13440*/  PRMT R165, R145, 0x5410, R148 ;  /* 0x0000541091a57816 */ /* 0x000fe40000000094 */
[----:B------:R-:W-:Y:S02]  /*13450*/  PRMT R149, R137, 0x5410, R149 ;  /* 0x0000541089957816 */ /* 0x000fe40000000095 */
[----:B------:R-:W-:Y:S02]  /*13460*/  LOP3.LUT R138, R141, 0xffff, RZ, 0xc0, !PT ;  /* 0x0000ffff8d8a7812 */ /* 0x000fe400078ec0ff */
[C---:B------:R-:W-:Y:S02]  /*13470*/  LOP3.LUT R137, R147.reuse, 0xffff, RZ, 0xc0, !PT ;  /* 0x0000ffff93897812 */ /* 0x040fe400078ec0ff */
[----:B------:R-:W-:Y:S02]  /*13480*/  LOP3.LUT R148, R147, 0xff, RZ, 0xc0, !PT ;  /* 0x000000ff93947812 */ /* 0x000fe400078ec0ff */
[----:B------:R-:W-:Y:S02]  /*13490*/  PRMT R145, R140, 0x5410, R247 ;  /* 0x000054108c917816 */ /* 0x000fe400000000f7 */
[----:B------:R-:W-:Y:S02]  /*134a0*/  PRMT R139, R132, 0x5410, R139 ;  /* 0x00005410848b7816 */ /* 0x000fe4000000008b */
[----:B------:R-:W-:Y:S02]  /*134b0*/  SHF.R.U32.HI R147, RZ, 0x18, R147 ;  /* 0x00000018ff937819 */ /* 0x000fe40000011693 */
[----:B------:R-:W-:Y:S02]  /*134c0*/  LOP3.LUT R134, R134, 0xff, RZ, 0xc0, !PT ;  /* 0x000000ff86867812 */ /* 0x000fe400078ec0ff */
[C---:B------:R-:W-:Y:S02]  /*134d0*/  PRMT R0, R141.reuse, 0x7632, R0 ;  /* 0x000076328d007816 */ /* 0x040fe40000000000 */
[----:B------:R-:W-:Y:S02]  /*134e0*/  LOP3.LUT R132, R141, 0xff, RZ, 0xc0, !PT ;  /* 0x000000ff8d847812 */ /* 0x000fe400078ec0ff */
[----:B------:R-:W-:Y:S02]  /*134f0*/  SHF.R.U32.HI R140, RZ, 0x18, R141 ;  /* 0x00000018ff8c7819 */ /* 0x000fe4000001168d */
[----:B------:R-:W-:Y:S02]  /*13500*/  SHF.R.U32.HI R141, RZ, 0x8, R138 ;  /* 0x00000008ff8d7819 */ /* 0x000fe4000001168a */
[----:B------:R-:W-:Y:S02]  /*13510*/  LOP3.LUT R138, R246, 0xffff, RZ, 0xc0, !PT ;  /* 0x0000fffff68a7812 */ /* 0x000fe400078ec0ff */
[----:B------:R-:W-:Y:S02]  /*13520*/  SHF.R.U32.HI R137, RZ, 0x8, R137 ;  /* 0x00000008ff897819 */ /* 0x000fe40000011689 */
[----:B------:R-:W-:Y:S02]  /*13530*/  PRMT R147, R134, 0x5410, R147 ;  /* 0x0000541086937816 */ /* 0x000fe40000000093 */
[C---:B------:R-:W-:Y:S02]  /*13540*/  LOP3.LUT R134, R3.reuse, 0xffff, RZ, 0xc0, !PT ;  /* 0x0000ffff03867812 */ /* 0x040fe400078ec0ff */
[----:B------:R-:W-:Y:S02]  /*13550*/  LOP3.LUT R0, R0, 0xff, RZ, 0xc0, !PT ;  /* 0x000000ff00007812 */ /* 0x000fe400078ec0ff */
[----:B------:R-:W-:Y:S02]  /*13560*/  LOP3.LUT R155, R246, 0xff, RZ, 0xc0, !PT ;  /* 0x000000fff69b7812 */ /* 0x000fe400078ec0ff */
[----:B------:R-:W-:Y:S02]  /*13570*/  SHF.R.U32.HI R138, RZ, 0x8, R138 ;  /* 0x00000008ff8a7819 */ /* 0x000fe4000001168a */
[----:B------:R-:W-:Y:S02]  /*13580*/  PRMT R148, R148, 0x5410, R137 ;  /* 0x0000541094947816 */ /* 0x000fe40000000089 */
[----:B------:R-:W-:Y:S01]  /*13590*/  PRMT R141, R132, 0x5410, R141 ;  /* 0x00005410848d7816 */ /* 0x000fe2000000008d */
[----:B------:R-:W-:Y:S01]  /*135a0*/  IMAD.MOV.U32 R132, RZ, RZ, R229 ;  /* 0x000000ffff847224 */ /* 0x000fe200078e00e5 */
[C---:B------:R-:W-:Y:S02]  /*135b0*/  LOP3.LUT R137, R3.reuse, 0xff, RZ, 0xc0, !PT ;  /* 0x000000ff03897812 */ /* 0x040fe400078ec0ff */
[----:B------:R-:W-:Y:S02]  /*135c0*/  SHF.R.U32.HI R134, RZ, 0x8, R134 ;  /* 0x00000008ff867819 */ /* 0x000fe40000011686 */
[----:B------:R-:W-:Y:S02]  /*135d0*/  PRMT R140, R0, 0x5410, R140 ;  /* 0x00005410008c7816 */ /* 0x000fe4000000008c */
[----:B------:R-:W-:Y:S02]  /*135e0*/  PRMT R0, R3, 0x7632, R0 ;  /* 0x0000763203007816 */ /* 0x000fe40000000000 */
[----:B------:R-:W-:Y:S02]  /*135f0*/  PRMT R138, R155, 0x5410, R138 ;  /* 0x000054109b8a7816 */ /* 0x000fe4000000008a */
[----:B------:R-:W-:Y:S02]  /*13600*/  PRMT R155, R150, 0x5410, R151 ;  /* 0x00005410969b7816 */ /* 0x000fe40000000097 */
[----:B------:R-:W-:Y:S01]  /*13610*/  PRMT R151, R137, 0x5410, R134 ;  /* 0x0000541089977816 */ /* 0x000fe20000000086 */
[----:B------:R-:W-:Y:S01]  /*13620*/  IMAD.SHL.U32 R137, R132, 0x2, RZ ;  /* 0x0000000284897824 */ /* 0x000fe200078e00ff */
[----:B------:R-:W-:Y:S02]  /*13630*/  SHF.R.U32.HI R3, RZ, 0x18, R3 ;  /* 0x00000018ff037819 */ /* 0x000fe40000011603 */
[----:B------:R-:W-:Y:S02]  /*13640*/  LOP3.LUT R0, R0, 0xff, RZ, 0xc0, !PT ;  /* 0x000000ff00007812 */ /* 0x000fe400078ec0ff */
[----:B------:R-:W-:Y:S02]  /*13650*/  PRMT R163, R163, 0x5410, R168 ;  /* 0x00005410a3a37816 */ /* 0x000fe400000000a8 */
[----:B------:R-:W-:Y:S01]  /*13660*/  PRMT R150, R0, 0x5410, R3 ;  /* 0x0000541000967816 */ /* 0x000fe20000000003 */
[----:B------:R-:W-:Y:S01]  /*13670*/  IMAD.U32 R3, RZ, RZ, UR7 ;  /* 0x00000007ff037e24 */ /* 0x000fe2000f8e00ff */
[----:B------:R-:W-:Y:S01]  /*13680*/  LOP3.LUT R137, R137, 0x6, RZ, 0xc0, !PT ;  /* 0x0000000689897812 */ /* 0x000fe200078ec0ff */
[----:B------:R-:W-:Y:S01]  /*13690*/  UIADD3 UR7, UPT, UPT, UR7, -0x1, URZ ;  /* 0xffffffff07077890 */ /* 0x000fe2000fffe0ff */
[C---:B------:R-:W-:Y:S02]  /*136a0*/  LOP3.LUT R168, R2.reuse, 0xffff, RZ, 0xc0, !PT ;  /* 0x0000ffff02a87812 */ /* 0x040fe400078ec0ff */
[C---:B------:R-:W-:Y:S01]  /*136b0*/  PRMT R134, R2.reuse, 0x7632, R134 ;  /* 0x0000763202867816 */ /* 0x040fe20000000086 */
[----:B------:R-:W-:Y:S01]  /*136c0*/  IMAD R3, R3, 0x80, R137 ;  /* 0x0000008003037824 */ /* 0x000fe200078e0289 */
[----:B------:R-:W-:Y:S02]  /*136d0*/  LOP3.LUT R0, R2, 0xff, RZ, 0xc0, !PT ;  /* 0x000000ff02007812 */ /* 0x000fe400078ec0ff */
[----:B------:R-:W-:Y:S02]  /*136e0*/  SHF.R.U32.HI R168, RZ, 0x8, R168 ;  /* 0x00000008ffa87819 */ /* 0x000fe400000116a8 */
[----:B------:R-:W-:Y:S02]  /*136f0*/  PRMT R159, R159, 0x5410, R167 ;  /* 0x000054109f9f7816 */ /* 0x000fe400000000a7 */
[----:B------:R-:W-:Y:S01]  /*13700*/  SHF.R.U32.HI R167, RZ, 0x18, R2 ;  /* 0x00000018ffa77819 */ /* 0x000fe20000011602 */
[C---:B------:R-:W-:Y:S01]  /*13710*/  VIADD R2, R3.reuse, 0x1 ;  /* 0x0000000103027836 */ /* 0x040fe20000000000 */
[----:B------:R-:W-:Y:S02]  /*13720*/  LOP3.LUT R134, R134, 0xff, RZ, 0xc0, !PT ;  /* 0x000000ff86867812 */ /* 0x000fe400078ec0ff */
[----:B------:R-:W-:Y:S02]  /*13730*/  PRMT R168, R0, 0x5410, R168 ;  /* 0x0000541000a87816 */ /* 0x000fe400000000a8 */
[----:B------:R-:W-:Y:S02]  /*13740*/  I2FP.F32.U32 R0, R3 ;  /* 0x0000000300007245 */ /* 0x000fe40000201000 */
[----:B------:R-:W-:Y:S01]  /*13750*/  PRMT R167, R134, 0x5410, R167 ;  /* 0x0000541086a77816 */ /* 0x000fe200000000a7 */
[----:B------:R-:W-:Y:S01]  /*13760*/  VIADD R134, R3, 0x8 ;  /* 0x0000000803867836 */ /* 0x000fe20000000000 */
[----:B------:R-:W-:Y:S01]  /*13770*/  I2FP.F32.U32 R2, R2 ;  /* 0x0000000200027245 */ /* 0x000fe20000201000 */
[C---:B------:R-:W-:Y:S01]  /*13780*/  FFMA.FTZ R4, R0.reuse, UR6, R4 ;  /* 0x0000000600047c23 */ /* 0x040fe20008010004 */
[----:B------:R-:W-:Y:S01]  /*13790*/  LOP3.LUT R133, R133, 0xff, RZ, 0xc0, !PT ;  /* 0x000000ff85857812 */ /* 0x000fe200078ec0ff */
[----:B------:R-:W-:Y:S01]  /*137a0*/  FFMA.FTZ R6, R0, UR6, R6 ;  /* 0x0000000600067c23 */ /* 0x000fe20008010006 */
[----:B------:R-:W-:Y:S01]  /*137b0*/  LOP3.LUT R248, R248, 0xff, RZ, 0xc0, !PT ;  /* 0x000000fff8f87812 */ /* 0x000fe200078ec0ff */
[C---:B------:R-:W-:Y:S01]  /*137c0*/  FFMA.FTZ R8, R0.reuse, UR6, R8 ;  /* 0x0000000600087c23 */ /* 0x040fe20008010008 */
[----:B------:R-:W-:Y:S01]  /*137d0*/  PRMT R169, R133, 0x5410, R169 ;  /* 0x0000541085a97816 */ /* 0x000fe200000000a9 */
[----:B------:R-:W-:Y:S01]  /*137e0*/  FFMA.FTZ R10, R0, UR6, R10 ;  /* 0x00000006000a7c23 */ /* 0x000fe2000801000a */
[----:B------:R-:W-:Y:S01]  /*137f0*/  I2FP.F32.U32 R0, R134 ;  /* 0x0000008600007245 */ /* 0x000fe20000201000 */
[----:B------:R-:W-:Y:S01]  /*13800*/  FFMA.FTZ R5, R2, UR6, R5 ;  /* 0x0000000602057c23 */ /* 0x000fe20008010005 */
[----:B------:R-:W-:Y:S01]  /*13810*/  PRMT R250, R246, 0x7632, R250 ;  /* 0x00007632f6fa7816 */ /* 0x000fe200000000fa */
[----:B------:R-:W-:Y:S01]  /*13820*/  FFMA.FTZ R7, R2, UR6, R7 ;  /* 0x0000000602077c23 */ /* 0x000fe20008010007 */
[----:B------:R-:W-:Y:S01]  /*13830*/  PRMT R153, R248, 0x5410, R153 ;  /* 0x00005410f8997816 */ /* 0x000fe20000000099 */
[C---:B------:R-:W-:Y:S01]  /*13840*/  FFMA.FTZ R9, R2.reuse, UR6, R9 ;  /* 0x0000000602097c23 */ /* 0x040fe20008010009 */
[----:B------:R-:W-:Y:S01]  /*13850*/  SHF.R.U32.HI R248, RZ, 0x18, R246 ;  /* 0x00000018fff87819 */ /* 0x000fe200000116f6 */
[----:B------:R-:W-:Y:S01]  /*13860*/  FFMA.FTZ R11, R2, UR6, R11 ;  /* 0x00000006020b7c23 */ /* 0x000fe2000801000b */
[----:B------:R-:W-:Y:S01]  /*13870*/  LOP3.LUT R250, R250, 0xff, RZ, 0xc0, !PT ;  /* 0x000000fffafa7812 */ /* 0x000fe200078ec0ff */
[----:B------:R-:W-:Y:S01]  /*13880*/  FFMA.FTZ R12, R0, UR6, R12 ;  /* 0x00000006000c7c23 */ /* 0x000fe2000801000c */
[----:B------:R-:W-:Y:S01]  /*13890*/  FMNMX3.FTZ R247, R187, R8, R9, !PT ;  /* 0x00000008bbf77276 */ /* 0x000fe20007810009 */
[----:B------:R-:W-:Y:S01]  /*138a0*/  VIADD R133, R3, 0x9 ;  /* 0x0000000903857836 */ /* 0x000fe20000000000 */
[----:B------:R-:W-:Y:S01]  /*138b0*/  FMNMX3.FTZ R251, R186, R10, R11, !PT ;  /* 0x0000000abafb7276 */ /* 0x000fe2000781000b */
[C---:B------:R-:W-:Y:S01]  /*138c0*/  FFMA.FTZ R14, R0.reuse, UR6, R14 ;  /* 0x00000006000e7c23 */ /* 0x040fe2000801000e */
[----:B------:R-:W-:Y:S01]  /*138d0*/  LOP3.LUT R249, R171, 0xff, RZ, 0xc0, !PT ;  /* 0x000000ffabf97812 */ /* 0x000fe200078ec0ff */
[C---:B------:R-:W-:Y:S01]  /*138e0*/  FFMA.FTZ R16, R0.reuse, UR6, R16 ;  /* 0x0000000600107c23 */ /* 0x040fe20008010010 */
[----:B------:R-:W-:Y:S01]  /*138f0*/  I2FP.F32.U32 R2, R133 ;  /* 0x0000008500027245 */ /* 0x000fe20000201000 */
[----:B------:R-:W-:Y:S01]  /*13900*/  FFMA.FTZ R18, R0, UR6, R18 ;  /* 0x0000000600127c23 */ /* 0x000fe20008010012 */
[----:B------:R-:W-:Y:S01]  /*13910*/  PRMT R171, R250, 0x5410, R248 ;  /* 0x00005410faab7816 */ /* 0x000fe200000000f8 */
[----:B------:R-:W-:Y:S01]  /*13920*/  VIADD R0, R3, 0x10 ;  /* 0x0000001003007836 */ /* 0x000fe20000000000 */
[----:B------:R-:W-:Y:S01]  /*13930*/  PRMT R172, R249, 0x5410, R172 ;  /* 0x00005410f9ac7816 */ /* 0x000fe200000000ac */
[C---:B------:R-:W-:Y:S01]  /*13940*/  FFMA.FTZ R13, R2.reuse, UR6, R13 ;  /* 0x00000006020d7c23 */ /* 0x040fe2000801000d */
[----:B------:R-:W-:Y:S01]  /*13950*/  PRMT R249, R175, 0x7632, R249 ;  /* 0x00007632aff97816 */ /* 0x000fe200000000f9 */
[C---:B------:R-:W-:Y:S01]  /*13960*/  FFMA.FTZ R15, R2.reuse, UR6, R15 ;  /* 0x00000006020f7c23 */ /* 0x040fe2000801000f */
[----:B------:R-:W-:Y:S01]  /*13970*/  I2FP.F32.U32 R0, R0 ;  /* 0x0000000000007245 */ /* 0x000fe20000201000 */
[----:B------:R-:W-:Y:S01]  /*13980*/  VIADD R133, R3, 0x11 ;  /* 0x0000001103857836 */ /* 0x000fe20000000000 */
[----:B------:R-:W-:Y:S01]  /*13990*/  SHF.R.U32.HI R250, RZ, 0x18, R175 ;  /* 0x00000018fffa7819 */ /* 0x000fe200000116af */
[C---:B------:R-:W-:Y:S01]  /*139a0*/  FFMA.FTZ R17, R2.reuse, UR6, R17 ;  /* 0x0000000602117c23 */ /* 0x040fe20008010011 */
[----:B------:R-:W-:Y:S01]  /*139b0*/  LOP3.LUT R241, R241, 0xff, RZ, 0xc0, !PT ;  /* 0x000000fff1f17812 */ /* 0x000fe200078ec0ff */
[----:B------:R-:W-:Y:S01]  /*139c0*/  FFMA.FTZ R19, R2, UR6, R19 ;  /* 0x0000000602137c23 */ /* 0x000fe20008010013 */
[----:B------:R-:W-:Y:S01]  /*139d0*/  I2FP.F32.U32 R2, R133 ;  /* 0x0000008500027245 */ /* 0x000fe20000201000 */
[----:B------:R-:W-:Y:S01]  /*139e0*/  VIADD R134, R3, 0x18 ;  /* 0x0000001803867836 */ /* 0x000fe20000000000 */
[----:B------:R-:W-:Y:S01]  /*139f0*/  PRMT R174, R241, 0x5410, R174 ;  /* 0x00005410f1ae7816 */ /* 0x000fe200000000ae */
[C---:B------:R-:W-:Y:S01]  /*13a00*/  FFMA.FTZ R20, R0.reuse, UR6, R20 ;  /* 0x0000000600147c23 */ /* 0x040fe20008010014 */
[----:B------:R-:W-:Y:S01]  /*13a10*/  FMNMX3.FTZ R251, R251, R18, R19, !PT ;  /* 0x00000012fbfb7276 */ /* 0x000fe20007810013 */
[----:B------:R-:W-:Y:S01]  /*13a20*/  FFMA.FTZ R22, R0, UR6, R22 ;  /* 0x0000000600167c23 */ /* 0x000fe20008010016 */
[----:B------:R-:W-:Y:S01]  /*13a30*/  LOP3.LUT R241, R136, 0xff, RZ, 0xc0, !PT ;  /* 0x000000ff88f17812 */ /* 0x000fe200078ec0ff */
[C---:B------:R-:W-:Y:S01]  /*13a40*/  FFMA.FTZ R24, R0.reuse, UR6, R24 ;  /* 0x0000000600187c23 */ /* 0x040fe20008010018 */
[----:B------:R-:W-:Y:S01]  /*13a50*/  LOP3.LUT R165, R165, 0xff00ff, RZ, 0xc0, !PT ;  /* 0x00ff00ffa5a57812 */ /* 0x000fe200078ec0ff */
[----:B------:R-:W-:Y:S01]  /*13a60*/  FFMA.FTZ R26, R0, UR6, R26 ;  /* 0x00000006001a7c23 */ /* 0x000fe2000801001a */
[----:B------:R-:W-:Y:S01]  /*13a70*/  I2FP.F32.U32 R0, R134 ;  /* 0x0000008600007245 */ /* 0x000fe20000201000 */
[C---:B------:R-:W-:Y:S01]  /*13a80*/  FFMA.FTZ R21, R2.reuse, UR6, R21 ;  /* 0x0000000602157c23 */ /* 0x040fe20008010015 */
[----:B------:R-:W-:Y:S01]  /*13a90*/  IADD3 R134, PT, PT, R3, 0x28, RZ ;  /* 0x0000002803867810 */ /* 0x000fe20007ffe0ff */
[----:B------:R-:W-:Y:S01]  /*13aa0*/  FFMA.FTZ R23, R2, UR6, R23 ;  /* 0x0000000602177c23 */ /* 0x000fe20008010017 */
[----:B------:R-:W-:Y:S01]  /*13ab0*/  LOP3.LUT R166, R166, 0xff00ff, RZ, 0xc0, !PT ;  /* 0x00ff00ffa6a67812 */ /* 0x000fe200078ec0ff */
[----:B------:R-:W-:Y:S01]  /*13ac0*/  FFMA.FTZ R25, R2, UR6, R25 ;  /* 0x0000000602197c23 */ /* 0x000fe20008010019 */
[----:B------:R-:W-:Y:S01]  /*13ad0*/  LOP3.LUT R162, R162, 0xff00ff, RZ, 0xc0, !PT ;  /* 0x00ff00ffa2a27812 */ /* 0x000fe200078ec0ff */
[----:B------:R-:W-:Y:S01]  /*13ae0*/  FFMA.FTZ R27, R2, UR6, R27 ;  /* 0x00000006021b7c23 */ /* 0x000fe2000801001b */
[----:B------:R-:W-:Y:S01]  /*13af0*/  LOP3.LUT R161, R161, 0xff00ff, RZ, 0xc0, !PT ;  /* 0x00ff00ffa1a17812 */ /* 0x000fe200078ec0ff */
[----:B------:R-:W-:Y:S01]  /*13b00*/  FFMA.FTZ R28, R0, UR6, R28 ;  /* 0x00000006001c7c23 */ /* 0x000fe2000801001c */
[----:B------:R-:W-:Y:S01]  /*13b10*/  LOP3.LUT R164, R164, 0xff00ff, RZ, 0xc0, !PT ;  /* 0x00ff00ffa4a47812 */ /* 0x000fe200078ec0ff */
[----:B------:R-:W-:Y:S01]  /*13b20*/  VIADD R133, R3, 0x19 ;  /* 0x0000001903857836 */ /* 0x000fe20000000000 */
[----:B------:R-:W-:Y:S01]  /*13b30*/  FMNMX3.FTZ R251, R251, R26, R27, !PT ;  /* 0x0000001afbfb7276 */ /* 0x000fe2000781001b */
[C---:B------:R-:W-:Y:S01]  /*13b40*/  FFMA.FTZ R30, R0.reuse, UR6, R30 ;  /* 0x00000006001e7c23 */ /* 0x040fe2000801001e */
[----:B------:R-:W-:Y:S01]  /*13b50*/  LOP3.LUT R163, R163, 0xff00ff, RZ, 0xc0, !PT ;  /* 0x00ff00ffa3a37812 */ /* 0x000fe200078ec0ff */
[C---:B------:R-:W-:Y:S01]  /*13b60*/  FFMA.FTZ R32, R0.reuse, UR6, R32 ;  /* 0x0000000600207c23 */ /* 0x040fe20008010020 */
[----:B------:R-:W-:Y:S01]  /*13b70*/  I2FP.F32.U32 R2, R133 ;  /* 0x0000008500027245 */ /* 0x000fe20000201000 */
[----:B------:R-:W-:Y:S01]  /*13b80*/  FFMA.FTZ R34, R0, UR6, R34 ;  /* 0x0000000600227c23 */ /* 0x000fe20008010022 */
[----:B------:R-:W-:Y:S01]  /*13b90*/  LOP3.LUT R158, R158, 0xff00ff, RZ, 0xc0, !PT ;  /* 0x00ff00ff9e9e7812 */ /* 0x000fe200078ec0ff */
[----:B------:R-:W-:Y:S01]  /*13ba0*/  VIADD R0, R3, 0x20 ;  /* 0x0000002003007836 */ /* 0x000fe20000000000 */
[----:B------:R-:W-:Y:S01]  /*13bb0*/  LOP3.LUT R155, R155, 0xff00ff, RZ, 0xc0, !PT ;  /* 0x00ff00ff9b9b7812 */ /* 0x000fe200078ec0ff */
[C---:B------:R-:W-:Y:S02]  /*13bc0*/  VIADD R133, R3.reuse, 0x21 ;  /* 0x0000002103857836 */ /* 0x040fe40000000000 */
[C---:B------:R-:W-:Y:S01]  /*13bd0*/  FFMA.FTZ R29, R2.reuse, UR6, R29 ;  /* 0x00000006021d7c23 */ /* 0x040fe2000801001d */
[C---:B------:R-:W-:Y:S01]  /*13be0*/  FFMA.FTZ R31, R2.reuse, UR6, R31 ;  /* 0x00000006021f7c23 */ /* 0x040fe2000801001f */
[----:B------:R-:W-:Y:S01]  /*13bf0*/  I2FP.F32.U32 R0, R0 ;  /* 0x0000000000007245 */ /* 0x000fe20000201000 */
[C---:B------:R-:W-:Y:S01]  /*13c00*/  FFMA.FTZ R33, R2.reuse, UR6, R33 ;  /* 0x0000000602217c23 */ /* 0x040fe20008010021 */
[----:B------:R-:W-:Y:S01]  /*13c10*/  FFMA.FTZ R35, R2, UR6, R35 ;  /* 0x0000000602237c23 */ /* 0x000fe20008010023 */
[----:B------:R-:W-:Y:S01]  /*13c20*/  I2FP.F32.U32 R2, R133 ;  /* 0x0000008500027245 */ /* 0x000fe20000201000 */
[----:B------:R-:W-:Y:S02]  /*13c30*/  VIADD R133, R3, 0x29 ;  /* 0x0000002903857836 */ /* 0x000fe40000000000 */
[C---:B------:R-:W-:Y:S01]  /*13c40*/  FFMA.FTZ R36, R0.reuse, UR6, R36 ;  /* 0x0000000600247c23 */ /* 0x040fe20008010024 */
[C---:B------:R-:W-:Y:S01]  /*13c50*/  FFMA.FTZ R38, R0.reuse, UR6, R38 ;  /* 0x0000000600267c23 */ /* 0x040fe20008010026 */
[----:B------:R-:W-:Y:S01]  /*13c60*/  FMNMX3.FTZ R251, R251, R34, R35, !PT ;  /* 0x00000022fbfb7276 */ /* 0x000fe20007810023 */
[C---:B------:R-:W-:Y:S01]  /*13c70*/  FFMA.FTZ R40, R0.reuse, UR6, R40 ;  /* 0x0000000600287c23 */ /* 0x040fe20008010028 */
[----:B------:R-:W-:Y:S01]  /*13c80*/  FFMA.FTZ R42, R0, UR6, R42 ;  /* 0x00000006002a7c23 */ /* 0x000fe2000801002a */
[----:B------:R-:W-:Y:S01]  /*13c90*/  I2FP.F32.U32 R0, R134 ;  /* 0x0000008600007245 */ /* 0x000fe20000201000 */
[C---:B------:R-:W-:Y:S01]  /*13ca0*/  FFMA.FTZ R37, R2.reuse, UR6, R37 ;  /* 0x0000000602257c23 */ /* 0x040fe20008010025 */
[C---:B------:R-:W-:Y:S01]  /*13cb0*/  FFMA.FTZ R39, R2.reuse, UR6, R39 ;  /* 0x0000000602277c23 */ /* 0x040fe20008010027 */
[C---:B------:R-:W-:Y:S01]  /*13cc0*/  FFMA.FTZ R41, R2.reuse, UR6, R41 ;  /* 0x0000000602297c23 */ /* 0x040fe20008010029 */
[----:B------:R-:W-:Y:S01]  /*13cd0*/  FFMA.FTZ R43, R2, UR6, R43 ;  /* 0x00000006022b7c23 */ /* 0x000fe2000801002b */
[----:B------:R-:W-:Y:S01]  /*13ce0*/  I2FP.F32.U32 R2, R133 ;  /* 0x0000008500027245 */ /* 0x000fe20000201000 */
[C---:B------:R-:W-:Y:S01]  /*13cf0*/  FFMA.FTZ R44, R0.reuse, UR6, R44 ;  /* 0x00000006002c7c23 */ /* 0x040fe2000801002c */
[C---:B------:R-:W-:Y:S01]  /*13d00*/  FFMA.FTZ R46, R0.reuse, UR6, R46 ;  /* 0x00000006002e7c23 */ /* 0x040fe2000801002e */
[C---:B------:R-:W-:Y:S01]  /*13d10*/  FFMA.FTZ R48, R0.reuse, UR6, R48 ;  /* 0x0000000600307c23 */ /* 0x040fe20008010030 */
[----:B------:R-:W-:Y:S01]  /*13d20*/  FMNMX3.FTZ R251, R251, R42, R43, !PT ;  /* 0x0000002afbfb7276 */ /* 0x000fe2000781002b */
[----:B------:R-:W-:Y:S01]  /*13d30*/  FFMA.FTZ R50, R0, UR6, R50 ;  /* 0x0000000600327c23 */ /* 0x000fe20008010032 */
[C---:B------:R-:W-:Y:S02]  /*13d40*/  VIADD R0, R3.reuse, 0x30 ;  /* 0x0000003003007836 */ /* 0x040fe40000000000 */
[C---:B------:R-:W-:Y:S01]  /*13d50*/  FFMA.FTZ R45, R2.reuse, UR6, R45 ;  /* 0x00000006022d7c23 */ /* 0x040fe2000801002d */
[C---:B------:R-:W-:Y:S01]  /*13d60*/  FFMA.FTZ R47, R2.reuse, UR6, R47 ;  /* 0x00000006022f7c23 */ /* 0x040fe2000801002f */
[C---:B------:R-:W-:Y:S01]  /*13d70*/  FFMA.FTZ R49, R2.reuse, UR6, R49 ;  /* 0x0000000602317c23 */ /* 0x040fe20008010031 */
[----:B------:R-:W-:Y:S01]  /*13d80*/  FFMA.FTZ R51, R2, UR6, R51 ;  /* 0x0000000602337c23 */ /* 0x000fe20008010033 */
[----:B------:R-:W-:Y:S01]  /*13d90*/  I2FP.F32.U32 R0, R0 ;  /* 0x0000000000007245 */ /* 0x000fe20000201000 */
[C---:B------:R-:W-:Y:S02]  /*13da0*/  VIADD R133, R3.reuse, 0x31 ;  /* 0x0000003103857836 */ /* 0x040fe40000000000 */
[----:B------:R-:W-:Y:S01]  /*13db0*/  VIADD R134, R3, 0x38 ;  /* 0x0000003803867836 */ /* 0x000fe20000000000 */
[----:B------:R-:W-:Y:S01]  /*13dc0*/  FMNMX3.FTZ R251, R251, R50, R51, !PT ;  /* 0x00000032fbfb7276 */ /* 0x000fe20007810033 */
[C---:B------:R-:W-:Y:S01]  /*13dd0*/  FFMA.FTZ R52, R0.reuse, UR6, R52 ;  /* 0x0000000600347c23 */ /* 0x040fe20008010034 */
[----:B------:R-:W-:Y:S01]  /*13de0*/  I2FP.F32.U32 R2, R133 ;  /* 0x0000008500027245 */ /* 0x000fe20000201000 */
[C---:B------:R-:W-:Y:S01]  /*13df0*/  FFMA.FTZ R54, R0.reuse, UR6, R54 ;  /* 0x0000000600367c23 */ /* 0x040fe20008010036 */
[C---:B------:R-:W-:Y:S01]  /*13e00*/  FFMA.FTZ R56, R0.reuse, UR6, R56 ;  /* 0x0000000600387c23 */ /* 0x040fe20008010038 */
[----:B------:R-:W-:Y:S01]  /*13e10*/  FFMA.FTZ R58, R0, UR6, R58 ;  /* 0x00000006003a7c23 */ /* 0x000fe2000801003a */
[----:B------:R-:W-:Y:S01]  /*13e20*/  I2FP.F32.U32 R0, R134 ;  /* 0x0000008600007245 */ /* 0x000fe20000201000 */
[C---:B------:R-:W-:Y:S01]  /*13e30*/  FFMA.FTZ R53, R2.reuse, UR6, R53 ;  /* 0x0000000602357c23 */ /* 0x040fe20008010035 */
[C---:B------:R-:W-:Y:S01]  /*13e40*/  FFMA.FTZ R55, R2.reuse, UR6, R55 ;  /* 0x0000000602377c23 */ /* 0x040fe20008010037 */
[C---:B------:R-:W-:Y:S01]  /*13e50*/  FFMA.FTZ R57, R2.reuse, UR6, R57 ;  /* 0x0000000602397c23 */ /* 0x040fe20008010039 */
[----:B------:R-:W-:Y:S01]  /*13e60*/  FFMA.FTZ R59, R2, UR6, R59 ;  /* 0x00000006023b7c23 */ /* 0x000fe2000801003b */
[C---:B------:R-:W-:Y:S01]  /*13e70*/  FFMA.FTZ R60, R0.reuse, UR6, R60 ;  /* 0x00000006003c7c23 */ /* 0x040fe2000801003c */
[----:B------:R-:W-:Y:S02]  /*13e80*/  VIADD R133, R3, 0x39 ;  /* 0x0000003903857836 */ /* 0x000fe40000000000 */
[C---:B------:R-:W-:Y:S01]  /*13e90*/  FFMA.FTZ R62, R0.reuse, UR6, R62 ;  /* 0x00000006003e7c23 */ /* 0x040fe2000801003e */
[C---:B------:R-:W-:Y:S01]  /*13ea0*/  FFMA.FTZ R64, R0.reuse, UR6, R64 ;  /* 0x0000000600407c23 */ /* 0x040fe20008010040 */
[----:B------:R-:W-:Y:S01]  /*13eb0*/  FMNMX3.FTZ R251, R251, R58, R59, !PT ;  /* 0x0000003afbfb7276 */ /* 0x000fe2000781003b */
[----:B------:R-:W-:Y:S01]  /*13ec0*/  FFMA.FTZ R66, R0, UR6, R66 ;  /* 0x0000000600427c23 */ /* 0x000fe20008010042 */
[----:B------:R-:W-:Y:S01]  /*13ed0*/  I2FP.F32.U32 R2, R133 ;  /* 0x0000008500027245 */ /* 0x000fe20000201000 */
[C---:B------:R-:W-:Y:S02]  /*13ee0*/  VIADD R0, R3.reuse, 0x40 ;  /* 0x0000004003007836 */ /* 0x040fe40000000000 */
[C---:B------:R-:W-:Y:S02]  /*13ef0*/  VIADD R133, R3.reuse, 0x41 ;  /* 0x0000004103857836 */ /* 0x040fe40000000000 */
[C---:B------:R-:W-:Y:S01]  /*13f00*/  FFMA.FTZ R61, R2.reuse, UR6, R61 ;  /* 0x00000006023d7c23 */ /* 0x040fe2000801003d */
[----:B------:R-:W-:Y:S01]  /*13f10*/  I2FP.F32.U32 R0, R0 ;  /* 0x0000000000007245 */ /* 0x000fe20000201000 */
[C---:B------:R-:W-:Y:S01]  /*13f20*/  FFMA.FTZ R63, R2.reuse, UR6, R63 ;  /* 0x00000006023f7c23 */ /* 0x040fe2000801003f */
        /* <DEDUP_REMOVED lines=40> */
[----:B------:R-:W-:Y:S02]  /*141b0*/  VIADD R133, R3, 0x59 ;  /* 0x0000005903857836 */ /* 0x000fe40000000000 */
[C---:B------:R-:W-:Y:S01]  /*141c0*/  FFMA.FTZ R92, R0.reuse, UR6, R92 ;  /* 0x00000006005c7c23 */ /* 0x040fe2000801005c */
        /* <DEDUP_REMOVED lines=18> */
[----:B------:R-:W-:Y:S01]  /*142f0*/  LOP3.LUT R251, R175, 0xff, RZ, 0xc0, !PT ;  /* 0x000000ffaffb7812 */ /* 0x000fe200078ec0ff */
[----:B------:R-:W-:Y:S01]  /*14300*/  FFMA.FTZ R106, R0, UR6, R106 ;  /* 0x00000006006a7c23 */ /* 0x000fe2000801006a */
[----:B------:R-:W-:Y:S01]  /*14310*/  I2FP.F32.U32 R0, R134 ;  /* 0x0000008600007245 */ /* 0x000fe20000201000 */
[----:B------:R-:W-:Y:S01]  /*14320*/  VIADD R133, R3, 0x69 ;  /* 0x0000006903857836 */ /* 0x000fe20000000000 */
[----:B------:R-:W-:Y:S01]  /*14330*/  FMNMX3.FTZ R134, R189, R4, R5, !PT ;  /* 0x00000004bd867276 */ /* 0x000fe20007810005 */
        /* <DEDUP_REMOVED lines=9> */
[C---:B------:R-:W-:Y:S01]  /*143d0*/  IADD3 R0, PT, PT, R3.reuse, 0x70, RZ ;  /* 0x0000007003007810 */ /* 0x040fe20007ffe0ff */
[----:B------:R-:W-:Y:S02]  /*143e0*/  VIADD R133, R3, 0x71 ;  /* 0x0000007103857836 */ /* 0x000fe40000000000 */
[C---:B------:R-:W-:Y:S01]  /*143f0*/  FFMA.FTZ R109, R2.reuse, UR6, R109 ;  /* 0x00000006026d7c23 */ /* 0x040fe2000801006d */
[C---:B------:R-:W-:Y:S01]  /*14400*/  FFMA.FTZ R111, R2.reuse, UR6, R111 ;  /* 0x00000006026f7c23 */ /* 0x040fe2000801006f */
[----:B------:R-:W-:Y:S01]  /*14410*/  I2FP.F32.U32 R0, R0 ;  /* 0x0000000000007245 */ /* 0x000fe20000201000 */
[C---:B------:R-:W-:Y:S01]  /*14420*/  FFMA.FTZ R113, R2.reuse, UR6, R113 ;  /* 0x0000000602717c23 */ /* 0x040fe20008010071 */
[----:B------:R-:W-:Y:S01]  /*14430*/  FFMA.FTZ R115, R2, UR6, R115 ;  /* 0x0000000602737c23 */ /* 0x000fe20008010073 */
[----:B------:R-:W-:Y:S02]  /*14440*/  I2FP.F32.U32 R2, R133 ;  /* 0x0000008500027245 */ /* 0x000fe40000201000 */
[----:B------:R-:W-:Y:S01]  /*14450*/  FMNMX3.FTZ R133, R134, R12, R13, !PT ;  /* 0x0000000c86857276 */ /* 0x000fe2000781000d */
[C---:B------:R-:W-:Y:S01]  /*14460*/  FFMA.FTZ R116, R0.reuse, UR6, R116 ;  /* 0x0000000600747c23 */ /* 0x040fe20008010074 */
[C---:B------:R-:W-:Y:S01]  /*14470*/  FFMA.FTZ R118, R0.reuse, UR6, R118 ;  /* 0x0000000600767c23 */ /* 0x040fe20008010076 */
[C---:B------:R-:W-:Y:S01]  /*14480*/  FFMA.FTZ R120, R0.reuse, UR6, R120 ;  /* 0x0000000600787c23 */ /* 0x040fe20008010078 */
[----:B------:R-:W-:Y:S01]  /*14490*/  FMNMX3.FTZ R133, R133, R20, R21, !PT ;  /* 0x0000001485857276 */ /* 0x000fe20007810015 */
[----:B------:R-:W-:Y:S01]  /*144a0*/  FFMA.FTZ R122, R0, UR6, R122 ;  /* 0x00000006007a7c23 */ /* 0x000fe2000801007a */
[C---:B------:R-:W-:Y:S01]  /*144b0*/  FFMA.FTZ R117, R2.reuse, UR6, R117 ;  /* 0x0000000602757c23 */ /* 0x040fe20008010075 */
[C---:B------:R-:W-:Y:S01]  /*144c0*/  FFMA.FTZ R119, R2.reuse, UR6, R119 ;  /* 0x0000000602777c23 */ /* 0x040fe20008010077 */
[----:B------:R-:W-:Y:S01]  /*144d0*/  FMNMX3.FTZ R134, R133, R28, R29, !PT ;  /* 0x0000001c85867276 */ /* 0x000fe2000781001d */
[----:B------:R-:W-:Y:S01]  /*144e0*/  FFMA.FTZ R121, R2, UR6, R121 ;  /* 0x0000000602797c23 */ /* 0x000fe20008010079 */
[----:B------:R-:W-:Y:S01]  /*144f0*/  FMNMX3.FTZ R133, R188, R6, R7, !PT ;  /* 0x00000006bc857276 */ /* 0x000fe20007810007 */
[----:B------:R-:W-:Y:S01]  /*14500*/  FFMA.FTZ R123, R2, UR6, R123 ;  /* 0x00000006027b7c23 */ /* 0x000fe2000801007b */
[----:B------:R-:W-:Y:S01]  /*14510*/  FMNMX3.FTZ R134, R134, R36, R37, !PT ;  /* 0x0000002486867276 */ /* 0x000fe20007810025 */
[----:B------:R-:W-:Y:S01]  /*14520*/  VIADD R0, R3, 0x78 ;  /* 0x0000007803007836 */ /* 0x000fe20000000000 */
[----:B------:R-:W-:Y:S02]  /*14530*/  FMNMX3.FTZ R133, R133, R14, R15, !PT ;  /* 0x0000000e85857276 */ /* 0x000fe4000781000f */
[----:B------:R-:W-:Y:S02]  /*14540*/  FMNMX3.FTZ R134, R134, R44, R45, !PT ;  /* 0x0000002c86867276 */ /* 0x000fe4000781002d */
[----:B------:R-:W-:Y:S02]  /*14550*/  FMNMX3.FTZ R2, R247, R16, R17, !PT ;  /* 0x00000010f7027276 */ /* 0x000fe40007810011 */
[----:B------:R-:W-:Y:S02]  /*14560*/  FMNMX3.FTZ R247, R134, R52, R53, !PT ;  /* 0x0000003486f77276 */ /* 0x000fe40007810035 */
[----:B------:R-:W-:Y:S02]  /*14570*/  FMNMX3.FTZ R134, R133, R22, R23, !PT ;  /* 0x0000001685867276 */ /* 0x000fe40007810017 */
[----:B------:R-:W-:Y:S02]  /*14580*/  I2FP.F32.U32 R0, R0 ;  /* 0x0000000000007245 */ /* 0x000fe40000201000 */
[----:B------:R-:W-:Y:S02]  /*14590*/  FMNMX3.FTZ R133, R2, R24, R25, !PT ;  /* 0x0000001802857276 */ /* 0x000fe40007810019 */
[----:B------:R-:W-:Y:S01]  /*145a0*/  FMNMX3.FTZ R2, R134, R30, R31, !PT ;  /* 0x0000001e86027276 */ /* 0x000fe2000781001f */
[C---:B------:R-:W-:Y:S01]  /*145b0*/  FFMA.FTZ R124, R0.reuse, UR6, R124 ;  /* 0x00000006007c7c23 */ /* 0x040fe2000801007c */
[----:B------:R-:W-:Y:S01]  /*145c0*/  FMNMX3.FTZ R133, R133, R32, R33, !PT ;  /* 0x0000002085857276 */ /* 0x000fe20007810021 */
[----:B------:R-:W-:Y:S01]  /*145d0*/  FFMA.FTZ R126, R0, UR6, R126 ;  /* 0x00000006007e7c23 */ /* 0x000fe2000801007e */
[----:B------:R-:W-:Y:S01]  /*145e0*/  FMNMX3.FTZ R2, R2, R38, R39, !PT ;  /* 0x0000002602027276 */ /* 0x000fe20007810027 */
[C---:B------:R-:W-:Y:S01]  /*145f0*/  FFMA.FTZ R128, R0.reuse, UR6, R128 ;  /* 0x0000000600807c23 */ /* 0x040fe20008010080 */
        /* <DEDUP_REMOVED lines=21> */
[----:B------:R-:W-:Y:S01]  /*14750*/  FFMA.FTZ R125, R0, UR6, R125 ;  /* 0x00000006007d7c23 */ /* 0x000fe2000801007d */
[----:B------:R-:W-:Y:S01]  /*14760*/  FMNMX3.FTZ R2, R2, R94, R95, !PT ;  /* 0x0000005e02027276 */ /* 0x000fe2000781005f */
[C---:B------:R-:W-:Y:S01]  /*14770*/  FFMA.FTZ R127, R0.reuse, UR6, R127 ;  /* 0x00000006007f7c23 */ /* 0x040fe2000801007f */
[----:B------:R-:W-:Y:S01]  /*14780*/  FMNMX3.FTZ R133, R133, R80, R81, !PT ;  /* 0x0000005085857276 */ /* 0x000fe20007810051 */
[C---:B------:R-:W-:Y:S01]  /*14790*/  FFMA.FTZ R129, R0.reuse, UR6, R129 ;  /* 0x0000000600817c23 */ /* 0x040fe20008010081 */
[----:B------:R-:W-:Y:S01]  /*147a0*/  FMNMX3.FTZ R3, R3, R116, R117, !PT ;  /* 0x0000007403037276 */ /* 0x000fe20007810075 */
[----:B------:R-:W-:Y:S01]  /*147b0*/  FFMA.FTZ R131, R0, UR6, R131 ;  /* 0x0000000600837c23 */ /* 0x000fe20008010083 */
[----:B------:R-:W-:Y:S02]  /*147c0*/  FMNMX3.FTZ R2, R2, R102, R103, !PT ;  /* 0x0000006602027276 */ /* 0x000fe40007810067 */
[----:B------:R-:W-:Y:S02]  /*147d0*/  FMNMX3.FTZ R133, R133, R88, R89, !PT ;  /* 0x0000005885857276 */ /* 0x000fe40007810059 */
[----:B------:R-:W-:Y:S02]  /*147e0*/  FMNMX3.FTZ R3, R3, R124, R125, !PT ;  /* 0x0000007c03037276 */ /* 0x000fe4000781007d */
[----:B------:R-:W-:Y:S02]  /*147f0*/  FMNMX3.FTZ R2, R2, R110, R111, !PT ;  /* 0x0000006e02027276 */ /* 0x000fe4000781006f */
[----:B------:R-:W-:Y:S01]  /*14800*/  FMNMX3.FTZ R133, R133, R96, R97, !PT ;  /* 0x0000006085857276 */ /* 0x000fe20007810061 */
[----:B------:R-:W1:Y:S01]  /*14810*/  SHFL.BFLY PT, R247, R3, 0x2, 0x1f ;  /* 0x0c401f0003f77f89 */ /* 0x000e6200000e0000 */
[----:B------:R-:W-:Y:S02]  /*14820*/  FMNMX3.FTZ R2, R2, R118, R119, !PT ;  /* 0x0000007602027276 */ /* 0x000fe40007810077 */
[----:B------:R-:W-:Y:S02]  /*14830*/  FMNMX3.FTZ R133, R133, R104, R105, !PT ;  /* 0x0000006885857276 */ /* 0x000fe40007810069 */
[----:B------:R-:W-:Y:S02]  /*14840*/  FMNMX3.FTZ R2, R2, R126, R127, !PT ;  /* 0x0000007e02027276 */ /* 0x000fe4000781007f */
[----:B------:R-:W-:Y:S02]  /*14850*/  FMNMX3.FTZ R133, R133, R112, R113, !PT ;  /* 0x0000007085857276 */ /* 0x000fe40007810071 */
[----:B------:R-:W-:Y:S01]  /*14860*/  FMNMX3.FTZ R0, R248, R106, R107, !PT ;  /* 0x0000006af8007276 */ /* 0x000fe2000781006b */
[----:B------:R-:W2:Y:S01]  /*14870*/  SHFL.BFLY PT, R246, R2, 0x2, 0x1f ;  /* 0x0c401f0002f67f89 */ /* 0x000ea200000e0000 */
[----:B------:R-:W-:Y:S02]  /*14880*/  FMNMX3.FTZ R133, R133, R120, R121, !PT ;  /* 0x0000007885857276 */ /* 0x000fe40007810079 */
[----:B------:R-:W-:Y:S02]  /*14890*/  FMNMX3.FTZ R0, R0, R114, R115, !PT ;  /* 0x0000007200007276 */ /* 0x000fe40007810073 */
[----:B------:R-:W-:Y:S02]  /*148a0*/  FMNMX3.FTZ R133, R133, R128, R129, !PT ;  /* 0x0000008085857276 */ /* 0x000fe40007810081 */
[----:B------:R-:W-:Y:S02]  /*148b0*/  FMNMX3.FTZ R0, R0, R122, R123, !PT ;  /* 0x0000007a00007276 */ /* 0x000fe4000781007b */
[----:B------:R-:W-:Y:S01]  /*148c0*/  LOP3.LUT R248, R175, 0xffff, RZ, 0xc0, !PT ;  /* 0x0000ffffaff87812 */ /* 0x000fe200078ec0ff */
[----:B------:R-:W3:Y:S01]  /*148d0*/  SHFL.BFLY PT, R134, R133, 0x2, 0x1f ;  /* 0x0c401f0085867f89 */ /* 0x000ee200000e0000 */
[----:B------:R-:W-:Y:S02]  /*148e0*/  FMNMX3.FTZ R0, R0, R130, R131, !PT ;  /* 0x0000008200007276 */ /* 0x000fe40007810083 */
[----:B------:R-:W-:Y:S02]  /*148f0*/  SHF.R.U32.HI R248, RZ, 0x8, R248 ;  /* 0x00000008fff87819 */ /* 0x000fe400000116f8 */
[----:B-1----:R-:W-:Y:S02]  /*14900*/  FMNMX.FTZ R3, R3, R247, !PT ;  /* 0x000000f703037209 */ /* 0x002fe40007810000 */
[----:B------:R-:W-:Y:S02]  /*14910*/  LOP3.LUT R175, R249, 0xff, RZ, 0xc0, !PT ;  /* 0x000000fff9af7812 */ /* 0x000fe400078ec0ff */
[----:B------:R-:W-:Y:S01]  /*14920*/  PRMT R251, R251, 0x5410, R248 ;  /* 0x00005410fbfb7816 */ /* 0x000fe200000000f8 */
[----:B------:R-:W1:Y:S01]  /*14930*/  SHFL.BFLY PT, R247, R3, 0x1, 0x1f ;  /* 0x0c201f0003f77f89 */ /* 0x000e6200000e0000 */
[----:B------:R-:W-:Y:S02]  /*14940*/  LOP3.LUT R248, R135, 0xff, RZ, 0xc0, !PT ;  /* 0x000000ff87f87812 */ /* 0x000fe400078ec0ff */
[----:B------:R-:W-:Y:S02]  /*14950*/  LOP3.LUT R249, R136, 0xffff, RZ, 0xc0, !PT ;  /* 0x0000ffff88f97812 */ /* 0x000fe400078ec0ff */
[----:B--2---:R-:W-:Y:S02]  /*14960*/  FMNMX.FTZ R246, R2, R246, !PT ;  /* 0x000000f602f67209 */ /* 0x004fe40007810000 */
[----:B------:R-:W-:Y:S01]  /*14970*/  PRMT R250, R175, 0x5410, R250 ;  /* 0x00005410affa7816 */ /* 0x000fe200000000fa */
[----:B------:R-:W2:Y:S01]  /*14980*/  SHFL.BFLY PT, R2, R0, 0x2, 0x1f ;  /* 0x0c401f0000027f89 */ /* 0x000ea200000e0000 */
[----:B------:R-:W-:Y:S02]  /*14990*/  SHF.R.U32.HI R175, RZ, 0x18, R136 ;  /* 0x00000018ffaf7819 */ /* 0x000fe40000011688 */
[----:B------:R-:W-:Y:S05]  /*149a0*/  PRMT R173, R248, 0x5410, R173 ;  /* 0x00005410f8ad7816 */ /* 0x000fea00000000ad */
[----:B------:R-:W4:Y:S01]  /*149b0*/  SHFL.BFLY PT, R135, R246, 0x1, 0x1f ;  /* 0x0c201f00f6877f89 */ /* 0x000f2200000e0000 */
[----:B---3--:R-:W-:Y:S02]  /*149c0*/  FMNMX.FTZ R134, R133, R134, !PT ;  /* 0x0000008685867209 */ /* 0x008fe40007810000 */
[----:B------:R-:W-:Y:S02]  /*149d0*/  PRMT R133, R136, 0x7632, R133 ;  /* 0x0000763288857816 */ /* 0x000fe40000000085 */
[----:B------:R-:W-:Y:S01]  /*149e0*/  SHF.R.U32.HI R136, RZ, 0x8, R249 ;  /* 0x00000008ff887819 */ /* 0x000fe200000116f9 */
[----:B------:R-:W-:Y:S01]  /*149f0*/  IMAD.WIDE.U32 R248, R157, -0x2daee0ad, RZ ;  /* 0xd2511f539df87825 */ /* 0x000fe200078e00ff */
[----:B------:R-:W-:Y:S02]  /*14a00*/  LOP3.LUT R133, R133, 0xff, RZ, 0xc0, !PT ;  /* 0x000000ff85857812 */ /* 0x000fe400078ec0ff */
[----:B------:R-:W-:Y:S02]  /*14a10*/  PRMT R241, R241, 0x5410, R136 ;  /* 0x00005410f1f17816 */ /* 0x000fe40000000088 */
[----:B------:R-:W-:Y:S02]  /*14a20*/  LOP3.LUT R156, R232, UR16, R249, 0x96, !PT ;  /* 0x00000010e89c7c12 */ /* 0x000fe4000f8e96f9 */
[----:B-1----:R-:W-:Y:S02]  /*14a30*/  FMNMX.FTZ R136, R3, R247, !PT ;  /* 0x000000f703887209 */ /* 0x002fe40007810000 */
[----:B------:R-:W-:Y:S01]  /*14a40*/  LOP3.LUT R3, R248, UR15, R181, 0x96, !PT ;  /* 0x0000000ff8037c12 */ /* 0x000fe2000f8e96b5 */
[----:B------:R-:W-:Y:S01]  /*14a50*/  IMAD.WIDE.U32 R248, R156, -0x326172a9, RZ ;  /* 0xcd9e8d579cf87825 */ /* 0x000fe200078e00ff */
[----:B------:R-:W-:Y:S02]  /*14a60*/  PRMT R175, R133, 0x5410, R175 ;  /* 0x0000541085af7816 */ /* 0x000fe400000000af */
[----:B--2---:R-:W-:Y:S01]  /*14a70*/  FMNMX.FTZ R2, R0, R2, !PT ;  /* 0x0000000200027209 */ /* 0x004fe20007810000 */
[----:B------:R-:W-:Y:S01]  /*14a80*/  IMAD.WIDE.U32 R176, R3, -0x326172a9, RZ ;  /* 0xcd9e8d5703b07825 */ /* 0x000fe200078e00ff */
[----:B------:R-:W-:Y:S01]  /*14a90*/  LOP3.LUT R0, R242, UR8, R249, 0x96, !PT ;  /* 0x00000008f2007c12 */ /* 0x000fe2000f8e96f9 */
[----:B------:R-:W1:Y:S01]  /*14aa0*/  SHFL.BFLY PT, R133, R134, 0x1, 0x1f ;  /* 0x0c201f0086857f89 */ /* 0x000e6200000e0000 */
[----:B----4-:R-:W-:Y:S02]  /*14ab0*/  FMNMX.FTZ R135, R246, R135, !PT ;  /* 0x00000087f6877209 */ /* 0x010fe40007810000 */
[----:B------:R-:W-:Y:S01]  /*14ac0*/  LOP3.LUT R246, R248, UR14, R177, 0x96, !PT ;  /* 0x0000000ef8f67c12 */ /* 0x000fe2000f8e96b1 */
[----:B------:R-:W-:Y:S01]  /*14ad0*/  IMAD.WIDE.U32 R190, R0, -0x2daee0ad, RZ ;  /* 0xd2511f5300be7825 */ /* 0x000fe200078e00ff */
[----:B------:R-:W-:Y:S03]  /*14ae0*/  FSETP.NEU.FTZ.AND P0, PT, R136, -INF , PT ;  /* 0xff8000008800780b */ /* 0x000fe60003f1d000 */
[----:B------:R-:W2:Y:S01]  /*14af0*/  SHFL.BFLY PT, R0, R2, 0x1, 0x1f ;  /* 0x0c201f0002007f89 */ /* 0x000ea200000e0000 */
[----:B------:R-:W-:Y:S01]  /*14b00*/  IMAD.WIDE.U32 R246, R246, -0x2daee0ad, RZ ;  /* 0xd2511f53f6f67825 */ /* 0x000fe200078e00ff */
[----:B------:R-:W-:Y:S04]  /*14b10*/  LOP3.LUT R156, R180, UR11, R191, 0x96, !PT ;  /* 0x0000000bb49c7c12 */ /* 0x000fe8000f8e96bf */
[----:B------:R-:W-:Y:S01]  /*14b20*/  LOP3.LUT R248, R190, UR10, R247, 0x96, !PT ;  /* 0x0000000abef87c12 */ /* 0x000fe2000f8e96f7 */
[----:B------:R-:W-:Y:S04]  /*14b30*/  IMAD.WIDE.U32 R156, R156, -0x326172a9, RZ ;  /* 0xcd9e8d579c9c7825 */ /* 0x000fe800078e00ff */
[----:B------:R-:W-:Y:S01]  /*14b40*/  IMAD.WIDE.U32 R248, R248, -0x326172a9, RZ ;  /* 0xcd9e8d57f8f87825 */ /* 0x000fe200078e00ff */
[----:B------:R-:W-:Y:S04]  /*14b50*/  LOP3.LUT R3, R176, UR13, R157, 0x96, !PT ;  /* 0x0000000db0037c12 */ /* 0x000fe8000f8e969d */
[----:B------:R-:W-:Y:S02]  /*14b60*/  LOP3.LUT R176, R156, UR12, R249, 0x96, !PT ;  /* 0x0000000c9cb07c12 */ /* 0x000fe4000f8e96f9 */
[----:B-1----:R-:W-:Y:S02]  /*14b70*/  FMNMX.FTZ R134, R134, R133, !PT ;  /* 0x0000008586867209 */ /* 0x002fe40007810000 */
[C---:B------:R-:W-:Y:S02]  /*14b80*/  PRMT R156, R248.reuse, 0x7771, RZ ;  /* 0x00007771f89c7816 */ /* 0x040fe400000000ff */
[----:B------:R-:W-:Y:S02]  /*14b90*/  PRMT R157, R248, 0x7772, RZ ;  /* 0x00007772f89d7816 */ /* 0x000fe400000000ff */
[----:B--2---:R-:W-:Y:S01]  /*14ba0*/  FMNMX.FTZ R133, R2, R0, !PT ;  /* 0x0000000002857209 */ /* 0x004fe20007810000 */
[----:B------:R-:W-:Y:S01]  /*14bb0*/  IMAD.MOV.U32 R0, RZ, RZ, R248 ;  /* 0x000000ffff007224 */ /* 0x000fe200078e00f8 */
[----:B------:R-:W-:Y:S01]  /*14bc0*/  PRMT R2, R248, 0x7773, RZ ;  /* 0x00007773f8027816 */ /* 0x000fe200000000ff */
[----:B------:R-:W-:Y:S03]  /*14bd0*/  IMAD.WIDE.U32 R248, R3, -0x2daee0ad, RZ ;  /* 0xd2511f5303f87825 */ /* 0x000fe600078e00ff */
[----:B------:R-:W-:Y:S02]  /*14be0*/  LOP3.LUT R0, R0, 0xff, RZ, 0xc0, !PT ;  /* 0x000000ff00007812 */ /* 0x000fe400078ec0ff */
[----:B------:R-:W-:Y:S02]  /*14bf0*/  PRMT R157, R157, 0x5410, R2 ;  /* 0x000054109d9d7816 */ /* 0x000fe40000000002 */
[----:B------:R-:W-:Y:S01]  /*14c00*/  PRMT R156, R0, 0x5410, R156 ;  /* 0x00005410009c7816 */ /* 0x000fe2000000009c */
[----:B------:R-:W-:Y:S01]  /*14c10*/  FMUL.FTZ R0, R136, UR4 ;  /* 0x0000000488007c20 */ /* 0x000fe20008410000 */
[--C-:B------:R-:W-:Y:S02]  /*14c20*/  LOP3.LUT R181, R246, UR9, R249.reuse, 0x96, !PT ;  /* 0x00000009f6b57c12 */ /* 0x100fe4000f8e96f9 */
[----:B------:R-:W-:Y:S02]  /*14c30*/  LOP3.LUT R157, R157, 0xff00ff, RZ, 0xc0, !PT ;  /* 0x00ff00ff9d9d7812 */ /* 0x000fe400078ec0ff */
[----:B------:R-:W-:Y:S02]  /*14c40*/  FSEL R0, R0, RZ, P0 ;  /* 0x000000ff00007208 */ /* 0x000fe40000000000 */
[----:B------:R-:W-:Y:S03]  /*14c50*/  FSETP.NEU.FTZ.AND P0, PT, R135, -INF , PT ;  /* 0xff8000008700780b */ /* 0x000fe60003f1d000 */
[----:B------:R-:W-:Y:S01]  /*14c60*/  FFMA.FTZ R252, R44, UR4, -R0 ;  /* 0x000000042cfc7c23 */ /* 0x000fe20008010800 */
[----:B------:R-:W-:Y:S02]  /*14c70*/  IMAD.MOV.U32 R44, RZ, RZ, R248 ;  /* 0x000000ffff2c7224 */ /* 0x000fe400078e00f8 */
[--C-:B------:R-:W-:Y:S01]  /*14c80*/  FFMA.FTZ R177, R45, UR4, -R0.reuse ;  /* 0x000000042db17c23 */ /* 0x100fe20008010800 */
[--C-:B------:R-:W-:Y:S01]  /*14c90*/  FFMA.FTZ R2, R4, UR4, -R0.reuse ;  /* 0x0000000404027c23 */ /* 0x100fe20008010800 */
[--C-:B------:R-:W-:Y:S01]  /*14ca0*/  FFMA.FTZ R5, R5, UR4, -R0.reuse ;  /* 0x0000000405057c23 */ /* 0x100fe20008010800 */
[--C-:B------:R-:W-:Y:S01]  /*14cb0*/  FFMA.FTZ R4, R36, UR4, -R0.reuse ;  /* 0x0000000424047c23 */ /* 0x100fe20008010800 */
[----:B------:R-:W-:Y:S02]  /*14cc0*/  IMAD.MOV.U32 R45, RZ, RZ, R249 ;  /* 0x000000ffff2d7224 */ /* 0x000fe400078e00f9 */
[--C-:B------:R-:W-:Y:S01]  /*14cd0*/  FFMA.FTZ R36, R84, UR4, -R0.reuse ;  /* 0x0000000454247c23 */ /* 0x100fe20008010800 */
[--C-:B------:R-:W-:Y:S01]  /*14ce0*/  FFMA.FTZ R179, R37, UR4, -R0.reuse ;  /* 0x0000000425b37c23 */ /* 0x100fe20008010800 */
[----:B------:R-:W-:Y:S01]  /*14cf0*/  FFMA.FTZ R180, R13, UR4, -R0 ;  /* 0x000000040db47c23 */ /* 0x000fe20008010800 */
[----:B------:R-:W-:Y:S02]  /*14d00*/  IMAD.MOV.U32 R84, RZ, RZ, R44 ;  /* 0x000000ffff547224 */ /* 0x000fe400078e002c */
[--C-:B------:R-:W-:Y:S01]  /*14d10*/  FFMA.FTZ R178, R12, UR4, -R0.reuse ;  /* 0x000000040cb27c23 */ /* 0x100fe20008010800 */
        /* <DEDUP_REMOVED lines=9> */
[----:B------:R-:W-:Y:S02]  /*14db0*/  IMAD.MOV.U32 R85, RZ, RZ, R45 ;  /* 0x000000ffff557224 */ /* 0x000fe400078e002d */
[--C-:B------:R-:W-:Y:S01]  /*14dc0*/  FFMA.FTZ R3, R60, UR4, -R0.reuse ;  /* 0x000000043c037c23 */ /* 0x100fe20008010800 */
[----:B------:R-:W-:Y:S01]  /*14dd0*/  MOV R85, R190 ;  /* 0x000000be00557202 */ /* 0x000fe20000000f00 */
        /* <DEDUP_REMOVED lines=9> */
[C---:B------:R-:W-:Y:S01]  /*14e70*/  PRMT R77, R84.reuse, 0x7773, RZ ;  /* 0x00007773544d7816 */ /* 0x040fe200000000ff */
[--C-:B------:R-:W-:Y:S01]  /*14e80*/  FFMA.FTZ R246, R69, UR4, -R0.reuse ;  /* 0x0000000445f67c23 */ /* 0x100fe20008010800 */
[----:B------:R-:W-:Y:S01]  /*14e90*/  PRMT R69, R84, 0x7771, RZ ;  /* 0x0000777154457816 */ /* 0x000fe200000000ff */
[--C-:B------:R-:W-:Y:S01]  /*14ea0*/  FFMA.FTZ R44, R108, UR4, -R0.reuse ;  /* 0x000000046c2c7c23 */ /* 0x100fe20008010800 */
[--C-:B------:R-:W-:Y:S01]  /*14eb0*/  FFMA.FTZ R45, R109, UR4, -R0.reuse ;  /* 0x000000046d2d7c23 */ /* 0x100fe20008010800 */
[--C-:B------:R-:W-:Y:S01]  /*14ec0*/  FFMA.FTZ R52, R100, UR4, -R0.reuse ;  /* 0x0000000464347c23 */ /* 0x100fe20008010800 */
[----:B------:R-:W-:Y:S01]  /*14ed0*/  FFMA.FTZ R53, R101, UR4, -R0 ;  /* 0x0000000465357c23 */ /* 0x000fe20008010800 */
[----:B------:R-:W-:Y:S01]  /*14ee0*/  IMAD.MOV.U32 R0, RZ, RZ, R84 ;  /* 0x000000ffff007224 */ /* 0x000fe200078e0054 */
[----:B------:R-:W-:Y:S01]  /*14ef0*/  MUFU.EX2 R252, R252 ;  /* 0x000000fc00fc7308 */ /* 0x000fe20000000800 */
[----:B------:R-:W-:Y:S02]  /*14f00*/  IMAD.MOV.U32 R116, RZ, RZ, R181 ;  /* 0x000000ffff747224 */ /* 0x000fe400078e00b5 */
[----:B------:R-:W-:Y:S01]  /*14f10*/  IMAD.MOV.U32 R117, RZ, RZ, R179 ;  /* 0x000000ffff757224 */ /* 0x000fe200078e00b3 */
[----:B------:R-:W-:Y:S01]  /*14f20*/  LOP3.LUT R0, R0, 0xff, RZ, 0xc0, !PT ;  /* 0x000000ff00007812 */ /* 0x000fe200078ec0ff */
[----:B------:R-:W-:Y:S01]  /*14f30*/  IMAD.MOV.U32 R92, RZ, RZ, R4 ;  /* 0x000000ffff5c7224 */ /* 0x000fe200078e0004 */
[----:B------:R-:W-:Y:S01]  /*14f40*/  PRMT R4, R84, 0x7772, RZ ;  /* 0x0000777254047816 */ /* 0x000fe200000000ff */
[----:B------:R-:W-:Y:S01]  /*14f50*/  IMAD.MOV.U32 R93, RZ, RZ, R3 ;  /* 0x000000ffff5d7224 */ /* 0x000fe200078e0003 */
[----:B------:R-:W-:Y:S01]  /*14f60*/  PRMT R69, R0, 0x5410, R69 ;  /* 0x0000541000457816 */ /* 0x000fe20000000045 */
[----:B------:R-:W-:Y:S01]  /*14f70*/  FMUL.FTZ R0, R135, UR4 ;  /* 0x0000000487007c20 */ /* 0x000fe20008410000 */
[----:B------:R-:W-:Y:S01]  /*14f80*/  PRMT R77, R4, 0x5410, R77 ;  /* 0x00005410044d7816 */ /* 0x000fe2000000004d */
[----:B------:R-:W-:Y:S01]  /*14f90*/  FADD.FTZ R3, -R136, R189 ;  /* 0x000000bd88037221 */ /* 0x000fe20000010100 */
[----:B------:R-:W-:Y:S01]  /*14fa0*/  IMAD.MOV.U32 R109, RZ, RZ, R93 ;  /* 0x000000ffff6d7224 */ /* 0x000fe200078e005d */
[----:B------:R-:W-:Y:S01]  /*14fb0*/  MUFU.EX2 R249, R249 ;  /* 0x000000f900f97308 */ /* 0x000fe20000000800 */
[----:B------:R-:W-:Y:S01]  /*14fc0*/  FSEL R0, R0, RZ, P0 ;  /* 0x000000ff00007208 */ /* 0x000fe20000000000 */
[----:B------:R-:W-:Y:S01]  /*14fd0*/  IMAD.MOV.U32 R93, RZ, RZ, R92 ;  /* 0x000000ffff5d7224 */ /* 0x000fe200078e005c */
[----:B------:R-:W-:Y:S01]  /*14fe0*/  FSETP.NEU.FTZ.AND P0, PT, R134, -INF , PT ;  /* 0xff8000008600780b */ /* 0x000fe20003f1d000 */
[----:B------:R-:W-:Y:S01]  /*14ff0*/  IMAD.MOV.U32 R92, RZ, RZ, R191 ;  /* 0x000000ffff5c7224 */ /* 0x000fe200078e00bf */
[----:B------:R-:W-:Y:S01]  /*15000*/  LOP3.LUT R77, R77, 0xff00ff, RZ, 0xc0, !PT ;  /* 0x00ff00ff4d4d7812 */ /* 0x000fe200078ec0ff */
[--C-:B------:R-:W-:Y:S01]  /*15010*/  FFMA.FTZ R100, R7, UR4, -R0.reuse ;  /* 0x0000000407647c23 */ /* 0x100fe20008010800 */
[--C-:B------:R-:W-:Y:S01]  /*15020*/  FFMA.FTZ R101, R78, UR4, -R0.reuse ;  /* 0x000000044e657c23 */ /* 0x100fe20008010800 */
[----:B------:R-:W-:Y:S01]  /*15030*/  FMUL.FTZ R3, R3, UR4 ;  /* 0x0000000403037c20 */ /* 0x000fe20008410000 */
[----:B------:R-:W-:Y:S02]  /*15040*/  IMAD.MOV.U32 R78, RZ, RZ, R109 ;  /* 0x000000ffff4e7224 */ /* 0x000fe400078e006d */
[--C-:B------:R-:W-:Y:S01]  /*15050*/  FFMA.FTZ R190, R15, UR4, -R0.reuse ;  /* 0x000000040fbe7c23 */ /* 0x100fe20008010800 */
[----:B------:R-:W-:Y:S02]  /*15060*/  IMAD.MOV.U32 R109, RZ, RZ, R93 ;  /* 0x000000ffff6d7224 */ /* 0x000fe400078e005d */
[----:B------:R-:W-:Y:S01]  /*15070*/  FFMA.FTZ R189, R63, UR4, -R0 ;  /* 0x000000043fbd7c23 */ /* 0x000fe20008010800 */
[----:B------:R-:W-:Y:S02]  /*15080*/  IMAD.MOV.U32 R7, RZ, RZ, R178 ;  /* 0x000000ffff077224 */ /* 0x000fe400078e00b2 */
[--C-:B------:R-:W-:Y:S01]  /*15090*/  FFMA.FTZ R93, R79, UR4, -R0.reuse ;  /* 0x000000044f5d7c23 */ /* 0x100fe20008010800 */
[----:B------:R-:W-:Y:S02]  /*150a0*/  IMAD.MOV.U32 R84, RZ, RZ, R13 ;  /* 0x000000ffff547224 */ /* 0x000fe400078e000d */
[----:B------:R-:W-:Y:S01]  /*150b0*/  FFMA.FTZ R191, R47, UR4, -R0 ;  /* 0x000000042fbf7c23 */ /* 0x000fe20008010800 */
[----:B------:R-:W-:Y:S02]  /*150c0*/  IMAD.MOV.U32 R108, RZ, RZ, R176 ;  /* 0x000000ffff6c7224 */ /* 0x000fe400078e00b0 */
        /* <DEDUP_REMOVED lines=29> */
[----:B------:R-:W-:Y:S01]  /*152a0*/  SHF.R.U32.HI R103, RZ, 0x8, R103 ;  /* 0x00000008ff677819 */ /* 0x000fe20000011667 */
[----:B------:R-:W-:Y:S01]  /*152b0*/  FFMA.FTZ R62, R119, UR4, -R0 ;  /* 0x00000004773e7c23 */ /* 0x000fe20008010800 */
[----:B------:R-:W-:Y:S01]  /*152c0*/  MOV R118, R85 ;  /* 0x0000005500767202 */ /* 0x000fe20000000f00 */
[----:B------:R-:W1:Y:S01]  /*152d0*/  MUFU.EX2 R3, R3 ;  /* 0x0000000300037308 */ /* 0x000e620000000800 */
[----:B------:R-:W-:Y:S01]  /*152e0*/  PRMT R103, R4, 0x5410, R103 ;  /* 0x0000541004677816 */ /* 0x000fe20000000067 */
[----:B------:R-:W-:Y:S01]  /*152f0*/  IMAD.MOV.U32 R70, RZ, RZ, R5 ;  /* 0x000000ffff467224 */ /* 0x000fe200078e0005 */
[----:B------:R-:W-:Y:S07]  /*15300*/  PRMT R4, R108, 0x7632, R4 ;  /* 0x000076326c047816 */ /* 0x000fee0000000004 */
[----:B------:R-:W2:Y:S01]  /*15310*/  MUFU.EX2 R0, R2 ;  /* 0x0000000200007308 */ /* 0x000ea20000000800 */
[----:B------:R-:W-:Y:S01]  /*15320*/  SHF.R.U32.HI R108, RZ, 0x18, R108 ;  /* 0x00000018ff6c7819 */ /* 0x000fe2000001166c */
[----:B------:R-:W-:Y:S01]  /*15330*/  IMAD.MOV.U32 R111, RZ, RZ, R63 ;  /* 0x000000ffff6f7224 */ /* 0x000fe200078e003f */
[----:B------:R-:W-:Y:S07]  /*15340*/  LOP3.LUT R4, R4, 0xff, RZ, 0xc0, !PT ;  /* 0x000000ff04047812 */ /* 0x000fee00078ec0ff */
[----:B------:R-:W-:Y:S01]  /*15350*/  MUFU.EX2 R189, R189 ;  /* 0x000000bd00bd7308 */ /* 0x000fe20000000800 */
[----:B------:R-:W-:Y:S01]  /*15360*/  IMAD.MOV.U32 R110, RZ, RZ, R78 ;  /* 0x000000ffff6e7224 */ /* 0x000fe200078e004e */
[----:B------:R-:W-:Y:S01]  /*15370*/  PRMT R108, R4, 0x5410, R108 ;  /* 0x00005410046c7816 */ /* 0x000fe2000000006c */
[----:B------:R-:W-:Y:S07]  /*15380*/  IMAD.MOV.U32 R63, RZ, RZ, R116 ;  /* 0x000000ffff3f7224 */ /* 0x000fee00078e0074 */
[----:B------:R-:W-:Y:S01]  /*15390*/  MUFU.EX2 R124, R124 ;  /* 0x0000007c007c7308 */ /* 0x000fe20000000800 */
[C---:B-1----:R-:W-:Y:S01]  /*153a0*/  FMUL.FTZ R220, R3.reuse, R220 ;  /* 0x000000dc03dc7220 */ /* 0x042fe20000410000 */
[C---:B------:R-:W-:Y:S01]  /*153b0*/  FMUL.FTZ R221, R3.reuse, R221 ;  /* 0x000000dd03dd7220 */ /* 0x040fe20000410000 */
[C---:B------:R-:W-:Y:S01]  /*153c0*/  FMUL.FTZ R216, R3.reuse, R216 ;  /* 0x000000d803d87220 */ /* 0x040fe20000410000 */
[C---:B------:R-:W-:Y:S01]  /*153d0*/  FMUL.FTZ R217, R3.reuse, R217 ;  /* 0x000000d903d97220 */ /* 0x040fe20000410000 */
[C---:B------:R-:W-:Y:S01]  /*153e0*/  FMUL.FTZ R212, R3.reuse, R212 ;  /* 0x000000d403d47220 */ /* 0x040fe20000410000 */
[C---:B------:R-:W-:Y:S01]  /*153f0*/  FMUL.FTZ R213, R3.reuse, R213 ;  /* 0x000000d503d57220 */ /* 0x040fe20000410000 */
[C---:B------:R-:W-:Y:S01]  /*15400*/  FMUL.FTZ R208, R3.reuse, R208 ;  /* 0x000000d003d07220 */ /* 0x040fe20000410000 */
[C---:B------:R-:W-:Y:S01]  /*15410*/  FMUL.FTZ R209, R3.reuse, R209 ;  /* 0x000000d103d17220 */ /* 0x040fe20000410000 */
[----:B--2--5:R-:W-:Y:S01]  /*15420*/  FFMA.FTZ R5, R3, R182, R0 ;  /* 0x000000b603057223 */ /* 0x024fe20000010000 */
[----:B------:R-:W-:Y:S01]  /*15430*/  FADD.FTZ R3, -R135, R188 ;  /* 0x000000bc87037221 */ /* 0x000fe20000010100 */
[----:B------:R-:W-:Y:S01]  /*15440*/  FMUL.FTZ R2, R134, UR4 ;  /* 0x0000000486027c20 */ /* 0x000fe20008410000 */
[----:B------:R-:W-:Y:S01]  /*15450*/  MUFU.EX2 R125, R125 ;  /* 0x0000007d007d7308 */ /* 0x000fe20000000800 */
[----:B------:R-:W-:Y:S02]  /*15460*/  IMAD.MOV.U32 R188, RZ, RZ, R79 ;  /* 0x000000ffffbc7224 */ /* 0x000fe400078e004f */
[----:B------:R-:W-:Y:S01]  /*15470*/  FMUL.FTZ R3, R3, UR4 ;  /* 0x0000000403037c20 */ /* 0x000fe20008410000 */
[----:B------:R-:W-:Y:S01]  /*15480*/  IMAD.MOV.U32 R78, RZ, RZ, R7 ;  /* 0x000000ffff4e7224 */ /* 0x000fe200078e0007 */
[----:B------:R-:W-:Y:S01]  /*15490*/  FSEL R2, R2, RZ, P0 ;  /* 0x000000ff02027208 */ /* 0x000fe20000000000 */
[----:B------:R-:W-:Y:S01]  /*154a0*/  IMAD.MOV.U32 R127, RZ, RZ, R117 ;  /* 0x000000ffff7f7224 */ /* 0x000fe200078e0075 */
[----:B------:R-:W-:Y:S03]  /*154b0*/  FSETP.NEU.FTZ.AND P0, PT, R133, -INF , PT ;  /* 0xff8000008500780b */ /* 0x000fe60003f1d000 */
[----:B------:R1:W2:Y:S01]  /*154c0*/  MUFU.EX2 R4, R3 ;  /* 0x0000000300047308 */ /* 0x0002a20000000800 */
[----:B------:R-:W-:Y:S02]  /*154d0*/  IMAD.MOV.U32 R7, RZ, RZ, R84 ;  /* 0x000000ffff077224 */ /* 0x000fe400078e0054 */
[--C-:B------:R-:W-:Y:S01]  /*154e0*/  FFMA.FTZ R126, R49, UR4, -R2.reuse ;  /* 0x00000004317e7c23 */ /* 0x100fe20008010802 */
[--C-:B------:R-:W-:Y:S01]  /*154f0*/  FFMA.FTZ R87, R9, UR4, -R2.reuse ;  /* 0x0000000409577c23 */ /* 0x100fe20008010802 */
[--C-:B------:R-:W-:Y:S01]  /*15500*/  FFMA.FTZ R49, R97, UR4, -R2.reuse ;  /* 0x0000000461317c23 */ /* 0x100fe20008010802 */
[--C-:B------:R-:W-:Y:S01]  /*15510*/  FFMA.FTZ R9, R16, UR4, -R2.reuse ;  /* 0x0000000410097c23 */ /* 0x100fe20008010802 */
[--C-:B------:R-:W-:Y:S01]  /*15520*/  FFMA.FTZ R79, R17, UR4, -R2.reuse ;  /* 0x00000004114f7c23 */ /* 0x100fe20008010802 */
        /* <DEDUP_REMOVED lines=8> */
[----:B------:R-:W-:Y:S01]  /*155b0*/  FFMA.FTZ R40, R57, UR4, -R2 ;  /* 0x0000000439287c23 */ /* 0x000fe20008010802 */
[----:B------:R-:W-:Y:S01]  /*155c0*/  SHF.R.U32.HI R102, RZ, 0x8, R102 ;  /* 0x00000008ff667819 */ /* 0x000fe20000011666 */
[----:B------:R-:W-:Y:S02]  /*155d0*/  IMAD.MOV.U32 R96, RZ, RZ, R78 ;  /* 0x000000ffff607224 */ /* 0x000fe400078e004e */
[----:B------:R-:W-:Y:S01]  /*155e0*/  FFMA.FTZ R117, R56, UR4, -R2 ;  /* 0x0000000438757c23 */ /* 0x000fe20008010802 */
[----:B------:R-:W-:Y:S02]  /*155f0*/  IMAD.MOV.U32 R182, RZ, RZ, R70 ;  /* 0x000000ffffb67224 */ /* 0x000fe400078e0046 */
[--C-:B------:R-:W-:Y:S01]  /*15600*/  FFMA.FTZ R41, R64, UR4, -R2.reuse ;  /* 0x0000000440297c23 */ /* 0x100fe20008010802 */
[--C-:B------:R-:W-:Y:S01]  /*15610*/  FFMA.FTZ R116, R65, UR4, -R2.reuse ;  /* 0x0000000441747c23 */ /* 0x100fe20008010802 */
[--C-:B------:R-:W-:Y:S01]  /*15620*/  FFMA.FTZ R85, R72, UR4, -R2.reuse ;  /* 0x0000000448557c23 */ /* 0x100fe20008010802 */
[--C-:B------:R-:W-:Y:S01]  /*15630*/  FFMA.FTZ R84, R73, UR4, -R2.reuse ;  /* 0x0000000449547c23 */ /* 0x100fe20008010802 */
[----:B-1----:R-:W-:Y:S01]  /*15640*/  FFMA.FTZ R3, R8, UR4, -R2 ;  /* 0x0000000408037c23 */ /* 0x002fe20008010802 */
[----:B------:R-:W-:Y:S01]  /*15650*/  PRMT R8, R97, 0x7632, R8 ;  /* 0x0000763261087816 */ /* 0x000fe20000000008 */
        /* <DEDUP_REMOVED lines=12> */
[----:B------:R-:W-:Y:S01]  /*15720*/  SHF.R.U32.HI R105, RZ, 0x18, R97 ;  /* 0x00000018ff697819 */ /* 0x000fe20000011661 */
[--C-:B------:R-:W-:Y:S01]  /*15730*/  FFMA.FTZ R64, R128, UR4, -R2.reuse ;  /* 0x0000000480407c23 */ /* 0x100fe20008010802 */
[--C-:B------:R-:W-:Y:S01]  /*15740*/  FFMA.FTZ R70, R120, UR4, -R2.reuse ;  /* 0x0000000478467c23 */ /* 0x100fe20008010802 */
[----:B------:R-:W-:Y:S01]  /*15750*/  FFMA.FTZ R65, R121, UR4, -R2 ;  /* 0x0000000479417c23 */ /* 0x000fe20008010802 */
[----:B------:R-:W-:Y:S01]  /*15760*/  PRMT R105, R8, 0x5410, R105 ;  /* 0x0000541008697816 */ /* 0x000fe20000000069 */
[----:B------:R-:W1:Y:S01]  /*15770*/  MUFU.EX2 R2, R6 ;  /* 0x0000000600027308 */ /* 0x000e620000000800 */
[----:B------:R-:W-:Y:S01]  /*15780*/  LOP3.LUT R8, R170, 0xff, RZ, 0xc0, !PT ;  /* 0x000000ffaa087812 */ /* 0x000fe200078ec0ff */
[----:B------:R-:W-:Y:S01]  /*15790*/  IMAD.MOV.U32 R88, RZ, RZ, R7 ;  /* 0x000000ffff587224 */ /* 0x000fe200078e0007 */
[----:B------:R-:W-:Y:S01]  /*157a0*/  LOP3.LUT R7, R97, 0xff, RZ, 0xc0, !PT ;  /* 0x000000ff61077812 */ /* 0x000fe200078ec0ff */
[C---:B--2---:R-:W-:Y:S01]  /*157b0*/  FMUL.FTZ R222, R4.reuse, R222 ;  /* 0x000000de04de7220 */ /* 0x044fe20000410000 */
[C---:B------:R-:W-:Y:S01]  /*157c0*/  FMUL.FTZ R223, R4.reuse, R223 ;  /* 0x000000df04df7220 */ /* 0x040fe20000410000 */
[C---:B------:R-:W-:Y:S01]  /*157d0*/  FMUL.FTZ R218, R4.reuse, R218 ;  /* 0x000000da04da7220 */ /* 0x040fe20000410000 */
[----:B------:R-:W-:Y:S01]  /*157e0*/  PRMT R102, R7, 0x5410, R102 ;  /* 0x0000541007667816 */ /* 0x000fe20000000066 */
[C---:B------:R-:W-:Y:S02]  /*157f0*/  FMUL.FTZ R219, R4.reuse, R219 ;  /* 0x000000db04db7220 */ /* 0x040fe40000410000 */
[----:B------:R-:W2:Y:S01]  /*15800*/  MUFU.EX2 R7, R88 ;  /* 0x0000005800077308 */ /* 0x000ea20000000800 */
[C---:B------:R-:W-:Y:S01]  /*15810*/  FMUL.FTZ R214, R4.reuse, R214 ;  /* 0x000000d604d67220 */ /* 0x040fe20000410000 */
[C---:B------:R-:W-:Y:S01]  /*15820*/  FMUL.FTZ R215, R4.reuse, R215 ;  /* 0x000000d704d77220 */ /* 0x040fe20000410000 */
[C---:B------:R-:W-:Y:S01]  /*15830*/  FMUL.FTZ R210, R4.reuse, R210 ;  /* 0x000000d204d27220 */ /* 0x040fe20000410000 */
[C---:B------:R-:W-:Y:S01]  /*15840*/  FMUL.FTZ R211, R4.reuse, R211 ;  /* 0x000000d304d37220 */ /* 0x040fe20000410000 */
[----:B-1----:R-:W-:Y:S05]  /*15850*/  FFMA.FTZ R6, R4, R183, R2 ;  /* 0x000000b704067223 */ /* 0x002fea0000010002 */
[----:B------:R-:W1:Y:S01]  /*15860*/  MUFU.EX2 R129, R96 ;  /* 0x0000006000817308 */ /* 0x000e620000000800 */
[----:B------:R-:W-:Y:S09]  /*15870*/  FMUL.FTZ R4, R133, UR4 ;  /* 0x0000000485047c20 */ /* 0x000ff20008410000 */
[----:B------:R3:W4:Y:S01]  /*15880*/  MUFU.EX2 R183, R180 ;  /* 0x000000b400b77308 */ /* 0x0007220000000800 */
[----:B------:R-:W-:Y:S02]  /*15890*/  FSEL R4, R4, RZ, P0 ;  /* 0x000000ff04047208 */ /* 0x000fe40000000000 */
[----:B--2---:R-:W-:Y:S01]  /*158a0*/  F2FP.F16.F32.PACK_AB R113, R7, R0 ;  /* 0x000000000771723e */ /* 0x004fe200000000ff */
[----:B------:R-:W-:Y:S01]  /*158b0*/  FADD.FTZ R0, -R134, R187 ;  /* 0x000000bb86007221 */ /* 0x000fe20000010100 */
[----:B------:R-:W-:Y:S05]  /*158c0*/  LOP3.LUT R88, R170, 0xffff, RZ, 0xc0, !PT ;  /* 0x0000ffffaa587812 */ /* 0x000fea00078ec0ff */
[----:B------:R2:W-:Y:S01]  /*158d0*/  MUFU.EX2 R128, R188 ;  /* 0x000000bc00807308 */ /* 0x0005e20000000800 */
[----:B------:R-:W-:Y:S01]  /*158e0*/  FFMA.FTZ R104, R11, UR4, -R4 ;  /* 0x000000040b687c23 */ /* 0x000fe20008010804 */
[----:B------:R-:W-:Y:S01]  /*158f0*/  FMUL.FTZ R0, R0, UR4 ;  /* 0x0000000400007c20 */ /* 0x000fe20008410000 */
[----:B------:R-:W-:Y:S07]  /*15900*/  SHF.R.U32.HI R88, RZ, 0x8, R88 ;  /* 0x00000008ff587819 */ /* 0x000fee0000011658 */
[----:B------:R-:W-:Y:S01]  /*15910*/  MUFU.EX2 R87, R87 ;  /* 0x0000005700577308 */ /* 0x000fe20000000800 */
[--C-:B------:R-:W-:Y:S01]  /*15920*/  FFMA.FTZ R112, R75, UR4, -R4.reuse ;  /* 0x000000044b707c23 */ /* 0x100fe20008010804 */
[----:B------:R-:W-:Y:S01]  /*15930*/  FFMA.FTZ R42, R42, UR4, -R4 ;  /* 0x000000042a2a7c23 */ /* 0x000fe20008010804 */
[----:B------:R-:W-:Y:S01]  /*15940*/  PRMT R88, R8, 0x5410, R88 ;  /* 0x0000541008587816 */ /* 0x000fe20000000058 */
[----:B---3--:R-:W-:Y:S01]  /*15950*/  FADD.FTZ R180, R7, R5 ;  /* 0x0000000507b47221 */ /* 0x008fe20000010000 */
[----:B------:R-:W-:Y:S05]  /*15960*/  PRMT R8, R170, 0x7632, R8 ;  /* 0x00007632aa087816 */ /* 0x000fea0000000008 */
[----:B------:R3:W3:Y:S01]  /*15970*/  MUFU.EX2 R7, R0 ;  /* 0x0000000000077308 */ /* 0x0006e20000000800 */
[----:B------:R-:W-:Y:S01]  /*15980*/  FFMA.FTZ R5, R10, UR4, -R4 ;  /* 0x000000040a057c23 */ /* 0x000fe20008010804 */
[----:B------:R-:W-:Y:S01]  /*15990*/  IMAD.MOV.U32 R11, RZ, RZ, R182 ;  /* 0x000000ffff0b7224 */ /* 0x000fe200078e00b6 */
[----:B------:R-:W3:Y:S01]  /*159a0*/  LDC R10, c[0x0][0x4f8] ;  /* 0x00013e00ff0a7b82 */ /* 0x000ee20000000800 */
[--C-:B------:R-:W-:Y:S01]  /*159b0*/  FFMA.FTZ R120, R67, UR4, -R4.reuse ;  /* 0x0000000443787c23 */ /* 0x100fe20008010804 */
[----:B------:R-:W-:Y:S01]  /*159c0*/  FFMA.FTZ R67, R114, UR4, -R4 ;  /* 0x0000000472437c23 */ /* 0x000fe20008010804 */
[----:B--2---:R-:W-:Y:S02]  /*159d0*/  IMAD.MOV.U32 R188, RZ, RZ, R111 ;  /* 0x000000ffffbc7224 */ /* 0x004fe400078e006f */
[----:B-1----:R-:W-:Y:S01]  /*159e0*/  FADD.FTZ R180, R129, R180 ;  /* 0x000000b481b47221 */ /* 0x002fe20000010000 */
[----:B----4-:R-:W-:Y:S01]  /*159f0*/  F2FP.F16.F32.PACK_AB R129, R183, R129 ;  /* 0x00000081b781723e */ /* 0x010fe200000000ff */
[----:B------:R-:W-:Y:S01]  /*15a00*/  IMAD.MOV.U32 R114, RZ, RZ, R11 ;  /* 0x000000ffff727224 */ /* 0x000fe200078e000b */
[----:B------:R-:W-:Y:S01]  /*15a10*/  LOP3.LUT R11, R8, 0xff, RZ, 0xc0, !PT ;  /* 0x000000ff080b7812 */ /* 0x000fe200078ec0ff */
[----:B------:R-:W-:Y:S01]  /*15a20*/  MUFU.EX2 R112, R112 ;  /* 0x0000007000707308 */ /* 0x000fe20000000800 */
[--C-:B------:R-:W-:Y:S01]  /*15a30*/  FFMA.FTZ R111, R74, UR4, -R4.reuse ;  /* 0x000000044a6f7c23 */ /* 0x100fe20008010804 */
[----:B------:R-:W-:Y:S01]  /*15a40*/  FFMA.FTZ R74, R115, UR4, -R4 ;  /* 0x00000004734a7c23 */ /* 0x000fe20008010804 */
[----:B---3--:R-:W-:Y:S07]  /*15a50*/  FADD.FTZ R0, -R133, R186 ;  /* 0x000000ba85007221 */ /* 0x008fee0000010100 */
[----:B------:R-:W-:Y:S01]  /*15a60*/  MUFU.EX2 R188, R188 ;  /* 0x000000bc00bc7308 */ /* 0x000fe20000000800 */
[C---:B------:R-:W-:Y:S01]  /*15a70*/  FMUL.FTZ R204, R7.reuse, R204 ;  /* 0x000000cc07cc7220 */ /* 0x040fe20000410000 */
[C---:B------:R-:W-:Y:S01]  /*15a80*/  FMUL.FTZ R205, R7.reuse, R205 ;  /* 0x000000cd07cd7220 */ /* 0x040fe20000410000 */
[----:B------:R-:W-:Y:S01]  /*15a90*/  FMUL.FTZ R8, R0, UR4 ;  /* 0x0000000400087c20 */ /* 0x000fe20008410000 */
[C---:B------:R-:W-:Y:S06]  /*15aa0*/  FMUL.FTZ R200, R7.reuse, R200 ;  /* 0x000000c807c87220 */ /* 0x040fec0000410000 */
[----:B------:R-:W1:Y:S01]  /*15ab0*/  MUFU.EX2 R0, R3 ;  /* 0x0000000300007308 */ /* 0x000e620000000800 */
[C---:B------:R-:W-:Y:S01]  /*15ac0*/  FMUL.FTZ R201, R7.reuse, R201 ;  /* 0x000000c907c97220 */ /* 0x040fe20000410000 */
[----:B------:R-:W-:Y:S02]  /*15ad0*/  IMAD.MOV.U32 R186, RZ, RZ, R177 ;  /* 0x000000ffffba7224 */ /* 0x000fe400078e00b1 */
[C---:B------:R-:W-:Y:S06]  /*15ae0*/  FMUL.FTZ R196, R7.reuse, R196 ;  /* 0x000000c407c47220 */ /* 0x040fec0000410000 */
[----:B------:R1:W-:Y:S01]  /*15af0*/  MUFU.EX2 R3, R5 ;  /* 0x0000000500037308 */ /* 0x0003e20000000800 */
[----:B------:R-:W-:Y:S02]  /*15b00*/  IMAD.MOV.U32 R115, RZ, RZ, R190 ;  /* 0x000000ffff737224 */ /* 0x000fe400078e00be */
[C---:B------:R-:W-:Y:S01]  /*15b10*/  FMUL.FTZ R197, R7.reuse, R197 ;  /* 0x000000c507c57220 */ /* 0x040fe20000410000 */
[----:B------:R-:W-:Y:S01]  /*15b20*/  LOP3.LUT R10, R10, 0xff, RZ, 0xc0, !PT ;  /* 0x000000ff0a0a7812 */ /* 0x000fe200078ec0ff */
[C---:B------:R-:W-:Y:S01]  /*15b30*/  FMUL.FTZ R192, R7.reuse, R192 ;  /* 0x000000c007c07220 */ /* 0x040fe20000410000 */
[----:B------:R-:W-:Y:S01]  /*15b40*/  FMUL.FTZ R193, R7, R193 ;  /* 0x000000c107c17220 */ /* 0x000fe20000410000 */
[--C-:B------:R-:W-:Y:S01]  /*15b50*/  FFMA.FTZ R121, R58, UR4, -R4.reuse ;  /* 0x000000043a797c23 */ /* 0x100fe20008010804 */
[--C-:B------:R-:W-:Y:S01]  /*15b60*/  FFMA.FTZ R58, R130, UR4, -R4.reuse ;  /* 0x00000004823a7c23 */ /* 0x100fe20008010804 */
[--C-:B------:R-:W-:Y:S01]  /*15b70*/  FFMA.FTZ R96, R19, UR4, -R4.reuse ;  /* 0x0000000413607c23 */ /* 0x100fe20008010804 */
[----:B------:R-:W-:Y:S01]  /*15b80*/  MUFU.EX2 R130, R13 ;  /* 0x0000000d00827308 */ /* 0x000fe20000000800 */
[--C-:B------:R-:W-:Y:S01]  /*15b90*/  FFMA.FTZ R97, R18, UR4, -R4.reuse ;  /* 0x0000000412617c23 */ /* 0x100fe20008010804 */
[--C-:B------:R-:W-:Y:S01]  /*15ba0*/  FFMA.FTZ R19, R27, UR4, -R4.reuse ;  /* 0x000000041b137c23 */ /* 0x100fe20008010804 */
[----:B------:R-:W-:Y:S02]  /*15bb0*/  IMAD.MOV.U32 R75, RZ, RZ, R109 ;  /* 0x000000ffff4b7224 */ /* 0x000fe400078e006d */
[----:B------:R-:W-:Y:S01]  /*15bc0*/  FFMA.FTZ R89, R26, UR4, -R4 ;  /* 0x000000041a597c23 */ /* 0x000fe20008010804 */
[----:B-1----:R-:W-:Y:S01]  /*15bd0*/  FFMA.FTZ R5, R7, R184, R0 ;  /* 0x000000b807057223 */ /* 0x002fe20000010000 */
[C---:B------:R-:W-:Y:S01]  /*15be0*/  F2FP.F16.F32.PACK_AB R7, R188.reuse, R2 ;  /* 0x00000002bc07723e */ /* 0x040fe200000000ff */
[----:B------:R-:W-:Y:S01]  /*15bf0*/  FADD.FTZ R188, R188, R6 ;  /* 0x00000006bcbc7221 */ /* 0x000fe20000010000 */
[C---:B------:R-:W-:Y:S01]  /*15c00*/  F2FP.F16.F32.PACK_AB R0, R87.reuse, R0 ;  /* 0x000000005700723e */ /* 0x040fe200000000ff */
[----:B------:R-:W-:Y:S02]  /*15c10*/  IMAD R6, R10, 0x10000, R10 ;  /* 0x000100000a067824 */ /* 0x000fe400078e020a */
[----:B------:R-:W-:Y:S01]  /*15c20*/  FADD.FTZ R177, R87, R5 ;  /* 0x0000000557b17221 */ /* 0x000fe20000010000 */
[----:B------:R1:W-:Y:S01]  /*15c30*/  MUFU.EX2 R190, R14 ;  /* 0x0000000e00be7308 */ /* 0x0003e20000000800 */
[----:B------:R-:W-:Y:S02]  /*15c40*/  IMAD.MOV.U32 R18, RZ, RZ, R118 ;  /* 0x000000ffff127224 */ /* 0x000fe400078e0076 */
[--C-:B------:R-:W-:Y:S01]  /*15c50*/  FFMA.FTZ R109, R82, UR4, -R4.reuse ;  /* 0x00000004526d7c23 */ /* 0x100fe20008010804 */
[--C-:B------:R-:W-:Y:S01]  /*15c60*/  HSET2.LE.AND R10, R152, R6.reuse, PT ;  /* 0x00000006980a7233 */ /* 0x100fe20003803000 */
[----:B------:R-:W-:Y:S01]  /*15c70*/  IMAD.U32 R5, RZ, RZ, UR19 ;  /* 0x00000013ff057e24 */ /* 0x000fe2000f8e00ff */
[--C-:B------:R-:W-:Y:S04]  /*15c80*/  HSET2.LE.AND R103, R103, R6.reuse, PT ;  /* 0x0000000667677233 */ /* 0x100fe80003803000 */
[----:B------:R2:W3:Y:S01]  /*15c90*/  MUFU.EX2 R152, R15 ;  /* 0x0000000f00987308 */ /* 0x0004e20000000800 */
[--C-:B------:R-:W-:Y:S01]  /*15ca0*/  HSET2.LE.AND R88, R88, R6.reuse, PT ;  /* 0x0000000658587233 */ /* 0x100fe20003803000 */
[----:B------:R-:W-:Y:S01]  /*15cb0*/  IMAD.MOV.U32 R187, RZ, RZ, R127 ;  /* 0x000000ffffbb7224 */ /* 0x000fe200078e007f */
[----:B------:R-:W-:Y:S01]  /*15cc0*/  LOP3.LUT R5, R235, UR21, R5, 0x96, !PT ;  /* 0x00000015eb057c12 */ /* 0x000fe2000f8e9605 */
[--C-:B------:R-:W-:Y:S01]  /*15cd0*/  FFMA.FTZ R27, R34, UR4, -R4.reuse ;  /* 0x00000004221b7c23 */ /* 0x100fe20008010804 */
[----:B------:R-:W-:Y:S01]  /*15ce0*/  LOP3.LUT R10, R129, R10, RZ, 0xc0, !PT ;  /* 0x0000000a810a7212 */ /* 0x000fe200078ec0ff */
[--C-:B------:R-:W-:Y:S01]  /*15cf0*/  FFMA.FTZ R26, R35, UR4, -R4.reuse ;  /* 0x00000004231a7c23 */ /* 0x100fe20008010804 */
[--C-:B------:R-:W-:Y:S01]  /*15d00*/  FFMA.FTZ R34, R50, UR4, -R4.reuse ;  /* 0x0000000432227c23 */ /* 0x100fe20008010804 */
[--C-:B-1----:R-:W-:Y:S01]  /*15d10*/  HSET2.LE.AND R14, R149, R6.reuse, PT ;  /* 0x00000006950e7233 */ /* 0x102fe20003803000 */
[--C-:B------:R-:W-:Y:S01]  /*15d20*/  FFMA.FTZ R35, R51, UR4, -R4.reuse ;  /* 0x0000000433237c23 */ /* 0x100fe20008010804 */
[----:B------:R-:W-:Y:S01]  /*15d30*/  FFMA.FTZ R118, R66, UR4, -R4 ;  /* 0x0000000442767c23 */ /* 0x000fe20008010804 */
[----:B------:R-:W-:Y:S02]  /*15d40*/  IMAD.MOV.U32 R82, RZ, RZ, R110 ;  /* 0x000000ffff527224 */ /* 0x000fe400078e006e */
[--C-:B------:R-:W-:Y:S01]  /*15d50*/  FFMA.FTZ R127, R59, UR4, -R4.reuse ;  /* 0x000000043b7f7c23 */ /* 0x100fe20008010804 */
[--C-:B------:R-:W-:Y:S01]  /*15d60*/  FFMA.FTZ R43, R43, UR4, -R4.reuse ;  /* 0x000000042b2b7c23 */ /* 0x100fe20008010804 */
[--C-:B--2---:R-:W-:Y:S01]  /*15d70*/  HSET2.LE.AND R15, R165, R6.reuse, PT ;  /* 0x00000006a50f7233 */ /* 0x104fe20003803000 */
        /* <DEDUP_REMOVED lines=12> */
[----:B------:R1:W2:Y:S01]  /*15e40*/  MUFU.EX2 R122, R12 ;  /* 0x0000000c007a7308 */ /* 0x0002a20000000800 */
[----:B------:R-:W-:Y:S01]  /*15e50*/  IMAD.MOV.U32 R83, RZ, RZ, R75 ;  /* 0x000000ffff537224 */ /* 0x000fe200078e004b */
[----:B------:R-:W-:Y:S08]  /*15e60*/  SHF.R.U32.HI R75, RZ, 0x18, R170 ;  /* 0x00000018ff4b7819 */ /* 0x000ff000000116aa */
[----:B------:R4:W-:Y:S01]  /*15e70*/  MUFU.EX2 R229, R9 ;  /* 0x0000000900e57308 */ /* 0x0009e20000000800 */
[----:B------:R-:W-:Y:S01]  /*15e80*/  IMAD.MOV.U32 R123, RZ, RZ, R83 ;  /* 0x000000ffff7b7224 */ /* 0x000fe200078e0053 */
[----:B------:R-:W-:Y:S01]  /*15e90*/  PRMT R75, R11, 0x5410, R75 ;  /* 0x000054100b4b7816 */ /* 0x000fe2000000004b */
[----:B------:R-:W-:Y:S01]  /*15ea0*/  IMAD.WIDE.U32 R82, R5, -0x326172a9, RZ ;  /* 0xcd9e8d5705527825 */ /* 0x000fe200078e00ff */
[----:B---3--:R-:W-:Y:S06]  /*15eb0*/  F2FP.F16.F32.PACK_AB R5, R130, R152 ;  /* 0x000000988205723e */ /* 0x008fec00000000ff */
[----:B------:R-:W3:Y:S01]  /*15ec0*/  MUFU.EX2 R8, R8 ;  /* 0x0000000800087308 */ /* 0x000ee20000000800 */
[----:B------:R-:W-:Y:S09]  /*15ed0*/  LOP3.LUT R15, R5, R15, RZ, 0xc0, !PT ;  /* 0x0000000f050f7212 */ /* 0x000ff200078ec0ff */
[----:B------:R-:W-:Y:S01]  /*15ee0*/  MUFU.EX2 R111, R111 ;  /* 0x0000006f006f7308 */ /* 0x000fe20000000800 */
[--C-:B------:R-:W-:Y:S02]  /*15ef0*/  HSET2.LE.AND R5, R145, R6.reuse, PT ;  /* 0x0000000691057233 */ /* 0x100fe40003803000 */
[--C-:B-1----:R-:W-:Y:S07]  /*15f00*/  HSET2.LE.AND R12, R151, R6.reuse, PT ;  /* 0x00000006970c7233 */ /* 0x102fee0003803000 */
[----:B------:R1:W-:Y:S01]  /*15f10*/  MUFU.EX2 R182, R20 ;  /* 0x0000001400b67308 */ /* 0x0003e20000000800 */
[--C-:B----4-:R-:W-:Y:S02]  /*15f20*/  HSET2.LE.AND R9, R153, R6.reuse, PT ;  /* 0x0000000699097233 */ /* 0x110fe40003803000 */
[----:B--2---:R-:W-:Y:S07]  /*15f30*/  F2FP.F16.F32.PACK_AB R13, R122, R128 ;  /* 0x000000807a0d723e */ /* 0x004fee00000000ff */
[----:B------:R-:W2:Y:S01]  /*15f40*/  MUFU.EX2 R170, R21 ;  /* 0x0000001500aa7308 */ /* 0x000ea20000000800 */
[----:B------:R-:W-:Y:S01]  /*15f50*/  LOP3.LUT R9, R7, R9, RZ, 0xc0, !PT ;  /* 0x0000000907097212 */ /* 0x000fe200078ec0ff */
[C---:B---3--:R-:W-:Y:S01]  /*15f60*/  FFMA.FTZ R2, R8.reuse, R185, R3 ;  /* 0x000000b908027223 */ /* 0x048fe20000010003 */
[----:B------:R-:W-:Y:S07]  /*15f70*/  LOP3.LUT R7, R83, R240, RZ, 0x3c, !PT ;  /* 0x000000f053077212 */ /* 0x000fee00078e3cff */
[----:B------:R3:W-:Y:S01]  /*15f80*/  MUFU.EX2 R145, R17 ;  /* 0x0000001100917308 */ /* 0x0007e20000000800 */
[----:B------:R-:W-:Y:S01]  /*15f90*/  LOP3.LUT R14, R13, R14, RZ, 0xc0, !PT ;  /* 0x0000000e0d0e7212 */ /* 0x000fe200078ec0ff */
[C---:B------:R-:W-:Y:S01]  /*15fa0*/  FMUL.FTZ R206, R8.reuse, R206 ;  /* 0x000000ce08ce7220 */ /* 0x040fe20000410000 */
[C---:B------:R-:W-:Y:S07]  /*15fb0*/  FMUL.FTZ R207, R8.reuse, R207 ;  /* 0x000000cf08cf7220 */ /* 0x040fee0000410000 */
[----:B------:R-:W-:Y:S01]  /*15fc0*/  MUFU.EX2 R184, R22 ;  /* 0x0000001600b87308 */ /* 0x000fe20000000800 */
[--C-:B-1----:R-:W-:Y:S01]  /*15fd0*/  HSET2.LE.AND R20, R168, R6.reuse, PT ;  /* 0x00000006a8147233 */ /* 0x102fe20003803000 */
[C---:B------:R-:W-:Y:S01]  /*15fe0*/  FMUL.FTZ R202, R8.reuse, R202 ;  /* 0x000000ca08ca7220 */ /* 0x040fe20000410000 */
[----:B------:R-:W-:Y:S07]  /*15ff0*/  FMUL.FTZ R203, R8, R203 ;  /* 0x000000cb08cb7220 */ /* 0x000fee0000410000 */
[----:B------:R-:W1:Y:S01]  /*16000*/  MUFU.EX2 R149, R23 ;  /* 0x0000001700957308 */ /* 0x000e620000000800 */
[----:B--2---:R-:W-:Y:S01]  /*16010*/  F2FP.F16.F32.PACK_AB R11, R170, R182 ;  /* 0x000000b6aa0b723e */ /* 0x004fe200000000ff */
[C---:B------:R-:W-:Y:S01]  /*16020*/  FMUL.FTZ R198, R8.reuse, R198 ;  /* 0x000000c608c67220 */ /* 0x040fe20000410000 */
[C---:B------:R-:W-:Y:S07]  /*16030*/  FMUL.FTZ R199, R8.reuse, R199 ;  /* 0x000000c708c77220 */ /* 0x040fee0000410000 */
[----:B------:R2:W4:Y:S01]  /*16040*/  MUFU.EX2 R129, R16 ;  /* 0x0000001000817308 */ /* 0x0005220000000800 */
[----:B------:R-:W-:Y:S01]  /*16050*/  LOP3.LUT R12, R11, R12, RZ, 0xc0, !PT ;  /* 0x0000000c0b0c7212 */ /* 0x000fe200078ec0ff */
[----:B------:R-:W-:Y:S01]  /*16060*/  FMUL.FTZ R194, R8, R194 ;  /* 0x000000c208c27220 */ /* 0x000fe20000410000 */
[----:B---3--:R-:W-:Y:S07]  /*16070*/  LOP3.LUT R17, R82, R239, RZ, 0x3c, !PT ;  /* 0x000000ef52117212 */ /* 0x008fee00078e3cff */
[----:B------:R-:W-:Y:S01]  /*16080*/  MUFU.EX2 R153, R24 ;  /* 0x0000001800997308 */ /* 0x000fe20000000800 */
[--C-:B------:R-:W-:Y:S01]  /*16090*/  HSET2.LE.AND R11, R166, R6.reuse, PT ;  /* 0x00000006a60b7233 */ /* 0x100fe20003803000 */
[----:B------:R-:W-:Y:S01]  /*160a0*/  FMUL.FTZ R195, R8, R195 ;  /* 0x000000c308c37220 */ /* 0x000fe20000410000 */
[--C-:B------:R-:W-:Y:S07]  /*160b0*/  HSET2.LE.AND R8, R154, R6.reuse, PT ;  /* 0x000000069a087233 */ /* 0x100fee0003803000 */
[----:B------:R3:W-:Y:S01]  /*160c0*/  MUFU.EX2 R151, R25 ;  /* 0x0000001900977308 */ /* 0x0007e20000000800 */
[----:B------:R-:W-:Y:S01]  /*160d0*/  IMAD.MOV.U32 R154, RZ, RZ, R18 ;  /* 0x000000ffff9a7224 */ /* 0x000fe200078e0012 */
[----:B-1----:R-:W-:Y:S01]  /*160e0*/  F2FP.F16.F32.PACK_AB R18, R149, R184 ;  /* 0x000000b89512723e */ /* 0x002fe200000000ff */
[----:B------:R-:W-:Y:S07]  /*160f0*/  IMAD.WIDE.U32 R22, R7, -0x2daee0ad, RZ ;  /* 0xd2511f5307167825 */ /* 0x000fee00078e00ff */
[----:B------:R-:W1:Y:S01]  /*16100*/  MUFU.EX2 R185, R115 ;  /* 0x0000007300b97308 */ /* 0x000e620000000800 */
[----:B--2---:R-:W-:Y:S02]  /*16110*/  LOP3.LUT R16, R0, R5, RZ, 0xc0, !PT ;  /* 0x0000000500107212 */ /* 0x004fe400078ec0ff */
[----:B------:R-:W-:Y:S07]  /*16120*/  LOP3.LUT R0, R232, UR16, R23, 0x96, !PT ;  /* 0x00000010e8007c12 */ /* 0x000fee000f8e9617 */
[----:B------:R2:W2:Y:S01]  /*16130*/  MUFU.EX2 R166, R79 ;  /* 0x0000004f00a67308 */ /* 0x0004a20000000800 */
[----:B------:R-:W-:Y:S01]  /*16140*/  IMAD.MOV.U32 R23, RZ, RZ, R178 ;  /* 0x000000ffff177224 */ /* 0x000fe200078e00b2 */
[----:B------:R-:W-:Y:S01]  /*16150*/  LOP3.LUT R8, R113, R8, RZ, 0xc0, !PT ;  /* 0x0000000871087212 */ /* 0x000fe200078ec0ff */
[----:B------:R-:W-:Y:S01]  /*16160*/  IMAD.WIDE.U32 R106, R0, -0x326172a9, RZ ;  /* 0xcd9e8d57006a7825 */ /* 0x000fe200078e00ff */
[----:B----4-:R-:W-:Y:S06]  /*16170*/  F2FP.F16.F32.PACK_AB R0, R129, R145 ;  /* 0x000000918100723e */ /* 0x010fec00000000ff */
[----:B------:R-:W4:Y:S01]  /*16180*/  MUFU.EX2 R178, R104 ;  /* 0x0000006800b27308 */ /* 0x000f220000000800 */
[--C-:B------:R-:W-:Y:S01]  /*16190*/  HSET2.LE.AND R21, R167, R6.reuse, PT ;  /* 0x00000006a7157233 */ /* 0x100fe20003803000 */
[----:B---3--:R-:W-:Y:S01]  /*161a0*/  IMAD.WIDE.U32 R24, R17, -0x2daee0ad, RZ ;  /* 0xd2511f5311187825 */ /* 0x008fe200078e00ff */
[----:B-1----:R-:W-:Y:S07]  /*161b0*/  F2FP.F16.F32.PACK_AB R13, R185, R190 ;  /* 0x000000beb90d723e */ /* 0x002fee00000000ff */
[----:B------:R-:W-:Y:S01]  /*161c0*/  MUFU.EX2 R165, R96 ;  /* 0x0000006000a57308 */ /* 0x000fe20000000800 */
[----:B------:R-:W-:Y:S01]  /*161d0*/  LOP3.LUT R82, R82, R237, RZ, 0x3c, !PT ;  /* 0x000000ed52527212 */ /* 0x000fe200078e3cff */
[----:B------:R-:W-:Y:S01]  /*161e0*/  IMAD.MOV.U32 R167, RZ, RZ, R23 ;  /* 0x000000ffffa77224 */ /* 0x000fe200078e0017 */
[----:B------:R-:W-:Y:S01]  /*161f0*/  LOP3.LUT R5, R22, UR15, R25, 0x96, !PT ;  /* 0x0000000f16057c12 */ /* 0x000fe2000f8e9619 */
[----:B--2---:R-:W-:Y:S01]  /*16200*/  IMAD.MOV.U32 R79, RZ, RZ, R114 ;  /* 0x000000ffff4f7224 */ /* 0x004fe200078e0072 */
[--C-:B------:R-:W-:Y:S05]  /*16210*/  HSET2.LE.AND R22, R142, R6.reuse, PT ;  /* 0x000000068e167233 */ /* 0x100fea0003803000 */
[----:B------:R-:W-:Y:S01]  /*16220*/  MUFU.EX2 R168, R97 ;  /* 0x0000006100a87308 */ /* 0x000fe20000000800 */
[----:B------:R-:W-:Y:S02]  /*16230*/  LOP3.LUT R11, R13, R11, RZ, 0xc0, !PT ;  /* 0x0000000b0d0b7212 */ /* 0x000fe400078ec0ff */
[--C-:B------:R-:W-:Y:S07]  /*16240*/  HSET2.LE.AND R13, R150, R6.reuse, PT ;  /* 0x00000006960d7233 */ /* 0x100fee0003803000 */
[----:B------:R-:W-:Y:S01]  /*16250*/  MUFU.EX2 R109, R109 ;  /* 0x0000006d006d7308 */ /* 0x000fe20000000800 */
[----:B------:R-:W-:Y:S02]  /*16260*/  LOP3.LUT R22, R0, R22, RZ, 0xc0, !PT ;  /* 0x0000001600167212 */ /* 0x000fe400078ec0ff */
[----:B------:R-:W-:Y:S07]  /*16270*/  LOP3.LUT R0, R242, UR8, R107, 0x96, !PT ;  /* 0x00000008f2007c12 */ /* 0x000fee000f8e966b */
[----:B------:R-:W-:Y:S01]  /*16280*/  MUFU.EX2 R150, R89 ;  /* 0x0000005900967308 */ /* 0x000fe20000000800 */
[----:B------:R-:W-:Y:S02]  /*16290*/  LOP3.LUT R13, R18, R13, RZ, 0xc0, !PT ;  /* 0x0000000d120d7212 */ /* 0x000fe400078ec0ff */
[--C-:B------:R-:W-:Y:S01]  /*162a0*/  HSET2.LE.AND R18, R143, R6.reuse, PT ;  /* 0x000000068f127233 */ /* 0x100fe20003803000 */
[----:B------:R-:W-:Y:S01]  /*162b0*/  IMAD.WIDE.U32 R114, R0, -0x2daee0ad, RZ ;  /* 0xd2511f5300727825 */ /* 0x000fe200078e00ff */
[----:B------:R-:W-:Y:S05]  /*162c0*/  F2FP.F16.F32.PACK_AB R17, R166, R229 ;  /* 0x000000e5a611723e */ /* 0x000fea00000000ff */
[----:B------:R-:W-:Y:S01]  /*162d0*/  MUFU.EX2 R110, R110 ;  /* 0x0000006e006e7308 */ /* 0x000fe20000000800 */
[----:B----4-:R-:W-:Y:S01]  /*162e0*/  F2FP.F16.F32.PACK_AB R3, R178, R3 ;  /* 0x00000003b203723e */ /* 0x010fe200000000ff */
[----:B------:R-:W-:Y:S01]  /*162f0*/  IMAD.WIDE.U32 R142, R5, -0x326172a9, RZ ;  /* 0xcd9e8d57058e7825 */ /* 0x000fe200078e00ff */
[----:B------:R-:W-:Y:S07]  /*16300*/  LOP3.LUT R0, R24, UR11, R115, 0x96, !PT ;  /* 0x0000000b18007c12 */ /* 0x000fee000f8e9673 */
[----:B------:R-:W-:Y:S01]  /*16310*/  MUFU.EX2 R98, R98 ;  /* 0x0000006200627308 */ /* 0x000fe20000000800 */
[----:B------:R-:W-:Y:S02]  /*16320*/  LOP3.LUT R18, R17, R18, RZ, 0xc0, !PT ;  /* 0x0000001211127212 */ /* 0x000fe400078ec0ff */
[----:B------:R-:W-:Y:S07]  /*16330*/  LOP3.LUT R24, R106, UR14, R143, 0x96, !PT ;  /* 0x0000000e6a187c12 */ /* 0x000fee000f8e968f */
[----:B------:R-:W-:Y:S01]  /*16340*/  MUFU.EX2 R99, R99 ;  /* 0x0000006300637308 */ /* 0x000fe20000000800 */
[--C-:B------:R-:W-:Y:S01]  /*16350*/  HSET2.LE.AND R17, R144, R6.reuse, PT ;  /* 0x0000000690117233 */ /* 0x100fe20003803000 */
[----:B------:R-:W-:Y:S01]  /*16360*/  IMAD.MOV.U32 R144, RZ, RZ, R87 ;  /* 0x000000ffff907224 */ /* 0x000fe200078e0057 */
[--C-:B------:R-:W-:Y:S01]  /*16370*/  HSET2.LE.AND R23, R161, R6.reuse, PT ;  /* 0x00000006a1177233 */ /* 0x100fe20003803000 */
[----:B------:R-:W-:Y:S06]  /*16380*/  IMAD.WIDE.U32 R24, R24, -0x2daee0ad, RZ ;  /* 0xd2511f5318187825 */ /* 0x000fec00078e00ff */
[----:B------:R1:W2:Y:S01]  /*16390*/  MUFU.EX2 R143, R19 ;  /* 0x00000013008f7308 */ /* 0x0002a20000000800 */
[----:B------:R-:W-:Y:S01]  /*163a0*/  LOP3.LUT R17, R3, R17, RZ, 0xc0, !PT ;  /* 0x0000001103117212 */ /* 0x000fe200078ec0ff */
[----:B------:R-:W-:Y:S01]  /*163b0*/  IMAD.MOV.U32 R87, RZ, RZ, R186 ;  /* 0x000000ffff577224 */ /* 0x000fe200078e00ba */
[----:B------:R-:W-:Y:S01]  /*163c0*/  LOP3.LUT R106, R114, UR10, R25, 0x96, !PT ;  /* 0x0000000a726a7c12 */ /* 0x000fe2000f8e9619 */
[----:B------:R-:W-:Y:S01]  /*163d0*/  IMAD.WIDE.U32 R114, R0, -0x326172a9, RZ ;  /* 0xcd9e8d5700727825 */ /* 0x000fe200078e00ff */
[----:B------:R-:W-:Y:S05]  /*163e0*/  F2FP.F16.F32.PACK_AB R7, R151, R153 ;  /* 0x000000999707723e */ /* 0x000fea00000000ff */
[----:B------:R-:W-:Y:S01]  /*163f0*/  MUFU.EX2 R90, R90 ;  /* 0x0000005a005a7308 */ /* 0x000fe20000000800 */
[----:B------:R-:W-:Y:S01]  /*16400*/  IMAD.WIDE.U32 R106, R106, -0x326172a9, RZ ;  /* 0xcd9e8d576a6a7825 */ /* 0x000fe200078e00ff */
[----:B------:R-:W-:Y:S08]  /*16410*/  LOP3.LUT R5, R142, UR13, R115, 0x96, !PT ;  /* 0x0000000d8e057c12 */ /* 0x000ff0000f8e9673 */
[----:B------:R-:W-:Y:S01]  /*16420*/  MUFU.EX2 R91, R91 ;  /* 0x0000005b005b7308 */ /* 0x000fe20000000800 */
[----:B------:R-:W-:Y:S01]  /*16430*/  LOP3.LUT R20, R7, R20, RZ, 0xc0, !PT ;  /* 0x0000001407147212 */ /* 0x000fe200078ec0ff */
[----:B------:R-:W-:Y:S01]  /*16440*/  IMAD.MOV.U32 R3, RZ, RZ, R106 ;  /* 0x000000ffff037224 */ /* 0x000fe200078e006a */
[C---:B------:R-:W-:Y:S07]  /*16450*/  PRMT R115, R106.reuse, 0x7771, RZ ;  /* 0x000077716a737816 */ /* 0x040fee00000000ff */
[----:B------:R-:W-:Y:S01]  /*16460*/  MUFU.EX2 R142, R27 ;  /* 0x0000001b008e7308 */ /* 0x000fe20000000800 */
[C---:B------:R-:W-:Y:S01]  /*16470*/  PRMT R113, R106.reuse, 0x7773, RZ ;  /* 0x000077736a717816 */ /* 0x040fe200000000ff */
[----:B------:R-:W-:Y:S01]  /*16480*/  IMAD.MOV.U32 R161, RZ, RZ, R87 ;  /* 0x000000ffffa17224 */ /* 0x000fe200078e0057 */
[----:B------:R-:W-:Y:S07]  /*16490*/  PRMT R106, R106, 0x7772, RZ ;  /* 0x000077726a6a7816 */ /* 0x000fee00000000ff */
[----:B------:R-:W-:Y:S01]  /*164a0*/  MUFU.EX2 R144, R144 ;  /* 0x0000009000907308 */ /* 0x000fe20000000800 */
[--C-:B-1----:R-:W-:Y:S01]  /*164b0*/  HSET2.LE.AND R19, R162, R6.reuse, PT ;  /* 0x00000006a2137233 */ /* 0x102fe20003803000 */
[----:B------:R-:W-:Y:S01]  /*164c0*/  IMAD.MOV.U32 R162, RZ, RZ, R79 ;  /* 0x000000ffffa27224 */ /* 0x000fe200078e004f */
[----:B------:R-:W-:Y:S01]  /*164d0*/  LOP3.LUT R0, R114, UR12, R107, 0x96, !PT ;  /* 0x0000000c72007c12 */ /* 0x000fe2000f8e966b */
[----:B------:R-:W-:Y:S01]  /*164e0*/  IMAD.MOV.U32 R79, RZ, RZ, R123 ;  /* 0x000000ffff4f7224 */ /* 0x000fe200078e007b */
[----:B------:R-:W-:Y:S01]  /*164f0*/  PRMT R113, R106, 0x5410, R113 ;  /* 0x000054106a717816 */ /* 0x000fe20000000071 */
[----:B------:R-:W-:Y:S01]  /*16500*/  IMAD.WIDE.U32 R106, R5, -0x2daee0ad, RZ ;  /* 0xd2511f53056a7825 */ /* 0x000fe200078e00ff */
[----:B--2---:R-:W-:Y:S03]  /*16510*/  F2FP.F16.F32.PACK_AB R5, R143, R150 ;  /* 0x000000968f05723e */ /* 0x004fe600000000ff */
[----:B------:R-:W1:Y:S01]  /*16520*/  MUFU.EX2 R123, R26 ;  /* 0x0000001a007b7308 */ /* 0x000e620000000800 */
[----:B------:R-:W-:Y:S01]  /*16530*/  LOP3.LUT R3, R3, 0xff, RZ, 0xc0, !PT ;  /* 0x000000ff03037812 */ /* 0x000fe200078ec0ff */
[----:B------:R-:W-:Y:S01]  /*16540*/  IMAD.MOV.U32 R7, RZ, RZ, R187 ;  /* 0x000000ffff077224 */ /* 0x000fe200078e00bb */
[----:B------:R-:W-:Y:S01]  /*16550*/  LOP3.LUT R21, R5, R21, RZ, 0xc0, !PT ;  /* 0x0000001505157212 */ /* 0x000fe200078ec0ff */
[----:B------:R-:W-:Y:S01]  /*16560*/  IMAD.MOV.U32 R5, RZ, RZ, R106 ;  /* 0x000000ffff057224 */ /* 0x000fe200078e006a */
[----:B------:R-:W-:Y:S05]  /*16570*/  PRMT R96, R106, 0x7771, RZ ;  /* 0x000077716a607816 */ /* 0x000fea00000000ff */
[----:B------:R-:W-:Y:S01]  /*16580*/  MUFU.EX2 R161, R161 ;  /* 0x000000a100a17308 */ /* 0x000fe20000000800 */
[----:B------:R-:W-:Y:S02]  /*16590*/  PRMT R115, R3, 0x5410, R115 ;  /* 0x0000541003737816 */ /* 0x000fe40000000073 */
[----:B------:R-:W-:Y:S07]  /*165a0*/  LOP3.LUT R5, R5, 0xff, RZ, 0xc0, !PT ;  /* 0x000000ff05057812 */ /* 0x000fee00078ec0ff */
[----:B------:R-:W-:Y:S01]  /*165b0*/  MUFU.EX2 R131, R131 ;  /* 0x0000008300837308 */ /* 0x000fe20000000800 */
[----:B------:R-:W-:Y:S02]  /*165c0*/  F2FP.F16.F32.PACK_AB R3, R165, R168 ;  /* 0x000000a8a503723e */ /* 0x000fe400000000ff */
[----:B------:R-:W-:Y:S07]  /*165d0*/  PRMT R96, R5, 0x5410, R96 ;  /* 0x0000541005607816 */ /* 0x000fee0000000060 */
[----:B------:R-:W-:Y:S01]  /*165e0*/  MUFU.EX2 R162, R162 ;  /* 0x000000a200a27308 */ /* 0x000fe20000000800 */
[----:B-1----:R-:W-:Y:S02]  /*165f0*/  F2FP.F16.F32.PACK_AB R5, R123, R142 ;  /* 0x0000008e7b05723e */ /* 0x002fe400000000ff */
[C---:B------:R-:W-:Y:S07]  /*16600*/  LOP3.LUT R114, R0.reuse, 0xff, RZ, 0xc0, !PT ;  /* 0x000000ff00727812 */ /* 0x040fee00078ec0ff */
[----:B------:R-:W1:Y:S01]  /*16610*/  MUFU.EX2 R154, R154 ;  /* 0x0000009a009a7308 */ /* 0x000e620000000800 */
[----:B------:R-:W-:Y:S02]  /*16620*/  LOP3.LUT R23, R5, R23, RZ, 0xc0, !PT ;  /* 0x0000001705177212 */ /* 0x000fe400078ec0ff */
[----:B------:R-:W-:Y:S07]  /*16630*/  LOP3.LUT R5, R0, 0xffff, RZ, 0xc0, !PT ;  /* 0x0000ffff00057812 */ /* 0x000fee00078ec0ff */
[----:B------:R-:W-:Y:S01]  /*16640*/  MUFU.EX2 R126, R126 ;  /* 0x0000007e007e7308 */ /* 0x000fe20000000800 */
[----:B------:R-:W-:Y:S02]  /*16650*/  LOP3.LUT R19, R3, R19, RZ, 0xc0, !PT ;  /* 0x0000001303137212 */ /* 0x000fe400078ec0ff */
[----:B------:R-:W-:Y:S07]  /*16660*/  SHF.R.U32.HI R5, RZ, 0x8, R5 ;  /* 0x00000008ff057819 */ /* 0x000fee0000011605 */
[----:B------:R-:W-:Y:S01]  /*16670*/  MUFU.EX2 R120, R120 ;  /* 0x0000007800787308 */ /* 0x000fe20000000800 */
[----:B------:R-:W-:Y:S01]  /*16680*/  LOP3.LUT R3, R24, UR9, R107, 0x96, !PT ;  /* 0x0000000918037c12 */ /* 0x000fe2000f8e966b */
[----:B------:R-:W-:Y:S01]  /*16690*/  IMAD.WIDE.U32 R24, R82, -0x2daee0ad, RZ ;  /* 0xd2511f5352187825 */ /* 0x000fe200078e00ff */
[--C-:B------:R-:W-:Y:S07]  /*166a0*/  PRMT R114, R114, 0x5410, R5.reuse ;  /* 0x0000541072727816 */ /* 0x100fee0000000005 */
[----:B------:R-:W-:Y:S01]  /*166b0*/  MUFU.EX2 R85, R85 ;  /* 0x0000005500557308 */ /* 0x000fe20000000800 */
[----:B------:R-:W-:Y:S02]  /*166c0*/  PRMT R5, R0, 0x7632, R5 ;  /* 0x0000763200057816 */ /* 0x000fe40000000005 */
[----:B------:R-:W-:Y:S07]  /*166d0*/  SHF.R.U32.HI R107, RZ, 0x18, R0 ;  /* 0x00000018ff6b7819 */ /* 0x000fee0000011600 */
[----:B------:R-:W-:Y:S01]  /*166e0*/  MUFU.EX2 R84, R84 ;  /* 0x0000005400547308 */ /* 0x000fe20000000800 */
[C---:B------:R-:W-:Y:S02]  /*166f0*/  LOP3.LUT R0, R3.reuse, 0xffff, RZ, 0xc0, !PT ;  /* 0x0000ffff03007812 */ /* 0x040fe400078ec0ff */
[----:B------:R-:W-:Y:S07]  /*16700*/  LOP3.LUT R97, R3, 0xff, RZ, 0xc0, !PT ;  /* 0x000000ff03617812 */ /* 0x000fee00078ec0ff */
[----:B------:R-:W-:Y:S01]  /*16710*/  MUFU.EX2 R80, R80 ;  /* 0x0000005000507308 */ /* 0x000fe20000000800 */
[----:B------:R-:W-:Y:S02]  /*16720*/  SHF.R.U32.HI R0, RZ, 0x8, R0 ;  /* 0x00000008ff007819 */ /* 0x000fe40000011600 */
[----:B------:R-:W-:Y:S07]  /*16730*/  SHF.R.U32.HI R89, RZ, 0x18, R3 ;  /* 0x00000018ff597819 */ /* 0x000fee0000011603 */
[----:B------:R-:W-:Y:S01]  /*16740*/  MUFU.EX2 R81, R81 ;  /* 0x0000005100517308 */ /* 0x000fe20000000800 */
[--C-:B------:R-:W-:Y:S02]  /*16750*/  PRMT R97, R97, 0x5410, R0.reuse ;  /* 0x0000541061617816 */ /* 0x100fe40000000000 */
[----:B------:R-:W-:Y:S07]  /*16760*/  PRMT R0, R3, 0x7632, R0 ;  /* 0x0000763203007816 */ /* 0x000fee0000000000 */
[----:B------:R-:W-:Y:S01]  /*16770*/  MUFU.EX2 R48, R48 ;  /* 0x0000003000307308 */ /* 0x000fe20000000800 */
[----:B------:R-:W-:Y:S02]  /*16780*/  PRMT R104, R106, 0x7773, RZ ;  /* 0x000077736a687816 */ /* 0x000fe400000000ff */
[----:B------:R-:W-:Y:S07]  /*16790*/  LOP3.LUT R0, R0, 0xff, RZ, 0xc0, !PT ;  /* 0x000000ff00007812 */ /* 0x000fee00078ec0ff */
[----:B------:R-:W-:Y:S01]  /*167a0*/  MUFU.EX2 R49, R49 ;  /* 0x0000003100317308 */ /* 0x000fe20000000800 */
[----:B------:R-:W-:Y:S02]  /*167b0*/  PRMT R106, R106, 0x7772, RZ ;  /* 0x000077726a6a7816 */ /* 0x000fe400000000ff */
[----:B------:R-:W-:Y:S07]  /*167c0*/  PRMT R89, R0, 0x5410, R89 ;  /* 0x0000541000597816 */ /* 0x000fee0000000059 */
[----:B------:R-:W-:Y:S01]  /*167d0*/  MUFU.EX2 R56, R56 ;  /* 0x0000003800387308 */ /* 0x000fe20000000800 */
[----:B------:R-:W-:Y:S02]  /*167e0*/  LOP3.LUT R0, R83, R238, RZ, 0x3c, !PT ;  /* 0x000000ee53007212 */ /* 0x000fe400078e3cff */
[----:B------:R-:W-:Y:S01]  /*167f0*/  PRMT R104, R106, 0x5410, R104 ;  /* 0x000054106a687816 */ /* 0x000fe20000000068 */
[----:B------:R-:W-:Y:S06]  /*16800*/  IMAD.MOV.U32 R106, RZ, RZ, R236 ;  /* 0x000000ffff6a7224 */ /* 0x000fec00078e00ec */
[----:B------:R-:W-:Y:S01]  /*16810*/  MUFU.EX2 R63, R63 ;  /* 0x0000003f003f7308 */ /* 0x000fe20000000800 */
[----:B------:R-:W-:Y:S01]  /*16820*/  IMAD.WIDE.U32 R26, R0, -0x2daee0ad, RZ ;  /* 0xd2511f53001a7825 */ /* 0x000fe200078e00ff */
[----:B------:R-:W-:Y:S08]  /*16830*/  LOP3.LUT R113, R113, 0xff00ff, RZ, 0xc0, !PT ;  /* 0x00ff00ff71717812 */ /* 0x000ff000078ec0ff */
[----:B------:R-:W-:Y:S01]  /*16840*/  MUFU.EX2 R247, R247 ;  /* 0x000000f700f77308 */ /* 0x000fe20000000800 */
[----:B------:R-:W-:Y:S01]  /*16850*/  @P1 VIADD R106, R226, 0xffffffe0 ;  /* 0xffffffe0e26a1836 */ /* 0x000fe20000000000 */
[----:B------:R-:W-:Y:S02]  /*16860*/  LOP3.LUT R0, R230, UR16, R27, 0x96, !PT ;  /* 0x00000010e6007c12 */ /* 0x000fe4000f8e961b */
[----:B------:R-:W-:Y:S06]  /*16870*/  LOP3.LUT R3, R26, UR15, R25, 0x96, !PT ;  /* 0x0000000f1a037c12 */ /* 0x000fec000f8e9619 */
[----:B------:R-:W-:Y:S01]  /*16880*/  MUFU.EX2 R248, R248 ;  /* 0x000000f800f87308 */ /* 0x000fe20000000800 */
[----:B------:R-:W-:Y:S01]  /*16890*/  LOP3.LUT R5, R5, 0xff, RZ, 0xc0, !PT ;  /* 0x000000ff05057812 */ /* 0x000fe200078ec0ff */
[----:B------:R-:W-:Y:S01]  /*168a0*/  IMAD.WIDE.U32 R26, R0, -0x326172a9, RZ ;  /* 0xcd9e8d57001a7825 */ /* 0x000fe200078e00ff */
[----:B------:R-:W-:Y:S07]  /*168b0*/  LOP3.LUT R104, R104, 0xff00ff, RZ, 0xc0, !PT ;  /* 0x00ff00ff68687812 */ /* 0x000fee00078ec0ff */
[----:B------:R-:W-:Y:S01]  /*168c0*/  MUFU.EX2 R246, R246 ;  /* 0x000000f600f67308 */ /* 0x000fe20000000800 */
[----:B------:R-:W-:Y:S01]  /*168d0*/  PRMT R107, R5, 0x5410, R107 ;  /* 0x00005410056b7816 */ /* 0x000fe2000000006b */
[----:B------:R-:W-:Y:S01]  /*168e0*/  IMAD.WIDE.U32 R186, R3, -0x326172a9, RZ ;  /* 0xcd9e8d5703ba7825 */ /* 0x000fe200078e00ff */
[----:B------:R-:W-:Y:S07]  /*168f0*/  LOP3.LUT R0, R244, UR8, R27, 0x96, !PT ;  /* 0x00000008f4007c12 */ /* 0x000fee000f8e961b */
[----:B------:R-:W-:Y:S01]  /*16900*/  MUFU.EX2 R92, R92 ;  /* 0x0000005c005c7308 */ /* 0x000fe20000000800 */
[----:B------:R-:W-:Y:S01]  /*16910*/  LOP3.LUT R26, R26, UR14, R187, 0x96, !PT ;  /* 0x0000000e1a1a7c12 */ /* 0x000fe2000f8e96bb */
[----:B------:R-:W-:Y:S08]  /*16920*/  IMAD.WIDE.U32 R82, R0, -0x2daee0ad, RZ ;  /* 0xd2511f5300527825 */ /* 0x000ff000078e00ff */
[----:B------:R-:W-:Y:S01]  /*16930*/  MUFU.EX2 R101, R101 ;  /* 0x0000006500657308 */ /* 0x000fe20000000800 */
[----:B------:R-:W-:Y:S01]  /*16940*/  IMAD.WIDE.U32 R26, R26, -0x2daee0ad, RZ ;  /* 0xd2511f531a1a7825 */ /* 0x000fe200078e00ff */
[----:B------:R-:W-:Y:S08]  /*16950*/  LOP3.LUT R0, R24, UR11, R83, 0x96, !PT ;  /* 0x0000000b18007c12 */ /* 0x000ff0000f8e9653 */
[----:B------:R-:W-:Y:S01]  /*16960*/  MUFU.EX2 R93, R93 ;  /* 0x0000005d005d7308 */ /* 0x000fe20000000800 */
[----:B------:R-:W-:Y:S01]  /*16970*/  IMAD.MOV.U32 R187, RZ, RZ, R7 ;  /* 0x000000ffffbb7224 */ /* 0x000fe200078e0007 */
[----:B------:R-:W-:Y:S01]  /*16980*/  LOP3.LUT R82, R82, UR10, R27, 0x96, !PT ;  /* 0x0000000a52527c12 */ /* 0x000fe2000f8e961b */
[----:B------:R-:W-:Y:S07]  /*16990*/  IMAD.WIDE.U32 R24, R0, -0x326172a9, RZ ;  /* 0xcd9e8d5700187825 */ /* 0x000fee00078e00ff */
[----:B------:R-:W-:Y:S01]  /*169a0*/  MUFU.EX2 R127, R127 ;  /* 0x0000007f007f7308 */ /* 0x000fe20000000800 */
[----:B------:R-:W-:Y:S01]  /*169b0*/  IMAD.WIDE.U32 R82, R82, -0x326172a9, RZ ;  /* 0xcd9e8d5752527825 */ /* 0x000fe200078e00ff */
[----:B------:R-:W-:Y:S08]  /*169c0*/  LOP3.LUT R0, R186, UR13, R25, 0x96, !PT ;  /* 0x0000000dba007c12 */ /* 0x000ff0000f8e9619 */
[----:B------:R-:W-:Y:S01]  /*169d0*/  MUFU.EX2 R187, R187 ;  /* 0x000000bb00bb7308 */ /* 0x000fe20000000800 */
[----:B------:R-:W-:Y:S01]  /*169e0*/  IMAD.MOV.U32 R186, RZ, RZ, R79 ;  /* 0x000000ffffba7224 */ /* 0x000fe200078e004f */
[----:B------:R-:W-:Y:S01]  /*169f0*/  LOP3.LUT R79, R24, UR12, R83, 0x96, !PT ;  /* 0x0000000c184f7c12 */ /* 0x000fe2000f8e9653 */
[----:B------:R-:W-:Y:S01]  /*16a00*/  IMAD.WIDE.U32 R24, R0, -0x2daee0ad, RZ ;  /* 0xd2511f5300187825 */ /* 0x000fe200078e00ff */
[----:B------:R-:W-:Y:S06]  /*16a10*/  MOV R3, R82 ;  /* 0x0000005200037202 */ /* 0x000fec0000000f00 */
[----:B------:R-:W-:Y:S01]  /*16a20*/  MUFU.EX2 R94, R94 ;  /* 0x0000005e005e7308 */ /* 0x000fe20000000800 */
[----:B------:R-:W-:Y:S01]  /*16a30*/  PRMT R83, R82, 0x7771, RZ ;  /* 0x0000777152537816 */ /* 0x000fe200000000ff */
[----:B------:R-:W-:Y:S01]  /*16a40*/  IMAD.MOV.U32 R0, RZ, RZ, R24 ;  /* 0x000000ffff007224 */ /* 0x000fe200078e0018 */
[----:B------:R-:W-:Y:S07]  /*16a50*/  LOP3.LUT R3, R3, 0xff, RZ, 0xc0, !PT ;  /* 0x000000ff03037812 */ /* 0x000fee00078ec0ff */
[----:B------:R-:W-:Y:S01]  /*16a60*/  MUFU.EX2 R95, R95 ;  /* 0x0000005f005f7308 */ /* 0x000fe20000000800 */
[----:B------:R-:W-:Y:S02]  /*16a70*/  PRMT R7, R24, 0x7772, RZ ;  /* 0x0000777218077816 */ /* 0x000fe400000000ff */
[----:B------:R-:W-:Y:S07]  /*16a80*/  PRMT R83, R3, 0x5410, R83 ;  /* 0x0000541003537816 */ /* 0x000fee0000000053 */
[----:B------:R-:W-:Y:S01]  /*16a90*/  MUFU.EX2 R46, R46 ;  /* 0x0000002e002e7308 */ /* 0x000fe20000000800 */
[C---:B------:R-:W-:Y:S02]  /*16aa0*/  PRMT R3, R82.reuse, 0x7773, RZ ;  /* 0x0000777352037816 */ /* 0x040fe400000000ff */
[----:B------:R-:W-:Y:S07]  /*16ab0*/  PRMT R82, R82, 0x7772, RZ ;  /* 0x0000777252527816 */ /* 0x000fee00000000ff */
[----:B------:R-:W-:Y:S01]  /*16ac0*/  MUFU.EX2 R44, R44 ;  /* 0x0000002c002c7308 */ /* 0x000fe20000000800 */
[----:B------:R-:W-:Y:S02]  /*16ad0*/  LOP3.LUT R5, R0, 0xff, RZ, 0xc0, !PT ;  /* 0x000000ff00057812 */ /* 0x000fe400078ec0ff */
[----:B------:R-:W-:Y:S07]  /*16ae0*/  PRMT R82, R82, 0x5410, R3 ;  /* 0x0000541052527816 */ /* 0x000fee0000000003 */
[----:B------:R-:W-:Y:S01]  /*16af0*/  MUFU.EX2 R45, R45 ;  /* 0x0000002d002d7308 */ /* 0x000fe20000000800 */
[----:B------:R-:W-:Y:S02]  /*16b00*/  LOP3.LUT R3, R26, UR9, R25, 0x96, !PT ;  /* 0x000000091a037c12 */ /* 0x000fe4000f8e9619 */
[C---:B------:R-:W-:Y:S07]  /*16b10*/  PRMT R0, R24.reuse, 0x7771, RZ ;  /* 0x0000777118007816 */ /* 0x040fee00000000ff */
[----:B------:R-:W-:Y:S01]  /*16b20*/  MUFU.EX2 R52, R52 ;  /* 0x0000003400347308 */ /* 0x000fe20000000800 */
[----:B------:R-:W-:Y:S02]  /*16b30*/  LOP3.LUT R87, R79, 0xffff, RZ, 0xc0, !PT ;  /* 0x0000ffff4f577812 */ /* 0x000fe400078ec0ff */
[----:B------:R-:W-:Y:S07]  /*16b40*/  PRMT R0, R5, 0x5410, R0 ;  /* 0x0000541005007816 */ /* 0x000fee0000000000 */
[----:B------:R-:W-:Y:S01]  /*16b50*/  MUFU.EX2 R53, R53 ;  /* 0x0000003500357308 */ /* 0x000fe20000000800 */
[----:B------:R-:W-:Y:S02]  /*16b60*/  PRMT R5, R24, 0x7773, RZ ;  /* 0x0000777318057816 */ /* 0x000fe400000000ff */
[----:B------:R-:W-:Y:S07]  /*16b70*/  LOP3.LUT R24, R3, 0xff, RZ, 0xc0, !PT ;  /* 0x000000ff03187812 */ /* 0x000fee00078ec0ff */
[----:B------:R-:W-:Y:S01]  /*16b80*/  MUFU.EX2 R68, R68 ;  /* 0x0000004400447308 */ /* 0x000fe20000000800 */
[----:B------:R-:W-:Y:S02]  /*16b90*/  PRMT R7, R7, 0x5410, R5 ;  /* 0x0000541007077816 */ /* 0x000fe40000000005 */
[----:B------:R-:W-:Y:S07]  /*16ba0*/  LOP3.LUT R5, R79, 0xff, RZ, 0xc0, !PT ;  /* 0x000000ff4f057812 */ /* 0x000fee00078ec0ff */
[----:B------:R-:W-:Y:S01]  /*16bb0*/  MUFU.EX2 R76, R76 ;  /* 0x0000004c004c7308 */ /* 0x000fe20000000800 */
[----:B------:R-:W-:Y:S02]  /*16bc0*/  SHF.R.U32.HI R87, RZ, 0x8, R87 ;  /* 0x00000008ff577819 */ /* 0x000fe40000011657 */
[----:B------:R-:W-:Y:S07]  /*16bd0*/  LOP3.LUT R82, R82, 0xff00ff, RZ, 0xc0, !PT ;  /* 0x00ff00ff52527812 */ /* 0x000fee00078ec0ff */
[----:B------:R-:W-:Y:S01]  /*16be0*/  MUFU.EX2 R60, R60 ;  /* 0x0000003c003c7308 */ /* 0x000fe20000000800 */
[----:B------:R-:W-:Y:S02]  /*16bf0*/  PRMT R87, R5, 0x5410, R87 ;  /* 0x0000541005577816 */ /* 0x000fe40000000057 */
[----:B------:R-:W-:Y:S07]  /*16c00*/  PRMT R5, R79, 0x7632, R5 ;  /* 0x000076324f057816 */ /* 0x000fee0000000005 */
[----:B------:R-:W-:Y:S01]  /*16c10*/  MUFU.EX2 R61, R61 ;  /* 0x0000003d003d7308 */ /* 0x000fe20000000800 */
[----:B------:R-:W-:Y:S02]  /*16c20*/  SHF.R.U32.HI R79, RZ, 0x18, R79 ;  /* 0x00000018ff4f7819 */ /* 0x000fe4000001164f */
[----:B------:R-:W-:Y:S07]  /*16c30*/  LOP3.LUT R5, R5, 0xff, RZ, 0xc0, !PT ;  /* 0x000000ff05057812 */ /* 0x000fee00078ec0ff */
[----:B------:R-:W-:Y:S01]  /*16c40*/  MUFU.EX2 R55, R55 ;  /* 0x0000003700377308 */ /* 0x000fe20000000800 */
[----:B------:R-:W-:Y:S02]  /*16c50*/  LOP3.LUT R7, R7, 0xff00ff, RZ, 0xc0, !PT ;  /* 0x00ff00ff07077812 */ /* 0x000fe400078ec0ff */
[----:B------:R-:W-:Y:S07]  /*16c60*/  PRMT R79, R5, 0x5410, R79 ;  /* 0x00005410054f7816 */ /* 0x000fee000000004f */
[----:B------:R-:W-:Y:S01]  /*16c70*/  MUFU.EX2 R62, R62 ;  /* 0x0000003e003e7308 */ /* 0x000fe20000000800 */
[C---:B------:R-:W-:Y:S02]  /*16c80*/  LOP3.LUT R5, R3.reuse, 0xffff, RZ, 0xc0, !PT ;  /* 0x0000ffff03057812 */ /* 0x040fe400078ec0ff */
[--C-:B------:R-:W-:Y:S07]  /*16c90*/  HSET2.LE.AND R0, R0, R6.reuse, PT ;  /* 0x0000000600007233 */ /* 0x100fee0003803000 */
[----:B------:R-:W-:Y:S01]  /*16ca0*/  MUFU.EX2 R47, R47 ;  /* 0x0000002f002f7308 */ /* 0x000fe20000000800 */
[----:B------:R-:W-:Y:S02]  /*16cb0*/  SHF.R.U32.HI R5, RZ, 0x8, R5 ;  /* 0x00000008ff057819 */ /* 0x000fe40000011605 */
[--C-:B------:R-:W-:Y:S07]  /*16cc0*/  HSET2.LE.AND R7, R7, R6.reuse, PT ;  /* 0x0000000607077233 */ /* 0x100fee0003803000 */
[----:B------:R-:W-:Y:S01]  /*16cd0*/  MUFU.EX2 R54, R54 ;  /* 0x0000003600367308 */ /* 0x000fe20000000800 */
[----:B------:R-:W-:Y:S02]  /*16ce0*/  PRMT R5, R24, 0x5410, R5 ;  /* 0x0000541018057816 */ /* 0x000fe40000000005 */
[----:B------:R-:W-:Y:S07]  /*16cf0*/  PRMT R24, R3, 0x7632, R24 ;  /* 0x0000763203187816 */ /* 0x000fee0000000018 */
[----:B------:R-:W-:Y:S01]  /*16d00*/  MUFU.EX2 R71, R71 ;  /* 0x0000004700477308 */ /* 0x000fe20000000800 */
[----:B------:R-:W-:Y:S02]  /*16d10*/  SHF.R.U32.HI R3, RZ, 0x18, R3 ;  /* 0x00000018ff037819 */ /* 0x000fe40000011603 */
[----:B------:R-:W-:Y:S07]  /*16d20*/  LOP3.LUT R24, R24, 0xff, RZ, 0xc0, !PT ;  /* 0x000000ff18187812 */ /* 0x000fee00078ec0ff */
[----:B------:R-:W-:Y:S01]  /*16d30*/  MUFU.EX2 R72, R72 ;  /* 0x0000004800487308 */ /* 0x000fe20000000800 */
[----:B------:R-:W-:Y:S09]  /*16d40*/  PRMT R3, R24, 0x5410, R3 ;  /* 0x0000541018037816 */ /* 0x000ff20000000003 */
[----:B------:R-:W-:Y:S01]  /*16d50*/  MUFU.EX2 R73, R73 ;  /* 0x0000004900497308 */ /* 0x000fe20000000800 */
[----:B------:R-:W2:Y:S01]  /*16d60*/  LDSM.16.MT88.4 R24, [R227+0x4000] ;  /* 0x00400000e318783b */ /* 0x000ea20000004200 */
[--C-:B------:R-:W-:Y:S08]  /*16d70*/  HSET2.LE.AND R3, R3, R6.reuse, PT ;  /* 0x0000000603037233 */ /* 0x100ff00003803000 */
        /* <DEDUP_REMOVED lines=9> */
[-C--:B--2---:R-:W-:Y:S09]  /*16e10*/  HMMA.16816.F32 R220, R8, R24.reuse, R220 ;  /* 0x0000001808dc723c */ /* 0x084ff200000018dc */
[----:B------:R-:W-:Y:S10]  /*16e20*/  MUFU.EX2 R50, R50 ;  /* 0x0000003200327308 */ /* 0x000ff40000000800 */
[----:B------:R-:W-:Y:S01]  /*16e30*/  MUFU.EX2 R51, R51 ;  /* 0x0000003300337308 */ /* 0x000fe20000000800 */
[C---:B------:R-:W-:Y:S09]  /*16e40*/  HMMA.16816.F32 R204, R16.reuse, R24, R204 ;  /* 0x0000001810cc723c */ /* 0x040ff200000018cc */
[----:B------:R-:W-:Y:S01]  /*16e50*/  MUFU.EX2 R58, R58 ;  /* 0x0000003a003a7308 */ /* 0x000fe20000000800 */
[-C--:B------:R-:W-:Y:S08]  /*16e60*/  HMMA.16816.F32 R200, R16, R26.reuse, R200 ;  /* 0x0000001a10c8723c */ /* 0x080ff000000018c8 */
[C---:B------:R-:W-:Y:S01]  /*16e70*/  HMMA.16816.F32 R216, R8.reuse, R26, R216 ;  /* 0x0000001a08d8723c */ /* 0x040fe200000018d8 */
[----:B------:R-:W2:Y:S07]  /*16e80*/  LDSM.16.MT88.4 R24, [R106] ;  /* 0x000000006a18783b */ /* 0x000eae0000004200 */
[C---:B--2---:R-:W-:Y:S08]  /*16e90*/  HMMA.16816.F32 R212, R8.reuse, R24, R212 ;  /* 0x0000001808d4723c */ /* 0x044ff000000018d4 */
[-C--:B------:R-:W-:Y:S01]  /*16ea0*/  HMMA.16816.F32 R208, R8, R26.reuse, R208 ;  /* 0x0000001a08d0723c */ /* 0x080fe200000018d0 */
[----:B------:R-:W2:Y:S07]  /*16eb0*/  LDSM.16.MT88.4 R8, [R227+0x4400] ;  /* 0x00440000e308783b */ /* 0x000eae0000004200 */
[C---:B------:R-:W-:Y:S01]  /*16ec0*/  HMMA.16816.F32 R192, R16.reuse, R26, R192 ;  /* 0x0000001a10c0723c */ /* 0x040fe200000018c0 */
[----:B------:R-:W-:Y:S10]  /*16ed0*/  MUFU.EX2 R26, R186 ;  /* 0x000000ba001a7308 */ /* 0x000ff40000000800 */
[----:B------:R-:W-:Y:S01]  /*16ee0*/  MUFU.EX2 R186, R167 ;  /* 0x000000a700ba7308 */ /* 0x000fe20000000800 */
[----:B------:R-:W-:Y:S09]  /*16ef0*/  HMMA.16816.F32 R196, R16, R24, R196 ;  /* 0x0000001810c4723c */ /* 0x000ff200000018c4 */
[----:B------:R-:W3:Y:S01]  /*16f00*/  MUFU.EX2 R167, R191 ;  /* 0x000000bf00a77308 */ /* 0x000ee20000000800 */
[----:B------:R-:W-:Y:S01]  /*16f10*/  FADD.FTZ R17, R190, R188 ;  /* 0x000000bcbe117221 */ /* 0x000fe20000010000 */
[----:B------:R-:W-:Y:S08]  /*16f20*/  FADD.FTZ R25, R183, R180 ;  /* 0x000000b4b7197221 */ /* 0x000ff00000010000 */
[----:B------:R-:W-:Y:S01]  /*16f30*/  MUFU.EX2 R188, R181 ;  /* 0x000000b500bc7308 */ /* 0x000fe20000000800 */
[----:B------:R-:W-:Y:S01]  /*16f40*/  FADD.FTZ R19, R178, R2 ;  /* 0x00000002b2137221 */ /* 0x000fe20000010000 */
[----:B------:R-:W-:Y:S01]  /*16f50*/  FADD.FTZ R24, R229, R177 ;  /* 0x000000b1e5187221 */ /* 0x000fe20000010000 */
[--C-:B------:R-:W-:Y:S07]  /*16f60*/  HSET2.LE.AND R18, R146, R6.reuse, PT ;  /* 0x0000000692127233 */ /* 0x100fee0003803000 */
[----:B------:R4:W-:Y:S01]  /*16f70*/  MUFU.EX2 R2, R176 ;  /* 0x000000b000027308 */ /* 0x0009e20000000800 */
[--C-:B------:R-:W-:Y:S01]  /*16f80*/  HSET2.LE.AND R16, R148, R6.reuse, PT ;  /* 0x0000000694107233 */ /* 0x100fe20003803000 */
[----:B------:R-:W-:Y:S01]  /*16f90*/  IMAD.MOV.U32 R148, RZ, RZ, R17 ;  /* 0x000000ffff947224 */ /* 0x000fe200078e0011 */
[----:B-1----:R-:W-:Y:S07]  /*16fa0*/  F2FP.F16.F32.PACK_AB R17, R154, R162 ;  /* 0x000000a29a11723e */ /* 0x002fee00000000ff */
[----:B------:R1:W1:Y:S01]  /*16fb0*/  MUFU.EX2 R146, R179 ;  /* 0x000000b300927308 */ /* 0x0002620000000800 */
[----:B------:R-:W1:Y:S01]  /*16fc0*/  S2R R229, SR_TID.X ;  /* 0x0000000000e57919 */ /* 0x000e620000002100 */
[----:B---3--:R-:W-:Y:S08]  /*16fd0*/  F2FP.F16.F32.PACK_AB R27, R167, R186 ;  /* 0x000000baa71b723e */ /* 0x008ff000000000ff */
[----:B------:R3:W-:Y:S01]  /*16fe0*/  MUFU.EX2 R183, R32 ;  /* 0x0000002000b77308 */ /* 0x0007e20000000800 */
[----:B------:R3:W5:Y:S04]  /*16ff0*/  LDL.LU R191, [R1+0x18] ;  /* 0x0000180001bf7983 */ /* 0x0007680000300800 */
[----:B------:R3:W5:Y:S01]  /*17000*/  LDL.LU R190, [R1+0x14] ;  /* 0x0000140001be7983 */ /* 0x0007620000300800 */
[----:B----4-:R-:W-:Y:S01]  /*17010*/  IMAD.MOV.U32 R176, RZ, RZ, 0x20 ;  /* 0x00000020ffb07424 */ /* 0x010fe200078e00ff */
[-C--:B--2---:R-:W-:Y:S02]  /*17020*/  HMMA.16816.F32 R220, R12, R8.reuse, R220 ;  /* 0x000000080cdc723c */ /* 0x084fe400000018dc */
[----:B------:R4:W5:Y:S04]  /*17030*/  LDL.LU R181, [R1+0x10] ;  /* 0x0000100001b57983 */ /* 0x0009680000300800 */
[----:B------:R4:W5:Y:S02]  /*17040*/  LDL.LU R180, [R1+0xc] ;  /* 0x00000c0001b47983 */ /* 0x0009640000300800 */
[C---:B------:R-:W-:Y:S02]  /*17050*/  HMMA.16816.F32 R204, R20.reuse, R8, R204 ;  /* 0x0000000814cc723c */ /* 0x040fe400000018cc */
[----:B-1----:R4:W5:Y:S04]  /*17060*/  LDL.LU R179, [R1+0x8] ;  /* 0x0000080001b37983 */ /* 0x0029680000300800 */
[----:B------:R4:W5:Y:S02]  /*17070*/  LDL.LU R178, [R1+0x4] ;  /* 0x0000040001b27983 */ /* 0x0009640000300800 */
[-C--:B------:R-:W-:Y:S02]  /*17080*/  HMMA.16816.F32 R200, R20, R10.reuse, R200 ;  /* 0x0000000a14c8723c */ /* 0x080fe400000018c8 */
[----:B------:R4:W5:Y:S06]  /*17090*/  LDL.LU R177, [R1] ;  /* 0x0000000001b17983 */ /* 0x00096c0000300800 */
[C---:B------:R-:W-:Y:S01]  /*170a0*/  HMMA.16816.F32 R216, R12.reuse, R10, R216 ;  /* 0x0000000a0cd8723c */ /* 0x040fe200000018d8 */
[----:B------:R-:W1:Y:S07]  /*170b0*/  LDSM.16.MT88.4 R8, [R106+0x400] ;  /* 0x000400006a08783b */ /* 0x000e6e0000004200 */
[-C--:B-1----:R-:W-:Y:S08]  /*170c0*/  HMMA.16816.F32 R212, R12, R8.reuse, R212 ;  /* 0x000000080cd4723c */ /* 0x082ff000000018d4 */
[----:B------:R-:W-:Y:S04]  /*170d0*/  HMMA.16816.F32 R196, R20, R8, R196 ;  /* 0x0000000814c4723c */ /* 0x000fe800000018c4 */
[----:B------:R-:W-:Y:S04]  /*170e0*/  F2FP.F16.F32.PACK_AB R8, R161, R252 ;  /* 0x000000fca108723e */ /* 0x000fe800000000ff */
[-C--:B------:R-:W-:Y:S01]  /*170f0*/  HMMA.16816.F32 R208, R12, R10.reuse, R208 ;  /* 0x0000000a0cd0723c */ /* 0x080fe200000018d0 */
[----:B------:R-:W1:Y:S04]  /*17100*/  LDSM.16.MT88.4 R12, [R227+0x4800] ;  /* 0x00480000e30c783b */ /* 0x000e680000004200 */
[----:B------:R-:W-:Y:S03]  /*17110*/  LOP3.LUT R18, R8, R18, RZ, 0xc0, !PT ;  /* 0x0000001208127212 */ /* 0x000fe600078ec0ff */
[----:B------:R-:W-:Y:S01]  /*17120*/  HMMA.16816.F32 R192, R20, R10, R192 ;  /* 0x0000000a14c0723c */ /* 0x000fe200000018c0 */
[----:B------:R-:W2:Y:S03]  /*17130*/  LDSM.16.MT88.4 R8, [R106+0x800] ;  /* 0x000800006a08783b */ /* 0x000ea60000004200 */
[--C-:B------:R-:W-:Y:S01]  /*17140*/  HSET2.LE.AND R22, R169, R6.reuse, PT ;  /* 0x00000006a9167233 */ /* 0x100fe20003803000 */
[----:B------:R-:W-:Y:S01]  /*17150*/  IMAD.MOV.U32 R169, RZ, RZ, R19 ;  /* 0x000000ffffa97224 */ /* 0x000fe200078e0013 */
[--C-:B------:R-:W-:Y:S01]  /*17160*/  HSET2.LE.AND R20, R251, R6.reuse, PT ;  /* 0x00000006fb147233 */ /* 0x100fe20003803000 */
[----:B------:R-:W-:Y:S01]  /*17170*/  IMAD.MOV.U32 R251, RZ, RZ, R26 ;  /* 0x000000fffffb7224 */ /* 0x000fe200078e001a */
[----:B------:R-:W-:Y:S01]  /*17180*/  F2FP.F16.F32.PACK_AB R26, R146, R188 ;  /* 0x000000bc921a723e */ /* 0x000fe200000000ff */
[----:B---3--:R-:W-:Y:S01]  /*17190*/  IMAD.MOV.U32 R32, RZ, RZ, R169 ;  /* 0x000000ffff207224 */ /* 0x008fe200078e00a9 */
[----:B------:R-:W-:Y:S01]  /*171a0*/  F2FP.F16.F32.PACK_AB R19, R131, R144 ;  /* 0x000000908313723e */ /* 0x000fe200000000ff */
[----:B------:R-:W-:Y:S01]  /*171b0*/  MUFU.EX2 R169, R42 ;  /* 0x0000002a00a97308 */ /* 0x000fe20000000800 */
[----:B------:R-:W-:Y:S01]  /*171c0*/  LOP3.LUT R20, R17, R20, RZ, 0xc0, !PT ;  /* 0x0000001411147212 */ /* 0x000fe200078ec0ff */
[----:B------:R-:W-:Y:S01]  /*171d0*/  FADD.FTZ R168, R168, R32 ;  /* 0x00000020a8a87221 */ /* 0x000fe20000010000 */
[----:B------:R-:W-:Y:S02]  /*171e0*/  LOP3.LUT R22, R19, R22, RZ, 0xc0, !PT ;  /* 0x0000001613167212 */ /* 0x000fe400078ec0ff */
[----:B------:R-:W-:Y:S01]  /*171f0*/  F2FP.F16.F32.PACK_AB R21, R187, R251 ;  /* 0x000000fbbb15723e */ /* 0x000fe200000000ff */
[----:B------:R-:W-:Y:S01]  /*17200*/  FADD.FTZ R168, R165, R168 ;  /* 0x000000a8a5a87221 */ /* 0x000fe20000010000 */
[--C-:B------:R-:W-:Y:S02]  /*17210*/  HSET2.LE.AND R19, R164, R6.reuse, PT ;  /* 0x00000006a4137233 */ /* 0x100fe40003803000 */
[----:B------:R-:W-:Y:S01]  /*17220*/  LOP3.LUT R16, R21, R16, RZ, 0xc0, !PT ;  /* 0x0000001015107212 */ /* 0x000fe200078ec0ff */
[----:B------:R3:W-:Y:S01]  /*17230*/  MUFU.EX2 R164, R33 ;  /* 0x0000002100a47308 */ /* 0x0007e20000000800 */
[--C-:B------:R-:W-:Y:S01]  /*17240*/  HSET2.LE.AND R17, R147, R6.reuse, PT ;  /* 0x0000000693117233 */ /* 0x100fe20003803000 */
[----:B------:R-:W-:Y:S01]  /*17250*/  FADD.FTZ R150, R150, R168 ;  /* 0x000000a896967221 */ /* 0x000fe20000010000 */
[----:B------:R-:W-:Y:S07]  /*17260*/  LOP3.LUT R19, R27, R19, RZ, 0xc0, !PT ;  /* 0x000000131b137212 */ /* 0x000fee00078ec0ff */
[----:B------:R-:W4:Y:S01]  /*17270*/  MUFU.EX2 R147, R119 ;  /* 0x0000007700937308 */ /* 0x000f220000000800 */
[--C-:B------:R-:W-:Y:S01]  /*17280*/  HSET2.LE.AND R23, R163, R6.reuse, PT ;  /* 0x00000006a3177233 */ /* 0x100fe20003803000 */
[----:B------:R-:W-:Y:S01]  /*17290*/  IMAD.MOV.U32 R163, RZ, RZ, R25 ;  /* 0x000000ffffa37224 */ /* 0x000fe200078e0019 */
[----:B------:R-:W-:Y:S07]  /*172a0*/  LOP3.LUT R17, R26, R17, RZ, 0xc0, !PT ;  /* 0x000000111a117212 */ /* 0x000fee00078ec0ff */
[----:B------:R4:W-:Y:S01]  /*172b0*/  MUFU.EX2 R119, R35 ;  /* 0x0000002300777308 */ /* 0x0009e20000000800 */
[----:B------:R-:W-:Y:S01]  /*172c0*/  F2FP.F16.F32.PACK_AB R25, R189, R2 ;  /* 0x00000002bd19723e */ /* 0x000fe200000000ff */
[----:B------:R-:W-:Y:S01]  /*172d0*/  FADD.FTZ R182, R182, R163 ;  /* 0x000000a3b6b67221 */ /* 0x000fe20000010000 */
[--C-:B------:R-:W-:Y:S01]  /*172e0*/  HSET2.LE.AND R21, R250, R6.reuse, PT ;  /* 0x00000006fa157233 */ /* 0x100fe20003803000 */
[----:B------:R-:W-:Y:S01]  /*172f0*/  IMAD.MOV.U32 R250, RZ, RZ, R24 ;  /* 0x000000fffffa7224 */ /* 0x000fe200078e0018 */
[----:B------:R-:W-:Y:S01]  /*17300*/  F2FP.F16.F32.PACK_AB R24, R125, R124 ;  /* 0x0000007c7d18723e */ /* 0x000fe200000000ff */
[C---:B-1----:R-:W-:Y:S04]  /*17310*/  HMMA.16816.F32 R220, R16.reuse, R12, R220 ;  /* 0x0000000c10dc723c */ /* 0x042fe800000018dc */
[----:B------:R1:W2:Y:S01]  /*17320*/  MUFU.EX2 R163, R34 ;  /* 0x0000002200a37308 */ /* 0x0002a20000000800 */
[----:B------:R-:W-:Y:S01]  /*17330*/  LOP3.LUT R23, R25, R23, RZ, 0xc0, !PT ;  /* 0x0000001719177212 */ /* 0x000fe200078ec0ff */
[----:B---3--:R-:W-:Y:S01]  /*17340*/  IMAD.MOV.U32 R33, RZ, RZ, R148 ;  /* 0x000000ffff217224 */ /* 0x008fe200078e0094 */
[----:B------:R-:W-:Y:S01]  /*17350*/  LOP3.LUT R21, R24, R21, RZ, 0xc0, !PT ;  /* 0x0000001518157212 */ /* 0x000fe200078ec0ff */
[C---:B------:R-:W-:Y:S01]  /*17360*/  HMMA.16816.F32 R216, R16.reuse, R14, R216 ;  /* 0x0000000e10d8723c */ /* 0x040fe200000018d8 */
[----:B------:R-:W3:Y:S05]  /*17370*/  LDSM.16.MT88.4 R24, [R227+0x4c00] ;  /* 0x004c0000e318783b */ /* 0x000eea0000004200 */
[----:B------:R-:W3:Y:S01]  /*17380*/  MUFU.EX2 R148, R43 ;  /* 0x0000002b00947308 */ /* 0x000ee20000000800 */
[----:B----4-:R-:W-:Y:S01]  /*17390*/  F2FP.F16.F32.PACK_AB R35, R126, R147 ;  /* 0x000000937e23723e */ /* 0x010fe200000000ff */
[----:B------:R-:W-:Y:S01]  /*173a0*/  FADD.FTZ R182, R170, R182 ;  /* 0x000000b6aab67221 */ /* 0x000fe20000010000 */
[--C-:B------:R-:W-:Y:S01]  /*173b0*/  HSET2.LE.AND R32, R141, R6.reuse, PT ;  /* 0x000000068d207233 */ /* 0x100fe20003803000 */
[----:B------:R-:W-:Y:S01]  /*173c0*/  FADD.FTZ R185, R185, R33 ;  /* 0x00000021b9b97221 */ /* 0x000fe20000010000 */
[--C-:B-1----:R-:W-:Y:S01]  /*173d0*/  HSET2.LE.AND R34, R139, R6.reuse, PT ;  /* 0x000000068b227233 */ /* 0x102fe20003803000 */
[C---:B--2---:R-:W-:Y:S04]  /*173e0*/  HMMA.16816.F32 R212, R16.reuse, R8, R212 ;  /* 0x0000000810d4723c */ /* 0x044fe800000018d4 */
[----:B------:R1:W-:Y:S01]  /*173f0*/  MUFU.EX2 R139, R41 ;  /* 0x00000029008b7308 */ /* 0x0003e20000000800 */
[----:B------:R-:W-:Y:S01]  /*17400*/  F2FP.F16.F32.PACK_AB R42, R119, R163 ;  /* 0x000000a3772a723e */ /* 0x000fe200000000ff */
[----:B------:R-:W-:Y:S01]  /*17410*/  FADD.FTZ R166, R166, R250 ;  /* 0x000000faa6a67221 */ /* 0x000fe20000010000 */
[----:B------:R-:W-:Y:S07]  /*17420*/  LOP3.LUT R34, R35, R34, RZ, 0xc0, !PT ;  /* 0x0000002223227212 */ /* 0x000fee00078ec0ff */
[----:B------:R-:W-:Y:S01]  /*17430*/  MUFU.EX2 R141, R117 ;  /* 0x00000075008d7308 */ /* 0x000fe20000000800 */
[----:B------:R-:W-:Y:S01]  /*17440*/  F2FP.F16.F32.PACK_AB R33, R164, R183 ;  /* 0x000000b7a421723e */ /* 0x000fe200000000ff */
[----:B------:R-:W-:Y:S01]  /*17450*/  HMMA.16816.F32 R208, R16, R10, R208 ;  /* 0x0000000a10d0723c */ /* 0x000fe200000018d0 */
[----:B------:R-:W2:Y:S07]  /*17460*/  LDSM.16.MT88.4 R16, [R106+0xc00] ;  /* 0x000c00006a10783b */ /* 0x000eae0000004200 */
[----:B------:R-:W-:Y:S01]  /*17470*/  MUFU.EX2 R117, R116 ;  /* 0x0000007400757308 */ /* 0x000fe20000000800 */
[----:B------:R-:W-:Y:S01]  /*17480*/  LOP3.LUT R32, R33, R32, RZ, 0xc0, !PT ;  /* 0x0000002021207212 */ /* 0x000fe200078ec0ff */
[----:B------:R-:W-:Y:S01]  /*17490*/  FADD.FTZ R166, R153, R166 ;  /* 0x000000a699a67221 */ /* 0x000fe20000010000 */
[--C-:B------:R-:W-:Y:S01]  /*174a0*/  HSET2.LE.AND R33, R140, R6.reuse, PT ;  /* 0x000000068c217233 */ /* 0x100fe20003803000 */
[----:B------:R-:W-:Y:S01]  /*174b0*/  FADD.FTZ R153, R128, R182 ;  /* 0x000000b680997221 */ /* 0x000fe20000010000 */
[----:B---3--:R-:W-:Y:S05]  /*174c0*/  F2FP.F16.F32.PACK_AB R43, R148, R169 ;  /* 0x000000a9942b723e */ /* 0x008fea00000000ff */
[----:B------:R3:W-:Y:S01]  /*174d0*/  MUFU.EX2 R140, R40 ;  /* 0x00000028008c7308 */ /* 0x0007e20000000800 */
[----:B------:R-:W-:Y:S01]  /*174e0*/  LOP3.LUT R35, R160, 0xff00ff, RZ, 0xc0, !PT ;  /* 0x00ff00ffa0237812 */ /* 0x000fe200078ec0ff */
[----:B------:R-:W-:Y:S01]  /*174f0*/  FADD.FTZ R184, R184, R185 ;  /* 0x000000b9b8b87221 */ /* 0x000fe20000010000 */
[----:B------:R-:W-:Y:S07]  /*17500*/  LOP3.LUT R33, R43, R33, RZ, 0xc0, !PT ;  /* 0x000000212b217212 */ /* 0x000fee00078ec0ff */
[----:B------:R4:W-:Y:S01]  /*17510*/  MUFU.EX2 R128, R100 ;  /* 0x0000006400807308 */ /* 0x0009e20000000800 */
[----:B------:R-:W-:Y:S01]  /*17520*/  F2FP.F16.F32.PACK_AB R43, R246, R248 ;  /* 0x000000f8f62b723e */ /* 0x000fe200000000ff */
[----:B------:R-:W-:Y:S01]  /*17530*/  FADD.FTZ R184, R149, R184 ;  /* 0x000000b895b87221 */ /* 0x000fe20000010000 */
[--C-:B------:R-:W-:Y:S07]  /*17540*/  HSET2.LE.AND R35, R35, R6.reuse, PT ;  /* 0x0000000623237233 */ /* 0x100fee0003803000 */
[----:B------:R-:W2:Y:S01]  /*17550*/  MUFU.EX2 R149, R121 ;  /* 0x0000007900957308 */ /* 0x000ea20000000800 */
[--C-:B-1----:R-:W-:Y:S01]  /*17560*/  HSET2.LE.AND R41, R108, R6.reuse, PT ;  /* 0x000000066c297233 */ /* 0x102fe20003803000 */
[----:B------:R-:W-:Y:S01]  /*17570*/  FADD.FTZ R152, R152, R184 ;  /* 0x000000b898987221 */ /* 0x000fe20000010000 */
[----:B------:R-:W-:Y:S01]  /*17580*/  FADD.FTZ R151, R151, R166 ;  /* 0x000000a697977221 */ /* 0x000fe20000010000 */
[----:B------:R-:W-:Y:S06]  /*17590*/  LOP3.LUT R35, R42, R35, RZ, 0xc0, !PT ;  /* 0x000000232a237212 */ /* 0x000fec00078ec0ff */
[----:B------:R-:W1:Y:S01]  /*175a0*/  MUFU.EX2 R121, R118 ;  /* 0x0000007600797308 */ /* 0x000e620000000800 */
[----:B---3--:R-:W-:Y:S01]  /*175b0*/  LOP3.LUT R40, R43, R103, RZ, 0xc0, !PT ;  /* 0x000000672b287212 */ /* 0x008fe200078ec0ff */
[----:B------:R-:W-:Y:S01]  /*175c0*/  FADD.FTZ R152, R130, R152 ;  /* 0x0000009882987221 */ /* 0x000fe20000010000 */
[--C-:B------:R-:W-:Y:S01]  /*175d0*/  HSET2.LE.AND R42, R156, R6.reuse, PT ;  /* 0x000000069c2a7233 */ /* 0x100fe20003803000 */
[C---:B------:R-:W-:Y:S06]  /*175e0*/  HMMA.16816.F32 R220, R20.reuse, R24, R220 ;  /* 0x0000001814dc723c */ /* 0x040fec00000018dc */
[----:B------:R3:W-:Y:S01]  /*175f0*/  MUFU.EX2 R108, R37 ;  /* 0x00000025006c7308 */ /* 0x0007e20000000800 */
[----:B----4-:R-:W-:Y:S09]  /*17600*/  F2FP.F16.F32.PACK_AB R100, R247, R249 ;  /* 0x000000f9f764723e */ /* 0x010ff200000000ff */
[----:B------:R4:W-:Y:S01]  /*17610*/  MUFU.EX2 R103, R29 ;  /* 0x0000001d00677308 */ /* 0x0009e20000000800 */
[--C-:B------:R-:W-:Y:S01]  /*17620*/  HSET2.LE.AND R43, R157, R6.reuse, PT ;  /* 0x000000069d2b7233 */ /* 0x100fe20003803000 */
[C---:B------:R-:W-:Y:S08]  /*17630*/  HMMA.16816.F32 R216, R20.reuse, R26, R216 ;  /* 0x0000001a14d8723c */ /* 0x040ff000000018d8 */
[----:B------:R-:W-:Y:S01]  /*17640*/  MUFU.EX2 R118, R86 ;  /* 0x0000005600767308 */ /* 0x000fe20000000800 */
[----:B------:R-:W-:Y:S01]  /*17650*/  LOP3.LUT R42, R100, R42, RZ, 0xc0, !PT ;  /* 0x0000002a642a7212 */ /* 0x000fe200078ec0ff */
[----:B------:R-:W-:Y:S01]  /*17660*/  FADD.FTZ R188, R188, R152 ;  /* 0x00000098bcbc7221 */ /* 0x000fe20000010000 */
[----:B------:R-:W-:Y:S07]  /*17670*/  FADD.FTZ R150, R143, R150 ;  /* 0x000000968f967221 */ /* 0x000fee0000010000 */
[----:B------:R1:W1:Y:S01]  /*17680*/  MUFU.EX2 R100, R28 ;  /* 0x0000001c00647308 */ /* 0x0002620000000800 */
[--C-:B---3--:R-:W-:Y:S01]  /*17690*/  HSET2.LE.AND R37, R75, R6.reuse, PT ;  /* 0x000000064b257233 */ /* 0x108fe20003803000 */
[C---:B--2---:R-:W-:Y:S08]  /*176a0*/  HMMA.16816.F32 R212, R20.reuse, R16, R212 ;  /* 0x0000001014d4723c */ /* 0x044ff000000018d4 */
[----:B------:R-:W-:Y:S01]  /*176b0*/  MUFU.EX2 R86, R30 ;  /* 0x0000001e00567308 */ /* 0x000fe20000000800 */
[----:B------:R-:W-:Y:S01]  /*176c0*/  FADD.FTZ R188, R146, R188 ;  /* 0x000000bc92bc7221 */ /* 0x000fe20000010000 */
[----:B----4-:R-:W-:Y:S01]  /*176d0*/  F2FP.F16.F32.PACK_AB R29, R127, R149 ;  /* 0x000000957f1d723e */ /* 0x010fe200000000ff */
[----:B------:R-:W-:Y:S07]  /*176e0*/  FADD.FTZ R151, R145, R151 ;  /* 0x0000009791977221 */ /* 0x000fee0000010000 */
[----:B------:R2:W3:Y:S01]  /*176f0*/  MUFU.EX2 R116, R36 ;  /* 0x0000002400747308 */ /* 0x0004e20000000800 */
[----:B------:R-:W-:Y:S01]  /*17700*/  FADD.FTZ R186, R186, R188 ;  /* 0x000000bcbaba7221 */ /* 0x000fe20000010000 */
[----:B------:R-:W-:Y:S01]  /*17710*/  HMMA.16816.F32 R208, R20, R18, R208 ;  /* 0x0000001214d0723c */ /* 0x000fe200000018d0 */
[----:B------:R-:W4:Y:S07]  /*17720*/  LDSM.16.MT88.4 R20, [R227+0x5000] ;  /* 0x00500000e314783b */ /* 0x000f2e0000004200 */
[----:B------:R3:W-:Y:S01]  /*17730*/  MUFU.EX2 R185, R4 ;  /* 0x0000000400b97308 */ /* 0x0007e20000000800 */
[----:B------:R-:W-:Y:S01]  /*17740*/  FADD.FTZ R186, R167, R186 ;  /* 0x000000baa7ba7221 */ /* 0x000fe20000010000 */
[----:B-1----:R-:W-:Y:S01]  /*17750*/  F2FP.F16.F32.PACK_AB R28, R120, R121 ;  /* 0x00000079781c723e */ /* 0x002fe200000000ff */
[----:B------:R-:W-:Y:S01]  /*17760*/  FADD.FTZ R142, R142, R150 ;  /* 0x000000968e8e7221 */ /* 0x000fe20000010000 */
[----:B------:R-:W-:Y:S02]  /*17770*/  IMAD.MOV.U32 R188, RZ, RZ, R135 ;  /* 0x000000ffffbc7224 */ /* 0x000fe400078e0087 */
[----:B------:R-:W-:Y:S01]  /*17780*/  FADD.FTZ R124, R124, R186 ;  /* 0x000000ba7c7c7221 */ /* 0x000fe20000010000 */
[C---:B------:R-:W-:Y:S05]  /*17790*/  HMMA.16816.F32 R204, R32.reuse, R12, R204 ;  /* 0x0000000c20cc723c */ /* 0x040fea00000018cc */
[----:B--2---:R-:W-:Y:S01]  /*177a0*/  FADD.FTZ R36, R125, R124 ;  /* 0x0000007c7d247221 */ /* 0x004fe20000010000 */
[--C-:B------:R-:W-:Y:S01]  /*177b0*/  HSET2.LE.AND R30, R115, R6.reuse, PT ;  /* 0x00000006731e7233 */ /* 0x100fe20003803000 */
[----:B------:R-:W-:Y:S01]  /*177c0*/  FADD.FTZ R129, R129, R151 ;  /* 0x0000009781817221 */ /* 0x000fe20000010000 */
[C---:B------:R-:W-:Y:S01]  /*177d0*/  HMMA.16816.F32 R200, R32.reuse, R14, R200 ;  /* 0x0000000e20c8723c */ /* 0x040fe200000018c8 */
[----:B------:R-:W1:Y:S02]  /*177e0*/  LDSM.16.MT88.4 R12, [R106+0x1000] ;  /* 0x001000006a0c783b */ /* 0x000e640000004200 */
[----:B------:R-:W-:Y:S01]  /*177f0*/  FADD.FTZ R36, R2, R36 ;  /* 0x0000002402247221 */ /* 0x000fe20000010000 */
[----:B------:R-:W-:Y:S01]  /*17800*/  FADD.FTZ R142, R123, R142 ;  /* 0x0000008e7b8e7221 */ /* 0x000fe20000010000 */
[----:B------:R2:W1:Y:S01]  /*17810*/  MUFU.EX2 R2, R39 ;  /* 0x0000002700027308 */ /* 0x0004620000000800 */
[--C-:B---3--:R-:W-:Y:S01]  /*17820*/  HSET2.LE.AND R4, R5, R6.reuse, PT ;  /* 0x0000000605047233 */ /* 0x108fe20003803000 */
[----:B------:R-:W-:Y:S01]  /*17830*/  FADD.FTZ R36, R189, R36 ;  /* 0x00000024bd247221 */ /* 0x000fe20000010000 */
[C---:B------:R-:W-:Y:S03]  /*17840*/  HMMA.16816.F32 R196, R32.reuse, R8, R196 ;  /* 0x0000000820c4723c */ /* 0x040fe600000018c4 */
[----:B------:R-:W-:Y:S01]  /*17850*/  F2FP.F16.F32.PACK_AB R8, R92, R128 ;  /* 0x000000805c08723e */ /* 0x000fe200000000ff */
[----:B------:R-:W-:Y:S01]  /*17860*/  FADD.FTZ R128, R128, R36 ;  /* 0x0000002480807221 */ /* 0x000fe20000010000 */
[----:B------:R-:W-:Y:S01]  /*17870*/  F2FP.F16.F32.PACK_AB R9, R93, R101 ;  /* 0x000000655d09723e */ /* 0x000fe200000000ff */
[----:B------:R-:W-:Y:S01]  /*17880*/  FADD.FTZ R129, R183, R129 ;  /* 0x00000081b7817221 */ /* 0x000fe20000010000 */
[----:B------:R-:W-:Y:S01]  /*17890*/  LOP3.LUT R41, R8, R41, RZ, 0xc0, !PT ;  /* 0x0000002908297212 */ /* 0x000fe200078ec0ff */
[----:B------:R-:W-:Y:S03]  /*178a0*/  HMMA.16816.F32 R192, R32, R10, R192 ;  /* 0x0000000a20c0723c */ /* 0x000fe600000018c0 */
[----:B------:R-:W-:Y:S01]  /*178b0*/  FADD.FTZ R32, R122, R153 ;  /* 0x000000997a207221 */ /* 0x000fe20000010000 */
[--C-:B------:R-:W-:Y:S01]  /*178c0*/  HSET2.LE.AND R10, R172, R6.reuse, PT ;  /* 0x00000006ac0a7233 */ /* 0x100fe20003803000 */
[----:B------:R-:W-:Y:S01]  /*178d0*/  FADD.FTZ R169, R169, R142 ;  /* 0x0000008ea9a97221 */ /* 0x000fe20000010000 */
[----:B------:R-:W-:Y:S01]  /*178e0*/  F2FP.F16.F32.PACK_AB R11, R117, R139 ;  /* 0x0000008b750b723e */ /* 0x000fe200000000ff */
[----:B------:R-:W-:Y:S01]  /*178f0*/  FADD.FTZ R32, R251, R32 ;  /* 0x00000020fb207221 */ /* 0x000fe20000010000 */
[----:B------:R-:W-:Y:S01]  /*17900*/  LOP3.LUT R43, R9, R43, RZ, 0xc0, !PT ;  /* 0x0000002b092b7212 */ /* 0x000fe200078ec0ff */
[----:B------:R-:W-:Y:S01]  /*17910*/  FADD.FTZ R164, R164, R129 ;  /* 0x00000081a4a47221 */ /* 0x000fe20000010000 */
[----:B------:R-:W-:Y:S01]  /*17920*/  LOP3.LUT R10, R11, R10, RZ, 0xc0, !PT ;  /* 0x0000000a0b0a7212 */ /* 0x000fe200078ec0ff */
[----:B------:R-:W-:Y:S01]  /*17930*/  FADD.FTZ R187, R187, R32 ;  /* 0x00000020bbbb7221 */ /* 0x000fe20000010000 */
[--C-:B--2---:R-:W-:Y:S01]  /*17940*/  HSET2.LE.AND R39, R155, R6.reuse, PT ;  /* 0x000000069b277233 */ /* 0x104fe20003803000 */
[----:B------:R-:W2:Y:S01]  /*17950*/  LDSM.16.MT88.4 R32, [R227+0x5400] ;  /* 0x00540000e320783b */ /* 0x000ea20000004200 */
[--C-:B------:R-:W-:Y:S01]  /*17960*/  HSET2.LE.AND R8, R241, R6.reuse, PT ;  /* 0x00000006f1087233 */ /* 0x100fe20003803000 */
[C---:B----4-:R-:W-:Y:S05]  /*17970*/  HMMA.16816.F32 R220, R40.reuse, R20, R220 ;  /* 0x0000001428dc723c */ /* 0x050fea00000018dc */
[----:B------:R-:W-:Y:S01]  /*17980*/  F2FP.F16.F32.PACK_AB R9, R140, R141 ;  /* 0x0000008d8c09723e */ /* 0x000fe200000000ff */
[----:B------:R-:W-:Y:S01]  /*17990*/  FADD.FTZ R169, R148, R169 ;  /* 0x000000a994a97221 */ /* 0x000fe20000010000 */
[----:B------:R-:W-:Y:S01]  /*179a0*/  LOP3.LUT R11, R159, 0xff00ff, RZ, 0xc0, !PT ;  /* 0x00ff00ff9f0b7812 */ /* 0x000fe200078ec0ff */
[C---:B------:R-:W-:Y:S03]  /*179b0*/  HMMA.16816.F32 R216, R40.reuse, R22, R216 ;  /* 0x0000001628d8723c */ /* 0x040fe600000018d8 */
[----:B------:R-:W-:Y:S01]  /*179c0*/  LOP3.LUT R8, R9, R8, RZ, 0xc0, !PT ;  /* 0x0000000809087212 */ /* 0x000fe200078ec0ff */
[----:B------:R-:W-:Y:S01]  /*179d0*/  FADD.FTZ R252, R252, R187 ;  /* 0x000000bbfcfc7221 */ /* 0x000fe20000010000 */
[--C-:B------:R-:W-:Y:S01]  /*179e0*/  HSET2.LE.AND R11, R11, R6.reuse, PT ;  /* 0x000000060b0b7233 */ /* 0x100fe20003803000 */
[----:B------:R-:W-:Y:S01]  /*179f0*/  FADD.FTZ R164, R147, R164 ;  /* 0x000000a493a47221 */ /* 0x000fe20000010000 */
[--C-:B------:R-:W-:Y:S01]  /*17a00*/  HSET2.LE.AND R9, R175, R6.reuse, PT ;  /* 0x00000006af097233 */ /* 0x100fe20003803000 */
[C---:B-1----:R-:W-:Y:S03]  /*17a10*/  HMMA.16816.F32 R212, R40.reuse, R12, R212 ;  /* 0x0000000c28d4723c */ /* 0x042fe600000018d4 */
[----:B------:R-:W-:Y:S01]  /*17a20*/  LOP3.LUT R11, R28, R11, RZ, 0xc0, !PT ;  /* 0x0000000b1c0b7212 */ /* 0x000fe200078ec0ff */
[----:B------:R-:W-:Y:S01]  /*17a30*/  FADD.FTZ R163, R163, R169 ;  /* 0x000000a9a3a37221 */ /* 0x000fe20000010000 */
[----:B------:R-:W-:Y:S01]  /*17a40*/  LOP3.LUT R9, R29, R9, RZ, 0xc0, !PT ;  /* 0x000000091d097212 */ /* 0x000fe200078ec0ff */
[----:B------:R-:W-:Y:S01]  /*17a50*/  FADD.FTZ R252, R161, R252 ;  /* 0x000000fca1fc7221 */ /* 0x000fe20000010000 */
[----:B------:R-:W-:Y:S01]  /*17a60*/  F2FP.F16.F32.PACK_AB R29, R103, R100 ;  /* 0x00000064671d723e */ /* 0x000fe200000000ff */
[----:B------:R-:W-:Y:S03]  /*17a70*/  HMMA.16816.F32 R208, R40, R14, R208 ;  /* 0x0000000e28d0723c */ /* 0x000fe600000018d0 */
[--C-:B------:R-:W-:Y:S01]  /*17a80*/  HSET2.LE.AND R41, R105, R6.reuse, PT ;  /* 0x0000000669297233 */ /* 0x100fe20003803000 */
[----:B------:R-:W-:Y:S01]  /*17a90*/  FADD.FTZ R126, R126, R164 ;  /* 0x000000a47e7e7221 */ /* 0x000fe20000010000 */
[--C-:B------:R-:W-:Y:S01]  /*17aa0*/  HSET2.LE.AND R43, R77, R6.reuse, PT ;  /* 0x000000064d2b7233 */ /* 0x100fe20003803000 */
[----:B------:R-:W-:Y:S01]  /*17ab0*/  FADD.FTZ R163, R119, R163 ;  /* 0x000000a377a37221 */ /* 0x000fe20000010000 */
[--C-:B------:R-:W-:Y:S01]  /*17ac0*/  HSET2.LE.AND R40, R102, R6.reuse, PT ;  /* 0x0000000666287233 */ /* 0x100fe20003803000 */
[C---:B------:R-:W-:Y:S05]  /*17ad0*/  HMMA.16816.F32 R204, R8.reuse, R24, R204 ;  /* 0x0000001808cc723c */ /* 0x040fea00000018cc */
[----:B------:R-:W-:Y:S01]  /*17ae0*/  F2FP.F16.F32.PACK_AB R28, R108, R116 ;  /* 0x000000746c1c723e */ /* 0x000fe200000000ff */
[----:B------:R-:W-:Y:S01]  /*17af0*/  FADD.FTZ R162, R162, R252 ;  /* 0x000000fca2a27221 */ /* 0x000fe20000010000 */
[--C-:B------:R-:W-:Y:S01]  /*17b00*/  HSET2.LE.AND R42, R69, R6.reuse, PT ;  /* 0x00000006452a7233 */ /* 0x100fe20003803000 */
[C---:B------:R-:W-:Y:S01]  /*17b10*/  HMMA.16816.F32 R200, R8.reuse, R26, R200 ;  /* 0x0000001a08c8723c */ /* 0x040fe200000018c8 */
[----:B------:R-:W1:Y:S02]  /*17b20*/  LDSM.16.MT88.4 R24, [R106+0x1400] ;  /* 0x001400006a18783b */ /* 0x000e640000004200 */
[----:B------:R-:W-:Y:S01]  /*17b30*/  LOP3.LUT R40, R28, R40, RZ, 0xc0, !PT ;  /* 0x000000281c287212 */ /* 0x000fe200078ec0ff */
[----:B------:R-:W-:Y:S01]  /*17b40*/  FADD.FTZ R126, R141, R126 ;  /* 0x0000007e8d7e7221 */ /* 0x000fe20000010000 */
[----:B------:R-:W-:Y:S01]  /*17b50*/  LOP3.LUT R42, R29, R42, RZ, 0xc0, !PT ;  /* 0x0000002a1d2a7212 */ /* 0x000fe200078ec0ff */
[----:B------:R-:W-:Y:S01]  /*17b60*/  FADD.FTZ R149, R149, R163 ;  /* 0x000000a395957221 */ /* 0x000fe20000010000 */
[----:B------:R-:W-:Y:S01]  /*17b70*/  F2FP.F16.F32.PACK_AB R29, R53, R52 ;  /* 0x00000034351d723e */ /* 0x000fe200000000ff */
[C---:B------:R-:W-:Y:S03]  /*17b80*/  HMMA.16816.F32 R196, R8.reuse, R16, R196 ;  /* 0x0000001008c4723c */ /* 0x040fe600000018c4 */
[----:B------:R-:W-:Y:S01]  /*17b90*/  F2FP.F16.F32.PACK_AB R16, R86, R118 ;  /* 0x000000765610723e */ /* 0x000fe200000000ff */
[----:B------:R-:W-:Y:S01]  /*17ba0*/  FADD.FTZ R162, R154, R162 ;  /* 0x000000a29aa27221 */ /* 0x000fe20000010000 */
[----:B------:R-:W-:Y:S01]  /*17bb0*/  F2FP.F16.F32.PACK_AB R17, R95, R94 ;  /* 0x0000005e5f11723e */ /* 0x000fe200000000ff */
[----:B------:R-:W-:Y:S01]  /*17bc0*/  FADD.FTZ R140, R140, R126 ;  /* 0x0000007e8c8c7221 */ /* 0x000fe20000010000 */
[----:B------:R-:W-:Y:S01]  /*17bd0*/  LOP3.LUT R41, R16, R41, RZ, 0xc0, !PT ;  /* 0x0000002910297212 */ /* 0x000fe200078ec0ff */
[----:B------:R-:W-:Y:S03]  /*17be0*/  HMMA.16816.F32 R192, R8, R18, R192 ;  /* 0x0000001208c0723c */ /* 0x000fe600000018c0 */
[--C-:B------:R-:W-:Y:S01]  /*17bf0*/  HSET2.LE.AND R18, R174, R6.reuse, PT ;  /* 0x00000006ae127233 */ /* 0x100fe20003803000 */
[----:B------:R-:W-:Y:S01]  /*17c00*/  FADD.FTZ R149, R127, R149 ;  /* 0x000000957f957221 */ /* 0x000fe20000010000 */
[--C-:B------:R-:W-:Y:S01]  /*17c10*/  HSET2.LE.AND R16, R138, R6.reuse, PT ;  /* 0x000000068a107233 */ /* 0x100fe20003803000 */
        /* <DEDUP_REMOVED lines=9> */
[----:B------:R-:W-:Y:S01]  /*17cb0*/  F2FP.F16.F32.PACK_AB R9, R112, R111 ;  /* 0x0000006f7009723e */ /* 0x000fe200000000ff */
        /* <DEDUP_REMOVED lines=9> */
[----:B------:R-:W-:Y:S01]  /*17d50*/  LOP3.LUT R19, R8, R19, RZ, 0xc0, !PT ;  /* 0x0000001308137212 */ /* 0x000fe200078ec0ff */
[----:B------:R-:W-:Y:S01]  /*17d60*/  FADD.FTZ R128, R92, R128 ;  /* 0x000000805c807221 */ /* 0x000fe20000010000 */
[--C-:B------:R-:W-:Y:S01]  /*17d70*/  HSET2.LE.AND R28, R114, R6.reuse, PT ;  /* 0x00000006721c7233 */ /* 0x100fe20003803000 */
[C---:B--2---:R-:W-:Y:S05]  /*17d80*/  HMMA.16816.F32 R220, R40.reuse, R32, R220 ;  /* 0x0000002028dc723c */ /* 0x044fea00000018dc */
[----:B------:R-:W-:Y:S01]  /*17d90*/  LOP3.LUT R17, R9, R17, RZ, 0xc0, !PT ;  /* 0x0000001109117212 */ /* 0x000fe200078ec0ff */
[----:B------:R-:W-:Y:S01]  /*17da0*/  FADD.FTZ R84, R84, R117 ;  /* 0x0000007554547221 */ /* 0x000fe20000010000 */
[----:B------:R-:W2:Y:S01]  /*17db0*/  LDSM.16.MT88.4 R8, [R227+0x5800] ;  /* 0x00580000e308783b */ /* 0x000ea20000004200 */
[----:B------:R-:W-:Y:S03]  /*17dc0*/  HMMA.16816.F32 R216, R40, R34, R216 ;  /* 0x0000002228d8723c */ /* 0x000fe600000018d8 */
[----:B------:R-:W-:Y:S01]  /*17dd0*/  LOP3.LUT R28, R29, R28, RZ, 0xc0, !PT ;  /* 0x0000001c1d1c7212 */ /* 0x000fe200078ec0ff */
[----:B------:R-:W-:Y:S01]  /*17de0*/  FADD.FTZ R111, R112, R111 ;  /* 0x0000006f706f7221 */ /* 0x000fe20000010000 */
[--C-:B------:R-:W-:Y:S01]  /*17df0*/  HSET2.LE.AND R29, R107, R6.reuse, PT ;  /* 0x000000066b1d7233 */ /* 0x100fe20003803000 */
[----:B------:R-:W-:Y:S01]  /*17e00*/  FADD.FTZ R249, R249, R248 ;  /* 0x000000f8f9f97221 */ /* 0x000fe20000010000 */
[----:B------:R-:W-:Y:S01]  /*17e10*/  F2FP.F16.F32.PACK_AB R5, R51, R50 ;  /* 0x000000323305723e */ /* 0x000fe200000000ff */
[C---:B------:R-:W-:Y:S05]  /*17e20*/  HMMA.16816.F32 R204, R16.reuse, R20, R204 ;  /* 0x0000001410cc723c */ /* 0x040fea00000018cc */
[----:B------:R-:W-:Y:S01]  /*17e30*/  FADD.FTZ R101, R101, R128 ;  /* 0x0000008065657221 */ /* 0x000fe20000010000 */
[----:B------:R-:W-:Y:S01]  /*17e40*/  FADD.FTZ R84, R80, R84 ;  /* 0x0000005450547221 */ /* 0x000fe20000010000 */
[----:B------:R-:W-:Y:S01]  /*17e50*/  FADD.FTZ R109, R109, R111 ;  /* 0x0000006f6d6d7221 */ /* 0x000fe20000010000 */
[----:B------:R-:W-:Y:S01]  /*17e60*/  HMMA.16816.F32 R200, R16, R22, R200 ;  /* 0x0000001610c8723c */ /* 0x000fe200000018c8 */
[----:B------:R-:W3:Y:S02]  /*17e70*/  LDSM.16.MT88.4 R20, [R106+0x1800] ;  /* 0x001800006a14783b */ /* 0x000ee40000004200 */
[----:B------:R-:W-:Y:S01]  /*17e80*/  FADD.FTZ R249, R247, R249 ;  /* 0x000000f9f7f97221 */ /* 0x000fe20000010000 */
[----:B------:R-:W-:Y:S01]  /*17e90*/  FADD.FTZ R101, R93, R101 ;  /* 0x000000655d657221 */ /* 0x000fe20000010000 */
[----:B------:R-:W-:Y:S01]  /*17ea0*/  FADD.FTZ R81, R81, R84 ;  /* 0x0000005451517221 */ /* 0x000fe20000010000 */
[----:B------:R-:W-:Y:S01]  /*17eb0*/  FADD.FTZ R109, R110, R109 ;  /* 0x0000006d6e6d7221 */ /* 0x000fe20000010000 */
[----:B------:R-:W-:Y:S01]  /*17ec0*/  FADD.FTZ R116, R116, R249 ;  /* 0x000000f974747221 */ /* 0x000fe20000010000 */
[C---:B-1----:R-:W-:Y:S05]  /*17ed0*/  HMMA.16816.F32 R212, R40.reuse, R24, R212 ;  /* 0x0000001828d4723c */ /* 0x042fea00000018d4 */
[----:B------:R-:W-:Y:S01]  /*17ee0*/  FADD.FTZ R101, R118, R101 ;  /* 0x0000006576657221 */ /* 0x000fe20000010000 */
[----:B------:R-:W-:Y:S01]  /*17ef0*/  FADD.FTZ R81, R56, R81 ;  /* 0x0000005138517221 */ /* 0x000fe20000010000 */
[----:B------:R-:W-:Y:S01]  /*17f00*/  FADD.FTZ R109, R90, R109 ;  /* 0x0000006d5a6d7221 */ /* 0x000fe20000010000 */
[----:B------:R-:W-:Y:S01]  /*17f10*/  HMMA.16816.F32 R208, R40, R26, R208 ;  /* 0x0000001a28d0723c */ /* 0x000fe200000018d0 */
[----:B------:R1:W-:Y:S02]  /*17f20*/  MUFU.EX2 R40, R31 ;  /* 0x0000001f00287308 */ /* 0x0003e40000000800 */
[----:B------:R-:W-:Y:S01]  /*17f30*/  FADD.FTZ R116, R108, R116 ;  /* 0x000000746c747221 */ /* 0x000fe20000010000 */
[----:B------:R-:W-:Y:S07]  /*17f40*/  FADD.FTZ R101, R86, R101 ;  /* 0x0000006556657221 */ /* 0x000fee0000010000 */
[----:B------:R-:W4:Y:S01]  /*17f50*/  MUFU.EX2 R41, R38 ;  /* 0x0000002600297308 */ /* 0x000f220000000800 */
[----:B------:R-:W-:Y:S01]  /*17f60*/  FADD.FTZ R81, R63, R81 ;  /* 0x000000513f517221 */ /* 0x000fe20000010000 */
[----:B------:R-:W-:Y:S01]  /*17f70*/  FADD.FTZ R109, R91, R109 ;  /* 0x0000006d5b6d7221 */ /* 0x000fe20000010000 */
[C---:B------:R-:W-:Y:S05]  /*17f80*/  HMMA.16816.F32 R196, R16.reuse, R12, R196 ;  /* 0x0000000c10c4723c */ /* 0x040fea00000018c4 */
[----:B------:R-:W-:Y:S01]  /*17f90*/  F2FP.F16.F32.PACK_AB R12, R46, R2 ;  /* 0x000000022e0c723e */ /* 0x000fe200000000ff */
[----:B------:R-:W-:Y:S01]  /*17fa0*/  FADD.FTZ R116, R100, R116 ;  /* 0x0000007464747221 */ /* 0x000fe20000010000 */
[----:B-1----:R-:W-:Y:S01]  /*17fb0*/  F2FP.F16.F32.PACK_AB R31, R45, R44 ;  /* 0x0000002c2d1f723e */ /* 0x002fe200000000ff */
[----:B------:R-:W-:Y:S01]  /*17fc0*/  HMMA.16816.F32 R192, R16, R14, R192 ;  /* 0x0000000e10c0723c */ /* 0x000fe200000018c0 */
[----:B------:R-:W-:Y:S02]  /*17fd0*/  LDSM.16.MT88.4 R16, [R106+0x1c00] ;  /* 0x001c00006a10783b */ /* 0x000fe40000004200 */
[----:B----4-:R-:W-:Y:S01]  /*17fe0*/  F2FP.F16.F32.PACK_AB R13, R41, R40 ;  /* 0x00000028290d723e */ /* 0x010fe200000000ff */
[----:B------:R-:W-:Y:S01]  /*17ff0*/  FADD.FTZ R101, R94, R101 ;  /* 0x000000655e657221 */ /* 0x000fe20000010000 */
[----:B------:R-:W-:Y:S01]  /*18000*/  LOP3.LUT R29, R12, R29, RZ, 0xc0, !PT ;  /* 0x0000001d0c1d7212 */ /* 0x000fe200078ec0ff */
[----:B------:R-:W-:Y:S01]  /*18010*/  FADD.FTZ R81, R48, R81 ;  /* 0x0000005130517221 */ /* 0x000fe20000010000 */
[----:B------:R-:W-:Y:S01]  /*18020*/  F2FP.F16.F32.PACK_AB R12, R63, R56 ;  /* 0x000000383f0c723e */ /* 0x000fe200000000ff */
[----:B------:R-:W-:Y:S01]  /*18030*/  FADD.FTZ R116, R103, R116 ;  /* 0x0000007467747221 */ /* 0x000fe20000010000 */
[--C-:B------:R-:W-:Y:S01]  /*18040*/  HSET2.LE.AND R38, R173, R6.reuse, PT ;  /* 0x00000006ad267233 */ /* 0x100fe20003803000 */
[----:B------:R-:W-:Y:S01]  /*18050*/  FADD.FTZ R101, R95, R101 ;  /* 0x000000655f657221 */ /* 0x000fe20000010000 */
[----:B------:R-:W-:Y:S01]  /*18060*/  LOP3.LUT R36, R12, R88, RZ, 0xc0, !PT ;  /* 0x000000580c247212 */ /* 0x000fe200078ec0ff */
[----:B------:R-:W-:Y:S01]  /*18070*/  FADD.FTZ R81, R49, R81 ;  /* 0x0000005131517221 */ /* 0x000fe20000010000 */
        /* <DEDUP_REMOVED lines=8> */
[----:B------:R-:W-:Y:S01]  /*18100*/  LOP3.LUT R5, R5, R3, RZ, 0xc0, !PT ;  /* 0x0000000305057212 */ /* 0x000fe200078ec0ff */
[----:B------:R-:W-:Y:S01]  /*18110*/  FADD.FTZ R101, R46, R101 ;  /* 0x000000652e657221 */ /* 0x000fe20000010000 */
[----:B------:R-:W-:Y:S01]  /*18120*/  FADD.FTZ R81, R78, R81 ;  /* 0x000000514e517221 */ /* 0x000fe20000010000 */
[----:B------:R-:W-:Y:S01]  /*18130*/  LOP3.LUT R31, R13, R31, RZ, 0xc0, !PT ;  /* 0x0000001f0d1f7212 */ /* 0x000fe200078ec0ff */
[----:B------:R-:W-:Y:S01]  /*18140*/  FADD.FTZ R116, R44, R116 ;  /* 0x000000742c747221 */ /* 0x000fe20000010000 */
[----:B------:R-:W-:Y:S01]  /*18150*/  F2FP.F16.F32.PACK_AB R13, R49, R48 ;  /* 0x00000030310d723e */ /* 0x000fe200000000ff */
[----:B------:R-:W-:Y:S01]  /*18160*/  FADD.FTZ R101, R40, R101 ;  /* 0x0000006528657221 */ /* 0x000fe20000010000 */
[----:B------:R-:W-:Y:S01]  /*18170*/  FADD.FTZ R81, R71, R81 ;  /* 0x0000005147517221 */ /* 0x000fe20000010000 */
[----:B------:R-:W-:Y:S01]  /*18180*/  FADD.FTZ R116, R45, R116 ;  /* 0x000000742d747221 */ /* 0x000fe20000010000 */
[----:B------:R-:W-:Y:S01]  /*18190*/  LOP3.LUT R38, R13, R38, RZ, 0xc0, !PT ;  /* 0x000000260d267212 */ /* 0x000fe200078ec0ff */
[C---:B--2---:R-:W-:Y:S05]  /*181a0*/  HMMA.16816.F32 R220, R28.reuse, R8, R220 ;  /* 0x000000081cdc723c */ /* 0x044fea00000018dc */
[----:B------:R-:W-:Y:S01]  /*181b0*/  F2FP.F16.F32.PACK_AB R13, R99, R98 ;  /* 0x00000062630d723e */ /* 0x000fe200000000ff */
[----:B------:R-:W-:Y:S01]  /*181c0*/  FADD.FTZ R98, R98, R109 ;  /* 0x0000006d62627221 */ /* 0x000fe20000010000 */
[----:B------:R-:W-:Y:S01]  /*181d0*/  FADD.FTZ R101, R41, R101 ;  /* 0x0000006529657221 */ /* 0x000fe20000010000 */
[C---:B------:R-:W-:Y:S03]  /*181e0*/  HMMA.16816.F32 R216, R28.reuse, R10, R216 ;  /* 0x0000000a1cd8723c */ /* 0x040fe600000018d8 */
[----:B------:R-:W-:Y:S01]  /*181f0*/  LOP3.LUT R39, R13, R39, RZ, 0xc0, !PT ;  /* 0x000000270d277212 */ /* 0x000fe200078ec0ff */
[----:B------:R-:W-:Y:S01]  /*18200*/  FADD.FTZ R98, R99, R98 ;  /* 0x0000006263627221 */ /* 0x000fe20000010000 */
[----:B------:R-:W1:Y:S01]  /*18210*/  LDSM.16.MT88.4 R12, [R227+0x5c00] ;  /* 0x005c0000e30c783b */ /* 0x000e620000004200 */
[----:B------:R-:W-:Y:S01]  /*18220*/  FADD.FTZ R81, R72, R81 ;  /* 0x0000005148517221 */ /* 0x000fe20000010000 */
[----:B------:R-:W-:Y:S01]  /*18230*/  FADD.FTZ R116, R68, R116 ;  /* 0x0000007444747221 */ /* 0x000fe20000010000 */
[C---:B---3--:R-:W-:Y:S03]  /*18240*/  HMMA.16816.F32 R212, R28.reuse, R20, R212 ;  /* 0x000000141cd4723c */ /* 0x048fe600000018d4 */
[----:B------:R-:W-:Y:S01]  /*18250*/  FADD.FTZ R98, R59, R98 ;  /* 0x000000623b627221 */ /* 0x000fe20000010000 */
[----:B------:R-:W-:Y:S01]  /*18260*/  FADD.FTZ R101, R55, R101 ;  /* 0x0000006537657221 */ /* 0x000fe20000010000 */
[----:B------:R-:W-:Y:S01]  /*18270*/  FADD.FTZ R81, R70, R81 ;  /* 0x0000005146517221 */ /* 0x000fe20000010000 */
[----:B------:R-:W-:Y:S01]  /*18280*/  FADD.FTZ R116, R76, R116 ;  /* 0x000000744c747221 */ /* 0x000fe20000010000 */
[----:B------:R-:W-:Y:S01]  /*18290*/  FADD.FTZ R98, R66, R98 ;  /* 0x0000006242627221 */ /* 0x000fe20000010000 */
[----:B------:R-:W-:Y:S03]  /*182a0*/  HMMA.16816.F32 R208, R28, R22, R208 ;  /* 0x000000161cd0723c */ /* 0x000fe600000018d0 */
[--C-:B------:R-:W-:Y:S01]  /*182b0*/  HSET2.LE.AND R28, R97, R6.reuse, PT ;  /* 0x00000006611c7233 */ /* 0x100fe20003803000 */
[----:B------:R-:W-:Y:S01]  /*182c0*/  FADD.FTZ R98, R67, R98 ;  /* 0x0000006243627221 */ /* 0x000fe20000010000 */
[--C-:B------:R-:W-:Y:S01]  /*182d0*/  HSET2.LE.AND R30, R96, R6.reuse, PT ;  /* 0x00000006601e7233 */ /* 0x100fe20003803000 */
[----:B------:R-:W-:Y:S01]  /*182e0*/  FADD.FTZ R101, R62, R101 ;  /* 0x000000653e657221 */ /* 0x000fe20000010000 */
[----:B------:R-:W-:Y:S01]  /*182f0*/  F2FP.F16.F32.PACK_AB R29, R76, R68 ;  /* 0x000000444c1d723e */ /* 0x000fe200000000ff */
[C---:B------:R-:W-:Y:S05]  /*18300*/  HMMA.16816.F32 R196, R36.reuse, R24, R196 ;  /* 0x0000001824c4723c */ /* 0x040fea00000018c4 */
[----:B------:R-:W-:Y:S01]  /*18310*/  F2FP.F16.F32.PACK_AB R31, R61, R60 ;  /* 0x0000003c3d1f723e */ /* 0x000fe200000000ff */
[----:B------:R-:W-:Y:S01]  /*18320*/  FADD.FTZ R98, R74, R98 ;  /* 0x000000624a627221 */ /* 0x000fe20000010000 */
[----:B------:R-:W-:Y:S01]  /*18330*/  LOP3.LUT R28, R29, R28, RZ, 0xc0, !PT ;  /* 0x0000001c1d1c7212 */ /* 0x000fe200078ec0ff */
[C---:B------:R-:W-:Y:S03]  /*18340*/  HMMA.16816.F32 R204, R36.reuse, R32, R204 ;  /* 0x0000002024cc723c */ /* 0x040fe600000018cc */
[----:B------:R-:W-:Y:S01]  /*18350*/  LOP3.LUT R30, R31, R30, RZ, 0xc0, !PT ;  /* 0x0000001e1f1e7212 */ /* 0x000fe200078ec0ff */
[----:B------:R-:W-:Y:S01]  /*18360*/  FADD.FTZ R98, R50, R98 ;  /* 0x0000006232627221 */ /* 0x000fe20000010000 */
[--C-:B------:R-:W-:Y:S01]  /*18370*/  HSET2.LE.AND R29, R89, R6.reuse, PT ;  /* 0x00000006591d7233 */ /* 0x100fe20003803000 */
[----:B------:R-:W-:Y:S01]  /*18380*/  FADD.FTZ R81, R65, R81 ;  /* 0x0000005141517221 */ /* 0x000fe20000010000 */
[--C-:B------:R-:W-:Y:S01]  /*18390*/  HSET2.LE.AND R31, R104, R6.reuse, PT ;  /* 0x00000006681f7233 */ /* 0x100fe20003803000 */
[C---:B------:R-:W-:Y:S03]  /*183a0*/  HMMA.16816.F32 R200, R36.reuse, R34, R200 ;  /* 0x0000002224c8723c */ /* 0x040fe600000018c8 */
[----:B------:R-:W-:Y:S01]  /*183b0*/  F2FP.F16.F32.PACK_AB R24, R62, R55 ;  /* 0x000000373e18723e */ /* 0x000fe200000000ff */
[----:B------:R-:W-:Y:S01]  /*183c0*/  FADD.FTZ R98, R51, R98 ;  /* 0x0000006233627221 */ /* 0x000fe20000010000 */
[----:B------:R-:W-:Y:S01]  /*183d0*/  F2FP.F16.F32.PACK_AB R25, R54, R47 ;  /* 0x0000002f3619723e */ /* 0x000fe200000000ff */
[----:B------:R-:W-:Y:S01]  /*183e0*/  FADD.FTZ R116, R60, R116 ;  /* 0x000000743c747221 */ /* 0x000fe20000010000 */
[----:B------:R-:W-:Y:S01]  /*183f0*/  LOP3.LUT R29, R24, R29, RZ, 0xc0, !PT ;  /* 0x0000001d181d7212 */ /* 0x000fe200078ec0ff */
[----:B------:R-:W-:Y:S03]  /*18400*/  HMMA.16816.F32 R192, R36, R26, R192 ;  /* 0x0000001a24c0723c */ /* 0x000fe600000018c0 */
[----:B------:R-:W-:Y:S01]  /*18410*/  LOP3.LUT R31, R25, R31, RZ, 0xc0, !PT ;  /* 0x0000001f191f7212 */ /* 0x000fe200078ec0ff */
[----:B------:R-:W-:Y:S01]  /*18420*/  FADD.FTZ R101, R47, R101 ;  /* 0x000000652f657221 */ /* 0x000fe20000010000 */
[--C-:B------:R-:W-:Y:S01]  /*18430*/  HSET2.LE.AND R26, R83, R6.reuse, PT ;  /* 0x00000006531a7233 */ /* 0x100fe20003803000 */
[----:B------:R-:W-:Y:S01]  /*18440*/  FADD.FTZ R81, R64, R81 ;  /* 0x0000005140517221 */ /* 0x000fe20000010000 */
[--C-:B------:R-:W-:Y:S01]  /*18450*/  HSET2.LE.AND R24, R87, R6.reuse, PT ;  /* 0x0000000657187233 */ /* 0x100fe20003803000 */
[----:B------:R-:W-:Y:S01]  /*18460*/  FADD.FTZ R98, R58, R98 ;  /* 0x000000623a627221 */ /* 0x000fe20000010000 */
[----:B------:R-:W-:Y:S01]  /*18470*/  F2FP.F16.F32.PACK_AB R27, R72, R71 ;  /* 0x00000047481b723e */ /* 0x000fe200000000ff */
[C---:B-1----:R-:W-:Y:S05]  /*18480*/  HMMA.16816.F32 R220, R28.reuse, R12, R220 ;  /* 0x0000000c1cdc723c */ /* 0x042fea00000018dc */
        /* <DEDUP_REMOVED lines=8> */
[----:B------:R-:W-:Y:S01]  /*18510*/  HSET2.LE.AND R25, R79, R6, PT ;  /* 0x000000064f197233 */ /* 0x000fe20003803000 */
[C---:B------:R-:W-:Y:S03]  /*18520*/  HMMA.16816.F32 R212, R28.reuse, R16, R212 ;  /* 0x000000101cd4723c */ /* 0x040fe600000018d4 */
[----:B------:R-:W-:Y:S01]  /*18530*/  F2FP.F16.F32.PACK_AB R33, R74, R67 ;  /* 0x000000434a21723e */ /* 0x000fe200000000ff */
[----:B------:R-:W-:Y:S01]  /*18540*/  IMAD.MOV.U32 R189, RZ, RZ, R136 ;  /* 0x000000ffffbd7224 */ /* 0x000fe200078e0088 */
[----:B------:R-:W-:Y:S01]  /*18550*/  F2FP.F16.F32.PACK_AB R32, R66, R59 ;  /* 0x0000003b4220723e */ /* 0x000fe200000000ff */
[----:B------:R-:W-:Y:S01]  /*18560*/  IMAD.MOV.U32 R187, RZ, RZ, R134 ;  /* 0x000000ffffbb7224 */ /* 0x000fe200078e0086 */
[----:B------:R-:W-:Y:S01]  /*18570*/  LOP3.LUT R27, R33, R27, RZ, 0xc0, !PT ;  /* 0x0000001b211b7212 */ /* 0x000fe200078ec0ff */
[----:B------:R-:W-:Y:S03]  /*18580*/  HMMA.16816.F32 R208, R28, R18, R208 ;  /* 0x000000121cd0723c */ /* 0x000fe600000018d0 */
[----:B------:R-:W-:Y:S01]  /*18590*/  LOP3.LUT R25, R32, R25, RZ, 0xc0, !PT ;  /* 0x0000001920197212 */ /* 0x000fe200078ec0ff */
[----:B------:R-:W-:Y:S06]  /*185a0*/  IMAD.MOV.U32 R186, RZ, RZ, R133 ;  /* 0x000000ffffba7224 */ /* 0x000fec00078e0085 */
[C---:B------:R-:W-:Y:S05]  /*185b0*/  HMMA.16816.F32 R204, R24.reuse, R8, R204 ;  /* 0x0000000818cc723c */ /* 0x040fea00000018cc */
[----:B------:R-:W-:Y:S02]  /*185c0*/  F2FP.F16.F32.PACK_AB R8, R57, R64 ;  /* 0x000000403908723e */ /* 0x000fe400000000ff */
[----:B------:R-:W-:Y:S01]  /*185d0*/  F2FP.F16.F32.PACK_AB R9, R65, R70 ;  /* 0x000000464109723e */ /* 0x000fe200000000ff */
[C---:B------:R-:W-:Y:S03]  /*185e0*/  HMMA.16816.F32 R200, R24.reuse, R10, R200 ;  /* 0x0000000a18c8723c */ /* 0x040fe600000018c8 */
[----:B------:R-:W-:Y:S02]  /*185f0*/  LOP3.LUT R6, R8, R0, RZ, 0xc0, !PT ;  /* 0x0000000008067212 */ /* 0x000fe400078ec0ff */
[C---:B------:R-:W-:Y:S01]  /*18600*/  F2FP.F16.F32.PACK_AB R0, R185.reuse, R58 ;  /* 0x0000003ab900723e */ /* 0x040fe200000000ff */
[----:B------:R-:W-:Y:S01]  /*18610*/  FADD.FTZ R185, R185, R98 ;  /* 0x00000062b9b97221 */ /* 0x000fe20000010000 */
[----:B------:R-:W-:Y:S01]  /*18620*/  LOP3.LUT R4, R9, R4, RZ, 0xc0, !PT ;  /* 0x0000000409047212 */ /* 0x000fe200078ec0ff */
[C---:B------:R-:W-:Y:S03]  /*18630*/  HMMA.16816.F32 R196, R24.reuse, R20, R196 ;  /* 0x0000001418c4723c */ /* 0x040fe600000018c4 */
[----:B------:R-:W-:Y:S05]  /*18640*/  LOP3.LUT R7, R0, R7, RZ, 0xc0, !PT ;  /* 0x0000000700077212 */ /* 0x000fea00078ec0ff */
[----:B------:R-:W-:Y:S08]  /*18650*/  HMMA.16816.F32 R192, R24, R22, R192 ;  /* 0x0000001618c0723c */ /* 0x000ff000000018c0 */
[C---:B------:R-:W-:Y:S08]  /*18660*/  HMMA.16816.F32 R204, R4.reuse, R12, R204 ;  /* 0x0000000c04cc723c */ /* 0x040ff000000018cc */
[C---:B------:R-:W-:Y:S08]  /*18670*/  HMMA.16816.F32 R200, R4.reuse, R14, R200 ;  /* 0x0000000e04c8723c */ /* 0x040ff000000018c8 */
[C---:B------:R-:W-:Y:S08]  /*18680*/  HMMA.16816.F32 R196, R4.reuse, R16, R196 ;  /* 0x0000001004c4723c */ /* 0x040ff000000018c4 */
[----:B------:R-:W-:Y:S01]  /*18690*/  HMMA.16816.F32 R192, R4, R18, R192 ;  /* 0x0000001204c0723c */ /* 0x000fe200000018c0 */
[----:B------:R-:W-:Y:S08]  /*186a0*/  @!UPT UIADD3 URZ, UPT, UPT, URZ, URZ, URZ ;  /* 0x000000fffffff290 */ /* 0x000ff0000fffe0ff */
[----:B------:R-:W-:Y:S11]  /*186b0*/  BRA.U UP0, `(.L_x_432) ;  /* 0xffffff9900107547 */ /* 0x000ff6000b83ffff */
.L_x_431:
[----:B------:R-:W2:Y:S01]  /*186c0*/  SHFL.BFLY PT, R2, R182, 0x2, 0x1f ;  /* 0x0c401f00b6027f89 */ /* 0x000ea200000e0000 */
[----:B------:R-:W3:Y:S01]  /*186d0*/  LDCU UR4, c[0x0][0x4fc] ;  /* 0x00009f80ff0477ac */ /* 0x000ee20008000800 */
[----:B------:R-:W4:Y:S01]  /*186e0*/  S2UR UR9, SR_CgaCtaId ;  /* 0x00000000000979c3 */ /* 0x000f220000008800 */
[----:B------:R-:W-:Y:S01]  /*186f0*/  SHF.L.U32 R8, R132, 0x4, RZ ;  /* 0x0000000484087819 */ /* 0x000fe200000006ff */
[----:B------:R-:W1:Y:S01]  /*18700*/  SHFL.BFLY PT, R0, R183, 0x2, 0x1f ;  /* 0x0c401f00b7007f89 */ /* 0x000e6200000e0000 */
[----:B------:R-:W-:Y:S01]  /*18710*/  UISETP.NE.AND UP3, UPT, UR18, -0x1, UPT ;  /* 0xffffffff1200788c */ /* 0x000fe2000bf65270 */
[----:B------:R-:W-:Y:S01]  /*18720*/  MOV R13, 0x7f800000 ;  /* 0x7f800000000d7802 */ /* 0x000fe20000000f00 */
[----:B------:R-:W3:Y:S01]  /*18730*/  LDCU.U8 UR12, c[0x0][0x549] ;  /* 0x0000a920ff0c77ac */ /* 0x000ee20008000000 */
[----:B------:R-:W1:Y:S01]  /*18740*/  SHFL.BFLY PT, R7, R184, 0x2, 0x1f ;  /* 0x0c401f00b8077f89 */ /* 0x000e6200000e0000 */
[----:B------:R-:W-:Y:S01]  /*18750*/  LOP3.LUT R8, R137, 0x3e00, R8, 0xf8, !PT ;  /* 0x00003e0089087812 */ /* 0x000fe200078ef808 */
[----:B------:R-:W1:Y:S01]  /*18760*/  S2UR UR8, SR_CTAID.Y ;  /* 0x00000000000879c3 */ /* 0x000e620000002600 */
[----:B------:R-:W-:Y:S01]  /*18770*/  UMOV UR10, 0x400 ;  /* 0x00000400000a7882 */ /* 0x000fe20000000000 */
[----:B------:R-:W1:Y:S01]  /*18780*/  SHFL.BFLY PT, R4, R185, 0x2, 0x1f ;  /* 0x0c401f00b9047f89 */ /* 0x000e6200000e0000 */
[----:B------:R-:W-:Y:S01]  /*18790*/  UISETP.NE.AND UP2, UPT, UR18, -0x1, UPT ;  /* 0xffffffff1200788c */ /* 0x000fe2000bf45270 */
[----:B------:R-:W-:Y:S01]  /*187a0*/  MOV R12, 0x7f800000 ;  /* 0x7f800000000c7802 */ /* 0x000fe20000000f00 */
[----:B------:R-:W1:Y:S01]  /*187b0*/  LDCU UR15, c[0x0][0x434] ;  /* 0x00008680ff0f77ac */ /* 0x000e620008000800 */
[----:B------:R-:W1:Y:S01]  /*187c0*/  @!UP3 LDCU.64 UR6, c[0x0][0x400] ;  /* 0x00008000ff06b7ac */ /* 0x000e620008000a00 */
[----:B--2---:R-:W-:Y:S01]  /*187d0*/  FADD.FTZ R2, R2, R182 ;  /* 0x000000b602027221 */ /* 0x004fe20000010000 */
[----:B---3--:R-:W-:Y:S01]  /*187e0*/  UISETP.NE.AND UP1, UPT, UR12, URZ, UPT ;  /* 0x000000ff0c00728c */ /* 0x008fe2000bf25270 */
[----:B------:R-:W2:Y:S01]  /*187f0*/  S2UR UR12, SR_CTAID.Z ;  /* 0x00000000000c79c3 */ /* 0x000ea20000002700 */
[----:B----4-:R-:W-:Y:S01]  /*18800*/  ULEA UR9, UR9, UR10, 0x18 ;  /* 0x0000000a09097291 */ /* 0x010fe2000f8ec0ff */
[----:B-1----:R-:W-:Y:S01]  /*18810*/  FADD.FTZ R183, R0, R183 ;  /* 0x000000b700b77221 */ /* 0x002fe20000010000 */
[----:B------:R-:W1:Y:S01]  /*18820*/  SHFL.BFLY PT, R3, R2, 0x1, 0x1f ;  /* 0x0c201f0002037f89 */ /* 0x000e6200000e0000 */
[----:B------:R-:W-:-:S03]  /*18830*/  FADD.FTZ R7, R7, R184 ;  /* 0x000000b807077221 */ /* 0x000fc60000010000 */
[----:B------:R-:W3:Y:S01]  /*18840*/  SHFL.BFLY PT, R0, R183, 0x1, 0x1f ;  /* 0x0c201f00b7007f89 */ /* 0x000ee200000e0000 */
[----:B------:R-:W-:-:S03]  /*18850*/  FADD.FTZ R185, R4, R185 ;  /* 0x000000b904b97221 */ /* 0x000fc60000010000 */
[----:B------:R-:W4:Y:S01]  /*18860*/  SHFL.BFLY PT, R9, R7, 0x1, 0x1f ;  /* 0x0c201f0007097f89 */ /* 0x000f2200000e0000 */
[----:B------:R-:W-:Y:S01]  /*18870*/  SHF.L.U32 R4, R132, 0x3, RZ ;  /* 0x0000000384047819 */ /* 0x000fe200000006ff */
[----:B------:R-:W-:Y:S02]  /*18880*/  @!UP3 UIMAD.WIDE.U32 UR10, UR8, UR6, URZ ;  /* 0x00000006080ab2a5 */ /* 0x000fe4000f8e00ff */
[----:B------:R-:W2:Y:S01]  /*18890*/  SHFL.BFLY PT, R6, R185, 0x1, 0x1f ;  /* 0x0c201f00b9067f89 */ /* 0x000ea200000e0000 */
[----:B------:R-:W-:Y:S01]  /*188a0*/  LOP3.LUT R8, R8, 0x20, R4, 0xf8, !PT ;  /* 0x0000002008087812 */ /* 0x000fe200078ef804 */
[----:B------:R-:W2:Y:S01]  /*188b0*/  LDCU UR6, c[0x0][0x434] ;  /* 0x00008680ff0677ac */ /* 0x000ea20008000800 */
[----:B------:R-:W-:Y:S01]  /*188c0*/  @!UP3 UIMAD UR7, UR8, UR7, UR11 ;  /* 0x000000070807b2a4 */ /* 0x000fe2000f8e020b */
[----:B------:R-:W2:Y:S01]  /*188d0*/  @UP1 LDCU UR14, c[0x0][0x430] ;  /* 0x00008600ff0e17ac */ /* 0x000ea20008000800 */
[----:B-1----:R-:W-:-:S04]  /*188e0*/  FADD.FTZ R2, R2, R3 ;  /* 0x0000000302027221 */ /* 0x002fc80000010000 */
[----:B------:R-:W1:Y:S01]  /*188f0*/  LDCU.U8 UR11, c[0x0][0x548] ;  /* 0x0000a900ff0b77ac */ /* 0x000e620008000000 */
[----:B------:R-:W1:Y:S01]  /*18900*/  MUFU.RCP R5, R2 ;  /* 0x0000000200057308 */ /* 0x000e620000001000 */
[----:B---3--:R-:W-:Y:S01]  /*18910*/  FADD.FTZ R0, R183, R0 ;  /* 0x00000000b7007221 */ /* 0x008fe20000010000 */
[----:B------:R-:W-:Y:S01]  /*18920*/  FSETP.NE.FTZ.AND P3, PT, R2, RZ, PT ;  /* 0x000000ff0200720b */ /* 0x000fe20003f75000 */
[----:B------:R-:W-:Y:S01]  /*18930*/  @UP1 UMOV UR13, 0x1 ;  /* 0x00000001000d1882 */ /* 0x000fe20000000000 */
[----:B----4-:R-:W-:Y:S01]  /*18940*/  FADD.FTZ R7, R7, R9 ;  /* 0x0000000907077221 */ /* 0x010fe20000010000 */
[----:B------:R-:W-:Y:S02]  /*18950*/  LOP3.LUT R9, R4, 0xc0, RZ, 0xc0, !PT ;  /* 0x000000c004097812 */ /* 0x000fe400078ec0ff */
[----:B------:R-:W-:Y:S01]  /*18960*/  FSETP.NE.FTZ.AND P2, PT, R0, RZ, PT ;  /* 0x000000ff0000720b */ /* 0x000fe20003f55000 */
[----:B------:R-:W3:Y:S01]  /*18970*/  MUFU.RCP R3, R0 ;  /* 0x0000000000037308 */ /* 0x000ee20000001000 */
[----:B--2---:R-:W-:Y:S01]  /*18980*/  FADD.FTZ R6, R185, R6 ;  /* 0x00000006b9067221 */ /* 0x004fe20000010000 */
[----:B------:R-:W-:-:S02]  /*18990*/  FSETP.NE.FTZ.AND P1, PT, R7, RZ, PT ;  /* 0x000000ff0700720b */ /* 0x000fc40003f35000 */
[----:B------:R-:W-:Y:S02]  /*189a0*/  LOP3.LUT R9, R9, 0x18, R132, 0xf8, !PT ;  /* 0x0000001809097812 */ /* 0x000fe400078ef884 */
[----:B------:R-:W-:Y:S01]  /*189b0*/  FSETP.NE.FTZ.AND P0, PT, R6, RZ, PT ;  /* 0x000000ff0600720b */ /* 0x000fe20003f15000 */
[----:B-1----:R-:W-:Y:S01]  /*189c0*/  UISETP.NE.AND UP0, UPT, UR11, URZ, !UP1 ;  /* 0x000000ff0b00728c */ /* 0x002fe2000cf05270 */
[----:B------:R-:W1:Y:S01]  /*189d0*/  MUFU.RCP R10, R7 ;  /* 0x00000007000a7308 */ /* 0x000e620000001000 */
[----:B------:R-:W-:Y:S02]  /*189e0*/  LOP3.LUT R8, R8, R9, RZ, 0xfc, !PT ;  /* 0x0000000908087212 */ /* 0x000fe400078efcff */
[----:B------:R-:W-:Y:S02]  /*189f0*/  FSEL R5, R5, 1, P3 ;  /* 0x3f80000005057808 */ /* 0x000fe40001800000 */
[----:B------:R-:W-:Y:S02]  /*18a00*/  SHF.L.U32 R9, R132, 0x2, RZ ;  /* 0x0000000284097819 */ /* 0x000fe400000006ff */
[----:B------:R-:W-:Y:S01]  /*18a10*/  LEA R8, R8, UR9, 0x1 ;  /* 0x0000000908087c11 */ /* 0x000fe2000f8e08ff */
[----:B------:R-:W-:Y:S01]  /*18a20*/  FMUL.FTZ R11, R5, UR4 ;  /* 0x00000004050b7c20 */ /* 0x000fe20008410000 */
[----:B------:R-:W-:Y:S01]  /*18a30*/  @P3 MUFU.LG2 R2, R2 ;  /* 0x0000000200023308 */ /* 0x000fe20000000c00 */
[----:B---3--:R-:W-:-:S02]  /*18a40*/  FSEL R3, R3, 1, P2 ;  /* 0x3f80000003037808 */ /* 0x008fc40001000000 */
[C---:B------:R-:W-:Y:S01]  /*18a50*/  FMUL.FTZ R220, R11.reuse, R220 ;  /* 0x000000dc0bdc7220 */ /* 0x040fe20000410000 */
[C---:B------:R-:W-:Y:S01]  /*18a60*/  FMUL.FTZ R221, R11.reuse, R221 ;  /* 0x000000dd0bdd7220 */ /* 0x040fe20000410000 */
[----:B------:R-:W-:Y:S01]  /*18a70*/  FMUL.FTZ R216, R11, R216 ;  /* 0x000000d80bd87220 */ /* 0x000fe20000410000 */
[----:B------:R-:W-:Y:S01]  /*18a80*/  FMUL.FTZ R3, R3, UR4 ;  /* 0x0000000403037c20 */ /* 0x000fe20008410000 */
[----:B------:R-:W-:Y:S01]  /*18a90*/  FMUL.FTZ R217, R11, R217 ;  /* 0x000000d90bd97220 */ /* 0x000fe20000410000 */
[----:B------:R-:W2:Y:S01]  /*18aa0*/  MUFU.RCP R5, R6 ;  /* 0x0000000600057308 */ /* 0x000ea20000001000 */
[----:B-1----:R-:W-:Y:S01]  /*18ab0*/  FSEL R10, R10, 1, P1 ;  /* 0x3f8000000a0a7808 */ /* 0x002fe20000800000 */
[C---:B------:R-:W-:Y:S01]  /*18ac0*/  FMUL.FTZ R222, R3.reuse, R222 ;  /* 0x000000de03de7220 */ /* 0x040fe20000410000 */
[C---:B------:R-:W-:Y:S01]  /*18ad0*/  FMUL.FTZ R223, R3.reuse, R223 ;  /* 0x000000df03df7220 */ /* 0x040fe20000410000 */
[C---:B------:R-:W-:Y:S01]  /*18ae0*/  FMUL.FTZ R218, R3.reuse, R218 ;  /* 0x000000da03da7220 */ /* 0x040fe20000410000 */
[C---:B------:R-:W-:Y:S01]  /*18af0*/  FMUL.FTZ R219, R3.reuse, R219 ;  /* 0x000000db03db7220 */ /* 0x040fe20000410000 */
[C---:B------:R-:W-:Y:S01]  /*18b00*/  FMUL.FTZ R214, R3.reuse, R214 ;  /* 0x000000d603d67220 */ /* 0x040fe20000410000 */
[C---:B------:R-:W-:Y:S01]  /*18b10*/  FMUL.FTZ R215, R3.reuse, R215 ;  /* 0x000000d703d77220 */ /* 0x040fe20000410000 */
[C---:B------:R-:W-:Y:S01]  /*18b20*/  FMUL.FTZ R210, R3.reuse, R210 ;  /* 0x000000d203d27220 */ /* 0x040fe20000410000 */
[----:B------:R-:W-:Y:S01]  /*18b30*/  FMUL.FTZ R10, R10, UR4 ;  /* 0x000000040a0a7c20 */ /* 0x000fe20008410000 */
[----:B------:R-:W-:Y:S01]  /*18b40*/  FMUL.FTZ R3, R3, R211 ;  /* 0x000000d303037220 */ /* 0x000fe20000410000 */
[C---:B------:R-:W-:Y:S01]  /*18b50*/  FMUL.FTZ R212, R11.reuse, R212 ;  /* 0x000000d40bd47220 */ /* 0x040fe20000410000 */
[----:B------:R-:W-:Y:S01]  /*18b60*/  FMUL.FTZ R213, R11, R213 ;  /* 0x000000d50bd57220 */ /* 0x000fe20000410000 */
[C---:B------:R-:W-:Y:S01]  /*18b70*/  FMUL.FTZ R204, R10.reuse, R204 ;  /* 0x000000cc0acc7220 */ /* 0x040fe20000410000 */
[C---:B------:R-:W-:Y:S01]  /*18b80*/  FMUL.FTZ R205, R10.reuse, R205 ;  /* 0x000000cd0acd7220 */ /* 0x040fe20000410000 */
[C---:B------:R-:W-:Y:S01]  /*18b90*/  FMUL.FTZ R200, R10.reuse, R200 ;  /* 0x000000c80ac87220 */ /* 0x040fe20000410000 */
[C---:B------:R-:W-:Y:S01]  /*18ba0*/  FMUL.FTZ R201, R10.reuse, R201 ;  /* 0x000000c90ac97220 */ /* 0x040fe20000410000 */
[C---:B------:R-:W-:Y:S01]  /*18bb0*/  FMUL.FTZ R196, R10.reuse, R196 ;  /* 0x000000c40ac47220 */ /* 0x040fe20000410000 */
[----:B--2---:R-:W-:Y:S01]  /*18bc0*/  FSEL R5, R5, 1, P0 ;  /* 0x3f80000005057808 */ /* 0x004fe20000000000 */
[C---:B------:R-:W-:Y:S01]  /*18bd0*/  FMUL.FTZ R197, R10.reuse, R197 ;  /* 0x000000c50ac57220 */ /* 0x040fe20000410000 */
[C---:B------:R-:W-:Y:S01]  /*18be0*/  FMUL.FTZ R192, R10.reuse, R192 ;  /* 0x000000c00ac07220 */ /* 0x040fe20000410000 */
[----:B------:R-:W-:Y:S01]  /*18bf0*/  FMUL.FTZ R10, R10, R193 ;  /* 0x000000c10a0a7220 */ /* 0x000fe20000410000 */
[----:B------:R-:W-:Y:S01]  /*18c00*/  F2FP.F16.F32.PACK_AB R210, R3, R210 ;  /* 0x000000d203d2723e */ /* 0x000fe200000000ff */
[----:B------:R-:W-:Y:S01]  /*18c10*/  FMUL.FTZ R5, R5, UR4 ;  /* 0x0000000405057c20 */ /* 0x000fe20008410000 */
[----:B------:R-:W1:Y:S01]  /*18c20*/  @UP3 LDCU.64 UR4, c[0x0][0x408] ;  /* 0x00008100ff0437ac */ /* 0x000e620008000a00 */
[----:B------:R-:W-:Y:S01]  /*18c30*/  LOP3.LUT R3, R9, 0x20, RZ, 0xc0, !PT ;  /* 0x0000002009037812 */ /* 0x000fe200078ec0ff */
[----:B------:R-:W-:Y:S01]  /*18c40*/  FMUL.FTZ R208, R11, R208 ;  /* 0x000000d00bd07220 */ /* 0x000fe20000410000 */
[C---:B------:R-:W-:Y:S01]  /*18c50*/  FMUL.FTZ R206, R5.reuse, R206 ;  /* 0x000000ce05ce7220 */ /* 0x040fe20000410000 */
[----:B------:R-:W-:Y:S01]  /*18c60*/  FMUL.FTZ R207, R5, R207 ;  /* 0x000000cf05cf7220 */ /* 0x000fe20000410000 */
[----:B------:R-:W-:Y:S01]  /*18c70*/  LOP3.LUT R9, R9, 0x40, RZ, 0xc0, !PT ;  /* 0x0000004009097812 */ /* 0x000fe200078ec0ff */
[C---:B------:R-:W-:Y:S01]  /*18c80*/  FMUL.FTZ R202, R5.reuse, R202 ;  /* 0x000000ca05ca7220 */ /* 0x040fe20000410000 */
[----:B------:R-:W-:Y:S01]  /*18c90*/  FMUL.FTZ R203, R5, R203 ;  /* 0x000000cb05cb7220 */ /* 0x000fe20000410000 */
[----:B------:R-:W-:Y:S01]  /*18ca0*/  FMUL.FTZ R11, R11, R209 ;  /* 0x000000d10b0b7220 */ /* 0x000fe20000410000 */
[----:B------:R-:W-:Y:S01]  /*18cb0*/  F2FP.F16.F32.PACK_AB R220, R221, R220 ;  /* 0x000000dcdddc723e */ /* 0x000fe200000000ff */
[----:B------:R-:W-:Y:S01]  /*18cc0*/  FMUL.FTZ R198, R5, R198 ;  /* 0x000000c605c67220 */ /* 0x000fe20000410000 */
[----:B------:R-:W-:Y:S01]  /*18cd0*/  F2FP.F16.F32.PACK_AB R222, R223, R222 ;  /* 0x000000dedfde723e */ /* 0x000fe200000000ff */
[C---:B------:R-:W-:Y:S01]  /*18ce0*/  FMUL.FTZ R199, R5.reuse, R199 ;  /* 0x000000c705c77220 */ /* 0x040fe20000410000 */
[----:B------:R-:W-:Y:S01]  /*18cf0*/  F2FP.F16.F32.PACK_AB R192, R10, R192 ;  /* 0x000000c00ac0723e */ /* 0x000fe200000000ff */
[----:B------:R-:W-:Y:S01]  /*18d00*/  FMUL.FTZ R194, R5, R194 ;  /* 0x000000c205c27220 */ /* 0x000fe20000410000 */
[----:B------:R-:W-:Y:S01]  /*18d10*/  F2FP.F16.F32.PACK_AB R216, R217, R216 ;  /* 0x000000d8d9d8723e */ /* 0x000fe200000000ff */
[----:B------:R-:W-:Y:S01]  /*18d20*/  FMUL.FTZ R5, R5, R195 ;  /* 0x000000c305057220 */ /* 0x000fe20000410000 */
[----:B------:R-:W-:Y:S01]  /*18d30*/  F2FP.F16.F32.PACK_AB R218, R219, R218 ;  /* 0x000000dadbda723e */ /* 0x000fe200000000ff */
[----:B------:R-:W-:Y:S01]  /*18d40*/  STS [R8], R220 ;  /* 0x000000dc08007388 */ /* 0x000fe20000000800 */
[C---:B------:R-:W-:Y:S01]  /*18d50*/  IADD3 R10, PT, PT, R8.reuse, -R3, RZ ;  /* 0x80000003080a7210 */ /* 0x040fe20007ffe0ff */
[----:B-1----:R-:W-:Y:S01]  /*18d60*/  @UP3 UIMAD.WIDE.U32 UR16, UR18, UR4, URZ ;  /* 0x00000004121032a5 */ /* 0x002fe2000f8e00ff */
[----:B------:R-:W-:Y:S01]  /*18d70*/  IADD3 R9, PT, PT, R8, -R9, RZ ;  /* 0x8000000908097210 */ /* 0x000fe20007ffe0ff */
[----:B------:R-:W-:Y:S01]  /*18d80*/  STS [R8+0x200], R222 ;  /* 0x000200de08007388 */ /* 0x000fe20000000800 */
[----:B------:R-:W-:Y:S01]  /*18d90*/  F2FP.F16.F32.PACK_AB R204, R205, R204 ;  /* 0x000000cccdcc723e */ /* 0x000fe200000000ff */
[----:B------:R-:W1:Y:S01]  /*18da0*/  S2UR UR4, SR_CTAID.X ;  /* 0x00000000000479c3 */ /* 0x000e620000002500 */
[----:B------:R-:W-:Y:S01]  /*18db0*/  F2FP.F16.F32.PACK_AB R206, R207, R206 ;  /* 0x000000cecfce723e */ /* 0x000fe200000000ff */
[----:B------:R-:W-:Y:S01]  /*18dc0*/  STS [R10+0x10], R216 ;  /* 0x000010d80a007388 */ /* 0x000fe20000000800 */
[----:B------:R-:W-:Y:S01]  /*18dd0*/  F2FP.F16.F32.PACK_AB R200, R201, R200 ;  /* 0x000000c8c9c8723e */ /* 0x000fe200000000ff */
[----:B------:R-:W-:Y:S01]  /*18de0*/  @UP3 UIMAD UR7, UR18, UR5, UR17 ;  /* 0x00000005120732a4 */ /* 0x000fe2000f8e0211 */
[----:B------:R-:W-:Y:S01]  /*18df0*/  F2FP.F16.F32.PACK_AB R202, R203, R202 ;  /* 0x000000cacbca723e */ /* 0x000fe200000000ff */
[----:B------:R-:W-:Y:S01]  /*18e00*/  STS [R10+0x210], R218 ;  /* 0x000210da0a007388 */ /* 0x000fe20000000800 */
[----:B------:R-:W-:Y:S01]  /*18e10*/  F2FP.F16.F32.PACK_AB R212, R213, R212 ;  /* 0x000000d4d5d4723e */ /* 0x000fe200000000ff */
[----:B------:R-:W2:Y:S01]  /*18e20*/  @UP1 LDCU UR5, c[0x0][0x430] ;  /* 0x00008600ff0517ac */ /* 0x000ea20008000800 */
[----:B------:R-:W-:Y:S01]  /*18e30*/  F2FP.F16.F32.PACK_AB R214, R215, R214 ;  /* 0x000000d6d7d6723e */ /* 0x000fe200000000ff */
[----:B------:R-:W-:Y:S01]  /*18e40*/  STS [R8+0x1000], R204 ;  /* 0x001000cc08007388 */ /* 0x000fe20000000800 */
[----:B------:R-:W-:Y:S01]  /*18e50*/  F2FP.F16.F32.PACK_AB R11, R11, R208 ;  /* 0x000000d00b0b723e */ /* 0x000fe200000000ff */
[----:B------:R-:W-:Y:S01]  /*18e60*/  @P0 MUFU.LG2 R6, R6 ;  /* 0x0000000600060308 */ /* 0x000fe20000000c00 */
[----:B------:R-:W-:Y:S01]  /*18e70*/  IADD3 R3, PT, PT, -R3, R9, RZ ;  /* 0x0000000903037210 */ /* 0x000fe20007ffe1ff */
[----:B------:R3:W-:Y:S01]  /*18e80*/  STS [R8+0x1200], R206 ;  /* 0x001200ce08007388 */ /* 0x0007e20000000800 */
[----:B------:R-:W-:Y:S01]  /*18e90*/  F2FP.F16.F32.PACK_AB R196, R197, R196 ;  /* 0x000000c4c5c4723e */ /* 0x000fe200000000ff */
[----:B------:R-:W-:Y:S01]  /*18ea0*/  @P3 FMUL.FTZ R2, R2, 0.69314718246459960938 ;  /* 0x3f31721802023820 */ /* 0x000fe20000410000 */
[----:B------:R-:W-:Y:S01]  /*18eb0*/  F2FP.F16.F32.PACK_AB R198, R199, R198 ;  /* 0x000000c6c7c6723e */ /* 0x000fe200000000ff */
[----:B------:R-:W-:Y:S01]  /*18ec0*/  STS [R10+0x1010], R200 ;  /* 0x001010c80a007388 */ /* 0x000fe20000000800 */
[----:B------:R-:W-:Y:S01]  /*18ed0*/  F2FP.F16.F32.PACK_AB R5, R5, R194 ;  /* 0x000000c20505723e */ /* 0x000fe200000000ff */
[----:B------:R-:W-:-:S02]  /*18ee0*/  @!UP2 UIMAD UR18, UR8, UR6, URZ ;  /* 0x000000060812a2a4 */ /* 0x000fc4000f8e02ff */
[----:B------:R4:W-:Y:S01]  /*18ef0*/  STS [R10+0x1210], R202 ;  /* 0x001210ca0a007388 */ /* 0x0009e20000000800 */
[----:B------:R-:W-:-:S03]  /*18f00*/  @UP3 UMOV UR10, UR16 ;  /* 0x00000010000a3c82 */ /* 0x000fc60008000000 */
[----:B------:R-:W-:Y:S01]  /*18f10*/  STS [R9+0x20], R212 ;  /* 0x000020d409007388 */ /* 0x000fe20000000800 */
[----:B--2---:R-:W-:Y:S02]  /*18f20*/  @UP1 UIMAD UR15, UR5, UR6, URZ ;  /* 0x00000006050f12a4 */ /* 0x004fe4000f8e02ff */
[----:B------:R-:W-:Y:S01]  /*18f30*/  USHF.R.S32.HI UR5, URZ, 0x1f, UR18 ;  /* 0x0000001fff057899 */ /* 0x000fe20008011412 */
[----:B------:R-:W-:Y:S04]  /*18f40*/  STS [R9+0x220], R214 ;  /* 0x000220d609007388 */ /* 0x000fe80000000800 */
[----:B------:R2:W-:Y:S04]  /*18f50*/  STS [R3+0x30], R11 ;  /* 0x0000300b03007388 */ /* 0x0005e80000000800 */
[----:B------:R-:W-:Y:S01]  /*18f60*/  STS [R3+0x230], R210 ;  /* 0x000230d203007388 */ /* 0x000fe20000000800 */
[----:B---3--:R-:W3:Y:S03]  /*18f70*/  @P3 LDC R8, c[0x0][0x458] ;  /* 0x00011600ff083b82 */ /* 0x008ee60000000800 */
[----:B------:R-:W-:Y:S04]  /*18f80*/  STS [R9+0x1020], R196 ;  /* 0x001020c409007388 */ /* 0x000fe80000000800 */
[----:B------:R1:W-:Y:S01]  /*18f90*/  STS [R9+0x1220], R198 ;  /* 0x001220c609007388 */ /* 0x0003e20000000800 */
[----:B----4-:R4:W4:Y:S03]  /*18fa0*/  @P2 MUFU.LG2 R10, R0 ;  /* 0x00000000000a2308 */ /* 0x0109260000000c00 */
[----:B------:R-:W-:Y:S04]  /*18fb0*/  STS [R3+0x1030], R192 ;  /* 0x001030c003007388 */ /* 0x000fe80000000800 */
[----:B------:R3:W-:Y:S01]  /*18fc0*/  STS [R3+0x1230], R5 ;  /* 0x0012300503007388 */ /* 0x0007e20000000800 */
[----:B--2---:R-:W2:Y:S01]  /*18fd0*/  @P1 MUFU.LG2 R11, R7 ;  /* 0x00000007000b1308 */ /* 0x004ea20000000c00 */
[----:B----4-:R-:W4:Y:S01]  /*18fe0*/  S2R R0, SR_CTAID.X ;  /* 0x0000000000007919 */ /* 0x010f220000002500 */
[----:B------:R-:W-:Y:S01]  /*18ff0*/  @P2 FMUL.FTZ R10, R10, 0.69314718246459960938 ;  /* 0x3f3172180a0a2820 */ /* 0x000fe20000410000 */
[----:B-1----:R-:W1:Y:S01]  /*19000*/  @P2 LDC R9, c[0x0][0x458] ;  /* 0x00011600ff092b82 */ /* 0x002e620000000800 */
[----:B--2---:R-:W-:-:S07]  /*19010*/  @P1 FMUL.FTZ R11, R11, 0.69314718246459960938 ;  /* 0x3f3172180b0b1820 */ /* 0x004fce0000410000 */
[----:B------:R-:W2:Y:S01]  /*19020*/  @P1 LDC R7, c[0x0][0x458] ;  /* 0x00011600ff071b82 */ /* 0x000ea20000000800 */
[----:B---3--:R-:W-:Y:S01]  /*19030*/  MOV R5, 0x7f800000 ;  /* 0x7f80000000057802 */ /* 0x008fe20000000f00 */
[----:B------:R-:W-:-:S06]  /*19040*/  @P3 FFMA.FTZ R5, R136, R8, R2 ;  /* 0x0000000888053223 */ /* 0x000fcc0000010002 */
[----:B------:R-:W3:Y:S01]  /*19050*/  @P0 LDC R3, c[0x0][0x458] ;  /* 0x00011600ff030b82 */ /* 0x000ee20000000800 */
[----:B------:R-:W-:Y:S05]  /*19060*/  BRA.U UP1, `(.L_x_435) ;  /* 0x0000000101207547 */ /* 0x000fea000b800000 */
[----:B------:R-:W-:Y:S01]  /*19070*/  UISETP.NE.AND UP1, UPT, UR11, URZ, UPT ;  /* 0x000000ff0b00728c */ /* 0x000fe2000bf25270 */
[----:B------:R-:W4:Y:S10]  /*19080*/  LDCU UR11, c[0x0][0x3e0] ;  /* 0x00007c00ff0b77ac */ /* 0x000f340008000800 */
[----:B------:R-:W4:Y:S01]  /*19090*/  @UP1 LDCU UR13, c[0x0][0x454] ;  /* 0x00008a80ff0d17ac */ /* 0x000f220008000800 */
[----:B------:R-:W-:Y:S01]  /*190a0*/  @UP1 UMOV UR14, 0x1 ;  /* 0x00000001000e1882 */ /* 0x000fe20000000000 */
[----:B------:R-:W1:Y:S01]  /*190b0*/  @UP1 LDCU UR15, c[0x0][0x454] ;  /* 0x00008a80ff0f17ac */ /* 0x000e620008000800 */
[----:B------:R-:W-:Y:S01]  /*190c0*/  @!UP1 UMOV UR14, 0x1 ;  /* 0x00000001000e9882 */ /* 0x000fe20000000000 */
[----:B----4-:R-:W-:-:S02]  /*190d0*/  @UP1 UIMAD UR13, UR13, UR11, URZ ;  /* 0x0000000b0d0d12a4 */ /* 0x010fc4000f8e02ff */
[----:B-1----:R-:W-:-:S12]  /*190e0*/  @!UP1 UIMAD UR13, UR6, UR11, URZ ;  /* 0x0000000b060d92a4 */ /* 0x002fd8000f8e02ff */
.L_x_435:
[----:B--2---:R-:W-:Y:S01]  /*190f0*/  @P1 FFMA.FTZ R12, R134, R7, R11 ;  /* 0x00000007860c1223 */ /* 0x004fe2000001000b */
[----:B------:R-:W-:Y:S01]  /*19100*/  UIMAD UR15, UR12, UR15, URZ ;  /* 0x0000000f0c0f72a4 */ /* 0x000fe2000f8e02ff */
[C---:B------:R-:W-:Y:S01]  /*19110*/  LOP3.LUT P1, RZ, R132.reuse, 0x3, RZ, 0xc0, !PT ;  /* 0x0000000384ff7812 */ /* 0x040fe2000782c0ff */
[----:B------:R-:W-:Y:S01]  /*19120*/  UIMAD UR11, UR4, UR14, URZ ;  /* 0x0000000e040b72a4 */ /* 0x000fe2000f8e02ff */
[----:B------:R-:W-:Y:S01]  /*19130*/  LOP3.LUT R15, R132, 0x18, RZ, 0xc0, !PT ;  /* 0x00000018840f7812 */ /* 0x000fe200078ec0ff */
[----:B------:R-:W-:Y:S01]  /*19140*/  USEL UR18, UR18, URZ, UP0 ;  /* 0x000000ff12127287 */ /* 0x000fe20008000000 */
[----:B------:R-:W-:Y:S01]  /*19150*/  @P0 FMUL.FTZ R6, R6, 0.69314718246459960938 ;  /* 0x3f31721806060820 */ /* 0x000fe20000410000 */
[----:B------:R-:W-:Y:S01]  /*19160*/  @!UP0 UIMAD UR15, UR8, UR13, UR15 ;  /* 0x0000000d080f82a4 */ /* 0x000fe2000f8e020f */
[--C-:B------:R-:W-:Y:S01]  /*19170*/  LOP3.LUT R15, R15, 0xd8, R4.reuse, 0x78, !PT ;  /* 0x000000d80f0f7812 */ /* 0x100fe200078e7804 */
[----:B------:R-:W-:Y:S01]  /*19180*/  USHF.L.U32 UR11, UR11, 0x7, URZ ;  /* 0x000000070b0b7899 */ /* 0x000fe200080006ff */
[----:B------:R-:W-:Y:S01]  /*19190*/  BAR.SYNC.DEFER_BLOCKING 0x0 ;  /* 0x0000000000007b1d */ /* 0x000fe20000010000 */
[----:B------:R-:W-:Y:S01]  /*191a0*/  USEL UR5, UR5, URZ, UP0 ;  /* 0x000000ff05057287 */ /* 0x000fe20008000000 */
[----:B------:R-:W-:Y:S01]  /*191b0*/  LOP3.LUT R15, R15, 0x1f20, R4, 0xf8, !PT ;  /* 0x00001f200f0f7812 */ /* 0x000fe200078ef804 */
[----:B------:R-:W-:Y:S01]  /*191c0*/  USHF.R.S32.HI UR8, URZ, 0x1f, UR15 ;  /* 0x0000001fff087899 */ /* 0x000fe2000801140f */
[----:B------:R-:W-:Y:S01]  /*191d0*/  IMAD.MOV.U32 R14, RZ, RZ, 0x7f800000 ;  /* 0x7f800000ff0e7424 */ /* 0x000fe200078e00ff */
[----:B------:R-:W-:Y:S01]  /*191e0*/  USHF.R.S32.HI UR6, URZ, 0x1f, UR11 ;  /* 0x0000001fff067899 */ /* 0x000fe2000801140b */
[----:B------:R-:W-:Y:S01]  /*191f0*/  LEA R15, R15, UR9, 0x1 ;  /* 0x000000090f0f7c11 */ /* 0x000fe2000f8e08ff */
[----:B------:R-:W-:Y:S01]  /*19200*/  UIADD3 UR18, UP1, UP0, UR11, UR18, UR15 ;  /* 0x000000120b127290 */ /* 0x000fe2000f83e00f */
[----:B------:R-:W-:Y:S01]  /*19210*/  BSSY.RECONVERGENT B0, `(.L_x_436) ;  /* 0x000002c000007945 */ /* 0x000fe20003800200 */
[----:B-1----:R-:W-:Y:S01]  /*19220*/  @P2 FFMA.FTZ R13, R135, R9, R10 ;  /* 0x00000009870d2223 */ /* 0x002fe2000001000a */
[----:B---3--:R-:W-:Y:S01]  /*19230*/  @P0 FFMA.FTZ R14, R133, R3, R6 ;  /* 0x00000003850e0223 */ /* 0x008fe20000010006 */
[----:B------:R-:W-:Y:S01]  /*19240*/  UIADD3.X UR5, UPT, UPT, UR6, UR5, UR8, UP1, UP0 ;  /* 0x0000000506057290 */ /* 0x000fe20008fe0408 */
[----:B------:R-:W-:Y:S01]  /*19250*/  SHF.R.U32.HI R16, RZ, 0x2, R132 ;  /* 0x00000002ff107819 */ /* 0x000fe20000011684 */
[----:B------:R-:W-:Y:S10]  /*19260*/  @P1 BRA `(.L_x_437) ;  /* 0x0000000000981947 */ /* 0x000ff40003800000 */
        /* <DEDUP_REMOVED lines=11> */
[----:B------:R-:W-:-:S05]  /*19320*/  @!P6 IMAD R18, R18, UR14, RZ ;  /* 0x0000000e1212ec24 */ /* 0x000fca000f8e02ff */
[----:B------:R-:W-:Y:S01]  /*19330*/  @!P6 IADD3 R19, P0, PT, R18, UR18, RZ ;  /* 0x000000121213ec10 */ /* 0x000fe2000ff1e0ff */
[----:B------:R-:W-:Y:S01]  /*19340*/  @!P5 IMAD R22, R22, UR14, RZ ;  /* 0x0000000e1616dc24 */ /* 0x000fe2000f8e02ff */
[----:B------:R-:W2:Y:S01]  /*19350*/  @!P5 LDC.64 R8, c[0x0][0x420] ;  /* 0x00010800ff08db82 */ /* 0x000ea20000000a00 */
[----:B------:R-:W-:Y:S01]  /*19360*/  @!P4 IMAD R21, R21, UR14, RZ ;  /* 0x0000000e1515cc24 */ /* 0x000fe2000f8e02ff */
[----:B------:R-:W-:Y:S01]  /*19370*/  @!P6 LEA.HI.X.SX32 R18, R18, UR5, 0x1, P0 ;  /* 0x000000051212ec11 */ /* 0x000fe200080f0eff */
[----:B------:R-:W-:-:S05]  /*19380*/  @!P3 IMAD R20, R20, UR14, RZ ;  /* 0x0000000e1414bc24 */ /* 0x000fca000f8e02ff */
[----:B------:R-:W3:Y:S08]  /*19390*/  @!P4 LDC.64 R6, c[0x0][0x420] ;  /* 0x00010800ff06cb82 */ /* 0x000ef00000000a00 */
[----:B------:R-:W4:Y:S01]  /*193a0*/  @!P3 LDC.64 R2, c[0x0][0x420] ;  /* 0x00010800ff02bb82 */ /* 0x000f220000000a00 */
[----:B-1----:R-:W-:Y:S02]  /*193b0*/  @!P6 LEA R24, P1, R19, R10, 0x2 ;  /* 0x0000000a1318e211 */ /* 0x002fe400078210ff */
[----:B------:R-:W-:-:S02]  /*193c0*/  @!P5 IADD3 R10, P0, PT, R22, UR18, RZ ;  /* 0x00000012160adc10 */ /* 0x000fc4000ff1e0ff */
[----:B------:R-:W-:Y:S02]  /*193d0*/  @!P6 LEA.HI.X R25, R19, R11, R18, 0x2, P1 ;  /* 0x0000000b1319e211 */ /* 0x000fe400008f1412 */
[----:B------:R-:W-:Y:S02]  /*193e0*/  @!P5 LEA.HI.X.SX32 R22, R22, UR5, 0x1, P0 ;  /* 0x000000051616dc11 */ /* 0x000fe400080f0eff */
[----:B--2---:R-:W-:Y:S01]  /*193f0*/  @!P5 LEA R18, P2, R10, R8, 0x2 ;  /* 0x000000080a12d211 */ /* 0x004fe200078410ff */
[----:B------:R1:W-:Y:S01]  /*19400*/  @!P6 STG.E desc[UR22][R24.64], R5 ;  /* 0x000000051800e986 */ /* 0x0003e2000c101916 */
[C---:B------:R-:W-:Y:S02]  /*19410*/  @!P4 IADD3 R8, P1, PT, R21.reuse, UR18, RZ ;  /* 0x000000121508cc10 */ /* 0x040fe4000ff3e0ff */
[----:B------:R-:W-:Y:S02]  /*19420*/  @!P3 IADD3 R11, P0, PT, R20, UR18, RZ ;  /* 0x00000012140bbc10 */ /* 0x000fe4000ff1e0ff */
[----:B------:R-:W-:-:S02]  /*19430*/  @!P4 LEA.HI.X.SX32 R21, R21, UR5, 0x1, P1 ;  /* 0x000000051515cc11 */ /* 0x000fc400088f0eff */
[----:B------:R-:W-:Y:S02]  /*19440*/  @!P3 LEA.HI.X.SX32 R20, R20, UR5, 0x1, P0 ;  /* 0x000000051414bc11 */ /* 0x000fe400080f0eff */
[----:B---3--:R-:W-:Y:S02]  /*19450*/  @!P4 LEA R6, P1, R8, R6, 0x2 ;  /* 0x000000060806c211 */ /* 0x008fe400078210ff */
[----:B------:R-:W-:Y:S02]  /*19460*/  @!P5 LEA.HI.X R19, R10, R9, R22, 0x2, P2 ;  /* 0x000000090a13d211 */ /* 0x000fe400010f1416 */
[----:B------:R-:W-:Y:S02]  /*19470*/  @!P4 LEA.HI.X R7, R8, R7, R21, 0x2, P1 ;  /* 0x000000070807c211 */ /* 0x000fe400008f1415 */
[C---:B----4-:R-:W-:Y:S01]  /*19480*/  @!P3 LEA R2, P0, R11.reuse, R2, 0x2 ;  /* 0x000000020b02b211 */ /* 0x050fe200078010ff */
[----:B------:R1:W-:Y:S03]  /*19490*/  @!P5 STG.E desc[UR22][R18.64], R13 ;  /* 0x0000000d1200d986 */ /* 0x0003e6000c101916 */
[----:B------:R-:W-:Y:S01]  /*194a0*/  @!P3 LEA.HI.X R3, R11, R3, R20, 0x2, P0 ;  /* 0x000000030b03b211 */ /* 0x000fe200000f1414 */
[----:B------:R1:W-:Y:S04]  /*194b0*/  @!P4 STG.E desc[UR22][R6.64], R12 ;  /* 0x0000000c0600c986 */ /* 0x0003e8000c101916 */
[----:B------:R1:W-:Y:S04]  /*194c0*/  @!P3 STG.E desc[UR22][R2.64], R14 ;  /* 0x0000000e0200b986 */ /* 0x0003e8000c101916 */
.L_x_437:
[----:B------:R-:W-:Y:S05]  /*194d0*/  BSYNC.RECONVERGENT B0 ;  /* 0x0000000000007941 */ /* 0x000fea0003800200 */
.L_x_436:
[----:B------:R-:W2:Y:S01]  /*194e0*/  LDCU UR6, c[0x0][0x440] ;  /* 0x00008800ff0677ac */ /* 0x000ea20008000800 */
[----:B------:R-:W-:Y:S01]  /*194f0*/  LOP3.LUT R4, R4, 0x18, RZ, 0xc0, !PT ;  /* 0x0000001804047812 */ /* 0x000fe200078ec0ff */
[----:B------:R3:W3:Y:S01]  /*19500*/  LDS.128 R8, [R15+0x1800] ;  /* 0x001800000f087984 */ /* 0x0006e20000000c00 */
[C---:B-1----:R-:W-:Y:S01]  /*19510*/  VIADD R2, R16.reuse, 0x40 ;  /* 0x0000004010027836 */ /* 0x042fe20000000000 */
[----:B------:R-:W1:Y:S01]  /*19520*/  LDCU.64 UR4, c[0x0][0x410] ;  /* 0x00008200ff0477ac */ /* 0x000e620008000a00 */
[----:B------:R-:W-:Y:S01]  /*19530*/  VIADD R3, R16, 0x20 ;  /* 0x0000002010037836 */ /* 0x000fe20000000000 */
[----:B------:R-:W-:Y:S01]  /*19540*/  MOV R17, RZ ;  /* 0x000000ff00117202 */ /* 0x000fe20000000f00 */
[----:B------:R-:W-:Y:S01]  /*19550*/  BSSY.RECONVERGENT B0, `(.L_x_438) ;  /* 0x000001a000007945 */ /* 0x000fe20003800200 */
[C---:B--2---:R-:W-:Y:S02]  /*19560*/  ISETP.GE.AND P0, PT, R4.reuse, UR6, PT ;  /* 0x0000000604007c0c */ /* 0x044fe4000bf06270 */
[----:B------:R-:W-:-:S02]  /*19570*/  IADD3 R4, P3, PT, R4, UR10, RZ ;  /* 0x0000000a04047c10 */ /* 0x000fc4000ff7e0ff */
[----:B-1----:R-:W-:Y:S02]  /*19580*/  MOV R12, UR4 ;  /* 0x00000004000c7c02 */ /* 0x002fe40008000f00 */
[----:B------:R-:W-:Y:S01]  /*19590*/  ISETP.GE.OR P1, PT, R2, UR24, P0 ;  /* 0x0000001802007c0c */ /* 0x000fe20008726670 */
[----:B------:R-:W-:Y:S01]  /*195a0*/  IMAD.X R5, RZ, RZ, UR7, P3 ;  /* 0x00000007ff057e24 */ /* 0x000fe200098e06ff */
[C---:B------:R-:W-:Y:S02]  /*195b0*/  ISETP.GE.OR P3, PT, R16.reuse, UR24, P0 ;  /* 0x0000001810007c0c */ /* 0x040fe40008766670 */
[----:B------:R-:W-:Y:S01]  /*195c0*/  IADD3 R2, PT, PT, R16, 0x60, RZ ;  /* 0x0000006010027810 */ /* 0x000fe20007ffe0ff */
[----:B------:R-:W-:Y:S01]  /*195d0*/  IMAD.WIDE.U32 R12, R12, UR12, R4 ;  /* 0x0000000c0c0c7c25 */ /* 0x000fe2000f8e0004 */
[----:B------:R-:W-:Y:S01]  /*195e0*/  ISETP.GE.OR P2, PT, R3, UR24, P0 ;  /* 0x0000001803007c0c */ /* 0x000fe20008746670 */
[----:B------:R1:W2:Y:S01]  /*195f0*/  LDS.128 R4, [R15] ;  /* 0x000000000f047984 */ /* 0x0002a20000000c00 */
[----:B------:R-:W-:Y:S01]  /*19600*/  ISETP.GE.OR P0, PT, R2, UR24, P0 ;  /* 0x0000001802007c0c */ /* 0x000fe20008706670 */
[----:B------:R-:W-:-:S02]  /*19610*/  IMAD.U32 R2, RZ, RZ, UR5 ;  /* 0x00000005ff027e24 */ /* 0x000fc4000f8e00ff */
[----:B----4-:R-:W-:-:S04]  /*19620*/  IMAD.WIDE.U32 R16, R0, 0x80, R16 ;  /* 0x0000008000107825 */ /* 0x010fc800078e0010 */
[----:B------:R-:W-:Y:S01]  /*19630*/  IMAD R19, R2, UR12, R13 ;  /* 0x0000000c02137c24 */ /* 0x000fe2000f8e020d */
[----:B------:R-:W-:Y:S06]  /*19640*/  @P3 BRA `(.L_x_439) ;  /* 0x0000000000283947 */ /* 0x000fec0003800000 */
[----:B------:R-:W4:Y:S01]  /*19650*/  LDCU.64 UR6, c[0x0][0x408] ;  /* 0x00008100ff0677ac */ /* 0x000f220008000a00 */
[----:B------:R-:W-:Y:S01]  /*19660*/  MOV R18, R12 ;  /* 0x0000000c00127202 */ /* 0x000fe20000000f00 */
[----:B------:R-:W3:Y:S01]  /*19670*/  LDCU.64 UR4, c[0x0][0x3f0] ;  /* 0x00007e00ff0477ac */ /* 0x000ee20008000a00 */
[----:B----4-:R-:W-:-:S03]  /*19680*/  IMAD R0, R17, UR6, RZ ;  /* 0x0000000611007c24 */ /* 0x010fc6000f8e02ff */
[----:B------:R-:W-:-:S04]  /*19690*/  IMAD.WIDE.U32 R2, R16, UR6, R18 ;  /* 0x0000000610027c25 */ /* 0x000fc8000f8e0012 */
[----:B------:R-:W-:Y:S01]  /*196a0*/  IMAD R0, R16, UR7, R0 ;  /* 0x0000000710007c24 */ /* 0x000fe2000f8e0200 */
[----:B---3--:R-:W-:-:S04]  /*196b0*/  LEA R20, P3, R2, UR4, 0x1 ;  /* 0x0000000402147c11 */ /* 0x008fc8000f8608ff */
[----:B------:R-:W-:-:S04]  /*196c0*/  IADD3 R0, PT, PT, R0, R3, RZ ;  /* 0x0000000300007210 */ /* 0x000fc80007ffe0ff */
[----:B------:R-:W-:-:S05]  /*196d0*/  LEA.HI.X R21, R2, UR5, R0, 0x1, P3 ;  /* 0x0000000502157c11 */ /* 0x000fca00098f0c00 */
[----:B--2---:R4:W-:Y:S02]  /*196e0*/  STG.E.128 desc[UR22][R20.64], R4 ;  /* 0x0000000414007986 */ /* 0x0049e4000c101d16 */
.L_x_439:
[----:B------:R-:W-:Y:S05]  /*196f0*/  BSYNC.RECONVERGENT B0 ;  /* 0x0000000000007941 */ /* 0x000fea0003800200 */
.L_x_438:
[----:B--2-4-:R2:W4:Y:S01]  /*19700*/  LDS.128 R4, [R15+0x800] ;  /* 0x000800000f047984 */ /* 0x0145220000000c00 */
[----:B------:R-:W-:Y:S04]  /*19710*/  BSSY.RECONVERGENT B0, `(.L_x_440) ;  /* 0x000000f000007945 */ /* 0x000fe80003800200 */
[----:B------:R-:W-:Y:S05]  /*19720*/  @P2 BRA `(.L_x_441) ;  /* 0x0000000000342947 */ /* 0x000fea0003800000 */
[----:B------:R-:W1:Y:S01]  /*19730*/  LDCU.64 UR6, c[0x0][0x408] ;  /* 0x00008100ff0677ac */ /* 0x000e620008000a00 */
[----:B------:R-:W-:Y:S01]  /*19740*/  IADD3 R2, P2, PT, R16, 0x20, RZ ;  /* 0x0000002010027810 */ /* 0x000fe20007f5e0ff */
[----:B------:R-:W-:Y:S01]  /*19750*/  IMAD.MOV.U32 R20, RZ, RZ, R12 ;  /* 0x000000ffff147224 */ /* 0x000fe200078e000c */
[----:B------:R-:W-:Y:S01]  /*19760*/  MOV R21, R19 ;  /* 0x0000001300157202 */ /* 0x000fe20000000f00 */
[----:B------:R-:W3:Y:S02]  /*19770*/  LDCU.64 UR4, c[0x0][0x3f0] ;  /* 0x00007e00ff0477ac */ /* 0x000ee40008000a00 */
[----:B------:R-:W-:-:S04]  /*19780*/  IMAD.X R0, RZ, RZ, R17, P2 ;  /* 0x000000ffff007224 */ /* 0x000fc800010e0611 */
[----:B-1----:R-:W-:Y:S02]  /*19790*/  IMAD R0, R0, UR6, RZ ;  /* 0x0000000600007c24 */ /* 0x002fe4000f8e02ff */
[----:B------:R-:W-:-:S04]  /*197a0*/  IMAD.WIDE.U32 R20, R2, UR6, R20 ;  /* 0x0000000602147c25 */ /* 0x000fc8000f8e0014 */
[----:B------:R-:W-:Y:S01]  /*197b0*/  IMAD R0, R2, UR7, R0 ;  /* 0x0000000702007c24 */ /* 0x000fe2000f8e0200 */
[----:B---3--:R-:W-:-:S04]  /*197c0*/  LEA R2, P2, R20, UR4, 0x1 ;  /* 0x0000000414027c11 */ /* 0x008fc8000f8408ff */
[----:B------:R-:W-:-:S04]  /*197d0*/  IADD3 R0, PT, PT, R0, R21, RZ ;  /* 0x0000001500007210 */ /* 0x000fc80007ffe0ff */
[----:B------:R-:W-:-:S05]  /*197e0*/  LEA.HI.X R3, R20, UR5, R0, 0x1, P2 ;  /* 0x0000000514037c11 */ /* 0x000fca00090f0c00 */
[----:B----4-:R1:W-:Y:S02]  /*197f0*/  STG.E.128 desc[UR22][R2.64], R4 ;  /* 0x0000000402007986 */ /* 0x0103e4000c101d16 */
.L_x_441:
[----:B------:R-:W-:Y:S05]  /*19800*/  BSYNC.RECONVERGENT B0 ;  /* 0x0000000000007941 */ /* 0x000fea0003800200 */
.L_x_440:
[----:B-1--4-:R1:W4:Y:S01]  /*19810*/  LDS.128 R4, [R15+0x1000] ;  /* 0x001000000f047984 */ /* 0x0123220000000c00 */
[----:B------:R-:W-:Y:S04]  /*19820*/  BSSY.RECONVERGENT B0, `(.L_x_442) ;  /* 0x000000f000007945 */ /* 0x000fe80003800200 */
[----:B------:R-:W-:Y:S05]  /*19830*/  @P1 BRA `(.L_x_443) ;  /* 0x0000000000341947 */ /* 0x000fea0003800000 */
[----:B------:R-:W4:Y:S01]  /*19840*/  LDCU.64 UR6, c[0x0][0x408] ;  /* 0x00008100ff0677ac */ /* 0x000f220008000a00 */
[----:B------:R-:W-:Y:S01]  /*19850*/  IADD3 R2, P1, PT, R16, 0x40, RZ ;  /* 0x0000004010027810 */ /* 0x000fe20007f3e0ff */
[----:B------:R-:W-:Y:S01]  /*19860*/  IMAD.MOV.U32 R14, RZ, RZ, R12 ;  /* 0x000000ffff0e7224 */ /* 0x000fe200078e000c */
[----:B-123--:R-:W-:Y:S01]  /*19870*/  MOV R15, R19 ;  /* 0x00000013000f7202 */ /* 0x00efe20000000f00 */
        /* <DEDUP_REMOVED lines=8> */
[----:B------:R1:W-:Y:S02]  /*19900*/  STG.E.128 desc[UR22][R2.64], R4 ;  /* 0x0000000402007986 */ /* 0x0003e4000c101d16 */
.L_x_443:
[----:B------:R-:W-:Y:S05]  /*19910*/  BSYNC.RECONVERGENT B0 ;  /* 0x0000000000007941 */ /* 0x000fea0003800200 */
.L_x_442:
        /* <DEDUP_REMOVED lines=13> */
[----:B---3--:R-:W-:Y:S01]  /*199f0*/  STG.E.128 desc[UR22][R6.64], R8 ;  /* 0x0000000806007986 */ /* 0x008fe2000c101d16 */
[----:B------:R-:W-:Y:S05]  /*19a00*/  EXIT ;  /* 0x000000000000794d */ /* 0x000fea0003800000 */
.L_x_444:
        /* <DEDUP_REMOVED lines=15> */
.L_x_734:


//--------------------- .text._ZN5flash16flash_fwd_kernelI23Flash_fwd_kernel_traitsILi32ELi128ELi128ELi4ELb0ELb0EN7cutlass6half_tE19Flash_kernel_traitsILi32ELi128ELi128ELi4ES3_EELb1ELb1ELb0ELb0ELb0ELb0ELb0ELb1EEEvNS_16Flash_fwd_paramsE --------------------------
	.section	.text._ZN5flash16flash_fwd_kernelI23Flash_fwd_kernel_traitsILi32ELi128ELi128ELi4ELb0ELb0EN7cutlass6half_tE19Flash_kernel_traitsILi32ELi128ELi128ELi4ES3_EELb1ELb1ELb0ELb0ELb0ELb0ELb0ELb1EEEvNS_16Flash_fwd_paramsE,"ax",@progbits
	.align	128
        .global         _ZN5flash16flash_fwd_kernelI23Flash_fwd_kernel_traitsILi32ELi128ELi128ELi4ELb0ELb0EN7cutlass6half_tE19Flash_kernel_traitsILi32ELi128ELi128ELi4ES3_EELb1ELb1ELb0ELb0ELb0ELb0ELb0ELb1EEEvNS_16Flash_fwd_paramsE
        .type           _ZN5flash16flash_fwd_kernelI23Flash_fwd_kernel_traitsILi32ELi128ELi128ELi4ELb0ELb0EN7cutlass6half_tE19Flash_kernel_traitsILi32ELi128ELi128ELi4ES3_EELb1ELb1ELb0ELb0ELb0ELb0ELb0ELb1EEEvNS_16Flash_fwd_paramsE,@function
        .size           _ZN5flash16flash_fwd_kernelI23Flash_fwd_kernel_traitsILi32ELi128ELi128ELi4ELb0ELb0EN7cutlass6half_tE19Flash_kernel_traitsILi32ELi128ELi128ELi4ES3_EELb1ELb1ELb0ELb0ELb0ELb0ELb0ELb1EEEvNS_16Flash_fwd_paramsE,(.L_x_735 - _ZN5flash16flash_fwd_kernelI23Flash_fwd_kernel_traitsILi32ELi128ELi128ELi4ELb0ELb0EN7cutlass6half_tE19Flash_kernel_traitsILi32ELi128ELi128ELi4ES3_EELb1ELb1ELb0ELb0ELb0ELb0ELb0ELb1EEEvNS_16Flash_fwd_paramsE)
        .other          _ZN5flash16flash_fwd_kernelI23Flash_fwd_kernel_traitsILi32ELi128ELi128ELi4ELb0ELb0EN7cutlass6half_tE19Flash_kernel_traitsILi32ELi128ELi128ELi4ES3_EELb1ELb1ELb0ELb0ELb0ELb0ELb0ELb1EEEvNS_16Flash_fwd_paramsE,@"STO_CUDA_ENTRY STV_DEFAULT"
_ZN5flash16flash_fwd_kernelI23Flash_fwd_kernel_traitsILi32ELi128ELi128ELi4ELb0ELb0EN7cutlass6half_tE19Flash_kernel_traitsILi32ELi128ELi128ELi4ES3_EELb1ELb1ELb0ELb0ELb0ELb0ELb0ELb1EEEvNS_16Flash_fwd_paramsE:
.text._ZN5flash16flash_fwd_kernelI23Flash_fwd_kernel_traitsILi32ELi128ELi128ELi4ELb0ELb0EN7cutlass6half_tE19Flash_kernel_traitsILi32ELi128ELi128ELi4ES3_EELb1ELb1ELb0ELb0ELb0ELb0ELb0ELb1EEEvNS_16Flash_fwd_paramsE:
        /* <DEDUP_REMOVED lines=15> */
[----:B------:R-:W-:Y:S08]  /*00f0*/  S2UR UR8, SR_CTAID.Y ;  /* 0x00000000000879c3 */ /* 0x000ff00000002600 */
[----:B------:R-:W1:Y:S01]  /*0100*/  S2UR UR34, SR_CTAID.Z ;  /* 0x00000000002279c3 */ /* 0x000e620000002700 */
[----:B----4-:R3:W4:Y:S01]  /*0110*/  @P1 LDG.E.64 R4, desc[UR20][R2.64] ;  /* 0x0000001402041981 */ /* 0x010722000c1e1b00 */
[----:B------:R-:W2:Y:S01]  /*0120*/  LDCU.U8 UR9, c[0x0][0x532] ;  /* 0x0000a640ff0977ac */ /* 0x000ea20008000000 */
[----:B------:R-:W2:Y:S05]  /*0130*/  LDCU.64 UR6, c[0x0][0x468] ;  /* 0x00008d00ff0677ac */ /* 0x000eaa0008000a00 */
[----:B------:R-:W4:Y:S01]  /*0140*/  @P1 LDC R0, c[0x0][0x520] ;  /* 0x00014800ff001b82 */ /* 0x000f220000000800 */
[----:B---3--:R-:W-:-:S02]  /*0150*/  @P1 IMAD.MOV.U32 R2, RZ, RZ, R17 ;  /* 0x000000ffff021224 */ /* 0x008fc400078e0011 */
[----:B------:R-:W-:-:S06]  /*0160*/  @P1 IMAD.MOV.U32 R3, RZ, RZ, R18 ;  /* 0x000000ffff031224 */ /* 0x000fcc00078e0012 */
[----:B------:R-:W3:Y:S01]  /*0170*/  @P1 LDG.E.64 R2, desc[UR20][R2.64] ;  /* 0x0000001402021981 */ /* 0x000ee2000c1e1b00 */
[----:B-1----:R-:W-:Y:S01]  /*0180*/  ULOP3.LUT UR4, UR34, UR14, UR8, 0xfe, !UPT ;  /* 0x0000000e22047292 */ /* 0x002fe2000f8efe08 */
[----:B------:R-:W-:Y:S01]  /*0190*/  ISETP.NE.U32.AND P4, PT, RZ, UR12, PT ;  /* 0x0000000cff007c0c */ /* 0x000fe2000bf85070 */
[----:B------:R-:W-:Y:S02]  /*01a0*/  UISETP.NE.U32.AND UP4, UPT, UR12, URZ, UPT ;  /* 0x000000ff0c00728c */ /* 0x000fe4000bf85070 */
[----:B------:R-:W-:Y:S01]  /*01b0*/  UISETP.NE.U32.AND UP3, UPT, UR10, URZ, UPT ;  /* 0x000000ff0a00728c */ /* 0x000fe2000bf65070 */
[----:B------:R-:W-:Y:S01]  /*01c0*/  ISETP.NE.AND.EX P4, PT, RZ, UR13, PT, P4 ;  /* 0x0000000dff007c0c */ /* 0x000fe2000bf85340 */
[----:B------:R-:W-:Y:S01]  /*01d0*/  UISETP.NE.AND.EX UP4, UPT, UR13, URZ, UPT, UP4 ;  /* 0x000000ff0d00728c */ /* 0x000fe2000bf85340 */
[----:B------:R-:W-:Y:S01]  /*01e0*/  LOP3.LUT P3, RZ, R189, UR4, RZ, 0xfc, !PT ;  /* 0x00000004bdff7c12 */ /* 0x000fe2000f86fcff */
[----:B------:R-:W-:Y:S02]  /*01f0*/  UISETP.NE.AND.EX UP3, UPT, UR11, URZ, UPT, UP3 ;  /* 0x000000ff0b00728c */ /* 0x000fe4000bf65330 */
[----:B--2---:R-:W-:Y:S01]  /*0200*/  UIMAD.WIDE.U32 UR16, UR8, 0x4, UR16 ;  /* 0x00000004081078a5 */ /* 0x004fe2000f8e0010 */
[----:B------:R-:W1:Y:S01]  /*0210*/  LDCU.64 UR4, c[0x0][0x478] ;  /* 0x00008f00ff0477ac */ /* 0x000e620008000a00 */
[----:B------:R-:W-:Y:S01]  /*0220*/  PLOP3.LUT P2, PT, PT, PT, UP4, 0x80, 0x8 ;  /* 0x000000000008781c */ /* 0x000fe20003f4f048 */
[----:B------:R-:W-:-:S02]  /*0230*/  USHF.L.U32 UR13, UR8, 0x2, URZ ;  /* 0x00000002080d7899 */ /* 0x000fc400080006ff */
[----:B------:R-:W-:-:S05]  /*0240*/  UISETP.NE.AND UP5, UPT, UR9, URZ, UPT ;  /* 0x000000ff0900728c */ /* 0x000fca000bfa5270 */
[----:B------:R-:W2:Y:S01]  /*0250*/  @!P3 LDC.64 R6, c[0x0][0x528] ;  /* 0x00014a00ff06bb82 */ /* 0x000ea20000000a00 */
[----:B------:R-:W-:Y:S02]  /*0260*/  UISETP.EQ.U32.AND UP2, UPT, UR6, URZ, UPT ;  /* 0x000000ff0600728c */ /* 0x000fe4000bf42070 */
[----:B------:R-:W-:Y:S02]  /*0270*/  USHF.R.U32.HI UR12, URZ, 0x1e, UR8 ;  /* 0x0000001eff0c7899 */ /* 0x000fe40008011608 */
[----:B------:R-:W-:Y:S02]  /*0280*/  UISETP.EQ.OR.EX UP2, UPT, UR7, URZ, !UP5, UP2 ;  /* 0x000000ff0700728c */ /* 0x000fe4000ef42720 */
[----:B-1----:R-:W-:-:S04]  /*0290*/  UISETP.NE.U32.AND UP0, UPT, UR4, URZ, UPT ;  /* 0x000000ff0400728c */ /* 0x002fc8000bf05070 */
[----:B------:R-:W-:Y:S01]  /*02a0*/  UISETP.NE.AND.EX UP0, UPT, UR5, URZ, UPT, UP0 ;  /* 0x000000ff0500728c */ /* 0x000fe2000bf05300 */
[----:B----4-:R-:W-:Y:S02]  /*02b0*/  @P1 R2UR UR22, R4 ;  /* 0x00000000041612ca */ /* 0x010fe400000e0000 */
[----:B------:R-:W-:-:S11]  /*02c0*/  @P1 R2UR UR23, R5 ;  /* 0x00000000051712ca */ /* 0x000fd600000e0000 */
[----:B------:R-:W-:Y:S02]  /*02d0*/  IMAD.U32 R4, RZ, RZ, UR22 ;  /* 0x00000016ff047e24 */ /* 0x000fe4000f8e00ff */
[----:B------:R-:W-:-:S05]  /*02e0*/  IMAD.U32 R5, RZ, RZ, UR23 ;  /* 0x00000017ff057e24 */ /* 0x000fca000f8e00ff */
[----:B--2---:R1:W-:Y:S01]  /*02f0*/  @!P3 STG.E.64 desc[UR20][R6.64], R4 ;  /* 0x000000040600b986 */ /* 0x0043e2000c101b14 */
[----:B---3--:R-:W-:Y:S01]  /*0300*/  @P1 IADD3 R17, P0, PT, R2, R0, RZ ;  /* 0x0000000002111210 */ /* 0x008fe20007f1e0ff */
[----:B------:R-:W-:Y:S01]  /*0310*/  IMAD.U32 R2, RZ, RZ, UR16 ;  /* 0x00000010ff027e24 */ /* 0x000fe2000f8e00ff */
[----:B------:R-:W-:-:S03]  /*0320*/  @UP3 UIADD3 UR16, UP1, UPT, UR13, UR10, URZ ;  /* 0x0000000a0d103290 */ /* 0x000fc6000ff3e0ff */
[----:B------:R-:W-:Y:S01]  /*0330*/  @P1 IMAD.X R18, RZ, RZ, R3, P0 ;  /* 0x000000ffff121224 */ /* 0x000fe200000e0603 */
[----:B------:R-:W-:Y:S02]  /*0340*/  PLOP3.LUT P1, PT, PT, PT, UP3, 0x80, 0x8 ;  /* 0x000000000008781c */ /* 0x000fe40003f2f038 */
[----:B------:R-:W-:Y:S01]  /*0350*/  MOV R3, UR17 ;  /* 0x0000001100037c02 */ /* 0x000fe20008000f00 */
[----:B------:R-:W-:Y:S02]  /*0360*/  @UP3 UIADD3.X UR17, UPT, UPT, UR12, UR11, URZ, UP1, !UPT ;  /* 0x0000000b0c113290 */ /* 0x000fe40008ffe4ff */
[----:B------:R-:W-:Y:S01]  /*0370*/  UIADD3 UR10, UP1, UPT, UR13, UR6, URZ ;  /* 0x000000060d0a7290 */ /* 0x000fe2000ff3e0ff */
[----:B-1----:R-:W-:Y:S02]  /*0380*/  @!P3 IMAD.MOV.U32 R4, RZ, RZ, R17 ;  /* 0x000000ffff04b224 */ /* 0x002fe400078e0011 */
[----:B------:R-:W-:Y:S01]  /*0390*/  @!P3 IMAD.MOV.U32 R5, RZ, RZ, R18 ;  /* 0x000000ffff05b224 */ /* 0x000fe200078e0012 */
[----:B------:R-:W-:-:S04]  /*03a0*/  UIADD3.X UR9, UPT, UPT, UR12, UR7, URZ, UP1, !UPT ;  /* 0x000000070c097290 */ /* 0x000fc80008ffe4ff */
[----:B------:R1:W-:Y:S01]  /*03b0*/  @!P3 STG.E.64 desc[UR20][R6.64+0x8], R4 ;  /* 0x000008040600b986 */ /* 0x0003e2000c101b14 */
[----:B------:R-:W-:-:S03]  /*03c0*/  PLOP3.LUT P3, PT, PT, PT, UP2, 0x80, 0x8 ;  /* 0x000000000008781c */ /* 0x000fc60003f6f028 */
[----:B------:R-:W2:Y:S01]  /*03d0*/  @P4 LDG.E R8, desc[UR20][R2.64] ;  /* 0x0000001402084981 */ /* 0x000ea2000c1e1900 */
[----:B------:R-:W-:Y:S01]  /*03e0*/  @UP0 UIADD3 UR4, UP1, UPT, UR13, UR4, URZ ;  /* 0x000000040d040290 */ /* 0x000fe2000ff3e0ff */
[----:B------:R-:W-:-:S03]  /*03f0*/  PLOP3.LUT P0, PT, PT, PT, UP0, 0x80, 0x8 ;  /* 0x000000000008781c */ /* 0x000fc60003f0f008 */
[----:B------:R-:W-:Y:S01]  /*0400*/  @UP0 UIADD3.X UR5, UPT, UPT, UR12, UR5, URZ, UP1, !UPT ;  /* 0x000000050c050290 */ /* 0x000fe20008ffe4ff */
[----:B-1----:R1:W3:Y:S01]  /*0410*/  @P2 LDG.E R7, desc[UR20][R2.64+0x4] ;  /* 0x0000041402072981 */ /* 0x0022e2000c1e1900 */
[----:B------:R-:W-:-:S04]  /*0420*/  IMAD.U32 R4, RZ, RZ, UR4 ;  /* 0x00000004ff047e24 */ /* 0x000fc8000f8e00ff */
[----:B------:R-:W-:Y:S01]  /*0430*/  IMAD.U32 R5, RZ, RZ, UR5 ;  /* 0x00000005ff057e24 */ /* 0x000fe2000f8e00ff */
[----:B------:R-:W4:Y:S04]  /*0440*/  @!UP4 LDCU UR31, c[0x0][0x434] ;  /* 0x00008680ff1fc7ac */ /* 0x000f280008000800 */
[----:B------:R-:W5:Y:S01]  /*0450*/  @P0 LDG.E R4, desc[UR20][R4.64] ;  /* 0x0000001404040981 */ /* 0x000f62000c1e1900 */
[----:B------:R-:W-:Y:S01]  /*0460*/  UMOV UR18, 0xffffffff ;  /* 0xffffffff00127882 */ /* 0x000fe20000000000 */
[----:B------:R-:W4:Y:S01]  /*0470*/  @!UP0 LDCU.64 UR4, c[0x0][0x488] ;  /* 0x00009100ff0487ac */ /* 0x000f220008000a00 */
[----:B-1----:R-:W-:Y:S02]  /*0480*/  IMAD.U32 R2, RZ, RZ, UR16 ;  /* 0x00000010ff027e24 */ /* 0x002fe4000f8e00ff */
[----:B------:R-:W-:-:S05]  /*0490*/  IMAD.U32 R3, RZ, RZ, UR17 ;  /* 0x00000011ff037e24 */ /* 0x000fca000f8e00ff */
[----:B------:R1:W4:Y:S02]  /*04a0*/  @P1 LDG.E R0, desc[UR20][R2.64] ;  /* 0x0000001402001981 */ /* 0x000324000c1e1900 */
[----:B-1----:R-:W-:Y:S01]  /*04b0*/  MOV R2, UR10 ;  /* 0x0000000a00027c02 */ /* 0x002fe20008000f00 */
[----:B------:R-:W-:-:S05]  /*04c0*/  IMAD.U32 R3, RZ, RZ, UR9 ;  /* 0x00000009ff037e24 */ /* 0x000fca000f8e00ff */
[----:B------:R-:W4:Y:S01]  /*04d0*/  @!P3 LDG.E R6, desc[UR20][R2.64] ;  /* 0x000000140206b981 */ /* 0x000f22000c1e1900 */
[----:B------:R-:W-:Y:S01]  /*04e0*/  UISETP.NE.U32.AND UP1, UPT, UR6, URZ, UPT ;  /* 0x000000ff0600728c */ /* 0x000fe2000bf25070 */
[----:B------:R-:W-:Y:S01]  /*04f0*/  UMOV UR10, 0xffffffff ;  /* 0xffffffff000a7882 */ /* 0x000fe20000000000 */
[----:B------:R-:W-:Y:S02]  /*0500*/  USHF.L.U32 UR29, UR14, 0x7, URZ ;  /* 0x000000070e1d7899 */ /* 0x000fe400080006ff */
[----:B------:R-:W-:Y:S01]  /*0510*/  UISETP.NE.AND.EX UP1, UPT, UR7, URZ, UPT, UP1 ;  /* 0x000000ff0700728c */ /* 0x000fe2000bf25310 */
[----:B------:R-:W1:Y:S01]  /*0520*/  @!UP0 LDCU UR6, c[0x0][0x43c] ;  /* 0x00008780ff0687ac */ /* 0x000e620008000800 */
[----:B--2---:R-:W-:Y:S02]  /*0530*/  @P4 R2UR UR18, R8 ;  /* 0x00000000081242ca */ /* 0x004fe400000e0000 */
[----:B---3--:R-:W-:-:S13]  /*0540*/  @P2 R2UR UR9, R7 ;  /* 0x00000000070922ca */ /* 0x008fda00000e0000 */
[----:B----4-:R-:W-:-:S04]  /*0550*/  @UP4 UIADD3 UR31, UPT, UPT, UR9, -UR18, URZ ;  /* 0x80000012091f4290 */ /* 0x010fc8000fffe0ff */
[----:B------:R-:W-:Y:S01]  /*0560*/  UISETP.GT.AND UP2, UPT, UR31, UR29, UPT ;  /* 0x0000001d1f00728c */ /* 0x000fe2000bf44270 */
[----:B------:R-:W-:Y:S01]  /*0570*/  UMOV UR9, URZ ;  /* 0x000000ff00097c82 */ /* 0x000fe20008000000 */
[----:B------:R-:W-:-:S04]  /*0580*/  @P1 R2UR UR9, R0 ;  /* 0x00000000000912ca */ /* 0x000fc800000e0000 */
[----:B------:R-:W-:Y:S01]  /*0590*/  PLOP3.LUT P1, PT, PT, PT, UP2, 0x80, 0x8 ;  /* 0x000000000008781c */ /* 0x000fe20003f2f028 */
[----:B------:R-:W-:Y:S01]  /*05a0*/  @!UP0 UISETP.NE.U32.AND UP2, UPT, UR4, URZ, UPT ;  /* 0x000000ff0400828c */ /* 0x000fe2000bf45070 */
[----:B------:R-:W2:Y:S01]  /*05b0*/  @!UP1 LDCU UR4, c[0x0][0x438] ;  /* 0x00008700ff0497ac */ /* 0x000ea20008000800 */
[----:B------:R-:W-:Y:S01]  /*05c0*/  @!P3 R2UR UR10, R6 ;  /* 0x00000000060ab2ca */ /* 0x000fe200000e0000 */
[----:B-12---:R-:W-:-:S14]  /*05d0*/  BRA.U !UP1, `(.L_x_445) ;  /* 0x0000000109187547 */ /* 0x006fdc000b800000 */
[----:B------:R-:W-:-:S13]  /*05e0*/  PLOP3.LUT P2, PT, PT, PT, UP5, 0x80, 0x8 ;  /* 0x000000000008781c */ /* 0x000fda0003f4f058 */
[----:B------:R-:W2:Y:S04]  /*05f0*/  @P2 LDG.E R0, desc[UR20][R2.64+0x4] ;  /* 0x0000041402002981 */ /* 0x000ea8000c1e1900 */
[----:B------:R-:W3:Y:S01]  /*0600*/  @!P2 LDG.E R2, desc[UR20][R2.64] ;  /* 0x000000140202a981 */ /* 0x000ee2000c1e1900 */
[----:B--2---:R-:W-:-:S13]  /*0610*/  @P2 R2UR UR4, R0 ;  /* 0x00000000000422ca */ /* 0x004fda00000e0000 */
[----:B------:R-:W-:-:S07]  /*0620*/  @UP5 UIADD3 UR4, UPT, UPT, UR4, -UR10, URZ ;  /* 0x8000000a04045290 */ /* 0x000fce000fffe0ff */
[----:B---3--:R-:W-:Y:S02]  /*0630*/  @!P2 R2UR UR4, R2 ;  /* 0x000000000204a2ca */ /* 0x008fe400000e0000 */
.L_x_445:
        /* <DEDUP_REMOVED lines=15> */
[----:B------:R-:W-:Y:S01]  /*0730*/  ULEA.HI UR4, UR4, UR5, URZ, 0x7 ;  /* 0x0000000504047291 */ /* 0x000fe2000f8f38ff */
[----:B------:R-:W1:Y:S03]  /*0740*/  LDCU UR12, c[0x0][0x3e0] ;  /* 0x00007c00ff0c77ac */ /* 0x000e660008000800 */
[----:B------:R-:W-:-:S04]  /*0750*/  USHF.R.S32.HI UR4, URZ, 0x7, UR4 ;  /* 0x00000007ff047899 */ /* 0x000fc80008011404 */
[----:B------:R-:W-:-:S04]  /*0760*/  UISETP.LT.AND UP0, UPT, UR6, UR4, UPT ;  /* 0x000000040600728c */ /* 0x000fc8000bf01270 */
[----:B------:R-:W-:-:S04]  /*0770*/  USEL UR26, UR6, UR4, UP0 ;  /* 0x00000004061a7287 */ /* 0x000fc80008000000 */
[----:B------:R-:W-:Y:S02]  /*0780*/  UISETP.GT.AND UP0, UPT, UR26, URZ, UPT ;  /* 0x000000ff1a00728c */ /* 0x000fe4000bf04270 */
[----:B-1----:R-:W-:-:S07]  /*0790*/  UIMAD UR32, UR8, UR12, UR34 ;  /* 0x0000000c082072a4 */ /* 0x002fce000f8e0222 */
        /* <DEDUP_REMOVED lines=17> */
[----:B------:R-:W-:-:S11]  /*08b0*/  UISETP.NE.AND UP0, UPT, UR10, URZ, UPT ;  /* 0x000000ff0a00728c */ /* 0x000fd6000bf05270 */
[----:B------:R-:W2:Y:S01]  /*08c0*/  @UP0 LDCU UR7, c[0x0][0x454] ;  /* 0x00008a80ff0707ac */ /* 0x000ea20008000800 */
[----:B------:R-:W3:Y:S01]  /*08d0*/  @!UP0 LDCU UR4, c[0x0][0x434] ;  /* 0x00008680ff0487ac */ /* 0x000ee20008000800 */
[----:B------:R-:W4:Y:S01]  /*08e0*/  @UP0 LDCU UR6, c[0x0][0x454] ;  /* 0x00008a80ff0607ac */ /* 0x000f220008000800 */
[----:B-1----:R-:W-:Y:S01]  /*08f0*/  @UP0 UMOV UR9, 0x1 ;  /* 0x0000000100090882 */ /* 0x002fe20000000000 */
[----:B----4-:R-:W4:Y:S01]  /*0900*/  @!UP0 LDCU UR6, c[0x0][0x434] ;  /* 0x00008680ff0687ac */ /* 0x010f220008000800 */
[----:B------:R-:W-:Y:S01]  /*0910*/  @!UP0 UMOV UR9, 0x1 ;  /* 0x0000000100098882 */ /* 0x000fe20000000000 */
[----:B--2---:R-:W-:Y:S02]  /*0920*/  @UP0 UIMAD UR7, UR12, UR7, URZ ;  /* 0x000000070c0702a4 */ /* 0x004fe4000f8e02ff */
[----:B---3--:R-:W-:-:S12]  /*0930*/  @!UP0 UIMAD UR7, UR12, UR4, URZ ;  /* 0x000000040c0782a4 */ /* 0x008fd8000f8e02ff */
.L_x_447:
[----:B------:R-:W2:Y:S01]  /*0940*/  LDCU.64 UR4, c[0x0][0x410] ;  /* 0x00008200ff0477ac */ /* 0x000ea20008000a00 */
[----:B------:R-:W3:Y:S01]  /*0950*/  S2R R2, SR_CTAID.X ;  /* 0x0000000000027919 */ /* 0x000ee20000002500 */
[----:B------:R-:W-:Y:S01]  /*0960*/  IMAD.SHL.U32 R8, R189, 0x8, RZ ;  /* 0x00000008bd087824 */ /* 0x000fe200078e00ff */
[----:B------:R-:W-:Y:S01]  /*0970*/  SHF.R.U32.HI R4, RZ, 0x2, R189 ;  /* 0x00000002ff047819 */ /* 0x000fe200000116bd */
[----:B------:R-:W5:Y:S01]  /*0980*/  LDCU UR12, c[0x0][0x440] ;  /* 0x00008800ff0c77ac */ /* 0x000f620008000800 */
[----:B------:R-:W-:Y:S01]  /*0990*/  IMAD.MOV.U32 R5, RZ, RZ, RZ ;  /* 0x000000ffff057224 */ /* 0x000fe200078e00ff */
[----:B------:R-:W-:Y:S01]  /*09a0*/  BSSY.RECONVERGENT B0, `(.L_x_448) ;  /* 0x000002f000007945 */ /* 0x000fe20003800200 */
[----:B------:R-:W-:Y:S01]  /*09b0*/  LOP3.LUT R8, R8, 0x18, RZ, 0xc0, !PT ;  /* 0x0000001808087812 */ /* 0x000fe200078ec0ff */
[----:B------:R-:W-:Y:S01]  /*09c0*/  UISETP.NE.AND UP1, UPT, UR10, URZ, !UP1 ;  /* 0x000000ff0a00728c */ /* 0x000fe2000cf25270 */
[----:B------:R-:W-:Y:S01]  /*09d0*/  VIADD R14, R4, 0x20 ;  /* 0x00000020040e7836 */ /* 0x000fe20000000000 */
[----:B----4-:R-:W-:Y:S01]  /*09e0*/  UIMAD UR6, UR34, UR6, URZ ;  /* 0x00000006220672a4 */ /* 0x010fe2000f8e02ff */
[----:B------:R-:W-:Y:S01]  /*09f0*/  ISETP.NE.AND P1, PT, R8, RZ, PT ;  /* 0x000000ff0800720c */ /* 0x000fe20003f25270 */
[----:B------:R-:W-:Y:S01]  /*0a00*/  UIADD3 UR31, UPT, UPT, -UR29, UR31, URZ ;  /* 0x0000001f1d1f7290 */ /* 0x000fe2000fffe1ff */
[C---:B------:R-:W-:Y:S01]  /*0a10*/  VIADD R15, R4.reuse, 0x40 ;  /* 0x00000040040f7836 */ /* 0x040fe20000000000 */
[----:B------:R-:W-:Y:S01]  /*0a20*/  UISETP.NE.AND UP0, UPT, UR18, -0x1, UPT ;  /* 0xffffffff1200788c */ /* 0x000fe2000bf05270 */
[C---:B------:R-:W-:Y:S01]  /*0a30*/  VIADD R16, R4.reuse, 0x60 ;  /* 0x0000006004107836 */ /* 0x040fe20000000000 */
[----:B-1----:R-:W-:Y:S01]  /*0a40*/  UIMAD UR29, UR29, UR9, URZ ;  /* 0x000000091d1d72a4 */ /* 0x002fe2000f8e02ff */
[----:B--2---:R-:W-:Y:S01]  /*0a50*/  IMAD.U32 R0, RZ, RZ, UR4 ;  /* 0x00000004ff007e24 */ /* 0x004fe2000f8e00ff */
[----:B------:R-:W1:Y:S01]  /*0a60*/  LDCU UR4, c[0x0][0x434] ;  /* 0x00008680ff0477ac */ /* 0x000e620008000800 */
[----:B------:R-:W-:Y:S01]  /*0a70*/  IMAD.U32 R6, RZ, RZ, UR5 ;  /* 0x00000005ff067e24 */ /* 0x000fe2000f8e00ff */
[----:B------:R-:W-:Y:S01]  /*0a80*/  ISETP.GE.OR P4, PT, R4, UR31, P1 ;  /* 0x0000001f04007c0c */ /* 0x000fe20008f86670 */
[----:B------:R-:W-:Y:S01]  /*0a90*/  @!UP1 UIMAD UR6, UR8, UR7, UR6 ;  /* 0x00000007080692a4 */ /* 0x000fe2000f8e0206 */
[C---:B-----5:R-:W-:Y:S01]  /*0aa0*/  ISETP.GE.AND P5, PT, R8.reuse, UR12, PT ;  /* 0x0000000c08007c0c */ /* 0x060fe2000bfa6270 */
[----:B------:R-:W-:Y:S01]  /*0ab0*/  USHF.R.S32.HI UR10, URZ, 0x1f, UR29 ;  /* 0x0000001fff0a7899 */ /* 0x000fe2000801141d */
[----:B------:R-:W-:Y:S01]  /*0ac0*/  IADD3 R8, P0, PT, R8, UR14, RZ ;  /* 0x0000000e08087c10 */ /* 0x000fe2000ff1e0ff */
[----:B------:R-:W-:Y:S01]  /*0ad0*/  USHF.R.S32.HI UR5, URZ, 0x1f, UR6 ;  /* 0x0000001fff057899 */ /* 0x000fe20008011406 */
[----:B------:R-:W-:-:S02]  /*0ae0*/  ISETP.GE.OR P6, PT, R4, UR31, P5 ;  /* 0x0000001f04007c0c */ /* 0x000fc4000afc6670 */
[----:B------:R-:W-:Y:S01]  /*0af0*/  ISETP.GE.OR P3, PT, R14, UR31, P1 ;  /* 0x0000001f0e007c0c */ /* 0x000fe20008f66670 */
[----:B------:R-:W-:Y:S01]  /*0b00*/  IMAD.X R9, RZ, RZ, UR11, P0 ;  /* 0x0000000bff097e24 */ /* 0x000fe200080e06ff */
[----:B------:R-:W-:Y:S01]  /*0b10*/  ISETP.GE.OR P2, PT, R15, UR31, P1 ;  /* 0x0000001f0f007c0c */ /* 0x000fe20008f46670 */
[----:B---3--:R-:W-:Y:S01]  /*0b20*/  IMAD.WIDE.U32 R2, R2, 0x80, R4 ;  /* 0x0000008002027825 */ /* 0x008fe200078e0004 */
[----:B------:R-:W-:Y:S02]  /*0b30*/  ISETP.GE.OR P1, PT, R16, UR31, P1 ;  /* 0x0000001f10007c0c */ /* 0x000fe40008f26670 */
[----:B------:R-:W-:Y:S01]  /*0b40*/  ISETP.GE.OR P0, PT, R14, UR31, P5 ;  /* 0x0000001f0e007c0c */ /* 0x000fe2000af06670 */
[----:B-1----:R-:W-:Y:S01]  /*0b50*/  UIMAD UR8, UR8, UR4, URZ ;  /* 0x00000004080872a4 */ /* 0x002fe2000f8e02ff */
[----:B------:R-:W-:-:S03]  /*0b60*/  IMAD.WIDE.U32 R8, R0, UR34, R8 ;  /* 0x0000002200087c25 */ /* 0x000fc6000f8e0008 */
[----:B------:R-:W-:Y:S01]  /*0b70*/  USEL UR8, UR8, UR18, !UP0 ;  /* 0x0000001208087287 */ /* 0x000fe2000c000000 */
[----:B------:R-:W-:-:S03]  /*0b80*/  IMAD R7, R6, UR34, R9 ;  /* 0x0000002206077c24 */ /* 0x000fc6000f8e0209 */
[----:B------:R-:W-:Y:S02]  /*0b90*/  USHF.R.S32.HI UR4, URZ, 0x1f, UR8 ;  /* 0x0000001fff047899 */ /* 0x000fe40008011408 */
[----:B------:R-:W-:Y:S02]  /*0ba0*/  USEL UR8, UR8, URZ, UP1 ;  /* 0x000000ff08087287 */ /* 0x000fe40008800000 */
[----:B------:R-:W-:Y:S02]  /*0bb0*/  USEL UR4, UR4, URZ, UP1 ;  /* 0x000000ff04047287 */ /* 0x000fe40008800000 */
        /* <DEDUP_REMOVED lines=13> */
.L_x_449:
[----:B------:R-:W-:Y:S05]  /*0c90*/  BSYNC.RECONVERGENT B0 ;  /* 0x0000000000007941 */ /* 0x000fea0003800200 */
.L_x_448:
[----:B------:R-:W-:Y:S01]  /*0ca0*/  BSSY.RECONVERGENT B0, `(.L_x_450) ;  /* 0x0000011000007945 */ /* 0x000fe20003800200 */
[----:B------:R-:W-:Y:S02]  /*0cb0*/  ISETP.GE.OR P6, PT, R15, UR31, P5 ;  /* 0x0000001f0f007c0c */ /* 0x000fe4000afc6670 */
[----:B------:R-:W-:Y:S01]  /*0cc0*/  ISETP.GE.OR P5, PT, R16, UR31, P5 ;  /* 0x0000001f10007c0c */ /* 0x000fe2000afa6670 */
[----:B------:R-:W-:-:S12]  /*0cd0*/  @P0 BRA `(.L_x_451) ;  /* 0x0000000000340947 */ /* 0x000fd80003800000 */
        /* <DEDUP_REMOVED lines=13> */
.L_x_451:
[----:B------:R-:W-:Y:S05]  /*0db0*/  BSYNC.RECONVERGENT B0 ;  /* 0x0000000000007941 */ /* 0x000fea0003800200 */
.L_x_450:
        /* <DEDUP_REMOVED lines=15> */
.L_x_453:
[----:B------:R-:W-:Y:S05]  /*0eb0*/  BSYNC.RECONVERGENT B0 ;  /* 0x0000000000007941 */ /* 0x000fea0003800200 */
.L_x_452:
        /* <DEDUP_REMOVED lines=14> */
.L_x_455:
[----:B------:R-:W-:Y:S05]  /*0fa0*/  BSYNC.RECONVERGENT B0 ;  /* 0x0000000000007941 */ /* 0x000fea0003800200 */
.L_x_454:
[----:B------:R-:W-:Y:S04]  /*0fb0*/  BSSY.RECONVERGENT B0, `(.L_x_456) ;  /* 0x000000a000007945 */ /* 0x000fe80003800200 */
[----:B------:R-:W-:Y:S05]  /*0fc0*/  @P4 BRA `(.L_x_457) ;  /* 0x0000000000204947 */ /* 0x000fea0003800000 */
[----:B------:R-:W4:Y:S01]  /*0fd0*/  LDCU.64 UR4, c[0x0][0x420] ;  /* 0x00008400ff0477ac */ /* 0x000f220008000a00 */
[----:B------:R-:W-:-:S05]  /*0fe0*/  IMAD R4, R4, UR9, RZ ;  /* 0x0000000904047c24 */ /* 0x000fca000f8e02ff */
[----:B------:R-:W-:-:S04]  /*0ff0*/  IADD3 R0, P0, PT, R4, UR8, RZ ;  /* 0x0000000804007c10 */ /* 0x000fc8000ff1e0ff */
[----:B------:R-:W-:Y:S02]  /*1000*/  LEA.HI.X.SX32 R4, R4, UR10, 0x1, P0 ;  /* 0x0000000a04047c11 */ /* 0x000fe400080f0eff */
[----:B----4-:R-:W-:-:S04]  /*1010*/  LEA R2, P0, R0, UR4, 0x2 ;  /* 0x0000000400027c11 */ /* 0x010fc8000f8010ff */
[----:B------:R-:W-:Y:S01]  /*1020*/  LEA.HI.X R3, R0, UR5, R4, 0x2, P0 ;  /* 0x0000000500037c11 */ /* 0x000fe200080f1404 */
[----:B------:R-:W-:-:S05]  /*1030*/  IMAD.MOV.U32 R0, RZ, RZ, 0x7f800000 ;  /* 0x7f800000ff007424 */ /* 0x000fca00078e00ff */
[----:B------:R4:W-:Y:S03]  /*1040*/  STG.E desc[UR20][R2.64], R0 ;  /* 0x0000000002007986 */ /* 0x0009e6000c101914 */
.L_x_457:
[----:B------:R-:W-:Y:S05]  /*1050*/  BSYNC.RECONVERGENT B0 ;  /* 0x0000000000007941 */ /* 0x000fea0003800200 */
.L_x_456:
[----:B------:R-:W-:Y:S04]  /*1060*/  BSSY.RECONVERGENT B0, `(.L_x_458) ;  /* 0x000000a000007945 */ /* 0x000fe80003800200 */
[----:B------:R-:W-:Y:S05]  /*1070*/  @P3 BRA `(.L_x_459) ;  /* 0x0000000000203947 */ /* 0x000fea0003800000 */
[----:B------:R-:W5:Y:S01]  /*1080*/  LDCU.64 UR4, c[0x0][0x420] ;  /* 0x00008400ff0477ac */ /* 0x000f620008000a00 */
[----:B----4-:R-:W-:-:S05]  /*1090*/  IMAD R0, R14, UR9, RZ ;  /* 0x000000090e007c24 */ /* 0x010fca000f8e02ff */
[----:B------:R-:W-:-:S04]  /*10a0*/  IADD3 R3, P0, PT, R0, UR8, RZ ;  /* 0x0000000800037c10 */ /* 0x000fc8000ff1e0ff */
[----:B------:R-:W-:Y:S02]  /*10b0*/  LEA.HI.X.SX32 R0, R0, UR10, 0x1, P0 ;  /* 0x0000000a00007c11 */ /* 0x000fe400080f0eff */
[----:B-----5:R-:W-:-:S04]  /*10c0*/  LEA R2, P0, R3, UR4, 0x2 ;  /* 0x0000000403027c11 */ /* 0x020fc8000f8010ff */
[----:B------:R-:W-:Y:S01]  /*10d0*/  LEA.HI.X R3, R3, UR5, R0, 0x2, P0 ;  /* 0x0000000503037c11 */ /* 0x000fe200080f1400 */
[----:B------:R-:W-:-:S05]  /*10e0*/  IMAD.MOV.U32 R0, RZ, RZ, 0x7f800000 ;  /* 0x7f800000ff007424 */ /* 0x000fca00078e00ff */
[----:B------:R4:W-:Y:S03]  /*10f0*/  STG.E desc[UR20][R2.64], R0 ;  /* 0x0000000002007986 */ /* 0x0009e6000c101914 */
.L_x_459:
[----:B------:R-:W-:Y:S05]  /*1100*/  BSYNC.RECONVERGENT B0 ;  /* 0x0000000000007941 */ /* 0x000fea0003800200 */
.L_x_458:
        /* <DEDUP_REMOVED lines=10> */
.L_x_461:
[----:B------:R-:W-:Y:S05]  /*11b0*/  BSYNC.RECONVERGENT B0 ;  /* 0x0000000000007941 */ /* 0x000fea0003800200 */
.L_x_460:
[----:B------:R-:W-:Y:S05]  /*11c0*/  @P1 EXIT ;  /* 0x000000000000194d */ /* 0x000fea0003800000 */
[----:B------:R-:W5:Y:S01]  /*11d0*/  LDCU.64 UR4, c[0x0][0x420] ;  /* 0x00008400ff0477ac */ /* 0x000f620008000a00 */
[----:B----4-:R-:W-:-:S05]  /*11e0*/  IMAD R0, R16, UR9, RZ ;  /* 0x0000000910007c24 */ /* 0x010fca000f8e02ff */
[----:B------:R-:W-:-:S04]  /*11f0*/  IADD3 R3, P0, PT, R0, UR8, RZ ;  /* 0x0000000800037c10 */ /* 0x000fc8000ff1e0ff */
[----:B------:R-:W-:Y:S02]  /*1200*/  LEA.HI.X.SX32 R0, R0, UR10, 0x1, P0 ;  /* 0x0000000a00007c11 */ /* 0x000fe400080f0eff */
[----:B-----5:R-:W-:-:S04]  /*1210*/  LEA R2, P0, R3, UR4, 0x2 ;  /* 0x0000000403027c11 */ /* 0x020fc8000f8010ff */
[----:B------:R-:W-:Y:S01]  /*1220*/  LEA.HI.X R3, R3, UR5, R0, 0x2, P0 ;  /* 0x0000000503037c11 */ /* 0x000fe200080f1400 */
[----:B------:R-:W-:-:S05]  /*1230*/  IMAD.MOV.U32 R0, RZ, RZ, 0x7f800000 ;  /* 0x7f800000ff007424 */ /* 0x000fca00078e00ff */
[----:B------:R-:W-:Y:S01]  /*1240*/  STG.E desc[UR20][R2.64], R0 ;  /* 0x0000000002007986 */ /* 0x000fe2000c101914 */
[----:B------:R-:W-:Y:S05]  /*1250*/  EXIT ;  /* 0x000000000000794d */ /* 0x000fea0003800000 */
.L_x_446:
[----:B------:R-:W-:Y:S01]  /*1260*/  UISETP.NE.AND UP0, UPT, UR18, -0x1, UPT ;  /* 0xffffffff1200788c */ /* 0x000fe2000bf05270 */
[----:B------:R-:W1:Y:S01]  /*1270*/  LDCU UR11, c[0x0][0x444] ;  /* 0x00008880ff0b77ac */ /* 0x000e620008000800 */
[----:B------:R-:W2:Y:S01]  /*1280*/  LDCU UR27, c[0x0][0x448] ;  /* 0x00008900ff1b77ac */ /* 0x000ea20008000800 */
[----:B------:R-:W-:-:S08]  /*1290*/  UISETP.NE.AND UP1, UPT, UR10, -0x1, UPT ;  /* 0xffffffff0a00788c */ /* 0x000fd0000bf25270 */
[----:B------:R-:W3:Y:S01]  /*12a0*/  @!UP0 LDCU.64 UR6, c[0x0][0x398] ;  /* 0x00007300ff0687ac */ /* 0x000ee20008000a00 */
[----:B------:R-:W4:Y:S01]  /*12b0*/  @UP0 LDCU.64 UR4, c[0x0][0x3b0] ;  /* 0x00007600ff0407ac */ /* 0x000f220008000a00 */
[----:B------:R-:W-:Y:S02]  /*12c0*/  UIADD3 UR25, UPT, UPT, UR26, -0x1, URZ ;  /* 0xffffffff1a197890 */ /* 0x000fe4000fffe0ff */
[----:B-1----:R-:W-:Y:S02]  /*12d0*/  UIMAD UR11, UR32, UR11, UR29 ;  /* 0x0000000b200b72a4 */ /* 0x002fe4000f8e021d */
[----:B------:R-:W-:-:S04]  /*12e0*/  USHF.L.U32 UR24, UR25, 0x7, URZ ;  /* 0x0000000719187899 */ /* 0x000fc800080006ff */
[----:B--2---:R-:W-:Y:S02]  /*12f0*/  UIMAD UR19, UR11, UR27, UR24 ;  /* 0x0000001b0b1372a4 */ /* 0x004fe4000f8e0218 */
[----:B---3--:R-:W-:-:S04]  /*1300*/  @!UP0 UIMAD.WIDE.U32 UR36, UR8, UR6, URZ ;  /* 0x00000006082482a5 */ /* 0x008fc8000f8e00ff */
[----:B------:R-:W-:Y:S02]  /*1310*/  @!UP0 UIMAD UR33, UR8, UR7, UR37 ;  /* 0x00000007082182a4 */ /* 0x000fe4000f8e0225 */
[----:B----4-:R-:W-:-:S04]  /*1320*/  @UP0 UIMAD.WIDE.U32 UR6, UR18, UR4, URZ ;  /* 0x00000004120602a5 */ /* 0x010fc8000f8e00ff */
        /* <DEDUP_REMOVED lines=13> */
[----:B------:R-:W-:Y:S05]  /*1400*/  BRA `(.L_x_463) ;  /* 0x0000000000147947 */ /* 0x000fea0003800000 */
.L_x_462:
[----:B------:R-:W1:Y:S01]  /*1410*/  LDCU.64 UR16, c[0x0][0x3b8] ;  /* 0x00007700ff1077ac */ /* 0x000e620008000a00 */
[----:B------:R-:W-:-:S04]  /*1420*/  UIADD3 UR6, UPT, UPT, UR9, UR10, URZ ;  /* 0x0000000a09067290 */ /* 0x000fc8000fffe0ff */
[----:B-1----:R-:W-:Y:S02]  /*1430*/  UIMAD.WIDE.U32 UR12, UR6, UR16, URZ ;  /* 0x00000010060c72a5 */ /* 0x002fe4000f8e00ff */
[----:B------:R-:W-:-:S04]  /*1440*/  UIMAD UR6, UR6, UR17, URZ ;  /* 0x00000011060672a4 */ /* 0x000fc8000f8e02ff */
[----:B------:R-:W-:Y:S02]  /*1450*/  UIADD3 UR6, UPT, UPT, UR13, UR6, URZ ;  /* 0x000000060d067290 */ /* 0x000fe4000fffe0ff */
.L_x_463:
        /* <DEDUP_REMOVED lines=19> */
[C---:B------:R-:W-:Y:S02]  /*1590*/  ISETP.NE.AND P1, PT, R5.reuse, RZ, PT ;  /* 0x000000ff0500720c */ /* 0x040fe40003f25270 */
[----:B------:R-:W-:Y:S02]  /*15a0*/  ISETP.GE.U32.AND P2, PT, R2, R4, PT ;  /* 0x000000040200720c */ /* 0x000fe40003f46070 */
[----:B------:R-:W-:-:S04]  /*15b0*/  LOP3.LUT R2, R5, UR34, RZ, 0x3c, !PT ;  /* 0x0000002205027c12 */ /* 0x000fc8000f8e3cff */
[----:B------:R-:W-:-:S07]  /*15c0*/  ISETP.GE.AND P0, PT, R2, RZ, PT ;  /* 0x000000ff0200720c */ /* 0x000fce0003f06270 */
[----:B------:R-:W-:-:S06]  /*15d0*/  @P2 VIADD R0, R0, 0x1 ;  /* 0x0000000100002836 */ /* 0x000fcc0000000000 */
        /* <DEDUP_REMOVED lines=9> */
[----:B------:R-:W-:-:S04]  /*1670*/  UIADD3 UR11, UPT, UPT, UR11, UR7, URZ ;  /* 0x000000070b0b7290 */ /* 0x000fc8000fffe0ff */
[----:B--2---:R-:W-:-:S04]  /*1680*/  UIMAD.WIDE.U32 UR10, UR8, UR4, UR10 ;  /* 0x00000004080a72a5 */ /* 0x004fc8000f8e000a */
[----:B------:R-:W-:-:S03]  /*1690*/  UIMAD UR5, UR8, UR5, UR11 ;  /* 0x00000005080572a4 */ /* 0x000fc6000f8e020b */
[----:B------:R-:W-:Y:S01]  /*16a0*/  UMOV UR4, UR10 ;  /* 0x0000000a00047c82 */ /* 0x000fe20008000000 */
[----:B------:R-:W-:Y:S08]  /*16b0*/  BRA `(.L_x_465) ;  /* 0x0000000000187947 */ /* 0x000ff00003800000 */
.L_x_464:
[----:B------:R-:W1:Y:S01]  /*16c0*/  LDCU.64 UR14, c[0x0][0x3c0] ;  /* 0x00007800ff0e77ac */ /* 0x000e620008000a00 */
[----:B------:R-:W-:-:S04]  /*16d0*/  UIADD3 UR9, UPT, UPT, UR9, UR10, URZ ;  /* 0x0000000a09097290 */ /* 0x000fc8000fffe0ff */
[----:B-1----:R-:W-:Y:S02]  /*16e0*/  UIMAD.WIDE.U32 UR10, UR9, UR14, URZ ;  /* 0x0000000e090a72a5 */ /* 0x002fe4000f8e00ff */
[----:B------:R-:W-:-:S04]  /*16f0*/  UIMAD UR5, UR9, UR15, URZ ;  /* 0x0000000f090572a4 */ /* 0x000fc8000f8e02ff */
[----:B------:R-:W-:Y:S01]  /*1700*/  UIADD3 UR5, UPT, UPT, UR11, UR5, URZ ;  /* 0x000000050b057290 */ /* 0x000fe2000fffe0ff */
[----:B------:R-:W-:-:S11]  /*1710*/  UMOV UR4, UR10 ;  /* 0x0000000a00047c82 */ /* 0x000fd60008000000 */
.L_x_465:
[C---:B------:R-:W-:Y:S01]  /*1720*/  IMAD.SHL.U32 R20, R189.reuse, 0x20, RZ ;  /* 0x00000020bd147824 */ /* 0x040fe200078e00ff */
[C---:B------:R-:W-:Y:S01]  /*1730*/  SHF.L.U32 R2, R189.reuse, 0x2, RZ ;  /* 0x00000002bd027819 */ /* 0x040fe200000006ff */
[----:B------:R-:W-:Y:S01]  /*1740*/  IMAD.SHL.U32 R220, R189, 0x8, RZ ;  /* 0x00000008bddc7824 */ /* 0x000fe200078e00ff */
[----:B------:R-:W-:Y:S01]  /*1750*/  SHF.R.U32.HI R10, RZ, 0x2, R189 ;  /* 0x00000002ff0a7819 */ /* 0x000fe200000116bd */
[----:B------:R-:W1:Y:S01]  /*1760*/  LDCU.64 UR10, c[0x0][0x390] ;  /* 0x00007200ff0a77ac */ /* 0x000e620008000a00 */
[----:B------:R-:W-:Y:S01]  /*1770*/  LOP3.LUT R19, R20, 0xc0, RZ, 0xc0, !PT ;  /* 0x000000c014137812 */ /* 0x000fe200078ec0ff */
[----:B------:R-:W2:Y:S01]  /*1780*/  S2R R6, SR_CTAID.X ;  /* 0x0000000000067919 */ /* 0x000ea20000002500 */
[----:B------:R-:W-:Y:S01]  /*1790*/  LOP3.LUT R216, R220, 0x18, RZ, 0xc0, !PT ;  /* 0x00000018dcd87812 */ /* 0x000fe200078ec0ff */
[----:B------:R-:W3:Y:S01]  /*17a0*/  LDCU.64 UR8, c[0x0][0x3c8] ;  /* 0x00007900ff0877ac */ /* 0x000ee20008000a00 */
[----:B------:R-:W-:Y:S01]  /*17b0*/  LOP3.LUT R19, R19, 0x18, R2, 0xf8, !PT ;  /* 0x0000001813137812 */ /* 0x000fe200078ef802 */
[----:B------:R-:W4:Y:S01]  /*17c0*/  S2UR UR35, SR_CgaCtaId ;  /* 0x00000000002379c3 */ /* 0x000f220000008800 */
[C---:B------:R-:W-:Y:S01]  /*17d0*/  IADD3 R4, P1, PT, R216.reuse, UR12, RZ ;  /* 0x0000000cd8047c10 */ /* 0x040fe2000ff3e0ff */
[----:B------:R-:W5:Y:S01]  /*17e0*/  LDCU.64 UR12, c[0x0][0x388] ;  /* 0x00007100ff0c77ac */ /* 0x000f620008000a00 */
[----:B------:R-:W-:Y:S01]  /*17f0*/  IADD3 R2, P0, PT, R216, UR4, RZ ;  /* 0x00000004d8027c10 */ /* 0x000fe2000ff1e0ff */
[----:B------:R-:W-:Y:S01]  /*1800*/  BSSY.RECONVERGENT B0, `(.L_x_466) ;  /* 0x000003d000007945 */ /* 0x000fe20003800200 */
[----:B------:R-:W-:Y:S01]  /*1810*/  LOP3.LUT R8, R220, 0xd8, RZ, 0xc0, !PT ;  /* 0x000000d8dc087812 */ /* 0x000fe200078ec0ff */
[----:B------:R-:W-:Y:S01]  /*1820*/  IMAD.X R5, RZ, RZ, UR6, P1 ;  /* 0x00000006ff057e24 */ /* 0x000fe200088e06ff */
[----:B------:R-:W-:Y:S01]  /*1830*/  SHF.R.S32.HI R9, RZ, 0x1f, R0 ;  /* 0x0000001fff097819 */ /* 0x000fe20000011400 */
[----:B------:R-:W-:Y:S01]  /*1840*/  IMAD.X R3, RZ, RZ, UR5, P0 ;  /* 0x00000005ff037e24 */ /* 0x000fe200080e06ff */
[----:B------:R-:W1:Y:S01]  /*1850*/  LDCU.128 UR4, c[0x0][0x3d0] ;  /* 0x00007a00ff0477ac */ /* 0x000e620008000c00 */
[----:B------:R-:W-:Y:S01]  /*1860*/  IMAD.WIDE.U32 R4, R10, UR16, R4 ;  /* 0x000000100a047c25 */ /* 0x000fe2000f8e0004 */
[----:B------:R-:W-:Y:S01]  /*1870*/  LOP3.LUT R8, R8, 0x18, R189, 0x78, !PT ;  /* 0x0000001808087812 */ /* 0x000fe200078e78bd */
[----:B------:R-:W-:-:S02]  /*1880*/  UMOV UR37, 0x400 ;  /* 0x0000040000257882 */ /* 0x000fc40000000000 */
[----:B------:R-:W-:Y:S01]  /*1890*/  IMAD.WIDE.U32 R2, R10, UR14, R2 ;  /* 0x0000000e0a027c25 */ /* 0x000fe2000f8e0002 */
[----:B------:R-:W-:Y:S02]  /*18a0*/  LOP3.LUT R220, R8, 0x1f20, R220, 0xf8, !PT ;  /* 0x00001f2008dc7812 */ /* 0x000fe400078ef8dc */
[----:B------:R-:W-:Y:S01]  /*18b0*/  IADD3 R8, P0, PT, R216, UR36, RZ ;  /* 0x00000024d8087c10 */ /* 0x000fe2000ff1e0ff */
[C---:B------:R-:W-:Y:S01]  /*18c0*/  IMAD R5, R10.reuse, UR17, R5 ;  /* 0x000000110a057c24 */ /* 0x040fe2000f8e0205 */
[----:B------:R-:W-:Y:S01]  /*18d0*/  MOV R11, RZ ;  /* 0x000000ff000b7202 */ /* 0x000fe20000000f00 */
[----:B------:R-:W-:Y:S01]  /*18e0*/  IMAD R3, R10, UR15, R3 ;  /* 0x0000000f0a037c24 */ /* 0x000fe2000f8e0203 */
[----:B------:R-:W-:Y:S01]  /*18f0*/  SHF.R.U32.HI R205, RZ, 0x1, R189 ;  /* 0x00000001ffcd7819 */ /* 0x000fe200000116bd */
[----:B---3--:R-:W-:Y:S01]  /*1900*/  IMAD.U32 R14, RZ, RZ, UR8 ;  /* 0x00000008ff0e7e24 */ /* 0x008fe2000f8e00ff */
[----:B------:R-:W-:Y:S01]  /*1910*/  UIADD3 UR8, UPT, UPT, -UR29, UR31, URZ ;  /* 0x0000001f1d087290 */ /* 0x000fe2000fffe1ff */
[----:B-1----:R-:W-:-:S02]  /*1920*/  IMAD R13, R9, UR4, RZ ;  /* 0x00000004090d7c24 */ /* 0x002fc4000f8e02ff */
[----:B------:R-:W-:-:S03]  /*1930*/  IMAD R12, R9, UR6, RZ ;  /* 0x00000006090c7c24 */ /* 0x000fc6000f8e02ff */
[----:B------:R-:W-:Y:S01]  /*1940*/  ISETP.GE.AND P2, PT, R10, UR8, PT ;  /* 0x000000080a007c0c */ /* 0x000fe2000bf46270 */
[C---:B------:R-:W-:Y:S02]  /*1950*/  IMAD R13, R0.reuse, UR5, R13 ;  /* 0x00000005000d7c24 */ /* 0x040fe4000f8e020d */
[----:B------:R-:W-:-:S04]  /*1960*/  IMAD.WIDE.U32 R4, R0, UR4, R4 ;  /* 0x0000000400047c25 */ /* 0x000fc8000f8e0004 */
[----:B------:R-:W-:Y:S01]  /*1970*/  IMAD R12, R0, UR7, R12 ;  /* 0x00000007000c7c24 */ /* 0x000fe2000f8e020c */
[----:B-----5:R-:W-:Y:S01]  /*1980*/  LEA R35, P1, R4, UR12, 0x1 ;  /* 0x0000000c04237c11 */ /* 0x020fe2000f8208ff */
[----:B------:R-:W-:Y:S01]  /*1990*/  IMAD.WIDE.U32 R2, R0, UR6, R2 ;  /* 0x0000000600027c25 */ /* 0x000fe2000f8e0002 */
[----:B------:R-:W-:Y:S02]  /*19a0*/  IADD3 R0, PT, PT, R5, R13, RZ ;  /* 0x0000000d05007210 */ /* 0x000fe40007ffe0ff */
[----:B------:R-:W-:Y:S01]  /*19b0*/  MOV R5, UR9 ;  /* 0x0000000900057c02 */ /* 0x000fe20008000f00 */
[----:B------:R-:W-:Y:S01]  /*19c0*/  IMAD.X R9, RZ, RZ, UR33, P0 ;  /* 0x00000021ff097e24 */ /* 0x000fe200080e06ff */
[----:B------:R-:W-:Y:S01]  /*19d0*/  LEA R22, P0, R2, UR10, 0x1 ;  /* 0x0000000a02167c11 */ /* 0x000fe2000f8008ff */
[----:B------:R-:W-:Y:S01]  /*19e0*/  IMAD.IADD R3, R3, 0x1, R12 ;  /* 0x0000000103037824 */ /* 0x000fe200078e020c */
[----:B------:R-:W-:Y:S01]  /*19f0*/  LEA.HI.X R34, R4, UR13, R0, 0x1, P1 ;  /* 0x0000000d04227c11 */ /* 0x000fe200088f0c00 */
[----:B------:R1:W-:Y:S01]  /*1a00*/  STL [R1+0x300], R35 ;  /* 0x0003002301007387 */ /* 0x0003e20000100800 */
[----:B------:R-:W-:Y:S01]  /*1a10*/  IMAD.WIDE.U32 R8, R14, UR34, R8 ;  /* 0x000000220e087c25 */ /* 0x000fe2000f8e0008 */
[----:B----4-:R-:W-:Y:S01]  /*1a20*/  ULEA UR33, UR35, UR37, 0x18 ;  /* 0x0000002523217291 */ /* 0x010fe2000f8ec0ff */
[----:B------:R-:W-:Y:S01]  /*1a30*/  LEA.HI.X R21, R2, UR11, R3, 0x1, P0 ;  /* 0x0000000b02157c11 */ /* 0x000fe200080f0c03 */
[----:B------:R1:W-:Y:S01]  /*1a40*/  STL [R1+0x308], R22 ;  /* 0x0003081601007387 */ /* 0x0003e20000100800 */
[----:B------:R-:W-:-:S02]  /*1a50*/  IMAD R3, R5, UR34, R9 ;  /* 0x0000002205037c24 */ /* 0x000fc4000f8e0209 */
[----:B--2---:R-:W-:Y:S01]  /*1a60*/  IMAD.WIDE.U32 R6, R6, 0x80, R10 ;  /* 0x0000008006067825 */ /* 0x004fe200078e000a */
[----:B------:R1:W-:Y:S01]  /*1a70*/  STL [R1+0x2fc], R34 ;  /* 0x0002fc2201007387 */ /* 0x0003e20000100800 */
[----:B------:R-:W-:-:S03]  /*1a80*/  LEA R220, R220, UR33, 0x1 ;  /* 0x00000021dcdc7c11 */ /* 0x000fc6000f8e08ff */
[----:B------:R1:W-:Y:S01]  /*1a90*/  STL [R1+0x304], R21 ;  /* 0x0003041501007387 */ /* 0x0003e20000100800 */
[----:B------:R-:W-:Y:S05]  /*1aa0*/  @P2 BRA `(.L_x_467) ;  /* 0x0000000000482947 */ /* 0x000fea0003800000 */
[----:B------:R-:W2:Y:S02]  /*1ab0*/  LDCU UR4, c[0x0][0x440] ;  /* 0x00008800ff0477ac */ /* 0x000ea40008000800 */
[----:B--2---:R-:W-:-:S13]  /*1ac0*/  ISETP.GE.AND P0, PT, R216, UR4, PT ;  /* 0x00000004d8007c0c */ /* 0x004fda000bf06270 */
[----:B------:R-:W-:Y:S05]  /*1ad0*/  @P0 BRA `(.L_x_468) ;  /* 0x0000000000380947 */ /* 0x000fea0003800000 */
[----:B------:R-:W2:Y:S01]  /*1ae0*/  LDCU.64 UR4, c[0x0][0x3b0] ;  /* 0x00007600ff0477ac */ /* 0x000ea20008000a00 */
[----:B------:R-:W-:Y:S01]  /*1af0*/  MOV R2, R8 ;  /* 0x0000000800027202 */ /* 0x000fe20000000f00 */
[----:B------:R-:W3:Y:S01]  /*1b00*/  LDCU.64 UR6, c[0x0][0x380] ;  /* 0x00007000ff0677ac */ /* 0x000ee20008000a00 */
[----:B--2---:R-:W-:-:S03]  /*1b10*/  IMAD R0, R7, UR4, RZ ;  /* 0x0000000407007c24 */ /* 0x004fc6000f8e02ff */
        /* <DEDUP_REMOVED lines=8> */
[----:B------:R3:W-:Y:S01]  /*1ba0*/  LDGSTS.E.BYPASS.LTC128B.128 [R220], desc[UR20][R12.64] ;  /* 0x000000000cdc7fae */ /* 0x0007e2000b981a14 */
[----:B------:R-:W-:Y:S05]  /*1bb0*/  BRA `(.L_x_467) ;  /* 0x0000000000047947 */ /* 0x000fea0003800000 */
.L_x_468:
[----:B------:R2:W-:Y:S02]  /*1bc0*/  STS.128 [R220], RZ ;  /* 0x000000ffdc007388 */ /* 0x0005e40000000c00 */
.L_x_467:
[----:B------:R-:W-:Y:S05]  /*1bd0*/  BSYNC.RECONVERGENT B0 ;  /* 0x0000000000007941 */ /* 0x000fea0003800200 */
.L_x_466:
[C---:B------:R-:W-:Y:S01]  /*1be0*/  VIADD R14, R10.reuse, 0x20 ;  /* 0x000000200a0e7836 */ /* 0x040fe20000000000 */
[----:B------:R-:W-:Y:S01]  /*1bf0*/  USHF.L.U32 UR11, UR16, 0x7, URZ ;  /* 0x00000007100b7899 */ /* 0x000fe200080006ff */
[C---:B------:R-:W-:Y:S01]  /*1c00*/  VIADD R15, R10.reuse, 0x40 ;  /* 0x000000400a0f7836 */ /* 0x040fe20000000000 */
[----:B------:R-:W-:Y:S01]  /*1c10*/  USHF.L.U64.HI UR10, UR16, 0x7, UR17 ;  /* 0x00000007100a7899 */ /* 0x000fe20008010211 */
[----:B------:R-:W-:Y:S01]  /*1c20*/  VIADD R16, R10, 0x60 ;  /* 0x000000600a107836 */ /* 0x000fe20000000000 */
[----:B------:R-:W-:Y:S01]  /*1c30*/  ISETP.GE.AND P0, PT, R14, UR8, PT ;  /* 0x000000080e007c0c */ /* 0x000fe2000bf06270 */
[----:B------:R-:W-:Y:S01]  /*1c40*/  UIADD3 UR9, UPT, UPT, -UR24, UR30, URZ ;  /* 0x0000001e18097290 */ /* 0x000fe2000fffe1ff */
[----:B------:R-:W-:Y:S01]  /*1c50*/  BSSY.RECONVERGENT B0, `(.L_x_469) ;  /* 0x0000019000007945 */ /* 0x000fe20003800200 */
[----:B------:R-:W-:Y:S01]  /*1c60*/  UIMAD.WIDE.U32 UR12, UR11, UR25, URZ ;  /* 0x000000190b0c72a5 */ /* 0x000fe2000f8e00ff */
[----:B------:R-:W-:Y:S02]  /*1c70*/  ISETP.GE.AND P2, PT, R15, UR8, PT ;  /* 0x000000080f007c0c */ /* 0x000fe4000bf46270 */
[----:B------:R-:W-:-:S07]  /*1c80*/  ISETP.GE.AND P1, PT, R16, UR8, PT ;  /* 0x0000000810007c0c */ /* 0x000fce000bf26270 */
[----:B------:R-:W-:Y:S06]  /*1c90*/  @P0 BRA `(.L_x_470) ;  /* 0x0000000000500947 */ /* 0x000fec0003800000 */
[----:B------:R-:W4:Y:S02]  /*1ca0*/  LDCU UR4, c[0x0][0x440] ;  /* 0x00008800ff0477ac */ /* 0x000f240008000800 */
[----:B----4-:R-:W-:-:S13]  /*1cb0*/  ISETP.GE.AND P0, PT, R216, UR4, PT ;  /* 0x00000004d8007c0c */ /* 0x010fda000bf06270 */
[----:B------:R4:W-:Y:S01]  /*1cc0*/  @P0 STS.128 [R220+0x800], RZ ;  /* 0x000800ffdc000388 */ /* 0x0009e20000000c00 */
[----:B------:R-:W-:Y:S05]  /*1cd0*/  @P0 BRA `(.L_x_470) ;  /* 0x0000000000400947 */ /* 0x000fea0003800000 */
[----:B------:R-:W3:Y:S01]  /*1ce0*/  LDCU.64 UR6, c[0x0][0x3b0] ;  /* 0x00007600ff0677ac */ /* 0x000ee20008000a00 */
[----:B------:R-:W-:Y:S02]  /*1cf0*/  IADD3 R0, P0, PT, R6, 0x20, RZ ;  /* 0x0000002006007810 */ /* 0x000fe40007f1e0ff */
[----:B------:R-:W-:Y:S01]  /*1d00*/  MOV R5, R3 ;  /* 0x0000000300057202 */ /* 0x000fe20000000f00 */
[----:B------:R-:W5:Y:S02]  /*1d10*/  LDCU.64 UR4, c[0x0][0x380] ;  /* 0x00007000ff0477ac */ /* 0x000f640008000a00 */
[----:B------:R-:W-:-:S04]  /*1d20*/  IMAD.X R4, RZ, RZ, R7, P0 ;  /* 0x000000ffff047224 */ /* 0x000fc800000e0607 */
[----:B---3--:R-:W-:Y:S02]  /*1d30*/  IMAD R12, R4, UR6, RZ ;  /* 0x00000006040c7c24 */ /* 0x008fe4000f8e02ff */
[----:B------:R-:W-:-:S04]  /*1d40*/  IMAD.MOV.U32 R4, RZ, RZ, R8 ;  /* 0x000000ffff047224 */ /* 0x000fc800078e0008 */
[----:B------:R-:W-:-:S04]  /*1d50*/  IMAD.WIDE.U32 R4, R0, UR6, R4 ;  /* 0x0000000600047c25 */ /* 0x000fc8000f8e0004 */
[----:B------:R-:W-:Y:S01]  /*1d60*/  IMAD R0, R0, UR7, R12 ;  /* 0x0000000700007c24 */ /* 0x000fe2000f8e020c */
[----:B-----5:R-:W-:-:S04]  /*1d70*/  LEA R12, P0, R4, UR4, 0x1 ;  /* 0x00000004040c7c11 */ /* 0x020fc8000f8008ff */
[----:B------:R-:W-:-:S04]  /*1d80*/  IADD3 R0, PT, PT, R5, R0, RZ ;  /* 0x0000000005007210 */ /* 0x000fc80007ffe0ff */
[----:B------:R-:W-:-:S05]  /*1d90*/  LEA.HI.X R13, R4, UR5, R0, 0x1, P0 ;  /* 0x00000005040d7c11 */ /* 0x000fca00080f0c00 */
[----:B------:R-:W-:Y:S01]  /*1da0*/  @!PT LDS RZ, [RZ] ;  /* 0x00000000fffff984 */ /* 0x000fe20000000800 */
[----:B------:R-:W-:Y:S01]  /*1db0*/  @!PT LDS RZ, [RZ] ;  /* 0x00000000fffff984 */ /* 0x000fe20000000800 */
[----:B------:R-:W-:Y:S01]  /*1dc0*/  @!PT LDS RZ, [RZ] ;  /* 0x00000000fffff984 */ /* 0x000fe20000000800 */
[----:B------:R3:W-:Y:S02]  /*1dd0*/  LDGSTS.E.BYPASS.LTC128B.128 [R220+0x800], desc[UR20][R12.64] ;  /* 0x008000000cdc7fae */ /* 0x0007e4000b981a14 */
.L_x_470:
[----:B------:R-:W-:Y:S05]  /*1de0*/  BSYNC.RECONVERGENT B0 ;  /* 0x0000000000007941 */ /* 0x000fea0003800200 */
.L_x_469:
[----:B------:R-:W-:Y:S04]  /*1df0*/  BSSY.RECONVERGENT B0, `(.L_x_471) ;  /* 0x0000016000007945 */ /* 0x000fe80003800200 */
[----:B------:R-:W-:Y:S05]  /*1e00*/  @P2 BRA `(.L_x_472) ;  /* 0x0000000000502947 */ /* 0x000fea0003800000 */
[----:B------:R-:W5:Y:S02]  /*1e10*/  LDCU UR4, c[0x0][0x440] ;  /* 0x00008800ff0477ac */ /* 0x000f640008000800 */
[----:B-----5:R-:W-:-:S13]  /*1e20*/  ISETP.GE.AND P0, PT, R216, UR4, PT ;  /* 0x00000004d8007c0c */ /* 0x020fda000bf06270 */
        /* <DEDUP_REMOVED lines=18> */
.L_x_472:
[----:B------:R-:W-:Y:S05]  /*1f50*/  BSYNC.RECONVERGENT B0 ;  /* 0x0000000000007941 */ /* 0x000fea0003800200 */
.L_x_471:
        /* <DEDUP_REMOVED lines=21> */
.L_x_474:
[----:B------:R-:W-:Y:S05]  /*20b0*/  BSYNC.RECONVERGENT B0 ;  /* 0x0000000000007941 */ /* 0x000fea0003800200 */
.L_x_473:
        /* <DEDUP_REMOVED lines=8> */
[----:B--2---:R-:W-:Y:S01]  /*2140*/  IMAD.U32 R2, RZ, RZ, UR12 ;  /* 0x0000000cff027e24 */ /* 0x004fe2000f8e00ff */
        /* <DEDUP_REMOVED lines=9> */
.L_x_477:
[----:B------:R1:W-:Y:S02]  /*21e0*/  STS.128 [R220+0x2000], RZ ;  /* 0x002000ffdc007388 */ /* 0x0003e40000000c00 */
.L_x_476:
[----:B------:R-:W-:Y:S05]  /*21f0*/  BSYNC.RECONVERGENT B0 ;  /* 0x0000000000007941 */ /* 0x000fea0003800200 */
.L_x_475:
[----:B------:R-:W-:Y:S01]  /*2200*/  ISETP.GE.AND P0, PT, R14, UR9, PT ;  /* 0x000000090e007c0c */ /* 0x000fe2000bf06270 */
[----:B------:R-:W-:Y:S01]  /*2210*/  USHF.L.U64.HI UR11, UR14, 0x7, UR15 ;  /* 0x000000070e0b7899 */ /* 0x000fe2000801020f */
[----:B------:R-:W-:Y:S01]  /*2220*/  BSSY.RECONVERGENT B0, `(.L_x_478) ;  /* 0x0000015000007945 */ /* 0x000fe20003800200 */
[----:B------:R-:W-:Y:S01]  /*2230*/  USHF.L.U32 UR34, UR14, 0x7, URZ ;  /* 0x000000070e227899 */ /* 0x000fe200080006ff */
[----:B------:R-:W-:Y:S01]  /*2240*/  ISETP.GE.AND P2, PT, R15, UR9, PT ;  /* 0x000000090f007c0c */ /* 0x000fe2000bf46270 */
[----:B------:R-:W-:Y:S01]  /*2250*/  USHF.L.U64.HI UR7, UR16, 0x5, UR17 ;  /* 0x0000000510077899 */ /* 0x000fe20008010211 */
[----:B------:R-:W-:Y:S01]  /*2260*/  ISETP.GE.AND P1, PT, R16, UR9, PT ;  /* 0x0000000910007c0c */ /* 0x000fe2000bf26270 */
[----:B------:R-:W-:-:S06]  /*2270*/  USHF.L.U32 UR10, UR16, 0x5, URZ ;  /* 0x00000005100a7899 */ /* 0x000fcc00080006ff */
[----:B------:R-:W-:Y:S06]  /*2280*/  @P0 BRA `(.L_x_479) ;  /* 0x0000000000380947 */ /* 0x000fec0003800000 */
[----:B------:R-:W5:Y:S02]  /*2290*/  LDCU UR4, c[0x0][0x440] ;  /* 0x00008800ff0477ac */ /* 0x000f640008000800 */
[----:B-----5:R-:W-:-:S13]  /*22a0*/  ISETP.GE.AND P0, PT, R216, UR4, PT ;  /* 0x00000004d8007c0c */ /* 0x020fda000bf06270 */
[----:B------:R1:W-:Y:S01]  /*22b0*/  @P0 STS.128 [R220+0x2800], RZ ;  /* 0x002800ffdc000388 */ /* 0x0003e20000000c00 */
[----:B------:R-:W-:Y:S05]  /*22c0*/  @P0 BRA `(.L_x_479) ;  /* 0x0000000000280947 */ /* 0x000fea0003800000 */
[----:B------:R-:W-:-:S04]  /*22d0*/  UIADD3 UR6, UP0, UPT, UR10, UR12, URZ ;  /* 0x0000000c0a067290 */ /* 0x000fc8000ff1e0ff */
[----:B------:R-:W-:Y:S02]  /*22e0*/  UIADD3.X UR4, UPT, UPT, UR7, UR5, URZ, UP0, !UPT ;  /* 0x0000000507047290 */ /* 0x000fe400087fe4ff */
[----:B------:R-:W-:-:S04]  /*22f0*/  IMAD.U32 R0, RZ, RZ, UR6 ;  /* 0x00000006ff007e24 */ /* 0x000fc8000f8e00ff */
[----:B--2---:R-:W-:Y:S01]  /*2300*/  IMAD.U32 R3, RZ, RZ, UR4 ;  /* 0x00000004ff037e24 */ /* 0x004fe2000f8e00ff */
[----:B------:R-:W-:-:S04]  /*2310*/  LEA R2, P0, R0, R35, 0x1 ;  /* 0x0000002300027211 */ /* 0x000fc800078008ff */
[----:B------:R-:W-:-:S05]  /*2320*/  LEA.HI.X R3, R0, R34, R3, 0x1, P0 ;  /* 0x0000002200037211 */ /* 0x000fca00000f0c03 */
[----:B------:R-:W-:Y:S01]  /*2330*/  @!PT LDS RZ, [RZ] ;  /* 0x00000000fffff984 */ /* 0x000fe20000000800 */
[----:B------:R-:W-:Y:S01]  /*2340*/  @!PT LDS RZ, [RZ] ;  /* 0x00000000fffff984 */ /* 0x000fe20000000800 */
[----:B------:R-:W-:Y:S01]  /*2350*/  @!PT LDS RZ, [RZ] ;  /* 0x00000000fffff984 */ /* 0x000fe20000000800 */
[----:B------:R2:W-:Y:S04]  /*2360*/  LDGSTS.E.BYPASS.LTC128B.128 [R220+0x2800], desc[UR20][R2.64] ;  /* 0x0280000002dc7fae */ /* 0x0005e8000b981a14 */
.L_x_479:
[----:B------:R-:W-:Y:S05]  /*2370*/  BSYNC.RECONVERGENT B0 ;  /* 0x0000000000007941 */ /* 0x000fea0003800200 */
.L_x_478:
        /* <DEDUP_REMOVED lines=16> */
.L_x_481:
[----:B------:R-:W-:Y:S05]  /*2480*/  BSYNC.RECONVERGENT B0 ;  /* 0x0000000000007941 */ /* 0x000fea0003800200 */
.L_x_480:
        /* <DEDUP_REMOVED lines=20> */
.L_x_483:
[----:B------:R-:W-:Y:S05]  /*25d0*/  BSYNC.RECONVERGENT B0 ;  /* 0x0000000000007941 */ /* 0x000fea0003800200 */
.L_x_482:
[----:B--2---:R-:W2:Y:S01]  /*25e0*/  S2R R3, SR_CTAID.X ;  /* 0x0000000000037919 */ /* 0x004ea20000002500 */
[----:B------:R-:W-:Y:S01]  /*25f0*/  IMAD.U32 R2, RZ, RZ, UR29 ;  /* 0x0000001dff027e24 */ /* 0x000fe2000f8e00ff */
[----:B------:R-:W-:Y:S01]  /*2600*/  LOP3.LUT R0, R205, 0x1f0, RZ, 0xc0, !PT ;  /* 0x000001f0cd007812 */ /* 0x000fe200078ec0ff */
[----:B------:R-:W-:Y:S01]  /*2610*/  USHF.L.U32 UR32, UR32, 0x5, URZ ;  /* 0x0000000520207899 */ /* 0x000fe200080006ff */
[----:B------:R-:W0:Y:S01]  /*2620*/  LDGDEPBAR ;  /* 0x00000000000079af */ /* 0x000e220000000000 */
[----:B------:R-:W-:Y:S01]  /*2630*/  LOP3.LUT R4, R189, 0x1f, RZ, 0xc0, !PT ;  /* 0x0000001fbd047812 */ /* 0x000fe200078ec0ff */
[----:B------:R-:W-:Y:S01]  /*2640*/  UIMAD.WIDE.U32 UR34, UR34, UR25, URZ ;  /* 0x00000019222272a5 */ /* 0x000fe2000f8e00ff */
[----:B------:R-:W-:Y:S01]  /*2650*/  IADD3 R2, PT, PT, R0, 0x1, R2 ;  /* 0x0000000100027810 */ /* 0x000fe20007ffe002 */
[----:B------:R-:W-:Y:S01]  /*2660*/  USHF.R.S32.HI UR4, URZ, 0x1f, UR32 ;  /* 0x0000001fff047899 */ /* 0x000fe20008011420 */
[----:B------:R-:W-:Y:S01]  /*2670*/  LOP3.LUT R0, R10, 0x7, RZ, 0xc0, !PT ;  /* 0x000000070a007812 */ /* 0x000fe200078ec0ff */
[----:B------:R-:W-:Y:S01]  /*2680*/  UIMAD UR11, UR11, UR25, URZ ;  /* 0x000000190b0b72a4 */ /* 0x000fe2000f8e02ff */
[----:B------:R-:W-:Y:S01]  /*2690*/  IADD3 R218, P1, P0, R17, UR32, R4 ;  /* 0x0000002011da7c10 */ /* 0x000fe2000f83e004 */
[----:B------:R-:W-:Y:S01]  /*26a0*/  BSSY.RECONVERGENT B0, `(.L_x_484) ;  /* 0x000001b000007945 */ /* 0x000fe20003800200 */
[----:B------:R-:W-:Y:S01]  /*26b0*/  IADD3 R2, PT, PT, R2, -UR31, R0 ;  /* 0x8000001f02027c10 */ /* 0x000fe2000fffe000 */
[----:B------:R-:W-:Y:S01]  /*26c0*/  IMAD.U32 R0, RZ, RZ, UR30 ;  /* 0x0000001eff007e24 */ /* 0x000fe2000f8e00ff */
[----:B------:R-:W-:Y:S01]  /*26d0*/  SHF.R.U32.HI R33, RZ, 0x5, R189 ;  /* 0x00000005ff217819 */ /* 0x000fe200000116bd */
[----:B------:R-:W-:Y:S01]  /*26e0*/  UIADD3 UR11, UPT, UPT, UR35, UR11, URZ ;  /* 0x0000000b230b7290 */ /* 0x000fe2000fffe0ff */
[----:B------:R-:W-:-:S02]  /*26f0*/  IADD3.X R188, PT, PT, R18, UR4, RZ, P1, P0 ;  /* 0x0000000412bc7c10 */ /* 0x000fc40008fe04ff */
[----:B------:R-:W-:Y:S01]  /*2700*/  IADD3 R32, PT, PT, R2, UR28, R0 ;  /* 0x0000001c02207c10 */ /* 0x000fe2000fffe000 */
[----:B------:R-:W-:-:S04]  /*2710*/  DEPBAR.LE SB0, 0x0 ;  /* 0x000080000000791a */ /* 0x000fc80000000000 */
[----:B--2---:R-:W-:Y:S01]  /*2720*/  IMAD R33, R3, 0x8, R33 ;  /* 0x0000000803217824 */ /* 0x004fe200078e0221 */
[----:B------:R-:W-:Y:S06]  /*2730*/  BAR.SYNC.DEFER_BLOCKING 0x0 ;  /* 0x0000000000007b1d */ /* 0x000fec0000010000 */
        /* <DEDUP_REMOVED lines=14> */
.L_x_486:
[----:B------:R2:W-:Y:S01]  /*2820*/  STS.128 [R220+0x4000], RZ ;  /* 0x004000ffdc007388 */ /* 0x0005e20000000c00 */
[----:B------:R-:W-:Y:S05]  /*2830*/  BRA `(.L_x_487) ;  /* 0x0000000000047947 */ /* 0x000fea0003800000 */
.L_x_485:
[----:B------:R2:W-:Y:S02]  /*2840*/  STS.128 [R220+0x4000], RZ ;  /* 0x004000ffdc007388 */ /* 0x0005e40000000c00 */
.L_x_487:
[----:B------:R-:W-:Y:S05]  /*2850*/  BSYNC.RECONVERGENT B0 ;  /* 0x0000000000007941 */ /* 0x000fea0003800200 */
.L_x_484:
[----:B------:R-:W-:Y:S01]  /*2860*/  IMAD.SHL.U32 R207, R189, 0x10, RZ ;  /* 0x00000010bdcf7824 */ /* 0x000fe200078e00ff */
[----:B------:R-:W-:Y:S01]  /*2870*/  ISETP.GE.AND P0, PT, R14, UR9, PT ;  /* 0x000000090e007c0c */ /* 0x000fe2000bf06270 */
[----:B------:R-:W-:Y:S01]  /*2880*/  BSSY.RECONVERGENT B0, `(.L_x_488) ;  /* 0x0000020000007945 */ /* 0x000fe20003800200 */
[----:B------:R-:W-:Y:S02]  /*2890*/  LOP3.LUT R3, R19, 0x8, R189, 0x78, !PT ;  /* 0x0000000813037812 */ /* 0x000fe400078e78bd */
[C---:B------:R-:W-:Y:S02]  /*28a0*/  LOP3.LUT R2, R207.reuse, 0x100, RZ, 0xc0, !PT ;  /* 0x00000100cf027812 */ /* 0x040fe400078ec0ff */
[----:B------:R-:W-:Y:S02]  /*28b0*/  LOP3.LUT R207, R207, 0x3e00, RZ, 0xc0, !PT ;  /* 0x00003e00cfcf7812 */ /* 0x000fe400078ec0ff */
[--C-:B--2---:R-:W-:Y:S02]  /*28c0*/  LOP3.LUT R5, R2, 0x20, R20.reuse, 0xf8, !PT ;  /* 0x0000002002057812 */ /* 0x104fe400078ef814 */
[----:B------:R-:W-:-:S02]  /*28d0*/  LOP3.LUT R4, R207, 0x120, R20, 0xf8, !PT ;  /* 0x00000120cf047812 */ /* 0x000fc400078ef814 */
[----:B------:R-:W-:Y:S01]  /*28e0*/  LOP3.LUT R0, R19, 0x8, R205, 0x78, !PT ;  /* 0x0000000813007812 */ /* 0x000fe200078e78cd */
[----:B------:R-:W-:Y:S01]  /*28f0*/  @P0 STS.128 [R220+0x4800], RZ ;  /* 0x004800ffdc000388 */ /* 0x000fe20000000c00 */
[----:B------:R-:W-:Y:S02]  /*2900*/  ISETP.GE.AND P2, PT, R15, UR9, PT ;  /* 0x000000090f007c0c */ /* 0x000fe4000bf46270 */
[----:B------:R-:W-:Y:S01]  /*2910*/  ISETP.GE.AND P1, PT, R16, UR9, PT ;  /* 0x0000000910007c0c */ /* 0x000fe2000bf26270 */
[----:B------:R2:W-:Y:S04]  /*2920*/  STL [R1+0x220], R4 ;  /* 0x0002200401007387 */ /* 0x0005e80000100800 */
[----:B------:R1:W-:Y:S04]  /*2930*/  STL [R1+0x21c], R5 ;  /* 0x00021c0501007387 */ /* 0x0003e80000100800 */
[----:B------:R1:W-:Y:S01]  /*2940*/  STL [R1+0x224], R3 ;  /* 0x0002240301007387 */ /* 0x0003e20000100800 */
[----:B--2---:R-:W-:-:S02]  /*2950*/  IMAD.IADD R4, R4, 0x1, R0 ;  /* 0x0000000104047824 */ /* 0x004fc400078e0200 */
[----:B------:R-:W-:Y:S01]  /*2960*/  IMAD.IADD R0, R3, 0x1, R5 ;  /* 0x0000000103007824 */ /* 0x000fe200078e0205 */
[----:B------:R-:W-:Y:S06]  /*2970*/  @P0 BRA `(.L_x_489) ;  /* 0x0000000000400947 */ /* 0x000fec0003800000 */
[----:B------:R-:W2:Y:S02]  /*2980*/  LDCU UR4, c[0x0][0x440] ;  /* 0x00008800ff0477ac */ /* 0x000ea40008000800 */
[----:B--2---:R-:W-:-:S13]  /*2990*/  ISETP.GE.AND P0, PT, R216, UR4, PT ;  /* 0x00000004d8007c0c */ /* 0x004fda000bf06270 */
[----:B------:R2:W-:Y:S01]  /*29a0*/  @P0 STS.128 [R220+0x4800], RZ ;  /* 0x004800ffdc000388 */ /* 0x0005e20000000c00 */
[----:B------:R-:W-:Y:S05]  /*29b0*/  @P0 BRA `(.L_x_489) ;  /* 0x0000000000300947 */ /* 0x000fea0003800000 */
[----:B------:R-:W-:Y:S02]  /*29c0*/  UIMAD.WIDE.U32 UR12, UR14, 0x20, URZ ;  /* 0x000000200e0c78a5 */ /* 0x000fe4000f8e00ff */
[----:B------:R-:W-:Y:S02]  /*29d0*/  USHF.L.U32 UR4, UR15, 0x5, URZ ;  /* 0x000000050f047899 */ /* 0x000fe400080006ff */
[----:B------:R-:W-:-:S04]  /*29e0*/  UIADD3 UR5, UP0, UPT, UR34, UR12, URZ ;  /* 0x0000000c22057290 */ /* 0x000fc8000ff1e0ff */
[----:B------:R-:W-:Y:S02]  /*29f0*/  UIADD3.X UR4, UPT, UPT, UR11, UR13, UR4, UP0, !UPT ;  /* 0x0000000d0b047290 */ /* 0x000fe400087fe404 */
[----:B-1----:R-:W-:-:S04]  /*2a00*/  IMAD.U32 R3, RZ, RZ, UR5 ;  /* 0x00000005ff037e24 */ /* 0x002fc8000f8e00ff */
[----:B------:R-:W-:Y:S01]  /*2a10*/  IMAD.U32 R5, RZ, RZ, UR4 ;  /* 0x00000004ff057e24 */ /* 0x000fe2000f8e00ff */
[----:B------:R-:W-:-:S04]  /*2a20*/  LEA R2, P0, R3, R22, 0x1 ;  /* 0x0000001603027211 */ /* 0x000fc800078008ff */
[----:B------:R-:W-:-:S05]  /*2a30*/  LEA.HI.X R3, R3, R21, R5, 0x1, P0 ;  /* 0x0000001503037211 */ /* 0x000fca00000f0c05 */
[----:B------:R-:W-:Y:S01]  /*2a40*/  @!PT LDS RZ, [RZ] ;  /* 0x00000000fffff984 */ /* 0x000fe20000000800 */
[----:B------:R-:W-:Y:S01]  /*2a50*/  @!PT LDS RZ, [RZ] ;  /* 0x00000000fffff984 */ /* 0x000fe20000000800 */
[----:B------:R-:W-:Y:S01]  /*2a60*/  @!PT LDS RZ, [RZ] ;  /* 0x00000000fffff984 */ /* 0x000fe20000000800 */
[----:B------:R1:W-:Y:S04]  /*2a70*/  LDGSTS.E.BYPASS.LTC128B.128 [R220+0x4800], desc[UR20][R2.64] ;  /* 0x0480000002dc7fae */ /* 0x0003e8000b981a14 */
.L_x_489:
[----:B------:R-:W-:Y:S05]  /*2a80*/  BSYNC.RECONVERGENT B0 ;  /* 0x0000000000007941 */ /* 0x000fea0003800200 */
.L_x_488:
        /* <DEDUP_REMOVED lines=19> */
.L_x_491:
[----:B------:R-:W-:Y:S05]  /*2bc0*/  BSYNC.RECONVERGENT B0 ;  /* 0x0000000000007941 */ /* 0x000fea0003800200 */
.L_x_490:
        /* <DEDUP_REMOVED lines=12> */
[----:B-1----:R-:W-:Y:S01]  /*2c90*/  IMAD.U32 R2, RZ, RZ, UR12 ;  /* 0x0000000cff027e24 */ /* 0x002fe2000f8e00ff */
        /* <DEDUP_REMOVED lines=8> */
.L_x_493:
[----:B------:R-:W-:Y:S05]  /*2d20*/  BSYNC.RECONVERGENT B0 ;  /* 0x0000000000007941 */ /* 0x000fea0003800200 */
.L_x_492:
[----:B------:R-:W-:Y:S01]  /*2d30*/  LDSM.16.M88.4 R16, [R8] ;  /* 0x000000000810783b */ /* 0x000fe20000000200 */
[----:B-1----:R-:W-:Y:S01]  /*2d40*/  IMAD.MOV.U32 R2, RZ, RZ, 0x20 ;  /* 0x00000020ff027424 */ /* 0x002fe200078e00ff */
[----:B------:R-:W-:Y:S01]  /*2d50*/  LOP3.LUT P6, RZ, R189, 0x4, RZ, 0xc0, !PT ;  /* 0x00000004bdff7812 */ /* 0x000fe200078cc0ff */
[----:B------:R-:W-:Y:S01]  /*2d60*/  UISETP.NE.AND UP2, UPT, UR26, 0x1, UPT ;  /* 0x000000011a00788c */ /* 0x000fe2000bf45270 */
[----:B------:R-:W1:Y:S01]  /*2d70*/  LDSM.16.M88.4 R4, [R0+0x2000] ;  /* 0x002000000004783b */ /* 0x000e620000000200 */
[----:B------:R-:W1:Y:S01]  /*2d80*/  LDCU.U8 UR6, c[0x0][0x4f8] ;  /* 0x00009f00ff0677ac */ /* 0x000e620008000000 */
[----:B------:R-:W-:Y:S02]  /*2d90*/  SEL R2, R2, 0xffffffe0, !P6 ;  /* 0xffffffe002027807 */ /* 0x000fe40007000000 */
[----:B---3--:R-:W3:Y:S04]  /*2da0*/  LDSM.16.M88.4 R12, [R8+0x1000] ;  /* 0x00100000080c783b */ /* 0x008ee80000000200 */
[----:B------:R-:W5:Y:S04]  /*2db0*/  LDSM.16.M88.4 R44, [R0+0x2400] ;  /* 0x00240000002c783b */ /* 0x000f680000000200 */
[----:B------:R-:W2:Y:S04]  /*2dc0*/  LDSM.16.M88.4 R40, [R0+0x2800] ;  /* 0x002800000028783b */ /* 0x000ea80000000200 */
[----:B------:R-:W4:Y:S04]  /*2dd0*/  LDSM.16.M88.4 R36, [R0+0x2c00] ;  /* 0x002c00000024783b */ /* 0x000f280000000200 */
[----:B------:R-:W4:Y:S04]  /*2de0*/  LDSM.16.M88.4 R28, [R0+0x3000] ;  /* 0x00300000001c783b */ /* 0x000f280000000200 */
[----:B------:R-:W4:Y:S04]  /*2df0*/  LDSM.16.M88.4 R24, [R0+0x3400] ;  /* 0x003400000018783b */ /* 0x000f280000000200 */
[----:B------:R-:W4:Y:S04]  /*2e00*/  LDSM.16.M88.4 R52, [R0+0x3800] ;  /* 0x003800000034783b */ /* 0x000f280000000200 */
[----:B------:R5:W4:Y:S04]  /*2e10*/  LDSM.16.M88.4 R80, [R0+0x3c00] ;  /* 0x003c00000050783b */ /* 0x000b280000000200 */
[----:B------:R-:W0:Y:S01]  /*2e20*/  LDGDEPBAR ;  /* 0x00000000000079af */ /* 0x000e220000000000 */
[-C--:B-1----:R-:W-:Y:S08]  /*2e30*/  HMMA.16816.F32 R152, R16, R4.reuse, RZ ;  /* 0x000000041098723c */ /* 0x082ff000000018ff */
[----:B---3--:R-:W-:Y:S01]  /*2e40*/  HMMA.16816.F32 R148, R12, R4, RZ ;  /* 0x000000040c94723c */ /* 0x008fe200000018ff */
[----:B-----5:R-:W-:-:S07]  /*2e50*/  IMAD.IADD R0, R0, 0x1, R2 ;  /* 0x0000000100007824 */ /* 0x020fce00078e0202 */
[-C--:B------:R-:W-:Y:S01]  /*2e60*/  HMMA.16816.F32 R144, R12, R6.reuse, RZ ;  /* 0x000000060c90723c */ /* 0x080fe200000018ff */
[----:B------:R-:W-:Y:S01]  /*2e70*/  IMAD.IADD R2, R8, 0x1, R2 ;  /* 0x0000000108027824 */ /* 0x000fe200078e0202 */
[----:B------:R-:W-:Y:S06]  /*2e80*/  LDSM.16.M88.4 R48, [R0+0x2000] ;  /* 0x002000000030783b */ /* 0x000fec0000000200 */
[----:B------:R-:W-:Y:S01]  /*2e90*/  HMMA.16816.F32 R180, R16, R6, RZ ;  /* 0x0000000610b4723c */ /* 0x000fe200000018ff */
[----:B------:R-:W1:Y:S04]  /*2ea0*/  LDSM.16.M88.4 R4, [R2+0x1000] ;  /* 0x001000000204783b */ /* 0x000e680000000200 */
[----:B------:R-:W-:Y:S03]  /*2eb0*/  LDSM.16.M88.4 R72, [R0+0x2800] ;  /* 0x002800000048783b */ /* 0x000fe60000000200 */
[C---:B------:R-:W-:Y:S01]  /*2ec0*/  HMMA.16816.F32 R140, R12.reuse, R44, RZ ;  /* 0x0000002c0c8c723c */ /* 0x040fe200000018ff */
[----:B------:R-:W3:Y:S04]  /*2ed0*/  LDSM.16.M88.4 R56, [R0+0x3800] ;  /* 0x003800000038783b */ /* 0x000ee80000000200 */
[----:B------:R5:W3:Y:S03]  /*2ee0*/  LDSM.16.M88.4 R8, [R2] ;  /* 0x000000000208783b */ /* 0x000ae60000000200 */
[----:B------:R-:W-:Y:S01]  /*2ef0*/  HMMA.16816.F32 R112, R12, R46, RZ ;  /* 0x0000002e0c70723c */ /* 0x000fe200000018ff */
[----:B------:R-:W3:Y:S04]  /*2f00*/  LDSM.16.M88.4 R76, [R0+0x2400] ;  /* 0x00240000004c783b */ /* 0x000ee80000000200 */
[----:B------:R-:W3:Y:S03]  /*2f10*/  LDSM.16.M88.4 R68, [R0+0x2c00] ;  /* 0x002c00000044783b */ /* 0x000ee60000000200 */
[C---:B------:R-:W-:Y:S01]  /*2f20*/  HMMA.16816.F32 R84, R16.reuse, R44, RZ ;  /* 0x0000002c1054723c */ /* 0x040fe200000018ff */
[----:B------:R-:W3:Y:S04]  /*2f30*/  LDSM.16.M88.4 R64, [R0+0x3000] ;  /* 0x003000000040783b */ /* 0x000ee80000000200 */
[----:B------:R-:W3:Y:S03]  /*2f40*/  LDSM.16.M88.4 R60, [R0+0x3400] ;  /* 0x00340000003c783b */ /* 0x000ee60000000200 */
[----:B------:R-:W-:Y:S01]  /*2f50*/  HMMA.16816.F32 R176, R16, R46, RZ ;  /* 0x0000002e10b0723c */ /* 0x000fe200000018ff */
[----:B------:R4:W3:Y:S01]  /*2f60*/  LDSM.16.M88.4 R20, [R0+0x3c00] ;  /* 0x003c00000014783b */ /* 0x0008e20000000200 */
[----:B------:R-:W-:-:S04]  /*2f70*/  DEPBAR.LE SB0, 0x0 ;  /* 0x000080000000791a */ /* 0x000fc80000000000 */
[----:B-----5:R-:W-:Y:S02]  /*2f80*/  IMAD.SHL.U32 R2, R189, 0x2, RZ ;  /* 0x00000002bd027824 */ /* 0x020fe400078e00ff */
[----:B--2---:R-:W-:Y:S03]  /*2f90*/  HMMA.16816.F32 R136, R12, R40, RZ ;  /* 0x000000280c88723c */ /* 0x004fe600000018ff */
[----:B------:R-:W-:-:S05]  /*2fa0*/  LOP3.LUT R3, R2, 0x6, RZ, 0xc0, !PT ;  /* 0x0000000602037812 */ /* 0x000fca00078ec0ff */
[----:B------:R-:W-:Y:S08]  /*2fb0*/  HMMA.16816.F32 R108, R12, R42, RZ ;  /* 0x0000002a0c6c723c */ /* 0x000ff000000018ff */
[----:B------:R-:W-:Y:S01]  /*2fc0*/  HMMA.16816.F32 R44, R16, R40, RZ ;  /* 0x00000028102c723c */ /* 0x000fe200000018ff */
[----:B----4-:R-:W-:-:S07]  /*2fd0*/  IMAD.U32 R0, RZ, RZ, UR30 ;  /* 0x0000001eff007e24 */ /* 0x010fce000f8e00ff */
[----:B------:R-:W-:Y:S08]  /*2fe0*/  HMMA.16816.F32 R172, R16, R42, RZ ;  /* 0x0000002a10ac723c */ /* 0x000ff000000018ff */
[C---:B------:R-:W-:Y:S08]  /*2ff0*/  HMMA.16816.F32 R132, R12.reuse, R36, RZ ;  /* 0x000000240c84723c */ /* 0x040ff000000018ff */
        /* <DEDUP_REMOVED lines=19> */
[C---:B-1----:R-:W-:Y:S08]  /*3130*/  HMMA.16816.F32 R228, R4.reuse, R48, R148 ;  /* 0x0000003004e4723c */ /* 0x042ff00000001894 */
[----:B---3--:R-:W-:Y:S08]  /*3140*/  HMMA.16816.F32 R212, R4, R56, R120 ;  /* 0x0000003804d4723c */ /* 0x008ff00000001878 */
        /* <DEDUP_REMOVED lines=17> */
[----:B------:R-:W-:Y:S01]  /*3260*/  HMMA.16816.F32 R44, R8, R68, R40 ;  /* 0x00000044082c723c */ /* 0x000fe20000001828 */
[----:B------:R-:W-:-:S02]  /*3270*/  VIADDMNMX R40, R32, 0x8, R0, PT ;  /* 0x0000000820287846 */ /* 0x000fc40003800100 */
[C-C-:B------:R-:W-:Y:S02]  /*3280*/  VIADDMNMX R41, R32.reuse, 0x40, R0.reuse, PT ;  /* 0x0000004020297846 */ /* 0x140fe40003800100 */
[C---:B------:R-:W-:Y:S01]  /*3290*/  VIADDMNMX R42, R32.reuse, 0x48, R0, PT ;  /* 0x00000048202a7846 */ /* 0x040fe20003800100 */
[----:B------:R-:W-:Y:S02]  /*32a0*/  VIADD R0, R3, UR24 ;  /* 0x0000001803007c36 */ /* 0x000fe40008000000 */
[----:B------:R-:W-:Y:S01]  /*32b0*/  HMMA.16816.F32 R16, R8, R64, R36 ;  /* 0x000000400810723c */ /* 0x000fe20000001824 */
[----:B------:R-:W-:-:S07]  /*32c0*/  VIMNMX R39, PT, PT, R32, UR30, PT ;  /* 0x0000001e20277c48 */ /* 0x000fce000bfe0100 */
        /* <DEDUP_REMOVED lines=12> */
[----:B------:R-:W-:-:S13]  /*3390*/  BRA.U !UP2, `(.L_x_494) ;  /* 0x000000010ae87547 */ /* 0x000fda000b800000 */
[----:B------:R-:W1:Y:S01]  /*33a0*/  LDCU UR4, c[0x0][0x440] ;  /* 0x00008800ff0477ac */ /* 0x000e620008000800 */
[----:B------:R-:W-:Y:S01]  /*33b0*/  IMAD.U32 R4, RZ, RZ, UR16 ;  /* 0x00000010ff047e24 */ /* 0x000fe2000f8e00ff */
[----:B------:R-:W-:Y:S01]  /*33c0*/  BSSY.RECONVERGENT B0, `(.L_x_495) ;  /* 0x0000036000007945 */ /* 0x000fe20003800200 */
[----:B------:R-:W-:Y:S01]  /*33d0*/  IMAD.U32 R3, RZ, RZ, UR16 ;  /* 0x00000010ff037e24 */ /* 0x000fe2000f8e00ff */
[----:B------:R-:W-:Y:S01]  /*33e0*/  UIADD3 UR5, UPT, UPT, UR26, -0x2, URZ ;  /* 0xfffffffe1a057890 */ /* 0x000fe2000fffe0ff */
[----:B------:R-:W-:-:S03]  /*33f0*/  IMAD.U32 R2, RZ, RZ, UR17 ;  /* 0x00000011ff027e24 */ /* 0x000fc6000f8e00ff */
[----:B------:R-:W-:-:S04]  /*3400*/  UIMAD.WIDE.U32 UR12, UR5, UR16, URZ ;  /* 0x00000010050c72a5 */ /* 0x000fc8000f8e00ff */
[----:B------:R-:W-:-:S04]  /*3410*/  UIMAD UR5, UR5, UR17, UR13 ;  /* 0x00000011050572a4 */ /* 0x000fc8000f8e020d */
[----:B------:R-:W-:Y:S01]  /*3420*/  USHF.L.U64.HI UR5, UR12, 0x7, UR5 ;  /* 0x000000070c057899 */ /* 0x000fe20008010205 */
[C---:B-1----:R-:W-:Y:S02]  /*3430*/  ISETP.GE.AND P0, PT, R216.reuse, UR4, PT ;  /* 0x00000004d8007c0c */ /* 0x042fe4000bf06270 */
[----:B------:R-:W-:Y:S01]  /*3440*/  ISETP.GE.AND P1, PT, R216, UR4, PT ;  /* 0x00000004d8007c0c */ /* 0x000fe2000bf26270 */
[----:B------:R-:W-:-:S06]  /*3450*/  USHF.L.U32 UR4, UR12, 0x7, URZ ;  /* 0x000000070c047899 */ /* 0x000fcc00080006ff */
[----:B------:R-:W-:-:S04]  /*3460*/  IMAD.U32 R5, RZ, RZ, UR4 ;  /* 0x00000004ff057e24 */ /* 0x000fc8000f8e00ff */
[----:B------:R-:W-:Y:S01]  /*3470*/  VOTEU.ALL UP0, P0 ;  /* 0x0000000000ff7886 */ /* 0x000fe20000000000 */
[----:B------:R-:W-:Y:S02]  /*3480*/  @!P0 LEA R8, P2, R4, UR4, 0x6 ;  /* 0x0000000404088c11 */ /* 0x000fe4000f8430ff */
[-C--:B------:R-:W-:Y:S02]  /*3490*/  @!P1 LEA R6, P4, R5, R35.reuse, 0x1 ;  /* 0x0000002305069211 */ /* 0x080fe400078808ff */
[----:B------:R-:W-:Y:S01]  /*34a0*/  @!UP0 UIADD3 UR10, UP1, UPT, UR10, UR4, URZ ;  /* 0x000000040a0a8290 */ /* 0x000fe2000ff3e0ff */
[----:B------:R-:W-:Y:S01]  /*34b0*/  @!P0 LEA.HI.X R9, R3, UR5, R2, 0x6, P2 ;  /* 0x0000000503098c11 */ /* 0x000fe200090f3402 */
[----:B------:R-:W-:Y:S01]  /*34c0*/  IMAD.U32 R3, RZ, RZ, UR5 ;  /* 0x00000005ff037e24 */ /* 0x000fe2000f8e00ff */
[----:B------:R-:W-:Y:S01]  /*34d0*/  @!P0 LEA R2, P2, R8, R35, 0x1 ;  /* 0x0000002308028211 */ /* 0x000fe200078408ff */
[----:B------:R-:W-:Y:S02]  /*34e0*/  @!UP0 UIADD3.X UR7, UPT, UPT, UR7, UR5, URZ, UP1, !UPT ;  /* 0x0000000507078290 */ /* 0x000fe40008ffe4ff */
[----:B------:R-:W-:Y:S01]  /*34f0*/  IMAD.U32 R10, RZ, RZ, UR10 ;  /* 0x0000000aff0a7e24 */ /* 0x000fe2000f8e00ff */
[----:B------:R-:W-:-:S02]  /*3500*/  @!P1 LEA.HI.X R7, R5, R34, R3, 0x1, P4 ;  /* 0x0000002205079211 */ /* 0x000fc400020f0c03 */
[-C--:B------:R-:W-:Y:S01]  /*3510*/  @!P0 LEA.HI.X R3, R8, R34.reuse, R9, 0x1, P2 ;  /* 0x0000002208038211 */ /* 0x080fe200010f0c09 */
[----:B------:R-:W-:Y:S01]  /*3520*/  IMAD.U32 R11, RZ, RZ, UR7 ;  /* 0x00000007ff0b7e24 */ /* 0x000fe2000f8e00ff */
[C---:B------:R-:W-:Y:S01]  /*3530*/  @!P0 LEA R4, P3, R10.reuse, R35, 0x1 ;  /* 0x000000230a048211 */ /* 0x040fe200078608ff */
[----:B------:R-:W-:Y:S01]  /*3540*/  @!PT LDS RZ, [RZ] ;  /* 0x00000000fffff984 */ /* 0x000fe20000000800 */
[----:B------:R-:W-:Y:S01]  /*3550*/  @!PT LDS RZ, [RZ] ;  /* 0x00000000fffff984 */ /* 0x000fe20000000800 */
[----:B------:R-:W-:Y:S01]  /*3560*/  @!PT LDS RZ, [RZ] ;  /* 0x00000000fffff984 */ /* 0x000fe20000000800 */
[----:B------:R1:W-:Y:S03]  /*3570*/  @!P1 LDGSTS.E.BYPASS.LTC128B.128 [R220+0x2000], desc[UR20][R6.64] ;  /* 0x0200000006dc9fae */ /* 0x0003e6000b981a14 */
[----:B------:R-:W-:Y:S01]  /*3580*/  @!P0 LEA.HI.X R5, R10, R34, R11, 0x1, P3 ;  /* 0x000000220a058211 */ /* 0x000fe200018f0c0b */
        /* <DEDUP_REMOVED lines=25> */
.L_x_496:
[----:B------:R-:W-:Y:S05]  /*3720*/  BSYNC.RECONVERGENT B0 ;  /* 0x0000000000007941 */ /* 0x000fea0003800200 */
.L_x_495:
[----:B------:R-:W0:Y:S02]  /*3730*/  LDGDEPBAR ;  /* 0x00000000000079af */ /* 0x000e240000000000 */
.L_x_494:
[C---:B-1----:R-:W-:Y:S01]  /*3740*/  VIADD R2, R0.reuse, 0x8 ;  /* 0x0000000800027836 */ /* 0x042fe20000000000 */
[----:B------:R-:W-:Y:S01]  /*3750*/  USHF.L.U32 UR31, UR25, 0x2, URZ ;  /* 0x00000002191f7899 */ /* 0x000fe200080006ff */
[----:B------:R-:W-:Y:S01]  /*3760*/  VIADD R3, R0, 0x9 ;  /* 0x0000000900037836 */ /* 0x000fe20000000000 */
[----:B------:R-:W-:Y:S01]  /*3770*/  STL.64 [R1+0x390], R250 ;  /* 0x000390fa01007387 */ /* 0x000fe20000100a00 */
[----:B------:R-:W-:Y:S01]  /*3780*/  IMAD.WIDE.U32 R8, R33, -0x326172a9, RZ ;  /* 0xcd9e8d5721087825 */ /* 0x000fe200078e00ff */
[C---:B------:R-:W-:Y:S01]  /*3790*/  ISETP.GE.AND P3, PT, R2.reuse, R39, PT ;  /* 0x000000270200720c */ /* 0x040fe20003f66270 */
[----:B------:R-:W-:Y:S01]  /*37a0*/  UIADD3 UR5, UPT, UPT, UR31, 0x1, URZ ;  /* 0x000000011f057890 */ /* 0x000fe2000fffe0ff */
[C---:B------:R-:W-:Y:S01]  /*37b0*/  ISETP.GE.AND P2, PT, R2.reuse, R40, PT ;  /* 0x000000280200720c */ /* 0x040fe20003f46270 */
[----:B------:R-:W-:Y:S01]  /*37c0*/  STL [R1+0x370], R205 ;  /* 0x000370cd01007387 */ /* 0x000fe20000100800 */
[C---:B------:R-:W-:Y:S01]  /*37d0*/  ISETP.GE.AND P1, PT, R2.reuse, R41, PT ;  /* 0x000000290200720c */ /* 0x040fe20003f26270 */
[----:B------:R-:W-:Y:S01]  /*37e0*/  UIADD3 UR4, UPT, UPT, UR23, -0x4498517b, URZ ;  /* 0xbb67ae8517047890 */ /* 0x000fe2000fffe0ff */
[----:B------:R-:W-:Y:S01]  /*37f0*/  ISETP.GE.AND P0, PT, R2, R42, PT ;  /* 0x0000002a0200720c */ /* 0x000fe20003f06270 */
[----:B------:R-:W-:Y:S01]  /*3800*/  VIADD R2, R0, 0x10 ;  /* 0x0000001000027836 */ /* 0x000fe20000000000 */
[C---:B------:R-:W-:Y:S01]  /*3810*/  ISETP.GE.AND P5, PT, R3.reuse, R39, PT ;  /* 0x000000270300720c */ /* 0x040fe20003fa6270 */
[----:B------:R-:W-:Y:S01]  /*3820*/  STL [R1+0x31c], R220 ;  /* 0x00031cdc01007387 */ /* 0x000fe20000100800 */
[C---:B------:R-:W-:Y:S01]  /*3830*/  ISETP.GE.AND P4, PT, R3.reuse, R40, PT ;  /* 0x000000280300720c */ /* 0x040fe20003f86270 */
[----:B--2---:R-:W-:Y:S01]  /*3840*/  IMAD.WIDE.U32 R4, R218, -0x2daee0ad, RZ ;  /* 0xd2511f53da047825 */ /* 0x004fe200078e00ff */
[----:B------:R-:W-:Y:S01]  /*3850*/  FSEL R169, R48, -INF , !P3 ;  /* 0xff80000030a97808 */ /* 0x000fe20005800000 */
[----:B------:R-:W-:Y:S01]  /*3860*/  STL [R1+0x318], R207 ;  /* 0x000318cf01007387 */ /* 0x000fe20000100800 */
[----:B------:R-:W-:Y:S01]  /*3870*/  FSEL R175, R50, -INF , !P2 ;  /* 0xff80000032af7808 */ /* 0x000fe20005000000 */
[----:B------:R-:W-:Y:S01]  /*3880*/  UIADD3 UR30, UPT, UPT, UR22, 0x3c6ef372, URZ ;  /* 0x3c6ef372161e7890 */ /* 0x000fe2000fffe0ff */
[C---:B------:R-:W-:Y:S01]  /*3890*/  ISETP.GE.AND P3, PT, R3.reuse, R41, PT ;  /* 0x000000290300720c */ /* 0x040fe20003f66270 */
[----:B------:R-:W-:Y:S01]  /*38a0*/  STL [R1+0x320], R39 ;  /* 0x0003202701007387 */ /* 0x000fe20000100800 */
[----:B------:R-:W-:Y:S01]  /*38b0*/  ISETP.GE.AND P2, PT, R3, R42, PT ;  /* 0x0000002a0300720c */ /* 0x000fe20003f46270 */
[----:B------:R-:W-:Y:S01]  /*38c0*/  VIADD R3, R0, 0x11 ;  /* 0x0000001100037836 */ /* 0x000fe20000000000 */
[----:B------:R-:W-:Y:S01]  /*38d0*/  FSEL R168, R49, -INF , !P5 ;  /* 0xff80000031a87808 */ /* 0x000fe20006800000 */
[----:B------:R-:W-:Y:S01]  /*38e0*/  STL [R1+0x324], R40 ;  /* 0x0003242801007387 */ /* 0x000fe20000100800 */
[----:B------:R-:W-:Y:S01]  /*38f0*/  FSEL R174, R51, -INF , !P4 ;  /* 0xff80000033ae7808 */ /* 0x000fe20006000000 */
[----:B------:R-:W-:Y:S01]  /*3900*/  UIADD3 UR7, UPT, UPT, UR22, -0x61c88647, URZ ;  /* 0x9e3779b916077890 */ /* 0x000fe2000fffe0ff */
[C---:B------:R-:W-:Y:S01]  /*3910*/  ISETP.GE.AND P5, PT, R2.reuse, R39, PT ;  /* 0x000000270200720c */ /* 0x040fe20003fa6270 */
[----:B------:R-:W-:Y:S01]  /*3920*/  STL [R1+0x328], R41 ;  /* 0x0003282901007387 */ /* 0x000fe20000100800 */
[----:B------:R-:W-:Y:S01]  /*3930*/  ISETP.GE.AND P4, PT, R2, R40, PT ;  /* 0x000000280200720c */ /* 0x000fe20003f86270 */
[----:B------:R-:W-:Y:S01]  /*3940*/  UIADD3 UR29, UPT, UPT, UR23, 0x76cf5d0a, URZ ;  /* 0x76cf5d0a171d7890 */ /* 0x000fe2000fffe0ff */
[----:B------:R-:W-:Y:S01]  /*3950*/  FSEL R181, R144, -INF , !P1 ;  /* 0xff80000090b57808 */ /* 0x000fe20004800000 */
[----:B------:R-:W-:Y:S01]  /*3960*/  STL [R1+0x32c], R42 ;  /* 0x00032c2a01007387 */ /* 0x000fe20000100800 */
[----:B------:R-:W-:Y:S01]  /*3970*/  FSEL R217, R146, -INF , !P0 ;  /* 0xff80000092d97808 */ /* 0x000fe20004000000 */
[----:B------:R-:W-:Y:S01]  /*3980*/  UIADD3 UR25, UPT, UPT, UR23, 0x32370b8f, URZ ;  /* 0x32370b8f17197890 */ /* 0x000fe2000fffe0ff */
[C---:B------:R-:W-:Y:S01]  /*3990*/  ISETP.GE.AND P1, PT, R2.reuse, R41, PT ;  /* 0x000000290200720c */ /* 0x040fe20003f26270 */
[----:B------:R-:W-:Y:S01]  /*39a0*/  UIADD3 UR24, UPT, UPT, UR22, 0x78dde6e4, URZ ;  /* 0x78dde6e416187890 */ /* 0x000fe2000fffe0ff */
[----:B------:R-:W-:Y:S01]  /*39b0*/  ISETP.GE.AND P0, PT, R2, R42, PT ;  /* 0x0000002a0200720c */ /* 0x000fe20003f06270 */
[----:B------:R-:W-:Y:S01]  /*39c0*/  VIADD R2, R0, 0x18 ;  /* 0x0000001800027836 */ /* 0x000fe20000000000 */
[----:B------:R-:W-:Y:S01]  /*39d0*/  FSEL R179, R145, -INF , !P3 ;  /* 0xff80000091b37808 */ /* 0x000fe20005800000 */
[----:B------:R-:W-:Y:S01]  /*39e0*/  UIADD3 UR28, UPT, UPT, UR22, -0x255992d5, URZ ;  /* 0xdaa66d2b161c7890 */ /* 0x000fe2000fffe0ff */
[----:B------:R-:W-:Y:S01]  /*39f0*/  FSEL R206, R147, -INF , !P2 ;  /* 0xff80000093ce7808 */ /* 0x000fe20005000000 */
[----:B------:R-:W-:Y:S01]  /*3a00*/  UIADD3 UR11, UPT, UPT, UR23, -0x56f99767, URZ ;  /* 0xa9066899170b7890 */ /* 0x000fe2000fffe0ff */
[----:B------:R-:W-:Y:S01]  /*3a10*/  FSEL R162, R84, -INF , !P5 ;  /* 0xff80000054a27808 */ /* 0x000fe20006800000 */
[----:B------:R-:W1:Y:S01]  /*3a20*/  LDCU UR32, c[0x0][0x45c] ;  /* 0x00008b80ff2077ac */ /* 0x000e620008000800 */
[----:B------:R-:W-:-:S02]  /*3a30*/  FSEL R173, R86, -INF , !P4 ;  /* 0xff80000056ad7808 */ /* 0x000fc40006000000 */
[C---:B------:R-:W-:Y:S01]  /*3a40*/  ISETP.GE.AND P3, PT, R3.reuse, R39, PT ;  /* 0x000000270300720c */ /* 0x040fe20003f66270 */
[----:B------:R-:W-:Y:S01]  /*3a50*/  UIADD3 UR13, UPT, UPT, UR23, -0x126145ec, URZ ;  /* 0xed9eba14170d7890 */ /* 0x000fe2000fffe0ff */
[C---:B------:R-:W-:Y:S01]  /*3a60*/  ISETP.GE.AND P2, PT, R3.reuse, R40, PT ;  /* 0x000000280300720c */ /* 0x040fe20003f46270 */
[----:B------:R-:W-:Y:S01]  /*3a70*/  UIADD3 UR10, UPT, UPT, UR22, -0x4ab325aa, URZ ;  /* 0xb54cda56160a7890 */ /* 0x000fe2000fffe0ff */
[C---:B------:R-:W-:Y:S01]  /*3a80*/  ISETP.GE.AND P5, PT, R3.reuse, R41, PT ;  /* 0x000000290300720c */ /* 0x040fe20003fa6270 */
[----:B------:R-:W-:Y:S01]  /*3a90*/  UIADD3 UR12, UPT, UPT, UR22, 0x1715609d, URZ ;  /* 0x1715609d160c7890 */ /* 0x000fe2000fffe0ff */
[----:B------:R-:W-:Y:S01]  /*3aa0*/  ISETP.GE.AND P4, PT, R3, R42, PT ;  /* 0x0000002a0300720c */ /* 0x000fe20003f86270 */
[----:B------:R-:W-:Y:S01]  /*3ab0*/  VIADD R3, R0, 0x19 ;  /* 0x0000001900037836 */ /* 0x000fe20000000000 */
[----:B------:R-:W-:Y:S01]  /*3ac0*/  FSEL R160, R85, -INF , !P3 ;  /* 0xff80000055a07808 */ /* 0x000fe20005800000 */
[----:B------:R-:W-:Y:S01]  /*3ad0*/  UIADD3 UR9, UPT, UPT, UR23, 0x646e171e, URZ ;  /* 0x646e171e17097890 */ /* 0x000fe2000fffe0ff */
        /* <DEDUP_REMOVED lines=10> */
[C---:B------:R-:W-:Y:S02]  /*3b80*/  ISETP.GE.AND P5, PT, R3.reuse, R39, PT ;  /* 0x000000270300720c */ /* 0x040fe40003fa6270 */
[C---:B------:R-:W-:Y:S02]  /*3b90*/  ISETP.GE.AND P4, PT, R3.reuse, R40, PT ;  /* 0x000000280300720c */ /* 0x040fe40003f86270 */
[----:B------:R-:W-:Y:S02]  /*3ba0*/  FSEL R153, R76, -INF , !P3 ;  /* 0xff8000004c997808 */ /* 0x000fe40005800000 */
[----:B------:R-:W-:Y:S02]  /*3bb0*/  FSEL R167, R78, -INF , !P2 ;  /* 0xff8000004ea77808 */ /* 0x000fe40005000000 */
        /* <DEDUP_REMOVED lines=10> */
[----:B------:R-:W-:Y:S01]  /*3c60*/  ISETP.GE.AND P0, PT, R2, R42, PT ;  /* 0x0000002a0200720c */ /* 0x000fe20003f06270 */
[----:B------:R-:W-:Y:S01]  /*3c70*/  VIADD R2, R0, 0x28 ;  /* 0x0000002800027836 */ /* 0x000fe20000000000 */
        /* <DEDUP_REMOVED lines=51> */
[C---:B------:R-:W-:Y:S02]  /*3fb0*/  ISETP.GE.AND P1, PT, R2.reuse, R41, PT ;  /* 0x000000290200720c */ /* 0x040fe40003f26270 */
[----:B------:R-:W-:Y:S01]  /*3fc0*/  ISETP.GE.AND P0, PT, R2, R42, PT ;  /* 0x0000002a0200720c */ /* 0x000fe20003f06270 */
[----:B------:R-:W-:Y:S01]  /*3fd0*/  VIADD R2, R0, 0x40 ;  /* 0x0000004000027836 */ /* 0x000fe20000000000 */
[----:B------:R-:W-:Y:S02]  /*3fe0*/  FSEL R81, R133, -INF , !P5 ;  /* 0xff80000085517808 */ /* 0x000fe40006800000 */
[----:B------:R-:W-:Y:S02]  /*3ff0*/  FSEL R130, R135, -INF , !P4 ;  /* 0xff80000087827808 */ /* 0x000fe40006000000 */
[----:B------:R-:W-:-:S02]  /*4000*/  ISETP.GE.AND P5, PT, R3, R39, PT ;  /* 0x000000270300720c */ /* 0x000fc40003fa6270 */
[C---:B------:R-:W-:Y:S02]  /*4010*/  ISETP.GE.AND P4, PT, R3.reuse, R40, PT ;  /* 0x000000280300720c */ /* 0x040fe40003f86270 */
[----:B------:R-:W-:Y:S02]  /*4020*/  FSEL R45, R68, -INF , !P3 ;  /* 0xff800000442d7808 */ /* 0x000fe40005800000 */
[----:B------:R-:W-:Y:S02]  /*4030*/  FSEL R50, R70, -INF , !P2 ;  /* 0xff80000046327808 */ /* 0x000fe40005000000 */
[C---:B------:R-:W-:Y:S02]  /*4040*/  ISETP.GE.AND P3, PT, R3.reuse, R41, PT ;  /* 0x000000290300720c */ /* 0x040fe40003f66270 */
[----:B------:R-:W-:Y:S01]  /*4050*/  ISETP.GE.AND P2, PT, R3, R42, PT ;  /* 0x0000002a0300720c */ /* 0x000fe20003f46270 */
[----:B------:R-:W-:Y:S01]  /*4060*/  VIADD R3, R0, 0x41 ;  /* 0x0000004100037836 */ /* 0x000fe20000000000 */
[----:B------:R-:W-:-:S02]  /*4070*/  FSEL R44, R69, -INF , !P5 ;  /* 0xff800000452c7808 */ /* 0x000fc40006800000 */
[----:B------:R-:W-:Y:S02]  /*4080*/  FSEL R49, R71, -INF , !P4 ;  /* 0xff80000047317808 */ /* 0x000fe40006000000 */
[C---:B------:R-:W-:Y:S02]  /*4090*/  ISETP.GE.AND P5, PT, R2.reuse, R39, PT ;  /* 0x000000270200720c */ /* 0x040fe40003fa6270 */
[----:B------:R-:W-:Y:S02]  /*40a0*/  ISETP.GE.AND P4, PT, R2, R40, PT ;  /* 0x000000280200720c */ /* 0x000fe40003f86270 */
[----:B------:R-:W-:Y:S02]  /*40b0*/  FSEL R145, R104, -INF , !P1 ;  /* 0xff80000068917808 */ /* 0x000fe40004800000 */
[----:B------:R-:W-:Y:S02]  /*40c0*/  FSEL R163, R106, -INF , !P0 ;  /* 0xff8000006aa37808 */ /* 0x000fe40004000000 */
        /* <DEDUP_REMOVED lines=99> */
[----:B------:R-:W-:Y:S02]  /*4700*/  FSEL R97, R192, -INF , !P2 ;  /* 0xff800000c0617808 */ /* 0x000fe40005000000 */
[----:B------:R-:W-:Y:S02]  /*4710*/  FSEL R128, R194, -INF , !P1 ;  /* 0xff800000c2807808 */ /* 0x000fe40004800000 */
[----:B------:R-:W-:-:S02]  /*4720*/  FSEL R77, R58, -INF , !P0 ;  /* 0xff8000003a4d7808 */ /* 0x000fc40004000000 */
[C---:B------:R-:W-:Y:S02]  /*4730*/  ISETP.GE.AND P5, PT, R2.reuse, R39, PT ;  /* 0x000000270200720c */ /* 0x040fe40003fa6270 */
[C---:B------:R-:W-:Y:S02]  /*4740*/  ISETP.GE.AND P4, PT, R2.reuse, R40, PT ;  /* 0x000000280200720c */ /* 0x040fe40003f86270 */
[C---:B------:R-:W-:Y:S02]  /*4750*/  ISETP.GE.AND P2, PT, R2.reuse, R41, PT ;  /* 0x000000290200720c */ /* 0x040fe40003f46270 */
[-C--:B------:R-:W-:Y:S01]  /*4760*/  ISETP.GE.AND P1, PT, R2, R42.reuse, PT ;  /* 0x0000002a0200720c */ /* 0x080fe20003f26270 */
[----:B------:R-:W-:Y:S01]  /*4770*/  VIADD R2, R0, 0x71 ;  /* 0x0000007100027836 */ /* 0x000fe20000000000 */
[----:B------:R-:W-:Y:S02]  /*4780*/  ISETP.GE.AND P0, PT, R3, R42, PT ;  /* 0x0000002a0300720c */ /* 0x000fe40003f06270 */
[----:B------:R-:W-:-:S02]  /*4790*/  FSEL R64, R56, -INF , !P3 ;  /* 0xff80000038407808 */ /* 0x000fc40005800000 */
[----:B------:R-:W-:Y:S01]  /*47a0*/  ISETP.GE.AND P3, PT, R3, R41, PT ;  /* 0x000000290300720c */ /* 0x000fe20003f66270 */
[----:B------:R-:W-:Y:S01]  /*47b0*/  VIADD R3, R0, 0x1 ;  /* 0x0000000100037836 */ /* 0x000fe20000000000 */
[----:B------:R-:W-:Y:S02]  /*47c0*/  FSEL R126, R195, -INF , !P0 ;  /* 0xff800000c37e7808 */ /* 0x000fe40004000000 */
[----:B------:R-:W-:Y:S02]  /*47d0*/  ISETP.GE.AND P0, PT, R2, R40, PT ;  /* 0x000000280200720c */ /* 0x000fe40003f06270 */
[----:B------:R-:W-:Y:S02]  /*47e0*/  FSEL R31, R12, -INF , !P5 ;  /* 0xff8000000c1f7808 */ /* 0x000fe40006800000 */
[----:B------:R-:W-:Y:S02]  /*47f0*/  FSEL R68, R14, -INF , !P4 ;  /* 0xff8000000e447808 */ /* 0x000fe40006000000 */
[----:B------:R-:W-:-:S02]  /*4800*/  FSEL R65, R15, -INF , !P0 ;  /* 0xff8000000f417808 */ /* 0x000fc40004000000 */
[----:B------:R-:W-:Y:S02]  /*4810*/  FSEL R88, R224, -INF , !P2 ;  /* 0xff800000e0587808 */ /* 0x000fe40005000000 */
[----:B------:R-:W-:Y:S02]  /*4820*/  FSEL R96, R193, -INF , !P3 ;  /* 0xff800000c1607808 */ /* 0x000fe40005800000 */
[C---:B------:R-:W-:Y:S02]  /*4830*/  ISETP.GE.AND P5, PT, R2.reuse, R41, PT ;  /* 0x000000290200720c */ /* 0x040fe40003fa6270 */
[----:B------:R-:W-:Y:S02]  /*4840*/  ISETP.GE.AND P4, PT, R2, R42, PT ;  /* 0x0000002a0200720c */ /* 0x000fe40003f86270 */
        /* <DEDUP_REMOVED lines=12> */
[CC--:B------:R-:W-:Y:S01]  /*4910*/  ISETP.GE.AND P2, PT, R0.reuse, R42.reuse, PT ;  /* 0x0000002a0000720c */ /* 0x0c0fe20003f46270 */
[----:B------:R-:W-:Y:S01]  /*4920*/  VIADD R0, R0, 0x79 ;  /* 0x0000007900007836 */ /* 0x000fe20000000000 */
[----:B------:R-:W-:Y:S02]  /*4930*/  ISETP.GE.AND P3, PT, R3, R42, PT ;  /* 0x0000002a0300720c */ /* 0x000fe40003f66270 */
[----:B------:R-:W-:-:S02]  /*4940*/  FSEL R62, R228, -INF , !P0 ;  /* 0xff800000e43e7808 */ /* 0x000fc40004000000 */
[----:B------:R-:W-:Y:S02]  /*4950*/  FSEL R92, R231, -INF , !P3 ;  /* 0xff800000e75c7808 */ /* 0x000fe40005800000 */
[----:B------:R-:W-:Y:S02]  /*4960*/  ISETP.GE.AND P3, PT, R2, R40, PT ;  /* 0x000000280200720c */ /* 0x000fe40003f66270 */
[----:B------:R-:W-:Y:S02]  /*4970*/  ISETP.GE.AND P0, PT, R0, R39, PT ;  /* 0x000000270000720c */ /* 0x000fe40003f06270 */
[----:B------:R-:W-:Y:S02]  /*4980*/  FSEL R124, R226, -INF , !P1 ;  /* 0xff800000e27c7808 */ /* 0x000fe40004800000 */
        /* <DEDUP_REMOVED lines=9> */
[----:B------:R-:W-:Y:S01]  /*4a20*/  ISETP.GE.AND P1, PT, R2, R39, PT ;  /* 0x000000270200720c */ /* 0x000fe20003f26270 */
[----:B------:R-:W-:Y:S01]  /*4a30*/  IMAD.WIDE.U32 R10, R0, -0x326172a9, RZ ;  /* 0xcd9e8d57000a7825 */ /* 0x000fe200078e00ff */
[----:B------:R-:W-:Y:S02]  /*4a40*/  FSEL R27, R198, -INF , !P4 ;  /* 0xff800000c61b7808 */ /* 0x000fe40006000000 */
[----:B------:R-:W-:Y:S01]  /*4a50*/  FSEL R26, R20, -INF , !P1 ;  /* 0xff800000141a7808 */ /* 0x000fe20004800000 */
[----:B------:R-:W-:Y:S01]  /*4a60*/  IMAD.U32 R0, RZ, RZ, UR5 ;  /* 0x00000005ff007e24 */ /* 0x000fe2000f8e00ff */
[C---:B------:R-:W-:Y:S01]  /*4a70*/  ISETP.GE.AND P4, PT, R2.reuse, R41, PT ;  /* 0x000000290200720c */ /* 0x040fe20003f86270 */
[----:B------:R-:W-:Y:S01]  /*4a80*/  STL.64 [R1+0x68], R10 ;  /* 0x0000680a01007387 */ /* 0x000fe20000100a00 */
[----:B------:R-:W-:Y:S02]  /*4a90*/  ISETP.GE.AND P1, PT, R2, R42, PT ;  /* 0x0000002a0200720c */ /* 0x000fe40003f26270 */
[C---:B------:R-:W-:Y:S01]  /*4aa0*/  LOP3.LUT R3, R188.reuse, UR22, R9, 0x96, !PT ;  /* 0x00000016bc037c12 */ /* 0x040fe2000f8e9609 */
[----:B------:R2:W-:Y:S01]  /*4ab0*/  STL.64 [R1+0xa0], R4 ;  /* 0x0000a00401007387 */ /* 0x0005e20000100a00 */
[----:B------:R-:W-:-:S02]  /*4ac0*/  LOP3.LUT R2, R188, UR22, R11, 0x96, !PT ;  /* 0x00000016bc027c12 */ /* 0x000fc4000f8e960b */
[----:B------:R-:W-:Y:S01]  /*4ad0*/  LOP3.LUT R0, R0, UR23, R5, 0x96, !PT ;  /* 0x0000001700007c12 */ /* 0x000fe2000f8e9605 */
[----:B------:R-:W-:Y:S01]  /*4ae0*/  IMAD.WIDE.U32 R156, R3, -0x2daee0ad, RZ ;  /* 0xd2511f53039c7825 */ /* 0x000fe200078e00ff */
[----:B------:R-:W-:Y:S02]  /*4af0*/  FSEL R85, R230, -INF , !P2 ;  /* 0xff800000e6557808 */ /* 0x000fe40005000000 */
[----:B------:R-:W-:Y:S01]  /*4b00*/  FSEL R30, R23, -INF , !P5 ;  /* 0xff800000171e7808 */ /* 0x000fe20006800000 */
[----:B------:R-:W-:Y:S01]  /*4b10*/  IMAD.WIDE.U32 R118, R2, -0x2daee0ad, RZ ;  /* 0xd2511f5302767825 */ /* 0x000fe200078e00ff */
[----:B------:R-:W-:Y:S01]  /*4b20*/  FMNMX3.FTZ R2, R27, R28, R175, !PT ;  /* 0x0000001c1b027276 */ /* 0x000fe200078100af */
[----:B------:R-:W-:Y:S01]  /*4b30*/  STL.64 [R1+0x170], R156 ;  /* 0x0001709c01007387 */ /* 0x000fe20000100a00 */
[----:B------:R-:W-:Y:S02]  /*4b40*/  LOP3.LUT R6, R4, UR4, R157, 0x96, !PT ;  /* 0x0000000404067c12 */ /* 0x000fe4000f8e969d */
[----:B------:R-:W-:Y:S01]  /*4b50*/  FSEL R74, R208, -INF , !P4 ;  /* 0xff800000d04a7808 */ /* 0x000fe20006000000 */
[----:B------:R-:W-:Y:S01]  /*4b60*/  STL.64 [R1+0x2f0], R118 ;  /* 0x0002f07601007387 */ /* 0x000fe20000100a00 */
[----:B------:R-:W-:Y:S01]  /*4b70*/  FSEL R73, R209, -INF , !P3 ;  /* 0xff800000d1497808 */ /* 0x000fe20005800000 */
[----:B------:R-:W-:Y:S01]  /*4b80*/  IMAD.WIDE.U32 R138, R6, -0x326172a9, RZ ;  /* 0xcd9e8d57068a7825 */ /* 0x000fe200078e00ff */
[----:B------:R-:W-:-:S02]  /*4b90*/  FSEL R105, R210, -INF , !P1 ;  /* 0xff800000d2697808 */ /* 0x000fc40004800000 */
[----:B------:R-:W-:Y:S02]  /*4ba0*/  FSEL R104, R211, -INF , !P0 ;  /* 0xff800000d3687808 */ /* 0x000fe40004000000 */
[----:B--2---:R-:W-:Y:S02]  /*4bb0*/  LOP3.LUT R5, R4, UR4, R119, 0x96, !PT ;  /* 0x0000000404057c12 */ /* 0x004fe4000f8e9677 */
[----:B------:R-:W-:Y:S01]  /*4bc0*/  FMNMX3.FTZ R4, R2, R174, R173, !PT ;  /* 0x000000ae02047276 */ /* 0x000fe200078100ad */
[----:B------:R-:W-:-:S03]  /*4bd0*/  IMAD.WIDE.U32 R2, R0, -0x326172a9, RZ ;  /* 0xcd9e8d5700027825 */ /* 0x000fc600078e00ff */
[----:B------:R-:W-:Y:S01]  /*4be0*/  FMNMX3.FTZ R0, R4, R172, R167, !PT ;  /* 0x000000ac04007276 */ /* 0x000fe200078100a7 */
[----:B------:R-:W-:Y:S01]  /*4bf0*/  IMAD.WIDE.U32 R250, R5, -0x326172a9, RZ ;  /* 0xcd9e8d5705fa7825 */ /* 0x000fe200078e00ff */
[----:B------:R-:W-:Y:S02]  /*4c00*/  LOP3.LUT R7, R2, UR30, R139, 0x96, !PT ;  /* 0x0000001e02077c12 */ /* 0x000fe4000f8e968b */
[----:B------:R-:W-:Y:S02]  /*4c10*/  LOP3.LUT R8, R8, UR7, R3, 0x96, !PT ;  /* 0x0000000708087c12 */ /* 0x000fe4000f8e9603 */
[----:B------:R-:W-:Y:S01]  /*4c20*/  LOP3.LUT R13, R2, UR30, R251, 0x96, !PT ;  /* 0x0000001e020d7c12 */ /* 0x000fe2000f8e96fb */
[----:B------:R-:W-:Y:S01]  /*4c30*/  IMAD.WIDE.U32 R20, R7, -0x2daee0ad, RZ ;  /* 0xd2511f5307147825 */ /* 0x000fe200078e00ff */
[----:B------:R-:W-:Y:S01]  /*4c40*/  LOP3.LUT R10, R10, UR7, R3, 0x96, !PT ;  /* 0x000000070a0a7c12 */ /* 0x000fe2000f8e9603 */
[----:B------:R-:W-:Y:S01]  /*4c50*/  STL.64 [R1+0xc8], R250 ;  /* 0x0000c8fa01007387 */ /* 0x000fe20000100a00 */
        /* <DEDUP_REMOVED lines=11> */
[----:B------:R-:W-:Y:S01]  /*4d10*/  IMAD.WIDE.U32 R6, R10, -0x2daee0ad, RZ ;  /* 0xd2511f530a067825 */ /* 0x000fe200078e00ff */
        /* <DEDUP_REMOVED lines=34> */
[----:B------:R-:W-:Y:S02]  /*4f40*/  FMNMX.FTZ R136, R30, R3, !PT ;  /* 0x000000031e887209 */ /* 0x000fe40007810000 */
[----:B------:R-:W-:Y:S02]  /*4f50*/  FMNMX3.FTZ R4, R4, R75, R70, !PT ;  /* 0x0000004b04047276 */ /* 0x000fe40007810046 */
[----:B------:R-:W-:Y:S01]  /*4f60*/  FMNMX3.FTZ R2, R2, R113, R107, !PT ;  /* 0x0000007102027276 */ /* 0x000fe2000781006b */
[----:B------:R-:W2:Y:S01]  /*4f70*/  SHFL.BFLY PT, R12, R136, 0x2, 0x1f ;  /* 0x0c401f00880c7f89 */ /* 0x000ea200000e0000 */
        /* <DEDUP_REMOVED lines=11> */
[----:B------:R-:W-:Y:S01]  /*5030*/  LOP3.LUT R14, R8, UR25, R21, 0x96, !PT ;  /* 0x00000019080e7c12 */ /* 0x000fe2000f8e9615 */
[----:B------:R-:W-:Y:S01]  /*5040*/  IMAD.WIDE.U32 R8, R13, -0x2daee0ad, RZ ;  /* 0xd2511f530d087825 */ /* 0x000fe200078e00ff */
[----:B------:R-:W-:Y:S02]  /*5050*/  FMNMX.FTZ R137, R25, R4, !PT ;  /* 0x0000000419897209 */ /* 0x000fe40007810000 */
[----:B------:R-:W-:Y:S01]  /*5060*/  FMNMX.FTZ R10, R73, R3, !PT ;  /* 0x00000003490a7209 */ /* 0x000fe20007810000 */
[----:B------:R-:W-:Y:S01]  /*5070*/  IMAD.WIDE.U32 R14, R14, -0x326172a9, RZ ;  /* 0xcd9e8d570e0e7825 */ /* 0x000fe200078e00ff */
[----:B------:R-:W-:-:S02]  /*5080*/  FMNMX3.FTZ R2, R0, R120, R105, !PT ;  /* 0x0000007800027276 */ /* 0x000fc40007810069 */
[----:B------:R-:W-:Y:S01]  /*5090*/  LOP3.LUT R4, R6, UR25, R9, 0x96, !PT ;  /* 0x0000001906047c12 */ /* 0x000fe2000f8e9609 */
[----:B------:R-:W3:Y:S01]  /*50a0*/  SHFL.BFLY PT, R18, R10, 0x2, 0x1f ;  /* 0x0c401f000a127f89 */ /* 0x000ee200000e0000 */
[----:B------:R-:W-:Y:S01]  /*50b0*/  FMNMX.FTZ R5, R104, R2, !PT ;  /* 0x0000000268057209 */ /* 0x000fe20007810000 */
[----:B------:R-:W-:Y:S01]  /*50c0*/  IMAD.WIDE.U32 R2, R11, -0x326172a9, RZ ;  /* 0xcd9e8d570b027825 */ /* 0x000fe200078e00ff */
[----:B------:R-:W-:Y:S01]  /*50d0*/  LOP3.LUT R0, R118, UR29, R7, 0x96, !PT ;  /* 0x0000001d76007c12 */ /* 0x000fe2000f8e9607 */
[----:B------:R-:W4:Y:S01]  /*50e0*/  SHFL.BFLY PT, R9, R137, 0x2, 0x1f ;  /* 0x0c401f0089097f89 */ /* 0x000f2200000e0000 */
[----:B--2---:R-:W-:Y:S01]  /*50f0*/  FMNMX.FTZ R136, R136, R12, !PT ;  /* 0x0000000c88887209 */ /* 0x004fe20007810000 */
[----:B------:R-:W-:Y:S01]  /*5100*/  IMAD.WIDE.U32 R6, R4, -0x326172a9, RZ ;  /* 0xcd9e8d5704067825 */ /* 0x000fe200078e00ff */
[----:B------:R-:W-:Y:S01]  /*5110*/  LOP3.LUT R3, R138, UR28, R3, 0x96, !PT ;  /* 0x0000001c8a037c12 */ /* 0x000fe2000f8e9603 */
[----:B------:R-:W2:Y:S02]  /*5120*/  SHFL.BFLY PT, R134, R5, 0x2, 0x1f ;  /* 0x0c401f0005867f89 */ /* 0x000ea400000e0000 */
[----:B------:R-:W-:Y:S01]  /*5130*/  IMAD.WIDE.U32 R16, R0, -0x326172a9, RZ ;  /* 0xcd9e8d5700107825 */ /* 0x000fe200078e00ff */
[----:B------:R-:W-:-:S02]  /*5140*/  LOP3.LUT R0, R2, UR24, R15, 0x96, !PT ;  /* 0x0000001802007c12 */ /* 0x000fc4000f8e960f */
[----:B------:R-:W1:Y:S01]  /*5150*/  SHFL.BFLY PT, R15, R136, 0x1, 0x1f ;  /* 0x0c201f00880f7f89 */ /* 0x000e6200000e0000 */
[----:B------:R-:W-:Y:S01]  /*5160*/  IMAD.WIDE.U32 R12, R3, -0x2daee0ad, RZ ;  /* 0xd2511f53030c7825 */ /* 0x000fe200078e00ff */
[----:B------:R-:W-:-:S03]  /*5170*/  LOP3.LUT R2, R250, UR28, R17, 0x96, !PT ;  /* 0x0000001cfa027c12 */ /* 0x000fc6000f8e9611 */
[----:B------:R-:W-:Y:S01]  /*5180*/  IMAD.WIDE.U32 R22, R0, -0x2daee0ad, RZ ;  /* 0xd2511f5300167825 */ /* 0x000fe200078e00ff */
[----:B------:R-:W-:Y:S02]  /*5190*/  LOP3.LUT R0, R16, UR24, R7, 0x96, !PT ;  /* 0x0000001810007c12 */ /* 0x000fe4000f8e9607 */
[----:B------:R-:W-:Y:S01]  /*51a0*/  LOP3.LUT R4, R20, UR13, R13, 0x96, !PT ;  /* 0x0000000d14047c12 */ /* 0x000fe2000f8e960d */
[----:B------:R-:W-:Y:S01]  /*51b0*/  IMAD.WIDE.U32 R2, R2, -0x2daee0ad, RZ ;  /* 0xd2511f5302027825 */ /* 0x000fe200078e00ff */
[----:B------:R-:W-:Y:S02]  /*51c0*/  LOP3.LUT R7, R12, UR11, R23, 0x96, !PT ;  /* 0x0000000b0c077c12 */ /* 0x000fe4000f8e9617 */
[----:B---3--:R-:W-:Y:S01]  /*51d0*/  FMNMX.FTZ R10, R10, R18, !PT ;  /* 0x000000120a0a7209 */ /* 0x008fe20007810000 */
[----:B------:R-:W-:Y:S01]  /*51e0*/  IMAD.WIDE.U32 R16, R0, -0x2daee0ad, RZ ;  /* 0xd2511f5300107825 */ /* 0x000fe200078e00ff */
[----:B------:R-:W-:Y:S02]  /*51f0*/  LOP3.LUT R3, R8, UR13, R3, 0x96, !PT ;  /* 0x0000000d08037c12 */ /* 0x000fe4000f8e9603 */
[----:B----4-:R-:W-:Y:S01]  /*5200*/  FMNMX.FTZ R137, R137, R9, !PT ;  /* 0x0000000989897209 */ /* 0x010fe20007810000 */
[----:B------:R-:W-:Y:S01]  /*5210*/  SHFL.BFLY PT, R135, R10, 0x1, 0x1f ;  /* 0x0c201f000a877f89 */ /* 0x000fe200000e0000 */
[----:B------:R-:W-:Y:S01]  /*5220*/  IMAD.WIDE.U32 R20, R7, -0x326172a9, RZ ;  /* 0xcd9e8d5707147825 */ /* 0x000fe200078e00ff */
[----:B--2---:R-:W-:-:S02]  /*5230*/  FMNMX.FTZ R134, R5, R134, !PT ;  /* 0x0000008605867209 */ /* 0x004fc40007810000 */
[----:B------:R-:W2:Y:S01]  /*5240*/  SHFL.BFLY PT, R11, R137, 0x1, 0x1f ;  /* 0x0c201f00890b7f89 */ /* 0x000ea200000e0000 */
[----:B------:R-:W-:Y:S01]  /*5250*/  IMAD.WIDE.U32 R4, R4, -0x326172a9, RZ ;  /* 0xcd9e8d5704047825 */ /* 0x000fe200078e00ff */
[----:B------:R-:W-:Y:S02]  /*5260*/  PRMT R0, R20, 0x7773, RZ ;  /* 0x0000777314007816 */ /* 0x000fe400000000ff */
[----:B------:R-:W3:Y:S01]  /*5270*/  SHFL.BFLY PT, R7, R134, 0x1, 0x1f ;  /* 0x0c201f0086077f89 */ /* 0x000ee200000e0000 */
[----:B-1----:R-:W-:Y:S01]  /*5280*/  FMNMX.FTZ R136, R136, R15, !PT ;  /* 0x0000000f88887209 */ /* 0x002fe20007810000 */
[----:B------:R-:W-:Y:S01]  /*5290*/  IMAD.WIDE.U32 R8, R3, -0x326172a9, RZ ;  /* 0xcd9e8d5703087825 */ /* 0x000fe200078e00ff */
[----:B------:R-:W-:Y:S02]  /*52a0*/  LOP3.LUT R90, R4, UR10, R21, 0x96, !PT ;  /* 0x0000000a045a7c12 */ /* 0x000fe4000f8e9615 */
[C---:B------:R-:W-:Y:S01]  /*52b0*/  FSETP.NEU.FTZ.AND P0, PT, R136.reuse, -INF , PT ;  /* 0xff8000008800780b */ /* 0x040fe20003f1d000 */
[----:B------:R-:W-:Y:S01]  /*52c0*/  FMUL.FTZ R3, R136, UR32 ;  /* 0x0000002088037c20 */ /* 0x000fe20008410000 */
[----:B------:R-:W-:Y:S01]  /*52d0*/  PRMT R4, R20, 0x7771, RZ ;  /* 0x0000777114047816 */ /* 0x000fe200000000ff */
[----:B------:R-:W-:Y:S01]  /*52e0*/  STL [R1+0x330], R136 ;  /* 0x0003308801007387 */ /* 0x000fe20000100800 */
[----:B------:R-:W-:-:S02]  /*52f0*/  LOP3.LUT R12, R2, UR11, R17, 0x96, !PT ;  /* 0x0000000b020c7c12 */ /* 0x000fc4000f8e9611 */
[----:B------:R-:W-:Y:S02]  /*5300*/  FSEL R3, R3, RZ, P0 ;  /* 0x000000ff03037208 */ /* 0x000fe40000000000 */
[----:B------:R-:W-:Y:S01]  /*5310*/  PRMT R2, R20, 0x7772, RZ ;  /* 0x0000777214027816 */ /* 0x000fe200000000ff */
[----:B------:R-:W-:Y:S01]  /*5320*/  IMAD.WIDE.U32 R56, R12, -0x326172a9, RZ ;  /* 0xcd9e8d570c387825 */ /* 0x000fe200078e00ff */
[----:B------:R-:W-:-:S03]  /*5330*/  ISETP.GT.U32.AND P5, PT, R4, UR6, PT ;  /* 0x0000000604007c0c */ /* 0x000fc6000bfa4070 */
[--C-:B------:R-:W-:Y:S01]  /*5340*/  FFMA.FTZ R4, R32, UR32, -R3.reuse ;  /* 0x0000002020047c23 */ /* 0x100fe20008010803 */
[----:B------:R-:W-:Y:S01]  /*5350*/  ISETP.GT.U32.AND P0, PT, R0, UR6, PT ;  /* 0x0000000600007c0c */ /* 0x000fe2000bf04070 */
[--C-:B------:R-:W-:Y:S01]  /*5360*/  FFMA.FTZ R0, R34, UR32, -R3.reuse ;  /* 0x0000002022007c23 */ /* 0x100fe20008010803 */
[----:B------:R-:W-:Y:S01]  /*5370*/  ISETP.GT.U32.AND P1, PT, R2, UR6, PT ;  /* 0x0000000602007c0c */ /* 0x000fe2000bf24070 */
[----:B------:R1:W-:Y:S01]  /*5380*/  MUFU.EX2 R53, R4 ;  /* 0x0000000400357308 */ /* 0x0003e20000000800 */
[----:B--2---:R-:W-:Y:S01]  /*5390*/  FMNMX.FTZ R137, R137, R11, !PT ;  /* 0x0000000b89897209 */ /* 0x004fe20007810000 */
[----:B------:R-:W-:Y:S01]  /*53a0*/  FFMA.FTZ R23, R174, UR32, -R3 ;  /* 0x00000020ae177c23 */ /* 0x000fe20008010803 */
[----:B------:R-:W-:Y:S01]  /*53b0*/  PRMT R2, R90, 0x7632, R2 ;  /* 0x000076325a027816 */ /* 0x000fe20000000002 */
[----:B------:R2:W4:Y:S01]  /*53c0*/  MUFU.EX2 R51, R0 ;  /* 0x0000000000337308 */ /* 0x0005220000000800 */
[----:B------:R-:W-:Y:S01]  /*53d0*/  FMNMX.FTZ R135, R10, R135, !PT ;  /* 0x000000870a877209 */ /* 0x000fe20007810000 */
[----:B------:R-:W-:Y:S01]  /*53e0*/  STL [R1+0x334], R137 ;  /* 0x0003348901007387 */ /* 0x000fe20000100800 */
[----:B------:R-:W-:Y:S01]  /*53f0*/  LOP3.LUT R9, R6, UR12, R9, 0x96, !PT ;  /* 0x0000000c06097c12 */ /* 0x000fe2000f8e9609 */
[----:B------:R-:W-:Y:S01]  /*5400*/  FFMA.FTZ R102, R102, UR32, -R3 ;  /* 0x0000002066667c23 */ /* 0x000fe20008010803 */
[----:B------:R-:W-:Y:S01]  /*5410*/  LOP3.LUT R6, R2, 0xff, RZ, 0xc0, !PT ;  /* 0x000000ff02067812 */ /* 0x000fe200078ec0ff */
[----:B------:R-:W-:Y:S01]  /*5420*/  FMUL.FTZ R2, R135, UR32 ;  /* 0x0000002087027c20 */ /* 0x000fe20008410000 */
[----:B---3--:R-:W-:Y:S01]  /*5430*/  FMNMX.FTZ R134, R134, R7, !PT ;  /* 0x0000000786867209 */ /* 0x008fe20007810000 */
[----:B------:R-:W-:Y:S01]  /*5440*/  STL [R1+0x338], R135 ;  /* 0x0003388701007387 */ /* 0x000fe20000100800 */
[----:B------:R-:W-:Y:S01]  /*5450*/  LOP3.LUT R14, R14, UR12, R5, 0x96, !PT ;  /* 0x0000000c0e0e7c12 */ /* 0x000fe2000f8e9605 */
[C---:B-1----:R-:W-:Y:S01]  /*5460*/  FMUL.FTZ R4, R137.reuse, UR32 ;  /* 0x0000002089047c20 */ /* 0x042fe20008410000 */
[----:B------:R-:W-:Y:S01]  /*5470*/  FSETP.NEU.FTZ.AND P2, PT, R137, -INF , PT ;  /* 0xff8000008900780b */ /* 0x000fe20003f5d000 */
[----:B------:R-:W-:Y:S01]  /*5480*/  STL [R1+0x33c], R134 ;  /* 0x00033c8601007387 */ /* 0x000fe20000100800 */
[----:B------:R-:W-:Y:S01]  /*5490*/  FSETP.NEU.FTZ.AND P3, PT, R135, -INF , PT ;  /* 0xff8000008700780b */ /* 0x000fe20003f7d000 */
[----:B--2---:R-:W-:Y:S01]  /*54a0*/  FMUL.FTZ R0, R134, UR32 ;  /* 0x0000002086007c20 */ /* 0x004fe20008410000 */
[----:B------:R-:W-:Y:S01]  /*54b0*/  PRMT R5, R20, 0x7770, RZ ;  /* 0x0000777014057816 */ /* 0x000fe200000000ff */
[----:B------:R-:W-:Y:S01]  /*54c0*/  IMAD.WIDE.U32 R156, R14, -0x2daee0ad, RZ ;  /* 0xd2511f530e9c7825 */ /* 0x000fe200078e00ff */
[----:B------:R-:W-:-:S03]  /*54d0*/  FSEL R4, R4, RZ, P2 ;  /* 0x000000ff04047208 */ /* 0x000fc60001000000 */
[----:B------:R-:W-:Y:S01]  /*54e0*/  FFMA.FTZ R99, R99, UR32, -R3 ;  /* 0x0000002063637c23 */ /* 0x000fe20008010803 */
[----:B------:R-:W-:Y:S01]  /*54f0*/  FSEL R2, R2, RZ, P3 ;  /* 0x000000ff02027208 */ /* 0x000fe20001800000 */
[----:B------:R-:W-:Y:S01]  /*5500*/  IMAD.WIDE.U32 R118, R9, -0x2daee0ad, RZ ;  /* 0xd2511f5309767825 */ /* 0x000fe200078e00ff */
[----:B------:R-:W-:-:S03]  /*5510*/  ISETP.LE.U32.AND P4, PT, R5, UR6, PT ;  /* 0x0000000605007c0c */ /* 0x000fc6000bf83070 */
[--C-:B------:R-:W-:Y:S01]  /*5520*/  FFMA.FTZ R7, R37, UR32, -R4.reuse ;  /* 0x0000002025077c23 */ /* 0x100fe20008010804 */
[----:B------:R-:W-:Y:S01]  /*5530*/  FSETP.NEU.FTZ.AND P2, PT, R134, -INF , PT ;  /* 0xff8000008600780b */ /* 0x000fe20003f5d000 */
[----:B------:R-:W-:Y:S01]  /*5540*/  FFMA.FTZ R10, R19, UR32, -R4 ;  /* 0x00000020130a7c23 */ /* 0x000fe20008010804 */
[----:B------:R-:W-:Y:S01]  /*5550*/  ISETP.LE.U32.AND P3, PT, R6, UR6, PT ;  /* 0x0000000606007c0c */ /* 0x000fe2000bf63070 */
[----:B------:R1:W-:Y:S01]  /*5560*/  MUFU.EX2 R61, R7 ;  /* 0x00000007003d7308 */ /* 0x0003e20000000800 */
[----:B------:R-:W-:Y:S01]  /*5570*/  SHF.R.U32.HI R5, RZ, 0x18, R90 ;  /* 0x00000018ff057819 */ /* 0x000fe2000001165a */
[--C-:B------:R-:W-:Y:S01]  /*5580*/  FFMA.FTZ R19, R153, UR32, -R4.reuse ;  /* 0x0000002099137c23 */ /* 0x100fe20008010804 */
[----:B------:R-:W-:Y:S01]  /*5590*/  FSEL R0, R0, RZ, P2 ;  /* 0x000000ff00007208 */ /* 0x000fe20001000000 */
[--C-:B------:R-:W-:Y:S01]  /*55a0*/  FFMA.FTZ R18, R152, UR32, -R4.reuse ;  /* 0x0000002098127c23 */ /* 0x100fe20008010804 */
[----:B----4-:R-:W-:Y:S01]  /*55b0*/  F2FP.F16.F32.PACK_AB R6, R53, R51 ;  /* 0x000000333506723e */ /* 0x010fe200000000ff */
[--C-:B------:R-:W-:Y:S01]  /*55c0*/  FFMA.FTZ R152, R100, UR32, -R4.reuse ;  /* 0x0000002064987c23 */ /* 0x100fe20008010804 */
[----:B------:R-:W-:Y:S01]  /*55d0*/  ISETP.LE.U32.AND P2, PT, R5, UR6, PT ;  /* 0x0000000605007c0c */ /* 0x000fe2000bf43070 */
[--C-:B------:R-:W-:Y:S01]  /*55e0*/  FFMA.FTZ R5, R36, UR32, -R4.reuse ;  /* 0x0000002024057c23 */ /* 0x100fe20008010804 */
[----:B------:R-:W-:Y:S01]  /*55f0*/  PRMT R247, R6, 0x7610, R247 ;  /* 0x0000761006f77816 */ /* 0x000fe200000000f7 */
[----:B------:R-:W-:Y:S01]  /*5600*/  FFMA.FTZ R153, R98, UR32, -R4 ;  /* 0x0000002062997c23 */ /* 0x000fe20008010804 */
[----:B------:R-:W-:Y:S01]  /*5610*/  PRMT R244, R6, 0x7632, R244 ;  /* 0x0000763206f47816 */ /* 0x000fe200000000f4 */
[----:B------:R2:W3:Y:S01]  /*5620*/  MUFU.EX2 R94, R5 ;  /* 0x00000005005e7308 */ /* 0x0004e20000000800 */
[----:B------:R-:W-:Y:S01]  /*5630*/  FFMA.FTZ R6, R35, UR32, -R4 ;  /* 0x0000002023067c23 */ /* 0x000fe20008010804 */
[----:B------:R-:W-:Y:S01]  /*5640*/  @!P3 HADD2 R33, -R247.H0_H0, -RZ.H0_H0 ;  /* 0xa00000fff721b230 */ /* 0x000fe20000000900 */
[----:B------:R-:W-:Y:S01]  /*5650*/  PRMT R40, R247, 0x5410, R244 ;  /* 0x00005410f7287816 */ /* 0x000fe200000000f4 */
[----:B-1----:R-:W-:Y:S01]  /*5660*/  FFMA.FTZ R7, R43, UR32, -R3 ;  /* 0x000000202b077c23 */ /* 0x002fe20008010803 */
[----:B------:R1:W-:Y:S01]  /*5670*/  MUFU.EX2 R112, R6 ;  /* 0x0000000600707308 */ /* 0x0003e20000000800 */
[----:B------:R-:W-:Y:S01]  /*5680*/  LOP3.LUT R122, R22, UR9, R157, 0x96, !PT ;  /* 0x00000009167a7c12 */ /* 0x000fe2000f8e969d */
[--C-:B------:R-:W-:Y:S01]  /*5690*/  FFMA.FTZ R13, R162, UR32, -R4.reuse ;  /* 0x00000020a20d7c23 */ /* 0x100fe20008010804 */
[----:B------:R-:W-:Y:S01]  /*56a0*/  @!P2 HADD2 R55, -R244.H0_H0, -RZ.H0_H0 ;  /* 0xa00000fff437a230 */ /* 0x000fe20000000900 */
[----:B------:R-:W-:Y:S01]  /*56b0*/  @!P3 PRMT R247, R33, 0x5410, RZ ;  /* 0x0000541021f7b816 */ /* 0x000fe200000000ff */
[----:B------:R4:W-:Y:S01]  /*56c0*/  MUFU.EX2 R76, R7 ;  /* 0x00000007004c7308 */ /* 0x0009e20000000800 */
[----:B------:R-:W-:Y:S01]  /*56d0*/  LOP3.LUT R109, R16, UR9, R119, 0x96, !PT ;  /* 0x00000009106d7c12 */ /* 0x000fe2000f8e9677 */
[--C-:B------:R-:W-:Y:S01]  /*56e0*/  FFMA.FTZ R9, R146, UR32, -R4.reuse ;  /* 0x0000002092097c23 */ /* 0x100fe20008010804 */
[----:B------:R-:W-:Y:S01]  /*56f0*/  @!P2 PRMT R244, R55, 0x5410, RZ ;  /* 0x0000541037f4a816 */ /* 0x000fe200000000ff */
[----:B------:R3:W-:Y:S01]  /*5700*/  STL [R1+0x374], R247 ;  /* 0x000374f701007387 */ /* 0x0007e20000100800 */
[----:B--2---:R-:W-:Y:S01]  /*5710*/  PRMT R5, R56, 0x7772, RZ ;  /* 0x0000777238057816 */ /* 0x004fe200000000ff */
[----:B------:R-:W-:Y:S01]  /*5720*/  FFMA.FTZ R16, R24, UR32, -R4 ;  /* 0x0000002018107c23 */ /* 0x000fe20008010804 */
[----:B------:R-:W-:Y:S01]  /*5730*/  LOP3.LUT R78, R8, UR10, R57, 0x96, !PT ;  /* 0x0000000a084e7c12 */ /* 0x000fe2000f8e9639 */
[----:B------:R-:W-:Y:S01]  /*5740*/  FFMA.FTZ R8, R52, UR32, -R0 ;  /* 0x0000002034087c23 */ /* 0x000fe20008010800 */
[----:B------:R-:W-:Y:S01]  /*5750*/  ISETP.GT.U32.AND P3, PT, R5, UR6, PT ;  /* 0x0000000605007c0c */ /* 0x000fe2000bf64070 */
[--C-:B------:R-:W-:Y:S01]  /*5760*/  FFMA.FTZ R5, R48, UR32, -R3.reuse ;  /* 0x0000002030057c23 */ /* 0x100fe20008010803 */
[----:B-1----:R-:W-:Y:S01]  /*5770*/  PRMT R6, R56, 0x7773, RZ ;  /* 0x0000777338067816 */ /* 0x002fe200000000ff */
[----:B------:R-:W-:Y:S01]  /*5780*/  MUFU.EX2 R52, R8 ;  /* 0x0000000800347308 */ /* 0x000fe20000000800 */
[--C-:B------:R-:W-:Y:S01]  /*5790*/  FFMA.FTZ R15, R169, UR32, -R4.reuse ;  /* 0x00000020a90f7c23 */ /* 0x100fe20008010804 */
[--C-:B----4-:R-:W-:Y:S01]  /*57a0*/  FFMA.FTZ R7, R46, UR32, -R3.reuse ;  /* 0x000000202e077c23 */ /* 0x110fe20008010803 */
[----:B------:R-:W-:Y:S01]  /*57b0*/  ISETP.GT.U32.AND P2, PT, R6, UR6, PT ;  /* 0x0000000606007c0c */ /* 0x000fe2000bf44070 */
[----:B------:R3:W1:Y:S01]  /*57c0*/  MUFU.EX2 R55, R5 ;  /* 0x0000000500377308 */ /* 0x0006620000000800 */
[--C-:B------:R-:W-:Y:S01]  /*57d0*/  FFMA.FTZ R6, R38, UR32, -R4.reuse ;  /* 0x0000002026067c23 */ /* 0x100fe20008010804 */
[--C-:B------:R-:W-:Y:S01]  /*57e0*/  FFMA.FTZ R14, R168, UR32, -R4.reuse ;  /* 0x00000020a80e7c23 */ /* 0x100fe20008010804 */
[--C-:B------:R-:W-:Y:S01]  /*57f0*/  FFMA.FTZ R17, R160, UR32, -R4.reuse ;  /* 0x00000020a0117c23 */ /* 0x100fe20008010804 */
[----:B------:R2:W-:Y:S01]  /*5800*/  MUFU.EX2 R79, R7 ;  /* 0x00000007004f7308 */ /* 0x0005e20000000800 */
[--C-:B------:R-:W-:Y:S01]  /*5810*/  FFMA.FTZ R162, R89, UR32, -R4.reuse ;  /* 0x0000002059a27c23 */ /* 0x100fe20008010804 */
[--C-:B------:R-:W-:Y:S01]  /*5820*/  FFMA.FTZ R69, R69, UR32, -R4.reuse ;  /* 0x0000002045457c23 */ /* 0x100fe20008010804 */
[--C-:B------:R-:W-:Y:S01]  /*5830*/  FFMA.FTZ R100, R82, UR32, -R4.reuse ;  /* 0x0000002052647c23 */ /* 0x100fe20008010804 */
[----:B------:R4:W1:Y:S01]  /*5840*/  MUFU.EX2 R123, R6 ;  /* 0x00000006007b7308 */ /* 0x0008620000000800 */
[--C-:B------:R-:W-:Y:S01]  /*5850*/  FFMA.FTZ R146, R75, UR32, -R4.reuse ;  /* 0x000000204b927c23 */ /* 0x100fe20008010804 */
[--C-:B------:R-:W-:Y:S01]  /*5860*/  FFMA.FTZ R232, R70, UR32, -R4.reuse ;  /* 0x0000002046e87c23 */ /* 0x100fe20008010804 */
[--C-:B------:R-:W-:Y:S01]  /*5870*/  FFMA.FTZ R231, R67, UR32, -R4.reuse ;  /* 0x0000002043e77c23 */ /* 0x100fe20008010804 */
[--C-:B------:R-:W-:Y:S01]  /*5880*/  FFMA.FTZ R29, R29, UR32, -R4.reuse ;  /* 0x000000201d1d7c23 */ /* 0x100fe20008010804 */
[--C-:B------:R-:W-:Y:S01]  /*5890*/  FFMA.FTZ R22, R173, UR32, -R3.reuse ;  /* 0x00000020ad167c23 */ /* 0x100fe20008010803 */
[----:B---3--:R-:W-:Y:S01]  /*58a0*/  F2FP.F16.F32.PACK_AB R5, R94, R61 ;  /* 0x0000003d5e05723e */ /* 0x008fe200000000ff */
[--C-:B------:R-:W-:Y:S01]  /*58b0*/  FFMA.FTZ R173, R83, UR32, -R3.reuse ;  /* 0x0000002053ad7c23 */ /* 0x100fe20008010803 */
[--C-:B------:R-:W-:Y:S01]  /*58c0*/  FFMA.FTZ R24, R175, UR32, -R3.reuse ;  /* 0x00000020af187c23 */ /* 0x100fe20008010803 */
[----:B------:R-:W-:Y:S01]  /*58d0*/  FFMA.FTZ R157, R111, UR32, -R3 ;  /* 0x000000206f9d7c23 */ /* 0x000fe20008010803 */
[----:B------:R-:W-:Y:S01]  /*58e0*/  PRMT R235, R5, 0x7610, R235 ;  /* 0x0000761005eb7816 */ /* 0x000fe200000000eb */
[----:B--2---:R-:W-:Y:S01]  /*58f0*/  FFMA.FTZ R7, R45, UR32, -R4 ;  /* 0x000000202d077c23 */ /* 0x004fe20008010804 */
[----:B------:R-:W-:Y:S01]  /*5900*/  PRMT R234, R5, 0x7632, R234 ;  /* 0x0000763205ea7816 */ /* 0x000fe200000000ea */
[----:B------:R-:W-:Y:S01]  /*5910*/  FFMA.FTZ R45, R64, UR32, -R4 ;  /* 0x00000020402d7c23 */ /* 0x000fe20008010804 */
[C---:B------:R-:W-:Y:S01]  /*5920*/  LOP3.LUT R5, R122.reuse, 0xffff, RZ, 0xc0, !PT ;  /* 0x0000ffff7a057812 */ /* 0x040fe200078ec0ff */
[----:B------:R-:W-:Y:S01]  /*5930*/  @!P4 HADD2 R60, -R235.H0_H0, -RZ.H0_H0 ;  /* 0xa00000ffeb3cc230 */ /* 0x000fe20000000900 */
[----:B----4-:R-:W-:Y:S01]  /*5940*/  LOP3.LUT R6, R122, 0xff, RZ, 0xc0, !PT ;  /* 0x000000ff7a067812 */ /* 0x010fe200078ec0ff */
[----:B------:R-:W-:Y:S01]  /*5950*/  @P5 HADD2 R58, -R234.H0_H0, -RZ.H0_H0 ;  /* 0xa00000ffea3a5230 */ /* 0x000fe20000000900 */
[----:B------:R-:W-:Y:S01]  /*5960*/  PRMT R32, R235, 0x5410, R234 ;  /* 0x00005410eb207816 */ /* 0x000fe200000000ea */
[----:B------:R-:W-:Y:S01]  /*5970*/  FFMA.FTZ R160, R108, UR32, -R3 ;  /* 0x000000206ca07c23 */ /* 0x000fe20008010803 */
[----:B------:R-:W-:Y:S01]  /*5980*/  SHF.R.U32.HI R5, RZ, 0x8, R5 ;  /* 0x00000008ff057819 */ /* 0x000fe20000011605 */
[--C-:B------:R-:W-:Y:S01]  /*5990*/  FFMA.FTZ R95, R95, UR32, -R3.reuse ;  /* 0x000000205f5f7c23 */ /* 0x100fe20008010803 */
[----:B------:R-:W-:Y:S01]  /*59a0*/  @!P4 PRMT R235, R60, 0x5410, RZ ;  /* 0x000054103cebc816 */ /* 0x000fe200000000ff */
[--C-:B------:R-:W-:Y:S01]  /*59b0*/  FFMA.FTZ R98, R91, UR32, -R3.reuse ;  /* 0x000000205b627c23 */ /* 0x100fe20008010803 */
[----:B------:R-:W-:Y:S01]  /*59c0*/  ISETP.LE.U32.AND P4, PT, R6, UR6, PT ;  /* 0x0000000606007c0c */ /* 0x000fe2000bf83070 */
[----:B------:R-:W-:Y:S01]  /*59d0*/  FFMA.FTZ R83, R30, UR32, -R3 ;  /* 0x000000201e537c23 */ /* 0x000fe20008010803 */
[----:B-1----:R-:W-:Y:S01]  /*59e0*/  F2FP.F16.F32.PACK_AB R6, R76, R55 ;  /* 0x000000374c06723e */ /* 0x002fe200000000ff */
[----:B------:R-:W-:Y:S01]  /*59f0*/  IMAD.MOV.U32 R48, RZ, RZ, R20 ;  /* 0x000000ffff307224 */ /* 0x000fe200078e0014 */
[----:B------:R-:W-:Y:S01]  /*5a00*/  LOP3.LUT R5, R5, 0xffff, RZ, 0xc0, !PT ;  /* 0x0000ffff05057812 */ /* 0x000fe200078ec0ff */
[----:B------:R-:W-:Y:S01]  /*5a10*/  FFMA.FTZ R20, R62, UR32, -R2 ;  /* 0x000000203e147c23 */ /* 0x000fe20008010802 */
[C---:B------:R-:W-:Y:S01]  /*5a20*/  PRMT R245, R6.reuse, 0x7610, R245 ;  /* 0x0000761006f57816 */ /* 0x040fe200000000f5 */
[----:B------:R-:W-:Y:S01]  /*5a30*/  IMAD.MOV.U32 R38, RZ, RZ, R40 ;  /* 0x000000ffff267224 */ /* 0x000fe200078e0028 */
[----:B------:R-:W-:Y:S01]  /*5a40*/  PRMT R243, R6, 0x7632, R243 ;  /* 0x0000763206f37816 */ /* 0x000fe200000000f3 */
[----:B------:R-:W-:Y:S01]  /*5a50*/  FFMA.FTZ R6, R47, UR32, -R3 ;  /* 0x000000202f067c23 */ /* 0x000fe20008010803 */
[----:B------:R-:W-:Y:S01]  /*5a60*/  @P5 PRMT R234, R58, 0x5410, RZ ;  /* 0x000054103aea5816 */ /* 0x000fe200000000ff */
[----:B------:R-:W-:Y:S01]  /*5a70*/  @P1 HADD2 R63, -R245.H0_H0, -RZ.H0_H0 ;  /* 0xa00000fff53f1230 */ /* 0x000fe20000000900 */
[----:B------:R-:W-:Y:S01]  /*5a80*/  ISETP.LE.U32.AND P5, PT, R5, UR6, PT ;  /* 0x0000000605007c0c */ /* 0x000fe2000bfa3070 */
[----:B------:R1:W2:Y:S01]  /*5a90*/  MUFU.EX2 R101, R6 ;  /* 0x0000000600657308 */ /* 0x0002a20000000800 */
[----:B------:R-:W-:Y:S01]  /*5aa0*/  F2FP.F16.F32.PACK_AB R5, R123, R112 ;  /* 0x000000707b05723e */ /* 0x000fe200000000ff */
[----:B------:R-:W-:Y:S01]  /*5ab0*/  @P0 HADD2 R110, -R243.H0_H0, -RZ.H0_H0 ;  /* 0xa00000fff36e0230 */ /* 0x000fe20000000900 */
[----:B------:R-:W-:Y:S01]  /*5ac0*/  PRMT R247, R245, 0x5410, R243 ;  /* 0x00005410f5f77816 */ /* 0x000fe200000000f3 */
[----:B------:R3:W-:Y:S01]  /*5ad0*/  STL.64 [R1+0x360], R234 ;  /* 0x000360ea01007387 */ /* 0x0007e20000100a00 */
[----:B------:R-:W-:Y:S01]  /*5ae0*/  PRMT R248, R5, 0x7610, R248 ;  /* 0x0000761005f87816 */ /* 0x000fe200000000f8 */
[----:B------:R-:W-:Y:S01]  /*5af0*/  FFMA.FTZ R43, R171, UR32, -R2 ;  /* 0x00000020ab2b7c23 */ /* 0x000fe20008010802 */
[----:B------:R-:W-:Y:S01]  /*5b00*/  PRMT R246, R5, 0x7632, R246 ;  /* 0x0000763205f67816 */ /* 0x000fe200000000f6 */
[----:B------:R4:W-:Y:S01]  /*5b10*/  STL [R1+0x378], R122 ;  /* 0x0003787a01007387 */ /* 0x0009e20000100800 */
[----:B------:R-:W-:Y:S01]  /*5b20*/  PRMT R5, R122, 0x7632, R5 ;  /* 0x000076327a057816 */ /* 0x000fe20000000005 */
[----:B------:R-:W-:Y:S01]  /*5b30*/  @!P4 HADD2 R103, -R248.H0_H0, -RZ.H0_H0 ;  /* 0xa00000fff867c230 */ /* 0x000fe20000000900 */
[----:B------:R-:W-:Y:S01]  /*5b40*/  @P1 PRMT R245, R63, 0x5410, RZ ;  /* 0x000054103ff51816 */ /* 0x000fe200000000ff */
[----:B------:R-:W-:Y:S01]  /*5b50*/  @!P5 HADD2 R178, -R246.H0_H0, -RZ.H0_H0 ;  /* 0xa00000fff6b2d230 */ /* 0x000fe20000000900 */
[----:B------:R-:W-:Y:S01]  /*5b60*/  LOP3.LUT R5, R5, 0xff, RZ, 0xc0, !PT ;  /* 0x000000ff05057812 */ /* 0x000fe200078ec0ff */
[----:B------:R-:W-:Y:S01]  /*5b70*/  STL [R1+0x37c], R247 ;  /* 0x00037cf701007387 */ /* 0x000fe20000100800 */
[----:B-1----:R-:W-:Y:S01]  /*5b80*/  SHF.R.U32.HI R6, RZ, 0x18, R122 ;  /* 0x00000018ff067819 */ /* 0x002fe2000001167a */
[----:B------:R-:W-:Y:S01]  /*5b90*/  FFMA.FTZ R11, R159, UR32, -R2 ;  /* 0x000000209f0b7c23 */ /* 0x000fe20008010802 */
[----:B------:R-:W-:Y:S01]  /*5ba0*/  @P0 PRMT R243, R110, 0x5410, RZ ;  /* 0x000054106ef30816 */ /* 0x000fe200000000ff */
[----:B------:R1:W-:Y:S01]  /*5bb0*/  STL.64 [R1+0x368], R244 ;  /* 0x000368f401007387 */ /* 0x0003e20000100a00 */
[----:B------:R-:W-:Y:S01]  /*5bc0*/  ISETP.LE.U32.AND P1, PT, R6, UR6, PT ;  /* 0x0000000606007c0c */ /* 0x000fe2000bf23070 */
[----:B------:R-:W-:Y:S01]  /*5bd0*/  FFMA.FTZ R6, R44, UR32, -R4 ;  /* 0x000000202c067c23 */ /* 0x000fe20008010804 */
[----:B------:R-:W-:Y:S01]  /*5be0*/  ISETP.LE.U32.AND P0, PT, R5, UR6, PT ;  /* 0x0000000605007c0c */ /* 0x000fe2000bf03070 */
[----:B------:R4:W-:Y:S01]  /*5bf0*/  MUFU.EX2 R110, R7 ;  /* 0x00000007006e7308 */ /* 0x0009e20000000800 */
[----:B--2---:R-:W-:Y:S01]  /*5c00*/  F2FP.F16.F32.PACK_AB R5, R101, R79 ;  /* 0x0000004f6505723e */ /* 0x004fe200000000ff */
[--C-:B------:R-:W-:Y:S01]  /*5c10*/  FFMA.FTZ R44, R170, UR32, -R2.reuse ;  /* 0x00000020aa2c7c23 */ /* 0x100fe20008010802 */
[--C-:B------:R-:W-:Y:S01]  /*5c20*/  FFMA.FTZ R30, R181, UR32, -R2.reuse ;  /* 0x00000020b51e7c23 */ /* 0x100fe20008010802 */
[----:B------:R2:W1:Y:S01]  /*5c30*/  MUFU.EX2 R117, R6 ;  /* 0x0000000600757308 */ /* 0x0004620000000800 */
[----:B------:R-:W-:Y:S01]  /*5c40*/  PRMT R237, R5, 0x7610, R237 ;  /* 0x0000761005ed7816 */ /* 0x000fe200000000ed */
[--C-:B------:R-:W-:Y:S01]  /*5c50*/  FFMA.FTZ R33, R179, UR32, -R2.reuse ;  /* 0x00000020b3217c23 */ /* 0x100fe20008010802 */
[----:B------:R-:W-:Y:S01]  /*5c60*/  PRMT R239, R5, 0x7632, R239 ;  /* 0x0000763205ef7816 */ /* 0x000fe200000000ef */
[----:B------:R-:W-:Y:S01]  /*5c70*/  FFMA.FTZ R35, R177, UR32, -R2 ;  /* 0x00000020b1237c23 */ /* 0x000fe20008010802 */
[----:B------:R-:W-:Y:S01]  /*5c80*/  PRMT R5, R156, 0x7771, RZ ;  /* 0x000077719c057816 */ /* 0x000fe200000000ff */
[----:B---3--:R-:W-:Y:S01]  /*5c90*/  FFMA.FTZ R235, R31, UR32, -R4 ;  /* 0x000000201feb7c23 */ /* 0x008fe20008010804 */
[----:B------:R-:W-:Y:S01]  /*5ca0*/  PRMT R34, R237, 0x5410, R239 ;  /* 0x00005410ed227816 */ /* 0x000fe200000000ef */
[----:B------:R-:W-:-:S02]  /*5cb0*/  @!P0 HADD2 R180, -R237.H0_H0, -RZ.H0_H0 ;  /* 0xa00000ffedb48230 */ /* 0x000fc40000000900 */
[--C-:B----4-:R-:W-:Y:S01]  /*5cc0*/  FFMA.FTZ R122, R25, UR32, -R4.reuse ;  /* 0x00000020197a7c23 */ /* 0x110fe20008010804 */
[----:B------:R-:W-:Y:S01]  /*5cd0*/  PRMT R7, R156, 0x7770, RZ ;  /* 0x000077709c077816 */ /* 0x000fe200000000ff */
[----:B------:R-:W-:Y:S02]  /*5ce0*/  @!P1 HADD2 R184, -R239.H0_H0, -RZ.H0_H0 ;  /* 0xa00000ffefb89230 */ /* 0x000fe40000000900 */
[--C-:B------:R-:W-:Y:S01]  /*5cf0*/  FFMA.FTZ R25, R28, UR32, -R3.reuse ;  /* 0x000000201c197c23 */ /* 0x100fe20008010803 */
[----:B------:R-:W-:Y:S01]  /*5d00*/  @!P0 PRMT R237, R180, 0x5410, RZ ;  /* 0x00005410b4ed8816 */ /* 0x000fe200000000ff */
[--C-:B------:R-:W-:Y:S01]  /*5d10*/  FFMA.FTZ R28, R167, UR32, -R3.reuse ;  /* 0x00000020a71c7c23 */ /* 0x100fe20008010803 */
[----:B--2---:R-:W-:Y:S01]  /*5d20*/  PRMT R6, R156, 0x7772, RZ ;  /* 0x000077729c067816 */ /* 0x004fe200000000ff */
[--C-:B------:R-:W-:Y:S01]  /*5d30*/  FFMA.FTZ R31, R166, UR32, -R3.reuse ;  /* 0x00000020a61f7c23 */ /* 0x100fe20008010803 */
[----:B------:R-:W-:Y:S01]  /*5d40*/  @!P1 PRMT R239, R184, 0x5410, RZ ;  /* 0x00005410b8ef9816 */ /* 0x000fe200000000ff */
[----:B------:R-:W-:Y:S01]  /*5d50*/  FFMA.FTZ R184, R93, UR32, -R4 ;  /* 0x000000205db87c23 */ /* 0x000fe20008010804 */
[----:B-1----:R-:W-:Y:S01]  /*5d60*/  PRMT R245, R248, 0x5410, R246 ;  /* 0x00005410f8f57816 */ /* 0x002fe200000000f6 */
[--C-:B------:R-:W-:Y:S01]  /*5d70*/  FFMA.FTZ R93, R86, UR32, -R3.reuse ;  /* 0x00000020565d7c23 */ /* 0x100fe20008010803 */
[----:B------:R-:W-:Y:S01]  /*5d80*/  @!P5 PRMT R246, R178, 0x5410, RZ ;  /* 0x00005410b2f6d816 */ /* 0x000fe200000000ff */
[--C-:B------:R-:W-:Y:S01]  /*5d90*/  FFMA.FTZ R234, R68, UR32, -R3.reuse ;  /* 0x0000002044ea7c23 */ /* 0x100fe20008010803 */
[----:B------:R-:W-:Y:S01]  /*5da0*/  ISETP.GT.U32.AND P5, PT, R5, UR6, PT ;  /* 0x0000000605007c0c */ /* 0x000fe2000bfa4070 */
[--C-:B------:R-:W-:Y:S01]  /*5db0*/  FFMA.FTZ R5, R50, UR32, -R3.reuse ;  /* 0x0000002032057c23 */ /* 0x100fe20008010803 */
[----:B------:R-:W-:Y:S01]  /*5dc0*/  @!P4 PRMT R248, R103, 0x5410, RZ ;  /* 0x0000541067f8c816 */ /* 0x000fe200000000ff */
[--C-:B------:R-:W-:Y:S01]  /*5dd0*/  FFMA.FTZ R86, R65, UR32, -R3.reuse ;  /* 0x0000002041567c23 */ /* 0x100fe20008010803 */
[----:B------:R-:W-:Y:S01]  /*5de0*/  ISETP.GT.U32.AND P0, PT, R6, UR6, PT ;  /* 0x0000000606007c0c */ /* 0x000fe2000bf04070 */
[----:B------:R1:W-:Y:S01]  /*5df0*/  MUFU.EX2 R103, R5 ;  /* 0x0000000500677308 */ /* 0x0003e20000000800 */
[----:B------:R-:W-:Y:S01]  /*5e00*/  FFMA.FTZ R6, R49, UR32, -R3 ;  /* 0x0000002031067c23 */ /* 0x000fe20008010803 */
[----:B------:R-:W-:Y:S01]  /*5e10*/  ISETP.LE.U32.AND P4, PT, R7, UR6, PT ;  /* 0x0000000607007c0c */ /* 0x000fe2000bf83070 */
[----:B------:R-:W-:Y:S01]  /*5e20*/  FFMA.FTZ R7, R72, UR32, -R0 ;  /* 0x0000002048077c23 */ /* 0x000fe20008010800 */
[----:B------:R-:W-:Y:S01]  /*5e30*/  FFMA.FTZ R72, R84, UR32, -R4 ;  /* 0x0000002054487c23 */ /* 0x000fe20008010804 */
[----:B------:R-:W2:Y:S01]  /*5e40*/  MUFU.EX2 R119, R6 ;  /* 0x0000000600777308 */ /* 0x000ea20000000800 */
[----:B------:R-:W-:-:S02]  /*5e50*/  IMAD.MOV.U32 R49, RZ, RZ, R21 ;  /* 0x000000ffff317224 */ /* 0x000fc400078e0015 */
[----:B------:R-:W-:Y:S01]  /*5e60*/  FFMA.FTZ R21, R172, UR32, -R3 ;  /* 0x00000020ac157c23 */ /* 0x000fe20008010803 */
[--C-:B------:R-:W-:Y:S01]  /*5e70*/  FFMA.FTZ R37, R176, UR32, -R2.reuse ;  /* 0x00000020b0257c23 */ /* 0x100fe20008010802 */
[----:B------:R3:W4:Y:S01]  /*5e80*/  MUFU.EX2 R58, R7 ;  /* 0x00000007003a7308 */ /* 0x0007220000000800 */
[--C-:B------:R-:W-:Y:S01]  /*5e90*/  FFMA.FTZ R8, R164, UR32, -R2.reuse ;  /* 0x00000020a4087c23 */ /* 0x100fe20008010802 */
[--C-:B------:R-:W-:Y:S01]  /*5ea0*/  FFMA.FTZ R12, R158, UR32, -R2.reuse ;  /* 0x000000209e0c7c23 */ /* 0x100fe20008010802 */
[--C-:B------:R-:W-:Y:S01]  /*5eb0*/  FFMA.FTZ R68, R141, UR32, -R2.reuse ;  /* 0x000000208d447c23 */ /* 0x100fe20008010802 */
[--C-:B------:R-:W-:Y:S01]  /*5ec0*/  FFMA.FTZ R70, R140, UR32, -R2.reuse ;  /* 0x000000208c467c23 */ /* 0x100fe20008010802 */
[----:B-1----:R-:W-:Y:S01]  /*5ed0*/  F2FP.F16.F32.PACK_AB R5, R117, R110 ;  /* 0x0000006e7505723e */ /* 0x002fe200000000ff */
[--C-:B------:R-:W-:Y:S01]  /*5ee0*/  FFMA.FTZ R131, R131, UR32, -R2.reuse ;  /* 0x0000002083837c23 */ /* 0x100fe20008010802 */
[--C-:B------:R-:W-:Y:S01]  /*5ef0*/  FFMA.FTZ R129, R129, UR32, -R2.reuse ;  /* 0x0000002081817c23 */ /* 0x100fe20008010802 */
[----:B------:R-:W-:Y:S01]  /*5f00*/  FFMA.FTZ R125, R125, UR32, -R2 ;  /* 0x000000207d7d7c23 */ /* 0x000fe20008010802 */
[----:B------:R-:W-:Y:S01]  /*5f10*/  PRMT R242, R5, 0x7610, R242 ;  /* 0x0000761005f27816 */ /* 0x000fe200000000f2 */
[----:B------:R-:W-:Y:S01]  /*5f20*/  FFMA.FTZ R121, R121, UR32, -R2 ;  /* 0x0000002079797c23 */ /* 0x000fe20008010802 */
[----:B------:R-:W-:Y:S01]  /*5f30*/  PRMT R241, R5, 0x7632, R241 ;  /* 0x0000763205f17816 */ /* 0x000fe200000000f1 */
[----:B------:R-:W-:-:S02]  /*5f40*/  IMAD.MOV.U32 R5, RZ, RZ, R56 ;  /* 0x000000ffff057224 */ /* 0x000fc400078e0038 */
[----:B------:R-:W-:Y:S01]  /*5f50*/  FFMA.FTZ R115, R115, UR32, -R2 ;  /* 0x0000002073737c23 */ /* 0x000fe20008010802 */
[----:B---3--:R-:W-:Y:S02]  /*5f60*/  IMAD.MOV.U32 R7, RZ, RZ, R118 ;  /* 0x000000ffff077224 */ /* 0x008fe400078e0076 */
[----:B------:R-:W-:Y:S01]  /*5f70*/  @!P4 HADD2 R185, -R242.H0_H0, -RZ.H0_H0 ;  /* 0xa00000fff2b9c230 */ /* 0x000fe20000000900 */
[----:B------:R-:W-:Y:S01]  /*5f80*/  PRMT R216, R242, 0x5410, R241 ;  /* 0x00005410f2d87816 */ /* 0x000fe200000000f1 */
[----:B------:R-:W-:Y:S01]  /*5f90*/  @P5 HADD2 R186, -R241.H0_H0, -RZ.H0_H0 ;  /* 0xa00000fff1ba5230 */ /* 0x000fe20000000900 */
[----:B------:R-:W-:Y:S01]  /*5fa0*/  LOP3.LUT R6, R5, 0xff, RZ, 0xc0, !PT ;  /* 0x000000ff05067812 */ /* 0x000fe200078ec0ff */
[--C-:B------:R-:W-:Y:S01]  /*5fb0*/  FFMA.FTZ R113, R113, UR32, -R2.reuse ;  /* 0x0000002071717c23 */ /* 0x100fe20008010802 */
[----:B------:R-:W-:Y:S01]  /*5fc0*/  LOP3.LUT R5, R90, 0xffff, RZ, 0xc0, !PT ;  /* 0x0000ffff5a057812 */ /* 0x000fe200078ec0ff */
[--C-:B------:R-:W-:Y:S01]  /*5fd0*/  FFMA.FTZ R159, R107, UR32, -R2.reuse ;  /* 0x000000206b9f7c23 */ /* 0x100fe20008010802 */
[----:B------:R-:W-:Y:S01]  /*5fe0*/  ISETP.LE.U32.AND P1, PT, R6, UR6, PT ;  /* 0x0000000606007c0c */ /* 0x000fe2000bf23070 */
[--C-:B------:R-:W-:Y:S01]  /*5ff0*/  FFMA.FTZ R170, R106, UR32, -R2.reuse ;  /* 0x000000206aaa7c23 */ /* 0x100fe20008010802 */
[----:B------:R-:W-:Y:S01]  /*6000*/  SHF.R.U32.HI R5, RZ, 0x8, R5 ;  /* 0x00000008ff057819 */ /* 0x000fe20000011605 */
[--C-:B------:R-:W-:Y:S01]  /*6010*/  FFMA.FTZ R171, R97, UR32, -R2.reuse ;  /* 0x0000002061ab7c23 */ /* 0x100fe20008010802 */
[----:B------:R-:W-:Y:S01]  /*6020*/  LOP3.LUT R6, R7, 0xff, RZ, 0xc0, !PT ;  /* 0x000000ff07067812 */ /* 0x000fe200078ec0ff */
[--C-:B------:R-:W-:Y:S01]  /*6030*/  FFMA.FTZ R172, R96, UR32, -R2.reuse ;  /* 0x0000002060ac7c23 */ /* 0x100fe20008010802 */
[----:B------:R-:W-:Y:S01]  /*6040*/  LOP3.LUT R7, R5, 0xffff, RZ, 0xc0, !PT ;  /* 0x0000ffff05077812 */ /* 0x000fe200078ec0ff */
[--C-:B------:R-:W-:Y:S01]  /*6050*/  FFMA.FTZ R84, R88, UR32, -R2.reuse ;  /* 0x0000002058547c23 */ /* 0x100fe20008010802 */
[----:B--2---:R-:W-:Y:S01]  /*6060*/  F2FP.F16.F32.PACK_AB R5, R119, R103 ;  /* 0x000000677705723e */ /* 0x004fe200000000ff */
[--C-:B------:R-:W-:Y:S01]  /*6070*/  FFMA.FTZ R247, R74, UR32, -R2.reuse ;  /* 0x000000204af77c23 */ /* 0x100fe20008010802 */
[----:B------:R-:W-:Y:S01]  /*6080*/  @!P4 PRMT R242, R185, 0x5410, RZ ;  /* 0x00005410b9f2c816 */ /* 0x000fe200000000ff */
[----:B------:R-:W-:Y:S01]  /*6090*/  FFMA.FTZ R40, R73, UR32, -R2 ;  /* 0x0000002049287c23 */ /* 0x000fe20008010802 */
[----:B------:R-:W-:Y:S01]  /*60a0*/  @P5 PRMT R241, R186, 0x5410, RZ ;  /* 0x00005410baf15816 */ /* 0x000fe200000000ff */
[----:B------:R-:W-:Y:S01]  /*60b0*/  MUFU.EX2 R9, R9 ;  /* 0x0000000900097308 */ /* 0x000fe20000000800 */
[C---:B------:R-:W-:Y:S01]  /*60c0*/  PRMT R236, R5.reuse, 0x7610, R236 ;  /* 0x0000761005ec7816 */ /* 0x040fe200000000ec */
[----:B------:R1:W-:Y:S01]  /*60d0*/  STL [R1+0x358], R242 ;  /* 0x000358f201007387 */ /* 0x0003e20000100800 */
[----:B------:R-:W-:Y:S01]  /*60e0*/  PRMT R238, R5, 0x7632, R238 ;  /* 0x0000763205ee7816 */ /* 0x000fe200000000ee */
[----:B------:R-:W-:Y:S01]  /*60f0*/  IMAD.MOV.U32 R108, RZ, RZ, R38 ;  /* 0x000000ffff6c7224 */ /* 0x000fe200078e0026 */
[----:B------:R-:W-:Y:S01]  /*6100*/  ISETP.LE.U32.AND P4, PT, R6, UR6, PT ;  /* 0x0000000606007c0c */ /* 0x000fe2000bf83070 */
[--C-:B------:R-:W-:Y:S01]  /*6110*/  FFMA.FTZ R6, R81, UR32, -R2.reuse ;  /* 0x0000002051067c23 */ /* 0x100fe20008010802 */
[----:B------:R-:W-:Y:S01]  /*6120*/  ISETP.LE.U32.AND P5, PT, R7, UR6, PT ;  /* 0x0000000607007c0c */ /* 0x000fe2000bfa3070 */
[----:B------:R-:W-:Y:S01]  /*6130*/  FFMA.FTZ R7, R80, UR32, -R2 ;  /* 0x0000002050077c23 */ /* 0x000fe20008010802 */
[----:B------:R-:W-:Y:S01]  /*6140*/  LOP3.LUT R5, R109, 0xffff, RZ, 0xc0, !PT ;  /* 0x0000ffff6d057812 */ /* 0x000fe200078ec0ff */
[----:B------:R-:W-:Y:S01]  /*6150*/  @P0 HADD2 R188, -R236.H0_H0, -RZ.H0_H0 ;  /* 0xa00000ffecbc0230 */ /* 0x000fe20000000900 */
[----:B----4-:R-:W-:Y:S01]  /*6160*/  F2FP.F16.F32.PACK_AB R223, R58, R52 ;  /* 0x000000343adf723e */ /* 0x010fe200000000ff */
[----:B------:R2:W-:Y:S01]  /*6170*/  MUFU.EX2 R60, R7 ;  /* 0x00000007003c7308 */ /* 0x0005e20000000800 */
[----:B------:R-:W-:Y:S01]  /*6180*/  SHF.R.U32.HI R5, RZ, 0x8, R5 ;  /* 0x00000008ff057819 */ /* 0x000fe20000011605 */
[----:B------:R-:W-:Y:S01]  /*6190*/  STL [R1+0x354], R241 ;  /* 0x000354f101007387 */ /* 0x000fe20000100800 */
[----:B------:R-:W-:Y:S01]  /*61a0*/  PRMT R47, R236, 0x5410, R238 ;  /* 0x00005410ec2f7816 */ /* 0x000fe200000000ee */
[----:B------:R3:W4:Y:S01]  /*61b0*/  MUFU.EX2 R63, R6 ;  /* 0x00000006003f7308 */ /* 0x0007220000000800 */
[C---:B------:R-:W-:Y:S01]  /*61c0*/  @P3 HADD2 R187, -R223.reuse.H0_H0, -RZ.H0_H0 ;  /* 0xa00000ffdfbb3230 */ /* 0x040fe20000000900 */
[----:B------:R-:W-:Y:S01]  /*61d0*/  LOP3.LUT R5, R5, 0xffff, RZ, 0xc0, !PT ;  /* 0x0000ffff05057812 */ /* 0x000fe200078ec0ff */
[----:B------:R-:W-:Y:S01]  /*61e0*/  @P2 HADD2 R192, -R223.H1_H1, -RZ.H0_H0 ;  /* 0xa00000ffdfc02230 */ /* 0x000fe20000000d00 */
[----:B------:R-:W-:Y:S01]  /*61f0*/  PRMT R36, R223, 0x7610, R36 ;  /* 0x00007610df247816 */ /* 0x000fe20000000024 */
[----:B------:R-:W-:Y:S01]  /*6200*/  IMAD.MOV.U32 R111, RZ, RZ, R47 ;  /* 0x000000ffff6f7224 */ /* 0x000fe200078e002f */
[----:B------:R-:W-:Y:S01]  /*6210*/  @P0 PRMT R236, R188, 0x5410, RZ ;  /* 0x00005410bcec0816 */ /* 0x000fe200000000ff */
[----:B------:R-:W-:Y:S01]  /*6220*/  IMAD.MOV.U32 R89, RZ, RZ, R34 ;  /* 0x000000ffff597224 */ /* 0x000fe200078e0022 */
[----:B------:R-:W-:Y:S01]  /*6230*/  @P3 PRMT R36, R187, 0x5410, RZ ;  /* 0x00005410bb243816 */ /* 0x000fe200000000ff */
[----:B------:R-:W-:Y:S01]  /*6240*/  IMAD.MOV.U32 R80, RZ, RZ, R48 ;  /* 0x000000ffff507224 */ /* 0x000fe200078e0030 */
[----:B------:R-:W-:Y:S01]  /*6250*/  ISETP.LE.U32.AND P3, PT, R5, UR6, PT ;  /* 0x0000000605007c0c */ /* 0x000fe2000bf63070 */
[----:B------:R1:W-:Y:S01]  /*6260*/  STL [R1+0x350], R236 ;  /* 0x000350ec01007387 */ /* 0x0003e20000100800 */
[----:B------:R-:W-:Y:S01]  /*6270*/  PRMT R5, R78, 0x7632, R5 ;  /* 0x000076324e057816 */ /* 0x000fe20000000005 */
[----:B--2---:R-:W-:Y:S01]  /*6280*/  FFMA.FTZ R7, R165, UR32, -R2 ;  /* 0x00000020a5077c23 */ /* 0x004fe20008010802 */
[----:B---3--:R-:W-:Y:S01]  /*6290*/  LOP3.LUT R6, R109, 0xff, RZ, 0xc0, !PT ;  /* 0x000000ff6d067812 */ /* 0x008fe200078ec0ff */
[----:B------:R-:W-:Y:S01]  /*62a0*/  IMAD.MOV.U32 R82, RZ, RZ, R36 ;  /* 0x000000ffff527224 */ /* 0x000fe200078e0024 */
[----:B------:R-:W-:Y:S01]  /*62b0*/  LOP3.LUT R5, R5, 0xff, RZ, 0xc0, !PT ;  /* 0x000000ff05057812 */ /* 0x000fe200078ec0ff */
[----:B------:R-:W-:Y:S01]  /*62c0*/  IMAD.MOV.U32 R81, RZ, RZ, R49 ;  /* 0x000000ffff517224 */ /* 0x000fe200078e0031 */
[----:B------:R-:W-:Y:S01]  /*62d0*/  ISETP.LE.U32.AND P0, PT, R6, UR6, PT ;  /* 0x0000000606007c0c */ /* 0x000fe2000bf03070 */
[----:B------:R-:W-:Y:S01]  /*62e0*/  FFMA.FTZ R6, R147, UR32, -R4 ;  /* 0x0000002093067c23 */ /* 0x000fe20008010804 */
[----:B------:R-:W-:Y:S01]  /*62f0*/  PRMT R244, R223, 0x7632, R244 ;  /* 0x00007632dff47816 */ /* 0x000fe200000000f4 */
[--C-:B------:R-:W-:Y:S01]  /*6300*/  FFMA.FTZ R147, R116, UR32, -R3.reuse ;  /* 0x0000002074937c23 */ /* 0x100fe20008010803 */
[----:B----4-:R-:W-:Y:S01]  /*6310*/  F2FP.F16.F32.PACK_AB R240, R63, R60 ;  /* 0x0000003c3ff0723e */ /* 0x010fe200000000ff */
[--C-:B------:R-:W-:Y:S01]  /*6320*/  FFMA.FTZ R116, R114, UR32, -R3.reuse ;  /* 0x0000002072747c23 */ /* 0x100fe20008010803 */
[----:B------:R-:W-:Y:S01]  /*6330*/  @P2 PRMT R244, R192, 0x5410, RZ ;  /* 0x00005410c0f42816 */ /* 0x000fe200000000ff */
[----:B------:R-:W-:Y:S01]  /*6340*/  FFMA.FTZ R114, R59, UR32, -R3 ;  /* 0x000000203b727c23 */ /* 0x000fe20008010803 */
[----:B------:R-:W-:Y:S01]  /*6350*/  ISETP.LE.U32.AND P2, PT, R5, UR6, PT ;  /* 0x0000000605007c0c */ /* 0x000fe2000bf43070 */
[C---:B------:R-:W-:Y:S01]  /*6360*/  @!P3 HADD2 R195, -R240.reuse.H1_H1, -RZ.H0_H0 ;  /* 0xa00000fff0c3b230 */ /* 0x040fe20000000d00 */
[----:B------:R-:W-:Y:S01]  /*6370*/  PRMT R5, R109, 0x7632, R5 ;  /* 0x000076326d057816 */ /* 0x000fe20000000005 */
[----:B------:R-:W-:Y:S01]  /*6380*/  IMAD.MOV.U32 R75, RZ, RZ, R244 ;  /* 0x000000ffff4b7224 */ /* 0x000fe200078e00f4 */
[C---:B------:R-:W-:Y:S01]  /*6390*/  PRMT R41, R240.reuse, 0x7610, R41 ;  /* 0x00007610f0297816 */ /* 0x040fe20000000029 */
[----:B------:R-:W-:Y:S01]  /*63a0*/  @!P0 HADD2 R193, -R240.H0_H0, -RZ.H0_H0 ;  /* 0xa00000fff0c18230 */ /* 0x000fe20000000900 */
[----:B------:R-:W-:Y:S01]  /*63b0*/  LOP3.LUT R5, R5, 0xff, RZ, 0xc0, !PT ;  /* 0x000000ff05057812 */ /* 0x000fe200078ec0ff */
[----:B------:R-:W2:Y:S01]  /*63c0*/  S2R R244, SR_CTAID.X ;  /* 0x0000000000f47919 */ /* 0x000ea20000002500 */
[----:B-1----:R-:W-:Y:S01]  /*63d0*/  PRMT R242, R240, 0x7632, R242 ;  /* 0x00007632f0f27816 */ /* 0x002fe200000000f2 */
[----:B------:R-:W-:Y:S01]  /*63e0*/  MUFU.EX2 R6, R6 ;  /* 0x0000000600067308 */ /* 0x000fe20000000800 */
[----:B------:R-:W-:Y:S01]  /*63f0*/  @!P0 PRMT R41, R193, 0x5410, RZ ;  /* 0x00005410c1298816 */ /* 0x000fe200000000ff */
[----:B------:R-:W-:Y:S01]  /*6400*/  FFMA.FTZ R236, R71, UR32, -R3 ;  /* 0x0000002047ec7c23 */ /* 0x000fe20008010803 */
[----:B------:R-:W-:Y:S01]  /*6410*/  ISETP.LE.U32.AND P0, PT, R5, UR6, PT ;  /* 0x0000000605007c0c */ /* 0x000fe2000bf03070 */
[--C-:B------:R-:W-:Y:S01]  /*6420*/  FFMA.FTZ R36, R206, UR32, -R0.reuse ;  /* 0x00000020ce247c23 */ /* 0x100fe20008010800 */
[----:B------:R-:W-:Y:S01]  /*6430*/  LOP3.LUT R5, R78, 0xffff, RZ, 0xc0, !PT ;  /* 0x0000ffff4e057812 */ /* 0x000fe200078ec0ff */
[--C-:B------:R-:W-:Y:S01]  /*6440*/  FFMA.FTZ R34, R217, UR32, -R0.reuse ;  /* 0x00000020d9227c23 */ /* 0x100fe20008010800 */
[----:B------:R-:W-:Y:S01]  /*6450*/  @!P3 PRMT R242, R195, 0x5410, RZ ;  /* 0x00005410c3f2b816 */ /* 0x000fe200000000ff */
[--C-:B------:R-:W-:Y:S01]  /*6460*/  FFMA.FTZ R38, R204, UR32, -R0.reuse ;  /* 0x00000020cc267c23 */ /* 0x100fe20008010800 */
[----:B------:R-:W-:Y:S01]  /*6470*/  SHF.R.U32.HI R5, RZ, 0x8, R5 ;  /* 0x00000008ff057819 */ /* 0x000fe20000011605 */
[--C-:B------:R-:W-:Y:S01]  /*6480*/  FFMA.FTZ R47, R191, UR32, -R0.reuse ;  /* 0x00000020bf2f7c23 */ /* 0x100fe20008010800 */
[--C-:B------:R-:W-:Y:S01]  /*6490*/  FFMA.FTZ R48, R190, UR32, -R0.reuse ;  /* 0x00000020be307c23 */ /* 0x100fe20008010800 */
[----:B------:R1:W-:Y:S01]  /*64a0*/  STL.64 [R1+0x380], R242 ;  /* 0x000380f201007387 */ /* 0x0003e20000100a00 */
[----:B------:R-:W-:Y:S01]  /*64b0*/  LOP3.LUT R5, R5, 0xffff, RZ, 0xc0, !PT ;  /* 0x0000ffff05057812 */ /* 0x000fe200078ec0ff */
[--C-:B------:R-:W-:Y:S01]  /*64c0*/  FFMA.FTZ R49, R189, UR32, -R0.reuse ;  /* 0x00000020bd317c23 */ /* 0x100fe20008010800 */
[--C-:B------:R-:W-:Y:S01]  /*64d0*/  FFMA.FTZ R67, R154, UR32, -R0.reuse ;  /* 0x000000209a437c23 */ /* 0x100fe20008010800 */
[----:B------:R3:W-:Y:S01]  /*64e0*/  STL.64 [R1+0x388], R152 ;  /* 0x0003889801007387 */ /* 0x0007e20000100a00 */
[----:B------:R-:W-:Y:S01]  /*64f0*/  ISETP.LE.U32.AND P3, PT, R5, UR6, PT ;  /* 0x0000000605007c0c */ /* 0x000fe2000bf63070 */
[----:B------:R-:W-:Y:S01]  /*6500*/  FFMA.FTZ R5, R127, UR32, -R0 ;  /* 0x000000207f057c23 */ /* 0x000fe20008010800 */
[----:B------:R-:W-:-:S02]  /*6510*/  IMAD.MOV.U32 R127, RZ, RZ, R29 ;  /* 0x000000ffff7f7224 */ /* 0x000fc400078e001d */
        /* <DEDUP_REMOVED lines=14> */
[----:B------:R-:W-:Y:S01]  /*6600*/  MUFU.EX2 R7, R7 ;  /* 0x0000000700077308 */ /* 0x000fe20000000800 */
[----:B------:R-:W-:-:S03]  /*6610*/  IMAD.MOV.U32 R91, RZ, RZ, R108 ;  /* 0x000000ffff5b7224 */ /* 0x000fc600078e006c */
[----:B------:R-:W-:Y:S01]  /*6620*/  MUFU.EX2 R132, R10 ;  /* 0x0000000a00847308 */ /* 0x000fe20000000800 */
[----:B-1----:R-:W-:Y:S01]  /*6630*/  FFMA.FTZ R242, R26, UR32, -R4 ;  /* 0x000000201af27c23 */ /* 0x002fe20008010804 */
[--C-:B------:R-:W-:Y:S01]  /*6640*/  FFMA.FTZ R26, R27, UR32, -R3.reuse ;  /* 0x000000201b1a7c23 */ /* 0x100fe20008010803 */
[--C-:B------:R-:W-:Y:S01]  /*6650*/  FFMA.FTZ R27, R66, UR32, -R2.reuse ;  /* 0x00000020421b7c23 */ /* 0x100fe20008010802 */
[----:B------:R-:W-:Y:S01]  /*6660*/  FFMA.FTZ R243, R87, UR32, -R2 ;  /* 0x0000002057f37c23 */ /* 0x000fe20008010802 */
[----:B---3--:R-:W-:Y:S01]  /*6670*/  FFMA.FTZ R152, R54, UR32, -R4 ;  /* 0x0000002036987c23 */ /* 0x008fe20008010804 */
[----:B------:R-:W-:Y:S01]  /*6680*/  FFMA.FTZ R4, R130, UR32, -R0 ;  /* 0x0000002082047c23 */ /* 0x000fe20008010800 */
[----:B------:R1:W-:Y:S01]  /*6690*/  MUFU.EX2 R54, R5 ;  /* 0x0000000500367308 */ /* 0x0003e20000000800 */
[----:B------:R-:W-:Y:S01]  /*66a0*/  FFMA.FTZ R153, R77, UR32, -R3 ;  /* 0x000000204d997c23 */ /* 0x000fe20008010803 */
[----:B------:R-:W-:Y:S01]  /*66b0*/  SHF.R.U32.HI R3, RZ, 0x18, R109 ;  /* 0x00000018ff037819 */ /* 0x000fe2000001166d */
[----:B------:R-:W-:Y:S01]  /*66c0*/  IMAD.MOV.U32 R130, RZ, RZ, R32 ;  /* 0x000000ffff827224 */ /* 0x000fe200078e0020 */
[----:B------:R-:W3:Y:S01]  /*66d0*/  MUFU.EX2 R57, R4 ;  /* 0x0000000400397308 */ /* 0x000ee20000000800 */
[----:B------:R-:W4:Y:S01]  /*66e0*/  S2R R32, SR_TID.X ;  /* 0x0000000000207919 */ /* 0x000f220000002100 */
[----:B------:R-:W-:Y:S01]  /*66f0*/  FFMA.FTZ R66, R155, UR32, -R0 ;  /* 0x000000209b427c23 */ /* 0x000fe20008010800 */
[----:B------:R-:W-:Y:S01]  /*6700*/  IMAD.MOV.U32 R77, RZ, RZ, R127 ;  /* 0x000000ffff4d7224 */ /* 0x000fe200078e007f */
[----:B------:R-:W-:Y:S01]  /*6710*/  MUFU.EX2 R150, R15 ;  /* 0x0000000f00967308 */ /* 0x000fe20000000800 */
[----:B------:R-:W-:-:S02]  /*6720*/  IMAD.MOV.U32 R127, RZ, RZ, R152 ;  /* 0x000000ffff7f7224 */ /* 0x000fc400078e0098 */
[----:B------:R-:W-:Y:S02]  /*6730*/  IMAD.MOV.U32 R88, RZ, RZ, R153 ;  /* 0x000000ffff587224 */ /* 0x000fe400078e0099 */
[----:B------:R-:W-:Y:S02]  /*6740*/  IMAD.MOV.U32 R87, RZ, RZ, R242 ;  /* 0x000000ffff577224 */ /* 0x000fe400078e00f2 */
[----:B-1----:R-:W-:Y:S01]  /*6750*/  FFMA.FTZ R5, R183, UR32, -R0 ;  /* 0x00000020b7057c23 */ /* 0x002fe20008010800 */
[----:B------:R-:W-:Y:S01]  /*6760*/  MUFU.EX2 R151, R13 ;  /* 0x0000000d00977308 */ /* 0x000fe20000000800 */
[----:B------:R-:W-:Y:S01]  /*6770*/  IMAD.MOV.U32 R108, RZ, RZ, R130 ;  /* 0x000000ffff6c7224 */ /* 0x000fe200078e0082 */
[----:B---3--:R-:W-:Y:S01]  /*6780*/  F2FP.F16.F32.PACK_AB R228, R57, R54 ;  /* 0x0000003639e4723e */ /* 0x008fe200000000ff */
[----:B------:R-:W-:Y:S02]  /*6790*/  FFMA.FTZ R4, R145, UR32, -R2 ;  /* 0x0000002091047c23 */ /* 0x000fe40008010802 */
[----:B------:R-:W-:Y:S01]  /*67a0*/  MUFU.EX2 R145, R14 ;  /* 0x0000000e00917308 */ /* 0x000fe20000000800 */
[C---:B------:R-:W-:Y:S01]  /*67b0*/  PRMT R205, R228.reuse, 0x7610, R205 ;  /* 0x00007610e4cd7816 */ /* 0x040fe200000000cd */
[----:B------:R-:W-:Y:S01]  /*67c0*/  @!P0 HADD2 R194, -R228.H0_H0, -RZ.H0_H0 ;  /* 0xa00000ffe4c28230 */ /* 0x000fe20000000900 */
[----:B------:R-:W-:Y:S01]  /*67d0*/  PRMT R50, R228, 0x7632, R50 ;  /* 0x00007632e4327816 */ /* 0x000fe20000000032 */
[----:B------:R1:W-:Y:S03]  /*67e0*/  MUFU.EX2 R62, R4 ;  /* 0x00000004003e7308 */ /* 0x0003e60000000800 */
[----:B------:R-:W-:-:S02]  /*67f0*/  @!P0 PRMT R205, R194, 0x5410, RZ ;  /* 0x00005410c2cd8816 */ /* 0x000fc400000000ff */
[----:B------:R-:W-:Y:S01]  /*6800*/  ISETP.LE.U32.AND P0, PT, R3, UR6, PT ;  /* 0x0000000603007c0c */ /* 0x000fe2000bf03070 */
[----:B------:R-:W-:Y:S01]  /*6810*/  FFMA.FTZ R3, R142, UR32, -R2 ;  /* 0x000000208e037c23 */ /* 0x000fe20008010802 */
[----:B------:R-:W-:-:S03]  /*6820*/  PRMT R2, R118, 0x7771, RZ ;  /* 0x0000777176027816 */ /* 0x000fc600000000ff */
[----:B------:R-:W3:Y:S01]  /*6830*/  MUFU.EX2 R65, R3 ;  /* 0x0000000300417308 */ /* 0x000ee20000000800 */
[----:B----4-:R-:W-:Y:S01]  /*6840*/  SHF.R.U32.HI R32, RZ, 0x5, R32 ;  /* 0x00000005ff207819 */ /* 0x010fe20000011620 */
[----:B-1----:R-:W-:-:S04]  /*6850*/  FFMA.FTZ R4, R182, UR32, -R0 ;  /* 0x00000020b6047c23 */ /* 0x002fc80008010800 */
[----:B--2---:R-:W-:Y:S02]  /*6860*/  IMAD R244, R244, 0x8, R32 ;  /* 0x00000008f4f47824 */ /* 0x004fe400078e0220 */
[----:B------:R-:W-:Y:S02]  /*6870*/  @!P0 HADD2 R197, -R228.H1_H1, -RZ.H0_H0 ;  /* 0xa00000ffe4c58230 */ /* 0x000fe40000000d00 */
[----:B------:R-:W-:Y:S01]  /*6880*/  FFMA.FTZ R32, R92, UR32, -R0 ;  /* 0x000000205c207c23 */ /* 0x000fe20008010800 */
[----:B------:R-:W-:Y:S01]  /*6890*/  IMAD.MOV.U32 R92, RZ, RZ, R45 ;  /* 0x000000ffff5c7224 */ /* 0x000fe200078e002d */
[----:B------:R1:W-:Y:S01]  /*68a0*/  MUFU.EX2 R142, R17 ;  /* 0x00000011008e7308 */ /* 0x0003e20000000800 */
[----:B------:R-:W-:Y:S01]  /*68b0*/  UIADD3 UR4, UPT, UPT, UR31, 0x2, URZ ;  /* 0x000000021f047890 */ /* 0x000fe2000fffe0ff */
[----:B------:R-:W-:Y:S01]  /*68c0*/  @!P0 PRMT R50, R197, 0x5410, RZ ;  /* 0x00005410c5328816 */ /* 0x000fe200000000ff */
[----:B------:R-:W-:Y:S01]  /*68d0*/  VIADD R244, R244, 0x4 ;  /* 0x00000004f4f47836 */ /* 0x000fe20000000000 */
[----:B------:R-:W-:-:S02]  /*68e0*/  ISETP.GT.U32.AND P0, PT, R2, UR6, PT ;  /* 0x0000000602007c0c */ /* 0x000fc4000bf04070 */
[----:B---3--:R-:W-:Y:S01]  /*68f0*/  F2FP.F16.F32.PACK_AB R179, R65, R62 ;  /* 0x0000003e41b3723e */ /* 0x008fe200000000ff */
[----:B------:R-:W-:Y:S01]  /*6900*/  IMAD.MOV.U32 R85, RZ, RZ, R50 ;  /* 0x000000ffff557224 */ /* 0x000fe200078e0032 */
[----:B------:R-:W-:Y:S02]  /*6910*/  PRMT R2, R156, 0x7773, RZ ;  /* 0x000077739c027816 */ /* 0x000fe400000000ff */
[C---:B------:R-:W-:Y:S01]  /*6920*/  PRMT R241, R179.reuse, 0x7610, R241 ;  /* 0x00007610b3f17816 */ /* 0x040fe200000000f1 */
[----:B------:R-:W-:Y:S01]  /*6930*/  @!P4 HADD2 R196, -R179.H0_H0, -RZ.H0_H0 ;  /* 0xa00000ffb3c4c230 */ /* 0x000fe20000000900 */
[----:B------:R-:W-:-:S04]  /*6940*/  PRMT R3, R179, 0x7632, R3 ;  /* 0x00007632b3037816 */ /* 0x000fc80000000003 */
[----:B------:R-:W-:Y:S01]  /*6950*/  @!P4 PRMT R241, R196, 0x5410, RZ ;  /* 0x00005410c4f1c816 */ /* 0x000fe200000000ff */
[----:B------:R-:W-:Y:S01]  /*6960*/  @P0 HADD2 R198, -R179.H1_H1, -RZ.H0_H0 ;  /* 0xa00000ffb3c60230 */ /* 0x000fe20000000d00 */
[----:B------:R-:W-:Y:S02]  /*6970*/  ISETP.GT.U32.AND P4, PT, R2, UR6, PT ;  /* 0x0000000602007c0c */ /* 0x000fe4000bf84070 */
[----:B------:R-:W-:Y:S01]  /*6980*/  PRMT R2, R118, 0x7772, RZ ;  /* 0x0000777276027816 */ /* 0x000fe200000000ff */
[----:B------:R-:W-:Y:S01]  /*6990*/  STL [R1+0x1a0], R241 ;  /* 0x0001a0f101007387 */ /* 0x000fe20000100800 */
[----:B------:R-:W-:Y:S02]  /*69a0*/  @P0 PRMT R3, R198, 0x5410, RZ ;  /* 0x00005410c6030816 */ /* 0x000fe400000000ff */
[----:B------:R-:W-:Y:S01]  /*69b0*/  ISETP.GT.U32.AND P0, PT, R2, UR6, PT ;  /* 0x0000000602007c0c */ /* 0x000fe2000bf04070 */
[--C-:B------:R-:W-:Y:S01]  /*69c0*/  FFMA.FTZ R2, R161, UR32, -R0.reuse ;  /* 0x00000020a1027c23 */ /* 0x100fe20008010800 */
[----:B------:R-:W-:Y:S01]  /*69d0*/  FFMA.FTZ R161, R124, UR32, -R0 ;  /* 0x000000207ca17c23 */ /* 0x000fe20008010800 */
[----:B------:R2:W-:Y:S01]  /*69e0*/  STL [R1+0x19c], R3 ;  /* 0x00019c0301007387 */ /* 0x0005e20000100800 */
[----:B------:R-:W-:Y:S01]  /*69f0*/  IMAD.MOV.U32 R124, RZ, RZ, R235 ;  /* 0x000000ffff7c7224 */ /* 0x000fe200078e00eb */
[----:B------:R-:W-:Y:S02]  /*6a00*/  MUFU.EX2 R64, R2 ;  /* 0x0000000200407308 */ /* 0x000fe40000000800 */
[----:B------:R-:W-:-:S05]  /*6a10*/  @P4 HADD2 R200, -R238.H0_H0, -RZ.H0_H0 ;  /* 0xa00000ffeec84230 */ /* 0x000fca0000000900 */
[----:B------:R-:W-:-:S05]  /*6a20*/  @P4 PRMT R238, R200, 0x5410, RZ ;  /* 0x00005410c8ee4816 */ /* 0x000fca00000000ff */
[----:B------:R3:W-:Y:S01]  /*6a30*/  STL [R1+0x34c], R238 ;  /* 0x00034cee01007387 */ /* 0x0007e20000100800 */
[----:B------:R-:W-:Y:S04]  /*6a40*/  MUFU.EX2 R45, R11 ;  /* 0x0000000b002d7308 */ /* 0x000fe80000000800 */
[----:B------:R-:W-:Y:S04]  /*6a50*/  MUFU.EX2 R50, R12 ;  /* 0x0000000c00327308 */ /* 0x000fe80000000800 */
[----:B------:R-:W-:Y:S04]  /*6a60*/  MUFU.EX2 R97, R19 ;  /* 0x0000001300617308 */ /* 0x000fe80000000800 */
[----:B------:R-:W-:Y:S01]  /*6a70*/  MUFU.EX2 R96, R18 ;  /* 0x0000001200607308 */ /* 0x000fe20000000800 */
[--C-:B--2---:R-:W-:Y:S01]  /*6a80*/  FFMA.FTZ R3, R163, UR32, -R0.reuse ;  /* 0x00000020a3037c23 */ /* 0x104fe20008010800 */
[----:B------:R-:W-:Y:S01]  /*6a90*/  FFMA.FTZ R163, R104, UR32, -R0 ;  /* 0x0000002068a37c23 */ /* 0x000fe20008010800 */
[----:B------:R-:W-:Y:S01]  /*6aa0*/  F2FP.F16.F32.PACK_AB R0, R9, R6 ;  /* 0x000000060900723e */ /* 0x000fe200000000ff */
[----:B------:R-:W-:Y:S04]  /*6ab0*/  MUFU.EX2 R104, R16 ;  /* 0x0000001000687308 */ /* 0x000fe80000000800 */
[----:B------:R-:W-:Y:S01]  /*6ac0*/  MUFU.EX2 R141, R26 ;  /* 0x0000001a008d7308 */ /* 0x000fe20000000800 */
[----:B------:R-:W-:-:S03]  /*6ad0*/  PRMT R195, R0, 0x7632, R195 ;  /* 0x0000763200c37816 */ /* 0x000fc600000000c3 */
[----:B------:R-:W-:Y:S01]  /*6ae0*/  MUFU.EX2 R140, R25 ;  /* 0x00000019008c7308 */ /* 0x000fe20000000800 */
[----:B------:R-:W-:Y:S01]  /*6af0*/  PRMT R192, R0, 0x7610, R192 ;  /* 0x0000761000c07816 */ /* 0x000fe200000000c0 */
[----:B------:R-:W-:Y:S01]  /*6b00*/  @!P5 HADD2 R202, -R195.H0_H0, -RZ.H0_H0 ;  /* 0xa00000ffc3cad230 */ /* 0x000fe20000000900 */
[----:B------:R-:W-:Y:S01]  /*6b10*/  PRMT R0, R118, 0x7773, RZ ;  /* 0x0000777376007816 */ /* 0x000fe200000000ff */
[----:B------:R-:W2:Y:S04]  /*6b20*/  MUFU.EX2 R59, R3 ;  /* 0x00000003003b7308 */ /* 0x000ea80000000800 */
[----:B------:R4:W-:Y:S04]  /*6b30*/  MUFU.EX2 R130, R24 ;  /* 0x0000001800827308 */ /* 0x0009e80000000800 */
[----:B------:R4:W-:Y:S01]  /*6b40*/  MUFU.EX2 R128, R23 ;  /* 0x0000001700807308 */ /* 0x0009e20000000800 */
[----:B-1----:R-:W-:-:S02]  /*6b50*/  IMAD.MOV.U32 R17, RZ, RZ, R93 ;  /* 0x000000ffff117224 */ /* 0x002fc400078e005d */
[----:B------:R-:W-:Y:S01]  /*6b60*/  IMAD.MOV.U32 R241, RZ, RZ, R245 ;  /* 0x000000fffff17224 */ /* 0x000fe200078e00f5 */
[----:B--2---:R-:W-:Y:S02]  /*6b70*/  F2FP.F16.F32.PACK_AB R176, R64, R59 ;  /* 0x0000003b40b0723e */ /* 0x004fe400000000ff */
[----:B------:R-:W-:Y:S01]  /*6b80*/  PRMT R3, R192, 0x5410, R195 ;  /* 0x00005410c0037816 */ /* 0x000fe200000000c3 */
[----:B---3--:R-:W-:Y:S01]  /*6b90*/  IMAD.MOV.U32 R238, RZ, RZ, R127 ;  /* 0x000000ffffee7224 */ /* 0x008fe200078e007f */
[C---:B------:R-:W-:Y:S01]  /*6ba0*/  PRMT R46, R176.reuse, 0x7610, R46 ;  /* 0x00007610b02e7816 */ /* 0x040fe2000000002e */
[----:B------:R-:W-:Y:S01]  /*6bb0*/  @P0 HADD2 R199, -R176.H0_H0, -RZ.H0_H0 ;  /* 0xa00000ffb0c70230 */ /* 0x000fe20000000900 */
[----:B------:R-:W-:Y:S01]  /*6bc0*/  PRMT R74, R176, 0x7632, R74 ;  /* 0x00007632b04a7816 */ /* 0x000fe2000000004a */
[----:B----4-:R-:W-:Y:S01]  /*6bd0*/  IMAD.MOV.U32 R24, RZ, RZ, R126 ;  /* 0x000000ffff187224 */ /* 0x010fe200078e007e */
[----:B------:R-:W-:Y:S01]  /*6be0*/  @!P5 PRMT R195, R202, 0x5410, RZ ;  /* 0x00005410cac3d816 */ /* 0x000fe200000000ff */
[----:B------:R-:W-:Y:S01]  /*6bf0*/  IMAD.MOV.U32 R23, RZ, RZ, R124 ;  /* 0x000000ffff177224 */ /* 0x000fe200078e007c */
[----:B------:R-:W-:Y:S01]  /*6c00*/  @P0 PRMT R46, R199, 0x5410, RZ ;  /* 0x00005410c72e0816 */ /* 0x000fe200000000ff */
[----:B------:R-:W-:Y:S01]  /*6c10*/  MUFU.EX2 R93, R35 ;  /* 0x00000023005d7308 */ /* 0x000fe20000000800 */
[----:B------:R-:W-:Y:S01]  /*6c20*/  ISETP.GT.U32.AND P0, PT, R0, UR6, PT ;  /* 0x0000000600007c0c */ /* 0x000fe2000bf04070 */
[----:B------:R-:W-:Y:S01]  /*6c30*/  IMAD.MOV.U32 R19, RZ, RZ, R87 ;  /* 0x000000ffff137224 */ /* 0x000fe200078e0057 */
[----:B------:R-:W-:Y:S01]  /*6c40*/  LOP3.LUT R0, R90, 0xff, RZ, 0xc0, !PT ;  /* 0x000000ff5a007812 */ /* 0x000fe200078ec0ff */
[----:B------:R1:W-:Y:S01]  /*6c50*/  STL [R1+0x184], R46 ;  /* 0x0001842e01007387 */ /* 0x0003e20000100800 */
[----:B------:R-:W-:Y:S04]  /*6c60*/  MUFU.EX2 R38, R38 ;  /* 0x0000002600267308 */ /* 0x000fe80000000800 */
[----:B------:R-:W-:Y:S01]  /*6c70*/  MUFU.EX2 R47, R47 ;  /* 0x0000002f002f7308 */ /* 0x000fe20000000800 */
[----:B------:R-:W-:-:S03]  /*6c80*/  ISETP.LE.U32.AND P5, PT, R0, UR6, PT ;  /* 0x0000000600007c0c */ /* 0x000fc6000bfa3070 */
[----:B------:R-:W-:Y:S01]  /*6c90*/  MUFU.EX2 R105, R48 ;  /* 0x0000003000697308 */ /* 0x000fe20000000800 */
[----:B------:R-:W-:Y:S01]  /*6ca0*/  @P0 HADD2 R201, -R176.H1_H1, -RZ.H0_H0 ;  /* 0xa00000ffb0c90230 */ /* 0x000fe20000000d00 */
[----:B------:R-:W-:Y:S02]  /*6cb0*/  LOP3.LUT R0, R78, 0xff, RZ, 0xc0, !PT ;  /* 0x000000ff4e007812 */ /* 0x000fe400078ec0ff */
[----:B------:R-:W-:Y:S04]  /*6cc0*/  MUFU.EX2 R5, R5 ;  /* 0x0000000500057308 */ /* 0x000fe80000000800 */
[----:B------:R-:W-:Y:S01]  /*6cd0*/  MUFU.EX2 R16, R4 ;  /* 0x0000000400107308 */ /* 0x000fe20000000800 */
[----:B------:R-:W-:Y:S01]  /*6ce0*/  @P0 PRMT R74, R201, 0x5410, RZ ;  /* 0x00005410c94a0816 */ /* 0x000fe200000000ff */
[----:B------:R-:W-:Y:S01]  /*6cf0*/  IMAD.MOV.U32 R25, RZ, RZ, R92 ;  /* 0x000000ffff197224 */ /* 0x000fe200078e005c */
[----:B------:R-:W-:Y:S01]  /*6d00*/  ISETP.LE.U32.AND P4, PT, R0, UR6, PT ;  /* 0x0000000600007c0c */ /* 0x000fe2000bf83070 */
[----:B------:R-:W-:Y:S04]  /*6d10*/  MUFU.EX2 R37, R37 ;  /* 0x0000002500257308 */ /* 0x000fe80000000800 */
[----:B------:R-:W-:Y:S01]  /*6d20*/  MUFU.EX2 R43, R43 ;  /* 0x0000002b002b7308 */ /* 0x000fe20000000800 */
[----:B------:R2:W-:Y:S03]  /*6d30*/  STL [R1+0x168], R74 ;  /* 0x0001684a01007387 */ /* 0x0005e60000100800 */
[----:B------:R-:W-:Y:S01]  /*6d40*/  MUFU.EX2 R44, R44 ;  /* 0x0000002c002c7308 */ /* 0x000fe20000000800 */
[----:B------:R-:W3:Y:S01]  /*6d50*/  LDL.64 R152, [R1+0xa0] ;  /* 0x0000a00001987983 */ /* 0x000ee20000100a00 */
[----:B------:R-:W-:-:S02]  /*6d60*/  IMAD.MOV.U32 R26, RZ, RZ, R85 ;  /* 0x000000ffff1a7224 */ /* 0x000fc400078e0055 */
[----:B-1----:R-:W1:Y:S01]  /*6d70*/  MUFU.EX2 R46, R8 ;  /* 0x00000008002e7308 */ /* 0x002e620000000800 */
[----:B------:R-:W4:Y:S01]  /*6d80*/  LDL.64 R234, [R1+0x2f0] ;  /* 0x0002f00001ea7983 */ /* 0x000f220000100a00 */
[----:B------:R-:W-:-:S04]  /*6d90*/  IMAD.WIDE.U32 R244, R244, -0x326172a9, RZ ;  /* 0xcd9e8d57f4f47825 */ /* 0x000fc800078e00ff */
[----:B--2---:R-:W-:Y:S02]  /*6da0*/  IMAD.MOV.U32 R74, RZ, RZ, R243 ;  /* 0x000000ffff4a7224 */ /* 0x004fe400078e00f3 */
[----:B------:R-:W2:Y:S01]  /*6db0*/  LDL.64 R242, [R1+0x170] ;  /* 0x0001700001f27983 */ /* 0x000ea20000100a00 */
[----:B-1----:R-:W-:-:S04]  /*6dc0*/  F2FP.F16.F32.PACK_AB R0, R46, R7 ;  /* 0x000000072e00723e */ /* 0x002fc800000000ff */
[C---:B------:R-:W-:Y:S02]  /*6dd0*/  PRMT R190, R0.reuse, 0x7610, R190 ;  /* 0x0000761000be7816 */ /* 0x040fe400000000be */
[----:B------:R-:W-:Y:S02]  /*6de0*/  PRMT R189, R0, 0x7632, R189 ;  /* 0x0000763200bd7816 */ /* 0x000fe400000000bd */
[----:B------:R-:W-:Y:S01]  /*6df0*/  SHF.R.U32.HI R0, RZ, 0x18, R78 ;  /* 0x00000018ff007819 */ /* 0x000fe2000001164e */
[----:B------:R-:W-:-:S03]  /*6e00*/  @!P4 HADD2 R208, -R190.H0_H0, -RZ.H0_H0 ;  /* 0xa00000ffbed0c230 */ /* 0x000fc60000000900 */
[----:B------:R-:W-:Y:S02]  /*6e10*/  ISETP.LE.U32.AND P0, PT, R0, UR6, PT ;  /* 0x0000000600007c0c */ /* 0x000fe4000bf03070 */
[----:B------:R-:W-:Y:S02]  /*6e20*/  PRMT R0, R56, 0x7771, RZ ;  /* 0x0000777138007816 */ /* 0x000fe400000000ff */
[----:B------:R-:W-:Y:S02]  /*6e30*/  PRMT R10, R190, 0x5410, R189 ;  /* 0x00005410be0a7816 */ /* 0x000fe400000000bd */
[----:B------:R-:W-:Y:S02]  /*6e40*/  @!P4 PRMT R190, R208, 0x5410, RZ ;  /* 0x00005410d0bec816 */ /* 0x000fe400000000ff */
[----:B------:R-:W-:Y:S02]  /*6e50*/  ISETP.GT.U32.AND P4, PT, R0, UR6, PT ;  /* 0x0000000600007c0c */ /* 0x000fe4000bf84070 */
[----:B------:R-:W-:-:S04]  /*6e60*/  F2FP.F16.F32.PACK_AB R0, R50, R45 ;  /* 0x0000002d3200723e */ /* 0x000fc800000000ff */
[C---:B------:R-:W-:Y:S02]  /*6e70*/  PRMT R193, R0.reuse, 0x7610, R193 ;  /* 0x0000761000c17816 */ /* 0x040fe400000000c1 */
[----:B------:R-:W-:Y:S01]  /*6e80*/  PRMT R194, R0, 0x7632, R194 ;  /* 0x0000763200c27816 */ /* 0x000fe200000000c2 */
[----:B------:R-:W-:-:S04]  /*6e90*/  FADD.FTZ R0, R132, R104 ;  /* 0x0000006884007221 */ /* 0x000fc80000010000 */
[----:B------:R-:W-:-:S04]  /*6ea0*/  FADD.FTZ R0, R150, R0 ;  /* 0x0000000096007221 */ /* 0x000fc80000010000 */
[----:B------:R-:W-:-:S04]  /*6eb0*/  FADD.FTZ R0, R145, R0 ;  /* 0x0000000091007221 */ /* 0x000fc80000010000 */
[----:B------:R-:W-:-:S04]  /*6ec0*/  FADD.FTZ R0, R151, R0 ;  /* 0x0000000097007221 */ /* 0x000fc80000010000 */
[----:B------:R-:W-:-:S04]  /*6ed0*/  FADD.FTZ R0, R142, R0 ;  /* 0x000000008e007221 */ /* 0x000fc80000010000 */
[----:B------:R-:W-:Y:S01]  /*6ee0*/  FADD.FTZ R0, R97, R0 ;  /* 0x0000000061007221 */ /* 0x000fe20000010000 */
[----:B------:R1:W1:Y:S03]  /*6ef0*/  MUFU.EX2 R127, R22 ;  /* 0x00000016007f7308 */ /* 0x0002660000000800 */
[----:B------:R-:W-:Y:S01]  /*6f00*/  FADD.FTZ R0, R96, R0 ;  /* 0x0000000060007221 */ /* 0x000fe20000010000 */
[----:B------:R-:W1:Y:S03]  /*6f10*/  MUFU.EX2 R126, R21 ;  /* 0x00000015007e7308 */ /* 0x000e660000000800 */
[----:B------:R-:W-:Y:S01]  /*6f20*/  FADD.FTZ R6, R6, R0 ;  /* 0x0000000006067221 */ /* 0x000fe20000010000 */
[----:B------:R-:W-:Y:S01]  /*6f30*/  FADD.FTZ R0, R141, R140 ;  /* 0x0000008c8d007221 */ /* 0x000fe20000010000 */
[----:B------:R1:W1:Y:S03]  /*6f40*/  MUFU.EX2 R124, R28 ;  /* 0x0000001c007c7308 */ /* 0x0002660000000800 */
[----:B------:R-:W-:-:S04]  /*6f50*/  FADD.FTZ R0, R130, R0 ;  /* 0x0000000082007221 */ /* 0x000fc80000010000 */
[----:B------:R-:W-:Y:S01]  /*6f60*/  FADD.FTZ R0, R128, R0 ;  /* 0x0000000080007221 */ /* 0x000fe20000010000 */
[----:B-1----:R-:W-:-:S03]  /*6f70*/  IMAD.MOV.U32 R22, RZ, RZ, R77 ;  /* 0x000000ffff167224 */ /* 0x002fc600078e004d */
[----:B------:R-:W-:Y:S01]  /*6f80*/  FADD.FTZ R0, R127, R0 ;  /* 0x000000007f007221 */ /* 0x000fe20000010000 */
[----:B------:R-:W-:Y:S02]  /*6f90*/  IMAD.MOV.U32 R28, RZ, RZ, R114 ;  /* 0x000000ffff1c7224 */ /* 0x000fe400078e0072 */
[----:B------:R1:W1:Y:S01]  /*6fa0*/  MUFU.EX2 R114, R31 ;  /* 0x0000001f00727308 */ /* 0x0002620000000800 */
[----:B------:R-:W-:-:S03]  /*6fb0*/  FADD.FTZ R0, R126, R0 ;  /* 0x000000007e007221 */ /* 0x000fc60000010000 */
[----:B------:R-:W-:Y:S04]  /*6fc0*/  MUFU.EX2 R77, R33 ;  /* 0x00000021004d7308 */ /* 0x000fe80000000800 */
[----:B------:R-:W-:Y:S04]  /*6fd0*/  MUFU.EX2 R35, R29 ;  /* 0x0000001d00237308 */ /* 0x000fe80000000800 */
[----:B------:R-:W1:Y:S02]  /*6fe0*/  MUFU.EX2 R33, R32 ;  /* 0x0000002000217308 */ /* 0x000e640000000800 */
[----:B-1----:R-:W-:-:S02]  /*6ff0*/  IMAD.MOV.U32 R31, RZ, RZ, R75 ;  /* 0x000000ffff1f7224 */ /* 0x002fc400078e004b */
[----:B------:R1:W-:Y:S01]  /*7000*/  MUFU.EX2 R75, R20 ;  /* 0x00000014004b7308 */ /* 0x0003e20000000800 */
[----:B------:R-:W-:Y:S01]  /*7010*/  FADD.FTZ R0, R124, R0 ;  /* 0x000000007c007221 */ /* 0x000fe20000010000 */
[----:B------:R-:W-:Y:S02]  /*7020*/  @!P5 HADD2 R203, -R192.H0_H0, -RZ.H0_H0 ;  /* 0xa00000ffc0cbd230 */ /* 0x000fe40000000900 */
[----:B------:R-:W-:Y:S02]  /*7030*/  IMAD.MOV.U32 R87, RZ, RZ, R88 ;  /* 0x000000ffff577224 */ /* 0x000fe400078e0058 */
[----:B------:R-:W-:Y:S02]  /*7040*/  IMAD.MOV.U32 R88, RZ, RZ, R108 ;  /* 0x000000ffff587224 */ /* 0x000fe400078e006c */
[----:B------:R-:W-:Y:S01]  /*7050*/  FADD.FTZ R0, R114, R0 ;  /* 0x0000000072007221 */ /* 0x000fe20000010000 */
[----:B------:R-:W-:Y:S01]  /*7060*/  MUFU.EX2 R108, R36 ;  /* 0x00000024006c7308 */ /* 0x000fe20000000800 */
[----:B-1----:R-:W-:-:S03]  /*7070*/  IMAD.MOV.U32 R20, RZ, RZ, R111 ;  /* 0x000000ffff147224 */ /* 0x002fc600078e006f */
[----:B------:R-:W1:Y:S01]  /*7080*/  MUFU.EX2 R111, R34 ;  /* 0x00000022006f7308 */ /* 0x000e620000000800 */
[----:B------:R-:W-:Y:S01]  /*7090*/  @!P5 PRMT R192, R203, 0x5410, RZ ;  /* 0x00005410cbc0d816 */ /* 0x000fe200000000ff */
[----:B------:R-:W-:Y:S02]  /*70a0*/  IMAD.MOV.U32 R21, RZ, RZ, R10 ;  /* 0x000000ffff157224 */ /* 0x000fe400078e000a */
[----:B------:R-:W-:Y:S01]  /*70b0*/  IMAD.MOV.U32 R203, RZ, RZ, R3 ;  /* 0x000000ffffcb7224 */ /* 0x000fe200078e0003 */
[----:B------:R-:W1:Y:S01]  /*70c0*/  S2R R10, SR_TID.X ;  /* 0x00000000000a7919 */ /* 0x000e620000002100 */
[----:B------:R-:W-:Y:S01]  /*70d0*/  FADD.FTZ R3, R51, R0 ;  /* 0x0000000033037221 */ /* 0x000fe20000010000 */
[----:B------:R-:W-:Y:S01]  /*70e0*/  FADD.FTZ R0, R35, R33 ;  /* 0x0000002123007221 */ /* 0x000fe20000010000 */
[----:B------:R-:W1:Y:S03]  /*70f0*/  S2R R48, SR_CTAID.X ;  /* 0x0000000000307919 */ /* 0x000e660000002500 */
[----:B-1----:R-:W-:Y:S01]  /*7100*/  FADD.FTZ R0, R111, R0 ;  /* 0x000000006f007221 */ /* 0x002fe20000010000 */
[----:B------:R-:W1:Y:S03]  /*7110*/  MUFU.EX2 R36, R49 ;  /* 0x0000003100247308 */ /* 0x000e660000000800 */
[----:B------:R-:W-:Y:S01]  /*7120*/  FADD.FTZ R0, R108, R0 ;  /* 0x000000006c007221 */ /* 0x000fe20000010000 */
[----:B------:R-:W-:-:S02]  /*7130*/  IMAD.MOV.U32 R18, RZ, RZ, R74 ;  /* 0x000000ffff127224 */ /* 0x000fc400078e004a */
[----:B------:R-:W1:Y:S01]  /*7140*/  MUFU.EX2 R74, R27 ;  /* 0x0000001b004a7308 */ /* 0x000e620000000800 */
[----:B------:R-:W-:-:S03]  /*7150*/  FADD.FTZ R0, R38, R0 ;  /* 0x0000000026007221 */ /* 0x000fc60000010000 */
[----:B------:R-:W1:Y:S01]  /*7160*/  MUFU.EX2 R92, R30 ;  /* 0x0000001e005c7308 */ /* 0x000e620000000800 */
[----:B------:R-:W-:Y:S01]  /*7170*/  FADD.FTZ R0, R47, R0 ;  /* 0x000000002f007221 */ /* 0x000fe20000010000 */
[----:B------:R-:W-:-:S03]  /*7180*/  F2FP.F16.F32.PACK_AB R2, R16, R5 ;  /* 0x000000051002723e */ /* 0x000fc600000000ff */
[----:B------:R-:W-:Y:S01]  /*7190*/  FADD.FTZ R0, R105, R0 ;  /* 0x0000000069007221 */ /* 0x000fe20000010000 */
[C---:B------:R-:W-:Y:S02]  /*71a0*/  PRMT R186, R2.reuse, 0x7610, R186 ;  /* 0x0000761002ba7816 */ /* 0x040fe400000000ba */
[----:B------:R-:W-:Y:S01]  /*71b0*/  PRMT R185, R2, 0x7632, R185 ;  /* 0x0000763202b97816 */ /* 0x000fe200000000b9 */
[----:B-1----:R-:W-:Y:S01]  /*71c0*/  FADD.FTZ R0, R36, R0 ;  /* 0x0000000024007221 */ /* 0x002fe20000010000 */
[----:B------:R-:W-:-:S03]  /*71d0*/  FADD.FTZ R2, R75, R74 ;  /* 0x0000004a4b027221 */ /* 0x000fc60000010000 */
[----:B------:R-:W-:Y:S01]  /*71e0*/  FADD.FTZ R12, R5, R0 ;  /* 0x00000000050c7221 */ /* 0x000fe20000010000 */
[----:B------:R-:W-:Y:S02]  /*71f0*/  IMAD.U32 R0, RZ, RZ, UR4 ;  /* 0x00000004ff007e24 */ /* 0x000fe4000f8e00ff */
[----:B------:R-:W-:Y:S01]  /*7200*/  FADD.FTZ R2, R92, R2 ;  /* 0x000000025c027221 */ /* 0x000fe20000010000 */
[----:B------:R-:W-:-:S03]  /*7210*/  SHF.R.U32.HI R4, RZ, 0x5, R10 ;  /* 0x00000005ff047819 */ /* 0x000fc6000001160a */
[----:B------:R-:W-:Y:S02]  /*7220*/  FADD.FTZ R2, R77, R2 ;  /* 0x000000024d027221 */ /* 0x000fe40000010000 */
[----:B------:R-:W-:Y:S02]  /*7230*/  IMAD R48, R48, 0x8, R4 ;  /* 0x0000000830307824 */ /* 0x000fe400078e0204 */
[----:B------:R-:W-:Y:S02]  /*7240*/  FADD.FTZ R2, R93, R2 ;  /* 0x000000025d027221 */ /* 0x000fe40000010000 */
[----:B------:R-:W-:-:S04]  /*7250*/  IMAD.WIDE.U32 R48, R48, -0x326172a9, RZ ;  /* 0xcd9e8d5730307825 */ /* 0x000fc800078e00ff */
[----:B------:R-:W-:Y:S01]  /*7260*/  FADD.FTZ R2, R37, R2 ;  /* 0x0000000225027221 */ /* 0x000fe20000010000 */
[----:B------:R-:W-:-:S03]  /*7270*/  PRMT R8, R186, 0x5410, R185 ;  /* 0x00005410ba087816 */ /* 0x000fc600000000b9 */
[----:B------:R-:W-:Y:S01]  /*7280*/  FADD.FTZ R2, R43, R2 ;  /* 0x000000022b027221 */ /* 0x000fe20000010000 */
[----:B------:R-:W-:-:S03]  /*7290*/  IMAD.MOV.U32 R29, RZ, RZ, R31 ;  /* 0x000000ffff1d7224 */ /* 0x000fc600078e001f */
[----:B------:R-:W-:Y:S01]  /*72a0*/  FADD.FTZ R2, R44, R2 ;  /* 0x000000022c027221 */ /* 0x000fe20000010000 */
[----:B------:R-:W-:-:S03]  /*72b0*/  IMAD.MOV.U32 R31, RZ, RZ, R8 ;  /* 0x000000ffff1f7224 */ /* 0x000fc600078e0008 */
[----:B------:R-:W-:Y:S01]  /*72c0*/  FADD.FTZ R14, R7, R2 ;  /* 0x00000002070e7221 */ /* 0x000fe20000010000 */
[----:B------:R-:W-:Y:S01]  /*72d0*/  FADD.FTZ R13, R9, R6 ;  /* 0x00000006090d7221 */ /* 0x000fe20000010000 */
[----:B------:R-:W-:Y:S01]  /*72e0*/  FADD.FTZ R15, R53, R3 ;  /* 0x00000003350f7221 */ /* 0x000fe20000010000 */
[----:B------:R-:W-:Y:S01]  /*72f0*/  PRMT R85, R193, 0x5410, R194 ;  /* 0x00005410c1557816 */ /* 0x000fe200000000c2 */
[----:B------:R-:W-:Y:S02]  /*7300*/  IMAD.MOV.U32 R53, RZ, RZ, R21 ;  /* 0x000000ffff357224 */ /* 0x000fe400078e0015 */
[----:B------:R-:W-:Y:S02]  /*7310*/  IMAD.MOV.U32 R49, RZ, RZ, R84 ;  /* 0x000000ffff317224 */ /* 0x000fe400078e0054 */
[----:B------:R-:W-:Y:S02]  /*7320*/  IMAD.MOV.U32 R21, RZ, RZ, R85 ;  /* 0x000000ffff157224 */ /* 0x000fe400078e0055 */
[----:B------:R-:W-:-:S02]  /*7330*/  IMAD.MOV.U32 R51, RZ, RZ, R22 ;  /* 0x000000ffff337224 */ /* 0x000fc400078e0016 */
[----:B------:R-:W-:Y:S02]  /*7340*/  IMAD.MOV.U32 R22, RZ, RZ, R23 ;  /* 0x000000ffff167224 */ /* 0x000fe400078e0017 */
[----:B------:R-:W-:Y:S02]  /*7350*/  IMAD.MOV.U32 R23, RZ, RZ, R91 ;  /* 0x000000ffff177224 */ /* 0x000fe400078e005b */
[----:B------:R-:W-:-:S05]  /*7360*/  @!P3 HADD2 R210, -R189.H0_H0, -RZ.H0_H0 ;  /* 0xa00000ffbdd2b230 */ /* 0x000fca0000000900 */
[----:B------:R-:W-:Y:S01]  /*7370*/  @!P3 PRMT R189, R210, 0x5410, RZ ;  /* 0x00005410d2bdb816 */ /* 0x000fe200000000ff */
[----:B------:R-:W-:Y:S01]  /*7380*/  @!P0 HADD2 R212, -R185.H0_H0, -RZ.H0_H0 ;  /* 0xa00000ffb9d48230 */ /* 0x000fe20000000900 */
[----:B---3--:R-:W-:-:S05]  /*7390*/  LOP3.LUT R0, R0, UR23, R153, 0x96, !PT ;  /* 0x0000001700007c12 */ /* 0x008fca000f8e9699 */
[----:B------:R-:W-:-:S05]  /*73a0*/  IMAD.WIDE.U32 R10, R0, -0x326172a9, RZ ;  /* 0xcd9e8d57000a7825 */ /* 0x000fca00078e00ff */
[----:B------:R-:W-:-:S05]  /*73b0*/  LOP3.LUT R4, R48, UR7, R11, 0x96, !PT ;  /* 0x0000000730047c12 */ /* 0x000fca000f8e960b */
[----:B------:R-:W-:Y:S01]  /*73c0*/  IMAD.WIDE.U32 R4, R4, -0x2daee0ad, RZ ;  /* 0xd2511f5304047825 */ /* 0x000fe200078e00ff */
[----:B------:R-:W-:-:S04]  /*73d0*/  LOP3.LUT R2, R10, UR30, R139, 0x96, !PT ;  /* 0x0000001e0a027c12 */ /* 0x000fc8000f8e968b */
[----:B--2---:R-:W-:Y:S01]  /*73e0*/  LOP3.LUT R8, R242, UR29, R5, 0x96, !PT ;  /* 0x0000001df2087c12 */ /* 0x004fe2000f8e9605 */
[----:B------:R-:W-:-:S04]  /*73f0*/  IMAD.WIDE.U32 R2, R2, -0x2daee0ad, RZ ;  /* 0xd2511f5302027825 */ /* 0x000fc800078e00ff */
[----:B------:R-:W-:Y:S01]  /*7400*/  IMAD.WIDE.U32 R8, R8, -0x326172a9, RZ ;  /* 0xcd9e8d5708087825 */ /* 0x000fe200078e00ff */
[----:B------:R-:W-:-:S04]  /*7410*/  LOP3.LUT R4, R4, UR25, R3, 0x96, !PT ;  /* 0x0000001904047c12 */ /* 0x000fc8000f8e9603 */
[----:B------:R-:W-:Y:S01]  /*7420*/  LOP3.LUT R6, R138, UR28, R9, 0x96, !PT ;  /* 0x0000001c8a067c12 */ /* 0x000fe2000f8e9609 */
[----:B------:R-:W-:-:S04]  /*7430*/  IMAD.WIDE.U32 R4, R4, -0x326172a9, RZ ;  /* 0xcd9e8d5704047825 */ /* 0x000fc800078e00ff */
[----:B------:R-:W-:-:S05]  /*7440*/  IMAD.WIDE.U32 R6, R6, -0x2daee0ad, RZ ;  /* 0xd2511f5306067825 */ /* 0x000fca00078e00ff */
[----:B------:R-:W-:Y:S02]  /*7450*/  LOP3.LUT R7, R2, UR13, R7, 0x96, !PT ;  /* 0x0000000d02077c12 */ /* 0x000fe4000f8e9607 */
[----:B------:R-:W-:-:S05]  /*7460*/  LOP3.LUT R2, R8, UR24, R5, 0x96, !PT ;  /* 0x0000001808027c12 */ /* 0x000fca000f8e9605 */
[----:B------:R-:W-:-:S05]  /*7470*/  IMAD.WIDE.U32 R2, R2, -0x2daee0ad, RZ ;  /* 0xd2511f5302027825 */ /* 0x000fca00078e00ff */
[----:B------:R-:W-:Y:S01]  /*7480*/  LOP3.LUT R3, R6, UR11, R3, 0x96, !PT ;  /* 0x0000000b06037c12 */ /* 0x000fe2000f8e9603 */
[----:B------:R-:W-:-:S05]  /*7490*/  IMAD.WIDE.U32 R6, R7, -0x326172a9, RZ ;  /* 0xcd9e8d5707067825 */ /* 0x000fca00078e00ff */
[----:B------:R-:W-:-:S05]  /*74a0*/  LOP3.LUT R4, R4, UR12, R7, 0x96, !PT ;  /* 0x0000000c04047c12 */ /* 0x000fca000f8e9607 */
[----:B------:R-:W-:-:S05]  /*74b0*/  IMAD.WIDE.U32 R84, R4, -0x2daee0ad, RZ ;  /* 0xd2511f5304547825 */ /* 0x000fca00078e00ff */
[----:B------:R-:W-:-:S04]  /*74c0*/  LOP3.LUT R91, R2, UR9, R85, 0x96, !PT ;  /* 0x00000009025b7c12 */ /* 0x000fc8000f8e9655 */
[----:B------:R-:W-:-:S04]  /*74d0*/  LOP3.LUT R0, R91, 0xff, RZ, 0xc0, !PT ;  /* 0x000000ff5b007812 */ /* 0x000fc800078ec0ff */
[----:B------:R-:W-:Y:S02]  /*74e0*/  ISETP.LE.U32.AND P3, PT, R0, UR6, PT ;  /* 0x0000000600007c0c */ /* 0x000fe4000bf63070 */
[----:B------:R-:W-:-:S04]  /*74f0*/  LOP3.LUT R0, R91, 0xffff, RZ, 0xc0, !PT ;  /* 0x0000ffff5b007812 */ /* 0x000fc800078ec0ff */
[----:B------:R-:W-:-:S04]  /*7500*/  SHF.R.U32.HI R0, RZ, 0x8, R0 ;  /* 0x00000008ff007819 */ /* 0x000fc80000011600 */
[----:B------:R-:W-:Y:S02]  /*7510*/  LOP3.LUT R0, R0, 0xffff, RZ, 0xc0, !PT ;  /* 0x0000ffff00007812 */ /* 0x000fe400078ec0ff */
[----:B------:R-:W-:Y:S02]  /*7520*/  @!P0 PRMT R185, R212, 0x5410, RZ ;  /* 0x00005410d4b98816 */ /* 0x000fe400000000ff */
[----:B------:R-:W-:Y:S02]  /*7530*/  ISETP.LE.U32.AND P0, PT, R0, UR6, PT ;  /* 0x0000000600007c0c */ /* 0x000fe4000bf03070 */
[----:B------:R-:W-:Y:S01]  /*7540*/  PRMT R0, R91, 0x7632, R0 ;  /* 0x000076325b007816 */ /* 0x000fe20000000000 */
[----:B------:R-:W-:-:S03]  /*7550*/  @!P2 HADD2 R213, -R186.H0_H0, -RZ.H0_H0 ;  /* 0xa00000ffbad5a230 */ /* 0x000fc60000000900 */
[----:B------:R-:W-:Y:S01]  /*7560*/  LOP3.LUT R0, R0, 0xff, RZ, 0xc0, !PT ;  /* 0x000000ff00007812 */ /* 0x000fe200078ec0ff */
[----:B------:R-:W-:Y:S01]  /*7570*/  IMAD.MOV.U32 R48, RZ, RZ, R28 ;  /* 0x000000ffff307224 */ /* 0x000fe200078e001c */
[----:B------:R-:W-:Y:S01]  /*7580*/  @!P2 PRMT R186, R213, 0x5410, RZ ;  /* 0x00005410d5baa816 */ /* 0x000fe200000000ff */
[----:B------:R-:W-:Y:S01]  /*7590*/  IMAD.MOV.U32 R28, RZ, RZ, R83 ;  /* 0x000000ffff1c7224 */ /* 0x000fe200078e0053 */
[----:B------:R-:W-:Y:S01]  /*75a0*/  ISETP.LE.U32.AND P2, PT, R0, UR6, PT ;  /* 0x0000000600007c0c */ /* 0x000fe2000bf43070 */
[----:B------:R-:W-:Y:S02]  /*75b0*/  IMAD.MOV.U32 R27, RZ, RZ, R82 ;  /* 0x000000ffff1b7224 */ /* 0x000fe400078e0052 */
[----:B------:R-:W-:Y:S02]  /*75c0*/  IMAD.MOV.U32 R0, RZ, RZ, R84 ;  /* 0x000000ffff007224 */ /* 0x000fe400078e0054 */
[----:B------:R-:W-:-:S04]  /*75d0*/  IMAD.WIDE.U32 R82, R3, -0x326172a9, RZ ;  /* 0xcd9e8d5703527825 */ /* 0x000fc800078e00ff */
[----:B------:R-:W-:Y:S01]  /*75e0*/  @!P1 HADD2 R211, -R193.H0_H0, -RZ.H0_H0 ;  /* 0xa00000ffc1d39230 */ /* 0x000fe20000000900 */
[----:B------:R-:W-:Y:S01]  /*75f0*/  LOP3.LUT R0, R0, 0xff, RZ, 0xc0, !PT ;  /* 0x000000ff00007812 */ /* 0x000fe200078ec0ff */
[----:B------:R-:W-:Y:S01]  /*7600*/  IMAD.MOV.U32 R32, RZ, RZ, R89 ;  /* 0x000000ffff207224 */ /* 0x000fe200078e0059 */
[----:B------:R-:W-:Y:S02]  /*7610*/  LOP3.LUT R89, R6, UR10, R83, 0x96, !PT ;  /* 0x0000000a06597c12 */ /* 0x000fe4000f8e9653 */
[----:B------:R-:W-:Y:S02]  /*7620*/  @!P1 PRMT R193, R211, 0x5410, RZ ;  /* 0x00005410d3c19816 */ /* 0x000fe400000000ff */
[----:B------:R-:W-:Y:S02]  /*7630*/  ISETP.LE.U32.AND P1, PT, R0, UR6, PT ;  /* 0x0000000600007c0c */ /* 0x000fe4000bf23070 */
[----:B------:R-:W-:Y:S01]  /*7640*/  LOP3.LUT R0, R89, 0xffff, RZ, 0xc0, !PT ;  /* 0x0000ffff59007812 */ /* 0x000fe200078ec0ff */
[----:B------:R-:W-:-:S03]  /*7650*/  IMAD.MOV.U32 R30, RZ, RZ, R20 ;  /* 0x000000ffff1e7224 */ /* 0x000fc600078e0014 */
[----:B------:R-:W-:Y:S01]  /*7660*/  SHF.R.U32.HI R0, RZ, 0x8, R0 ;  /* 0x00000008ff007819 */ /* 0x000fe20000011600 */
[----:B------:R1:W-:Y:S03]  /*7670*/  MUFU.EX2 R20, R69 ;  /* 0x0000004500147308 */ /* 0x0003e60000000800 */
[----:B------:R-:W-:Y:S01]  /*7680*/  LOP3.LUT R0, R0, 0xffff, RZ, 0xc0, !PT ;  /* 0x0000ffff00007812 */ /* 0x000fe200078ec0ff */
[----:B------:R-:W-:-:S03]  /*7690*/  @P4 HADD2 R209, -R194.H0_H0, -RZ.H0_H0 ;  /* 0xa00000ffc2d14230 */ /* 0x000fc60000000900 */
[----:B------:R-:W-:Y:S01]  /*76a0*/  ISETP.LE.U32.AND P5, PT, R0, UR6, PT ;  /* 0x0000000600007c0c */ /* 0x000fe2000bfa3070 */
[----:B-1----:R-:W-:Y:S02]  /*76b0*/  IMAD.MOV.U32 R69, RZ, RZ, R32 ;  /* 0x000000ffff457224 */ /* 0x002fe400078e0020 */
[----:B------:R-:W1:Y:S01]  /*76c0*/  MUFU.EX2 R32, R72 ;  /* 0x0000004800207308 */ /* 0x000e620000000800 */
[----:B------:R-:W-:-:S04]  /*76d0*/  PRMT R0, R89, 0x7632, R0 ;  /* 0x0000763259007816 */ /* 0x000fc80000000000 */
[----:B------:R-:W-:Y:S02]  /*76e0*/  LOP3.LUT R0, R0, 0xff, RZ, 0xc0, !PT ;  /* 0x000000ff00007812 */ /* 0x000fe400078ec0ff */
[----:B------:R-:W-:Y:S02]  /*76f0*/  @P4 PRMT R194, R209, 0x5410, RZ ;  /* 0x00005410d1c24816 */ /* 0x000fe400000000ff */
[----:B------:R-:W-:Y:S02]  /*7700*/  ISETP.LE.U32.AND P4, PT, R0, UR6, PT ;  /* 0x0000000600007c0c */ /* 0x000fe4000bf83070 */
[----:B-1----:R-:W-:-:S04]  /*7710*/  F2FP.F16.F32.PACK_AB R0, R32, R20 ;  /* 0x000000142000723e */ /* 0x002fc800000000ff */
[C---:B------:R-:W-:Y:S02]  /*7720*/  PRMT R188, R0.reuse, 0x7610, R188 ;  /* 0x0000761000bc7816 */ /* 0x040fe400000000bc */
[----:B------:R-:W-:Y:S01]  /*7730*/  PRMT R187, R0, 0x7632, R187 ;  /* 0x0000763200bb7816 */ /* 0x000fe200000000bb */
[----:B------:R-:W-:Y:S02]  /*7740*/  IMAD.MOV.U32 R0, RZ, RZ, R82 ;  /* 0x000000ffff007224 */ /* 0x000fe400078e0052 */
[----:B------:R-:W-:Y:S02]  /*7750*/  @!P3 HADD2 R214, -R188.H0_H0, -RZ.H0_H0 ;  /* 0xa00000ffbcd6b230 */ /* 0x000fe40000000900 */
[----:B------:R-:W-:Y:S01]  /*7760*/  IMAD.MOV.U32 R72, RZ, RZ, R49 ;  /* 0x000000ffff487224 */ /* 0x000fe200078e0031 */
[----:B------:R-:W-:Y:S01]  /*7770*/  LOP3.LUT R0, R0, 0xff, RZ, 0xc0, !PT ;  /* 0x000000ff00007812 */ /* 0x000fe200078ec0ff */
[----:B------:R-:W-:Y:S01]  /*7780*/  IMAD.MOV.U32 R49, RZ, RZ, R241 ;  /* 0x000000ffff317224 */ /* 0x000fe200078e00f1 */
[----:B------:R-:W-:-:S02]  /*7790*/  PRMT R241, R188, 0x5410, R187 ;  /* 0x00005410bcf17816 */ /* 0x000fc400000000bb */
[----:B------:R-:W-:Y:S01]  /*77a0*/  @!P3 PRMT R188, R214, 0x5410, RZ ;  /* 0x00005410d6bcb816 */ /* 0x000fe200000000ff */
[----:B------:R-:W-:Y:S01]  /*77b0*/  FADD.FTZ R3, R46, R14 ;  /* 0x0000000e2e037221 */ /* 0x000fe20000010000 */
[----:B------:R-:W-:Y:S01]  /*77c0*/  ISETP.LE.U32.AND P3, PT, R0, UR6, PT ;  /* 0x0000000600007c0c */ /* 0x000fe2000bf63070 */
[----:B------:R-:W-:Y:S01]  /*77d0*/  FADD.FTZ R2, R16, R12 ;  /* 0x0000000c10027221 */ /* 0x000fe20000010000 */
[----:B------:R-:W-:Y:S01]  /*77e0*/  LOP3.LUT R0, R244, UR7, R11, 0x96, !PT ;  /* 0x00000007f4007c12 */ /* 0x000fe2000f8e960b */
[----:B------:R-:W-:Y:S01]  /*77f0*/  FADD.FTZ R12, R61, R13 ;  /* 0x0000000d3d0c7221 */ /* 0x000fe20000010000 */
[----:B------:R-:W-:Y:S01]  /*7800*/  FADD.FTZ R13, R45, R3 ;  /* 0x000000032d0d7221 */ /* 0x000fe20000010000 */
[----:B------:R-:W-:Y:S02]  /*7810*/  FADD.FTZ R11, R52, R2 ;  /* 0x00000002340b7221 */ /* 0x000fe40000010000 */
[----:B------:R-:W-:Y:S01]  /*7820*/  IMAD.WIDE.U32 R2, R0, -0x2daee0ad, RZ ;  /* 0xd2511f5300027825 */ /* 0x000fe200078e00ff */
[----:B------:R-:W-:-:S04]  /*7830*/  LOP3.LUT R6, R10, UR30, R251, 0x96, !PT ;  /* 0x0000001e0a067c12 */ /* 0x000fc8000f8e96fb */
[----:B----4-:R-:W-:Y:S01]  /*7840*/  LOP3.LUT R4, R234, UR29, R3, 0x96, !PT ;  /* 0x0000001dea047c12 */ /* 0x010fe2000f8e9603 */
[----:B------:R-:W-:-:S04]  /*7850*/  IMAD.WIDE.U32 R6, R6, -0x2daee0ad, RZ ;  /* 0xd2511f5306067825 */ /* 0x000fc800078e00ff */
[----:B------:R-:W-:Y:S01]  /*7860*/  IMAD.WIDE.U32 R4, R4, -0x326172a9, RZ ;  /* 0xcd9e8d5704047825 */ /* 0x000fe200078e00ff */
[----:B------:R-:W-:-:S04]  /*7870*/  LOP3.LUT R7, R2, UR25, R7, 0x96, !PT ;  /* 0x0000001902077c12 */ /* 0x000fc8000f8e9607 */
[----:B------:R-:W-:-:S05]  /*7880*/  LOP3.LUT R3, R250, UR28, R5, 0x96, !PT ;  /* 0x0000001cfa037c12 */ /* 0x000fca000f8e9605 */
[----:B------:R-:W-:-:S05]  /*7890*/  IMAD.WIDE.U32 R2, R3, -0x2daee0ad, RZ ;  /* 0xd2511f5303027825 */ /* 0x000fca00078e00ff */
[----:B------:R-:W-:Y:S01]  /*78a0*/  LOP3.LUT R3, R6, UR13, R3, 0x96, !PT ;  /* 0x0000000d06037c12 */ /* 0x000fe2000f8e9603 */
[----:B------:R-:W-:-:S05]  /*78b0*/  IMAD.WIDE.U32 R6, R7, -0x326172a9, RZ ;  /* 0xcd9e8d5707067825 */ /* 0x000fca00078e00ff */
[----:B------:R-:W-:-:S05]  /*78c0*/  LOP3.LUT R4, R4, UR24, R7, 0x96, !PT ;  /* 0x0000001804047c12 */ /* 0x000fca000f8e9607 */
[----:B------:R-:W-:-:S04]  /*78d0*/  IMAD.WIDE.U32 R8, R4, -0x2daee0ad, RZ ;  /* 0xd2511f5304087825 */ /* 0x000fc800078e00ff */
[----:B------:R-:W-:Y:S01]  /*78e0*/  FADD.FTZ R10, R55, R15 ;  /* 0x0000000f370a7221 */ /* 0x000fe20000010000 */
[----:B------:R-:W-:Y:S01]  /*78f0*/  LOP3.LUT R0, R2, UR11, R9, 0x96, !PT ;  /* 0x0000000b02007c12 */ /* 0x000fe2000f8e9609 */
[----:B------:R-:W-:Y:S02]  /*7900*/  IMAD.MOV.U32 R14, RZ, RZ, R80 ;  /* 0x000000ffff0e7224 */ /* 0x000fe400078e0050 */
[----:B------:R-:W-:Y:S02]  /*7910*/  IMAD.MOV.U32 R15, RZ, RZ, R81 ;  /* 0x000000ffff0f7224 */ /* 0x000fe400078e0051 */
[----:B------:R-:W-:-:S04]  /*7920*/  IMAD.WIDE.U32 R2, R3, -0x326172a9, RZ ;  /* 0xcd9e8d5703027825 */ /* 0x000fc800078e00ff */
[----:B------:R-:W-:-:S04]  /*7930*/  IMAD.WIDE.U32 R80, R0, -0x326172a9, RZ ;  /* 0xcd9e8d5700507825 */ /* 0x000fc800078e00ff */
[----:B------:R-:W-:Y:S02]  /*7940*/  IMAD.MOV.U32 R46, RZ, RZ, R51 ;  /* 0x000000ffff2e7224 */ /* 0x000fe400078e0033 */
[----:B------:R-:W-:Y:S01]  /*7950*/  IMAD.MOV.U32 R51, RZ, RZ, R88 ;  /* 0x000000ffff337224 */ /* 0x000fe200078e0058 */
[----:B------:R-:W-:Y:S01]  /*7960*/  LOP3.LUT R88, R2, UR10, R81, 0x96, !PT ;  /* 0x0000000a02587c12 */ /* 0x000fe2000f8e9651 */
[----:B------:R-:W-:Y:S02]  /*7970*/  IMAD.MOV.U32 R2, RZ, RZ, R14 ;  /* 0x000000ffff027224 */ /* 0x000fe400078e000e */
[----:B------:R-:W-:Y:S01]  /*7980*/  @!P0 HADD2 R215, -R187.H0_H0, -RZ.H0_H0 ;  /* 0xa00000ffbbd78230 */ /* 0x000fe20000000900 */
[----:B------:R-:W-:Y:S01]  /*7990*/  MUFU.EX2 R9, R68 ;  /* 0x0000004400097308 */ /* 0x000fe20000000800 */
[----:B------:R-:W-:-:S03]  /*79a0*/  LOP3.LUT R0, R88, 0xff, RZ, 0xc0, !PT ;  /* 0x000000ff58007812 */ /* 0x000fc600078ec0ff */
[----:B------:R-:W1:Y:S01]  /*79b0*/  MUFU.EX2 R14, R70 ;  /* 0x00000046000e7308 */ /* 0x000e620000000800 */
[----:B------:R-:W-:Y:S02]  /*79c0*/  @!P0 PRMT R187, R215, 0x5410, RZ ;  /* 0x00005410d7bb8816 */ /* 0x000fe400000000ff */
[----:B------:R-:W-:Y:S02]  /*79d0*/  ISETP.LE.U32.AND P0, PT, R0, UR6, PT ;  /* 0x0000000600007c0c */ /* 0x000fe4000bf03070 */
[----:B------:R-:W-:-:S04]  /*79e0*/  LOP3.LUT R0, R88, 0xffff, RZ, 0xc0, !PT ;  /* 0x0000ffff58007812 */ /* 0x000fc800078ec0ff */
[----:B------:R-:W-:Y:S02]  /*79f0*/  SHF.R.U32.HI R0, RZ, 0x8, R0 ;  /* 0x00000008ff007819 */ /* 0x000fe40000011600 */
[----:B-1----:R-:W-:Y:S02]  /*7a00*/  F2FP.F16.F32.PACK_AB R201, R14, R9 ;  /* 0x000000090ec9723e */ /* 0x002fe400000000ff */
[----:B------:R-:W-:-:S03]  /*7a10*/  LOP3.LUT R0, R0, 0xffff, RZ, 0xc0, !PT ;  /* 0x0000ffff00007812 */ /* 0x000fc600078ec0ff */
[----:B------:R-:W-:Y:S01]  /*7a20*/  @!P0 HADD2 R219, -R201.H0_H0, -RZ.H0_H0 ;  /* 0xa00000ffc9db8230 */ /* 0x000fe20000000900 */
[----:B------:R-:W-:-:S04]  /*7a30*/  PRMT R7, R201, 0x7610, R7 ;  /* 0x00007610c9077816 */ /* 0x000fc80000000007 */
[----:B------:R-:W-:Y:S02]  /*7a40*/  @!P0 PRMT R7, R219, 0x5410, RZ ;  /* 0x00005410db078816 */ /* 0x000fe400000000ff */
[----:B------:R-:W-:Y:S02]  /*7a50*/  ISETP.LE.U32.AND P0, PT, R0, UR6, PT ;  /* 0x0000000600007c0c */ /* 0x000fe4000bf03070 */
[----:B------:R-:W-:Y:S01]  /*7a60*/  LOP3.LUT R6, R6, UR12, R3, 0x96, !PT ;  /* 0x0000000c06067c12 */ /* 0x000fe2000f8e9603 */
[----:B------:R-:W-:Y:S02]  /*7a70*/  IMAD.MOV.U32 R3, RZ, RZ, R15 ;  /* 0x000000ffff037224 */ /* 0x000fe400078e000f */
[----:B------:R-:W-:Y:S02]  /*7a80*/  FADD.FTZ R4, R94, R12 ;  /* 0x0000000c5e047221 */ /* 0x000fe40000010000 */
[----:B------:R1:W-:Y:S01]  /*7a90*/  MUFU.EX2 R12, R67 ;  /* 0x00000043000c7308 */ /* 0x0003e20000000800 */
[----:B------:R-:W-:Y:S05]  /*7aa0*/  STL [R1+0x340], R188 ;  /* 0x000340bc01007387 */ /* 0x000fea0000100800 */
[----:B------:R-:W-:-:S02]  /*7ab0*/  @!P0 HADD2 R218, -R201.H1_H1, -RZ.H0_H0 ;  /* 0xa00000ffc9da8230 */ /* 0x000fc40000000d00 */
[----:B-1----:R-:W-:Y:S02]  /*7ac0*/  IMAD.MOV.U32 R67, RZ, RZ, R3 ;  /* 0x000000ffff437224 */ /* 0x002fe400078e0003 */
[----:B------:R-:W-:Y:S01]  /*7ad0*/  FADD.FTZ R3, R50, R13 ;  /* 0x0000000d32037221 */ /* 0x000fe20000010000 */
[----:B------:R1:W-:Y:S03]  /*7ae0*/  STL [R1+0x344], R187 ;  /* 0x000344bb01007387 */ /* 0x0003e60000100800 */
[----:B------:R-:W-:-:S04]  /*7af0*/  FADD.FTZ R3, R60, R3 ;  /* 0x000000033c037221 */ /* 0x000fc80000010000 */
[----:B------:R-:W-:Y:S01]  /*7b00*/  FADD.FTZ R3, R63, R3 ;  /* 0x000000033f037221 */ /* 0x000fe20000010000 */
[----:B------:R2:W-:Y:S01]  /*7b10*/  STL [R1+0x110], R7 ;  /* 0x0001100701007387 */ /* 0x0005e20000100800 */
[----:B------:R-:W-:Y:S02]  /*7b20*/  IMAD.MOV.U32 R63, RZ, RZ, R251 ;  /* 0x000000ffff3f7224 */ /* 0x000fe400078e00fb */
[----:B------:R-:W-:Y:S01]  /*7b30*/  FADD.FTZ R3, R62, R3 ;  /* 0x000000033e037221 */ /* 0x000fe20000010000 */
[----:B------:R-:W-:Y:S01]  /*7b40*/  IMAD.MOV.U32 R62, RZ, RZ, R250 ;  /* 0x000000ffff3e7224 */ /* 0x000fe200078e00fa */
[----:B-1----:R-:W-:Y:S02]  /*7b50*/  PRMT R187, R201, 0x7632, R187 ;  /* 0x00007632c9bb7816 */ /* 0x002fe400000000bb */
[----:B------:R-:W-:-:S05]  /*7b60*/  @!P0 PRMT R187, R218, 0x5410, RZ ;  /* 0x00005410dabb8816 */ /* 0x000fca00000000ff */
[----:B------:R1:W-:Y:S04]  /*7b70*/  STL [R1+0x348], R187 ;  /* 0x000348bb01007387 */ /* 0x0003e80000100800 */
[----:B------:R3:W4:Y:S01]  /*7b80*/  LDL.LU.64 R250, [R1+0x390] ;  /* 0x0003900001fa7983 */ /* 0x0007220000300a00 */
[----:B------:R-:W-:Y:S01]  /*7b90*/  PRMT R0, R88, 0x7632, R0 ;  /* 0x0000763258007816 */ /* 0x000fe20000000000 */
[----:B------:R-:W-:Y:S02]  /*7ba0*/  FADD.FTZ R5, R76, R10 ;  /* 0x0000000a4c057221 */ /* 0x000fe40000010000 */
[----:B------:R-:W2:Y:S01]  /*7bb0*/  MUFU.EX2 R10, R66 ;  /* 0x00000042000a7308 */ /* 0x000ea20000000800 */
[----:B------:R-:W-:-:S04]  /*7bc0*/  LOP3.LUT R0, R0, 0xff, RZ, 0xc0, !PT ;  /* 0x000000ff00007812 */ /* 0x000fc800078ec0ff */
[----:B------:R-:W-:Y:S02]  /*7bd0*/  ISETP.LE.U32.AND P0, PT, R0, UR6, PT ;  /* 0x0000000600007c0c */ /* 0x000fe4000bf03070 */
[----:B------:R-:W-:Y:S02]  /*7be0*/  SHF.R.U32.HI R0, RZ, 0x18, R88 ;  /* 0x00000018ff007819 */ /* 0x000fe40000011658 */
[----:B--2---:R-:W-:-:S09]  /*7bf0*/  F2FP.F16.F32.PACK_AB R200, R12, R10 ;  /* 0x0000000a0cc8723e */ /* 0x004fd200000000ff */
[----:B------:R-:W-:Y:S01]  /*7c00*/  @!P0 HADD2 R222, -R200.H0_H0, -RZ.H0_H0 ;  /* 0xa00000ffc8de8230 */ /* 0x000fe20000000900 */
[----:B------:R-:W-:-:S04]  /*7c10*/  PRMT R188, R200, 0x7610, R188 ;  /* 0x00007610c8bc7816 */ /* 0x000fc800000000bc */
[----:B------:R-:W-:Y:S02]  /*7c20*/  @!P0 PRMT R188, R222, 0x5410, RZ ;  /* 0x00005410debc8816 */ /* 0x000fe400000000ff */
[----:B------:R-:W-:Y:S01]  /*7c30*/  ISETP.LE.U32.AND P0, PT, R0, UR6, PT ;  /* 0x0000000600007c0c */ /* 0x000fe2000bf03070 */
[----:B------:R-:W-:Y:S02]  /*7c40*/  IMAD.MOV.U32 R70, RZ, RZ, R46 ;  /* 0x000000ffff467224 */ /* 0x000fe400078e002e */
[----:B------:R-:W-:Y:S02]  /*7c50*/  IMAD.MOV.U32 R46, RZ, RZ, R53 ;  /* 0x000000ffff2e7224 */ /* 0x000fe400078e0035 */
[----:B------:R-:W-:Y:S02]  /*7c60*/  IMAD.MOV.U32 R53, RZ, RZ, R29 ;  /* 0x000000ffff357224 */ /* 0x000fe400078e001d */
[----:B------:R-:W-:Y:S02]  /*7c70*/  IMAD.MOV.U32 R0, RZ, RZ, R80 ;  /* 0x000000ffff007224 */ /* 0x000fe400078e0050 */
[----:B------:R-:W-:Y:S01]  /*7c80*/  IMAD.MOV.U32 R29, RZ, RZ, R30 ;  /* 0x000000ffff1d7224 */ /* 0x000fe200078e001e */
[----:B------:R-:W-:Y:S01]  /*7c90*/  MUFU.EX2 R15, R131 ;  /* 0x00000083000f7308 */ /* 0x000fe20000000800 */
[----:B------:R-:W-:-:S02]  /*7ca0*/  IMAD.MOV.U32 R30, RZ, RZ, R17 ;  /* 0x000000ffff1e7224 */ /* 0x000fc400078e0011 */
[----:B------:R-:W-:Y:S01]  /*7cb0*/  @!P0 HADD2 R221, -R200.H1_H1, -RZ.H0_H0 ;  /* 0xa00000ffc8dd8230 */ /* 0x000fe20000000d00 */
[----:B------:R-:W2:Y:S01]  /*7cc0*/  MUFU.EX2 R17, R129 ;  /* 0x0000008100117308 */ /* 0x000ea20000000800 */
[----:B------:R-:W-:Y:S02]  /*7cd0*/  LOP3.LUT R0, R0, 0xff, RZ, 0xc0, !PT ;  /* 0x000000ff00007812 */ /* 0x000fe400078ec0ff */
[----:B------:R-:W-:Y:S02]  /*7ce0*/  PRMT R134, R200, 0x7632, R134 ;  /* 0x00007632c8867816 */ /* 0x000fe40000000086 */
[----:B------:R-:W-:Y:S02]  /*7cf0*/  @!P0 PRMT R134, R221, 0x5410, RZ ;  /* 0x00005410dd868816 */ /* 0x000fe400000000ff */
[----:B------:R-:W-:Y:S02]  /*7d00*/  ISETP.LE.U32.AND P0, PT, R0, UR6, PT ;  /* 0x0000000600007c0c */ /* 0x000fe4000bf03070 */
[----:B--2---:R-:W-:-:S02]  /*7d10*/  F2FP.F16.F32.PACK_AB R199, R17, R15 ;  /* 0x0000000f11c7723e */ /* 0x004fc400000000ff */
[----:B------:R-:W-:-:S09]  /*7d20*/  PRMT R0, R80, 0x7771, RZ ;  /* 0x0000777150007816 */ /* 0x000fd200000000ff */
[----:B------:R-:W-:Y:S01]  /*7d30*/  @!P0 HADD2 R224, -R199.H0_H0, -RZ.H0_H0 ;  /* 0xa00000ffc7e08230 */ /* 0x000fe20000000900 */
[----:B------:R-:W-:-:S04]  /*7d40*/  PRMT R135, R199, 0x7610, R135 ;  /* 0x00007610c7877816 */ /* 0x000fc80000000087 */
[----:B------:R-:W-:Y:S02]  /*7d50*/  @!P0 PRMT R135, R224, 0x5410, RZ ;  /* 0x00005410e0878816 */ /* 0x000fe400000000ff */
[----:B------:R-:W-:Y:S01]  /*7d60*/  ISETP.GT.U32.AND P0, PT, R0, UR6, PT ;  /* 0x0000000600007c0c */ /* 0x000fe2000bf04070 */
[----:B------:R-:W-:Y:S02]  /*7d70*/  IMAD.MOV.U32 R66, RZ, RZ, R2 ;  /* 0x000000ffff427224 */ /* 0x000fe400078e0002 */
[----:B------:R-:W-:Y:S01]  /*7d80*/  FADD.FTZ R2, R58, R11 ;  /* 0x0000000b3a027221 */ /* 0x000fe20000010000 */
[----:B------:R-:W-:Y:S01]  /*7d90*/  MUFU.EX2 R13, R73 ;  /* 0x00000049000d7308 */ /* 0x000fe20000000800 */
[----:B------:R-:W-:-:S03]  /*7da0*/  PRMT R0, R80, 0x7772, RZ ;  /* 0x0000777250007816 */ /* 0x000fc600000000ff */
[----:B------:R-:W2:Y:S01]  /*7db0*/  MUFU.EX2 R11, R71 ;  /* 0x00000047000b7308 */ /* 0x000ea20000000800 */
[----:B------:R-:W-:-:S04]  /*7dc0*/  PRMT R137, R199, 0x7632, R137 ;  /* 0x00007632c7897816 */ /* 0x000fc80000000089 */
[----:B------:R-:W-:-:S05]  /*7dd0*/  @P0 HADD2 R225, -R199.H1_H1, -RZ.H0_H0 ;  /* 0xa00000ffc7e10230 */ /* 0x000fca0000000d00 */
[----:B------:R-:W-:Y:S02]  /*7de0*/  @P0 PRMT R137, R225, 0x5410, RZ ;  /* 0x00005410e1890816 */ /* 0x000fe400000000ff */
[----:B------:R-:W-:Y:S02]  /*7df0*/  ISETP.GT.U32.AND P0, PT, R0, UR6, PT ;  /* 0x0000000600007c0c */ /* 0x000fe4000bf04070 */
[----:B--2---:R-:W-:Y:S02]  /*7e00*/  F2FP.F16.F32.PACK_AB R198, R13, R11 ;  /* 0x0000000b0dc6723e */ /* 0x004fe400000000ff */
[----:B------:R-:W-:Y:S02]  /*7e10*/  PRMT R0, R80, 0x7773, RZ ;  /* 0x0000777350007816 */ /* 0x000fe400000000ff */
[----:B------:R-:W-:-:S07]  /*7e20*/  PRMT R136, R198, 0x7610, R136 ;  /* 0x00007610c6887816 */ /* 0x000fce0000000088 */
[----:B------:R-:W-:Y:S02]  /*7e30*/  @P0 HADD2 R226, -R198.H0_H0, -RZ.H0_H0 ;  /* 0xa00000ffc6e20230 */ /* 0x000fe40000000900 */
[----:B------:R-:W-:-:S03]  /*7e40*/  IMAD.MOV.U32 R16, RZ, RZ, R72 ;  /* 0x000000ffff107224 */ /* 0x000fc600078e0048 */
[----:B------:R-:W-:Y:S02]  /*7e50*/  @P0 PRMT R136, R226, 0x5410, RZ ;  /* 0x00005410e2880816 */ /* 0x000fe400000000ff */
[----:B------:R-:W-:Y:S01]  /*7e60*/  ISETP.GT.U32.AND P0, PT, R0, UR6, PT ;  /* 0x0000000600007c0c */ /* 0x000fe2000bf04070 */
[----:B------:R-:W-:Y:S02]  /*7e70*/  IMAD.MOV.U32 R72, RZ, RZ, R66 ;  /* 0x000000ffff487224 */ /* 0x000fe400078e0042 */
[----:B------:R-:W-:Y:S02]  /*7e80*/  IMAD.MOV.U32 R73, RZ, RZ, R67 ;  /* 0x000000ffff497224 */ /* 0x000fe400078e0043 */
[----:B------:R-:W-:Y:S02]  /*7e90*/  IMAD.MOV.U32 R67, RZ, RZ, R87 ;  /* 0x000000ffff437224 */ /* 0x000fe400078e0057 */
[----:B------:R-:W-:Y:S02]  /*7ea0*/  IMAD.MOV.U32 R66, RZ, RZ, R86 ;  /* 0x000000ffff427224 */ /* 0x000fe400078e0056 */
[----:B------:R-:W-:-:S02]  /*7eb0*/  IMAD.MOV.U32 R61, RZ, RZ, R16 ;  /* 0x000000ffff3d7224 */ /* 0x000fc400078e0010 */
[----:B------:R-:W-:Y:S01]  /*7ec0*/  IMAD.MOV.U32 R94, RZ, RZ, R24 ;  /* 0x000000ffff5e7224 */ /* 0x000fe200078e0018 */
[----:B------:R-:W-:Y:S01]  /*7ed0*/  MUFU.EX2 R16, R102 ;  /* 0x0000006600107308 */ /* 0x000fe20000000800 */
[----:B------:R-:W-:-:S03]  /*7ee0*/  IMAD.WIDE.U32 R86, R6, -0x2daee0ad, RZ ;  /* 0xd2511f5306567825 */ /* 0x000fc600078e00ff */
[----:B------:R-:W2:Y:S01]  /*7ef0*/  MUFU.EX2 R24, R99 ;  /* 0x0000006300187308 */ /* 0x000ea20000000800 */
[----:B------:R-:W-:Y:S01]  /*7f00*/  IMAD.MOV.U32 R52, RZ, RZ, R21 ;  /* 0x000000ffff347224 */ /* 0x000fe200078e0015 */
[----:B------:R-:W-:Y:S01]  /*7f10*/  LOP3.LUT R87, R8, UR9, R87, 0x96, !PT ;  /* 0x0000000908577c12 */ /* 0x000fe2000f8e9657 */
[----:B------:R-:W-:Y:S02]  /*7f20*/  IMAD.MOV.U32 R7, RZ, RZ, R22 ;  /* 0x000000ffff077224 */ /* 0x000fe400078e0016 */
[----:B------:R-:W-:Y:S01]  /*7f30*/  @P0 HADD2 R227, -R198.H1_H1, -RZ.H0_H0 ;  /* 0xa00000ffc6e30230 */ /* 0x000fe20000000d00 */
[----:B------:R-:W-:Y:S01]  /*7f40*/  MUFU.EX2 R21, R125 ;  /* 0x0000007d00157308 */ /* 0x000fe20000000800 */
[----:B------:R-:W-:-:S03]  /*7f50*/  LOP3.LUT R0, R87, 0xff, RZ, 0xc0, !PT ;  /* 0x000000ff57007812 */ /* 0x000fc600078ec0ff */
[----:B------:R-:W1:Y:S01]  /*7f60*/  MUFU.EX2 R22, R121 ;  /* 0x0000007900167308 */ /* 0x000e620000000800 */
[----:B------:R-:W-:Y:S02]  /*7f70*/  PRMT R42, R198, 0x7632, R42 ;  /* 0x00007632c62a7816 */ /* 0x000fe4000000002a */
[----:B------:R-:W-:Y:S02]  /*7f80*/  @P0 PRMT R42, R227, 0x5410, RZ ;  /* 0x00005410e32a0816 */ /* 0x000fe400000000ff */
[----:B------:R-:W-:Y:S02]  /*7f90*/  ISETP.LE.U32.AND P0, PT, R0, UR6, PT ;  /* 0x0000000600007c0c */ /* 0x000fe4000bf03070 */
[----:B--2---:R-:W-:-:S04]  /*7fa0*/  F2FP.F16.F32.PACK_AB R0, R24, R16 ;  /* 0x000000101800723e */ /* 0x004fc800000000ff */
[C---:B------:R-:W-:Y:S02]  /*7fb0*/  PRMT R169, R0.reuse, 0x7610, R169 ;  /* 0x0000761000a97816 */ /* 0x040fe400000000a9 */
[----:B------:R-:W-:Y:S02]  /*7fc0*/  PRMT R168, R0, 0x7632, R168 ;  /* 0x0000763200a87816 */ /* 0x000fe400000000a8 */
[----:B------:R-:W-:Y:S02]  /*7fd0*/  LOP3.LUT R0, R87, 0xffff, RZ, 0xc0, !PT ;  /* 0x0000ffff57007812 */ /* 0x000fe400078ec0ff */
[----:B-1----:R-:W-:Y:S02]  /*7fe0*/  F2FP.F16.F32.PACK_AB R204, R22, R21 ;  /* 0x0000001516cc723e */ /* 0x002fe400000000ff */
[----:B------:R-:W-:-:S03]  /*7ff0*/  SHF.R.U32.HI R0, RZ, 0x8, R0 ;  /* 0x00000008ff007819 */ /* 0x000fc60000011600 */
[----:B------:R-:W-:Y:S01]  /*8000*/  @!P0 HADD2 R229, -R204.H0_H0, -RZ.H0_H0 ;  /* 0xa00000ffcce58230 */ /* 0x000fe20000000900 */
[----:B------:R-:W-:Y:S02]  /*8010*/  LOP3.LUT R0, R0, 0xffff, RZ, 0xc0, !PT ;  /* 0x0000ffff00007812 */ /* 0x000fe400078ec0ff */
[----:B------:R-:W-:Y:S02]  /*8020*/  PRMT R39, R204, 0x7610, R39 ;  /* 0x00007610cc277816 */ /* 0x000fe40000000027 */
[----:B------:R-:W-:Y:S02]  /*8030*/  @!P0 PRMT R39, R229, 0x5410, RZ ;  /* 0x00005410e5278816 */ /* 0x000fe400000000ff */
[----:B------:R-:W-:Y:S01]  /*8040*/  ISETP.LE.U32.AND P0, PT, R0, UR6, PT ;  /* 0x0000000600007c0c */ /* 0x000fe2000bf03070 */
[----:B------:R-:W-:Y:S02]  /*8050*/  IMAD.MOV.U32 R55, RZ, RZ, R27 ;  /* 0x000000ffff377224 */ /* 0x000fe400078e001b */
[----:B------:R-:W-:-:S02]  /*8060*/  @!P2 HADD2 R230, -R169.H0_H0, -RZ.H0_H0 ;  /* 0xa00000ffa9e6a230 */ /* 0x000fc40000000900 */
[----:B------:R-:W-:Y:S01]  /*8070*/  IMAD.MOV.U32 R27, RZ, RZ, R31 ;  /* 0x000000ffff1b7224 */ /* 0x000fe200078e001f */
[----:B------:R-:W-:Y:S01]  /*8080*/  SHF.R.U32.HI R0, RZ, 0x18, R91 ;  /* 0x00000018ff007819 */ /* 0x000fe2000001165b */
[----:B------:R-:W-:Y:S01]  /*8090*/  IMAD.MOV.U32 R45, RZ, RZ, R28 ;  /* 0x000000ffff2d7224 */ /* 0x000fe200078e001c */
[----:B------:R-:W-:Y:S01]  /*80a0*/  MUFU.EX2 R31, R146 ;  /* 0x00000092001f7308 */ /* 0x000fe20000000800 */
[----:B------:R-:W-:Y:S01]  /*80b0*/  IMAD.MOV.U32 R68, RZ, RZ, R236 ;  /* 0x000000ffff447224 */ /* 0x000fe200078e00ec */
[----:B------:R-:W-:Y:S02]  /*80c0*/  PRMT R236, R169, 0x5410, R168 ;  /* 0x00005410a9ec7816 */ /* 0x000fe400000000a8 */
[----:B------:R-:W1:Y:S01]  /*80d0*/  MUFU.EX2 R28, R100 ;  /* 0x00000064001c7308 */ /* 0x000e620000000800 */
[----:B------:R-:W-:Y:S02]  /*80e0*/  @!P2 PRMT R169, R230, 0x5410, RZ ;  /* 0x00005410e6a9a816 */ /* 0x000fe400000000ff */
[----:B------:R-:W-:-:S02]  /*80f0*/  ISETP.LE.U32.AND P2, PT, R0, UR6, PT ;  /* 0x0000000600007c0c */ /* 0x000fc4000bf43070 */
[----:B------:R-:W-:Y:S01]  /*8100*/  PRMT R0, R87, 0x7632, R0 ;  /* 0x0000763257007816 */ /* 0x000fe20000000000 */
[----:B------:R-:W-:Y:S01]  /*8110*/  @!P0 HADD2 R233, -R204.H1_H1, -RZ.H0_H0 ;  /* 0xa00000ffcce98230 */ /* 0x000fe20000000d00 */
[----:B------:R-:W-:Y:S02]  /*8120*/  PRMT R220, R204, 0x7632, R220 ;  /* 0x00007632ccdc7816 */ /* 0x000fe400000000dc */
[----:B------:R-:W-:Y:S01]  /*8130*/  LOP3.LUT R0, R0, 0xff, RZ, 0xc0, !PT ;  /* 0x000000ff00007812 */ /* 0x000fe200078ec0ff */
[----:B------:R-:W-:Y:S01]  /*8140*/  IMAD.MOV.U32 R76, RZ, RZ, R18 ;  /* 0x000000ffff4c7224 */ /* 0x000fe200078e0012 */
[----:B------:R-:W-:Y:S02]  /*8150*/  @!P0 PRMT R220, R233, 0x5410, RZ ;  /* 0x00005410e9dc8816 */ /* 0x000fe400000000ff */
[----:B------:R-:W-:Y:S01]  /*8160*/  ISETP.LE.U32.AND P0, PT, R0, UR6, PT ;  /* 0x0000000600007c0c */ /* 0x000fe2000bf03070 */
[----:B------:R-:W-:Y:S01]  /*8170*/  IMAD.MOV.U32 R50, RZ, RZ, R67 ;  /* 0x000000ffff327224 */ /* 0x000fe200078e0043 */
[----:B-1----:R-:W-:Y:S01]  /*8180*/  F2FP.F16.F32.PACK_AB R0, R31, R28 ;  /* 0x0000001c1f00723e */ /* 0x002fe200000000ff */
[----:B------:R-:W-:-:S02]  /*8190*/  IMAD.MOV.U32 R67, RZ, RZ, R76 ;  /* 0x000000ffff437224 */ /* 0x000fc400078e004c */
[----:B------:R-:W-:Y:S01]  /*81a0*/  IMAD.MOV.U32 R76, RZ, RZ, R94 ;  /* 0x000000ffff4c7224 */ /* 0x000fe200078e005e */
[C---:B------:R-:W-:Y:S01]  /*81b0*/  PRMT R181, R0.reuse, 0x7610, R181 ;  /* 0x0000761000b57816 */ /* 0x040fe200000000b5 */
[----:B------:R-:W-:Y:S02]  /*81c0*/  IMAD.MOV.U32 R94, RZ, RZ, R7 ;  /* 0x000000ffff5e7224 */ /* 0x000fe400078e0007 */
[----:B------:R-:W-:Y:S02]  /*81d0*/  IMAD.MOV.U32 R7, RZ, RZ, R52 ;  /* 0x000000ffff077224 */ /* 0x000fe400078e0034 */
[----:B------:R-:W-:Y:S02]  /*81e0*/  IMAD.MOV.U32 R52, RZ, RZ, R45 ;  /* 0x000000ffff347224 */ /* 0x000fe400078e002d */
[----:B------:R-:W-:Y:S01]  /*81f0*/  IMAD.MOV.U32 R45, RZ, RZ, R61 ;  /* 0x000000ffff2d7224 */ /* 0x000fe200078e003d */
[----:B------:R-:W-:Y:S01]  /*8200*/  PRMT R180, R0, 0x7632, R180 ;  /* 0x0000763200b47816 */ /* 0x000fe200000000b4 */
[----:B------:R-:W-:-:S02]  /*8210*/  IMAD.MOV.U32 R61, RZ, RZ, R46 ;  /* 0x000000ffff3d7224 */ /* 0x000fc400078e002e */
[----:B------:R-:W-:Y:S02]  /*8220*/  IMAD.MOV.U32 R46, RZ, RZ, R53 ;  /* 0x000000ffff2e7224 */ /* 0x000fe400078e0035 */
[----:B------:R-:W-:Y:S02]  /*8230*/  IMAD.MOV.U32 R53, RZ, RZ, R29 ;  /* 0x000000ffff357224 */ /* 0x000fe400078e001d */
[----:B------:R-:W-:Y:S02]  /*8240*/  IMAD.MOV.U32 R29, RZ, RZ, R30 ;  /* 0x000000ffff1d7224 */ /* 0x000fe400078e001e */
[----:B------:R-:W-:Y:S01]  /*8250*/  IMAD.MOV.U32 R30, RZ, RZ, R238 ;  /* 0x000000ffff1e7224 */ /* 0x000fe200078e00ee */
[----:B------:R-:W-:Y:S01]  /*8260*/  PRMT R238, R181, 0x5410, R180 ;  /* 0x00005410b5ee7816 */ /* 0x000fe200000000b4 */
[----:B----4-:R-:W-:Y:S02]  /*8270*/  @!P2 HADD2 R251, -R168.H0_H0, -RZ.H0_H0 ;  /* 0xa00000ffa8fba230 */ /* 0x010fe40000000900 */
[----:B------:R-:W-:-:S03]  /*8280*/  @!P1 HADD2 R250, -R181.H0_H0, -RZ.H0_H0 ;  /* 0xa00000ffb5fa9230 */ /* 0x000fc60000000900 */
[----:B------:R-:W-:Y:S01]  /*8290*/  @!P2 PRMT R168, R251, 0x5410, RZ ;  /* 0x00005410fba8a816 */ /* 0x000fe200000000ff */
[----:B------:R-:W-:Y:S01]  /*82a0*/  IMAD.MOV.U32 R251, RZ, RZ, R153 ;  /* 0x000000fffffb7224 */ /* 0x000fe200078e0099 */
[----:B------:R-:W-:Y:S01]  /*82b0*/  @!P1 PRMT R181, R250, 0x5410, RZ ;  /* 0x00005410fab59816 */ /* 0x000fe200000000ff */
[----:B------:R-:W-:Y:S02]  /*82c0*/  IMAD.MOV.U32 R250, RZ, RZ, R152 ;  /* 0x000000fffffa7224 */ /* 0x000fe400078e0098 */
[----:B------:R-:W2:Y:S04]  /*82d0*/  LDL.LU.64 R152, [R1+0x388] ;  /* 0x0003880001987983 */ /* 0x000ea80000300a00 */
[----:B------:R3:W4:Y:S01]  /*82e0*/  LDL.LU.S16 R60, [R1+0x8] ;  /* 0x00000800013c7983 */ /* 0x0007220000300600 */
[----:B------:R-:W-:Y:S01]  /*82f0*/  IMAD.MOV.U32 R187, RZ, RZ, R19 ;  /* 0x000000ffffbb7224 */ /* 0x000fe200078e0013 */
[----:B------:R-:W-:Y:S04]  /*8300*/  MUFU.EX2 R18, R149 ;  /* 0x0000009500127308 */ /* 0x000fe80000000800 */
[----:B------:R-:W1:Y:S01]  /*8310*/  MUFU.EX2 R19, R148 ;  /* 0x0000009400137308 */ /* 0x000e620000000800 */
[----:B------:R-:W-:-:S02]  /*8320*/  SHF.R.U32.HI R0, RZ, 0x18, R87 ;  /* 0x00000018ff007819 */ /* 0x000fc40000011657 */
[----:B-1----:R-:W-:-:S05]  /*8330*/  F2FP.F16.F32.PACK_AB R202, R19, R18 ;  /* 0x0000001213ca723e */ /* 0x002fca00000000ff */
[----:B------:R-:W-:Y:S01]  /*8340*/  @!P0 HADD2 R249, -R202.H0_H0, -RZ.H0_H0 ;  /* 0xa00000ffcaf98230 */ /* 0x000fe20000000900 */
[----:B------:R-:W-:-:S04]  /*8350*/  PRMT R207, R202, 0x7610, R207 ;  /* 0x00007610cacf7816 */ /* 0x000fc800000000cf */
[----:B------:R-:W-:Y:S02]  /*8360*/  @!P0 PRMT R207, R249, 0x5410, RZ ;  /* 0x00005410f9cf8816 */ /* 0x000fe400000000ff */
[----:B------:R-:W-:Y:S02]  /*8370*/  ISETP.LE.U32.AND P0, PT, R0, UR6, PT ;  /* 0x0000000600007c0c */ /* 0x000fe4000bf03070 */
[----:B------:R-:W-:-:S04]  /*8380*/  PRMT R0, R84, 0x7771, RZ ;  /* 0x0000777154007816 */ /* 0x000fc800000000ff */
[----:B------:R-:W-:Y:S02]  /*8390*/  ISETP.GT.U32.AND P2, PT, R0, UR6, PT ;  /* 0x0000000600007c0c */ /* 0x000fe4000bf44070 */
[----:B------:R-:W-:Y:S01]  /*83a0*/  PRMT R0, R84, 0x7772, RZ ;  /* 0x0000777254007816 */ /* 0x000fe200000000ff */
[----:B------:R-:W-:Y:S01]  /*83b0*/  FADD.FTZ R5, R79, R5 ;  /* 0x000000054f057221 */ /* 0x000fe20000010000 */
[----:B------:R-:W-:Y:S02]  /*83c0*/  IMAD.MOV.U32 R129, RZ, RZ, R76 ;  /* 0x000000ffff817224 */ /* 0x000fe400078e004c */
[----:B------:R-:W-:Y:S01]  /*83d0*/  ISETP.GT.U32.AND P1, PT, R0, UR6, PT ;  /* 0x0000000600007c0c */ /* 0x000fe2000bf24070 */
[----:B------:R-:W-:Y:S02]  /*83e0*/  IMAD.MOV.U32 R0, RZ, RZ, R86 ;  /* 0x000000ffff007224 */ /* 0x000fe400078e0056 */
[----:B------:R-:W-:Y:S02]  /*83f0*/  IMAD.MOV.U32 R79, RZ, RZ, R52 ;  /* 0x000000ffff4f7224 */ /* 0x000fe400078e0034 */
[----:B------:R-:W-:-:S02]  /*8400*/  @!P0 HADD2 R252, -R202.H1_H1, -RZ.H0_H0 ;  /* 0xa00000ffcafc8230 */ /* 0x000fc40000000d00 */
[----:B------:R-:W-:Y:S02]  /*8410*/  IMAD.MOV.U32 R76, RZ, RZ, R30 ;  /* 0x000000ffff4c7224 */ /* 0x000fe400078e001e */
[----:B------:R-:W-:Y:S01]  /*8420*/  IMAD.MOV.U32 R52, RZ, RZ, R26 ;  /* 0x000000ffff347224 */ /* 0x000fe200078e001a */
[----:B------:R-:W-:Y:S01]  /*8430*/  MUFU.EX2 R30, R113 ;  /* 0x00000071001e7308 */ /* 0x000fe20000000800 */
[----:B------:R-:W-:-:S03]  /*8440*/  LOP3.LUT R0, R0, 0xff, RZ, 0xc0, !PT ;  /* 0x000000ff00007812 */ /* 0x000fc600078ec0ff */
[----:B------:R-:W1:Y:S01]  /*8450*/  MUFU.EX2 R26, R115 ;  /* 0x00000073001a7308 */ /* 0x000e620000000800 */
[----:B------:R-:W-:Y:S02]  /*8460*/  PRMT R249, R202, 0x7632, R249 ;  /* 0x00007632caf97816 */ /* 0x000fe400000000f9 */
[----:B------:R-:W-:Y:S02]  /*8470*/  @!P0 PRMT R249, R252, 0x5410, RZ ;  /* 0x00005410fcf98816 */ /* 0x000fe400000000ff */
[----:B------:R-:W-:Y:S01]  /*8480*/  ISETP.LE.U32.AND P0, PT, R0, UR6, PT ;  /* 0x0000000600007c0c */ /* 0x000fe2000bf03070 */
[----:B------:R-:W-:Y:S01]  /*8490*/  FADD.FTZ R4, R112, R4 ;  /* 0x0000000470047221 */ /* 0x000fe20000010000 */
[----:B------:R-:W-:Y:S01]  /*84a0*/  FADD.FTZ R2, R54, R2 ;  /* 0x0000000236027221 */ /* 0x000fe20000010000 */
[----:B------:R-:W-:Y:S02]  /*84b0*/  FADD.FTZ R6, R101, R5 ;  /* 0x0000000565067221 */ /* 0x000fe40000010000 */
[----:B------:R-:W-:Y:S01]  /*84c0*/  FADD.FTZ R4, R123, R4 ;  /* 0x000000047b047221 */ /* 0x000fe20000010000 */
[----:B------:R-:W-:Y:S01]  /*84d0*/  FADD.FTZ R5, R57, R2 ;  /* 0x0000000239057221 */ /* 0x000fe20000010000 */
[----:B-1----:R-:W-:-:S02]  /*84e0*/  F2FP.F16.F32.PACK_AB R149, R30, R26 ;  /* 0x0000001a1e95723e */ /* 0x002fc400000000ff */
[----:B------:R-:W-:Y:S01]  /*84f0*/  FADD.FTZ R2, R110, R4 ;  /* 0x000000046e027221 */ /* 0x000fe20000010000 */
[----:B------:R-:W-:Y:S01]  /*8500*/  FADD.FTZ R5, R59, R5 ;  /* 0x000000053b057221 */ /* 0x000fe20000010000 */
[----:B------:R-:W-:Y:S02]  /*8510*/  IMAD.MOV.U32 R58, RZ, RZ, R7 ;  /* 0x000000ffff3a7224 */ /* 0x000fe400078e0007 */
[----:B------:R-:W-:Y:S01]  /*8520*/  FADD.FTZ R3, R65, R3 ;  /* 0x0000000341037221 */ /* 0x000fe20000010000 */
[----:B------:R-:W-:Y:S01]  /*8530*/  FADD.FTZ R7, R117, R2 ;  /* 0x0000000275077221 */ /* 0x000fe20000010000 */
[----:B------:R-:W-:Y:S01]  /*8540*/  FADD.FTZ R2, R64, R5 ;  /* 0x0000000540027221 */ /* 0x000fe20000010000 */
[----:B------:R-:W-:Y:S02]  /*8550*/  IMAD.MOV.U32 R64, RZ, RZ, R242 ;  /* 0x000000ffff407224 */ /* 0x000fe400078e00f2 */
[----:B------:R-:W-:Y:S02]  /*8560*/  IMAD.MOV.U32 R65, RZ, RZ, R243 ;  /* 0x000000ffff417224 */ /* 0x000fe400078e00f3 */
[----:B------:R-:W3:Y:S01]  /*8570*/  LDL.LU.64 R242, [R1+0x380] ;  /* 0x0003800001f27983 */ /* 0x000ee20000300a00 */
[----:B----4-:R-:W-:-:S05]  /*8580*/  @!P0 HADD2 R60, -R149.H0_H0, -RZ.H0_H0 ;  /* 0xa00000ff953c8230 */ /* 0x010fca0000000900 */
[----:B------:R-:W-:Y:S02]  /*8590*/  PRMT R54, R60, 0x7610, R54 ;  /* 0x000076103c367816 */ /* 0x000fe40000000036 */
[----:B------:R1:W4:Y:S01]  /*85a0*/  LDL.LU.S16 R60, [R1+0x10] ;  /* 0x00001000013c7983 */ /* 0x0003220000300600 */
[----:B------:R-:W-:Y:S02]  /*85b0*/  IMAD.MOV.U32 R112, RZ, RZ, R94 ;  /* 0x000000ffff707224 */ /* 0x000fe400078e005e */
[----:B------:R-:W-:Y:S02]  /*85c0*/  IMAD.MOV.U32 R94, RZ, RZ, R46 ;  /* 0x000000ffff5e7224 */ /* 0x000fe400078e002e */
[----:B------:R-:W-:Y:S02]  /*85d0*/  IMAD.MOV.U32 R131, RZ, RZ, R187 ;  /* 0x000000ffff837224 */ /* 0x000fe400078e00bb */
[----:B------:R-:W-:Y:S02]  /*85e0*/  IMAD.MOV.U32 R46, RZ, RZ, R53 ;  /* 0x000000ffff2e7224 */ /* 0x000fe400078e0035 */
[----:B------:R-:W-:-:S02]  /*85f0*/  IMAD.MOV.U32 R53, RZ, RZ, R29 ;  /* 0x000000ffff357224 */ /* 0x000fc400078e001d */
[----:B------:R-:W-:Y:S01]  /*8600*/  IMAD.MOV.U32 R187, RZ, RZ, R25 ;  /* 0x000000ffffbb7224 */ /* 0x000fe200078e0019 */
[----:B------:R-:W-:Y:S04]  /*8610*/  MUFU.EX2 R29, R98 ;  /* 0x00000062001d7308 */ /* 0x000fe80000000800 */
[----:B------:R-:W2:Y:S01]  /*8620*/  MUFU.EX2 R25, R95 ;  /* 0x0000005f00197308 */ /* 0x000ea20000000800 */
[----:B----4-:R-:W-:-:S05]  /*8630*/  @P2 HADD2 R60, -R180.H0_H0, -RZ.H0_H0 ;  /* 0xa00000ffb43c2230 */ /* 0x010fca0000000900 */
[----:B------:R-:W-:Y:S02]  /*8640*/  PRMT R8, R60, 0x7610, R8 ;  /* 0x000076103c087816 */ /* 0x000fe40000000008 */
[----:B------:R1:W4:Y:S01]  /*8650*/  LDL.LU.S16 R60, [R1+0xc] ;  /* 0x00000c00013c7983 */ /* 0x0003220000300600 */
[----:B--2---:R-:W-:-:S04]  /*8660*/  F2FP.F16.F32.PACK_AB R0, R29, R25 ;  /* 0x000000191d00723e */ /* 0x004fc800000000ff */
[C---:B------:R-:W-:Y:S01]  /*8670*/  PRMT R177, R0.reuse, 0x7610, R177 ;  /* 0x0000761000b17816 */ /* 0x040fe200000000b1 */
[----:B------:R-:W-:Y:S01]  /*8680*/  FADD.FTZ R4, R103, R6 ;  /* 0x0000000667047221 */ /* 0x000fe20000010000 */
[----:B------:R-:W-:Y:S01]  /*8690*/  PRMT R178, R0, 0x7632, R178 ;  /* 0x0000763200b27816 */ /* 0x000fe200000000b2 */
[----:B------:R-:W-:Y:S02]  /*86a0*/  IMAD.MOV.U32 R71, RZ, RZ, R129 ;  /* 0x000000ffff477224 */ /* 0x000fe400078e0081 */
[----:B------:R-:W-:Y:S01]  /*86b0*/  FADD.FTZ R6, R119, R4 ;  /* 0x0000000477067221 */ /* 0x000fe20000010000 */
[----:B------:R-:W-:Y:S02]  /*86c0*/  IMAD.MOV.U32 R129, RZ, RZ, R131 ;  /* 0x000000ffff817224 */ /* 0x000fe400078e0083 */
[----:B------:R-:W-:Y:S02]  /*86d0*/  IMAD.MOV.U32 R131, RZ, RZ, R50 ;  /* 0x000000ffff837224 */ /* 0x000fe400078e0032 */
[----:B------:R-:W-:Y:S01]  /*86e0*/  IMAD.MOV.U32 R50, RZ, RZ, R187 ;  /* 0x000000ffff327224 */ /* 0x000fe200078e00bb */
[----:B------:R-:W-:-:S02]  /*86f0*/  PRMT R187, R177, 0x5410, R178 ;  /* 0x00005410b1bb7816 */ /* 0x000fc400000000b2 */
[----:B------:R-:W-:Y:S01]  /*8700*/  @P2 PRMT R180, R8, 0x5410, RZ ;  /* 0x0000541008b42816 */ /* 0x000fe200000000ff */
[----:B----4-:R-:W-:-:S05]  /*8710*/  @P1 HADD2 R60, -R177.H0_H0, -RZ.H0_H0 ;  /* 0xa00000ffb13c1230 */ /* 0x010fca0000000900 */
[----:B------:R-:W-:-:S04]  /*8720*/  PRMT R4, R60, 0x7610, R4 ;  /* 0x000076103c047816 */ /* 0x000fc80000000004 */
[----:B------:R-:W-:Y:S02]  /*8730*/  @P1 PRMT R177, R4, 0x5410, RZ ;  /* 0x0000541004b11816 */ /* 0x000fe400000000ff */
[----:B------:R1:W2:Y:S04]  /*8740*/  LDL.LU.S16 R4, [R1+0x14] ;  /* 0x0000140001047983 */ /* 0x0002a80000300600 */
[----:B------:R1:W4:Y:S01]  /*8750*/  LDL.LU.S16 R8, [R1+0x18] ;  /* 0x0000180001087983 */ /* 0x0003220000300600 */
[----:B------:R-:W-:Y:S02]  /*8760*/  PRMT R0, R86, 0x7771, RZ ;  /* 0x0000777156007816 */ /* 0x000fe400000000ff */
[----:B------:R-:W-:Y:S02]  /*8770*/  PRMT R233, R149, 0x7610, R233 ;  /* 0x0000761095e97816 */ /* 0x000fe400000000e9 */
[----:B------:R-:W-:Y:S01]  /*8780*/  @!P0 PRMT R233, R54, 0x5410, RZ ;  /* 0x0000541036e98816 */ /* 0x000fe200000000ff */
[----:B------:R-:W-:Y:S01]  /*8790*/  IMAD.MOV.U32 R54, RZ, RZ, R71 ;  /* 0x000000ffff367224 */ /* 0x000fe200078e0047 */
[----:B------:R-:W-:Y:S01]  /*87a0*/  ISETP.GT.U32.AND P1, PT, R0, UR6, PT ;  /* 0x0000000600007c0c */ /* 0x000fe2000bf24070 */
[----:B------:R-:W-:Y:S01]  /*87b0*/  IMAD.MOV.U32 R71, RZ, RZ, R50 ;  /* 0x000000ffff477224 */ /* 0x000fe200078e0032 */
[----:B------:R-:W-:Y:S01]  /*87c0*/  LOP3.LUT R0, R89, 0xff, RZ, 0xc0, !PT ;  /* 0x000000ff59007812 */ /* 0x000fe200078ec0ff */
[----:B------:R-:W-:-:S02]  /*87d0*/  IMAD.MOV.U32 R60, RZ, RZ, R76 ;  /* 0x000000ffff3c7224 */ /* 0x000fc400078e004c */
[----:B------:R-:W-:Y:S02]  /*87e0*/  IMAD.MOV.U32 R50, RZ, RZ, R94 ;  /* 0x000000ffff327224 */ /* 0x000fe400078e005e */
[----:B------:R-:W-:Y:S02]  /*87f0*/  IMAD.MOV.U32 R76, RZ, RZ, R27 ;  /* 0x000000ffff4c7224 */ /* 0x000fe400078e001b */
[----:B------:R-:W-:Y:S01]  /*8800*/  IMAD.MOV.U32 R94, RZ, RZ, R23 ;  /* 0x000000ffff5e7224 */ /* 0x000fe200078e0017 */
[----:B------:R-:W-:Y:S01]  /*8810*/  MUFU.EX2 R27, R143 ;  /* 0x0000008f001b7308 */ /* 0x000fe20000000800 */
[----:B------:R-:W-:-:S03]  /*8820*/  ISETP.LE.U32.AND P2, PT, R0, UR6, PT ;  /* 0x0000000600007c0c */ /* 0x000fc6000bf43070 */
[----:B------:R-:W3:Y:S01]  /*8830*/  MUFU.EX2 R23, R144 ;  /* 0x0000009000177308 */ /* 0x000ee20000000800 */
[----:B------:R-:W-:-:S04]  /*8840*/  PRMT R0, R86, 0x7772, RZ ;  /* 0x0000777256007816 */ /* 0x000fc800000000ff */
[----:B------:R-:W-:Y:S02]  /*8850*/  ISETP.GT.U32.AND P0, PT, R0, UR6, PT ;  /* 0x0000000600007c0c */ /* 0x000fe4000bf04070 */
[----:B---3--:R-:W-:-:S04]  /*8860*/  F2FP.F16.F32.PACK_AB R148, R27, R23 ;  /* 0x000000171b94723e */ /* 0x008fc800000000ff */
[----:B------:R-:W-:-:S07]  /*8870*/  PRMT R229, R148, 0x7610, R229 ;  /* 0x0000761094e57816 */ /* 0x000fce00000000e5 */
[----:B----4-:R-:W-:-:S05]  /*8880*/  @P0 HADD2 R8, -R148.H0_H0, -RZ.H0_H0 ;  /* 0xa00000ff94080230 */ /* 0x010fca0000000900 */
[----:B------:R-:W-:-:S04]  /*8890*/  PRMT R5, R8, 0x7610, R5 ;  /* 0x0000761008057816 */ /* 0x000fc80000000005 */
[----:B------:R-:W-:Y:S02]  /*88a0*/  @P0 PRMT R229, R5, 0x5410, RZ ;  /* 0x0000541005e50816 */ /* 0x000fe400000000ff */
[----:B------:R1:W3:Y:S01]  /*88b0*/  LDL.LU.S16 R5, [R1+0x1c] ;  /* 0x00001c0001057983 */ /* 0x0002e20000300600 */
[----:B--2---:R-:W-:Y:S02]  /*88c0*/  @P1 HADD2 R4, -R149.H1_H1, -RZ.H0_H0 ;  /* 0xa00000ff95041230 */ /* 0x004fe40000000d00 */
[--C-:B------:R-:W-:Y:S01]  /*88d0*/  FADD.FTZ R10, R10, R2.reuse ;  /* 0x000000020a0a7221 */ /* 0x100fe20000010000 */
[----:B------:R-:W-:Y:S02]  /*88e0*/  PRMT R0, R84, 0x7773, RZ ;  /* 0x0000777354007816 */ /* 0x000fe400000000ff */
[----:B------:R-:W-:Y:S02]  /*88f0*/  PRMT R2, R4, 0x7610, R2 ;  /* 0x0000761004027816 */ /* 0x000fe40000000002 */
[----:B------:R-:W-:-:S02]  /*8900*/  PRMT R230, R149, 0x7632, R230 ;  /* 0x0000763295e67816 */ /* 0x000fc400000000e6 */
[----:B------:R-:W-:Y:S02]  /*8910*/  @P1 PRMT R230, R2, 0x5410, RZ ;  /* 0x0000541002e61816 */ /* 0x000fe400000000ff */
[----:B------:R-:W-:Y:S01]  /*8920*/  ISETP.GT.U32.AND P1, PT, R0, UR6, PT ;  /* 0x0000000600007c0c */ /* 0x000fe2000bf24070 */
[----:B------:R-:W2:Y:S01]  /*8930*/  MUFU.EX2 R4, R152 ;  /* 0x0000009800047308 */ /* 0x000ea20000000800 */
[----:B------:R-:W-:-:S03]  /*8940*/  FADD.FTZ R9, R9, R3 ;  /* 0x0000000309097221 */ /* 0x000fc60000010000 */
[----:B------:R-:W4:Y:S08]  /*8950*/  MUFU.EX2 R3, R153 ;  /* 0x0000009900037308 */ /* 0x000f300000000800 */
[----:B---3--:R-:W-:-:S05]  /*8960*/  @P1 HADD2 R5, -R178.H0_H0, -RZ.H0_H0 ;  /* 0xa00000ffb2051230 */ /* 0x008fca0000000900 */
[----:B------:R-:W-:Y:S01]  /*8970*/  PRMT R59, R5, 0x7610, R59 ;  /* 0x00007610053b7816 */ /* 0x000fe2000000003b */
[----:B--2---:R-:W-:-:S04]  /*8980*/  FADD.FTZ R5, R4, R7 ;  /* 0x0000000704057221 */ /* 0x004fc80000010000 */
[C---:B----4-:R-:W-:Y:S02]  /*8990*/  FADD.FTZ R8, R3.reuse, R5 ;  /* 0x0000000503087221 */ /* 0x050fe40000010000 */
[----:B------:R1:W2:Y:S01]  /*89a0*/  LDL.LU.S16 R5, [R1+0x20] ;  /* 0x0000200001057983 */ /* 0x0002a20000300600 */
[----:B------:R-:W3:Y:S04]  /*89b0*/  MUFU.EX2 R2, R147 ;  /* 0x0000009300027308 */ /* 0x000ee80000000800 */
[----:B------:R-:W4:Y:S01]  /*89c0*/  MUFU.EX2 R0, R116 ;  /* 0x0000007400007308 */ /* 0x000f220000000800 */
[----:B------:R-:W-:-:S04]  /*89d0*/  F2FP.F16.F32.PACK_AB R3, R3, R4 ;  /* 0x000000040303723e */ /* 0x000fc800000000ff */
[----:B------:R-:W-:Y:S01]  /*89e0*/  PRMT R155, R3, 0x7610, R155 ;  /* 0x00007610039b7816 */ /* 0x000fe2000000009b */
[----:B---3--:R-:W-:-:S04]  /*89f0*/  FADD.FTZ R6, R2, R6 ;  /* 0x0000000602067221 */ /* 0x008fc80000010000 */
[C---:B----4-:R-:W-:Y:S01]  /*8a00*/  FADD.FTZ R7, R0.reuse, R6 ;  /* 0x0000000600077221 */ /* 0x050fe20000010000 */
[----:B------:R-:W-:Y:S02]  /*8a10*/  F2FP.F16.F32.PACK_AB R0, R0, R2 ;  /* 0x000000020000723e */ /* 0x000fe400000000ff */
[----:B------:R-:W-:Y:S02]  /*8a20*/  SHF.R.U32.HI R2, RZ, 0x18, R89 ;  /* 0x00000018ff027819 */ /* 0x000fe40000011659 */
[----:B------:R-:W-:Y:S02]  /*8a30*/  PRMT R154, R3, 0x7632, R154 ;  /* 0x00007632039a7816 */ /* 0x000fe4000000009a */
[----:B------:R-:W-:Y:S02]  /*8a40*/  ISETP.LE.U32.AND P0, PT, R2, UR6, PT ;  /* 0x0000000602007c0c */ /* 0x000fe4000bf03070 */
[----:B------:R-:W-:Y:S01]  /*8a50*/  PRMT R143, R155, 0x5410, R154 ;  /* 0x000054109b8f7816 */ /* 0x000fe2000000009a */
[----:B--2---:R-:W-:-:S05]  /*8a60*/  @!P2 HADD2 R5, -R155.H0_H0, -RZ.H0_H0 ;  /* 0xa00000ff9b05a230 */ /* 0x004fca0000000900 */
[----:B------:R-:W-:-:S04]  /*8a70*/  PRMT R2, R5, 0x7610, R2 ;  /* 0x0000761005027816 */ /* 0x000fc80000000002 */
[----:B------:R-:W-:Y:S02]  /*8a80*/  @!P2 PRMT R155, R2, 0x5410, RZ ;  /* 0x00005410029ba816 */ /* 0x000fe400000000ff */
[----:B------:R1:W2:Y:S01]  /*8a90*/  LDL.LU.S16 R2, [R1+0x30] ;  /* 0x0000300001027983 */ /* 0x0002a20000300600 */
[----:B------:R-:W-:Y:S01]  /*8aa0*/  @P1 PRMT R178, R59, 0x5410, RZ ;  /* 0x000054103bb21816 */ /* 0x000fe200000000ff */
[----:B--2---:R-:W-:-:S05]  /*8ab0*/  @!P5 HADD2 R2, -R154.H0_H0, -RZ.H0_H0 ;  /* 0xa00000ff9a02d230 */ /* 0x004fca0000000900 */
[----:B------:R-:W-:Y:S02]  /*8ac0*/  PRMT R4, R2, 0x7610, R4 ;  /* 0x0000761002047816 */ /* 0x000fe40000000004 */
[----:B------:R1:W2:Y:S04]  /*8ad0*/  LDL.LU.S16 R2, [R1+0x2c] ;  /* 0x00002c0001027983 */ /* 0x0002a80000300600 */
[----:B------:R1:W3:Y:S01]  /*8ae0*/  LDL.LU.S16 R59, [R1+0x34] ;  /* 0x00003400013b7983 */ /* 0x0002e20000300600 */
[----:B------:R-:W-:Y:S01]  /*8af0*/  PRMT R152, R0, 0x7632, R152 ;  /* 0x0000763200987816 */ /* 0x000fe20000000098 */
[----:B------:R-:W-:Y:S01]  /*8b00*/  FADD.FTZ R6, R14, R9 ;  /* 0x000000090e067221 */ /* 0x000fe20000010000 */
        /* <DEDUP_REMOVED lines=8> */
[----:B------:R-:W-:Y:S02]  /*8b90*/  IMAD.MOV.U32 R129, RZ, RZ, R66 ;  /* 0x000000ffff817224 */ /* 0x000fe400078e0042 */
[----:B------:R-:W-:-:S02]  /*8ba0*/  IMAD.MOV.U32 R55, RZ, RZ, R247 ;  /* 0x000000ffff377224 */ /* 0x000fc400078e00f7 */
[----:B------:R-:W4:Y:S01]  /*8bb0*/  LDL.LU R247, [R1+0x37c] ;  /* 0x00037c0001f77983 */ /* 0x000f220000300800 */
[----:B------:R-:W-:-:S03]  /*8bc0*/  IMAD.MOV.U32 R66, RZ, RZ, R122 ;  /* 0x000000ffff427224 */ /* 0x000fc600078e007a */
[----:B------:R-:W4:Y:S01]  /*8bd0*/  LDL.LU R122, [R1+0x378] ;  /* 0x00037800017a7983 */ /* 0x000f220000300800 */
[----:B---3--:R-:W-:-:S05]  /*8be0*/  @!P0 HADD2 R59, -R152.H0_H0, -RZ.H0_H0 ;  /* 0xa00000ff983b8230 */ /* 0x008fca0000000900 */
[----:B------:R-:W-:-:S04]  /*8bf0*/  PRMT R14, R59, 0x7610, R14 ;  /* 0x000076103b0e7816 */ /* 0x000fc8000000000e */
[----:B------:R-:W-:Y:S02]  /*8c00*/  @!P0 PRMT R152, R14, 0x5410, RZ ;  /* 0x000054100e988816 */ /* 0x000fe400000000ff */
[----:B------:R1:W3:Y:S01]  /*8c10*/  LDL.LU.S16 R14, [R1+0x48] ;  /* 0x00004800010e7983 */ /* 0x0002e20000300600 */
[----:B--2---:R-:W-:Y:S01]  /*8c20*/  @!P4 HADD2 R2, -R153.H0_H0, -RZ.H0_H0 ;  /* 0xa00000ff9902c230 */ /* 0x004fe20000000900 */
[----:B------:R-:W-:Y:S02]  /*8c30*/  @!P5 PRMT R154, R4, 0x5410, RZ ;  /* 0x00005410049ad816 */ /* 0x000fe400000000ff */
[----:B------:R-:W-:Y:S02]  /*8c40*/  MUFU.EX2 R4, R162 ;  /* 0x000000a200047308 */ /* 0x000fe40000000800 */
[----:B------:R-:W-:Y:S02]  /*8c50*/  PRMT R3, R2, 0x7610, R3 ;  /* 0x0000761002037816 */ /* 0x000fe40000000003 */
[----:B------:R-:W2:Y:S02]  /*8c60*/  MUFU.EX2 R2, R184 ;  /* 0x000000b800027308 */ /* 0x000ea40000000800 */
[----:B------:R-:W-:-:S02]  /*8c70*/  @!P4 PRMT R153, R3, 0x5410, RZ ;  /* 0x000054100399c816 */ /* 0x000fc400000000ff */
[----:B------:R-:W-:-:S04]  /*8c80*/  PRMT R3, R82, 0x7771, RZ ;  /* 0x0000777152037816 */ /* 0x000fc800000000ff */
[----:B------:R-:W-:Y:S02]  /*8c90*/  ISETP.GT.U32.AND P2, PT, R3, UR6, PT ;  /* 0x0000000603007c0c */ /* 0x000fe4000bf44070 */
[----:B------:R-:W-:-:S04]  /*8ca0*/  PRMT R3, R82, 0x7772, RZ ;  /* 0x0000777252037816 */ /* 0x000fc800000000ff */
[----:B------:R-:W-:Y:S02]  /*8cb0*/  ISETP.GT.U32.AND P1, PT, R3, UR6, PT ;  /* 0x0000000603007c0c */ /* 0x000fe4000bf24070 */
[----:B--2---:R-:W-:-:S04]  /*8cc0*/  F2FP.F16.F32.PACK_AB R3, R4, R2 ;  /* 0x000000020403723e */ /* 0x004fc800000000ff */
[----:B------:R-:W-:Y:S01]  /*8cd0*/  PRMT R164, R3, 0x7610, R164 ;  /* 0x0000761003a47816 */ /* 0x000fe200000000a4 */
[----:B------:R-:W-:-:S04]  /*8ce0*/  FADD.FTZ R9, R12, R10 ;  /* 0x0000000a0c097221 */ /* 0x000fc80000010000 */
[----:B---3--:R-:W-:-:S05]  /*8cf0*/  @!P3 HADD2 R14, -R164.H0_H0, -RZ.H0_H0 ;  /* 0xa00000ffa40eb230 */ /* 0x008fca0000000900 */
[----:B------:R-:W-:Y:S02]  /*8d00*/  PRMT R12, R14, 0x7610, R12 ;  /* 0x000076100e0c7816 */ /* 0x000fe4000000000c */
[----:B------:R1:W2:Y:S01]  /*8d10*/  LDL.LU.S16 R14, [R1+0x40] ;  /* 0x00004000010e7983 */ /* 0x0002a20000300600 */
[----:B------:R-:W-:Y:S01]  /*8d20*/  PRMT R167, R3, 0x7632, R167 ;  /* 0x0000763203a77816 */ /* 0x000fe200000000a7 */
[----:B------:R-:W3:Y:S04]  /*8d30*/  MUFU.EX2 R0, R157 ;  /* 0x0000009d00007308 */ /* 0x000ee80000000800 */
[----:B------:R-:W4:Y:S01]  /*8d40*/  MUFU.EX2 R5, R160 ;  /* 0x000000a000057308 */ /* 0x000f220000000800 */
[----:B--2---:R-:W-:-:S05]  /*8d50*/  @P2 HADD2 R14, -R167.H0_H0, -RZ.H0_H0 ;  /* 0xa00000ffa70e2230 */ /* 0x004fca0000000900 */
[----:B------:R-:W-:Y:S02]  /*8d60*/  PRMT R10, R14, 0x7610, R10 ;  /* 0x000076100e0a7816 */ /* 0x000fe4000000000a */
[----:B------:R1:W2:Y:S01]  /*8d70*/  LDL.LU.S16 R14, [R1+0x38] ;  /* 0x00003800010e7983 */ /* 0x0002a20000300600 */
[----:B---3--:R-:W-:Y:S01]  /*8d80*/  FADD.FTZ R7, R0, R7 ;  /* 0x0000000700077221 */ /* 0x008fe20000010000 */
[----:B----4-:R-:W-:-:S04]  /*8d90*/  F2FP.F16.F32.PACK_AB R0, R5, R0 ;  /* 0x000000000500723e */ /* 0x010fc800000000ff */
[C---:B------:R-:W-:Y:S02]  /*8da0*/  PRMT R166, R0.reuse, 0x7610, R166 ;  /* 0x0000761000a67816 */ /* 0x040fe400000000a6 */
[----:B------:R-:W-:-:S04]  /*8db0*/  PRMT R165, R0, 0x7632, R165 ;  /* 0x0000763200a57816 */ /* 0x000fc800000000a5 */
[----:B------:R-:W-:Y:S01]  /*8dc0*/  PRMT R113, R166, 0x5410, R165 ;  /* 0x00005410a6717816 */ /* 0x000fe200000000a5 */
[----:B--2---:R-:W-:-:S05]  /*8dd0*/  @P1 HADD2 R14, -R166.H0_H0, -RZ.H0_H0 ;  /* 0xa00000ffa60e1230 */ /* 0x004fca0000000900 */
[----:B------:R-:W-:-:S04]  /*8de0*/  PRMT R3, R14, 0x7610, R3 ;  /* 0x000076100e037816 */ /* 0x000fc80000000003 */
[----:B------:R-:W-:Y:S02]  /*8df0*/  @P1 PRMT R166, R3, 0x5410, RZ ;  /* 0x0000541003a61816 */ /* 0x000fe400000000ff */
[----:B------:R1:W2:Y:S01]  /*8e00*/  LDL.LU.S16 R3, [R1+0x3c] ;  /* 0x00003c0001037983 */ /* 0x0002a20000300600 */
[----:B------:R-:W-:-:S04]  /*8e10*/  PRMT R0, R86, 0x7773, RZ ;  /* 0x0000777356007816 */ /* 0x000fc800000000ff */
[----:B------:R-:W-:Y:S01]  /*8e20*/  ISETP.GT.U32.AND P1, PT, R0, UR6, PT ;  /* 0x0000000600007c0c */ /* 0x000fe2000bf24070 */
[----:B------:R-:W-:Y:S01]  /*8e30*/  FADD.FTZ R8, R2, R8 ;  /* 0x0000000802087221 */ /* 0x000fe20000010000 */
[----:B------:R-:W-:-:S04]  /*8e40*/  PRMT R2, R82, 0x7773, RZ ;  /* 0x0000777352027816 */ /* 0x000fc800000000ff */
[----:B------:R-:W-:-:S07]  /*8e50*/  ISETP.GT.U32.AND P0, PT, R2, UR6, PT ;  /* 0x0000000602007c0c */ /* 0x000fce000bf04070 */
[----:B--2---:R-:W-:-:S05]  /*8e60*/  @P1 HADD2 R3, -R148.H1_H1, -RZ.H0_H0 ;  /* 0xa00000ff94031230 */ /* 0x004fca0000000d00 */
[----:B------:R-:W-:Y:S02]  /*8e70*/  PRMT R2, R3, 0x7610, R2 ;  /* 0x0000761003027816 */ /* 0x000fe40000000002 */
[----:B------:R1:W2:Y:S01]  /*8e80*/  LDL.LU.S16 R3, [R1+0x44] ;  /* 0x0000440001037983 */ /* 0x0002a20000300600 */
[----:B------:R-:W3:Y:S01]  /*8e90*/  S2R R95, SR_TID.X ;  /* 0x00000000005f7919 */ /* 0x000ee20000002100 */
[----:B------:R-:W-:Y:S02]  /*8ea0*/  IMAD.MOV.U32 R146, RZ, RZ, R64 ;  /* 0x000000ffff927224 */ /* 0x000fe400078e0040 */
[----:B------:R-:W4:Y:S01]  /*8eb0*/  S2R R64, SR_CTAID.X ;  /* 0x0000000000407919 */ /* 0x000f220000002500 */
[----:B------:R-:W-:Y:S02]  /*8ec0*/  IMAD.MOV.U32 R59, RZ, RZ, R125 ;  /* 0x000000ffff3b7224 */ /* 0x000fe400078e007d */
[----:B------:R-:W-:Y:S01]  /*8ed0*/  IMAD.MOV.U32 R125, RZ, RZ, R112 ;  /* 0x000000ffff7d7224 */ /* 0x000fe200078e0070 */
[----:B------:R-:W-:Y:S01]  /*8ee0*/  PRMT R112, R164, 0x5410, R167 ;  /* 0x00005410a4707816 */ /* 0x000fe200000000a7 */
[----:B------:R-:W-:Y:S01]  /*8ef0*/  UIADD3 UR4, UPT, UPT, UR31, 0x3, URZ ;  /* 0x000000031f047890 */ /* 0x000fe2000fffe0ff */
[----:B------:R-:W-:Y:S01]  /*8f00*/  @P2 PRMT R167, R10, 0x5410, RZ ;  /* 0x000054100aa72816 */ /* 0x000fe200000000ff */
[----:B------:R-:W-:Y:S01]  /*8f10*/  IMAD.MOV.U32 R147, RZ, RZ, R65 ;  /* 0x000000ffff937224 */ /* 0x000fe200078e0041 */
[----:B------:R-:W-:Y:S01]  /*8f20*/  PRMT R227, R148, 0x7632, R227 ;  /* 0x0000763294e37816 */ /* 0x000fe200000000e3 */
[----:B------:R-:W-:Y:S01]  /*8f30*/  FADD.FTZ R4, R4, R8 ;  /* 0x0000000804047221 */ /* 0x000fe20000010000 */
[----:B------:R-:W-:Y:S01]  /*8f40*/  @P1 PRMT R227, R2, 0x5410, RZ ;  /* 0x0000541002e31816 */ /* 0x000fe200000000ff */
[----:B------:R-:W-:Y:S01]  /*8f50*/  FADD.FTZ R2, R15, R6 ;  /* 0x000000060f027221 */ /* 0x000fe20000010000 */
[----:B------:R-:W-:Y:S01]  /*8f60*/  IMAD.MOV.U32 R98, RZ, RZ, R81 ;  /* 0x000000ffff627224 */ /* 0x000fe200078e0051 */
[----:B------:R1:W2:Y:S01]  /*8f70*/  LDL.LU.S16 R14, [R1+0x4c] ;  /* 0x00004c00010e7983 */ /* 0x0002a20000300600 */
[----:B---3--:R-:W-:-:S05]  /*8f80*/  SHF.R.U32.HI R95, RZ, 0x5, R95 ;  /* 0x00000005ff5f7819 */ /* 0x008fca000001165f */
[----:B----4-:R-:W-:-:S04]  /*8f90*/  IMAD R64, R64, 0x8, R95 ;  /* 0x0000000840407824 */ /* 0x010fc800078e025f */
[----:B------:R-:W-:Y:S01]  /*8fa0*/  IMAD.WIDE.U32 R64, R64, -0x326172a9, RZ ;  /* 0xcd9e8d5740407825 */ /* 0x000fe200078e00ff */
[----:B------:R-:W-:-:S03]  /*8fb0*/  @!P3 PRMT R164, R12, 0x5410, RZ ;  /* 0x000054100ca4b816 */ /* 0x000fc600000000ff */
[----:B------:R-:W-:Y:S01]  /*8fc0*/  FADD.FTZ R12, R20, R4 ;  /* 0x00000004140c7221 */ /* 0x000fe20000010000 */
        /* <DEDUP_REMOVED lines=8> */
[----:B------:R-:W-:Y:S04]  /*9050*/  MUFU.EX2 R15, R232 ;  /* 0x000000e8000f7308 */ /* 0x000fe80000000800 */
[----:B------:R-:W3:Y:S01]  /*9060*/  MUFU.EX2 R20, R231 ;  /* 0x000000e700147308 */ /* 0x000ee20000000800 */
[----:B--2---:R-:W-:-:S05]  /*9070*/  @P0 HADD2 R3, -R165.H0_H0, -RZ.H0_H0 ;  /* 0xa00000ffa5030230 */ /* 0x004fca0000000900 */
[----:B------:R-:W-:-:S04]  /*9080*/  PRMT R0, R3, 0x7610, R0 ;  /* 0x0000761003007816 */ /* 0x000fc80000000000 */
[----:B------:R-:W-:Y:S01]  /*9090*/  @P0 PRMT R165, R0, 0x5410, RZ ;  /* 0x0000541000a50816 */ /* 0x000fe200000000ff */
[----:B------:R-:W-:-:S04]  /*90a0*/  FADD.FTZ R0, R11, R9 ;  /* 0x000000090b007221 */ /* 0x000fc80000010000 */
[----:B------:R-:W-:Y:S01]  /*90b0*/  FADD.FTZ R10, R13, R0 ;  /* 0x000000000d0a7221 */ /* 0x000fe20000010000 */
[----:B------:R-:W-:-:S05]  /*90c0*/  IMAD.U32 R0, RZ, RZ, UR23 ;  /* 0x00000017ff007e24 */ /* 0x000fca000f8e00ff */
[----:B------:R-:W-:Y:S01]  /*90d0*/  LOP3.LUT R0, R0, UR4, R251, 0x96, !PT ;  /* 0x0000000400007c12 */ /* 0x000fe2000f8e96fb */
[----:B------:R-:W-:Y:S01]  /*90e0*/  FADD.FTZ R11, R17, R2 ;  /* 0x00000002110b7221 */ /* 0x000fe20000010000 */
[----:B------:R-:W-:Y:S01]  /*90f0*/  FADD.FTZ R3, R5, R7 ;  /* 0x0000000705037221 */ /* 0x000fe20000010000 */
[----:B------:R-:W-:Y:S02]  /*9100*/  IMAD.MOV.U32 R144, RZ, RZ, R65 ;  /* 0x000000ffff907224 */ /* 0x000fe400078e0041 */
[----:B------:R-:W-:Y:S01]  /*9110*/  FADD.FTZ R12, R32, R12 ;  /* 0x0000000c200c7221 */ /* 0x000fe20000010000 */
[----:B------:R-:W-:-:S04]  /*9120*/  IMAD.WIDE.U32 R8, R0, -0x326172a9, RZ ;  /* 0xcd9e8d5700087825 */ /* 0x000fc800078e00ff */
[----:B------:R-:W-:Y:S01]  /*9130*/  FADD.FTZ R13, R16, R3 ;  /* 0x00000003100d7221 */ /* 0x000fe20000010000 */
[----:B------:R-:W-:Y:S01]  /*9140*/  F2FP.F16.F32.PACK_AB R85, R36, R105 ;  /* 0x000000692455723e */ /* 0x000fe200000000ff */
[----:B------:R-:W2:Y:S01]  /*9150*/  LDCU.64 UR4, c[0x0][0x418] ;  /* 0x00008300ff0477ac */ /* 0x000ea20008000a00 */
[----:B------:R-:W-:-:S05]  /*9160*/  LOP3.LUT R2, R64, UR7, R9, 0x96, !PT ;  /* 0x0000000740027c12 */ /* 0x000fca000f8e9609 */
[----:B------:R-:W-:Y:S01]  /*9170*/  IMAD.WIDE.U32 R2, R2, -0x2daee0ad, RZ ;  /* 0xd2511f5302027825 */ /* 0x000fe200078e00ff */
[----:B------:R-:W-:-:S04]  /*9180*/  LOP3.LUT R4, R8, UR30, R139, 0x96, !PT ;  /* 0x0000001e08047c12 */ /* 0x000fc8000f8e968b */
[----:B------:R-:W-:Y:S01]  /*9190*/  LOP3.LUT R6, R146, UR29, R3, 0x96, !PT ;  /* 0x0000001d92067c12 */ /* 0x000fe2000f8e9603 */
        /* <DEDUP_REMOVED lines=8> */
[----:B------:R-:W-:-:S05]  /*9220*/  IMAD.WIDE.U32 R6, R6, -0x2daee0ad, RZ ;  /* 0xd2511f5306067825 */ /* 0x000fca00078e00ff */
[----:B------:R-:W-:Y:S01]  /*9230*/  LOP3.LUT R0, R2, UR11, R7, 0x96, !PT ;  /* 0x0000000b02007c12 */ /* 0x000fe2000f8e9607 */
[----:B------:R-:W-:-:S04]  /*9240*/  IMAD.WIDE.U32 R2, R3, -0x326172a9, RZ ;  /* 0xcd9e8d5703027825 */ /* 0x000fc800078e00ff */
[----:B------:R-:W-:-:S05]  /*9250*/  IMAD.WIDE.U32 R68, R0, -0x326172a9, RZ ;  /* 0xcd9e8d5700447825 */ /* 0x000fca00078e00ff */
[----:B------:R-:W-:-:S04]  /*9260*/  LOP3.LUT R81, R2, UR10, R69, 0x96, !PT ;  /* 0x0000000a02517c12 */ /* 0x000fc8000f8e9645 */
[----:B------:R-:W-:-:S04]  /*9270*/  LOP3.LUT R0, R81, 0xff, RZ, 0xc0, !PT ;  /* 0x000000ff51007812 */ /* 0x000fc800078ec0ff */
[----:B------:R-:W-:Y:S02]  /*9280*/  ISETP.LE.U32.AND P2, PT, R0, UR6, PT ;  /* 0x0000000600007c0c */ /* 0x000fe4000bf43070 */
[----:B------:R-:W-:-:S04]  /*9290*/  LOP3.LUT R0, R81, 0xffff, RZ, 0xc0, !PT ;  /* 0x0000ffff51007812 */ /* 0x000fc800078ec0ff */
[----:B------:R-:W-:-:S04]  /*92a0*/  SHF.R.U32.HI R0, RZ, 0x8, R0 ;  /* 0x00000008ff007819 */ /* 0x000fc80000011600 */
[----:B------:R-:W-:-:S04]  /*92b0*/  LOP3.LUT R0, R0, 0xffff, RZ, 0xc0, !PT ;  /* 0x0000ffff00007812 */ /* 0x000fc800078ec0ff */
[----:B------:R-:W-:Y:S02]  /*92c0*/  ISETP.LE.U32.AND P0, PT, R0, UR6, PT ;  /* 0x0000000600007c0c */ /* 0x000fe4000bf03070 */
[----:B------:R-:W-:Y:S02]  /*92d0*/  PRMT R0, R81, 0x7632, R0 ;  /* 0x0000763251007816 */ /* 0x000fe40000000000 */
[----:B------:R-:W-:Y:S02]  /*92e0*/  LOP3.LUT R4, R4, UR12, R3, 0x96, !PT ;  /* 0x0000000c04047c12 */ /* 0x000fe4000f8e9603 */
[----:B------:R-:W-:-:S04]  /*92f0*/  LOP3.LUT R0, R0, 0xff, RZ, 0xc0, !PT ;  /* 0x000000ff00007812 */ /* 0x000fc800078ec0ff */
[----:B------:R-:W-:Y:S01]  /*9300*/  ISETP.LE.U32.AND P1, PT, R0, UR6, PT ;  /* 0x0000000600007c0c */ /* 0x000fe2000bf23070 */
[----:B------:R-:W-:Y:S02]  /*9310*/  IMAD.MOV.U32 R0, RZ, RZ, R68 ;  /* 0x000000ffff007224 */ /* 0x000fe400078e0044 */
[----:B------:R-:W-:-:S03]  /*9320*/  IMAD.WIDE.U32 R66, R4, -0x2daee0ad, RZ ;  /* 0xd2511f5304427825 */ /* 0x000fc600078e00ff */
[----:B------:R-:W-:Y:S02]  /*9330*/  LOP3.LUT R0, R0, 0xff, RZ, 0xc0, !PT ;  /* 0x000000ff00007812 */ /* 0x000fe400078ec0ff */
[----:B------:R-:W-:Y:S02]  /*9340*/  LOP3.LUT R69, R6, UR9, R67, 0x96, !PT ;  /* 0x0000000906457c12 */ /* 0x000fe4000f8e9643 */
[----:B------:R-:W-:Y:S02]  /*9350*/  ISETP.LE.U32.AND P5, PT, R0, UR6, PT ;  /* 0x0000000600007c0c */ /* 0x000fe4000bfa3070 */
[----:B------:R-:W-:-:S04]  /*9360*/  LOP3.LUT R0, R69, 0xffff, RZ, 0xc0, !PT ;  /* 0x0000ffff45007812 */ /* 0x000fc800078ec0ff */
[----:B------:R-:W-:-:S04]  /*9370*/  SHF.R.U32.HI R0, RZ, 0x8, R0 ;  /* 0x00000008ff007819 */ /* 0x000fc80000011600 */
[----:B------:R-:W-:-:S04]  /*9380*/  LOP3.LUT R0, R0, 0xffff, RZ, 0xc0, !PT ;  /* 0x0000ffff00007812 */ /* 0x000fc800078ec0ff */
[----:B------:R-:W-:Y:S02]  /*9390*/  ISETP.LE.U32.AND P4, PT, R0, UR6, PT ;  /* 0x0000000600007c0c */ /* 0x000fe4000bf83070 */
[----:B------:R-:W-:-:S04]  /*93a0*/  PRMT R0, R69, 0x7632, R0 ;  /* 0x0000763245007816 */ /* 0x000fc80000000000 */
[----:B------:R-:W-:-:S04]  /*93b0*/  LOP3.LUT R0, R0, 0xff, RZ, 0xc0, !PT ;  /* 0x000000ff00007812 */ /* 0x000fc800078ec0ff */
[----:B------:R-:W-:Y:S02]  /*93c0*/  ISETP.LE.U32.AND P3, PT, R0, UR6, PT ;  /* 0x0000000600007c0c */ /* 0x000fe4000bf63070 */
[----:B---3--:R-:W-:-:S04]  /*93d0*/  F2FP.F16.F32.PACK_AB R0, R20, R15 ;  /* 0x0000000f1400723e */ /* 0x008fc800000000ff */
[C---:B------:R-:W-:Y:S02]  /*93e0*/  PRMT R174, R0.reuse, 0x7610, R174 ;  /* 0x0000761000ae7816 */ /* 0x040fe400000000ae */
[----:B------:R-:W-:Y:S02]  /*93f0*/  PRMT R175, R0, 0x7632, R175 ;  /* 0x0000763200af7816 */ /* 0x000fe400000000af */
[----:B------:R1:W3:Y:S04]  /*9400*/  LDL.LU.S16 R0, [R1+0x50] ;  /* 0x0000500001007983 */ /* 0x0002e80000300600 */
[----:B------:R1:W4:Y:S01]  /*9410*/  LDL.LU.S16 R17, [R1+0x58] ;  /* 0x0000580001117983 */ /* 0x0003220000300600 */
[----:B------:R-:W-:Y:S02]  /*9420*/  @!P2 HADD2 R14, -R174.H0_H0, -RZ.H0_H0 ;  /* 0xa00000ffae0ea230 */ /* 0x000fe40000000900 */
[----:B------:R-:W-:-:S02]  /*9430*/  IMAD.MOV.U32 R64, RZ, RZ, R53 ;  /* 0x000000ffff407224 */ /* 0x000fc400078e0035 */
[----:B------:R-:W-:Y:S01]  /*9440*/  IMAD.MOV.U32 R53, RZ, RZ, R41 ;  /* 0x000000ffff357224 */ /* 0x000fe200078e0029 */
[----:B------:R-:W-:Y:S02]  /*9450*/  PRMT R5, R14, 0x7610, R5 ;  /* 0x000076100e057816 */ /* 0x000fe40000000005 */
[----:B------:R-:W-:Y:S02]  /*9460*/  PRMT R41, R174, 0x5410, R175 ;  /* 0x00005410ae297816 */ /* 0x000fe400000000af */
[----:B------:R-:W-:Y:S01]  /*9470*/  @!P2 PRMT R174, R5, 0x5410, RZ ;  /* 0x0000541005aea816 */ /* 0x000fe200000000ff */
[----:B------:R-:W-:Y:S01]  /*9480*/  FADD.FTZ R3, R21, R11 ;  /* 0x0000000b15037221 */ /* 0x000fe20000010000 */
[----:B------:R-:W-:-:S03]  /*9490*/  FADD.FTZ R2, R18, R10 ;  /* 0x0000000a12027221 */ /* 0x000fc60000010000 */
[----:B------:R-:W-:Y:S01]  /*94a0*/  FADD.FTZ R16, R22, R3 ;  /* 0x0000000316107221 */ /* 0x000fe20000010000 */
[----:B------:R-:W-:-:S05]  /*94b0*/  LOP3.LUT R6, R8, UR30, R63, 0x96, !PT ;  /* 0x0000001e08067c12 */ /* 0x000fca000f8e963f */
[----:B------:R-:W-:-:S04]  /*94c0*/  IMAD.WIDE.U32 R6, R6, -0x2daee0ad, RZ ;  /* 0xd2511f5306067825 */ /* 0x000fc800078e00ff */
[----:B------:R-:W-:Y:S01]  /*94d0*/  IMAD.MOV.U32 R14, RZ, RZ, R64 ;  /* 0x000000ffff0e7224 */ /* 0x000fe200078e0040 */
[----:B------:R-:W-:Y:S01]  /*94e0*/  MUFU.EX2 R8, R159 ;  /* 0x0000009f00087308 */ /* 0x000fe20000000800 */
[----:B---3--:R-:W-:-:S05]  /*94f0*/  @!P0 HADD2 R0, -R175.H0_H0, -RZ.H0_H0 ;  /* 0xa00000ffaf008230 */ /* 0x008fca0000000900 */
[----:B------:R-:W-:Y:S01]  /*9500*/  PRMT R4, R0, 0x7610, R4 ;  /* 0x0000761000047816 */ /* 0x000fe20000000004 */
[----:B------:R-:W-:-:S05]  /*9510*/  IMAD.MOV.U32 R0, RZ, RZ, R66 ;  /* 0x000000ffff007224 */ /* 0x000fca00078e0042 */
[----:B------:R-:W-:-:S04]  /*9520*/  LOP3.LUT R0, R0, 0xff, RZ, 0xc0, !PT ;  /* 0x000000ff00007812 */ /* 0x000fc800078ec0ff */
[----:B------:R-:W-:Y:S02]  /*9530*/  ISETP.LE.U32.AND P2, PT, R0, UR6, PT ;  /* 0x0000000600007c0c */ /* 0x000fe4000bf43070 */
[----:B------:R-:W-:Y:S01]  /*9540*/  LOP3.LUT R0, R244, UR7, R9, 0x96, !PT ;  /* 0x00000007f4007c12 */ /* 0x000fe2000f8e9609 */
[----:B------:R-:W-:Y:S01]  /*9550*/  FADD.FTZ R9, R24, R13 ;  /* 0x0000000d18097221 */ /* 0x000fe20000010000 */
[----:B------:R-:W-:-:S03]  /*9560*/  FADD.FTZ R13, R19, R2 ;  /* 0x00000002130d7221 */ /* 0x000fc60000010000 */
[----:B------:R-:W-:Y:S01]  /*9570*/  IMAD.WIDE.U32 R2, R0, -0x2daee0ad, RZ ;  /* 0xd2511f5300027825 */ /* 0x000fe200078e00ff */
[----:B------:R-:W-:-:S04]  /*9580*/  @!P0 PRMT R175, R4, 0x5410, RZ ;  /* 0x0000541004af8816 */ /* 0x000fc800000000ff */
[----:B------:R-:W-:-:S05]  /*9590*/  LOP3.LUT R4, R234, UR29, R3, 0x96, !PT ;  /* 0x0000001dea047c12 */ /* 0x000fca000f8e9603 */
        /* <DEDUP_REMOVED lines=10> */
[----:B------:R-:W-:Y:S01]  /*9640*/  IMAD.WIDE.U32 R64, R0, -0x326172a9, RZ ;  /* 0xcd9e8d5700407825 */ /* 0x000fe200078e00ff */
[----:B------:R-:W3:Y:S04]  /*9650*/  MUFU.EX2 R11, R170 ;  /* 0x000000aa000b7308 */ /* 0x000ee80000000800 */
[----:B------:R-:W-:-:S04]  /*9660*/  LOP3.LUT R67, R2, UR10, R65, 0x96, !PT ;  /* 0x0000000a02437c12 */ /* 0x000fc8000f8e9641 */
[----:B------:R-:W-:-:S04]  /*9670*/  LOP3.LUT R0, R67, 0xff, RZ, 0xc0, !PT ;  /* 0x000000ff43007812 */ /* 0x000fc800078ec0ff */
[----:B------:R-:W-:Y:S02]  /*9680*/  ISETP.LE.U32.AND P0, PT, R0, UR6, PT ;  /* 0x0000000600007c0c */ /* 0x000fe4000bf03070 */
[----:B---3--:R-:W-:Y:S02]  /*9690*/  F2FP.F16.F32.PACK_AB R183, R11, R8 ;  /* 0x000000080bb7723e */ /* 0x008fe400000000ff */
[----:B------:R-:W-:-:S09]  /*96a0*/  LOP3.LUT R19, R6, UR12, R3, 0x96, !PT ;  /* 0x0000000c06137c12 */ /* 0x000fd2000f8e9603 */
[----:B----4-:R-:W-:Y:S01]  /*96b0*/  @!P0 HADD2 R17, -R183.H0_H0, -RZ.H0_H0 ;  /* 0xa00000ffb7118230 */ /* 0x010fe20000000900 */
[----:B------:R-:W-:-:S04]  /*96c0*/  PRMT R225, R183, 0x7610, R225 ;  /* 0x00007610b7e17816 */ /* 0x000fc800000000e1 */
[----:B------:R-:W-:-:S04]  /*96d0*/  PRMT R6, R17, 0x7610, R6 ;  /* 0x0000761011067816 */ /* 0x000fc80000000006 */
[----:B------:R-:W-:Y:S02]  /*96e0*/  @!P0 PRMT R225, R6, 0x5410, RZ ;  /* 0x0000541006e18816 */ /* 0x000fe400000000ff */
[----:B------:R1:W3:Y:S04]  /*96f0*/  LDL.LU.S16 R6, [R1+0x5c] ;  /* 0x00005c0001067983 */ /* 0x0002e80000300600 */
[----:B------:R1:W4:Y:S01]  /*9700*/  LDL.LU.S16 R18, [R1+0x60] ;  /* 0x0000600001127983 */ /* 0x0003220000300600 */
[----:B------:R-:W-:-:S04]  /*9710*/  LOP3.LUT R0, R67, 0xffff, RZ, 0xc0, !PT ;  /* 0x0000ffff43007812 */ /* 0x000fc800078ec0ff */
[----:B------:R-:W-:-:S04]  /*9720*/  SHF.R.U32.HI R0, RZ, 0x8, R0 ;  /* 0x00000008ff007819 */ /* 0x000fc80000011600 */
[----:B------:R-:W-:-:S04]  /*9730*/  LOP3.LUT R0, R0, 0xffff, RZ, 0xc0, !PT ;  /* 0x0000ffff00007812 */ /* 0x000fc800078ec0ff */
[----:B------:R-:W-:Y:S01]  /*9740*/  ISETP.LE.U32.AND P0, PT, R0, UR6, PT ;  /* 0x0000000600007c0c */ /* 0x000fe2000bf03070 */
[----:B------:R-:W-:Y:S01]  /*9750*/  IMAD.MOV.U32 R17, RZ, RZ, R14 ;  /* 0x000000ffff117224 */ /* 0x000fe200078e000e */
[----:B------:R-:W-:Y:S02]  /*9760*/  PRMT R224, R183, 0x7632, R224 ;  /* 0x00007632b7e07816 */ /* 0x000fe400000000e0 */
[----:B------:R-:W-:Y:S01]  /*9770*/  PRMT R0, R67, 0x7632, R0 ;  /* 0x0000763243007816 */ /* 0x000fe20000000000 */
[----:B------:R-:W-:Y:S03]  /*9780*/  MUFU.EX2 R14, R106 ;  /* 0x0000006a000e7308 */ /* 0x000fe60000000800 */
[----:B------:R-:W-:Y:S01]  /*9790*/  LOP3.LUT R0, R0, 0xff, RZ, 0xc0, !PT ;  /* 0x000000ff00007812 */ /* 0x000fe200078ec0ff */
[----:B------:R-:W-:Y:S01]  /*97a0*/  FADD.FTZ R4, R28, R12 ;  /* 0x0000000c1c047221 */ /* 0x000fe20000010000 */
[----:B------:R-:W-:-:S03]  /*97b0*/  FADD.FTZ R7, R23, R13 ;  /* 0x0000000d17077221 */ /* 0x000fc60000010000 */
[----:B---3--:R-:W-:-:S05]  /*97c0*/  @!P0 HADD2 R6, -R183.H1_H1, -RZ.H0_H0 ;  /* 0xa00000ffb7068230 */ /* 0x008fca0000000d00 */
[----:B------:R-:W-:-:S04]  /*97d0*/  PRMT R5, R6, 0x7610, R5 ;  /* 0x0000761006057816 */ /* 0x000fc80000000005 */
[----:B------:R-:W-:Y:S02]  /*97e0*/  @!P0 PRMT R224, R5, 0x5410, RZ ;  /* 0x0000541005e08816 */ /* 0x000fe400000000ff */
[----:B------:R-:W3:Y:S01]  /*97f0*/  MUFU.EX2 R5, R133 ;  /* 0x0000008500057308 */ /* 0x000ee20000000800 */
[----:B------:R-:W-:Y:S02]  /*9800*/  ISETP.LE.U32.AND P0, PT, R0, UR6, PT ;  /* 0x0000000600007c0c */ /* 0x000fe4000bf03070 */
[----:B---3--:R-:W-:-:S11]  /*9810*/  F2FP.F16.F32.PACK_AB R182, R14, R5 ;  /* 0x000000050eb6723e */ /* 0x008fd600000000ff */
[----:B----4-:R-:W-:Y:S01]  /*9820*/  @!P0 HADD2 R18, -R182.H0_H0, -RZ.H0_H0 ;  /* 0xa00000ffb6128230 */ /* 0x010fe20000000900 */
[----:B------:R-:W-:-:S04]  /*9830*/  PRMT R221, R182, 0x7610, R221 ;  /* 0x00007610b6dd7816 */ /* 0x000fc800000000dd */
[----:B------:R-:W-:-:S04]  /*9840*/  PRMT R12, R18, 0x7610, R12 ;  /* 0x00007610120c7816 */ /* 0x000fc8000000000c */
[----:B------:R-:W-:Y:S02]  /*9850*/  @!P0 PRMT R221, R12, 0x5410, RZ ;  /* 0x000054100cdd8816 */ /* 0x000fe400000000ff */
[----:B------:R1:W3:Y:S04]  /*9860*/  LDL.LU.S16 R12, [R1+0x64] ;  /* 0x00006400010c7983 */ /* 0x0002e80000300600 */
[----:B------:R1:W4:Y:S01]  /*9870*/  LDL.LU.S16 R13, [R1+0x70] ;  /* 0x00007000010d7983 */ /* 0x0003220000300600 */
[----:B------:R-:W-:-:S04]  /*9880*/  SHF.R.U32.HI R0, RZ, 0x18, R67 ;  /* 0x00000018ff007819 */ /* 0x000fc80000011643 */
[----:B------:R-:W-:Y:S02]  /*9890*/  ISETP.LE.U32.AND P0, PT, R0, UR6, PT ;  /* 0x0000000600007c0c */ /* 0x000fe4000bf03070 */
[----:B------:R-:W-:Y:S01]  /*98a0*/  PRMT R219, R182, 0x7632, R219 ;  /* 0x00007632b6db7816 */ /* 0x000fe200000000db */
[----:B------:R-:W-:Y:S01]  /*98b0*/  MUFU.EX2 R18, R172 ;  /* 0x000000ac00127308 */ /* 0x000fe20000000800 */
[----:B------:R-:W-:-:S09]  /*98c0*/  FADD.FTZ R3, R25, R9 ;  /* 0x0000000919037221 */ /* 0x000fd20000010000 */
[----:B---3--:R-:W-:-:S05]  /*98d0*/  @!P0 HADD2 R12, -R182.H1_H1, -RZ.H0_H0 ;  /* 0xa00000ffb60c8230 */ /* 0x008fca0000000d00 */
[----:B------:R-:W-:-:S04]  /*98e0*/  PRMT R0, R12, 0x7610, R0 ;  /* 0x000076100c007816 */ /* 0x000fc80000000000 */
[----:B------:R-:W-:Y:S01]  /*98f0*/  @!P0 PRMT R219, R0, 0x5410, RZ ;  /* 0x0000541000db8816 */ /* 0x000fe200000000ff */
[----:B------:R-:W-:Y:S01]  /*9900*/  IMAD.MOV.U32 R0, RZ, RZ, R64 ;  /* 0x000000ffff007224 */ /* 0x000fe200078e0040 */
[----:B------:R-:W3:Y:S04]  /*9910*/  MUFU.EX2 R12, R171 ;  /* 0x000000ab000c7308 */ /* 0x000ee80000000800 */
[----:B------:R-:W-:-:S04]  /*9920*/  LOP3.LUT R0, R0, 0xff, RZ, 0xc0, !PT ;  /* 0x000000ff00007812 */ /* 0x000fc800078ec0ff */
        /* <DEDUP_REMOVED lines=8> */
[----:B------:R-:W-:-:S04]  /*99b0*/  PRMT R0, R64, 0x7771, RZ ;  /* 0x0000777140007816 */ /* 0x000fc800000000ff */
[----:B------:R-:W-:Y:S01]  /*99c0*/  ISETP.GT.U32.AND P0, PT, R0, UR6, PT ;  /* 0x0000000600007c0c */ /* 0x000fe2000bf04070 */
[----:B------:R-:W-:Y:S01]  /*99d0*/  MUFU.EX2 R13, R158 ;  /* 0x0000009e000d7308 */ /* 0x000fe20000000800 */
[----:B------:R-:W-:-:S03]  /*99e0*/  PRMT R226, R170, 0x7632, R226 ;  /* 0x00007632aae27816 */ /* 0x000fc600000000e2 */
[----:B------:R-:W-:Y:S04]  /*99f0*/  MUFU.EX2 R0, R17 ;  /* 0x0000001100007308 */ /* 0x000fe80000000800 */
[----:B------:R-:W2:Y:S02]  /*9a00*/  MUFU.EX2 R17, R107 ;  /* 0x0000006b00117308 */ /* 0x000ea40000000800 */
[----:B--2---:R-:W-:Y:S02]  /*9a10*/  F2FP.F16.F32.PACK_AB R171, R17, R13 ;  /* 0x0000000d11ab723e */ /* 0x004fe400000000ff */
[----:B---3--:R-:W-:-:S05]  /*9a20*/  @P0 HADD2 R9, -R170.H1_H1, -RZ.H0_H0 ;  /* 0xa00000ffaa090230 */ /* 0x008fca0000000d00 */
[----:B------:R-:W-:-:S04]  /*9a30*/  PRMT R2, R9, 0x7610, R2 ;  /* 0x0000761009027816 */ /* 0x000fc80000000002 */
[----:B------:R-:W-:Y:S02]  /*9a40*/  @P0 PRMT R226, R2, 0x5410, RZ ;  /* 0x0000541002e20816 */ /* 0x000fe400000000ff */
[----:B------:R-:W-:-:S04]  /*9a50*/  PRMT R2, R64, 0x7772, RZ ;  /* 0x0000777240027816 */ /* 0x000fc800000000ff */
[----:B------:R-:W-:-:S13]  /*9a60*/  ISETP.GT.U32.AND P0, PT, R2, UR6, PT ;  /* 0x0000000602007c0c */ /* 0x000fda000bf04070 */
[----:B----4-:R-:W-:-:S05]  /*9a70*/  @P0 HADD2 R23, -R171.H0_H0, -RZ.H0_H0 ;  /* 0xa00000ffab170230 */ /* 0x010fca0000000900 */
[----:B------:R-:W-:Y:S02]  /*9a80*/  PRMT R21, R23, 0x7610, R21 ;  /* 0x0000761017157816 */ /* 0x000fe40000000015 */
[----:B------:R1:W2:Y:S01]  /*9a90*/  LDL.LU.S16 R23, [R1+0x7c] ;  /* 0x00007c0001177983 */ /* 0x0002a20000300600 */
[----:B------:R-:W3:Y:S01]  /*9aa0*/  MUFU.EX2 R9, R173 ;  /* 0x000000ad00097308 */ /* 0x000ee20000000800 */
[----:B------:R-:W-:Y:S01]  /*9ab0*/  FADD.FTZ R6, R26, R16 ;  /* 0x000000101a067221 */ /* 0x000fe20000010000 */
[----:B------:R-:W-:-:S03]  /*9ac0*/  FADD.FTZ R3, R29, R3 ;  /* 0x000000031d037221 */ /* 0x000fc60000010000 */
[----:B------:R-:W-:Y:S01]  /*9ad0*/  FADD.FTZ R2, R30, R6 ;  /* 0x000000061e027221 */ /* 0x000fe20000010000 */
[----:B------:R-:W-:Y:S01]  /*9ae0*/  FADD.FTZ R6, R27, R7 ;  /* 0x000000071b067221 */ /* 0x000fe20000010000 */
[----:B------:R-:W-:Y:S01]  /*9af0*/  FADD.FTZ R7, R0, R3 ;  /* 0x0000000300077221 */ /* 0x000fe20000010000 */
[----:B---3--:R-:W-:Y:S01]  /*9b00*/  F2FP.F16.F32.PACK_AB R0, R9, R0 ;  /* 0x000000000900723e */ /* 0x008fe200000000ff */
[----:B------:R-:W-:-:S03]  /*9b10*/  IMAD.MOV.U32 R232, RZ, RZ, R144 ;  /* 0x000000ffffe87224 */ /* 0x000fc600078e0090 */
[C---:B------:R-:W-:Y:S01]  /*9b20*/  PRMT R173, R0.reuse, 0x7610, R173 ;  /* 0x0000761000ad7816 */ /* 0x040fe200000000ad */
[----:B------:R-:W-:Y:S02]  /*9b30*/  IMAD.MOV.U32 R144, RZ, RZ, R252 ;  /* 0x000000ffff907224 */ /* 0x000fe400078e00fc */
[----:B------:R-:W-:Y:S02]  /*9b40*/  IMAD.MOV.U32 R252, RZ, RZ, R98 ;  /* 0x000000fffffc7224 */ /* 0x000fe400078e0062 */
[----:B------:R-:W-:Y:S02]  /*9b50*/  IMAD.MOV.U32 R98, RZ, RZ, R95 ;  /* 0x000000ffff627224 */ /* 0x000fe400078e005f */
[----:B------:R-:W-:Y:S02]  /*9b60*/  IMAD.MOV.U32 R95, RZ, RZ, R60 ;  /* 0x000000ffff5f7224 */ /* 0x000fe400078e003c */
[----:B------:R-:W-:Y:S01]  /*9b70*/  IMAD.MOV.U32 R60, RZ, RZ, R71 ;  /* 0x000000ffff3c7224 */ /* 0x000fe200078e0047 */
[----:B------:R-:W-:Y:S01]  /*9b80*/  PRMT R159, R0, 0x7632, R159 ;  /* 0x00007632009f7816 */ /* 0x000fe2000000009f */
[----:B------:R-:W-:Y:S01]  /*9b90*/  IMAD.MOV.U32 R71, RZ, RZ, R70 ;  /* 0x000000ffff477224 */ /* 0x000fe200078e0046 */
[----:B------:R-:W-:Y:S01]  /*9ba0*/  PRMT R222, R171, 0x7610, R222 ;  /* 0x00007610abde7816 */ /* 0x000fe200000000de */
[----:B------:R-:W-:Y:S01]  /*9bb0*/  IMAD.MOV.U32 R70, RZ, RZ, R55 ;  /* 0x000000ffff467224 */ /* 0x000fe200078e0037 */
[----:B------:R-:W-:Y:S01]  /*9bc0*/  @P0 PRMT R222, R21, 0x5410, RZ ;  /* 0x0000541015de0816 */ /* 0x000fe200000000ff */
[----:B------:R-:W-:-:S02]  /*9bd0*/  IMAD.MOV.U32 R55, RZ, RZ, R40 ;  /* 0x000000ffff377224 */ /* 0x000fc400078e0028 */
[----:B------:R-:W-:Y:S01]  /*9be0*/  IMAD.MOV.U32 R32, RZ, RZ, R232 ;  /* 0x000000ffff207224 */ /* 0x000fe200078e00e8 */
[----:B------:R-:W-:Y:S01]  /*9bf0*/  PRMT R40, R173, 0x5410, R159 ;  /* 0x00005410ad287816 */ /* 0x000fe2000000009f */
[----:B------:R-:W-:Y:S02]  /*9c00*/  IMAD.MOV.U32 R21, RZ, RZ, R144 ;  /* 0x000000ffff157224 */ /* 0x000fe400078e0090 */
[----:B------:R-:W-:Y:S02]  /*9c10*/  IMAD.MOV.U32 R232, RZ, RZ, R60 ;  /* 0x000000ffffe87224 */ /* 0x000fe400078e003c */
[----:B------:R-:W-:Y:S02]  /*9c20*/  IMAD.MOV.U32 R144, RZ, RZ, R70 ;  /* 0x000000ffff907224 */ /* 0x000fe400078e0046 */
[----:B------:R-:W-:Y:S02]  /*9c30*/  IMAD.MOV.U32 R60, RZ, RZ, R55 ;  /* 0x000000ffff3c7224 */ /* 0x000fe400078e0037 */
[----:B------:R-:W-:-:S02]  /*9c40*/  IMAD.MOV.U32 R231, RZ, RZ, R95 ;  /* 0x000000ffffe77224 */ /* 0x000fc400078e005f */
[----:B------:R-:W-:Y:S02]  /*9c50*/  IMAD.MOV.U32 R55, RZ, RZ, R247 ;  /* 0x000000ffff377224 */ /* 0x000fe400078e00f7 */
[----:B------:R-:W-:Y:S01]  /*9c60*/  IMAD.MOV.U32 R95, RZ, RZ, R71 ;  /* 0x000000ffff5f7224 */ /* 0x000fe200078e0047 */
[----:B------:R-:W3:Y:S01]  /*9c70*/  LDL.LU R247, [R1+0x374] ;  /* 0x0003740001f77983 */ /* 0x000ee20000300800 */
[----:B------:R-:W-:-:S04]  /*9c80*/  IMAD.WIDE.U32 R70, R19, -0x2daee0ad, RZ ;  /* 0xd2511f5313467825 */ /* 0x000fc800078e00ff */
[----:B--2---:R-:W-:-:S05]  /*9c90*/  @!P1 HADD2 R23, -R173.H0_H0, -RZ.H0_H0 ;  /* 0xa00000ffad179230 */ /* 0x004fca0000000900 */
[----:B------:R-:W-:-:S04]  /*9ca0*/  PRMT R16, R23, 0x7610, R16 ;  /* 0x0000761017107816 */ /* 0x000fc80000000010 */
[----:B------:R-:W-:Y:S02]  /*9cb0*/  @!P1 PRMT R173, R16, 0x5410, RZ ;  /* 0x0000541010ad9816 */ /* 0x000fe400000000ff */
[----:B------:R2:W-:Y:S02]  /*9cc0*/  MUFU.EX2 R16, R32 ;  /* 0x0000002000107308 */ /* 0x0005e40000000800 */
[----:B--2---:R-:W-:Y:S02]  /*9cd0*/  IMAD.MOV.U32 R32, RZ, RZ, R232 ;  /* 0x000000ffff207224 */ /* 0x004fe400078e00e8 */
[----:B------:R-:W-:Y:S02]  /*9ce0*/  IMAD.MOV.U32 R232, RZ, RZ, R144 ;  /* 0x000000ffffe87224 */ /* 0x000fe400078e0090 */
[----:B------:R-:W-:Y:S02]  /*9cf0*/  IMAD.MOV.U32 R144, RZ, RZ, R60 ;  /* 0x000000ffff907224 */ /* 0x000fe400078e003c */
[----:B------:R-:W-:-:S02]  /*9d00*/  IMAD.MOV.U32 R60, RZ, RZ, R48 ;  /* 0x000000ffff3c7224 */ /* 0x000fc400078e0030 */
[----:B------:R-:W-:Y:S02]  /*9d10*/  IMAD.MOV.U32 R48, RZ, RZ, R205 ;  /* 0x000000ffff307224 */ /* 0x000fe400078e00cd */
[----:B------:R-:W2:Y:S04]  /*9d20*/  LDL.LU R205, [R1+0x370] ;  /* 0x0003700001cd7983 */ /* 0x000ea80000300800 */
[----:B------:R1:W4:Y:S01]  /*9d30*/  LDL.LU.S16 R19, [R1+0x84] ;  /* 0x0000840001137983 */ /* 0x0003220000300600 */
[----:B------:R-:W-:-:S04]  /*9d40*/  PRMT R0, R64, 0x7773, RZ ;  /* 0x0000777340007816 */ /* 0x000fc800000000ff */
[----:B------:R-:W-:Y:S01]  /*9d50*/  ISETP.GT.U32.AND P1, PT, R0, UR6, PT ;  /* 0x0000000600007c0c */ /* 0x000fe2000bf24070 */
[----:B------:R-:W-:-:S04]  /*9d60*/  FADD.FTZ R4, R31, R4 ;  /* 0x000000041f047221 */ /* 0x000fc80000010000 */
[----:B------:R-:W-:Y:S01]  /*9d70*/  FADD.FTZ R4, R15, R4 ;  /* 0x000000040f047221 */ /* 0x000fe20000010000 */
[----:B------:R-:W-:-:S07]  /*9d80*/  PRMT R214, R171, 0x7632, R214 ;  /* 0x00007632abd67816 */ /* 0x000fce00000000d6 */
[----:B----4-:R-:W-:-:S05]  /*9d90*/  @P1 HADD2 R19, -R171.H1_H1, -RZ.H0_H0 ;  /* 0xa00000ffab131230 */ /* 0x010fca0000000d00 */
[----:B------:R-:W-:-:S04]  /*9da0*/  PRMT R15, R19, 0x7610, R15 ;  /* 0x00007610130f7816 */ /* 0x000fc8000000000f */
[----:B------:R-:W-:Y:S02]  /*9db0*/  @P1 PRMT R214, R15, 0x5410, RZ ;  /* 0x000054100fd61816 */ /* 0x000fe400000000ff */
[----:B------:R1:W4:Y:S01]  /*9dc0*/  LDL.LU.S16 R15, [R1+0x90] ;  /* 0x00009000010f7983 */ /* 0x0003220000300600 */
[----:B------:R-:W-:Y:S01]  /*9dd0*/  LOP3.LUT R65, R10, UR9, R71, 0x96, !PT ;  /* 0x000000090a417c12 */ /* 0x000fe2000f8e9647 */
[----:B------:R-:W3:Y:S03]  /*9de0*/  MUFU.EX2 R21, R21 ;  /* 0x0000001500157308 */ /* 0x000ee60000000800 */
[----:B------:R-:W-:-:S04]  /*9df0*/  LOP3.LUT R0, R65, 0xff, RZ, 0xc0, !PT ;  /* 0x000000ff41007812 */ /* 0x000fc800078ec0ff */
[----:B------:R-:W-:Y:S02]  /*9e00*/  ISETP.LE.U32.AND P0, PT, R0, UR6, PT ;  /* 0x0000000600007c0c */ /* 0x000fe4000bf03070 */
[----:B------:R-:W-:Y:S02]  /*9e10*/  SHF.R.U32.HI R0, RZ, 0x18, R81 ;  /* 0x00000018ff007819 */ /* 0x000fe40000011651 */
[----:B---3--:R-:W-:Y:S02]  /*9e20*/  F2FP.F16.F32.PACK_AB R197, R21, R16 ;  /* 0x0000001015c5723e */ /* 0x008fe400000000ff */
[----:B------:R-:W-:Y:S02]  /*9e30*/  ISETP.LE.U32.AND P1, PT, R0, UR6, PT ;  /* 0x0000000600007c0c */ /* 0x000fe4000bf23070 */
[----:B------:R-:W-:-:S05]  /*9e40*/  PRMT R217, R197, 0x7610, R217 ;  /* 0x00007610c5d97816 */ /* 0x000fca00000000d9 */
[----:B----4-:R-:W-:-:S05]  /*9e50*/  @!P0 HADD2 R15, -R197.H0_H0, -RZ.H0_H0 ;  /* 0xa00000ffc50f8230 */ /* 0x010fca0000000900 */
[----:B------:R-:W-:Y:S02]  /*9e60*/  PRMT R0, R15, 0x7610, R0 ;  /* 0x000076100f007816 */ /* 0x000fe40000000000 */
[----:B------:R1:W3:Y:S02]  /*9e70*/  LDL.LU.S16 R15, [R1+0x94] ;  /* 0x00009400010f7983 */ /* 0x0002e40000300600 */
[----:B------:R-:W-:Y:S02]  /*9e80*/  @!P0 PRMT R217, R0, 0x5410, RZ ;  /* 0x0000541000d98816 */ /* 0x000fe400000000ff */
[----:B------:R-:W-:-:S04]  /*9e90*/  LOP3.LUT R0, R65, 0xffff, RZ, 0xc0, !PT ;  /* 0x0000ffff41007812 */ /* 0x000fc800078ec0ff */
[----:B------:R-:W-:-:S04]  /*9ea0*/  SHF.R.U32.HI R0, RZ, 0x8, R0 ;  /* 0x00000008ff007819 */ /* 0x000fc80000011600 */
[----:B------:R-:W-:-:S04]  /*9eb0*/  LOP3.LUT R0, R0, 0xffff, RZ, 0xc0, !PT ;  /* 0x0000ffff00007812 */ /* 0x000fc800078ec0ff */
[----:B------:R-:W-:Y:S01]  /*9ec0*/  ISETP.LE.U32.AND P0, PT, R0, UR6, PT ;  /* 0x0000000600007c0c */ /* 0x000fe2000bf03070 */
[----:B------:R-:W-:Y:S01]  /*9ed0*/  FADD.FTZ R6, R5, R6 ;  /* 0x0000000605067221 */ /* 0x000fe20000010000 */
[----:B------:R-:W-:-:S11]  /*9ee0*/  PRMT R215, R197, 0x7632, R215 ;  /* 0x00007632c5d77816 */ /* 0x000fd600000000d7 */
[----:B---3--:R-:W-:-:S05]  /*9ef0*/  @!P0 HADD2 R15, -R197.H1_H1, -RZ.H0_H0 ;  /* 0xa00000ffc50f8230 */ /* 0x008fca0000000d00 */
[----:B------:R-:W-:Y:S02]  /*9f00*/  PRMT R5, R15, 0x7610, R5 ;  /* 0x000076100f057816 */ /* 0x000fe40000000005 */
[----:B------:R1:W3:Y:S02]  /*9f10*/  LDL.LU.S16 R15, [R1+0x98] ;  /* 0x00009800010f7983 */ /* 0x0002e40000300600 */
[----:B------:R-:W-:Y:S01]  /*9f20*/  @!P0 PRMT R215, R5, 0x5410, RZ ;  /* 0x0000541005d78816 */ /* 0x000fe200000000ff */
[----:B------:R-:W-:Y:S02]  /*9f30*/  FADD.FTZ R5, R20, R4 ;  /* 0x0000000414057221 */ /* 0x000fe40000010000 */
[----:B------:R1:W4:Y:S04]  /*9f40*/  LDL.LU.S16 R20, [R1+0x9c] ;  /* 0x00009c0001147983 */ /* 0x0003280000300600 */
[----:B------:R1:W2:Y:S01]  /*9f50*/  LDL.LU.S16 R23, [R1+0xb0] ;  /* 0x0000b00001177983 */ /* 0x0002a20000300600 */
[----:B------:R-:W-:Y:S01]  /*9f60*/  PRMT R0, R65, 0x7632, R0 ;  /* 0x0000763241007816 */ /* 0x000fe20000000000 */
[----:B------:R-:W-:Y:S03]  /*9f70*/  MUFU.EX2 R19, R120 ;  /* 0x0000007800137308 */ /* 0x000fe60000000800 */
[----:B------:R-:W-:Y:S01]  /*9f80*/  LOP3.LUT R0, R0, 0xff, RZ, 0xc0, !PT ;  /* 0x000000ff00007812 */ /* 0x000fe200078ec0ff */
[----:B------:R-:W-:-:S03]  /*9f90*/  FADD.FTZ R2, R8, R2 ;  /* 0x0000000208027221 */ /* 0x000fc60000010000 */
[----:B------:R-:W-:Y:S01]  /*9fa0*/  ISETP.LE.U32.AND P0, PT, R0, UR6, PT ;  /* 0x0000000600007c0c */ /* 0x000fe2000bf03070 */
[----:B------:R-:W-:Y:S01]  /*9fb0*/  FADD.FTZ R7, R9, R7 ;  /* 0x0000000709077221 */ /* 0x000fe20000010000 */
[----:B---3--:R-:W-:-:S05]  /*9fc0*/  @!P1 HADD2 R15, -R159.H0_H0, -RZ.H0_H0 ;  /* 0xa00000ff9f0f9230 */ /* 0x008fca0000000900 */
[----:B------:R-:W-:Y:S02]  /*9fd0*/  PRMT R3, R15, 0x7610, R3 ;  /* 0x000076100f037816 */ /* 0x000fe40000000003 */
[----:B------:R-:W3:Y:S02]  /*9fe0*/  MUFU.EX2 R15, R161 ;  /* 0x000000a1000f7308 */ /* 0x000ee40000000800 */
[----:B------:R-:W-:Y:S01]  /*9ff0*/  @!P1 PRMT R159, R3, 0x5410, RZ ;  /* 0x00005410039f9816 */ /* 0x000fe200000000ff */
[----:B------:R-:W-:Y:S01]  /*a000*/  FADD.FTZ R3, R11, R2 ;  /* 0x000000020b037221 */ /* 0x000fe20000010000 */
[----:B------:R-:W-:-:S04]  /*a010*/  SHF.R.U32.HI R2, RZ, 0x18, R65 ;  /* 0x00000018ff027819 */ /* 0x000fc80000011641 */
[----:B------:R-:W-:Y:S02]  /*a020*/  ISETP.LE.U32.AND P1, PT, R2, UR6, PT ;  /* 0x0000000602007c0c */ /* 0x000fe4000bf23070 */
[----:B---3--:R-:W-:-:S05]  /*a030*/  F2FP.F16.F32.PACK_AB R196, R19, R15 ;  /* 0x0000000f13c4723e */ /* 0x008fca00000000ff */
[----:B----4-:R-:W-:Y:S01]  /*a040*/  @!P0 HADD2 R20, -R196.H0_H0, -RZ.H0_H0 ;  /* 0xa00000ffc4148230 */ /* 0x010fe20000000900 */
[----:B------:R-:W-:-:S04]  /*a050*/  PRMT R213, R196, 0x7610, R213 ;  /* 0x00007610c4d57816 */ /* 0x000fc800000000d5 */
[----:B------:R-:W-:Y:S01]  /*a060*/  PRMT R10, R20, 0x7610, R10 ;  /* 0x00007610140a7816 */ /* 0x000fe2000000000a */
[----:B--2---:R-:W-:-:S03]  /*a070*/  @!P1 HADD2 R23, -R196.H1_H1, -RZ.H0_H0 ;  /* 0xa00000ffc4179230 */ /* 0x004fc60000000d00 */
[----:B------:R-:W-:Y:S01]  /*a080*/  @!P0 PRMT R213, R10, 0x5410, RZ ;  /* 0x000054100ad58816 */ /* 0x000fe200000000ff */
[----:B------:R-:W-:Y:S02]  /*a090*/  FADD.FTZ R10, R12, R3 ;  /* 0x000000030c0a7221 */ /* 0x000fe40000010000 */
[----:B------:R1:W2:Y:S01]  /*a0a0*/  LDL.LU.S16 R12, [R1+0xb4] ;  /* 0x0000b400010c7983 */ /* 0x0002a20000300600 */
[----:B------:R-:W-:Y:S02]  /*a0b0*/  PRMT R9, R23, 0x7610, R9 ;  /* 0x0000761017097816 */ /* 0x000fe40000000009 */
[----:B------:R-:W-:Y:S02]  /*a0c0*/  PRMT R210, R196, 0x7632, R210 ;  /* 0x00007632c4d27816 */ /* 0x000fe400000000d2 */
[----:B------:R-:W-:Y:S02]  /*a0d0*/  @!P1 PRMT R210, R9, 0x5410, RZ ;  /* 0x0000541009d29816 */ /* 0x000fe400000000ff */
[----:B------:R1:W3:Y:S01]  /*a0e0*/  LDL.LU.S16 R9, [R1+0xb8] ;  /* 0x0000b80001097983 */ /* 0x0002e20000300600 */
[----:B------:R-:W-:Y:S01]  /*a0f0*/  IMAD.MOV.U32 R2, RZ, RZ, R70 ;  /* 0x000000ffff027224 */ /* 0x000fe200078e0046 */
[----:B------:R-:W-:Y:S04]  /*a100*/  MUFU.EX2 R20, R232 ;  /* 0x000000e800147308 */ /* 0x000fe80000000800 */
[----:B------:R-:W4:Y:S01]  /*a110*/  MUFU.EX2 R26, R144 ;  /* 0x00000090001a7308 */ /* 0x000f220000000800 */
[----:B------:R-:W-:-:S03]  /*a120*/  LOP3.LUT R2, R2, 0xff, RZ, 0xc0, !PT ;  /* 0x000000ff02027812 */ /* 0x000fc600078ec0ff */
[----:B------:R-:W1:Y:S01]  /*a130*/  MUFU.EX2 R0, R32 ;  /* 0x0000002000007308 */ /* 0x000e620000000800 */
[----:B------:R-:W-:-:S03]  /*a140*/  ISETP.LE.U32.AND P0, PT, R2, UR6, PT ;  /* 0x0000000602007c0c */ /* 0x000fc6000bf03070 */
[----:B------:R-:W1:Y:S01]  /*a150*/  MUFU.EX2 R4, R231 ;  /* 0x000000e700047308 */ /* 0x000e620000000800 */
[----:B----4-:R-:W-:Y:S01]  /*a160*/  F2FP.F16.F32.PACK_AB R191, R26, R20 ;  /* 0x000000141abf723e */ /* 0x010fe200000000ff */
[----:B-1----:R-:W-:Y:S01]  /*a170*/  FADD.FTZ R5, R0, R5 ;  /* 0x0000000500057221 */ /* 0x002fe20000010000 */
[----:B------:R-:W-:Y:S02]  /*a180*/  F2FP.F16.F32.PACK_AB R0, R4, R0 ;  /* 0x000000000400723e */ /* 0x000fe400000000ff */
[----:B------:R-:W-:Y:S02]  /*a190*/  PRMT R212, R191, 0x7610, R212 ;  /* 0x00007610bfd47816 */ /* 0x000fe400000000d4 */
[C---:B------:R-:W-:Y:S02]  /*a1a0*/  PRMT R158, R0.reuse, 0x7610, R158 ;  /* 0x00007610009e7816 */ /* 0x040fe4000000009e */
[----:B------:R-:W-:-:S04]  /*a1b0*/  PRMT R157, R0, 0x7632, R157 ;  /* 0x00007632009d7816 */ /* 0x000fc8000000009d */
[----:B------:R-:W-:Y:S01]  /*a1c0*/  PRMT R232, R158, 0x5410, R157 ;  /* 0x000054109ee87816 */ /* 0x000fe2000000009d */
[----:B--2---:R-:W-:-:S05]  /*a1d0*/  @!P0 HADD2 R12, -R191.H0_H0, -RZ.H0_H0 ;  /* 0xa00000ffbf0c8230 */ /* 0x004fca0000000900 */
[----:B------:R-:W-:Y:S01]  /*a1e0*/  PRMT R8, R12, 0x7610, R8 ;  /* 0x000076100c087816 */ /* 0x000fe20000000008 */
[----:B---3--:R-:W-:-:S03]  /*a1f0*/  @!P5 HADD2 R9, -R158.H0_H0, -RZ.H0_H0 ;  /* 0xa00000ff9e09d230 */ /* 0x008fc60000000900 */
[----:B------:R-:W-:Y:S02]  /*a200*/  @!P0 PRMT R212, R8, 0x5410, RZ ;  /* 0x0000541008d48816 */ /* 0x000fe400000000ff */
[----:B------:R1:W2:Y:S01]  /*a210*/  LDL.LU.S16 R8, [R1+0xbc] ;  /* 0x0000bc0001087983 */ /* 0x0002a20000300600 */
[----:B------:R-:W-:-:S04]  /*a220*/  PRMT R2, R9, 0x7610, R2 ;  /* 0x0000761009027816 */ /* 0x000fc80000000002 */
[----:B------:R-:W-:Y:S02]  /*a230*/  @!P5 PRMT R158, R2, 0x5410, RZ ;  /* 0x00005410029ed816 */ /* 0x000fe400000000ff */
[----:B------:R1:W3:Y:S04]  /*a240*/  LDL.LU.S16 R2, [R1+0xc0] ;  /* 0x0000c00001027983 */ /* 0x0002e80000300600 */
[----:B------:R1:W4:Y:S04]  /*a250*/  LDL.LU.S16 R24, [R1+0xd0] ;  /* 0x0000d00001187983 */ /* 0x0003280000300600 */
[----:B------:R1:W4:Y:S01]  /*a260*/  LDL.LU.S16 R25, [R1+0xc4] ;  /* 0x0000c40001197983 */ /* 0x0003220000300600 */
[----:B------:R-:W-:-:S04]  /*a270*/  PRMT R0, R68, 0x7771, RZ ;  /* 0x0000777144007816 */ /* 0x000fc800000000ff */
[----:B------:R-:W-:Y:S02]  /*a280*/  ISETP.GT.U32.AND P1, PT, R0, UR6, PT ;  /* 0x0000000600007c0c */ /* 0x000fe4000bf24070 */
[----:B------:R-:W-:-:S04]  /*a290*/  PRMT R0, R70, 0x7771, RZ ;  /* 0x0000777146007816 */ /* 0x000fc800000000ff */
[----:B------:R-:W-:Y:S01]  /*a2a0*/  ISETP.GT.U32.AND P0, PT, R0, UR6, PT ;  /* 0x0000000600007c0c */ /* 0x000fe2000bf04070 */
[----:B------:R-:W-:Y:S01]  /*a2b0*/  MUFU.EX2 R12, R206 ;  /* 0x000000ce000c7308 */ /* 0x000fe20000000800 */
[----:B------:R-:W-:Y:S01]  /*a2c0*/  FADD.FTZ R9, R4, R5 ;  /* 0x0000000504097221 */ /* 0x000fe20000010000 */
[----:B------:R-:W-:Y:S02]  /*a2d0*/  PRMT R4, R70, 0x7772, RZ ;  /* 0x0000777246047816 */ /* 0x000fe400000000ff */
[----:B------:R-:W1:Y:S01]  /*a2e0*/  MUFU.EX2 R23, R163 ;  /* 0x000000a300177308 */ /* 0x000e620000000800 */
[----:B------:R-:W-:Y:S02]  /*a2f0*/  PRMT R211, R191, 0x7632, R211 ;  /* 0x00007632bfd37816 */ /* 0x000fe400000000d3 */
[----:B-1----:R-:W-:-:S04]  /*a300*/  F2FP.F16.F32.PACK_AB R184, R23, R12 ;  /* 0x0000000c17b8723e */ /* 0x002fc800000000ff */
[----:B------:R-:W-:Y:S01]  /*a310*/  PRMT R209, R184, 0x7610, R209 ;  /* 0x00007610b8d17816 */ /* 0x000fe200000000d1 */
[----:B------:R-:W-:-:S04]  /*a320*/  FADD.FTZ R6, R14, R6 ;  /* 0x000000060e067221 */ /* 0x000fc80000010000 */
[----:B------:R-:W-:-:S04]  /*a330*/  FADD.FTZ R6, R13, R6 ;  /* 0x000000060d067221 */ /* 0x000fc80000010000 */
[----:B------:R-:W-:Y:S01]  /*a340*/  FADD.FTZ R6, R17, R6 ;  /* 0x0000000611067221 */ /* 0x000fe20000010000 */
[----:B--2---:R-:W-:-:S05]  /*a350*/  @P0 HADD2 R8, -R191.H1_H1, -RZ.H0_H0 ;  /* 0xa00000ffbf080230 */ /* 0x004fca0000000d00 */
[----:B------:R-:W-:-:S04]  /*a360*/  PRMT R3, R8, 0x7610, R3 ;  /* 0x0000761008037816 */ /* 0x000fc80000000003 */
[----:B------:R-:W-:Y:S02]  /*a370*/  @P0 PRMT R211, R3, 0x5410, RZ ;  /* 0x0000541003d30816 */ /* 0x000fe400000000ff */
[----:B------:R-:W-:Y:S01]  /*a380*/  ISETP.GT.U32.AND P0, PT, R4, UR6, PT ;  /* 0x0000000604007c0c */ /* 0x000fe2000bf04070 */
[----:B---3--:R-:W-:-:S05]  /*a390*/  @P1 HADD2 R2, -R157.H0_H0, -RZ.H0_H0 ;  /* 0xa00000ff9d021230 */ /* 0x008fca0000000900 */
[----:B------:R-:W-:Y:S02]  /*a3a0*/  PRMT R0, R2, 0x7610, R0 ;  /* 0x0000761002007816 */ /* 0x000fe40000000000 */
[----:B------:R-:W1:Y:S02]  /*a3b0*/  MUFU.EX2 R2, R252 ;  /* 0x000000fc00027308 */ /* 0x000e640000000800 */
[----:B------:R-:W-:Y:S02]  /*a3c0*/  @P1 PRMT R157, R0, 0x5410, RZ ;  /* 0x00005410009d1816 */ /* 0x000fe400000000ff */
[----:B------:R-:W2:Y:S01]  /*a3d0*/  MUFU.EX2 R0, R115 ;  /* 0x0000007300007308 */ /* 0x000ea20000000800 */
[----:B----4-:R-:W-:Y:S01]  /*a3e0*/  @P0 HADD2 R25, -R184.H0_H0, -RZ.H0_H0 ;  /* 0xa00000ffb8190230 */ /* 0x010fe20000000900 */
[----:B------:R-:W-:-:S04]  /*a3f0*/  PRMT R3, R68, 0x7772, RZ ;  /* 0x0000777244037816 */ /* 0x000fc800000000ff */
[----:B------:R-:W-:Y:S02]  /*a400*/  PRMT R5, R25, 0x7610, R5 ;  /* 0x0000761019057816 */ /* 0x000fe40000000005 */
[----:B------:R-:W-:Y:S01]  /*a410*/  ISETP.GT.U32.AND P5, PT, R3, UR6, PT ;  /* 0x0000000603007c0c */ /* 0x000fe2000bfa4070 */
[----:B-1----:R-:W-:Y:S01]  /*a420*/  FADD.FTZ R3, R2, R7 ;  /* 0x0000000702037221 */ /* 0x002fe20000010000 */
[----:B------:R-:W-:Y:S02]  /*a430*/  @P0 PRMT R209, R5, 0x5410, RZ ;  /* 0x0000541005d10816 */ /* 0x000fe400000000ff */
[----:B------:R1:W3:Y:S01]  /*a440*/  LDL.LU.S16 R5, [R1+0xd4] ;  /* 0x0000d40001057983 */ /* 0x0002e20000300600 */
[C---:B--2---:R-:W-:Y:S01]  /*a450*/  FADD.FTZ R8, R0.reuse, R3 ;  /* 0x0000000300087221 */ /* 0x044fe20000010000 */
[----:B------:R-:W-:-:S04]  /*a460*/  F2FP.F16.F32.PACK_AB R0, R0, R2 ;  /* 0x000000020000723e */ /* 0x000fc800000000ff */
[----:B------:R-:W-:Y:S02]  /*a470*/  PRMT R120, R0, 0x7610, R120 ;  /* 0x0000761000787816 */ /* 0x000fe40000000078 */
[----:B------:R-:W-:-:S03]  /*a480*/  PRMT R2, R68, 0x7773, RZ ;  /* 0x0000777344027816 */ /* 0x000fc600000000ff */
[----:B------:R-:W-:Y:S01]  /*a490*/  @P5 HADD2 R24, -R120.H0_H0, -RZ.H0_H0 ;  /* 0xa00000ff78185230 */ /* 0x000fe20000000900 */
[----:B------:R-:W-:-:S04]  /*a4a0*/  ISETP.GT.U32.AND P1, PT, R2, UR6, PT ;  /* 0x0000000602007c0c */ /* 0x000fc8000bf24070 */
[----:B------:R-:W-:Y:S02]  /*a4b0*/  PRMT R2, R24, 0x7610, R2 ;  /* 0x0000761018027816 */ /* 0x000fe40000000002 */
[----:B------:R1:W2:Y:S04]  /*a4c0*/  LDL.LU.S16 R24, [R1+0xe0] ;  /* 0x0000e00001187983 */ /* 0x0002a80000300600 */
[----:B------:R1:W4:Y:S01]  /*a4d0*/  LDL.LU.S16 R17, [R1+0xdc] ;  /* 0x0000dc0001117983 */ /* 0x0003220000300600 */
[----:B------:R-:W-:Y:S01]  /*a4e0*/  PRMT R119, R0, 0x7632, R119 ;  /* 0x0000763200777816 */ /* 0x000fe20000000077 */
[----:B------:R-:W-:Y:S04]  /*a4f0*/  MUFU.EX2 R4, R98 ;  /* 0x0000006200047308 */ /* 0x000fe80000000800 */
[----:B------:R-:W1:Y:S01]  /*a500*/  MUFU.EX2 R3, R95 ;  /* 0x0000005f00037308 */ /* 0x000e620000000800 */
[----:B------:R-:W-:Y:S01]  /*a510*/  PRMT R231, R120, 0x5410, R119 ;  /* 0x0000541078e77816 */ /* 0x000fe20000000077 */
[----:B---3--:R-:W-:-:S05]  /*a520*/  @P1 HADD2 R5, -R119.H0_H0, -RZ.H0_H0 ;  /* 0xa00000ff77051230 */ /* 0x008fca0000000900 */
[----:B------:R-:W-:Y:S02]  /*a530*/  PRMT R11, R5, 0x7610, R11 ;  /* 0x00007610050b7816 */ /* 0x000fe4000000000b */
[----:B------:R-:W-:-:S04]  /*a540*/  LOP3.LUT R5, R69, 0xff, RZ, 0xc0, !PT ;  /* 0x000000ff45057812 */ /* 0x000fc800078ec0ff */
[----:B------:R-:W-:Y:S02]  /*a550*/  ISETP.LE.U32.AND P0, PT, R5, UR6, PT ;  /* 0x0000000605007c0c */ /* 0x000fe4000bf03070 */
[----:B-1----:R-:W-:-:S04]  /*a560*/  F2FP.F16.F32.PACK_AB R5, R3, R4 ;  /* 0x000000040305723e */ /* 0x002fc800000000ff */
[----:B------:R-:W-:Y:S02]  /*a570*/  PRMT R172, R5, 0x7632, R172 ;  /* 0x0000763205ac7816 */ /* 0x000fe400000000ac */
[----:B------:R-:W-:Y:S02]  /*a580*/  @P1 PRMT R119, R11, 0x5410, RZ ;  /* 0x000054100b771816 */ /* 0x000fe400000000ff */
[----:B------:R1:W3:Y:S01]  /*a590*/  LDL.LU.S16 R11, [R1+0xd8] ;  /* 0x0000d800010b7983 */ /* 0x0002e20000300600 */
[----:B----4-:R-:W-:Y:S01]  /*a5a0*/  @!P4 HADD2 R17, -R172.H0_H0, -RZ.H0_H0 ;  /* 0xa00000ffac11c230 */ /* 0x010fe20000000900 */
[----:B------:R-:W-:-:S04]  /*a5b0*/  PRMT R161, R5, 0x7610, R161 ;  /* 0x0000761005a17816 */ /* 0x000fc800000000a1 */
[----:B------:R-:W-:Y:S02]  /*a5c0*/  PRMT R5, R17, 0x7610, R5 ;  /* 0x0000761011057816 */ /* 0x000fe40000000005 */
[----:B------:R1:W4:Y:S01]  /*a5d0*/  LDL.LU.S16 R17, [R1+0xe4] ;  /* 0x0000e40001117983 */ /* 0x0003220000300600 */
[----:B------:R-:W-:Y:S01]  /*a5e0*/  @P5 PRMT R120, R2, 0x5410, RZ ;  /* 0x0000541002785816 */ /* 0x000fe200000000ff */
[----:B------:R-:W-:Y:S01]  /*a5f0*/  MUFU.EX2 R0, R125 ;  /* 0x0000007d00007308 */ /* 0x000fe20000000800 */
[----:B------:R-:W-:Y:S01]  /*a600*/  FADD.FTZ R9, R4, R9 ;  /* 0x0000000904097221 */ /* 0x000fe20000010000 */
[----:B--2---:R-:W-:Y:S02]  /*a610*/  @!P0 HADD2 R24, -R161.H0_H0, -RZ.H0_H0 ;  /* 0xa00000ffa1188230 */ /* 0x004fe40000000900 */
[----:B------:R-:W-:Y:S01]  /*a620*/  FADD.FTZ R7, R18, R10 ;  /* 0x0000000a12077221 */ /* 0x000fe20000010000 */
[----:B------:R-:W2:Y:S01]  /*a630*/  MUFU.EX2 R2, R59 ;  /* 0x0000003b00027308 */ /* 0x000ea20000000800 */
[----:B------:R-:W-:Y:S01]  /*a640*/  SHF.R.U32.HI R4, RZ, 0x18, R69 ;  /* 0x00000018ff047819 */ /* 0x000fe20000011645 */
[----:B------:R1:W4:Y:S03]  /*a650*/  LDL.LU.S16 R28, [R1+0x104] ;  /* 0x00010400011c7983 */ /* 0x0003260000300600 */
[----:B------:R-:W-:Y:S01]  /*a660*/  ISETP.LE.U32.AND P1, PT, R4, UR6, PT ;  /* 0x0000000604007c0c */ /* 0x000fe2000bf23070 */
[----:B--2---:R-:W-:Y:S01]  /*a670*/  FADD.FTZ R8, R2, R8 ;  /* 0x0000000802087221 */ /* 0x004fe20000010000 */
[----:B------:R-:W-:-:S04]  /*a680*/  F2FP.F16.F32.PACK_AB R2, R0, R2 ;  /* 0x000000020002723e */ /* 0x000fc800000000ff */
[C---:B------:R-:W-:Y:S02]  /*a690*/  PRMT R163, R2.reuse, 0x7610, R163 ;  /* 0x0000761002a37816 */ /* 0x040fe400000000a3 */
[----:B------:R-:W-:Y:S01]  /*a6a0*/  PRMT R162, R2, 0x7632, R162 ;  /* 0x0000763202a27816 */ /* 0x000fe200000000a2 */
[----:B------:R-:W-:Y:S01]  /*a6b0*/  IMAD.MOV.U32 R125, RZ, RZ, R54 ;  /* 0x000000ffff7d7224 */ /* 0x000fe200078e0036 */
[----:B------:R-:W-:Y:S01]  /*a6c0*/  PRMT R10, R24, 0x7610, R10 ;  /* 0x00007610180a7816 */ /* 0x000fe2000000000a */
[----:B------:R-:W-:Y:S02]  /*a6d0*/  IMAD.MOV.U32 R54, RZ, RZ, R131 ;  /* 0x000000ffff367224 */ /* 0x000fe400078e0083 */
[----:B------:R-:W-:Y:S01]  /*a6e0*/  IMAD.MOV.U32 R131, RZ, RZ, R216 ;  /* 0x000000ffff837224 */ /* 0x000fe200078e00d8 */
[----:B------:R-:W-:Y:S02]  /*a6f0*/  PRMT R216, R161, 0x5410, R172 ;  /* 0x00005410a1d87816 */ /* 0x000fe400000000ac */
[----:B------:R-:W-:Y:S01]  /*a700*/  @!P0 PRMT R161, R10, 0x5410, RZ ;  /* 0x000054100aa18816 */ /* 0x000fe200000000ff */
[----:B------:R-:W-:Y:S01]  /*a710*/  FADD.FTZ R10, R0, R8 ;  /* 0x00000008000a7221 */ /* 0x000fe20000010000 */
[----:B---3--:R-:W-:-:S05]  /*a720*/  @!P3 HADD2 R11, -R163.H0_H0, -RZ.H0_H0 ;  /* 0xa00000ffa30bb230 */ /* 0x008fca0000000900 */
[----:B------:R-:W-:Y:S01]  /*a730*/  PRMT R4, R11, 0x7610, R4 ;  /* 0x000076100b047816 */ /* 0x000fe20000000004 */
[----:B----4-:R-:W-:Y:S02]  /*a740*/  @!P1 HADD2 R17, -R162.H0_H0, -RZ.H0_H0 ;  /* 0xa00000ffa2119230 */ /* 0x010fe40000000900 */
[----:B------:R-:W-:-:S03]  /*a750*/  FADD.FTZ R11, R3, R9 ;  /* 0x00000009030b7221 */ /* 0x000fc60000010000 */
[----:B------:R-:W-:Y:S02]  /*a760*/  PRMT R3, R17, 0x7610, R3 ;  /* 0x0000761011037816 */ /* 0x000fe40000000003 */
[----:B------:R1:W2:Y:S04]  /*a770*/  LDL.LU.S16 R17, [R1+0xf4] ;  /* 0x0000f40001117983 */ /* 0x0002a80000300600 */
[----:B------:R1:W3:Y:S01]  /*a780*/  LDL.LU.S16 R8, [R1+0xf0] ;  /* 0x0000f00001087983 */ /* 0x0002e20000300600 */
[----:B------:R-:W-:Y:S01]  /*a790*/  PRMT R252, R163, 0x5410, R162 ;  /* 0x00005410a3fc7816 */ /* 0x000fe200000000a2 */
[----:B------:R-:W-:Y:S01]  /*a7a0*/  MUFU.EX2 R9, R54 ;  /* 0x0000003600097308 */ /* 0x000fe20000000800 */
[----:B------:R-:W-:-:S03]  /*a7b0*/  @!P3 PRMT R163, R4, 0x5410, RZ ;  /* 0x0000541004a3b816 */ /* 0x000fc600000000ff */
[----:B------:R-:W4:Y:S01]  /*a7c0*/  MUFU.EX2 R4, R125 ;  /* 0x0000007d00047308 */ /* 0x000f220000000800 */
[----:B------:R-:W-:Y:S01]  /*a7d0*/  @!P4 PRMT R172, R5, 0x5410, RZ ;  /* 0x0000541005acc816 */ /* 0x000fe200000000ff */
[----:B------:R-:W-:Y:S01]  /*a7e0*/  FADD.FTZ R6, R15, R6 ;  /* 0x000000060f067221 */ /* 0x000fe20000010000 */
[----:B------:R-:W-:Y:S01]  /*a7f0*/  PRMT R0, R66, 0x7771, RZ ;  /* 0x0000777142007816 */ /* 0x000fe200000000ff */
[----:B------:R-:W-:Y:S04]  /*a800*/  MUFU.EX2 R5, R60 ;  /* 0x0000003c00057308 */ /* 0x000fe80000000800 */
[----:B------:R-:W1:Y:S01]  /*a810*/  MUFU.EX2 R15, R79 ;  /* 0x0000004f000f7308 */ /* 0x000e620000000800 */
[----:B------:R-:W-:Y:S02]  /*a820*/  ISETP.GT.U32.AND P3, PT, R0, UR6, PT ;  /* 0x0000000600007c0c */ /* 0x000fe4000bf64070 */
[----:B------:R-:W-:-:S02]  /*a830*/  PRMT R0, R66, 0x7772, RZ ;  /* 0x0000777242007816 */ /* 0x000fc400000000ff */
[----:B----4-:R-:W-:Y:S02]  /*a840*/  F2FP.F16.F32.PACK_AB R2, R9, R4 ;  /* 0x000000040902723e */ /* 0x010fe400000000ff */
[----:B------:R-:W-:Y:S02]  /*a850*/  ISETP.GT.U32.AND P0, PT, R0, UR6, PT ;  /* 0x0000000600007c0c */ /* 0x000fe4000bf04070 */
[----:B------:R-:W-:Y:S02]  /*a860*/  PRMT R160, R2, 0x7610, R160 ;  /* 0x0000761002a07816 */ /* 0x000fe400000000a0 */
[----:B-1----:R-:W-:-:S03]  /*a870*/  F2FP.F16.F32.PACK_AB R0, R15, R5 ;  /* 0x000000050f00723e */ /* 0x002fc600000000ff */
[----:B------:R-:W-:Y:S01]  /*a880*/  @!P2 HADD2 R28, -R160.H0_H0, -RZ.H0_H0 ;  /* 0xa00000ffa01ca230 */ /* 0x000fe20000000900 */
[----:B------:R-:W-:Y:S02]  /*a890*/  @!P1 PRMT R162, R3, 0x5410, RZ ;  /* 0x0000541003a29816 */ /* 0x000fe400000000ff */
[----:B------:R-:W-:Y:S02]  /*a8a0*/  PRMT R123, R0, 0x7610, R123 ;  /* 0x00007610007b7816 */ /* 0x000fe4000000007b */
[----:B------:R-:W-:Y:S02]  /*a8b0*/  PRMT R3, R66, 0x7773, RZ ;  /* 0x0000777342037816 */ /* 0x000fe400000000ff */
[----:B------:R-:W-:Y:S02]  /*a8c0*/  PRMT R133, R2, 0x7632, R133 ;  /* 0x0000763202857816 */ /* 0x000fe40000000085 */
[----:B------:R-:W-:Y:S02]  /*a8d0*/  ISETP.GT.U32.AND P1, PT, R3, UR6, PT ;  /* 0x0000000603007c0c */ /* 0x000fe4000bf24070 */
[----:B------:R-:W-:Y:S01]  /*a8e0*/  PRMT R3, R28, 0x7610, R3 ;  /* 0x000076101c037816 */ /* 0x000fe20000000003 */
[----:B------:R-:W-:Y:S01]  /*a8f0*/  IMAD.MOV.U32 R24, RZ, RZ, R250 ;  /* 0x000000ffff187224 */ /* 0x000fe200078e00fa */
[----:B------:R-:W-:-:S02]  /*a900*/  PRMT R250, R160, 0x5410, R133 ;  /* 0x00005410a0fa7816 */ /* 0x000fc40000000085 */
[----:B------:R-:W-:Y:S01]  /*a910*/  @!P2 PRMT R160, R3, 0x5410, RZ ;  /* 0x0000541003a0a816 */ /* 0x000fe200000000ff */
[----:B---3--:R-:W-:-:S05]  /*a920*/  @P0 HADD2 R8, -R123.H0_H0, -RZ.H0_H0 ;  /* 0xa00000ff7b080230 */ /* 0x008fca0000000900 */
[----:B------:R-:W-:Y:S02]  /*a930*/  PRMT R13, R8, 0x7610, R13 ;  /* 0x00007610080d7816 */ /* 0x000fe4000000000d */
[----:B------:R1:W3:Y:S04]  /*a940*/  LDL.LU.S16 R8, [R1+0x100] ;  /* 0x0001000001087983 */ /* 0x0002e80000300600 */
[----:B------:R1:W4:Y:S01]  /*a950*/  LDL.LU.S16 R3, [R1+0x108] ;  /* 0x0001080001037983 */ /* 0x0003220000300600 */
[----:B------:R-:W2:Y:S01]  /*a960*/  S2R R79, SR_TID.X ;  /* 0x00000000004f7919 */ /* 0x000ea20000002100 */
[----:B------:R-:W1:Y:S01]  /*a970*/  S2R R24, SR_CTAID.X ;  /* 0x0000000000187919 */ /* 0x000e620000002500 */
[----:B------:R-:W-:Y:S01]  /*a980*/  PRMT R121, R0, 0x7632, R121 ;  /* 0x0000763200797816 */ /* 0x000fe20000000079 */
[----:B------:R-:W-:Y:S01]  /*a990*/  IMAD.MOV.U32 R25, RZ, RZ, R251 ;  /* 0x000000ffff197224 */ /* 0x000fe200078e00fb */
[----:B------:R-:W-:-:S02]  /*a9a0*/  PRMT R0, R70, 0x7773, RZ ;  /* 0x0000777346007816 */ /* 0x000fc400000000ff */
[----:B------:R-:W-:Y:S02]  /*a9b0*/  PRMT R251, R123, 0x5410, R121 ;  /* 0x000054107bfb7816 */ /* 0x000fe40000000079 */
[----:B------:R-:W-:Y:S02]  /*a9c0*/  @P0 PRMT R123, R13, 0x5410, RZ ;  /* 0x000054100d7b0816 */ /* 0x000fe400000000ff */
[----:B------:R-:W-:Y:S01]  /*a9d0*/  ISETP.GT.U32.AND P0, PT, R0, UR6, PT ;  /* 0x0000000600007c0c */ /* 0x000fe2000bf04070 */
[----:B------:R-:W-:Y:S01]  /*a9e0*/  FADD.FTZ R7, R16, R7 ;  /* 0x0000000710077221 */ /* 0x000fe20000010000 */
[----:B------:R-:W-:Y:S01]  /*a9f0*/  PRMT R208, R184, 0x7632, R208 ;  /* 0x00007632b8d07816 */ /* 0x000fe200000000d0 */
[----:B------:R-:W-:-:S04]  /*aa00*/  FADD.FTZ R4, R4, R11 ;  /* 0x0000000b04047221 */ /* 0x000fc80000010000 */
[----:B------:R-:W-:Y:S01]  /*aa10*/  FADD.FTZ R4, R9, R4 ;  /* 0x0000000409047221 */ /* 0x000fe20000010000 */
[----:B--2---:R-:W-:-:S05]  /*aa20*/  SHF.R.U32.HI R28, RZ, 0x5, R79 ;  /* 0x00000005ff1c7819 */ /* 0x004fca000001164f */
[----:B-1----:R-:W-:Y:S02]  /*aa30*/  IMAD R24, R24, 0x8, R28 ;  /* 0x0000000818187824 */ /* 0x002fe400078e021c */
[----:B------:R-:W-:Y:S01]  /*aa40*/  FADD.FTZ R10, R5, R10 ;  /* 0x0000000a050a7221 */ /* 0x000fe20000010000 */
[----:B----4-:R-:W-:-:S05]  /*aa50*/  @P1 HADD2 R3, -R121.H0_H0, -RZ.H0_H0 ;  /* 0xa00000ff79031230 */ /* 0x010fca0000000900 */
[----:B------:R-:W-:Y:S01]  /*aa60*/  PRMT R0, R3, 0x7610, R0 ;  /* 0x0000761003007816 */ /* 0x000fe20000000000 */
[----:B---3--:R-:W-:-:S03]  /*aa70*/  @P0 HADD2 R8, -R184.H1_H1, -RZ.H0_H0 ;  /* 0xa00000ffb8080230 */ /* 0x008fc60000000d00 */
[----:B------:R-:W-:Y:S01]  /*aa80*/  @P1 PRMT R121, R0, 0x5410, RZ ;  /* 0x0000541000791816 */ /* 0x000fe200000000ff */
[----:B------:R-:W-:Y:S01]  /*aa90*/  IMAD.U32 R0, RZ, RZ, UR23 ;  /* 0x00000017ff007e24 */ /* 0x000fe2000f8e00ff */
[----:B------:R-:W-:-:S04]  /*aaa0*/  PRMT R2, R8, 0x7610, R2 ;  /* 0x0000761008027816 */ /* 0x000fc80000000002 */
[----:B------:R-:W-:Y:S01]  /*aab0*/  LOP3.LUT R0, R0, UR31, R25, 0x96, !PT ;  /* 0x0000001f00007c12 */ /* 0x000fe2000f8e9619 */
[----:B------:R-:W-:Y:S01]  /*aac0*/  IMAD.WIDE.U32 R24, R24, -0x326172a9, RZ ;  /* 0xcd9e8d5718187825 */ /* 0x000fe200078e00ff */
[----:B------:R-:W-:-:S03]  /*aad0*/  @P0 PRMT R208, R2, 0x5410, RZ ;  /* 0x0000541002d00816 */ /* 0x000fc600000000ff */
[----:B------:R-:W-:-:S04]  /*aae0*/  IMAD.WIDE.U32 R2, R0, -0x326172a9, RZ ;  /* 0xcd9e8d5700027825 */ /* 0x000fc800078e00ff */
[----:B------:R-:W-:Y:S01]  /*aaf0*/  FADD.FTZ R8, R21, R7 ;  /* 0x0000000715087221 */ /* 0x000fe20000010000 */
[----:B------:R-:W-:Y:S01]  /*ab00*/  FADD.FTZ R7, R19, R6 ;  /* 0x0000000613077221 */ /* 0x000fe20000010000 */
[--C-:B------:R-:W-:Y:S02]  /*ab10*/  LOP3.LUT R24, R24, UR7, R3.reuse, 0x96, !PT ;  /* 0x0000000718187c12 */ /* 0x100fe4000f8e9603 */
[----:B------:R-:W-:Y:S01]  /*ab20*/  LOP3.LUT R0, R244, UR7, R3, 0x96, !PT ;  /* 0x00000007f4007c12 */ /* 0x000fe2000f8e9603 */
[----:B------:R-:W-:Y:S01]  /*ab30*/  IMAD.MOV.U32 R3, RZ, RZ, R235 ;  /* 0x000000ffff037224 */ /* 0x000fe200078e00eb */
[C---:B------:R-:W-:Y:S01]  /*ab40*/  LOP3.LUT R25, R2.reuse, UR30, R139, 0x96, !PT ;  /* 0x0000001e02197c12 */ /* 0x040fe2000f8e968b */
[----:B------:R-:W2:Y:S01]  /*ab50*/  LDL.LU.64 R244, [R1+0x368] ;  /* 0x0003680001f47983 */ /* 0x000ea20000300a00 */
[----:B------:R-:W-:Y:S01]  /*ab60*/  LOP3.LUT R6, R2, UR30, R63, 0x96, !PT ;  /* 0x0000001e02067c12 */ /* 0x000fe2000f8e963f */
[----:B------:R-:W-:Y:S02]  /*ab70*/  IMAD.MOV.U32 R2, RZ, RZ, R234 ;  /* 0x000000ffff027224 */ /* 0x000fe400078e00ea */
[----:B------:R-:W3:Y:S04]  /*ab80*/  LDL.LU.64 R234, [R1+0x360] ;  /* 0x0003600001ea7983 */ /* 0x000ee80000300a00 */
[----:B------:R1:W-:Y:S04]  /*ab90*/  STL [R1+0x310], R4 ;  /* 0x0003100401007387 */ /* 0x0003e80000100800 */
[----:B------:R4:W4:Y:S04]  /*aba0*/  LDL.LU.S16 R31, [R1+0x12c] ;  /* 0x00012c00011f7983 */ /* 0x0009280000300600 */
[----:B------:R2:W2:Y:S01]  /*abb0*/  LDL.LU.S16 R28, [R1+0x128] ;  /* 0x00012800011c7983 */ /* 0x0004a20000300600 */
[----:B------:R-:W-:Y:S01]  /*abc0*/  FADD.FTZ R20, R20, R8 ;  /* 0x0000000814147221 */ /* 0x000fe20000010000 */
[----:B------:R-:W-:Y:S01]  /*abd0*/  FADD.FTZ R8, R12, R7 ;  /* 0x000000070c087221 */ /* 0x000fe20000010000 */
[----:B------:R-:W-:-:S02]  /*abe0*/  IMAD.MOV.U32 R12, RZ, RZ, R2 ;  /* 0x000000ffff0c7224 */ /* 0x000fc400078e0002 */
[----:B------:R-:W-:Y:S02]  /*abf0*/  IMAD.MOV.U32 R13, RZ, RZ, R3 ;  /* 0x000000ffff0d7224 */ /* 0x000fe400078e0003 */
[----:B------:R-:W-:-:S05]  /*ac00*/  IMAD.WIDE.U32 R2, R0, -0x2daee0ad, RZ ;  /* 0xd2511f5300027825 */ /* 0x000fca00078e00ff */
[----:B-1----:R-:W-:Y:S01]  /*ac10*/  LOP3.LUT R4, R12, UR29, R3, 0x96, !PT ;  /* 0x0000001d0c047c12 */ /* 0x002fe2000f8e9603 */
        /* <DEDUP_REMOVED lines=9> */
[----:B------:R-:W-:Y:S01]  /*acb0*/  @P3 HADD2 R17, -R133.H0_H0, -RZ.H0_H0 ;  /* 0xa00000ff85113230 */ /* 0x000fe20000000900 */
[----:B------:R-:W-:Y:S01]  /*acc0*/  LOP3.LUT R0, R2, UR11, R5, 0x96, !PT ;  /* 0x0000000b02007c12 */ /* 0x000fe2000f8e9605 */
[----:B------:R-:W-:-:S04]  /*acd0*/  IMAD.WIDE.U32 R2, R3, -0x326172a9, RZ ;  /* 0xcd9e8d5703027825 */ /* 0x000fc800078e00ff */
[----:B------:R-:W-:Y:S01]  /*ace0*/  IMAD.WIDE.U32 R12, R0, -0x326172a9, RZ ;  /* 0xcd9e8d57000c7825 */ /* 0x000fe200078e00ff */
[----:B------:R-:W-:-:S04]  /*acf0*/  PRMT R14, R17, 0x7610, R14 ;  /* 0x00007610110e7816 */ /* 0x000fc8000000000e */
[----:B------:R-:W-:-:S04]  /*ad00*/  LOP3.LUT R17, R2, UR10, R13, 0x96, !PT ;  /* 0x0000000a02117c12 */ /* 0x000fc8000f8e960d */
[C---:B------:R-:W-:Y:S02]  /*ad10*/  LOP3.LUT R0, R17.reuse, 0xff, RZ, 0xc0, !PT ;  /* 0x000000ff11007812 */ /* 0x040fe400078ec0ff */
[----:B------:R-:W-:Y:S02]  /*ad20*/  @P3 PRMT R133, R14, 0x5410, RZ ;  /* 0x000054100e853816 */ /* 0x000fe400000000ff */
[----:B------:R-:W-:Y:S02]  /*ad30*/  ISETP.LE.U32.AND P3, PT, R0, UR6, PT ;  /* 0x0000000600007c0c */ /* 0x000fe4000bf63070 */
[----:B------:R-:W-:-:S04]  /*ad40*/  LOP3.LUT R0, R17, 0xffff, RZ, 0xc0, !PT ;  /* 0x0000ffff11007812 */ /* 0x000fc800078ec0ff */
[----:B------:R-:W-:-:S04]  /*ad50*/  SHF.R.U32.HI R0, RZ, 0x8, R0 ;  /* 0x00000008ff007819 */ /* 0x000fc80000011600 */
[----:B------:R-:W-:-:S04]  /*ad60*/  LOP3.LUT R0, R0, 0xffff, RZ, 0xc0, !PT ;  /* 0x0000ffff00007812 */ /* 0x000fc800078ec0ff */
[----:B------:R-:W-:Y:S02]  /*ad70*/  ISETP.LE.U32.AND P1, PT, R0, UR6, PT ;  /* 0x0000000600007c0c */ /* 0x000fe4000bf23070 */
[----:B------:R-:W-:Y:S02]  /*ad80*/  PRMT R0, R17, 0x7632, R0 ;  /* 0x0000763211007816 */ /* 0x000fe40000000000 */
[----:B------:R-:W-:Y:S02]  /*ad90*/  F2FP.F16.F32.PACK_AB R11, R74, R75 ;  /* 0x0000004b4a0b723e */ /* 0x000fe400000000ff */
[----:B------:R-:W-:-:S04]  /*ada0*/  LOP3.LUT R0, R0, 0xff, RZ, 0xc0, !PT ;  /* 0x000000ff00007812 */ /* 0x000fc800078ec0ff */
[----:B------:R-:W-:Y:S01]  /*adb0*/  ISETP.LE.U32.AND P2, PT, R0, UR6, PT ;  /* 0x0000000600007c0c */ /* 0x000fe2000bf43070 */
[--C-:B------:R-:W-:Y:S01]  /*adc0*/  FADD.FTZ R0, R15, R10.reuse ;  /* 0x0000000a0f007221 */ /* 0x100fe20000010000 */
[C---:B------:R-:W-:Y:S01]  /*add0*/  PRMT R10, R11.reuse, 0x7632, R10 ;  /* 0x000076320b0a7816 */ /* 0x040fe2000000000a */
[----:B------:R-:W-:Y:S02]  /*ade0*/  IMAD.MOV.U32 R79, RZ, RZ, R52 ;  /* 0x000000ffff4f7224 */ /* 0x000fe400078e0034 */
[----:B------:R-:W-:Y:S02]  /*adf0*/  IMAD.MOV.U32 R52, RZ, RZ, R45 ;  /* 0x000000ffff347224 */ /* 0x000fe400078e002d */
[----:B------:R-:W-:Y:S01]  /*ae00*/  IMAD.MOV.U32 R45, RZ, RZ, R55 ;  /* 0x000000ffff2d7224 */ /* 0x000fe200078e0037 */
[----:B------:R1:W-:Y:S01]  /*ae10*/  STL [R1+0x30c], R0 ;  /* 0x00030c0001007387 */ /* 0x0003e20000100800 */
[----:B------:R-:W-:Y:S01]  /*ae20*/  IMAD.MOV.U32 R55, RZ, RZ, R53 ;  /* 0x000000ffff377224 */ /* 0x000fe200078e0035 */
[----:B------:R-:W-:Y:S01]  /*ae30*/  PRMT R53, R11, 0x5410, R10 ;  /* 0x000054100b357816 */ /* 0x000fe2000000000a */
[----:B----4-:R-:W-:-:S02]  /*ae40*/  @!P3 HADD2 R31, -R11.H0_H0, -RZ.H0_H0 ;  /* 0xa00000ff0b1fb230 */ /* 0x010fc40000000900 */
[----:B--2---:R-:W-:-:S03]  /*ae50*/  @!P1 HADD2 R28, -R10.H0_H0, -RZ.H0_H0 ;  /* 0xa00000ff0a1c9230 */ /* 0x004fc60000000900 */
[----:B------:R-:W-:Y:S02]  /*ae60*/  PRMT R27, R31, 0x7610, R27 ;  /* 0x000076101f1b7816 */ /* 0x000fe4000000001b */
[----:B------:R-:W-:Y:S02]  /*ae70*/  PRMT R30, R28, 0x7610, R30 ;  /* 0x000076101c1e7816 */ /* 0x000fe4000000001e */
[----:B------:R-:W-:Y:S01]  /*ae80*/  @!P3 PRMT R11, R27, 0x5410, RZ ;  /* 0x000054101b0bb816 */ /* 0x000fe200000000ff */
[----:B------:R2:W4:Y:S04]  /*ae90*/  LDL.LU.S16 R28, [R1+0x134] ;  /* 0x00013400011c7983 */ /* 0x0005280000300600 */
[----:B------:R2:W3:Y:S01]  /*aea0*/  LDL.LU.S16 R27, [R1+0x130] ;  /* 0x00013000011b7983 */ /* 0x0004e20000300600 */
[----:B-1----:R-:W-:-:S04]  /*aeb0*/  SHF.R.U32.HI R0, RZ, 0x18, R17 ;  /* 0x00000018ff007819 */ /* 0x002fc80000011611 */
[----:B------:R-:W-:Y:S02]  /*aec0*/  ISETP.LE.U32.AND P0, PT, R0, UR6, PT ;  /* 0x0000000600007c0c */ /* 0x000fe4000bf03070 */
[----:B------:R-:W-:-:S04]  /*aed0*/  F2FP.F16.F32.PACK_AB R0, R33, R35 ;  /* 0x000000232100723e */ /* 0x000fc800000000ff */
[C---:B------:R-:W-:Y:S02]  /*aee0*/  PRMT R18, R0.reuse, 0x7610, R18 ;  /* 0x0000761000127816 */ /* 0x040fe40000000012 */
[----:B------:R-:W-:Y:S01]  /*aef0*/  PRMT R16, R0, 0x7632, R16 ;  /* 0x0000763200107816 */ /* 0x000fe20000000010 */
[----:B------:R-:W-:Y:S02]  /*af00*/  IMAD.MOV.U32 R0, RZ, RZ, R12 ;  /* 0x000000ffff007224 */ /* 0x000fe400078e000c */
[----:B----4-:R-:W-:Y:S02]  /*af10*/  @!P2 HADD2 R28, -R18.H0_H0, -RZ.H0_H0 ;  /* 0xa00000ff121ca230 */ /* 0x010fe40000000900 */
[----:B---3--:R-:W-:-:S03]  /*af20*/  @!P0 HADD2 R27, -R16.H0_H0, -RZ.H0_H0 ;  /* 0xa00000ff101b8230 */ /* 0x008fc60000000900 */
[----:B------:R-:W-:Y:S02]  /*af30*/  PRMT R15, R28, 0x7610, R15 ;  /* 0x000076101c0f7816 */ /* 0x000fe4000000000f */
[----:B------:R2:W3:Y:S01]  /*af40*/  LDL.LU.S16 R28, [R1+0x13c] ;  /* 0x00013c00011c7983 */ /* 0x0004e20000300600 */
[----:B------:R-:W-:-:S03]  /*af50*/  PRMT R2, R27, 0x7610, R2 ;  /* 0x000076101b027816 */ /* 0x000fc60000000002 */
[----:B------:R2:W4:Y:S01]  /*af60*/  LDL.LU.S16 R27, [R1+0x138] ;  /* 0x00013800011b7983 */ /* 0x0005220000300600 */
[----:B------:R-:W-:Y:S02]  /*af70*/  LOP3.LUT R0, R0, 0xff, RZ, 0xc0, !PT ;  /* 0x000000ff00007812 */ /* 0x000fe400078ec0ff */
[----:B------:R-:W-:Y:S02]  /*af80*/  @!P1 PRMT R10, R30, 0x5410, RZ ;  /* 0x000054101e0a9816 */ /* 0x000fe400000000ff */
[----:B------:R-:W-:Y:S02]  /*af90*/  ISETP.LE.U32.AND P1, PT, R0, UR6, PT ;  /* 0x0000000600007c0c */ /* 0x000fe4000bf23070 */
[----:B------:R-:W-:Y:S02]  /*afa0*/  PRMT R0, R12, 0x7771, RZ ;  /* 0x000077710c007816 */ /* 0x000fe400000000ff */
[----:B------:R-:W-:Y:S02]  /*afb0*/  PRMT R54, R18, 0x5410, R16 ;  /* 0x0000541012367816 */ /* 0x000fe40000000010 */
[----:B------:R-:W-:-:S02]  /*afc0*/  @!P0 PRMT R16, R2, 0x5410, RZ ;  /* 0x0000541002108816 */ /* 0x000fc400000000ff */
[----:B------:R-:W-:Y:S02]  /*afd0*/  ISETP.GT.U32.AND P0, PT, R0, UR6, PT ;  /* 0x0000000600007c0c */ /* 0x000fe4000bf04070 */
[----:B------:R-:W-:Y:S02]  /*afe0*/  LOP3.LUT R14, R6, UR12, R3, 0x96, !PT ;  /* 0x0000000c060e7c12 */ /* 0x000fe4000f8e9603 */
[----:B------:R-:W-:-:S04]  /*aff0*/  F2FP.F16.F32.PACK_AB R3, R77, R92 ;  /* 0x0000005c4d03723e */ /* 0x000fc800000000ff */
[----:B------:R-:W-:Y:S02]  /*b000*/  PRMT R21, R3, 0x7632, R21 ;  /* 0x0000763203157816 */ /* 0x000fe40000000015 */
[----:B------:R-:W-:Y:S01]  /*b010*/  @!P2 PRMT R18, R15, 0x5410, RZ ;  /* 0x000054100f12a816 */ /* 0x000fe200000000ff */
[----:B------:R-:W-:-:S05]  /*b020*/  IMAD.WIDE.U32 R14, R14, -0x2daee0ad, RZ ;  /* 0xd2511f530e0e7825 */ /* 0x000fca00078e00ff */
[----:B------:R-:W-:Y:S01]  /*b030*/  LOP3.LUT R15, R4, UR9, R15, 0x96, !PT ;  /* 0x00000009040f7c12 */ /* 0x000fe2000f8e960f */
[----:B----4-:R-:W-:-:S05]  /*b040*/  @P0 HADD2 R27, -R21.H0_H0, -RZ.H0_H0 ;  /* 0xa00000ff151b0230 */ /* 0x010fca0000000900 */
[----:B------:R-:W-:Y:S02]  /*b050*/  PRMT R7, R27, 0x7610, R7 ;  /* 0x000076101b077816 */ /* 0x000fe40000000007 */
[----:B------:R2:W4:Y:S04]  /*b060*/  LDL.LU.S16 R27, [R1+0x144] ;  /* 0x00014400011b7983 */ /* 0x0005280000300600 */
[----:B------:R2:W2:Y:S01]  /*b070*/  LDL.LU.S16 R13, [R1+0x140] ;  /* 0x00014000010d7983 */ /* 0x0004a20000300600 */
[----:B------:R-:W-:-:S04]  /*b080*/  LOP3.LUT R0, R15, 0xffff, RZ, 0xc0, !PT ;  /* 0x0000ffff0f007812 */ /* 0x000fc800078ec0ff */
[----:B------:R-:W-:-:S04]  /*b090*/  SHF.R.U32.HI R0, RZ, 0x8, R0 ;  /* 0x00000008ff007819 */ /* 0x000fc80000011600 */
[----:B------:R-:W-:Y:S02]  /*b0a0*/  LOP3.LUT R0, R0, 0xffff, RZ, 0xc0, !PT ;  /* 0x0000ffff00007812 */ /* 0x000fe400078ec0ff */
[C---:B------:R-:W-:Y:S02]  /*b0b0*/  LOP3.LUT R2, R15.reuse, 0xff, RZ, 0xc0, !PT ;  /* 0x000000ff0f027812 */ /* 0x040fe400078ec0ff */
[----:B------:R-:W-:Y:S02]  /*b0c0*/  ISETP.LE.U32.AND P3, PT, R0, UR6, PT ;  /* 0x0000000600007c0c */ /* 0x000fe4000bf63070 */
[----:B------:R-:W-:Y:S02]  /*b0d0*/  PRMT R0, R15, 0x7632, R0 ;  /* 0x000076320f007816 */ /* 0x000fe40000000000 */
[----:B------:R-:W-:Y:S02]  /*b0e0*/  ISETP.LE.U32.AND P4, PT, R2, UR6, PT ;  /* 0x0000000602007c0c */ /* 0x000fe4000bf83070 */
[----:B------:R-:W-:-:S04]  /*b0f0*/  LOP3.LUT R0, R0, 0xff, RZ, 0xc0, !PT ;  /* 0x000000ff00007812 */ /* 0x000fc800078ec0ff */
[----:B------:R-:W-:Y:S02]  /*b100*/  ISETP.LE.U32.AND P2, PT, R0, UR6, PT ;  /* 0x0000000600007c0c */ /* 0x000fe4000bf43070 */
[----:B------:R-:W-:Y:S02]  /*b110*/  F2FP.F16.F32.PACK_AB R0, R37, R93 ;  /* 0x0000005d2500723e */ /* 0x000fe400000000ff */
[----:B------:R-:W-:Y:S02]  /*b120*/  PRMT R22, R3, 0x7610, R22 ;  /* 0x0000761003167816 */ /* 0x000fe40000000016 */
[C---:B------:R-:W-:Y:S02]  /*b130*/  PRMT R102, R0.reuse, 0x7610, R102 ;  /* 0x0000761000667816 */ /* 0x040fe40000000066 */
[----:B------:R-:W-:Y:S01]  /*b140*/  PRMT R100, R0, 0x7632, R100 ;  /* 0x0000763200647816 */ /* 0x000fe20000000064 */
[----:B---3--:R-:W-:Y:S02]  /*b150*/  @!P1 HADD2 R28, -R22.H0_H0, -RZ.H0_H0 ;  /* 0xa00000ff161c9230 */ /* 0x008fe40000000900 */
[----:B------:R-:W-:-:S02]  /*b160*/  IMAD.MOV.U32 R60, RZ, RZ, R79 ;  /* 0x000000ffff3c7224 */ /* 0x000fc400078e004f */
[----:B------:R-:W-:Y:S01]  /*b170*/  IMAD.MOV.U32 R79, RZ, RZ, R129 ;  /* 0x000000ffff4f7224 */ /* 0x000fe200078e0081 */
[----:B------:R-:W-:Y:S01]  /*b180*/  PRMT R9, R28, 0x7610, R9 ;  /* 0x000076101c097816 */ /* 0x000fe20000000009 */
[----:B------:R-:W-:Y:S01]  /*b190*/  IMAD.MOV.U32 R129, RZ, RZ, R50 ;  /* 0x000000ffff817224 */ /* 0x000fe200078e0032 */
[----:B------:R-:W-:Y:S01]  /*b1a0*/  PRMT R50, R22, 0x5410, R21 ;  /* 0x0000541016327816 */ /* 0x000fe20000000015 */
[----:B------:R-:W-:Y:S01]  /*b1b0*/  IMAD.MOV.U32 R125, RZ, RZ, R60 ;  /* 0x000000ffff7d7224 */ /* 0x000fe200078e003c */
[----:B------:R-:W-:Y:S01]  /*b1c0*/  @!P1 PRMT R22, R9, 0x5410, RZ ;  /* 0x0000541009169816 */ /* 0x000fe200000000ff */
[----:B------:R-:W-:Y:S01]  /*b1d0*/  IMAD.MOV.U32 R60, RZ, RZ, R52 ;  /* 0x000000ffff3c7224 */ /* 0x000fe200078e0034 */
[----:B------:R-:W-:Y:S01]  /*b1e0*/  @P0 PRMT R21, R7, 0x5410, RZ ;  /* 0x0000541007150816 */ /* 0x000fe200000000ff */
[----:B------:R1:W3:Y:S01]  /*b1f0*/  LDL.LU.S16 R9, [R1+0x14c] ;  /* 0x00014c0001097983 */ /* 0x0002e20000300600 */
[----:B------:R-:W-:-:S03]  /*b200*/  PRMT R52, R102, 0x5410, R100 ;  /* 0x0000541066347816 */ /* 0x000fc60000000064 */
[----:B------:R1:W3:Y:S01]  /*b210*/  LDL.LU.S16 R7, [R1+0x148] ;  /* 0x0001480001077983 */ /* 0x0002e20000300600 */
[----:B----4-:R-:W-:Y:S02]  /*b220*/  @!P4 HADD2 R27, -R102.H0_H0, -RZ.H0_H0 ;  /* 0xa00000ff661bc230 */ /* 0x010fe40000000900 */
[----:B--2---:R-:W-:-:S03]  /*b230*/  @!P3 HADD2 R13, -R100.H0_H0, -RZ.H0_H0 ;  /* 0xa00000ff640db230 */ /* 0x004fc60000000900 */
[----:B------:R-:W-:Y:S02]  /*b240*/  PRMT R4, R27, 0x7610, R4 ;  /* 0x000076101b047816 */ /* 0x000fe40000000004 */
[----:B------:R-:W-:Y:S02]  /*b250*/  PRMT R3, R13, 0x7610, R3 ;  /* 0x000076100d037816 */ /* 0x000fe40000000003 */
[----:B------:R-:W-:Y:S02]  /*b260*/  @!P4 PRMT R102, R4, 0x5410, RZ ;  /* 0x000054100466c816 */ /* 0x000fe400000000ff */
[----:B------:R-:W-:Y:S01]  /*b270*/  @!P3 PRMT R100, R3, 0x5410, RZ ;  /* 0x000054100364b816 */ /* 0x000fe200000000ff */
[----:B------:R1:W2:Y:S04]  /*b280*/  LDL.LU.S16 R4, [R1+0x154] ;  /* 0x0001540001047983 */ /* 0x0002a80000300600 */
[----:B------:R1:W4:Y:S01]  /*b290*/  LDL.LU.S16 R3, [R1+0x150] ;  /* 0x0001500001037983 */ /* 0x0003220000300600 */
[----:B------:R-:W-:-:S04]  /*b2a0*/  SHF.R.U32.HI R0, RZ, 0x18, R15 ;  /* 0x00000018ff007819 */ /* 0x000fc8000001160f */
[----:B------:R-:W-:Y:S01]  /*b2b0*/  ISETP.LE.U32.AND P1, PT, R0, UR6, PT ;  /* 0x0000000600007c0c */ /* 0x000fe2000bf23070 */
[----:B------:R-:W-:-:S05]  /*b2c0*/  IMAD.MOV.U32 R0, RZ, RZ, R14 ;  /* 0x000000ffff007224 */ /* 0x000fca00078e000e */
[----:B------:R-:W-:-:S04]  /*b2d0*/  LOP3.LUT R0, R0, 0xff, RZ, 0xc0, !PT ;  /* 0x000000ff00007812 */ /* 0x000fc800078ec0ff */
[----:B------:R-:W-:Y:S02]  /*b2e0*/  ISETP.LE.U32.AND P0, PT, R0, UR6, PT ;  /* 0x0000000600007c0c */ /* 0x000fe4000bf03070 */
[----:B------:R-:W-:-:S04]  /*b2f0*/  F2FP.F16.F32.PACK_AB R0, R47, R38 ;  /* 0x000000262f00723e */ /* 0x000fc800000000ff */
[C---:B------:R-:W-:Y:S02]  /*b300*/  PRMT R107, R0.reuse, 0x7610, R107 ;  /* 0x00007610006b7816 */ /* 0x040fe4000000006b */
[----:B------:R-:W-:Y:S02]  /*b310*/  PRMT R106, R0, 0x7632, R106 ;  /* 0x00007632006a7816 */ /* 0x000fe4000000006a */
[----:B------:R-:W-:-:S04]  /*b320*/  PRMT R0, R14, 0x7771, RZ ;  /* 0x000077710e007816 */ /* 0x000fc800000000ff */
[----:B------:R-:W-:Y:S02]  /*b330*/  ISETP.GT.U32.AND P3, PT, R0, UR6, PT ;  /* 0x0000000600007c0c */ /* 0x000fe4000bf64070 */
[----:B------:R-:W-:-:S04]  /*b340*/  F2FP.F16.F32.PACK_AB R0, R44, R43 ;  /* 0x0000002b2c00723e */ /* 0x000fc800000000ff */
[C---:B------:R-:W-:Y:S01]  /*b350*/  PRMT R117, R0.reuse, 0x7632, R117 ;  /* 0x0000763200757816 */ /* 0x040fe20000000075 */
[----:B------:R-:W-:Y:S02]  /*b360*/  IMAD.MOV.U32 R63, RZ, RZ, R45 ;  /* 0x000000ffff3f7224 */ /* 0x000fe400078e002d */
[----:B------:R-:W-:Y:S01]  /*b370*/  IMAD.MOV.U32 R45, RZ, RZ, R55 ;  /* 0x000000ffff2d7224 */ /* 0x000fe200078e0037 */
[----:B------:R-:W-:Y:S01]  /*b380*/  PRMT R116, R0, 0x7610, R116 ;  /* 0x0000761000747816 */ /* 0x000fe20000000074 */
[----:B------:R-:W-:Y:S02]  /*b390*/  IMAD.MOV.U32 R55, RZ, RZ, R51 ;  /* 0x000000ffff377224 */ /* 0x000fe400078e0033 */
[----:B------:R-:W-:Y:S02]  /*b3a0*/  IMAD.MOV.U32 R30, RZ, RZ, R146 ;  /* 0x000000ffff1e7224 */ /* 0x000fe400078e0092 */
[----:B------:R-:W-:Y:S02]  /*b3b0*/  IMAD.MOV.U32 R146, RZ, RZ, R63 ;  /* 0x000000ffff927224 */ /* 0x000fe400078e003f */
[----:B------:R-:W-:Y:S01]  /*b3c0*/  IMAD.MOV.U32 R63, RZ, RZ, R55 ;  /* 0x000000ffff3f7224 */ /* 0x000fe200078e0037 */
[----:B------:R-:W-:Y:S01]  /*b3d0*/  PRMT R55, R116, 0x5410, R117 ;  /* 0x0000541074377816 */ /* 0x000fe20000000075 */
[----:B---3--:R-:W-:-:S02]  /*b3e0*/  @!P2 HADD2 R9, -R107.H0_H0, -RZ.H0_H0 ;  /* 0xa00000ff6b09a230 */ /* 0x008fc40000000900 */
[----:B------:R-:W-:-:S03]  /*b3f0*/  @!P1 HADD2 R7, -R106.H0_H0, -RZ.H0_H0 ;  /* 0xa00000ff6a079230 */ /* 0x000fc60000000900 */
[----:B------:R-:W-:Y:S01]  /*b400*/  PRMT R6, R9, 0x7610, R6 ;  /* 0x0000761009067816 */ /* 0x000fe20000000006 */
[----:B----4-:R-:W-:-:S05]  /*b410*/  @P3 HADD2 R3, -R117.H0_H0, -RZ.H0_H0 ;  /* 0xa00000ff75033230 */ /* 0x010fca0000000900 */
[----:B------:R-:W-:Y:S01]  /*b420*/  PRMT R0, R3, 0x7610, R0 ;  /* 0x0000761003007816 */ /* 0x000fe20000000000 */
[----:B------:R-:W-:-:S03]  /*b430*/  FADD.FTZ R3, R26, R20 ;  /* 0x000000141a037221 */ /* 0x000fc60000010000 */
[----:B------:R-:W-:Y:S01]  /*b440*/  @P3 PRMT R117, R0, 0x5410, RZ ;  /* 0x0000541000753816 */ /* 0x000fe200000000ff */
[----:B------:R-:W-:Y:S01]  /*b450*/  FADD.FTZ R0, R23, R8 ;  /* 0x0000000817007221 */ /* 0x000fe20000010000 */
[----:B------:R3:W-:Y:S04]  /*b460*/  STL [R1+0x54], R3 ;  /* 0x0000540301007387 */ /* 0x0007e80000100800 */
[----:B------:R4:W-:Y:S04]  /*b470*/  STL [R1+0x4c], R0 ;  /* 0x00004c0001007387 */ /* 0x0009e80000100800 */
[----:B------:R1:W4:Y:S01]  /*b480*/  LDL.LU.S16 R27, [R1+0x15c] ;  /* 0x00015c00011b7983 */ /* 0x0003220000300600 */
[----:B--2---:R-:W-:Y:S01]  /*b490*/  @!P0 HADD2 R4, -R116.H0_H0, -RZ.H0_H0 ;  /* 0xa00000ff74048230 */ /* 0x004fe20000000900 */
[----:B------:R-:W-:-:S02]  /*b4a0*/  PRMT R51, R107, 0x5410, R106 ;  /* 0x000054106b337816 */ /* 0x000fc4000000006a */
[----:B------:R-:W-:Y:S02]  /*b4b0*/  PRMT R5, R7, 0x7610, R5 ;  /* 0x0000761007057816 */ /* 0x000fe40000000005 */
[----:B------:R-:W-:Y:S01]  /*b4c0*/  @!P2 PRMT R107, R6, 0x5410, RZ ;  /* 0x00005410066ba816 */ /* 0x000fe200000000ff */
[----:B------:R-:W-:Y:S01]  /*b4d0*/  IMAD.WIDE.U32 R6, R24, -0x2daee0ad, RZ ;  /* 0xd2511f5318067825 */ /* 0x000fe200078e00ff */
[----:B------:R-:W-:Y:S01]  /*b4e0*/  PRMT R2, R4, 0x7610, R2 ;  /* 0x0000761004027816 */ /* 0x000fe20000000002 */
[----:B------:R1:W2:Y:S03]  /*b4f0*/  LDL.LU.S16 R24, [R1+0x158] ;  /* 0x0001580001187983 */ /* 0x0002a60000300600 */
[----:B------:R-:W-:Y:S02]  /*b500*/  @!P0 PRMT R116, R2, 0x5410, RZ ;  /* 0x0000541002748816 */ /* 0x000fe400000000ff */
[----:B------:R-:W-:-:S02]  /*b510*/  LOP3.LUT R2, R30, UR29, R7, 0x96, !PT ;  /* 0x0000001d1e027c12 */ /* 0x000fc4000f8e9607 */
[----:B------:R-:W-:Y:S01]  /*b520*/  @!P1 PRMT R106, R5, 0x5410, RZ ;  /* 0x00005410056a9816 */ /* 0x000fe200000000ff */
[----:B------:R-:W-:-:S04]  /*b530*/  IMAD.WIDE.U32 R4, R25, -0x2daee0ad, RZ ;  /* 0xd2511f5319047825 */ /* 0x000fc800078e00ff */
[----:B---3--:R-:W-:Y:S01]  /*b540*/  IMAD.WIDE.U32 R2, R2, -0x326172a9, RZ ;  /* 0xcd9e8d5702027825 */ /* 0x008fe200078e00ff */
[----:B------:R-:W-:-:S04]  /*b550*/  LOP3.LUT R8, R6, UR25, R5, 0x96, !PT ;  /* 0x0000001906087c12 */ /* 0x000fc8000f8e9605 */
[----:B------:R-:W-:Y:S01]  /*b560*/  LOP3.LUT R7, R138, UR28, R3, 0x96, !PT ;  /* 0x0000001c8a077c12 */ /* 0x000fe2000f8e9603 */
[----:B------:R-:W-:-:S04]  /*b570*/  IMAD.WIDE.U32 R8, R8, -0x326172a9, RZ ;  /* 0xcd9e8d5708087825 */ /* 0x000fc800078e00ff */
[----:B------:R-:W-:-:S05]  /*b580*/  IMAD.WIDE.U32 R6, R7, -0x2daee0ad, RZ ;  /* 0xd2511f5307067825 */ /* 0x000fca00078e00ff */
[----:B------:R-:W-:Y:S02]  /*b590*/  LOP3.LUT R3, R4, UR13, R7, 0x96, !PT ;  /* 0x0000000d04037c12 */ /* 0x000fe4000f8e9607 */
[----:B------:R-:W-:-:S03]  /*b5a0*/  LOP3.LUT R4, R2, UR24, R9, 0x96, !PT ;  /* 0x0000001802047c12 */ /* 0x000fc6000f8e9609 */
[----:B------:R-:W-:-:S04]  /*b5b0*/  IMAD.WIDE.U32 R2, R3, -0x326172a9, RZ ;  /* 0xcd9e8d5703027825 */ /* 0x000fc800078e00ff */
[----:B------:R-:W-:-:S05]  /*b5c0*/  IMAD.WIDE.U32 R4, R4, -0x2daee0ad, RZ ;  /* 0xd2511f5304047825 */ /* 0x000fca00078e00ff */
[----:B------:R-:W-:Y:S02]  /*b5d0*/  LOP3.LUT R9, R6, UR11, R5, 0x96, !PT ;  /* 0x0000000b06097c12 */ /* 0x000fe4000f8e9605 */
[----:B------:R-:W-:-:S05]  /*b5e0*/  LOP3.LUT R6, R8, UR12, R3, 0x96, !PT ;  /* 0x0000000c08067c12 */ /* 0x000fca000f8e9603 */
[----:B------:R-:W-:-:S03]  /*b5f0*/  IMAD.WIDE.U32 R6, R6, -0x2daee0ad, RZ ;  /* 0xd2511f5306067825 */ /* 0x000fc600078e00ff */
[----:B----4-:R-:W-:-:S04]  /*b600*/  PRMT R0, R6, 0x7770, RZ ;  /* 0x0000777006007816 */ /* 0x010fc800000000ff */
[----:B------:R-:W-:Y:S02]  /*b610*/  ISETP.LE.U32.AND P1, PT, R0, UR6, PT ;  /* 0x0000000600007c0c */ /* 0x000fe4000bf23070 */
[----:B------:R-:W-:Y:S02]  /*b620*/  F2FP.F16.F32.PACK_AB R19, R96, R97 ;  /* 0x000000616013723e */ /* 0x000fe400000000ff */
[----:B------:R-:W-:Y:S02]  /*b630*/  F2FP.F16.F32.PACK_AB R20, R104, R132 ;  /* 0x000000846814723e */ /* 0x000fe400000000ff */
[----:B------:R-:W-:-:S07]  /*b640*/  PRMT R104, R19, 0x7610, R104 ;  /* 0x0000761013687816 */ /* 0x000fce0000000068 */
[----:B------:R-:W-:-:S05]  /*b650*/  @!P1 HADD2 R27, -R104.H0_H0, -RZ.H0_H0 ;  /* 0xa00000ff681b9230 */ /* 0x000fca0000000900 */
[----:B------:R-:W-:Y:S02]  /*b660*/  PRMT R8, R27, 0x7610, R8 ;  /* 0x000076101b087816 */ /* 0x000fe40000000008 */
[----:B------:R1:W3:Y:S04]  /*b670*/  LDL.LU.S16 R27, [R1+0x160] ;  /* 0x00016000011b7983 */ /* 0x0002e80000300600 */
[----:B------:R1:W4:Y:S01]  /*b680*/  LDL.LU.S16 R25, [R1+0x164] ;  /* 0x0001640001197983 */ /* 0x0003220000300600 */
[----:B------:R-:W-:-:S04]  /*b690*/  PRMT R0, R6, 0x7771, RZ ;  /* 0x0000777106007816 */ /* 0x000fc800000000ff */
[----:B------:R-:W-:Y:S02]  /*b6a0*/  ISETP.GT.U32.AND P0, PT, R0, UR6, PT ;  /* 0x0000000600007c0c */ /* 0x000fe4000bf04070 */
[----:B------:R-:W-:Y:S01]  /*b6b0*/  PRMT R101, R19, 0x7632, R101 ;  /* 0x0000763213657816 */ /* 0x000fe20000000065 */
[----:B------:R-:W-:Y:S02]  /*b6c0*/  IMAD.MOV.U32 R62, RZ, RZ, R146 ;  /* 0x000000ffff3e7224 */ /* 0x000fe400078e0092 */
[----:B------:R-:W-:-:S08]  /*b6d0*/  IMAD.MOV.U32 R146, RZ, RZ, R63 ;  /* 0x000000ffff927224 */ /* 0x000fd000078e003f */
[----:B--2---:R-:W-:Y:S02]  /*b6e0*/  @P0 HADD2 R24, -R101.H0_H0, -RZ.H0_H0 ;  /* 0xa00000ff65180230 */ /* 0x004fe40000000900 */
[----:B------:R-:W-:Y:S01]  /*b6f0*/  IMAD.MOV.U32 R63, RZ, RZ, R48 ;  /* 0x000000ffff3f7224 */ /* 0x000fe200078e0030 */
[----:B------:R-:W-:Y:S02]  /*b700*/  PRMT R48, R104, 0x5410, R101 ;  /* 0x0000541068307816 */ /* 0x000fe40000000065 */
[----:B------:R-:W-:Y:S02]  /*b710*/  PRMT R0, R24, 0x7610, R0 ;  /* 0x0000761018007816 */ /* 0x000fe40000000000 */
[----:B------:R-:W-:Y:S01]  /*b720*/  @!P1 PRMT R104, R8, 0x5410, RZ ;  /* 0x0000541008689816 */ /* 0x000fe200000000ff */
[----:B------:R-:W-:Y:S01]  /*b730*/  IMAD.MOV.U32 R59, RZ, RZ, R125 ;  /* 0x000000ffff3b7224 */ /* 0x000fe200078e007d */
[----:B------:R-:W-:Y:S01]  /*b740*/  @P0 PRMT R101, R0, 0x5410, RZ ;  /* 0x0000541000650816 */ /* 0x000fe200000000ff */
[----:B------:R1:W2:Y:S01]  /*b750*/  LDL.LU.S16 R24, [R1+0x16c] ;  /* 0x00016c0001187983 */ /* 0x0002a20000300600 */
[----:B------:R-:W-:-:S02]  /*b760*/  PRMT R0, R6, 0x7772, RZ ;  /* 0x0000777206007816 */ /* 0x000fc400000000ff */
[----:B------:R-:W-:Y:S01]  /*b770*/  F2FP.F16.F32.PACK_AB R3, R114, R124 ;  /* 0x0000007c7203723e */ /* 0x000fe200000000ff */
[----:B------:R-:W-:Y:S01]  /*b780*/  IMAD.MOV.U32 R125, RZ, RZ, R79 ;  /* 0x000000ffff7d7224 */ /* 0x000fe200078e004f */
[----:B------:R-:W-:Y:S01]  /*b790*/  ISETP.GT.U32.AND P1, PT, R0, UR6, PT ;  /* 0x0000000600007c0c */ /* 0x000fe2000bf24070 */
[----:B------:R1:W2:Y:S01]  /*b7a0*/  LDL.LU.S16 R28, [R1+0x178] ;  /* 0x00017800011c7983 */ /* 0x0002a20000300600 */
[C---:B------:R-:W-:Y:S02]  /*b7b0*/  PRMT R99, R3.reuse, 0x7610, R99 ;  /* 0x0000761003637816 */ /* 0x040fe40000000063 */
[----:B------:R-:W-:Y:S01]  /*b7c0*/  PRMT R103, R3, 0x7632, R103 ;  /* 0x0000763203677816 */ /* 0x000fe20000000067 */
[----:B------:R-:W-:Y:S02]  /*b7d0*/  IMAD.MOV.U32 R79, RZ, RZ, R131 ;  /* 0x000000ffff4f7224 */ /* 0x000fe400078e0083 */
[----:B------:R-:W-:Y:S01]  /*b7e0*/  IMAD.MOV.U32 R131, RZ, RZ, R49 ;  /* 0x000000ffff837224 */ /* 0x000fe200078e0031 */
[----:B------:R-:W-:Y:S01]  /*b7f0*/  PRMT R49, R99, 0x5410, R103 ;  /* 0x0000541063317816 */ /* 0x000fe20000000067 */
[----:B------:R-:W-:-:S05]  /*b800*/  IMAD.WIDE.U32 R8, R9, -0x326172a9, RZ ;  /* 0xcd9e8d5709087825 */ /* 0x000fca00078e00ff */
[----:B------:R-:W-:Y:S02]  /*b810*/  LOP3.LUT R0, R2, UR10, R9, 0x96, !PT ;  /* 0x0000000a02007c12 */ /* 0x000fe4000f8e9609 */
[----:B------:R-:W-:-:S04]  /*b820*/  PRMT R2, R6, 0x7773, RZ ;  /* 0x0000777306027816 */ /* 0x000fc800000000ff */
[----:B------:R-:W-:Y:S01]  /*b830*/  ISETP.GT.U32.AND P0, PT, R2, UR6, PT ;  /* 0x0000000602007c0c */ /* 0x000fe2000bf04070 */
[----:B---3--:R-:W-:-:S05]  /*b840*/  @P1 HADD2 R27, -R99.H0_H0, -RZ.H0_H0 ;  /* 0xa00000ff631b1230 */ /* 0x008fca0000000900 */
[----:B------:R-:W-:-:S04]  /*b850*/  PRMT R19, R27, 0x7610, R19 ;  /* 0x000076101b137816 */ /* 0x000fc80000000013 */
[----:B------:R-:W-:Y:S02]  /*b860*/  @P1 PRMT R99, R19, 0x5410, RZ ;  /* 0x0000541013631816 */ /* 0x000fe400000000ff */
[----:B------:R1:W3:Y:S01]  /*b870*/  LDL.LU.S16 R19, [R1+0x17c] ;  /* 0x00017c0001137983 */ /* 0x0002e20000300600 */
[----:B----4-:R-:W-:Y:S01]  /*b880*/  @P0 HADD2 R25, -R103.H0_H0, -RZ.H0_H0 ;  /* 0xa00000ff67190230 */ /* 0x010fe20000000900 */
[----:B------:R-:W-:-:S04]  /*b890*/  LOP3.LUT R13, R4, UR9, R7, 0x96, !PT ;  /* 0x00000009040d7c12 */ /* 0x000fc8000f8e9607 */
[----:B------:R-:W-:-:S04]  /*b8a0*/  PRMT R7, R25, 0x7610, R7 ;  /* 0x0000761019077816 */ /* 0x000fc80000000007 */
[----:B------:R-:W-:Y:S02]  /*b8b0*/  @P0 PRMT R103, R7, 0x5410, RZ ;  /* 0x0000541007670816 */ /* 0x000fe400000000ff */
[----:B------:R1:W4:Y:S01]  /*b8c0*/  LDL.LU.S16 R7, [R1+0x180] ;  /* 0x0001800001077983 */ /* 0x0003220000300600 */
[----:B------:R-:W-:-:S04]  /*b8d0*/  LOP3.LUT R2, R0, 0xffff, RZ, 0xc0, !PT ;  /* 0x0000ffff00027812 */ /* 0x000fc800078ec0ff */
[----:B------:R-:W-:-:S04]  /*b8e0*/  SHF.R.U32.HI R32, RZ, 0x8, R2 ;  /* 0x00000008ff207819 */ /* 0x000fc80000011602 */
[----:B------:R-:W-:-:S04]  /*b8f0*/  LOP3.LUT R2, R32, 0xffff, RZ, 0xc0, !PT ;  /* 0x0000ffff20027812 */ /* 0x000fc800078ec0ff */
[----:B------:R-:W-:Y:S02]  /*b900*/  ISETP.LE.U32.AND P2, PT, R2, UR6, PT ;  /* 0x0000000602007c0c */ /* 0x000fe4000bf43070 */
[----:B------:R-:W-:-:S04]  /*b910*/  PRMT R2, R0, 0x7632, R2 ;  /* 0x0000763200027816 */ /* 0x000fc80000000002 */
[----:B------:R-:W-:-:S04]  /*b920*/  LOP3.LUT R25, R2, 0xff, RZ, 0xc0, !PT ;  /* 0x000000ff02197812 */ /* 0x000fc800078ec0ff */
[----:B------:R-:W-:Y:S02]  /*b930*/  ISETP.LE.U32.AND P0, PT, R25, UR6, PT ;  /* 0x0000000619007c0c */ /* 0x000fe4000bf03070 */
[----:B------:R-:W-:-:S04]  /*b940*/  F2FP.F16.F32.PACK_AB R5, R140, R141 ;  /* 0x0000008d8c05723e */ /* 0x000fc800000000ff */
[----:B------:R-:W-:Y:S02]  /*b950*/  PRMT R2, R5, 0x7610, R2 ;  /* 0x0000761005027816 */ /* 0x000fe40000000002 */
[----:B------:R-:W-:-:S04]  /*b960*/  LOP3.LUT R27, R0, 0xff, RZ, 0xc0, !PT ;  /* 0x000000ff001b7812 */ /* 0x000fc800078ec0ff */
[----:B------:R-:W-:Y:S02]  /*b970*/  ISETP.LE.U32.AND P3, PT, R27, UR6, PT ;  /* 0x000000061b007c0c */ /* 0x000fe4000bf63070 */
[----:B------:R-:W-:Y:S01]  /*b980*/  PRMT R4, R20, 0x7610, R4 ;  /* 0x0000761014047816 */ /* 0x000fe20000000004 */
[----:B------:R-:W1:Y:S10]  /*b990*/  S2R R98, SR_TID.X ;  /* 0x0000000000627919 */ /* 0x000e740000002100 */
[----:B--2---:R-:W-:-:S05]  /*b9a0*/  @!P3 HADD2 R24, -R4.H0_H0, -RZ.H0_H0 ;  /* 0xa00000ff0418b230 */ /* 0x004fca0000000900 */
[----:B------:R-:W-:Y:S02]  /*b9b0*/  PRMT R29, R24, 0x7610, R29 ;  /* 0x00007610181d7816 */ /* 0x000fe4000000001d */
[----:B------:R-:W-:-:S04]  /*b9c0*/  SHF.R.U32.HI R24, RZ, 0x18, R0 ;  /* 0x00000018ff187819 */ /* 0x000fc80000011600 */
[----:B------:R-:W-:Y:S01]  /*b9d0*/  ISETP.LE.U32.AND P1, PT, R24, UR6, PT ;  /* 0x0000000618007c0c */ /* 0x000fe2000bf23070 */
[----:B---3--:R-:W-:-:S05]  /*b9e0*/  @!P0 HADD2 R19, -R2.H0_H0, -RZ.H0_H0 ;  /* 0xa00000ff02138230 */ /* 0x008fca0000000900 */
[----:B------:R-:W-:Y:S02]  /*b9f0*/  PRMT R9, R19, 0x7610, R9 ;  /* 0x0000761013097816 */ /* 0x000fe40000000009 */
[----:B------:R2:W3:Y:S04]  /*ba00*/  LDL.LU.S16 R19, [R1+0x188] ;  /* 0x0001880001137983 */ /* 0x0004e80000300600 */
[----:B------:R2:W2:Y:S04]  /*ba10*/  LDL.LU.S16 R37, [R1+0x190] ;  /* 0x0001900001257983 */ /* 0x0004a80000300600 */
[----:B------:R2:W2:Y:S01]  /*ba20*/  LDL.LU.S16 R36, [R1+0x194] ;  /* 0x0001940001247983 */ /* 0x0004a20000300600 */
[----:B------:R-:W-:Y:S01]  /*ba30*/  PRMT R0, R5, 0x7632, R0 ;  /* 0x0000763205007816 */ /* 0x000fe20000000000 */
[----:B------:R-:W-:-:S04]  /*ba40*/  IMAD.MOV.U32 R95, RZ, RZ, R59 ;  /* 0x000000ffff5f7224 */ /* 0x000fc800078e003b */
[----:B----4-:R-:W-:Y:S02]  /*ba50*/  @!P1 HADD2 R7, -R0.H0_H0, -RZ.H0_H0 ;  /* 0xa00000ff00079230 */ /* 0x010fe40000000900 */
[----:B------:R-:W-:Y:S02]  /*ba60*/  IMAD.MOV.U32 R59, RZ, RZ, R62 ;  /* 0x000000ffff3b7224 */ /* 0x000fe400078e003e */
[----:B------:R-:W-:Y:S02]  /*ba70*/  IMAD.MOV.U32 R62, RZ, RZ, R146 ;  /* 0x000000ffff3e7224 */ /* 0x000fe400078e0092 */
[----:B------:R-:W-:Y:S01]  /*ba80*/  IMAD.MOV.U32 R146, RZ, RZ, R63 ;  /* 0x000000ffff927224 */ /* 0x000fe200078e003f */
[----:B------:R-:W-:Y:S01]  /*ba90*/  PRMT R5, R7, 0x7610, R5 ;  /* 0x0000761007057816 */ /* 0x000fe20000000005 */
[----:B------:R-:W-:Y:S01]  /*baa0*/  IMAD.MOV.U32 R63, RZ, RZ, R45 ;  /* 0x000000ffff3f7224 */ /* 0x000fe200078e002d */
[----:B-1----:R-:W-:Y:S01]  /*bab0*/  LOP3.LUT R115, R98, 0x1f, RZ, 0xc0, !PT ;  /* 0x0000001f62737812 */ /* 0x002fe200078ec0ff */
[----:B------:R-:W-:Y:S01]  /*bac0*/  IMAD.MOV.U32 R45, RZ, RZ, R46 ;  /* 0x000000ffff2d7224 */ /* 0x000fe200078e002e */
[----:B------:R-:W-:Y:S01]  /*bad0*/  PRMT R46, R2, 0x5410, R0 ;  /* 0x00005410022e7816 */ /* 0x000fe20000000000 */
[----:B------:R-:W-:Y:S01]  /*bae0*/  IMAD.SHL.U32 R98, R98, 0x2, RZ ;  /* 0x0000000262627824 */ /* 0x000fe200078e00ff */
[----:B------:R-:W-:-:S02]  /*baf0*/  @!P1 PRMT R0, R5, 0x5410, RZ ;  /* 0x0000541005009816 */ /* 0x000fc400000000ff */
[----:B------:R-:W-:Y:S02]  /*bb00*/  LOP3.LUT R5, R205, 0x30, RZ, 0xc0, !PT ;  /* 0x00000030cd057812 */ /* 0x000fe400078ec0ff */
[----:B------:R-:W-:Y:S02]  /*bb10*/  LOP3.LUT R98, R98, 0x6, RZ, 0xc0, !PT ;  /* 0x0000000662627812 */ /* 0x000fe400078ec0ff */
[----:B------:R-:W-:-:S05]  /*bb20*/  LEA.HI R5, R115, R5, RZ, 0x1e ;  /* 0x0000000573057211 */ /* 0x000fca00078ff0ff */
[----:B------:R-:W-:Y:S01]  /*bb30*/  IMAD R5, R5, UR27, R98 ;  /* 0x0000001b05057c24 */ /* 0x000fe2000f8e0262 */
[----:B------:R-:W-:Y:S01]  /*bb40*/  @!P0 PRMT R2, R9, 0x5410, RZ ;  /* 0x0000541009028816 */ /* 0x000fe200000000ff */
[----:B------:R-:W-:-:S03]  /*bb50*/  IMAD.U32 R7, RZ, RZ, UR19 ;  /* 0x00000013ff077e24 */ /* 0x000fc6000f8e00ff */
[----:B------:R-:W-:Y:S02]  /*bb60*/  SHF.R.S32.HI R9, RZ, 0x1f, R5 ;  /* 0x0000001fff097819 */ /* 0x000fe40000011405 */
[----:B------:R-:W-:Y:S02]  /*bb70*/  IADD3 R5, P0, PT, R5, UR19, RZ ;  /* 0x0000001305057c10 */ /* 0x000fe4000ff1e0ff */
[----:B------:R-:W-:Y:S02]  /*bb80*/  PRMT R3, R20, 0x7632, R3 ;  /* 0x0000763214037816 */ /* 0x000fe40000000003 */
[----:B------:R-:W-:Y:S02]  /*bb90*/  LEA.HI.X.SX32 R7, R7, R9, 0x1, P0 ;  /* 0x0000000907077211 */ /* 0x000fe400000f0eff */
[----:B------:R-:W-:Y:S01]  /*bba0*/  LEA R30, P0, R5, UR4, 0x1 ;  /* 0x00000004051e7c11 */ /* 0x000fe2000f8008ff */
[----:B------:R-:W-:Y:S01]  /*bbb0*/  IMAD.MOV.U32 R31, RZ, RZ, R147 ;  /* 0x000000ffff1f7224 */ /* 0x000fe200078e0093 */
[----:B------:R-:W-:Y:S01]  /*bbc0*/  PRMT R47, R4, 0x5410, R3 ;  /* 0x00005410042f7816 */ /* 0x000fe20000000003 */
[----:B------:R-:W-:Y:S01]  /*bbd0*/  @!P2 HADD2 R28, -R3.H0_H0, -RZ.H0_H0 ;  /* 0xa00000ff031ca230 */ /* 0x000fe20000000900 */
[----:B------:R-:W-:Y:S01]  /*bbe0*/  @!P3 PRMT R4, R29, 0x5410, RZ ;  /* 0x000054101d04b816 */ /* 0x000fe200000000ff */
[----:B------:R-:W-:Y:S01]  /*bbf0*/  USHF.L.U32 UR4, UR27, 0x3, URZ ;  /* 0x000000031b047899 */ /* 0x000fe200080006ff */
[----:B------:R-:W-:-:S02]  /*bc00*/  LEA.HI.X R31, R5, UR5, R7, 0x1, P0 ;  /* 0x00000005051f7c11 */ /* 0x000fc400080f0c07 */
[----:B------:R-:W-:-:S03]  /*bc10*/  PRMT R20, R28, 0x7610, R20 ;  /* 0x000076101c147816 */ /* 0x000fc60000000014 */
[----:B------:R1:W-:Y:S01]  /*bc20*/  STG.E.U16 desc[UR20][R30.64], R4 ;  /* 0x000000041e007986 */ /* 0x0003e2000c101514 */
[----:B------:R-:W-:Y:S02]  /*bc30*/  @!P2 PRMT R3, R20, 0x5410, RZ ;  /* 0x000054101403a816 */ /* 0x000fe400000000ff */
[----:B------:R-:W-:Y:S01]  /*bc40*/  F2FP.F16.F32.PACK_AB R26, R145, R150 ;  /* 0x00000096911a723e */ /* 0x000fe200000000ff */
[----:B------:R4:W4:Y:S04]  /*bc50*/  LDL.LU.S16 R20, [R1+0x198] ;  /* 0x0001980001147983 */ /* 0x0009280000300600 */
[----:B------:R-:W-:Y:S01]  /*bc60*/  STG.E.U16 desc[UR20][R30.64+0x2], R3 ;  /* 0x000002031e007986 */ /* 0x000fe2000c101514 */
[----:B-1----:R-:W-:-:S04]  /*bc70*/  IMAD.U32 R4, RZ, RZ, UR4 ;  /* 0x00000004ff047e24 */ /* 0x002fc8000f8e00ff */
[----:B------:R-:W-:-:S05]  /*bc80*/  IMAD.WIDE R4, R4, 0x2, R30 ;  /* 0x0000000204047825 */ /* 0x000fca00078e021e */
[----:B------:R1:W-:Y:S04]  /*bc90*/  STG.E.U16 desc[UR20][R4.64+0x2], R0 ;  /* 0x0000020004007986 */ /* 0x0003e8000c101514 */
[----:B------:R1:W-:Y:S02]  /*bca0*/  STG.E.U16 desc[UR20][R4.64], R2 ;  /* 0x0000000204007986 */ /* 0x0003e4000c101514 */
[----:B-1----:R-:W-:-:S04]  /*bcb0*/  PRMT R0, R8, 0x7770, RZ ;  /* 0x0000777008007816 */ /* 0x002fc800000000ff */
[----:B------:R-:W-:Y:S01]  /*bcc0*/  ISETP.LE.U32.AND P0, PT, R0, UR6, PT ;  /* 0x0000000600007c0c */ /* 0x000fe2000bf03070 */
[----:B------:R-:W-:-:S04]  /*bcd0*/  IMAD.U32 R2, RZ, RZ, UR27 ;  /* 0x0000001bff027e24 */ /* 0x000fc8000f8e00ff */
[----:B------:R-:W-:Y:S01]  /*bce0*/  IMAD.WIDE R2, R2, 0x70, R4 ;  /* 0x0000007002027825 */ /* 0x000fe200078e0204 */
[C---:B------:R-:W-:Y:S02]  /*bcf0*/  PRMT R4, R26.reuse, 0x7610, R4 ;  /* 0x000076101a047816 */ /* 0x040fe40000000004 */
[----:B------:R-:W-:Y:S02]  /*bd00*/  PRMT R0, R26, 0x7632, R0 ;  /* 0x000076321a007816 */ /* 0x000fe40000000000 */
[----:B------:R1:W-:Y:S02]  /*bd10*/  STG.E.U16 desc[UR20][R2.64], R11 ;  /* 0x0000000b02007986 */ /* 0x0003e4000c101514 */
[----:B------:R-:W-:Y:S01]  /*bd20*/  PRMT R26, R4, 0x5410, R0 ;  /* 0x00005410041a7816 */ /* 0x000fe20000000000 */
[----:B------:R-:W-:Y:S01]  /*bd30*/  IMAD.U32 R5, RZ, RZ, UR4 ;  /* 0x00000004ff057e24 */ /* 0x000fe2000f8e00ff */
[----:B------:R-:W-:-:S03]  /*bd40*/  F2FP.F16.F32.PACK_AB R33, R128, R130 ;  /* 0x000000828021723e */ /* 0x000fc600000000ff */
[----:B------:R-:W-:Y:S01]  /*bd50*/  IMAD.WIDE R28, R5, 0x2, R2 ;  /* 0x00000002051c7825 */ /* 0x000fe200078e0202 */
[----:B------:R-:W-:-:S03]  /*bd60*/  PRMT R5, R33, 0x7610, R5 ;  /* 0x0000761021057816 */ /* 0x000fc60000000005 */
[----:B---3--:R-:W-:-:S05]  /*bd70*/  @!P0 HADD2 R19, -R4.H0_H0, -RZ.H0_H0 ;  /* 0xa00000ff04138230 */ /* 0x008fca0000000900 */
[----:B-1----:R-:W-:-:S04]  /*bd80*/  PRMT R11, R19, 0x7610, R11 ;  /* 0x00007610130b7816 */ /* 0x002fc8000000000b */
[----:B------:R-:W-:Y:S02]  /*bd90*/  @!P0 PRMT R4, R11, 0x5410, RZ ;  /* 0x000054100b048816 */ /* 0x000fe400000000ff */
[----:B------:R-:W-:-:S04]  /*bda0*/  PRMT R11, R8, 0x7772, RZ ;  /* 0x00007772080b7816 */ /* 0x000fc800000000ff */
[----:B------:R-:W-:-:S13]  /*bdb0*/  ISETP.GT.U32.AND P0, PT, R11, UR6, PT ;  /* 0x000000060b007c0c */ /* 0x000fda000bf04070 */
[----:B--2---:R-:W-:-:S05]  /*bdc0*/  @P0 HADD2 R36, -R5.H0_H0, -RZ.H0_H0 ;  /* 0xa00000ff05240230 */ /* 0x004fca0000000900 */
[----:B------:R-:W-:Y:S02]  /*bdd0*/  PRMT R7, R36, 0x7610, R7 ;  /* 0x0000761024077816 */ /* 0x000fe40000000007 */
[----:B------:R1:W2:Y:S01]  /*bde0*/  LDL.LU.S16 R36, [R1+0x1a4] ;  /* 0x0001a40001247983 */ /* 0x0002a20000300600 */
[----:B------:R-:W-:-:S04]  /*bdf0*/  PRMT R19, R8, 0x7771, RZ ;  /* 0x0000777108137816 */ /* 0x000fc800000000ff */
[----:B------:R-:W-:Y:S01]  /*be00*/  ISETP.GT.U32.AND P1, PT, R19, UR6, PT ;  /* 0x0000000613007c0c */ /* 0x000fe2000bf24070 */
[----:B------:R-:W-:Y:S04]  /*be10*/  STG.E.U16 desc[UR20][R2.64+0x2], R10 ;  /* 0x0000020a02007986 */ /* 0x000fe8000c101514 */
[----:B------:R-:W-:Y:S04]  /*be20*/  STG.E.U16 desc[UR20][R28.64], R18 ;  /* 0x000000121c007986 */ /* 0x000fe8000c101514 */
[----:B------:R-:W-:Y:S04]  /*be30*/  STG.E.U16 desc[UR20][R28.64+0x2], R16 ;  /* 0x000002101c007986 */ /* 0x000fe8000c101514 */
[----:B------:R3:W-:Y:S01]  /*be40*/  STG.E.U16 desc[UR20][R30.64+0x10], R4 ;  /* 0x000010041e007986 */ /* 0x0007e2000c101514 */
[----:B------:R-:W-:Y:S01]  /*be50*/  @P1 HADD2 R37, -R0.H0_H0, -RZ.H0_H0 ;  /* 0xa00000ff00251230 */ /* 0x000fe20000000900 */
[----:B---3--:R-:W-:-:S04]  /*be60*/  PRMT R4, R33, 0x7632, R4 ;  /* 0x0000763221047816 */ /* 0x008fc80000000004 */
[----:B------:R-:W-:Y:S02]  /*be70*/  PRMT R44, R5, 0x5410, R4 ;  /* 0x00005410052c7816 */ /* 0x000fe40000000004 */
[----:B------:R-:W-:Y:S02]  /*be80*/  @P0 PRMT R5, R7, 0x5410, RZ ;  /* 0x0000541007050816 */ /* 0x000fe400000000ff */
[----:B------:R-:W-:-:S04]  /*be90*/  PRMT R7, R8, 0x7773, RZ ;  /* 0x0000777308077816 */ /* 0x000fc800000000ff */
[----:B------:R-:W-:Y:S02]  /*bea0*/  ISETP.GT.U32.AND P0, PT, R7, UR6, PT ;  /* 0x0000000607007c0c */ /* 0x000fe4000bf04070 */
[----:B------:R-:W-:-:S04]  /*beb0*/  PRMT R18, R37, 0x7610, R18 ;  /* 0x0000761025127816 */ /* 0x000fc80000000012 */
[----:B------:R-:W-:Y:S02]  /*bec0*/  @P1 PRMT R0, R18, 0x5410, RZ ;  /* 0x0000541012001816 */ /* 0x000fe400000000ff */
[----:B------:R1:W3:Y:S04]  /*bed0*/  LDL.LU.S16 R18, [R1+0x1a8] ;  /* 0x0001a80001127983 */ /* 0x0002e80000300600 */
[----:B------:R1:W-:Y:S01]  /*bee0*/  STG.E.U16 desc[UR20][R30.64+0x12], R0 ;  /* 0x000012001e007986 */ /* 0x0003e2000c101514 */
[----:B----4-:R-:W-:Y:S01]  /*bef0*/  @P0 HADD2 R20, -R4.H0_H0, -RZ.H0_H0 ;  /* 0xa00000ff04140230 */ /* 0x010fe20000000900 */
[----:B------:R-:W-:Y:S01]  /*bf00*/  F2FP.F16.F32.PACK_AB R23, R108, R111 ;  /* 0x0000006f6c17723e */ /* 0x000fe200000000ff */
[----:B-1----:R-:W-:-:S04]  /*bf10*/  IMAD.U32 R0, RZ, RZ, UR27 ;  /* 0x0000001bff007e24 */ /* 0x002fc8000f8e00ff */
[----:B------:R-:W-:Y:S01]  /*bf20*/  IMAD.WIDE R2, R0, -0x70, R2 ;  /* 0xffffff9000027825 */ /* 0x000fe200078e0202 */
[----:B------:R-:W-:-:S04]  /*bf30*/  PRMT R0, R20, 0x7610, R0 ;  /* 0x0000761014007816 */ /* 0x000fc80000000000 */
[----:B------:R-:W-:Y:S02]  /*bf40*/  @P0 PRMT R4, R0, 0x5410, RZ ;  /* 0x0000541000040816 */ /* 0x000fe400000000ff */
[----:B------:R-:W-:-:S04]  /*bf50*/  PRMT R0, R12, 0x7772, RZ ;  /* 0x000077720c007816 */ /* 0x000fc800000000ff */
[----:B------:R-:W-:Y:S01]  /*bf60*/  ISETP.GT.U32.AND P0, PT, R0, UR6, PT ;  /* 0x0000000600007c0c */ /* 0x000fe2000bf04070 */
[----:B------:R1:W-:Y:S04]  /*bf70*/  STG.E.U16 desc[UR20][R2.64+0x12], R4 ;  /* 0x0000120402007986 */ /* 0x0003e8000c101514 */
[----:B------:R4:W-:Y:S01]  /*bf80*/  STG.E.U16 desc[UR20][R2.64+0x10], R5 ;  /* 0x0000100502007986 */ /* 0x0009e2000c101514 */
[----:B-1----:R-:W-:-:S04]  /*bf90*/  IMAD.U32 R4, RZ, RZ, UR27 ;  /* 0x0000001bff047e24 */ /* 0x002fc8000f8e00ff */
[----:B----4-:R-:W-:Y:S01]  /*bfa0*/  IMAD.WIDE R4, R4, 0x70, R2 ;  /* 0x0000007004047825 */ /* 0x010fe200078e0202 */
[----:B------:R-:W-:-:S03]  /*bfb0*/  PRMT R2, R23, 0x7610, R2 ;  /* 0x0000761017027816 */ /* 0x000fc60000000002 */
[----:B------:R-:W-:Y:S02]  /*bfc0*/  IMAD.MOV.U32 R98, RZ, RZ, R59 ;  /* 0x000000ffff627224 */ /* 0x000fe400078e003b */
[----:B------:R-:W-:Y:S01]  /*bfd0*/  IMAD.MOV.U32 R59, RZ, RZ, R62 ;  /* 0x000000ffff3b7224 */ /* 0x000fe200078e003e */
[----:B------:R-:W-:Y:S01]  /*bfe0*/  PRMT R0, R23, 0x7632, R0 ;  /* 0x0000763217007816 */ /* 0x000fe20000000000 */
[----:B------:R-:W-:Y:S02]  /*bff0*/  IMAD.MOV.U32 R62, RZ, RZ, R146 ;  /* 0x000000ffff3e7224 */ /* 0x000fe400078e0092 */
[----:B------:R-:W-:Y:S02]  /*c000*/  IMAD.MOV.U32 R146, RZ, RZ, R63 ;  /* 0x000000ffff927224 */ /* 0x000fe400078e003f */
[----:B------:R-:W-:Y:S02]  /*c010*/  IMAD.MOV.U32 R63, RZ, RZ, R125 ;  /* 0x000000ffff3f7224 */ /* 0x000fe400078e007d */
[----:B------:R-:W-:-:S02]  /*c020*/  IMAD.MOV.U32 R125, RZ, RZ, R60 ;  /* 0x000000ffff7d7224 */ /* 0x000fc400078e003c */
[----:B------:R-:W-:Y:S01]  /*c030*/  IMAD.MOV.U32 R60, RZ, RZ, R45 ;  /* 0x000000ffff3c7224 */ /* 0x000fe200078e002d */
[----:B------:R-:W-:Y:S01]  /*c040*/  PRMT R45, R2, 0x5410, R0 ;  /* 0x00005410022d7816 */ /* 0x000fe20000000000 */
[----:B------:R1:W-:Y:S04]  /*c050*/  STG.E.U16 desc[UR20][R4.64+0x10], R22 ;  /* 0x0000101604007986 */ /* 0x0003e8000c101514 */
[----:B------:R4:W-:Y:S01]  /*c060*/  STG.E.U16 desc[UR20][R4.64+0x12], R21 ;  /* 0x0000121504007986 */ /* 0x0009e2000c101514 */
[----:B--2---:R-:W-:-:S05]  /*c070*/  @P0 HADD2 R36, -R2.H0_H0, -RZ.H0_H0 ;  /* 0xa00000ff02240230 */ /* 0x004fca0000000900 */
[----:B------:R-:W-:Y:S02]  /*c080*/  PRMT R33, R36, 0x7610, R33 ;  /* 0x0000761024217816 */ /* 0x000fe40000000021 */
[----:B------:R2:W2:Y:S02]  /*c090*/  LDL.LU.S16 R36, [R1+0x1b0] ;  /* 0x0001b00001247983 */ /* 0x0004a40000300600 */
[----:B------:R-:W-:Y:S02]  /*c0a0*/  @P0 PRMT R2, R33, 0x5410, RZ ;  /* 0x0000541021020816 */ /* 0x000fe400000000ff */
[----:B------:R2:W2:Y:S04]  /*c0b0*/  LDL.LU.S16 R33, [R1+0x1b4] ;  /* 0x0001b40001217983 */ /* 0x0004a80000300600 */
[----:B-1----:R1:W2:Y:S04]  /*c0c0*/  LDL.LU.S16 R22, [R1+0x1b8] ;  /* 0x0001b80001167983 */ /* 0x0022a80000300600 */
[----:B----4-:R1:W4:Y:S01]  /*c0d0*/  LDL.LU.S16 R21, [R1+0x1bc] ;  /* 0x0001bc0001157983 */ /* 0x0103220000300600 */
[----:B------:R-:W-:-:S04]  /*c0e0*/  LOP3.LUT R20, R13, 0xff, RZ, 0xc0, !PT ;  /* 0x000000ff0d147812 */ /* 0x000fc800078ec0ff */
[----:B------:R-:W-:Y:S02]  /*c0f0*/  ISETP.LE.U32.AND P1, PT, R20, UR6, PT ;  /* 0x0000000614007c0c */ /* 0x000fe4000bf23070 */
[----:B------:R-:W-:-:S04]  /*c100*/  F2FP.F16.F32.PACK_AB R34, R142, R151 ;  /* 0x000000978e22723e */ /* 0x000fc800000000ff */
[C---:B------:R-:W-:Y:S01]  /*c110*/  PRMT R3, R34.reuse, 0x7610, R3 ;  /* 0x0000761022037816 */ /* 0x040fe20000000003 */
[----:B------:R1:W-:Y:S01]  /*c120*/  STG.E.U16 desc[UR20][R28.64+0x10], R2 ;  /* 0x000010021c007986 */ /* 0x0003e2000c101514 */
[----:B------:R-:W-:-:S04]  /*c130*/  PRMT R10, R34, 0x7632, R10 ;  /* 0x00007632220a7816 */ /* 0x000fc8000000000a */
[----:B------:R-:W-:Y:S01]  /*c140*/  PRMT R34, R3, 0x5410, R10 ;  /* 0x0000541003227816 */ /* 0x000fe2000000000a */
[----:B---3--:R-:W-:-:S05]  /*c150*/  @!P1 HADD2 R18, -R3.H0_H0, -RZ.H0_H0 ;  /* 0xa00000ff03129230 */ /* 0x008fca0000000900 */
[----:B-1----:R-:W-:-:S04]  /*c160*/  PRMT R2, R18, 0x7610, R2 ;  /* 0x0000761012027816 */ /* 0x002fc80000000002 */
[----:B------:R-:W-:Y:S02]  /*c170*/  @!P1 PRMT R3, R2, 0x5410, RZ ;  /* 0x0000541002039816 */ /* 0x000fe400000000ff */
[----:B------:R-:W-:-:S04]  /*c180*/  LOP3.LUT R2, R13, 0xffff, RZ, 0xc0, !PT ;  /* 0x0000ffff0d027812 */ /* 0x000fc800078ec0ff */
[----:B------:R-:W-:-:S04]  /*c190*/  SHF.R.U32.HI R18, RZ, 0x8, R2 ;  /* 0x00000008ff127819 */ /* 0x000fc80000011602 */
[----:B------:R-:W-:-:S04]  /*c1a0*/  LOP3.LUT R2, R18, 0xffff, RZ, 0xc0, !PT ;  /* 0x0000ffff12027812 */ /* 0x000fc800078ec0ff */
[----:B------:R-:W-:Y:S02]  /*c1b0*/  ISETP.LE.U32.AND P0, PT, R2, UR6, PT ;  /* 0x0000000602007c0c */ /* 0x000fe4000bf03070 */
[----:B------:R-:W-:-:S04]  /*c1c0*/  F2FP.F16.F32.PACK_AB R35, R126, R127 ;  /* 0x0000007f7e23723e */ /* 0x000fc800000000ff */
[C---:B------:R-:W-:Y:S02]  /*c1d0*/  PRMT R71, R35.reuse, 0x7632, R71 ;  /* 0x0000763223477816 */ /* 0x040fe40000000047 */
[----:B------:R-:W-:Y:S01]  /*c1e0*/  PRMT R9, R35, 0x7610, R9 ;  /* 0x0000761023097816 */ /* 0x000fe20000000009 */
        /* <DEDUP_REMOVED lines=11> */
[----:B------:R-:W1:Y:S01]  /*c2a0*/  S2R R203, SR_TID.X ;  /* 0x0000000000cb7919 */ /* 0x000e620000002100 */
[----:B------:R-:W3:Y:S01]  /*c2b0*/  S2UR UR4, SR_CgaCtaId ;  /* 0x00000000000479c3 */ /* 0x000ee20000008800 */
[----:B------:R-:W-:Y:S01]  /*c2c0*/  PRMT R18, R20, 0x5410, R18 ;  /* 0x0000541014127816 */ /* 0x000fe20000000012 */
[----:B--2---:R-:W-:-:S05]  /*c2d0*/  @!P0 HADD2 R36, -R10.H0_H0, -RZ.H0_H0 ;  /* 0xa00000ff0a248230 */ /* 0x004fca0000000900 */
[----:B------:R-:W-:-:S04]  /*c2e0*/  PRMT R16, R36, 0x7610, R16 ;  /* 0x0000761024107816 */ /* 0x000fc80000000010 */
[----:B------:R-:W-:Y:S02]  /*c2f0*/  @!P0 PRMT R10, R16, 0x5410, RZ ;  /* 0x00005410100a8816 */ /* 0x000fe400000000ff */
[----:B------:R-:W-:-:S04]  /*c300*/  SHF.R.U32.HI R16, RZ, 0x18, R13 ;  /* 0x00000018ff107819 */ /* 0x000fc8000001160d */
[----:B------:R-:W-:Y:S02]  /*c310*/  ISETP.LE.U32.AND P0, PT, R16, UR6, PT ;  /* 0x0000000610007c0c */ /* 0x000fe4000bf03070 */
[----:B------:R-:W-:-:S04]  /*c320*/  PRMT R13, R13, 0x7632, R13 ;  /* 0x000076320d0d7816 */ /* 0x000fc8000000000d */
[----:B------:R-:W-:-:S07]  /*c330*/  LOP3.LUT R13, R13, 0xff, RZ, 0xc0, !PT ;  /* 0x000000ff0d0d7812 */ /* 0x000fce00078ec0ff */
[----:B------:R-:W-:-:S05]  /*c340*/  @!P0 HADD2 R33, -R71.H0_H0, -RZ.H0_H0 ;  /* 0xa00000ff47218230 */ /* 0x000fca0000000900 */
[----:B------:R-:W-:Y:S02]  /*c350*/  PRMT R23, R33, 0x7610, R23 ;  /* 0x0000761021177816 */ /* 0x000fe40000000017 */
[----:B------:R-:W-:Y:S02]  /*c360*/  PRMT R33, R9, 0x5410, R71 ;  /* 0x0000541009217816 */ /* 0x000fe40000000047 */
[----:B------:R-:W-:Y:S02]  /*c370*/  @!P0 PRMT R71, R23, 0x5410, RZ ;  /* 0x0000541017478816 */ /* 0x000fe400000000ff */
[----:B------:R-:W-:-:S13]  /*c380*/  ISETP.LE.U32.AND P0, PT, R13, UR6, PT ;  /* 0x000000060d007c0c */ /* 0x000fda000bf03070 */
[----:B------:R-:W-:-:S05]  /*c390*/  @!P0 HADD2 R22, -R9.H0_H0, -RZ.H0_H0 ;  /* 0xa00000ff09168230 */ /* 0x000fca0000000900 */
[----:B------:R-:W-:-:S04]  /*c3a0*/  PRMT R2, R22, 0x7610, R2 ;  /* 0x0000761016027816 */ /* 0x000fc80000000002 */
[----:B------:R-:W-:Y:S01]  /*c3b0*/  @!P0 PRMT R9, R2, 0x5410, RZ ;  /* 0x0000541002098816 */ /* 0x000fe200000000ff */
[----:B------:R-:W-:-:S04]  /*c3c0*/  IMAD.U32 R2, RZ, RZ, UR27 ;  /* 0x0000001bff027e24 */ /* 0x000fc8000f8e00ff */
[----:B------:R-:W-:Y:S01]  /*c3d0*/  IMAD.WIDE R96, R2, -0x70, R4 ;  /* 0xffffff9002607825 */ /* 0x000fe200078e0204 */
[----:B------:R-:W-:-:S04]  /*c3e0*/  PRMT R2, R12, 0x7773, RZ ;  /* 0x000077730c027816 */ /* 0x000fc800000000ff */
[----:B------:R-:W-:-:S13]  /*c3f0*/  ISETP.GT.U32.AND P0, PT, R2, UR6, PT ;  /* 0x0000000602007c0c */ /* 0x000fda000bf04070 */
[----:B----4-:R-:W-:-:S05]  /*c400*/  @P0 HADD2 R21, -R0.H0_H0, -RZ.H0_H0 ;  /* 0xa00000ff00150230 */ /* 0x010fca0000000900 */
[----:B------:R-:W-:-:S04]  /*c410*/  PRMT R2, R21, 0x7610, R2 ;  /* 0x0000761015027816 */ /* 0x000fc80000000002 */
[----:B------:R-:W-:-:S05]  /*c420*/  @P0 PRMT R0, R2, 0x5410, RZ ;  /* 0x0000541002000816 */ /* 0x000fca00000000ff */
[----:B------:R2:W-:Y:S01]  /*c430*/  STG.E.U16 desc[UR20][R28.64+0x12], R0 ;  /* 0x000012001c007986 */ /* 0x0005e2000c101514 */
[----:B------:R-:W-:-:S03]  /*c440*/  PRMT R2, R6, 0x7773, RZ ;  /* 0x0000777306027816 */ /* 0x000fc600000000ff */
[----:B------:R4:W-:Y:S01]  /*c450*/  STG.E.U16 desc[UR20][R30.64+0x20], R3 ;  /* 0x000020031e007986 */ /* 0x0009e2000c101514 */
[----:B--2---:R-:W-:-:S04]  /*c460*/  PRMT R0, R14, 0x7772, RZ ;  /* 0x000077720e007816 */ /* 0x004fc800000000ff */
[----:B------:R-:W-:Y:S02]  /*c470*/  ISETP.GT.U32.AND P1, PT, R0, UR6, PT ;  /* 0x0000000600007c0c */ /* 0x000fe4000bf24070 */
[----:B------:R-:W-:-:S04]  /*c480*/  PRMT R0, R14, 0x7773, RZ ;  /* 0x000077730e007816 */ /* 0x000fc800000000ff */
[----:B------:R-:W-:Y:S02]  /*c490*/  ISETP.GT.U32.AND P0, PT, R0, UR6, PT ;  /* 0x0000000600007c0c */ /* 0x000fe4000bf04070 */
[----:B------:R-:W-:-:S04]  /*c4a0*/  PRMT R0, R6, 0x7772, RZ ;  /* 0x0000777206007816 */ /* 0x000fc800000000ff */
[----:B------:R-:W-:Y:S02]  /*c4b0*/  PRMT R37, R0, 0x5410, R2 ;  /* 0x0000541000257816 */ /* 0x000fe40000000002 */
[----:B------:R-:W-:Y:S01]  /*c4c0*/  LOP3.LUT R0, R8, 0xff, RZ, 0xc0, !PT ;  /* 0x000000ff08007812 */ /* 0x000fe200078ec0ff */
[----:B----4-:R-:W-:Y:S01]  /*c4d0*/  IMAD.MOV.U32 R3, RZ, RZ, R14 ;  /* 0x000000ffff037224 */ /* 0x010fe200078e000e */
[----:B------:R-:W-:Y:S02]  /*c4e0*/  PRMT R2, R14, 0x7773, RZ ;  /* 0x000077730e027816 */ /* 0x000fe400000000ff */
[----:B------:R-:W-:Y:S02]  /*c4f0*/  PRMT R19, R0, 0x5410, R19 ;  /* 0x0000541000137816 */ /* 0x000fe40000000013 */
[----:B------:R-:W-:Y:S02]  /*c500*/  PRMT R0, R14, 0x7772, RZ ;  /* 0x000077720e007816 */ /* 0x000fe400000000ff */
[----:B------:R-:W-:Y:S01]  /*c510*/  PRMT R22, R11, 0x5410, R7 ;  /* 0x000054100b167816 */ /* 0x000fe20000000007 */
[----:B------:R-:W-:Y:S01]  /*c520*/  IMAD.MOV.U32 R7, RZ, RZ, R12 ;  /* 0x000000ffff077224 */ /* 0x000fe200078e000c */
[----:B------:R-:W-:-:S02]  /*c530*/  PRMT R38, R0, 0x5410, R2 ;  /* 0x0000541000267816 */ /* 0x000fc40000000002 */
[----:B------:R-:W-:Y:S02]  /*c540*/  PRMT R4, R14, 0x7771, RZ ;  /* 0x000077710e047816 */ /* 0x000fe400000000ff */
[----:B------:R-:W-:Y:S01]  /*c550*/  LOP3.LUT R0, R3, 0xff, RZ, 0xc0, !PT ;  /* 0x000000ff03007812 */ /* 0x000fe200078ec0ff */
[----:B------:R-:W-:Y:S01]  /*c560*/  IMAD.MOV.U32 R21, RZ, RZ, R6 ;  /* 0x000000ffff157224 */ /* 0x000fe200078e0006 */
[----:B------:R-:W-:Y:S02]  /*c570*/  PRMT R8, R12, 0x7771, RZ ;  /* 0x000077710c087816 */ /* 0x000fe400000000ff */
[----:B------:R-:W-:Y:S02]  /*c580*/  PRMT R43, R0, 0x5410, R4 ;  /* 0x00005410002b7816 */ /* 0x000fe40000000004 */
[----:B------:R-:W-:Y:S02]  /*c590*/  LOP3.LUT R0, R7, 0xff, RZ, 0xc0, !PT ;  /* 0x000000ff07007812 */ /* 0x000fe400078ec0ff */
[----:B------:R-:W2:Y:S01]  /*c5a0*/  LDC R7, c[0x0][0x4f8] ;  /* 0x00013e00ff077b82 */ /* 0x000ea20000000800 */
[----:B------:R-:W-:-:S02]  /*c5b0*/  PRMT R11, R6, 0x7771, RZ ;  /* 0x00007771060b7816 */ /* 0x000fc400000000ff */
[----:B------:R-:W-:Y:S02]  /*c5c0*/  LOP3.LUT R2, R21, 0xff, RZ, 0xc0, !PT ;  /* 0x000000ff15027812 */ /* 0x000fe400078ec0ff */
[----:B------:R-:W-:Y:S02]  /*c5d0*/  PRMT R8, R0, 0x5410, R8 ;  /* 0x0000541000087816 */ /* 0x000fe40000000008 */
[----:B------:R-:W-:Y:S02]  /*c5e0*/  PRMT R0, R15, 0x7632, R0 ;  /* 0x000076320f007816 */ /* 0x000fe40000000000 */
[C---:B------:R-:W-:Y:S02]  /*c5f0*/  PRMT R6, R12.reuse, 0x7773, RZ ;  /* 0x000077730c067816 */ /* 0x040fe400000000ff */
[----:B------:R-:W-:Y:S02]  /*c600*/  PRMT R5, R12, 0x7772, RZ ;  /* 0x000077720c057816 */ /* 0x000fe400000000ff */
[----:B------:R-:W-:-:S02]  /*c610*/  PRMT R12, R2, 0x5410, R11 ;  /* 0x00005410020c7816 */ /* 0x000fc4000000000b */
[C---:B------:R-:W-:Y:S02]  /*c620*/  LOP3.LUT R2, R15.reuse, 0xffff, RZ, 0xc0, !PT ;  /* 0x0000ffff0f027812 */ /* 0x040fe400078ec0ff */
[----:B------:R-:W-:Y:S02]  /*c630*/  SHF.R.U32.HI R3, RZ, 0x18, R15 ;  /* 0x00000018ff037819 */ /* 0x000fe4000001160f */
[----:B------:R-:W-:Y:S02]  /*c640*/  LOP3.LUT R0, R0, 0xff, RZ, 0xc0, !PT ;  /* 0x000000ff00007812 */ /* 0x000fe400078ec0ff */
[----:B------:R-:W-:Y:S02]  /*c650*/  LOP3.LUT R4, R15, 0xff, RZ, 0xc0, !PT ;  /* 0x000000ff0f047812 */ /* 0x000fe400078ec0ff */
[----:B------:R-:W-:Y:S02]  /*c660*/  SHF.R.U32.HI R2, RZ, 0x8, R2 ;  /* 0x00000008ff027819 */ /* 0x000fe40000011602 */
[----:B------:R-:W-:-:S02]  /*c670*/  PRMT R23, R0, 0x5410, R3 ;  /* 0x0000541000177816 */ /* 0x000fc40000000003 */
[C---:B------:R-:W-:Y:S02]  /*c680*/  LOP3.LUT R0, R17.reuse, 0xffff, RZ, 0xc0, !PT ;  /* 0x0000ffff11007812 */ /* 0x040fe400078ec0ff */
[----:B------:R-:W-:Y:S02]  /*c690*/  PRMT R36, R4, 0x5410, R2 ;  /* 0x0000541004247816 */ /* 0x000fe40000000002 */
[----:B------:R-:W-:Y:S02]  /*c6a0*/  SHF.R.U32.HI R0, RZ, 0x8, R0 ;  /* 0x00000008ff007819 */ /* 0x000fe40000011600 */
[----:B------:R-:W-:Y:S02]  /*c6b0*/  LOP3.LUT R2, R17, 0xff, RZ, 0xc0, !PT ;  /* 0x000000ff11027812 */ /* 0x000fe400078ec0ff */
[----:B------:R-:W-:Y:S02]  /*c6c0*/  PRMT R14, R5, 0x5410, R6 ;  /* 0x00005410050e7816 */ /* 0x000fe40000000006 */
[----:B------:R-:W-:-:S02]  /*c6d0*/  PRMT R6, R2, 0x5410, R0 ;  /* 0x0000541002067816 */ /* 0x000fc40000000000 */
[----:B------:R-:W-:Y:S02]  /*c6e0*/  PRMT R0, R17, 0x7632, R0 ;  /* 0x0000763211007816 */ /* 0x000fe40000000000 */
[----:B------:R-:W-:Y:S02]  /*c6f0*/  SHF.R.U32.HI R2, RZ, 0x18, R17 ;  /* 0x00000018ff027819 */ /* 0x000fe40000011611 */
[----:B------:R-:W-:Y:S02]  /*c700*/  LOP3.LUT R0, R0, 0xff, RZ, 0xc0, !PT ;  /* 0x000000ff00007812 */ /* 0x000fe400078ec0ff */
[----:B--2---:R-:W-:Y:S02]  /*c710*/  LOP3.LUT R3, R7, 0xff, RZ, 0xc0, !PT ;  /* 0x000000ff07037812 */ /* 0x004fe400078ec0ff */
[----:B------:R-:W-:-:S03]  /*c720*/  PRMT R7, R0, 0x5410, R2 ;  /* 0x0000541000077816 */ /* 0x000fc60000000002 */
[----:B------:R-:W-:Y:S01]  /*c730*/  IMAD R0, R3, 0x10000, R3 ;  /* 0x0001000003007824 */ /* 0x000fe200078e0203 */
[----:B------:R-:W-:Y:S02]  /*c740*/  PRMT R5, R27, 0x5410, R32 ;  /* 0x000054101b057816 */ /* 0x000fe40000000020 */
[----:B------:R-:W-:Y:S02]  /*c750*/  PRMT R11, R25, 0x5410, R24 ;  /* 0x00005410190b7816 */ /* 0x000fe40000000018 */
[--C-:B------:R-:W-:Y:S02]  /*c760*/  HSET2.LE.AND R2, R19, R0.reuse, PT ;  /* 0x0000000013027233 */ /* 0x100fe40003803000 */
[--C-:B------:R-:W-:Y:S02]  /*c770*/  HSET2.LE.AND R4, R5, R0.reuse, PT ;  /* 0x0000000005047233 */ /* 0x100fe40003803000 */
[----:B------:R-:W-:Y:S02]  /*c780*/  HSET2.LE.AND R3, R11, R0, PT ;  /* 0x000000000b037233 */ /* 0x000fe40003803000 */
[----:B------:R-:W-:-:S02]  /*c790*/  LOP3.LUT R26, R26, R2, RZ, 0xc0, !PT ;  /* 0x000000021a1a7212 */ /* 0x000fc400078ec0ff */
[----:B------:R-:W-:Y:S02]  /*c7a0*/  LOP3.LUT R2, R22, 0xff00ff, RZ, 0xc0, !PT ;  /* 0x00ff00ff16027812 */ /* 0x000fe400078ec0ff */
[----:B------:R-:W-:Y:S02]  /*c7b0*/  PRMT R13, R13, 0x5410, R16 ;  /* 0x000054100d0d7816 */ /* 0x000fe40000000010 */
[----:B------:R-:W-:Y:S02]  /*c7c0*/  LOP3.LUT R24, R47, R4, RZ, 0xc0, !PT ;  /* 0x000000042f187212 */ /* 0x000fe400078ec0ff */
[----:B------:R-:W-:Y:S02]  /*c7d0*/  LOP3.LUT R25, R46, R3, RZ, 0xc0, !PT ;  /* 0x000000032e197212 */ /* 0x000fe400078ec0ff */
[--C-:B------:R-:W-:Y:S02]  /*c7e0*/  HSET2.LE.AND R4, R2, R0.reuse, PT ;  /* 0x0000000002047233 */ /* 0x100fe40003803000 */
[--C-:B------:R-:W-:Y:S01]  /*c7f0*/  HSET2.LE.AND R3, R18, R0.reuse, PT ;  /* 0x0000000012037233 */ /* 0x100fe20003803000 */
[----:B-1----:R-:W-:Y:S01]  /*c800*/  IMAD.SHL.U32 R206, R203, 0x4, RZ ;  /* 0x00000004cbce7824 */ /* 0x002fe200078e00ff */
[----:B------:R-:W-:-:S03]  /*c810*/  HSET2.LE.AND R2, R13, R0, PT ;  /* 0x000000000d027233 */ /* 0x000fc60003803000 */
[----:B------:R-:W-:Y:S01]  /*c820*/  LOP3.LUT R20, R34, R3, RZ, 0xc0, !PT ;  /* 0x0000000322147212 */ /* 0x000fe200078ec0ff */
[----:B------:R-:W-:Y:S01]  /*c830*/  IMAD.SHL.U32 R3, R203, 0x20, RZ ;  /* 0x00000020cb037824 */ /* 0x000fe200078e00ff */
[----:B------:R-:W-:Y:S02]  /*c840*/  LOP3.LUT R21, R33, R2, RZ, 0xc0, !PT ;  /* 0x0000000221157212 */ /* 0x000fe400078ec0ff */
[----:B------:R-:W-:-:S04]  /*c850*/  LOP3.LUT R2, R206, 0x18, RZ, 0xc0, !PT ;  /* 0x00000018ce027812 */ /* 0x000fc800078ec0ff */
[----:B------:R-:W-:Y:S01]  /*c860*/  LOP3.LUT R2, R2, 0xc0, R3, 0xf8, !PT ;  /* 0x000000c002027812 */ /* 0x000fe200078ef803 */
[----:B------:R-:W-:-:S03]  /*c870*/  UMOV UR5, 0x400 ;  /* 0x0000040000057882 */ /* 0x000fc60000000000 */
[----:B------:R-:W-:Y:S01]  /*c880*/  LOP3.LUT R203, R2, 0x8, R205, 0x78, !PT ;  /* 0x0000000802cb7812 */ /* 0x000fe200078e78cd */
[----:B---3--:R-:W-:Y:S01]  /*c890*/  ULEA UR4, UR4, UR5, 0x18 ;  /* 0x0000000504047291 */ /* 0x008fe2000f8ec0ff */
[----:B------:R-:W-:Y:S02]  /*c8a0*/  LOP3.LUT R27, R44, R4, RZ, 0xc0, !PT ;  /* 0x000000042c1b7212 */ /* 0x000fe400078ec0ff */
[----:B------:R-:W-:-:S04]  /*c8b0*/  LOP3.LUT R4, R203, 0x120, R3, 0xf8, !PT ;  /* 0x00000120cb047812 */ /* 0x000fc800078ef803 */
[----:B------:R-:W-:-:S05]  /*c8c0*/  LEA R132, R4, UR4, 0x1 ;  /* 0x0000000404847c11 */ /* 0x000fca000f8e08ff */
[----:B------:R-:W1:Y:S01]  /*c8d0*/  LDSM.16.MT88.4 R32, [R132+0x4000] ;  /* 0x004000008420783b */ /* 0x000e620000004200 */
[--C-:B------:R-:W-:Y:S02]  /*c8e0*/  HSET2.LE.AND R3, R12, R0.reuse, PT ;  /* 0x000000000c037233 */ /* 0x100fe40003803000 */
[----:B------:R-:W-:Y:S02]  /*c8f0*/  LOP3.LUT R4, R14, 0xff00ff, RZ, 0xc0, !PT ;  /* 0x00ff00ff0e047812 */ /* 0x000fe400078ec0ff */
[----:B------:R-:W2:Y:S01]  /*c900*/  LDSM.16.MT88.4 R12, [R132+0x4400] ;  /* 0x00440000840c783b */ /* 0x000ea20000004200 */
[--C-:B------:R-:W-:Y:S02]  /*c910*/  HSET2.LE.AND R2, R6, R0.reuse, PT ;  /* 0x0000000006027233 */ /* 0x100fe40003803000 */
[----:B------:R-:W-:Y:S02]  /*c920*/  LOP3.LUT R22, R48, R3, RZ, 0xc0, !PT ;  /* 0x0000000330167212 */ /* 0x000fe400078ec0ff */
[----:B------:R-:W-:-:S02]  /*c930*/  HSET2.LE.AND R3, R8, R0, PT ;  /* 0x0000000008037233 */ /* 0x000fc40003803000 */
[----:B------:R-:W-:Y:S02]  /*c940*/  LOP3.LUT R16, R53, R2, RZ, 0xc0, !PT ;  /* 0x0000000235107212 */ /* 0x000fe400078ec0ff */
[--C-:B------:R-:W-:Y:S02]  /*c950*/  HSET2.LE.AND R2, R7, R0.reuse, PT ;  /* 0x0000000007027233 */ /* 0x100fe40003803000 */
[----:B------:R-:W-:Y:S02]  /*c960*/  HSET2.LE.AND R4, R4, R0, PT ;  /* 0x0000000004047233 */ /* 0x000fe40003803000 */
[----:B------:R-:W-:Y:S02]  /*c970*/  LOP3.LUT R18, R50, R3, RZ, 0xc0, !PT ;  /* 0x0000000332127212 */ /* 0x000fe400078ec0ff */
[----:B------:R-:W-:Y:S02]  /*c980*/  LOP3.LUT R3, R37, 0xff00ff, RZ, 0xc0, !PT ;  /* 0x00ff00ff25037812 */ /* 0x000fe400078ec0ff */
[----:B------:R-:W-:-:S02]  /*c990*/  LOP3.LUT R17, R54, R2, RZ, 0xc0, !PT ;  /* 0x0000000236117212 */ /* 0x000fc400078ec0ff */
[----:B------:R-:W-:Y:S02]  /*c9a0*/  LOP3.LUT R19, R45, R4, RZ, 0xc0, !PT ;  /* 0x000000042d137212 */ /* 0x000fe400078ec0ff */
[--C-:B------:R-:W-:Y:S01]  /*c9b0*/  HSET2.LE.AND R4, R23, R0.reuse, PT ;  /* 0x0000000017047233 */ /* 0x100fe20003803000 */
[----:B------:R-:W-:Y:S01]  /*c9c0*/  STG.E.U16 desc[UR20][R30.64+0x22], R10 ;  /* 0x0000220a1e007986 */ /* 0x000fe2000c101514 */
[--C-:B------:R-:W-:Y:S02]  /*c9d0*/  HSET2.LE.AND R3, R3, R0.reuse, PT ;  /* 0x0000000003037233 */ /* 0x100fe40003803000 */
[----:B------:R-:W-:Y:S01]  /*c9e0*/  HSET2.LE.AND R2, R36, R0, PT ;  /* 0x0000000024027233 */ /* 0x000fe20003803000 */
[----:B------:R3:W-:Y:S02]  /*c9f0*/  STG.E.U16 desc[UR20][R96.64+0x20], R9 ;  /* 0x0000200960007986 */ /* 0x0007e4000c101514 */
[----:B------:R-:W-:Y:S02]  /*ca00*/  LOP3.LUT R23, R49, R3, RZ, 0xc0, !PT ;  /* 0x0000000331177212 */ /* 0x000fe400078ec0ff */
[----:B------:R-:W-:-:S02]  /*ca10*/  LOP3.LUT R8, R52, R2, RZ, 0xc0, !PT ;  /* 0x0000000234087212 */ /* 0x000fc400078ec0ff */
[----:B------:R-:W-:Y:S02]  /*ca20*/  LOP3.LUT R3, R38, 0xff00ff, RZ, 0xc0, !PT ;  /* 0x00ff00ff26037812 */ /* 0x000fe400078ec0ff */
[--C-:B------:R-:W-:Y:S02]  /*ca30*/  HSET2.LE.AND R2, R43, R0.reuse, PT ;  /* 0x000000002b027233 */ /* 0x100fe40003803000 */
[----:B------:R-:W-:Y:S02]  /*ca40*/  PRMT R83, R85, 0x7632, R83 ;  /* 0x0000763255537816 */ /* 0x000fe40000000053 */
[----:B------:R-:W-:Y:S02]  /*ca50*/  HSET2.LE.AND R3, R3, R0, PT ;  /* 0x0000000003037233 */ /* 0x000fe40003803000 */
[----:B---3--:R-:W-:Y:S02]  /*ca60*/  LOP3.LUT R9, R51, R4, RZ, 0xc0, !PT ;  /* 0x0000000433097212 */ /* 0x008fe400078ec0ff */
[----:B-1----:R-:W-:Y:S01]  /*ca70*/  HMMA.16816.F32 R4, R16, R32, RZ ;  /* 0x000000201004723c */ /* 0x002fe200000018ff */
[----:B------:R-:W-:-:S02]  /*ca80*/  LOP3.LUT R10, R55, R2, RZ, 0xc0, !PT ;  /* 0x00000002370a7212 */ /* 0x000fc400078ec0ff */
[----:B------:R-:W-:Y:S01]  /*ca90*/  PRMT R2, R85, 0x5410, R83 ;  /* 0x0000541055027816 */ /* 0x000fe20000000053 */
[----:B------:R-:W-:-:S03]  /*caa0*/  IMAD.MOV.U32 R150, RZ, RZ, R72 ;  /* 0x000000ffff967224 */ /* 0x000fc600078e0048 */
[----:B------:R-:W-:Y:S01]  /*cab0*/  LOP3.LUT R11, R2, R3, RZ, 0xc0, !PT ;  /* 0x00000003020b7212 */ /* 0x000fe200078ec0ff */
[----:B------:R-:W-:Y:S01]  /*cac0*/  HMMA.16816.F32 R44, R24, R32, RZ ;  /* 0x00000020182c723c */ /* 0x000fe200000018ff */
[----:B------:R-:W-:Y:S01]  /*cad0*/  IMAD.MOV.U32 R151, RZ, RZ, R73 ;  /* 0x000000ffff977224 */ /* 0x000fe200078e0049 */
[C---:B------:R-:W-:Y:S02]  /*cae0*/  PRMT R3, R150.reuse, 0x7773, RZ ;  /* 0x0000777396037816 */ /* 0x040fe400000000ff */
[----:B------:R-:W-:-:S08]  /*caf0*/  PRMT R2, R150, 0x7772, RZ ;  /* 0x0000777296027816 */ /* 0x000fd000000000ff */
[----:B--2---:R-:W-:Y:S01]  /*cb00*/  HMMA.16816.F32 R72, R8, R12, R4 ;  /* 0x0000000c0848723c */ /* 0x004fe20000001804 */
[----:B------:R-:W-:Y:S01]  /*cb10*/  IMAD.MOV.U32 R4, RZ, RZ, R150 ;  /* 0x000000ffff047224 */ /* 0x000fe200078e0096 */
[----:B------:R-:W-:Y:S02]  /*cb20*/  PRMT R105, R2, 0x5410, R3 ;  /* 0x0000541002697816 */ /* 0x000fe40000000003 */
[----:B------:R-:W-:Y:S02]  /*cb30*/  PRMT R7, R150, 0x7771, RZ ;  /* 0x0000777196077816 */ /* 0x000fe400000000ff */
[----:B------:R-:W-:Y:S01]  /*cb40*/  LOP3.LUT R2, R4, 0xff, RZ, 0xc0, !PT ;  /* 0x000000ff04027812 */ /* 0x000fe200078ec0ff */
[----:B------:R-:W-:Y:S01]  /*cb50*/  IMAD.MOV.U32 R151, RZ, RZ, R98 ;  /* 0x000000ffff977224 */ /* 0x000fe200078e0062 */
[----:B------:R-:W-:Y:S02]  /*cb60*/  LOP3.LUT R3, R90, 0xffff, RZ, 0xc0, !PT ;  /* 0x0000ffff5a037812 */ /* 0x000fe400078ec0ff */
[----:B------:R-:W-:Y:S01]  /*cb70*/  PRMT R98, R2, 0x5410, R7 ;  /* 0x0000541002627816 */ /* 0x000fe20000000007 */
[----:B------:R-:W-:Y:S01]  /*cb80*/  IMAD.MOV.U32 R144, RZ, RZ, R115 ;  /* 0x000000ffff907224 */ /* 0x000fe200078e0073 */
[----:B------:R-:W-:Y:S01]  /*cb90*/  PRMT R2, R90, 0x7632, R2 ;  /* 0x000076325a027816 */ /* 0x000fe20000000002 */
[----:B------:R-:W-:-:S02]  /*cba0*/  IMAD.MOV.U32 R115, RZ, RZ, R95 ;  /* 0x000000ffff737224 */ /* 0x000fc400078e005f */
[----:B------:R-:W-:Y:S01]  /*cbb0*/  IMAD.MOV.U32 R147, RZ, RZ, R94 ;  /* 0x000000ffff937224 */ /* 0x000fe200078e005e */
[----:B------:R-:W-:Y:S01]  /*cbc0*/  SHF.R.U32.HI R7, RZ, 0x18, R90 ;  /* 0x00000018ff077819 */ /* 0x000fe2000001165a */
[----:B------:R-:W-:Y:S01]  /*cbd0*/  HMMA.16816.F32 R92, R20, R12, R44 ;  /* 0x0000000c145c723c */ /* 0x000fe2000000182c */
[----:B------:R-:W-:Y:S02]  /*cbe0*/  LOP3.LUT R12, R90, 0xff, RZ, 0xc0, !PT ;  /* 0x000000ff5a0c7812 */ /* 0x000fe400078ec0ff */
[----:B------:R-:W-:Y:S02]  /*cbf0*/  SHF.R.U32.HI R3, RZ, 0x8, R3 ;  /* 0x00000008ff037819 */ /* 0x000fe40000011603 */
[----:B------:R-:W-:Y:S01]  /*cc00*/  LOP3.LUT R2, R2, 0xff, RZ, 0xc0, !PT ;  /* 0x000000ff02027812 */ /* 0x000fe200078ec0ff */
[----:B------:R-:W-:Y:S01]  /*cc10*/  IMAD.MOV.U32 R6, RZ, RZ, R56 ;  /* 0x000000ffff067224 */ /* 0x000fe200078e0038 */
[C---:B------:R-:W-:Y:S02]  /*cc20*/  PRMT R13, R56.reuse, 0x7771, RZ ;  /* 0x00007771380d7816 */ /* 0x040fe400000000ff */
[----:B------:R-:W-:-:S02]  /*cc30*/  PRMT R5, R56, 0x7773, RZ ;  /* 0x0000777338057816 */ /* 0x000fc400000000ff */
[----:B------:R-:W-:Y:S02]  /*cc40*/  PRMT R4, R56, 0x7772, RZ ;  /* 0x0000777238047816 */ /* 0x000fe400000000ff */
[----:B------:R-:W-:Y:S02]  /*cc50*/  PRMT R12, R12, 0x5410, R3 ;  /* 0x000054100c0c7816 */ /* 0x000fe40000000003 */
[----:B------:R-:W-:Y:S02]  /*cc60*/  PRMT R56, R2, 0x5410, R7 ;  /* 0x0000541002387816 */ /* 0x000fe40000000007 */
[C---:B------:R-:W-:Y:S02]  /*cc70*/  LOP3.LUT R3, R78.reuse, 0xffff, RZ, 0xc0, !PT ;  /* 0x0000ffff4e037812 */ /* 0x040fe400078ec0ff */
[----:B------:R-:W-:Y:S02]  /*cc80*/  PRMT R2, R78, 0x7632, R2 ;  /* 0x000076324e027816 */ /* 0x000fe40000000002 */
[----:B------:R-:W-:-:S02]  /*cc90*/  PRMT R36, R4, 0x5410, R5 ;  /* 0x0000541004247816 */ /* 0x000fc40000000005 */
[----:B------:R-:W-:Y:S02]  /*cca0*/  LOP3.LUT R4, R6, 0xff, RZ, 0xc0, !PT ;  /* 0x000000ff06047812 */ /* 0x000fe400078ec0ff */
[----:B------:R-:W-:Y:S02]  /*ccb0*/  LOP3.LUT R6, R78, 0xff, RZ, 0xc0, !PT ;  /* 0x000000ff4e067812 */ /* 0x000fe400078ec0ff */
[----:B------:R-:W-:Y:S02]  /*ccc0*/  SHF.R.U32.HI R5, RZ, 0x18, R78 ;  /* 0x00000018ff057819 */ /* 0x000fe4000001164e */
[----:B------:R-:W-:Y:S02]  /*ccd0*/  SHF.R.U32.HI R3, RZ, 0x8, R3 ;  /* 0x00000008ff037819 */ /* 0x000fe40000011603 */
[----:B------:R-:W-:Y:S02]  /*cce0*/  LOP3.LUT R2, R2, 0xff, RZ, 0xc0, !PT ;  /* 0x000000ff02027812 */ /* 0x000fe400078ec0ff */
[----:B------:R-:W-:-:S02]  /*ccf0*/  PRMT R43, R4, 0x5410, R13 ;  /* 0x00005410042b7816 */ /* 0x000fc4000000000d */
[----:B------:R-:W-:Y:S02]  /*cd00*/  PRMT R38, R6, 0x5410, R3 ;  /* 0x0000541006267816 */ /* 0x000fe40000000003 */
[----:B------:R-:W-:Y:S02]  /*cd10*/  PRMT R37, R2, 0x5410, R5 ;  /* 0x0000541002257816 */ /* 0x000fe40000000005 */
[-C--:B------:R-:W-:Y:S01]  /*cd20*/  HMMA.16816.F32 R4, R16, R34.reuse, RZ ;  /* 0x000000221004723c */ /* 0x080fe200000018ff */
[----:B------:R-:W-:Y:S01]  /*cd30*/  LOP3.LUT R2, R36, 0xff00ff, RZ, 0xc0, !PT ;  /* 0x00ff00ff24027812 */ /* 0x000fe200078ec0ff */
[----:B------:R-:W-:Y:S02]  /*cd40*/  IMAD.MOV.U32 R150, RZ, RZ, R143 ;  /* 0x000000ffff967224 */ /* 0x000fe400078e008f */
[----:B------:R-:W-:Y:S02]  /*cd50*/  IMAD.MOV.U32 R3, RZ, RZ, R223 ;  /* 0x000000ffff037224 */ /* 0x000fe400078e00df */
[----:B------:R-:W-:Y:S01]  /*cd60*/  HSET2.LE.AND R2, R2, R0, PT ;  /* 0x0000000002027233 */ /* 0x000fe20003803000 */
[----:B------:R-:W-:Y:S01]  /*cd70*/  IMAD.MOV.U32 R143, RZ, RZ, R146 ;  /* 0x000000ffff8f7224 */ /* 0x000fe200078e0092 */
[----:B------:R-:W-:Y:S01]  /*cd80*/  HMMA.16816.F32 R32, R24, R34, RZ ;  /* 0x000000221820723c */ /* 0x000fe200000018ff */
[----:B------:R-:W-:-:S02]  /*cd90*/  IMAD.MOV.U32 R141, RZ, RZ, R147 ;  /* 0x000000ffff8d7224 */ /* 0x000fc400078e0093 */
[----:B------:R-:W-:Y:S02]  /*cda0*/  IMAD.MOV.U32 R142, RZ, RZ, R144 ;  /* 0x000000ffff8e7224 */ /* 0x000fe400078e0090 */
[----:B------:R-:W-:Y:S02]  /*cdb0*/  IMAD.MOV.U32 R146, RZ, RZ, R125 ;  /* 0x000000ffff927224 */ /* 0x000fe400078e007d */
[----:B------:R-:W-:Y:S02]  /*cdc0*/  IMAD.MOV.U32 R147, RZ, RZ, R62 ;  /* 0x000000ffff937224 */ /* 0x000fe400078e003e */
[----:B------:R-:W-:Y:S02]  /*cdd0*/  IMAD.MOV.U32 R144, RZ, RZ, R63 ;  /* 0x000000ffff907224 */ /* 0x000fe400078e003f */
[----:B------:R-:W-:Y:S02]  /*cde0*/  IMAD.MOV.U32 R125, RZ, RZ, R60 ;  /* 0x000000ffff7d7224 */ /* 0x000fe400078e003c */
[----:B------:R-:W-:-:S02]  /*cdf0*/  IMAD.MOV.U32 R128, RZ, RZ, R61 ;  /* 0x000000ffff807224 */ /* 0x000fc400078e003d */
[----:B------:R-:W-:Y:S01]  /*ce00*/  HMMA.16816.F32 R60, R8, R14, R4 ;  /* 0x0000000e083c723c */ /* 0x000fe20000001804 */
[----:B------:R-:W-:Y:S01]  /*ce10*/  LOP3.LUT R7, R3, R2, RZ, 0xc0, !PT ;  /* 0x0000000203077212 */ /* 0x000fe200078ec0ff */
[----:B------:R-:W-:-:S05]  /*ce20*/  IMAD.MOV.U32 R3, RZ, RZ, 0x20 ;  /* 0x00000020ff037424 */ /* 0x000fca00078e00ff */
[----:B------:R-:W-:Y:S01]  /*ce30*/  SEL R44, R3, 0xffffffe0, !P6 ;  /* 0xffffffe0032c7807 */ /* 0x000fe20007000000 */
[----:B------:R-:W-:-:S04]  /*ce40*/  IMAD.MOV.U32 R145, RZ, RZ, R59 ;  /* 0x000000ffff917224 */ /* 0x000fc800078e003b */
[----:B------:R-:W-:Y:S02]  /*ce50*/  IMAD.IADD R90, R44, 0x1, R132 ;  /* 0x000000012c5a7824 */ /* 0x000fe400078e0284 */
[----:B------:R-:W-:Y:S02]  /*ce60*/  IMAD.MOV.U32 R59, RZ, RZ, R79 ;  /* 0x000000ffff3b7224 */ /* 0x000fe400078e004f */
[----:B------:R-:W-:Y:S02]  /*ce70*/  IMAD.MOV.U32 R140, RZ, RZ, R76 ;  /* 0x000000ffff8c7224 */ /* 0x000fe400078e004c */
[----:B------:R-:W-:Y:S01]  /*ce80*/  HMMA.16816.F32 R76, R20, R14, R32 ;  /* 0x0000000e144c723c */ /* 0x000fe20000001820 */
[----:B------:R-:W1:Y:S04]  /*ce90*/  LDSM.16.MT88.4 R32, [R90+0x4000] ;  /* 0x004000005a20783b */ /* 0x000e680000004200 */
[----:B------:R2:W-:Y:S03]  /*cea0*/  STL [R1+0x4], R44 ;  /* 0x0000042c01007387 */ /* 0x0005e60000100800 */
[C---:B-1----:R-:W-:Y:S08]  /*ceb0*/  HMMA.16816.F32 R52, R16.reuse, R32, RZ ;  /* 0x000000201034723c */ /* 0x042ff000000018ff */
[----:B------:R-:W-:Y:S01]  /*cec0*/  HMMA.16816.F32 R48, R16, R34, RZ ;  /* 0x000000221030723c */ /* 0x000fe200000018ff */
[----:B------:R-:W1:Y:S07]  /*ced0*/  LDSM.16.MT88.4 R16, [R90+0x4400] ;  /* 0x004400005a10783b */ /* 0x000e6e0000004200 */
[C---:B--2---:R-:W-:Y:S08]  /*cee0*/  HMMA.16816.F32 R44, R24.reuse, R32, RZ ;  /* 0x00000020182c723c */ /* 0x044ff000000018ff */
[----:B------:R-:W-:Y:S01]  /*cef0*/  HMMA.16816.F32 R24, R24, R34, RZ ;  /* 0x000000221818723c */ /* 0x000fe200000018ff */
[----:B------:R-:W-:Y:S01]  /*cf00*/  HSET2.LE.AND R2, R12, R0, PT ;  /* 0x000000000c027233 */ /* 0x000fe20003803000 */
[----:B------:R-:W-:Y:S10]  /*cf10*/  LDSM.16.MT88.4 R32, [R90+0x4c00] ;  /* 0x004c00005a20783b */ /* 0x000ff40000004200 */
[-C--:B-1----:R-:W-:Y:S08]  /*cf20*/  HMMA.16816.F32 R44, R20, R16.reuse, R44 ;  /* 0x00000010142c723c */ /* 0x082ff0000000182c */
[C---:B------:R-:W-:Y:S08]  /*cf30*/  HMMA.16816.F32 R52, R8.reuse, R16, R52 ;  /* 0x000000100834723c */ /* 0x040ff00000001834 */
[-C--:B------:R-:W-:Y:S01]  /*cf40*/  HMMA.16816.F32 R48, R8, R18.reuse, R48 ;  /* 0x000000120830723c */ /* 0x080fe20000001830 */
[----:B------:R-:W1:Y:S07]  /*cf50*/  LDSM.16.MT88.4 R8, [R90+0x4800] ;  /* 0x004800005a08783b */ /* 0x000e6e0000004200 */
[----:B------:R-:W-:Y:S01]  /*cf60*/  HMMA.16816.F32 R24, R20, R18, R24 ;  /* 0x000000121418723c */ /* 0x000fe20000001818 */
[----:B------:R-:W2:Y:S01]  /*cf70*/  LDSM.16.MT88.4 R16, [R132+0x4800] ;  /* 0x004800008410783b */ /* 0x000ea20000004200 */
[----:B------:R-:W-:-:S02]  /*cf80*/  LOP3.LUT R12, R128, R2, RZ, 0xc0, !PT ;  /* 0x00000002800c7212 */ /* 0x000fc400078ec0ff */
[--C-:B------:R-:W-:Y:S02]  /*cf90*/  HSET2.LE.AND R2, R56, R0.reuse, PT ;  /* 0x0000000038027233 */ /* 0x100fe40003803000 */
[--C-:B------:R-:W-:Y:S02]  /*cfa0*/  HSET2.LE.AND R3, R37, R0.reuse, PT ;  /* 0x0000000025037233 */ /* 0x100fe40003803000 */
[--C-:B------:R-:W-:Y:S02]  /*cfb0*/  HSET2.LE.AND R6, R43, R0.reuse, PT ;  /* 0x000000002b067233 */ /* 0x100fe40003803000 */
[----:B------:R-:W-:Y:S02]  /*cfc0*/  LOP3.LUT R13, R141, R2, RZ, 0xc0, !PT ;  /* 0x000000028d0d7212 */ /* 0x000fe400078ec0ff */
[----:B------:R-:W-:Y:S02]  /*cfd0*/  HSET2.LE.AND R2, R38, R0, PT ;  /* 0x0000000026027233 */ /* 0x000fe40003803000 */
[----:B------:R-:W-:-:S02]  /*cfe0*/  LOP3.LUT R5, R59, R3, RZ, 0xc0, !PT ;  /* 0x000000033b057212 */ /* 0x000fc400078ec0ff */
[----:B------:R-:W-:Y:S02]  /*cff0*/  LOP3.LUT R3, R105, 0xff00ff, RZ, 0xc0, !PT ;  /* 0x00ff00ff69037812 */ /* 0x000fe400078ec0ff */
[----:B------:R-:W-:Y:S02]  /*d000*/  LOP3.LUT R4, R140, R2, RZ, 0xc0, !PT ;  /* 0x000000028c047212 */ /* 0x000fe400078ec0ff */
[----:B------:R-:W-:Y:S02]  /*d010*/  LOP3.LUT R6, R58, R6, RZ, 0xc0, !PT ;  /* 0x000000063a067212 */ /* 0x000fe400078ec0ff */
[--C-:B------:R-:W-:Y:S02]  /*d020*/  HSET2.LE.AND R2, R98, R0.reuse, PT ;  /* 0x0000000062027233 */ /* 0x100fe40003803000 */
[----:B------:R-:W-:-:S03]  /*d030*/  HSET2.LE.AND R3, R3, R0, PT ;  /* 0x0000000003037233 */ /* 0x000fc60003803000 */
[----:B------:R-:W-:Y:S01]  /*d040*/  LOP3.LUT R14, R151, R2, RZ, 0xc0, !PT ;  /* 0x00000002970e7212 */ /* 0x000fe200078ec0ff */
[----:B------:R-:W-:Y:S01]  /*d050*/  IMAD.MOV.U32 R2, RZ, RZ, R118 ;  /* 0x000000ffff027224 */ /* 0x000fe200078e0076 */
[----:B------:R-:W-:Y:S02]  /*d060*/  LOP3.LUT R15, R142, R3, RZ, 0xc0, !PT ;  /* 0x000000038e0f7212 */ /* 0x000fe400078ec0ff */
[----:B------:R-:W-:Y:S01]  /*d070*/  PRMT R3, R118, 0x7772, RZ ;  /* 0x0000777276037816 */ /* 0x000fe200000000ff */
[----:B-1----:R-:W-:Y:S01]  /*d080*/  HMMA.16816.F32 R52, R4, R8, R52 ;  /* 0x000000080434723c */ /* 0x002fe20000001834 */
[----:B------:R-:W-:-:S07]  /*d090*/  LOP3.LUT R2, R2, 0xff, RZ, 0xc0, !PT ;  /* 0x000000ff02027812 */ /* 0x000fce00078ec0ff */
[C---:B--2---:R-:W-:Y:S08]  /*d0a0*/  HMMA.16816.F32 R56, R4.reuse, R16, R72 ;  /* 0x000000100438723c */ /* 0x044ff00000001848 */
[C---:B------:R-:W-:Y:S08]  /*d0b0*/  HMMA.16816.F32 R20, R4.reuse, R18, R60 ;  /* 0x000000120414723c */ /* 0x040ff0000000183c */
[----:B------:R-:W-:Y:S01]  /*d0c0*/  HMMA.16816.F32 R48, R4, R10, R48 ;  /* 0x0000000a0430723c */ /* 0x000fe20000001830 */
[----:B------:R-:W-:-:S02]  /*d0d0*/  PRMT R4, R118, 0x7773, RZ ;  /* 0x0000777376047816 */ /* 0x000fc400000000ff */
[----:B------:R-:W-:Y:S02]  /*d0e0*/  PRMT R5, R118, 0x7771, RZ ;  /* 0x0000777176057816 */ /* 0x000fe400000000ff */
[----:B------:R-:W-:Y:S02]  /*d0f0*/  PRMT R7, R3, 0x5410, R4 ;  /* 0x0000541003077816 */ /* 0x000fe40000000004 */
[C---:B------:R-:W-:Y:S02]  /*d100*/  LOP3.LUT R3, R109.reuse, 0xffff, RZ, 0xc0, !PT ;  /* 0x0000ffff6d037812 */ /* 0x040fe400078ec0ff */
[----:B------:R-:W-:Y:S02]  /*d110*/  PRMT R6, R2, 0x5410, R5 ;  /* 0x0000541002067816 */ /* 0x000fe40000000005 */
[C---:B------:R-:W-:Y:S02]  /*d120*/  PRMT R2, R109.reuse, 0x7632, R2 ;  /* 0x000076326d027816 */ /* 0x040fe40000000002 */
[----:B------:R-:W-:-:S02]  /*d130*/  LOP3.LUT R4, R109, 0xff, RZ, 0xc0, !PT ;  /* 0x000000ff6d047812 */ /* 0x000fc400078ec0ff */
[----:B------:R-:W-:Y:S02]  /*d140*/  SHF.R.U32.HI R3, RZ, 0x8, R3 ;  /* 0x00000008ff037819 */ /* 0x000fe40000011603 */
[----:B------:R-:W-:Y:S02]  /*d150*/  SHF.R.U32.HI R5, RZ, 0x18, R109 ;  /* 0x00000018ff057819 */ /* 0x000fe4000001166d */
[----:B------:R-:W-:Y:S02]  /*d160*/  LOP3.LUT R2, R2, 0xff, RZ, 0xc0, !PT ;  /* 0x000000ff02027812 */ /* 0x000fe400078ec0ff */
[----:B------:R-:W-:Y:S02]  /*d170*/  PRMT R4, R4, 0x5410, R3 ;  /* 0x0000541004047816 */ /* 0x000fe40000000003 */
[----:B------:R-:W-:-:S03]  /*d180*/  PRMT R3, R2, 0x5410, R5 ;  /* 0x0000541002037816 */ /* 0x000fc60000000005 */
[--C-:B------:R-:W-:Y:S01]  /*d190*/  HSET2.LE.AND R2, R4, R0.reuse, PT ;  /* 0x0000000004027233 */ /* 0x100fe20003803000 */
[----:B------:R-:W-:Y:S01]  /*d1a0*/  IMAD.MOV.U32 R4, RZ, RZ, R240 ;  /* 0x000000ffff047224 */ /* 0x000fe200078e00f0 */
[----:B------:R-:W-:-:S04]  /*d1b0*/  HSET2.LE.AND R3, R3, R0, PT ;  /* 0x0000000003037233 */ /* 0x000fc80003803000 */
[----:B------:R-:W-:Y:S01]  /*d1c0*/  LOP3.LUT R4, R4, R2, RZ, 0xc0, !PT ;  /* 0x0000000204047212 */ /* 0x000fe200078ec0ff */
[----:B------:R-:W-:-:S05]  /*d1d0*/  IMAD.MOV.U32 R2, RZ, RZ, R228 ;  /* 0x000000ffff027224 */ /* 0x000fca00078e00e4 */
[----:B------:R-:W-:Y:S02]  /*d1e0*/  LOP3.LUT R5, R2, R3, RZ, 0xc0, !PT ;  /* 0x0000000302057212 */ /* 0x000fe400078ec0ff */
[----:B------:R-:W-:Y:S01]  /*d1f0*/  HSET2.LE.AND R2, R6, R0, PT ;  /* 0x0000000006027233 */ /* 0x000fe20003803000 */
[----:B------:R-:W-:Y:S01]  /*d200*/  IMAD.MOV.U32 R6, RZ, RZ, R179 ;  /* 0x000000ffff067224 */ /* 0x000fe200078e00b3 */
[----:B------:R-:W-:-:S04]  /*d210*/  LOP3.LUT R3, R7, 0xff00ff, RZ, 0xc0, !PT ;  /* 0x00ff00ff07037812 */ /* 0x000fc800078ec0ff */
[----:B------:R-:W-:Y:S01]  /*d220*/  LOP3.LUT R6, R6, R2, RZ, 0xc0, !PT ;  /* 0x0000000206067212 */ /* 0x000fe200078ec0ff */
[----:B------:R-:W-:Y:S01]  /*d230*/  IMAD.MOV.U32 R2, RZ, RZ, R176 ;  /* 0x000000ffff027224 */ /* 0x000fe200078e00b0 */
[----:B------:R-:W-:-:S05]  /*d240*/  HSET2.LE.AND R3, R3, R0, PT ;  /* 0x0000000003037233 */ /* 0x000fca0003803000 */
[----:B------:R-:W-:Y:S01]  /*d250*/  LOP3.LUT R7, R2, R3, RZ, 0xc0, !PT ;  /* 0x0000000302077212 */ /* 0x000fe200078ec0ff */
[----:B------:R-:W-:Y:S02]  /*d260*/  IMAD.MOV.U32 R114, RZ, RZ, R145 ;  /* 0x000000ffff727224 */ /* 0x000fe400078e0091 */
[----:B------:R-:W-:Y:S02]  /*d270*/  IMAD.MOV.U32 R108, RZ, RZ, R147 ;  /* 0x000000ffff6c7224 */ /* 0x000fe400078e0093 */
[----:B------:R-:W-:Y:S02]  /*d280*/  IMAD.MOV.U32 R151, RZ, RZ, R144 ;  /* 0x000000ffff977224 */ /* 0x000fe400078e0090 */
[----:B------:R-:W-:Y:S02]  /*d290*/  IMAD.MOV.U32 R111, RZ, RZ, R146 ;  /* 0x000000ffff6f7224 */ /* 0x000fe400078e0092 */
[----:B------:R-:W-:Y:S01]  /*d2a0*/  HMMA.16816.F32 R144, R4, R34, R48 ;  /* 0x000000220490723c */ /* 0x000fe20000001830 */
[----:B------:R1:W2:Y:S04]  /*d2b0*/  LDL.LU.S16 R51, [R1+0x1f0] ;  /* 0x0001f00001337983 */ /* 0x0002a80000300600 */
[----:B------:R1:W3:Y:S03]  /*d2c0*/  LDL.LU.S16 R50, [R1+0x1ec] ;  /* 0x0001ec0001327983 */ /* 0x0002e60000300600 */
[C---:B------:R-:W-:Y:S08]  /*d2d0*/  HMMA.16816.F32 R72, R12.reuse, R16, R92 ;  /* 0x000000100c48723c */ /* 0x040ff0000000185c */
[----:B------:R-:W-:Y:S01]  /*d2e0*/  HMMA.16816.F32 R60, R12, R18, R76 ;  /* 0x000000120c3c723c */ /* 0x000fe2000000184c */
[----:B------:R-:W4:Y:S01]  /*d2f0*/  LDSM.16.MT88.4 R16, [R132+0x4c00] ;  /* 0x004c00008410783b */ /* 0x000f220000004200 */
[C---:B------:R-:W-:Y:S01]  /*d300*/  PRMT R3, R156.reuse, 0x7773, RZ ;  /* 0x000077739c037816 */ /* 0x040fe200000000ff */
[----:B------:R-:W-:Y:S01]  /*d310*/  IMAD.MOV.U32 R36, RZ, RZ, R150 ;  /* 0x000000ffff247224 */ /* 0x000fe200078e0096 */
[----:B------:R-:W-:Y:S01]  /*d320*/  PRMT R2, R156, 0x7772, RZ ;  /* 0x000077729c027816 */ /* 0x000fe200000000ff */
[----:B------:R-:W-:-:S02]  /*d330*/  IMAD.MOV.U32 R150, RZ, RZ, R143 ;  /* 0x000000ffff967224 */ /* 0x000fc400078e008f */
[----:B------:R-:W-:Y:S01]  /*d340*/  IMAD.MOV.U32 R223, RZ, RZ, R125 ;  /* 0x000000ffffdf7224 */ /* 0x000fe200078e007d */
[----:B------:R-:W-:Y:S01]  /*d350*/  HMMA.16816.F32 R140, R4, R32, R52 ;  /* 0x00000020048c723c */ /* 0x000fe20000001834 */
[----:B------:R-:W-:Y:S02]  /*d360*/  IMAD.MOV.U32 R38, RZ, RZ, R129 ;  /* 0x000000ffff267224 */ /* 0x000fe400078e0081 */
[----:B------:R-:W-:-:S05]  /*d370*/  IMAD.MOV.U32 R37, RZ, RZ, R131 ;  /* 0x000000ffff257224 */ /* 0x000fca00078e0083 */
[----:B------:R-:W-:Y:S01]  /*d380*/  HMMA.16816.F32 R44, R12, R8, R44 ;  /* 0x000000080c2c723c */ /* 0x000fe2000000182c */
[----:B------:R-:W-:-:S07]  /*d390*/  PRMT R8, R156, 0x7771, RZ ;  /* 0x000077719c087816 */ /* 0x000fce00000000ff */
[C---:B----4-:R-:W-:Y:S08]  /*d3a0*/  HMMA.16816.F32 R124, R4.reuse, R16, R56 ;  /* 0x00000010047c723c */ /* 0x050ff00000001838 */
[----:B------:R-:W-:Y:S01]  /*d3b0*/  HMMA.16816.F32 R128, R4, R18, R20 ;  /* 0x000000120480723c */ /* 0x000fe20000001814 */
[----:B------:R-:W-:Y:S02]  /*d3c0*/  PRMT R7, R2, 0x5410, R3 ;  /* 0x0000541002077816 */ /* 0x000fe40000000003 */
[----:B------:R-:W-:-:S02]  /*d3d0*/  LOP3.LUT R2, R122, 0xffff, RZ, 0xc0, !PT ;  /* 0x0000ffff7a027812 */ /* 0x000fc400078ec0ff */
[----:B------:R-:W-:Y:S02]  /*d3e0*/  LOP3.LUT R3, R122, 0xff, RZ, 0xc0, !PT ;  /* 0x000000ff7a037812 */ /* 0x000fe400078ec0ff */
[----:B------:R-:W-:Y:S01]  /*d3f0*/  SHF.R.U32.HI R2, RZ, 0x8, R2 ;  /* 0x00000008ff027819 */ /* 0x000fe20000011602 */
[----:B------:R-:W-:-:S03]  /*d400*/  IMAD.MOV.U32 R6, RZ, RZ, R156 ;  /* 0x000000ffff067224 */ /* 0x000fc600078e009c */
[--C-:B------:R-:W-:Y:S02]  /*d410*/  PRMT R4, R3, 0x5410, R2.reuse ;  /* 0x0000541003047816 */ /* 0x100fe40000000002 */
[----:B------:R-:W-:Y:S02]  /*d420*/  PRMT R2, R122, 0x7632, R2 ;  /* 0x000076327a027816 */ /* 0x000fe40000000002 */
[----:B------:R-:W-:Y:S02]  /*d430*/  SHF.R.U32.HI R5, RZ, 0x18, R122 ;  /* 0x00000018ff057819 */ /* 0x000fe4000001167a */
[----:B------:R-:W-:Y:S02]  /*d440*/  LOP3.LUT R3, R2, 0xff, RZ, 0xc0, !PT ;  /* 0x000000ff02037812 */ /* 0x000fe400078ec0ff */
[----:B------:R-:W-:Y:S02]  /*d450*/  HSET2.LE.AND R2, R4, R0, PT ;  /* 0x0000000004027233 */ /* 0x000fe40003803000 */
[----:B------:R-:W-:Y:S01]  /*d460*/  LOP3.LUT R6, R6, 0xff, RZ, 0xc0, !PT ;  /* 0x000000ff06067812 */ /* 0x000fe200078ec0ff */
[----:B------:R-:W-:Y:S01]  /*d470*/  HMMA.16816.F32 R76, R12, R10, R24 ;  /* 0x0000000a0c4c723c */ /* 0x000fe20000001818 */
[----:B------:R-:W-:-:S02]  /*d480*/  PRMT R3, R3, 0x5410, R5 ;  /* 0x0000541003037816 */ /* 0x000fc40000000005 */
[----:B------:R-:W-:Y:S02]  /*d490*/  LOP3.LUT R12, R37, R2, RZ, 0xc0, !PT ;  /* 0x00000002250c7212 */ /* 0x000fe400078ec0ff */
[----:B------:R-:W-:Y:S02]  /*d4a0*/  PRMT R6, R6, 0x5410, R8 ;  /* 0x0000541006067816 */ /* 0x000fe40000000008 */
[----:B------:R-:W-:Y:S02]  /*d4b0*/  LOP3.LUT R2, R7, 0xff00ff, RZ, 0xc0, !PT ;  /* 0x00ff00ff07027812 */ /* 0x000fe400078ec0ff */
[--C-:B------:R-:W-:Y:S02]  /*d4c0*/  HSET2.LE.AND R4, R3, R0.reuse, PT ;  /* 0x0000000003047233 */ /* 0x100fe40003803000 */
[--C-:B------:R-:W-:Y:S02]  /*d4d0*/  HSET2.LE.AND R3, R6, R0.reuse, PT ;  /* 0x0000000006037233 */ /* 0x100fe40003803000 */
[----:B------:R-:W-:-:S02]  /*d4e0*/  HSET2.LE.AND R2, R2, R0, PT ;  /* 0x0000000002027233 */ /* 0x000fc40003803000 */
[----:B------:R-:W-:Y:S02]  /*d4f0*/  LOP3.LUT R13, R38, R4, RZ, 0xc0, !PT ;  /* 0x00000004260d7212 */ /* 0x000fe400078ec0ff */
[----:B------:R-:W-:Y:S02]  /*d500*/  LOP3.LUT R14, R223, R3, RZ, 0xc0, !PT ;  /* 0x00000003df0e7212 */ /* 0x000fe400078ec0ff */
[----:B------:R-:W-:Y:S02]  /*d510*/  LOP3.LUT R15, R111, R2, RZ, 0xc0, !PT ;  /* 0x000000026f0f7212 */ /* 0x000fe400078ec0ff */
[C---:B------:R-:W-:Y:S02]  /*d520*/  PRMT R3, R68.reuse, 0x7773, RZ ;  /* 0x0000777344037816 */ /* 0x040fe400000000ff */
[----:B------:R-:W-:Y:S02]  /*d530*/  PRMT R2, R68, 0x7772, RZ ;  /* 0x0000777244027816 */ /* 0x000fe400000000ff */
[----:B------:R-:W-:-:S02]  /*d540*/  PRMT R5, R82, 0x7773, RZ ;  /* 0x0000777352057816 */ /* 0x000fc400000000ff */
[----:B------:R-:W-:Y:S02]  /*d550*/  PRMT R4, R82, 0x7772, RZ ;  /* 0x0000777252047816 */ /* 0x000fe400000000ff */
[----:B------:R-:W-:Y:S01]  /*d560*/  PRMT R105, R2, 0x5410, R3 ;  /* 0x0000541002697816 */ /* 0x000fe20000000003 */
[----:B------:R-:W-:Y:S01]  /*d570*/  IMAD.MOV.U32 R240, RZ, RZ, R108 ;  /* 0x000000fffff07224 */ /* 0x000fe200078e006c */
[C---:B------:R-:W-:Y:S01]  /*d580*/  PRMT R3, R64.reuse, 0x7773, RZ ;  /* 0x0000777340037816 */ /* 0x040fe200000000ff */
[----:B------:R-:W-:Y:S01]  /*d590*/  IMAD.MOV.U32 R57, RZ, RZ, R110 ;  /* 0x000000ffff397224 */ /* 0x000fe200078e006e */
[----:B------:R-:W-:Y:S01]  /*d5a0*/  PRMT R2, R64, 0x7772, RZ ;  /* 0x0000777240027816 */ /* 0x000fe200000000ff */
[----:B------:R-:W-:Y:S01]  /*d5b0*/  HMMA.16816.F32 R108, R12, R16, R72 ;  /* 0x000000100c6c723c */ /* 0x000fe20000001848 */
[----:B------:R-:W-:Y:S01]  /*d5c0*/  IMAD.MOV.U32 R9, RZ, RZ, R82 ;  /* 0x000000ffff097224 */ /* 0x000fe200078e0052 */
[----:B------:R-:W-:Y:S02]  /*d5d0*/  PRMT R17, R82, 0x7771, RZ ;  /* 0x0000777152117816 */ /* 0x000fe400000000ff */
[----:B------:R-:W-:-:S02]  /*d5e0*/  PRMT R49, R4, 0x5410, R5 ;  /* 0x0000541004317816 */ /* 0x000fc40000000005 */
[C---:B------:R-:W-:Y:S02]  /*d5f0*/  PRMT R5, R80.reuse, 0x7773, RZ ;  /* 0x0000777350057816 */ /* 0x040fe400000000ff */
[----:B------:R-:W-:Y:S02]  /*d600*/  PRMT R4, R80, 0x7772, RZ ;  /* 0x0000777250047816 */ /* 0x000fe400000000ff */
[----:B------:R-:W-:Y:S02]  /*d610*/  PRMT R82, R2, 0x5410, R3 ;  /* 0x0000541002527816 */ /* 0x000fe40000000003 */
[C---:B------:R-:W-:Y:S02]  /*d620*/  LOP3.LUT R3, R89.reuse, 0xffff, RZ, 0xc0, !PT ;  /* 0x0000ffff59037812 */ /* 0x040fe400078ec0ff */
[----:B------:R-:W-:Y:S02]  /*d630*/  PRMT R2, R89, 0x7632, R2 ;  /* 0x0000763259027816 */ /* 0x000fe40000000002 */
[----:B------:R-:W-:-:S02]  /*d640*/  PRMT R38, R4, 0x5410, R5 ;  /* 0x0000541004267816 */ /* 0x000fc40000000005 */
[----:B------:R-:W-:Y:S02]  /*d650*/  LOP3.LUT R5, R89, 0xff, RZ, 0xc0, !PT ;  /* 0x000000ff59057812 */ /* 0x000fe400078ec0ff */
[----:B------:R-:W-:Y:S02]  /*d660*/  SHF.R.U32.HI R3, RZ, 0x8, R3 ;  /* 0x00000008ff037819 */ /* 0x000fe40000011603 */
[----:B------:R-:W-:Y:S02]  /*d670*/  SHF.R.U32.HI R4, RZ, 0x18, R89 ;  /* 0x00000018ff047819 */ /* 0x000fe40000011659 */
[----:B------:R-:W-:Y:S02]  /*d680*/  LOP3.LUT R2, R2, 0xff, RZ, 0xc0, !PT ;  /* 0x000000ff02027812 */ /* 0x000fe400078ec0ff */
[----:B------:R-:W-:Y:S01]  /*d690*/  PRMT R48, R5, 0x5410, R3 ;  /* 0x0000541005307816 */ /* 0x000fe20000000003 */
[----:B------:R-:W-:Y:S01]  /*d6a0*/  IMAD.MOV.U32 R20, RZ, RZ, R66 ;  /* 0x000000ffff147224 */ /* 0x000fe200078e0042 */
[----:B------:R-:W-:-:S02]  /*d6b0*/  PRMT R43, R2, 0x5410, R4 ;  /* 0x00005410022b7816 */ /* 0x000fc40000000004 */
[C---:B------:R-:W-:Y:S02]  /*d6c0*/  LOP3.LUT R3, R81.reuse, 0xffff, RZ, 0xc0, !PT ;  /* 0x0000ffff51037812 */ /* 0x040fe400078ec0ff */
[----:B------:R-:W-:Y:S01]  /*d6d0*/  PRMT R2, R81, 0x7632, R2 ;  /* 0x0000763251027816 */ /* 0x000fe20000000002 */
[----:B------:R-:W-:Y:S01]  /*d6e0*/  IMAD.MOV.U32 R8, RZ, RZ, R68 ;  /* 0x000000ffff087224 */ /* 0x000fe200078e0044 */
[----:B------:R-:W-:Y:S01]  /*d6f0*/  SHF.R.U32.HI R4, RZ, 0x8, R3 ;  /* 0x00000008ff047819 */ /* 0x000fe20000011603 */
[----:B------:R-:W-:Y:S01]  /*d700*/  IMAD.MOV.U32 R23, RZ, RZ, R64 ;  /* 0x000000ffff177224 */ /* 0x000fe200078e0040 */
[C---:B------:R-:W-:Y:S02]  /*d710*/  PRMT R7, R66.reuse, 0x7773, RZ ;  /* 0x0000777342077816 */ /* 0x040fe400000000ff */
[----:B------:R-:W-:Y:S02]  /*d720*/  PRMT R6, R66, 0x7772, RZ ;  /* 0x0000777242067816 */ /* 0x000fe400000000ff */
[----:B------:R-:W-:-:S02]  /*d730*/  LOP3.LUT R3, R2, 0xff, RZ, 0xc0, !PT ;  /* 0x000000ff02037812 */ /* 0x000fc400078ec0ff */
[----:B------:R-:W-:Y:S02]  /*d740*/  PRMT R22, R66, 0x7771, RZ ;  /* 0x0000777142167816 */ /* 0x000fe400000000ff */
[----:B------:R-:W-:Y:S02]  /*d750*/  LOP3.LUT R2, R20, 0xff, RZ, 0xc0, !PT ;  /* 0x000000ff14027812 */ /* 0x000fe400078ec0ff */
[----:B------:R-:W-:Y:S02]  /*d760*/  PRMT R16, R68, 0x7771, RZ ;  /* 0x0000777144107816 */ /* 0x000fe400000000ff */
[----:B------:R-:W-:Y:S01]  /*d770*/  LOP3.LUT R8, R8, 0xff, RZ, 0xc0, !PT ;  /* 0x000000ff08087812 */ /* 0x000fe200078ec0ff */
[----:B------:R-:W-:Y:S01]  /*d780*/  IMAD.MOV.U32 R223, RZ, RZ, R114 ;  /* 0x000000ffffdf7224 */ /* 0x000fe200078e0072 */
[----:B------:R-:W-:Y:S01]  /*d790*/  PRMT R179, R6, 0x5410, R7 ;  /* 0x0000541006b37816 */ /* 0x000fe20000000007 */
[----:B------:R-:W-:Y:S01]  /*d7a0*/  IMAD.MOV.U32 R228, RZ, RZ, R115 ;  /* 0x000000ffffe47224 */ /* 0x000fe200078e0073 */
[----:B------:R-:W-:Y:S01]  /*d7b0*/  LOP3.LUT R6, R81, 0xff, RZ, 0xc0, !PT ;  /* 0x000000ff51067812 */ /* 0x000fe200078ec0ff */
[----:B------:R-:W-:Y:S01]  /*d7c0*/  IMAD.MOV.U32 R59, RZ, RZ, R113 ;  /* 0x000000ffff3b7224 */ /* 0x000fe200078e0071 */
[----:B------:R-:W-:Y:S01]  /*d7d0*/  SHF.R.U32.HI R5, RZ, 0x18, R81 ;  /* 0x00000018ff057819 */ /* 0x000fe20000011651 */
[----:B------:R-:W-:Y:S01]  /*d7e0*/  IMAD.MOV.U32 R58, RZ, RZ, R112 ;  /* 0x000000ffff3a7224 */ /* 0x000fe200078e0070 */
[----:B------:R-:W-:Y:S01]  /*d7f0*/  PRMT R176, R2, 0x5410, R22 ;  /* 0x0000541002b07816 */ /* 0x000fe20000000016 */
[----:B------:R-:W-:Y:S01]  /*d800*/  IMAD.MOV.U32 R21, RZ, RZ, R80 ;  /* 0x000000ffff157224 */ /* 0x000fe200078e0050 */
[C---:B------:R-:W-:Y:S01]  /*d810*/  HMMA.16816.F32 R112, R12.reuse, R18, R60 ;  /* 0x000000120c70723c */ /* 0x040fe2000000183c */
[----:B------:R-:W-:Y:S01]  /*d820*/  IMAD.MOV.U32 R26, RZ, RZ, R70 ;  /* 0x000000ffff1a7224 */ /* 0x000fe200078e0046 */
[----:B------:R-:W-:Y:S01]  /*d830*/  PRMT R24, R64, 0x7771, RZ ;  /* 0x0000777140187816 */ /* 0x000fe200000000ff */
[----:B------:R-:W-:Y:S01]  /*d840*/  IMAD.MOV.U32 R63, RZ, RZ, R36 ;  /* 0x000000ffff3f7224 */ /* 0x000fe200078e0024 */
[----:B------:R-:W-:Y:S01]  /*d850*/  LOP3.LUT R2, R23, 0xff, RZ, 0xc0, !PT ;  /* 0x000000ff17027812 */ /* 0x000fe200078ec0ff */
[----:B------:R-:W-:Y:S01]  /*d860*/  IMAD.MOV.U32 R27, RZ, RZ, R84 ;  /* 0x000000ffff1b7224 */ /* 0x000fe200078e0054 */
[----:B------:R-:W-:Y:S01]  /*d870*/  PRMT R98, R8, 0x5410, R16 ;  /* 0x0000541008627816 */ /* 0x000fe20000000010 */
[----:B------:R-:W-:Y:S01]  /*d880*/  IMAD.MOV.U32 R36, RZ, RZ, R86 ;  /* 0x000000ffff247224 */ /* 0x000fe200078e0056 */
[----:B------:R-:W-:Y:S01]  /*d890*/  HMMA.16816.F32 R92, R12, R32, R44 ;  /* 0x000000200c5c723c */ /* 0x000fe2000000182c */
[----:B------:R-:W-:-:S02]  /*d8a0*/  PRMT R33, R84, 0x7771, RZ ;  /* 0x0000777154217816 */ /* 0x000fc400000000ff */
[C---:B------:R-:W-:Y:S02]  /*d8b0*/  PRMT R19, R84.reuse, 0x7773, RZ ;  /* 0x0000777354137816 */ /* 0x040fe400000000ff */
[----:B------:R-:W-:Y:S02]  /*d8c0*/  PRMT R18, R84, 0x7772, RZ ;  /* 0x0000777254127816 */ /* 0x000fe400000000ff */
[C---:B------:R-:W-:Y:S02]  /*d8d0*/  PRMT R37, R86.reuse, 0x7771, RZ ;  /* 0x0000777156257816 */ /* 0x040fe400000000ff */
[C---:B------:R-:W-:Y:S02]  /*d8e0*/  PRMT R8, R86.reuse, 0x7773, RZ ;  /* 0x0000777356087816 */ /* 0x040fe400000000ff */
[----:B------:R-:W-:Y:S02]  /*d8f0*/  PRMT R7, R86, 0x7772, RZ ;  /* 0x0000777256077816 */ /* 0x000fe400000000ff */
[----:B------:R-:W-:-:S02]  /*d900*/  PRMT R86, R6, 0x5410, R4 ;  /* 0x0000541006567816 */ /* 0x000fc40000000004 */
[----:B------:R-:W-:Y:S02]  /*d910*/  PRMT R84, R3, 0x5410, R5 ;  /* 0x0000541003547816 */ /* 0x000fe40000000005 */
[----:B------:R-:W-:Y:S02]  /*d920*/  PRMT R25, R80, 0x7771, RZ ;  /* 0x0000777150197816 */ /* 0x000fe400000000ff */
[----:B------:R-:W-:Y:S02]  /*d930*/  PRMT R32, R70, 0x7771, RZ ;  /* 0x0000777146207816 */ /* 0x000fe400000000ff */
[----:B------:R-:W-:Y:S02]  /*d940*/  LOP3.LUT R3, R21, 0xff, RZ, 0xc0, !PT ;  /* 0x000000ff15037812 */ /* 0x000fe400078ec0ff */
[----:B------:R-:W-:Y:S01]  /*d950*/  LOP3.LUT R4, R26, 0xff, RZ, 0xc0, !PT ;  /* 0x000000ff1a047812 */ /* 0x000fe200078ec0ff */
[----:B------:R4:W-:Y:S01]  /*d960*/  STG.E.U16 desc[UR20][R96.64+0x22], R71 ;  /* 0x0000224760007986 */ /* 0x0009e2000c101514 */
[----:B------:R-:W-:-:S02]  /*d970*/  PRMT R81, R2, 0x5410, R24 ;  /* 0x0000541002517816 */ /* 0x000fc40000000018 */
[----:B------:R-:W-:Y:S01]  /*d980*/  PRMT R2, R69, 0x7632, R2 ;  /* 0x0000763245027816 */ /* 0x000fe20000000002 */
[----:B------:R-:W-:Y:S01]  /*d990*/  LDSM.16.MT88.4 R20, [R90+0x5000] ;  /* 0x005000005a14783b */ /* 0x000fe20000004200 */
[----:B------:R-:W-:Y:S02]  /*d9a0*/  PRMT R80, R18, 0x5410, R19 ;  /* 0x0000541012507816 */ /* 0x000fe40000000013 */
[----:B------:R-:W-:Y:S02]  /*d9b0*/  PRMT R19, R3, 0x5410, R25 ;  /* 0x0000541003137816 */ /* 0x000fe40000000019 */
[----:B------:R-:W-:Y:S02]  /*d9c0*/  PRMT R89, R4, 0x5410, R32 ;  /* 0x0000541004597816 */ /* 0x000fe40000000020 */
[----:B------:R-:W-:Y:S02]  /*d9d0*/  LOP3.LUT R3, R69, 0xffff, RZ, 0xc0, !PT ;  /* 0x0000ffff45037812 */ /* 0x000fe400078ec0ff */
[----:B------:R-:W-:-:S02]  /*d9e0*/  SHF.R.U32.HI R4, RZ, 0x18, R69 ;  /* 0x00000018ff047819 */ /* 0x000fc40000011645 */
[----:B------:R-:W-:Y:S02]  /*d9f0*/  LOP3.LUT R2, R2, 0xff, RZ, 0xc0, !PT ;  /* 0x000000ff02027812 */ /* 0x000fe400078ec0ff */
[----:B------:R-:W-:Y:S02]  /*da00*/  LOP3.LUT R5, R69, 0xff, RZ, 0xc0, !PT ;  /* 0x000000ff45057812 */ /* 0x000fe400078ec0ff */
[----:B------:R-:W-:Y:S02]  /*da10*/  SHF.R.U32.HI R3, RZ, 0x8, R3 ;  /* 0x00000008ff037819 */ /* 0x000fe40000011603 */
[----:B------:R-:W-:Y:S02]  /*da20*/  PRMT R122, R2, 0x5410, R4 ;  /* 0x00005410027a7816 */ /* 0x000fe40000000004 */
[----:B------:R-:W-:Y:S01]  /*da30*/  LOP3.LUT R2, R88, 0xffff, RZ, 0xc0, !PT ;  /* 0x0000ffff58027812 */ /* 0x000fe200078ec0ff */
[----:B------:R-:W-:Y:S01]  /*da40*/  IMAD.U32 R4, RZ, RZ, UR27 ;  /* 0x0000001bff047e24 */ /* 0x000fe2000f8e00ff */
[----:B------:R-:W-:-:S02]  /*da50*/  LOP3.LUT R9, R9, 0xff, RZ, 0xc0, !PT ;  /* 0x000000ff09097812 */ /* 0x000fc400078ec0ff */
[----:B------:R-:W-:Y:S02]  /*da60*/  PRMT R118, R5, 0x5410, R3 ;  /* 0x0000541005767816 */ /* 0x000fe40000000003 */
[----:B------:R-:W-:Y:S02]  /*da70*/  SHF.R.U32.HI R2, RZ, 0x8, R2 ;  /* 0x00000008ff027819 */ /* 0x000fe40000011602 */
[----:B------:R-:W-:Y:S02]  /*da80*/  LOP3.LUT R3, R88, 0xff, RZ, 0xc0, !PT ;  /* 0x000000ff58037812 */ /* 0x000fe400078ec0ff */
[----:B------:R-:W-:Y:S01]  /*da90*/  PRMT R56, R9, 0x5410, R17 ;  /* 0x0000541009387816 */ /* 0x000fe20000000011 */
[----:B------:R-:W-:Y:S01]  /*daa0*/  IMAD.WIDE R16, R4, 0x70, R96 ;  /* 0x0000007004107825 */ /* 0x000fe200078e0260 */
[----:B------:R-:W-:Y:S01]  /*dab0*/  LOP3.LUT R6, R27, 0xff, RZ, 0xc0, !PT ;  /* 0x000000ff1b067812 */ /* 0x000fe200078ec0ff */
[----:B----4-:R-:W4:Y:S01]  /*dac0*/  LDL.LU R96, [R1+0x1a0] ;  /* 0x0001a00001607983 */ /* 0x010f220000300800 */
[----:B------:R-:W-:-:S02]  /*dad0*/  PRMT R18, R3, 0x5410, R2 ;  /* 0x0000541003127816 */ /* 0x000fc40000000002 */
[----:B------:R-:W-:Y:S01]  /*dae0*/  PRMT R4, R88, 0x7632, R4 ;  /* 0x0000763258047816 */ /* 0x000fe20000000004 */
[----:B------:R-:W1:Y:S01]  /*daf0*/  LDSM.16.MT88.4 R24, [R132+0x5000] ;  /* 0x005000008418783b */ /* 0x000e620000004200 */
[C---:B------:R-:W-:Y:S02]  /*db00*/  LOP3.LUT R3, R67.reuse, 0xffff, RZ, 0xc0, !PT ;  /* 0x0000ffff43037812 */ /* 0x040fe400078ec0ff */
[----:B------:R-:W-:Y:S02]  /*db10*/  PRMT R2, R67, 0x7632, R2 ;  /* 0x0000763243027816 */ /* 0x000fe40000000002 */
[----:B------:R-:W-:Y:S02]  /*db20*/  LOP3.LUT R5, R65, 0xffff, RZ, 0xc0, !PT ;  /* 0x0000ffff41057812 */ /* 0x000fe400078ec0ff */
[C---:B------:R-:W-:Y:S02]  /*db30*/  PRMT R11, R70.reuse, 0x7773, RZ ;  /* 0x00007773460b7816 */ /* 0x040fe400000000ff */
[----:B------:R-:W-:-:S02]  /*db40*/  PRMT R10, R70, 0x7772, RZ ;  /* 0x00007772460a7816 */ /* 0x000fc400000000ff */
[----:B------:R-:W-:Y:S02]  /*db50*/  PRMT R73, R7, 0x5410, R8 ;  /* 0x0000541007497816 */ /* 0x000fe40000000008 */
[----:B------:R-:W-:Y:S01]  /*db60*/  SHF.R.U32.HI R9, RZ, 0x18, R67 ;  /* 0x00000018ff097819 */ /* 0x000fe20000011643 */
[----:B------:R-:W-:Y:S01]  /*db70*/  STG.E.U16 desc[UR20][R16.64+0x20], R102 ;  /* 0x0000206610007986 */ /* 0x000fe2000c101514 */
[----:B------:R-:W-:Y:S02]  /*db80*/  PRMT R74, R6, 0x5410, R33 ;  /* 0x00005410064a7816 */ /* 0x000fe40000000021 */
[----:B------:R-:W-:Y:S01]  /*db90*/  LOP3.LUT R6, R4, 0xff, RZ, 0xc0, !PT ;  /* 0x000000ff04067812 */ /* 0x000fe200078ec0ff */
[----:B------:R-:W-:Y:S01]  /*dba0*/  STG.E.U16 desc[UR20][R16.64+0x22], R100 ;  /* 0x0000226410007986 */ /* 0x000fe2000c101514 */
[----:B------:R-:W-:Y:S02]  /*dbb0*/  SHF.R.U32.HI R4, RZ, 0x8, R3 ;  /* 0x00000008ff047819 */ /* 0x000fe40000011603 */
[----:B------:R-:W-:Y:S01]  /*dbc0*/  LOP3.LUT R3, R2, 0xff, RZ, 0xc0, !PT ;  /* 0x000000ff02037812 */ /* 0x000fe200078ec0ff */
[----:B------:R-:W-:Y:S01]  /*dbd0*/  IMAD.U32 R32, RZ, RZ, UR27 ;  /* 0x0000001bff207e24 */ /* 0x000fe2000f8e00ff */
[----:B------:R-:W-:Y:S01]  /*dbe0*/  LOP3.LUT R8, R65, 0xff, RZ, 0xc0, !PT ;  /* 0x000000ff41087812 */ /* 0x000fe200078ec0ff */
[----:B------:R-:W4:Y:S01]  /*dbf0*/  LDL.LU R97, [R1+0x19c] ;  /* 0x00019c0001617983 */ /* 0x000f220000300800 */
[----:B------:R-:W-:Y:S01]  /*dc00*/  SHF.R.U32.HI R2, RZ, 0x8, R5 ;  /* 0x00000008ff027819 */ /* 0x000fe20000011605 */
[----:B------:R-:W-:Y:S01]  /*dc10*/  HMMA.16816.F32 R68, R12, R34, R76 ;  /* 0x000000220c44723c */ /* 0x000fe2000000184c */
[----:B------:R-:W-:-:S02]  /*dc20*/  PRMT R156, R10, 0x5410, R11 ;  /* 0x000054100a9c7816 */ /* 0x000fc4000000000b */
[----:B------:R-:W-:Y:S02]  /*dc30*/  LOP3.LUT R10, R67, 0xff, RZ, 0xc0, !PT ;  /* 0x000000ff430a7812 */ /* 0x000fe400078ec0ff */
[----:B------:R-:W-:Y:S02]  /*dc40*/  PRMT R78, R8, 0x5410, R2 ;  /* 0x00005410084e7816 */ /* 0x000fe40000000002 */
[----:B------:R-:W-:Y:S02]  /*dc50*/  SHF.R.U32.HI R11, RZ, 0x18, R88 ;  /* 0x00000018ff0b7819 */ /* 0x000fe40000011658 */
[----:B------:R-:W-:Y:S02]  /*dc60*/  LOP3.LUT R7, R36, 0xff, RZ, 0xc0, !PT ;  /* 0x000000ff24077812 */ /* 0x000fe400078ec0ff */
[----:B------:R-:W-:Y:S02]  /*dc70*/  PRMT R2, R65, 0x7632, R2 ;  /* 0x0000763241027816 */ /* 0x000fe40000000002 */
[----:B------:R-:W-:-:S02]  /*dc80*/  PRMT R5, R91, 0x7632, R5 ;  /* 0x000076325b057816 */ /* 0x000fc40000000005 */
[----:B------:R-:W-:Y:S02]  /*dc90*/  PRMT R75, R3, 0x5410, R9 ;  /* 0x00005410034b7816 */ /* 0x000fe40000000009 */
[----:B------:R-:W-:Y:S02]  /*dca0*/  PRMT R76, R10, 0x5410, R4 ;  /* 0x000054100a4c7816 */ /* 0x000fe40000000004 */
[----:B------:R-:W-:Y:S02]  /*dcb0*/  LOP3.LUT R3, R91, 0xffff, RZ, 0xc0, !PT ;  /* 0x0000ffff5b037812 */ /* 0x000fe400078ec0ff */
[----:B------:R-:W-:Y:S02]  /*dcc0*/  PRMT R11, R6, 0x5410, R11 ;  /* 0x00005410060b7816 */ /* 0x000fe4000000000b */
[----:B------:R-:W-:Y:S02]  /*dcd0*/  PRMT R37, R7, 0x5410, R37 ;  /* 0x0000541007257816 */ /* 0x000fe40000000025 */
[----:B------:R-:W-:-:S02]  /*dce0*/  LOP3.LUT R4, R2, 0xff, RZ, 0xc0, !PT ;  /* 0x000000ff02047812 */ /* 0x000fc400078ec0ff */
[----:B------:R-:W-:Y:S02]  /*dcf0*/  SHF.R.U32.HI R6, RZ, 0x18, R65 ;  /* 0x00000018ff067819 */ /* 0x000fe40000011641 */
[----:B------:R-:W-:Y:S02]  /*dd00*/  SHF.R.U32.HI R7, RZ, 0x18, R91 ;  /* 0x00000018ff077819 */ /* 0x000fe4000001165b */
[----:B------:R-:W-:Y:S02]  /*dd10*/  LOP3.LUT R2, R5, 0xff, RZ, 0xc0, !PT ;  /* 0x000000ff05027812 */ /* 0x000fe400078ec0ff */
[----:B------:R-:W-:Y:S02]  /*dd20*/  LOP3.LUT R8, R91, 0xff, RZ, 0xc0, !PT ;  /* 0x000000ff5b087812 */ /* 0x000fe400078ec0ff */
[----:B------:R-:W-:Y:S02]  /*dd30*/  SHF.R.U32.HI R3, RZ, 0x8, R3 ;  /* 0x00000008ff037819 */ /* 0x000fe40000011603 */
[----:B------:R-:W-:Y:S01]  /*dd40*/  PRMT R77, R4, 0x5410, R6 ;  /* 0x00005410044d7816 */ /* 0x000fe20000000006 */
[----:B------:R-:W-:Y:S01]  /*dd50*/  IMAD.MOV.U32 R4, RZ, RZ, R201 ;  /* 0x000000ffff047224 */ /* 0x000fe200078e00c9 */
[----:B------:R-:W-:-:S02]  /*dd60*/  PRMT R72, R2, 0x5410, R7 ;  /* 0x0000541002487816 */ /* 0x000fc40000000007 */
[--C-:B------:R-:W-:Y:S01]  /*dd70*/  HSET2.LE.AND R2, R18, R0.reuse, PT ;  /* 0x0000000012027233 */ /* 0x100fe20003803000 */
[----:B------:R-:W-:Y:S01]  /*dd80*/  IMAD.MOV.U32 R5, RZ, RZ, R200 ;  /* 0x000000ffff057224 */ /* 0x000fe200078e00c8 */
[----:B------:R-:W-:Y:S02]  /*dd90*/  PRMT R36, R8, 0x5410, R3 ;  /* 0x0000541008247816 */ /* 0x000fe40000000003 */
[--C-:B------:R-:W-:Y:S01]  /*dda0*/  HSET2.LE.AND R3, R11, R0.reuse, PT ;  /* 0x000000000b037233 */ /* 0x100fe20003803000 */
[----:B------:R-:W-:Y:S01]  /*ddb0*/  IMAD.MOV.U32 R6, RZ, RZ, R199 ;  /* 0x000000ffff067224 */ /* 0x000fe200078e00c7 */
[----:B------:R-:W-:Y:S02]  /*ddc0*/  LOP3.LUT R4, R4, R2, RZ, 0xc0, !PT ;  /* 0x0000000204047212 */ /* 0x000fe400078ec0ff */
[----:B------:R-:W-:Y:S02]  /*ddd0*/  HSET2.LE.AND R2, R19, R0, PT ;  /* 0x0000000013027233 */ /* 0x000fe40003803000 */
[----:B------:R-:W-:-:S02]  /*dde0*/  LOP3.LUT R5, R5, R3, RZ, 0xc0, !PT ;  /* 0x0000000305057212 */ /* 0x000fc400078ec0ff */
[C---:B------:R-:W-:Y:S02]  /*ddf0*/  LOP3.LUT R3, R87.reuse, 0xffff, RZ, 0xc0, !PT ;  /* 0x0000ffff57037812 */ /* 0x040fe400078ec0ff */
[----:B------:R-:W-:Y:S02]  /*de00*/  LOP3.LUT R6, R6, R2, RZ, 0xc0, !PT ;  /* 0x0000000206067212 */ /* 0x000fe400078ec0ff */
[----:B------:R-:W-:Y:S02]  /*de10*/  LOP3.LUT R2, R38, 0xff00ff, RZ, 0xc0, !PT ;  /* 0x00ff00ff26027812 */ /* 0x000fe400078ec0ff */
[----:B------:R-:W-:Y:S02]  /*de20*/  SHF.R.U32.HI R3, RZ, 0x8, R3 ;  /* 0x00000008ff037819 */ /* 0x000fe40000011603 */
[----:B------:R-:W-:Y:S02]  /*de30*/  LOP3.LUT R7, R87, 0xff, RZ, 0xc0, !PT ;  /* 0x000000ff57077812 */ /* 0x000fe400078ec0ff */
[----:B------:R-:W-:-:S02]  /*de40*/  HSET2.LE.AND R2, R2, R0, PT ;  /* 0x0000000002027233 */ /* 0x000fc40003803000 */
[----:B------:R-:W-:Y:S01]  /*de50*/  PRMT R15, R7, 0x5410, R3 ;  /* 0x00005410070f7816 */ /* 0x000fe20000000003 */
[----:B------:R-:W-:Y:S02]  /*de60*/  IMAD.MOV.U32 R3, RZ, RZ, R198 ;  /* 0x000000ffff037224 */ /* 0x000fe400078e00c6 */
[----:B---3--:R-:W-:-:S03]  /*de70*/  @P0 HADD2 R50, -R83.H0_H0, -RZ.H0_H0 ;  /* 0xa00000ff53320230 */ /* 0x008fc60000000900 */
[----:B------:R-:W-:Y:S02]  /*de80*/  LOP3.LUT R7, R3, R2, RZ, 0xc0, !PT ;  /* 0x0000000203077212 */ /* 0x000fe400078ec0ff */
[----:B------:R-:W-:Y:S01]  /*de90*/  PRMT R2, R87, 0x7632, R2 ;  /* 0x0000763257027816 */ /* 0x000fe20000000002 */
[----:B------:R-:W-:Y:S01]  /*dea0*/  IMAD.U32 R3, RZ, RZ, UR27 ;  /* 0x0000001bff037e24 */ /* 0x000fe2000f8e00ff */
[----:B------:R-:W-:Y:S02]  /*deb0*/  PRMT R10, R50, 0x7610, R10 ;  /* 0x00007610320a7816 */ /* 0x000fe4000000000a */
[----:B------:R-:W-:Y:S02]  /*dec0*/  SHF.R.U32.HI R9, RZ, 0x18, R87 ;  /* 0x00000018ff097819 */ /* 0x000fe40000011657 */
[----:B------:R-:W-:Y:S01]  /*ded0*/  LOP3.LUT R8, R2, 0xff, RZ, 0xc0, !PT ;  /* 0x000000ff02087812 */ /* 0x000fe200078ec0ff */
[----:B------:R-:W-:Y:S01]  /*dee0*/  IMAD.WIDE R2, R3, -0x70, R16 ;  /* 0xffffff9003027825 */ /* 0x000fe200078e0210 */
[----:B------:R-:W-:-:S03]  /*def0*/  @P0 PRMT R83, R10, 0x5410, RZ ;  /* 0x000054100a530816 */ /* 0x000fc600000000ff */
[----:B--2---:R-:W-:Y:S01]  /*df00*/  @P1 HADD2 R51, -R85.H0_H0, -RZ.H0_H0 ;  /* 0xa00000ff55331230 */ /* 0x004fe20000000900 */
[----:B------:R-:W-:Y:S01]  /*df10*/  PRMT R14, R8, 0x5410, R9 ;  /* 0x00005410080e7816 */ /* 0x000fe20000000009 */
[----:B------:R-:W-:Y:S01]  /*df20*/  IMAD.U32 R8, RZ, RZ, UR27 ;  /* 0x0000001bff087e24 */ /* 0x000fe2000f8e00ff */
[----:B------:R-:W-:Y:S01]  /*df30*/  LOP3.LUT R10, R49, 0xff00ff, RZ, 0xc0, !PT ;  /* 0x00ff00ff310a7812 */ /* 0x000fe200078ec0ff */
[----:B------:R-:W-:Y:S01]  /*df40*/  STG.E.U16 desc[UR20][R28.64+0x20], R107 ;  /* 0x0000206b1c007986 */ /* 0x000fe2000c101514 */
[----:B------:R-:W-:Y:S01]  /*df50*/  PRMT R11, R51, 0x7610, R11 ;  /* 0x00007610330b7816 */ /* 0x000fe2000000000b */
[----:B------:R-:W-:Y:S02]  /*df60*/  IMAD.WIDE R12, R8, 0x70, R2 ;  /* 0x00000070080c7825 */ /* 0x000fe400078e0202 */
[----:B------:R-:W-:Y:S04]  /*df70*/  STG.E.U16 desc[UR20][R28.64+0x22], R106 ;  /* 0x0000226a1c007986 */ /* 0x000fe8000c101514 */
[----:B------:R-:W-:Y:S04]  /*df80*/  STG.E.U16 desc[UR20][R30.64+0x30], R104 ;  /* 0x000030681e007986 */ /* 0x000fe8000c101514 */
[----:B------:R-:W-:Y:S04]  /*df90*/  STG.E.U16 desc[UR20][R30.64+0x32], R101 ;  /* 0x000032651e007986 */ /* 0x000fe8000c101514 */
[----:B------:R-:W-:Y:S04]  /*dfa0*/  STG.E.U16 desc[UR20][R2.64+0x30], R99 ;  /* 0x0000306302007986 */ /* 0x000fe8000c101514 */
[----:B------:R2:W-:Y:S01]  /*dfb0*/  STG.E.U16 desc[UR20][R2.64+0x32], R103 ;  /* 0x0000326702007986 */ /* 0x0005e2000c101514 */
[----:B------:R-:W-:Y:S01]  /*dfc0*/  @P1 PRMT R85, R11, 0x5410, RZ ;  /* 0x000054100b551816 */ /* 0x000fe200000000ff */
[----:B-1----:R-:W-:Y:S01]  /*dfd0*/  HMMA.16816.F32 R52, R4, R24, R124 ;  /* 0x000000180434723c */ /* 0x002fe2000000187c */
[----:B------:R-:W-:-:S07]  /*dfe0*/  HSET2.LE.AND R8, R48, R0, PT ;  /* 0x0000000030087233 */ /* 0x000fce0003803000 */
[C---:B------:R-:W-:Y:S01]  /*dff0*/  HMMA.16816.F32 R44, R4.reuse, R26, R128 ;  /* 0x0000001a042c723c */ /* 0x040fe20000001880 */
[----:B------:R-:W-:Y:S07]  /*e000*/  STG.E.U16 desc[UR20][R12.64+0x30], R116 ;  /* 0x000030740c007986 */ /* 0x000fee000c101514 */
[----:B------:R-:W-:Y:S01]  /*e010*/  HMMA.16816.F32 R48, R4, R20, R140 ;  /* 0x000000140430723c */ /* 0x000fe2000000188c */
[--C-:B--2---:R-:W-:Y:S02]  /*e020*/  HSET2.LE.AND R3, R56, R0.reuse, PT ;  /* 0x0000000038037233 */ /* 0x104fe40003803000 */
[----:B------:R-:W-:-:S05]  /*e030*/  HSET2.LE.AND R2, R10, R0, PT ;  /* 0x000000000a027233 */ /* 0x000fca0003803000 */
[----:B------:R-:W-:Y:S01]  /*e040*/  HMMA.16816.F32 R16, R4, R22, R144 ;  /* 0x000000160410723c */ /* 0x000fe20000001890 */
[----:B------:R-:W-:Y:S02]  /*e050*/  LOP3.LUT R10, R58, R3, RZ, 0xc0, !PT ;  /* 0x000000033a0a7212 */ /* 0x000fe400078ec0ff */
[----:B------:R-:W-:Y:S01]  /*e060*/  LOP3.LUT R11, R59, R2, RZ, 0xc0, !PT ;  /* 0x000000023b0b7212 */ /* 0x000fe200078ec0ff */
[----:B------:R-:W-:-:S04]  /*e070*/  IMAD.WIDE R2, R32, -0x70, R12 ;  /* 0xffffff9020027825 */ /* 0x000fc800078e020c */
[----:B------:R-:W-:Y:S01]  /*e080*/  IMAD.U32 R4, RZ, RZ, UR27 ;  /* 0x0000001bff047e24 */ /* 0x000fe2000f8e00ff */
[----:B------:R1:W-:Y:S01]  /*e090*/  STG.E.U16 desc[UR20][R12.64+0x32], R117 ;  /* 0x000032750c007986 */ /* 0x0003e2000c101514 */
[----:B------:R-:W-:Y:S02]  /*e0a0*/  IMAD.U32 R6, RZ, RZ, UR27 ;  /* 0x0000001bff067e24 */ /* 0x000fe4000f8e00ff */
[----:B------:R-:W-:Y:S01]  /*e0b0*/  IMAD.WIDE R4, R4, 0x70, R2 ;  /* 0x0000007004047825 */ /* 0x000fe200078e0202 */
[----:B------:R-:W-:Y:S01]  /*e0c0*/  STG.E.U16 desc[UR20][R28.64+0x30], R85 ;  /* 0x000030551c007986 */ /* 0x000fe2000c101514 */
[----:B------:R-:W-:-:S03]  /*e0d0*/  HSET2.LE.AND R9, R43, R0, PT ;  /* 0x000000002b097233 */ /* 0x000fc60003803000 */
[----:B------:R-:W-:Y:S04]  /*e0e0*/  STG.E.U16 desc[UR20][R28.64+0x32], R83 ;  /* 0x000032531c007986 */ /* 0x000fe8000c101514 */
[----:B------:R-:W-:Y:S04]  /*e0f0*/  STG.E.U16 desc[UR20][R30.64+0x40], R192 ;  /* 0x000040c01e007986 */ /* 0x000fe8000c101514 */
[----:B------:R-:W-:Y:S04]  /*e100*/  STG.E.U16 desc[UR20][R30.64+0x42], R195 ;  /* 0x000042c31e007986 */ /* 0x000fe8000c101514 */
[----:B------:R-:W-:Y:S04]  /*e110*/  STG.E.U16 desc[UR20][R2.64+0x40], R247 ;  /* 0x000040f702007986 */ /* 0x000fe8000c101514 */
[----:B------:R2:W-:Y:S01]  /*e120*/  STG.E.U16 desc[UR20][R2.64+0x42], R244 ;  /* 0x000042f402007986 */ /* 0x0005e2000c101514 */
[----:B-1----:R-:W-:-:S03]  /*e130*/  IMAD.MOV.U32 R13, RZ, RZ, R202 ;  /* 0x000000ffff0d7224 */ /* 0x002fc600078e00ca */
[----:B------:R-:W-:Y:S04]  /*e140*/  STG.E.U16 desc[UR20][R4.64+0x40], R190 ;  /* 0x000040be04007986 */ /* 0x000fe8000c101514 */
[----:B------:R1:W-:Y:S01]  /*e150*/  STG.E.U16 desc[UR20][R4.64+0x42], R189 ;  /* 0x000042bd04007986 */ /* 0x0003e2000c101514 */
[----:B------:R-:W-:Y:S02]  /*e160*/  LOP3.LUT R8, R63, R8, RZ, 0xc0, !PT ;  /* 0x000000083f087212 */ /* 0x000fe400078ec0ff */
[----:B------:R-:W-:Y:S01]  /*e170*/  LOP3.LUT R9, R57, R9, RZ, 0xc0, !PT ;  /* 0x0000000939097212 */ /* 0x000fe200078ec0ff */
[----:B------:R-:W-:Y:S01]  /*e180*/  IMAD.MOV.U32 R12, RZ, RZ, R204 ;  /* 0x000000ffff0c7224 */ /* 0x000fe200078e00cc */
[----:B------:R-:W-:Y:S01]  /*e190*/  LOP3.LUT R7, R73, 0xff00ff, RZ, 0xc0, !PT ;  /* 0x00ff00ff49077812 */ /* 0x000fe200078ec0ff */
[----:B------:R-:W-:Y:S01]  /*e1a0*/  IMAD.MOV.U32 R79, RZ, RZ, R228 ;  /* 0x000000ffff4f7224 */ /* 0x000fe200078e00e4 */
[----:B------:R-:W3:Y:S01]  /*e1b0*/  LDSM.16.MT88.4 R32, [R132+0x5400] ;  /* 0x005400008420783b */ /* 0x000ee20000004200 */
[----:B--2---:R-:W-:-:S02]  /*e1c0*/  IMAD.WIDE R2, R6, -0x70, R4 ;  /* 0xffffff9006027825 */ /* 0x004fc400078e0204 */
[C---:B------:R-:W-:Y:S01]  /*e1d0*/  HMMA.16816.F32 R60, R8.reuse, R24, R108 ;  /* 0x00000018083c723c */ /* 0x040fe2000000186c */
[----:B------:R-:W-:Y:S04]  /*e1e0*/  STG.E.U16 desc[UR20][R28.64+0x40], R186 ;  /* 0x000040ba1c007986 */ /* 0x000fe8000c101514 */
[----:B------:R-:W-:Y:S01]  /*e1f0*/  STG.E.U16 desc[UR20][R28.64+0x42], R185 ;  /* 0x000042b91c007986 */ /* 0x000fe2000c101514 */
[--C-:B-1----:R-:W-:Y:S01]  /*e200*/  HSET2.LE.AND R5, R14, R0.reuse, PT ;  /* 0x000000000e057233 */ /* 0x102fe20003803000 */
[----:B------:R-:W-:Y:S01]  /*e210*/  IMAD.MOV.U32 R14, RZ, RZ, R149 ;  /* 0x000000ffff0e7224 */ /* 0x000fe200078e0095 */
[--C-:B------:R-:W-:Y:S01]  /*e220*/  HSET2.LE.AND R4, R37, R0.reuse, PT ;  /* 0x0000000025047233 */ /* 0x100fe20003803000 */
[----:B------:R-:W-:Y:S01]  /*e230*/  HMMA.16816.F32 R56, R8, R26, R112 ;  /* 0x0000001a0838723c */ /* 0x000fe20000001870 */
[----:B------:R-:W-:Y:S01]  /*e240*/  HSET2.LE.AND R6, R15, R0, PT ;  /* 0x000000000f067233 */ /* 0x000fe20003803000 */
[----:B------:R-:W-:Y:S01]  /*e250*/  STG.E.U16 desc[UR20][R30.64+0x50], R235 ;  /* 0x000050eb1e007986 */ /* 0x000fe2000c101514 */
[----:B------:R-:W-:Y:S01]  /*e260*/  LOP3.LUT R13, R13, R5, RZ, 0xc0, !PT ;  /* 0x000000050d0d7212 */ /* 0x000fe200078ec0ff */
[----:B------:R-:W-:Y:S01]  /*e270*/  IMAD.U32 R5, RZ, RZ, UR27 ;  /* 0x0000001bff057e24 */ /* 0x000fe2000f8e00ff */
[----:B------:R-:W-:-:S03]  /*e280*/  LOP3.LUT R14, R14, R4, RZ, 0xc0, !PT ;  /* 0x000000040e0e7212 */ /* 0x000fc600078ec0ff */
[----:B------:R-:W-:Y:S01]  /*e290*/  HMMA.16816.F32 R64, R8, R20, R92 ;  /* 0x000000140840723c */ /* 0x000fe2000000185c */
[----:B------:R-:W-:Y:S01]  /*e2a0*/  IMAD.WIDE R4, R5, 0x70, R2 ;  /* 0x0000007005047825 */ /* 0x000fe200078e0202 */
[----:B------:R-:W-:Y:S01]  /*e2b0*/  STG.E.U16 desc[UR20][R30.64+0x52], R234 ;  /* 0x000052ea1e007986 */ /* 0x000fe2000c101514 */
[----:B------:R-:W-:-:S05]  /*e2c0*/  LOP3.LUT R12, R12, R6, RZ, 0xc0, !PT ;  /* 0x000000060c0c7212 */ /* 0x000fca00078ec0ff */
[----:B------:R-:W-:Y:S01]  /*e2d0*/  HMMA.16816.F32 R68, R8, R22, R68 ;  /* 0x000000160844723c */ /* 0x000fe20000001844 */
[----:B------:R-:W-:Y:S01]  /*e2e0*/  IMAD.U32 R8, RZ, RZ, UR27 ;  /* 0x0000001bff087e24 */ /* 0x000fe2000f8e00ff */
[----:B------:R-:W-:Y:S01]  /*e2f0*/  STG.E.U16 desc[UR20][R2.64+0x50], R245 ;  /* 0x000050f502007986 */ /* 0x000fe2000c101514 */
[----:B------:R-:W-:-:S03]  /*e300*/  HSET2.LE.AND R6, R7, R0, PT ;  /* 0x0000000007067233 */ /* 0x000fc60003803000 */
[----:B------:R1:W-:Y:S01]  /*e310*/  STG.E.U16 desc[UR20][R2.64+0x52], R243 ;  /* 0x000052f302007986 */ /* 0x0003e2000c101514 */
[----:B------:R-:W-:-:S03]  /*e320*/  IMAD.MOV.U32 R7, RZ, RZ, R148 ;  /* 0x000000ffff077224 */ /* 0x000fc600078e0094 */
[----:B------:R-:W-:Y:S04]  /*e330*/  STG.E.U16 desc[UR20][R4.64+0x50], R193 ;  /* 0x000050c104007986 */ /* 0x000fe8000c101514 */
[----:B------:R2:W-:Y:S01]  /*e340*/  STG.E.U16 desc[UR20][R4.64+0x52], R194 ;  /* 0x000052c204007986 */ /* 0x0005e2000c101514 */
[----:B------:R-:W-:Y:S01]  /*e350*/  LOP3.LUT R15, R7, R6, RZ, 0xc0, !PT ;  /* 0x00000006070f7212 */ /* 0x000fe200078ec0ff */
[----:B------:R-:W-:Y:S02]  /*e360*/  IMAD.U32 R6, RZ, RZ, UR27 ;  /* 0x0000001bff067e24 */ /* 0x000fe4000f8e00ff */
[----:B------:R-:W-:Y:S04]  /*e370*/  STG.E.U16 desc[UR20][R28.64+0x50], R151 ;  /* 0x000050971c007986 */ /* 0x000fe8000c101514 */
[----:B------:R-:W-:Y:S04]  /*e380*/  STG.E.U16 desc[UR20][R28.64+0x52], R150 ;  /* 0x000052961c007986 */ /* 0x000fe8000c101514 */
[----:B------:R-:W4:Y:S04]  /*e390*/  LDL.LU R228, [R1+0x184] ;  /* 0x0001840001e47983 */ /* 0x000f280000300800 */
[----:B------:R-:W3:Y:S01]  /*e3a0*/  LDSM.16.MT88.4 R24, [R90+0x5400] ;  /* 0x005400005a18783b */ /* 0x000ee20000004200 */
[----:B-1----:R-:W-:-:S03]  /*e3b0*/  IMAD.WIDE R2, R8, -0x70, R4 ;  /* 0xffffff9008027825 */ /* 0x002fc600078e0204 */
[----:B------:R-:W-:Y:S01]  /*e3c0*/  LDSM.16.MT88.4 R20, [R90+0x5800] ;  /* 0x005800005a14783b */ /* 0x000fe20000004200 */
[----:B--2---:R-:W-:-:S04]  /*e3d0*/  IMAD.U32 R4, RZ, RZ, UR27 ;  /* 0x0000001bff047e24 */ /* 0x004fc8000f8e00ff */
[----:B------:R-:W-:Y:S01]  /*e3e0*/  IMAD.WIDE R4, R4, 0x70, R2 ;  /* 0x0000007004047825 */ /* 0x000fe200078e0202 */
[----:B------:R-:W-:Y:S04]  /*e3f0*/  STG.E.U16 desc[UR20][R30.64+0x60], R248 ;  /* 0x000060f81e007986 */ /* 0x000fe8000c101514 */
[----:B------:R-:W-:Y:S04]  /*e400*/  STG.E.U16 desc[UR20][R30.64+0x62], R246 ;  /* 0x000062f61e007986 */ /* 0x000fe8000c101514 */
[----:B------:R-:W-:Y:S04]  /*e410*/  STG.E.U16 desc[UR20][R2.64+0x60], R237 ;  /* 0x000060ed02007986 */ /* 0x000fe8000c101514 */
[----:B------:R1:W-:Y:S04]  /*e420*/  STG.E.U16 desc[UR20][R2.64+0x62], R239 ;  /* 0x000062ef02007986 */ /* 0x0003e8000c101514 */
[----:B------:R2:W-:Y:S04]  /*e430*/  STG.E.U16 desc[UR20][R4.64+0x60], R240 ;  /* 0x000060f004007986 */ /* 0x0005e8000c101514 */
[----:B------:R3:W-:Y:S04]  /*e440*/  STG.E.U16 desc[UR20][R4.64+0x62], R242 ;  /* 0x000062f204007986 */ /* 0x0007e8000c101514 */
[----:B------:R3:W-:Y:S01]  /*e450*/  STG.E.U16 desc[UR20][R28.64+0x60], R223 ;  /* 0x000060df1c007986 */ /* 0x0007e2000c101514 */
[----:B------:R-:W-:Y:S01]  /*e460*/  LOP3.LUT R7, R80, 0xff00ff, RZ, 0xc0, !PT ;  /* 0x00ff00ff50077812 */ /* 0x000fe200078ec0ff */
[----:B-1----:R-:W-:Y:S01]  /*e470*/  IMAD.WIDE R2, R6, -0x70, R4 ;  /* 0xffffff9006027825 */ /* 0x002fe200078e0204 */
[--C-:B------:R-:W-:Y:S01]  /*e480*/  HSET2.LE.AND R6, R74, R0.reuse, PT ;  /* 0x000000004a067233 */ /* 0x100fe20003803000 */
[----:B--2---:R-:W2:Y:S01]  /*e490*/  LDL.LU R240, [R1+0x168] ;  /* 0x0001680001f07983 */ /* 0x004ea20000300800 */
[----:B---3--:R-:W-:-:S03]  /*e4a0*/  HSET2.LE.AND R5, R36, R0, PT ;  /* 0x0000000024057233 */ /* 0x008fc60003803000 */
[----:B------:R-:W3:Y:S01]  /*e4b0*/  LDL.LU R242, [R1+0x358] ;  /* 0x0003580001f27983 */ /* 0x000ee20000300800 */
[----:B------:R-:W-:-:S03]  /*e4c0*/  HSET2.LE.AND R4, R72, R0, PT ;  /* 0x0000000048047233 */ /* 0x000fc60003803000 */
[----:B------:R-:W2:Y:S01]  /*e4d0*/  LDL.LU R223, [R1+0x110] ;  /* 0x0001100001df7983 */ /* 0x000ea20000300800 */
[----:B------:R-:W-:Y:S02]  /*e4e0*/  LOP3.LUT R8, R241, R5, RZ, 0xc0, !PT ;  /* 0x00000005f1087212 */ /* 0x000fe400078ec0ff */
[----:B------:R-:W-:Y:S01]  /*e4f0*/  LOP3.LUT R9, R236, R4, RZ, 0xc0, !PT ;  /* 0x00000004ec097212 */ /* 0x000fe200078ec0ff */
[----:B------:R-:W4:Y:S01]  /*e500*/  LDL.LU R241, [R1+0x354] ;  /* 0x0003540001f17983 */ /* 0x000f220000300800 */
[----:B------:R-:W-:-:S03]  /*e510*/  LOP3.LUT R10, R238, R6, RZ, 0xc0, !PT ;  /* 0x00000006ee0a7212 */ /* 0x000fc600078ec0ff */
[----:B------:R-:W2:Y:S04]  /*e520*/  LDL.LU R236, [R1+0x350] ;  /* 0x0003500001ec7983 */ /* 0x000ea80000300800 */
[----:B------:R-:W2:Y:S01]  /*e530*/  LDL.LU R238, [R1+0x34c] ;  /* 0x00034c0001ee7983 */ /* 0x000ea20000300800 */
[----:B------:R-:W-:-:S05]  /*e540*/  HSET2.LE.AND R5, R7, R0, PT ;  /* 0x0000000007057233 */ /* 0x000fca0003803000 */
[----:B------:R-:W-:Y:S02]  /*e550*/  LOP3.LUT R11, R187, R5, RZ, 0xc0, !PT ;  /* 0x00000005bb0b7212 */ /* 0x000fe400078ec0ff */
[----:B------:R-:W2:Y:S01]  /*e560*/  LDL.LU R187, [R1+0x348] ;  /* 0x0003480001bb7983 */ /* 0x000ea20000300800 */
[----:B------:R-:W-:Y:S02]  /*e570*/  IMAD.U32 R4, RZ, RZ, UR27 ;  /* 0x0000001bff047e24 */ /* 0x000fe4000f8e00ff */
[----:B------:R-:W-:Y:S02]  /*e580*/  IMAD.U32 R6, RZ, RZ, UR27 ;  /* 0x0000001bff067e24 */ /* 0x000fe4000f8e00ff */
[----:B------:R-:W-:Y:S01]  /*e590*/  IMAD.WIDE R4, R4, 0x70, R2 ;  /* 0x0000007004047825 */ /* 0x000fe200078e0202 */
[----:B------:R-:W-:Y:S01]  /*e5a0*/  STG.E.U16 desc[UR20][R28.64+0x62], R79 ;  /* 0x0000624f1c007986 */ /* 0x000fe2000c101514 */
[C---:B------:R-:W-:Y:S08]  /*e5b0*/  HMMA.16816.F32 R148, R12.reuse, R34, R44 ;  /* 0x000000220c94723c */ /* 0x040ff0000000182c */
[C---:B------:R-:W-:Y:S08]  /*e5c0*/  HMMA.16816.F32 R52, R12.reuse, R32, R52 ;  /* 0x000000200c34723c */ /* 0x040ff00000001834 */
[C---:B------:R-:W-:Y:S08]  /*e5d0*/  HMMA.16816.F32 R48, R12.reuse, R24, R48 ;  /* 0x000000180c30723c */ /* 0x040ff00000001830 */
[----:B------:R-:W-:Y:S01]  /*e5e0*/  HMMA.16816.F32 R44, R12, R26, R16 ;  /* 0x0000001a0c2c723c */ /* 0x000fe20000001810 */
[----:B------:R-:W1:Y:S04]  /*e5f0*/  LDSM.16.MT88.4 R16, [R132+0x5800] ;  /* 0x005800008410783b */ /* 0x000e680000004200 */
[----:B---3--:R-:W-:Y:S04]  /*e600*/  STG.E.U16 desc[UR20][R30.64+0x70], R242 ;  /* 0x000070f21e007986 */ /* 0x008fe8000c101514 */
[----:B----4-:R-:W-:Y:S04]  /*e610*/  STG.E.U16 desc[UR20][R30.64+0x72], R241 ;  /* 0x000072f11e007986 */ /* 0x010fe8000c101514 */
[----:B--2---:R-:W-:Y:S04]  /*e620*/  STG.E.U16 desc[UR20][R2.64+0x70], R236 ;  /* 0x000070ec02007986 */ /* 0x004fe8000c101514 */
[----:B------:R2:W-:Y:S04]  /*e630*/  STG.E.U16 desc[UR20][R2.64+0x72], R238 ;  /* 0x000072ee02007986 */ /* 0x0005e8000c101514 */
[----:B------:R-:W-:Y:S04]  /*e640*/  STG.E.U16 desc[UR20][R4.64+0x70], R96 ;  /* 0x0000706004007986 */ /* 0x000fe8000c101514 */
[----:B------:R3:W-:Y:S04]  /*e650*/  STG.E.U16 desc[UR20][R4.64+0x72], R97 ;  /* 0x0000726104007986 */ /* 0x0007e8000c101514 */
[----:B------:R-:W-:Y:S04]  /*e660*/  STG.E.U16 desc[UR20][R28.64+0x70], R228 ;  /* 0x000070e41c007986 */ /* 0x000fe8000c101514 */
[----:B------:R-:W-:Y:S01]  /*e670*/  STG.E.U16 desc[UR20][R28.64+0x72], R240 ;  /* 0x000072f01c007986 */ /* 0x000fe2000c101514 */
[----:B--2---:R-:W-:-:S03]  /*e680*/  IMAD.WIDE R2, R6, -0x70, R4 ;  /* 0xffffff9006027825 */ /* 0x004fc600078e0204 */
[----:B------:R-:W-:Y:S01]  /*e690*/  STG.E.U16 desc[UR20][R30.64+0x80], R155 ;  /* 0x0000809b1e007986 */ /* 0x000fe2000c101514 */
[----:B---3--:R-:W-:-:S03]  /*e6a0*/  IMAD.U32 R4, RZ, RZ, UR27 ;  /* 0x0000001bff047e24 */ /* 0x008fc6000f8e00ff */
[----:B------:R-:W-:Y:S01]  /*e6b0*/  STG.E.U16 desc[UR20][R30.64+0x82], R154 ;  /* 0x0000829a1e007986 */ /* 0x000fe2000c101514 */
[----:B------:R-:W-:-:S03]  /*e6c0*/  IMAD.WIDE R12, R4, 0x70, R2 ;  /* 0x00000070040c7825 */ /* 0x000fc600078e0202 */
[----:B------:R-:W-:Y:S04]  /*e6d0*/  STG.E.U16 desc[UR20][R2.64+0x80], R153 ;  /* 0x0000809902007986 */ /* 0x000fe8000c101514 */
[----:B------:R-:W-:Y:S04]  /*e6e0*/  STG.E.U16 desc[UR20][R2.64+0x82], R152 ;  /* 0x0000829802007986 */ /* 0x000fe8000c101514 */
[----:B------:R-:W-:Y:S04]  /*e6f0*/  STG.E.U16 desc[UR20][R12.64+0x80], R223 ;  /* 0x000080df0c007986 */ /* 0x000fe8000c101514 */
[----:B------:R2:W-:Y:S04]  /*e700*/  STG.E.U16 desc[UR20][R12.64+0x82], R187 ;  /* 0x000082bb0c007986 */ /* 0x0005e8000c101514 */
[----:B------:R3:W-:Y:S04]  /*e710*/  STG.E.U16 desc[UR20][R28.64+0x80], R188 ;  /* 0x000080bc1c007986 */ /* 0x0007e8000c101514 */
[----:B--2---:R-:W2:Y:S04]  /*e720*/  LDL.LU R187, [R1+0x344] ;  /* 0x0003440001bb7983 */ /* 0x004ea80000300800 */
[----:B---3--:R-:W3:Y:S01]  /*e730*/  LDL.LU R188, [R1+0x340] ;  /* 0x0003400001bc7983 */ /* 0x008ee20000300800 */
[----:B------:R-:W-:Y:S01]  /*e740*/  IMAD.MOV.U32 R4, RZ, RZ, R183 ;  /* 0x000000ffff047224 */ /* 0x000fe200078e00b7 */
[--C-:B------:R-:W-:Y:S01]  /*e750*/  HSET2.LE.AND R2, R76, R0.reuse, PT ;  /* 0x000000004c027233 */ /* 0x100fe20003803000 */
[----:B------:R-:W-:Y:S01]  /*e760*/  IMAD.MOV.U32 R5, RZ, RZ, R182 ;  /* 0x000000ffff057224 */ /* 0x000fe200078e00b6 */
[----:B------:R-:W-:-:S02]  /*e770*/  HSET2.LE.AND R3, R75, R0, PT ;  /* 0x000000004b037233 */ /* 0x000fc40003803000 */
[----:B------:R-:W-:Y:S02]  /*e780*/  LOP3.LUT R7, R82, 0xff00ff, RZ, 0xc0, !PT ;  /* 0x00ff00ff52077812 */ /* 0x000fe400078ec0ff */
[----:B------:R-:W-:Y:S02]  /*e790*/  LOP3.LUT R4, R4, R2, RZ, 0xc0, !PT ;  /* 0x0000000204047212 */ /* 0x000fe400078ec0ff */
[----:B------:R-:W-:Y:S01]  /*e7a0*/  LOP3.LUT R5, R5, R3, RZ, 0xc0, !PT ;  /* 0x0000000305057212 */ /* 0x000fe200078ec0ff */
[----:B------:R-:W-:Y:S01]  /*e7b0*/  IMAD.MOV.U32 R3, RZ, RZ, R171 ;  /* 0x000000ffff037224 */ /* 0x000fe200078e00ab */
[----:B------:R-:W-:Y:S01]  /*e7c0*/  HSET2.LE.AND R2, R7, R0, PT ;  /* 0x0000000007027233 */ /* 0x000fe20003803000 */
[----:B------:R-:W-:Y:S01]  /*e7d0*/  IMAD.U32 R15, RZ, RZ, UR27 ;  /* 0x0000001bff0f7e24 */ /* 0x000fe2000f8e00ff */
[----:B------:R-:W-:Y:S03]  /*e7e0*/  HMMA.16816.F32 R60, R8, R32, R60 ;  /* 0x00000020083c723c */ /* 0x000fe6000000183c */
[----:B------:R-:W-:Y:S01]  /*e7f0*/  LOP3.LUT R7, R3, R2, RZ, 0xc0, !PT ;  /* 0x0000000203077212 */ /* 0x000fe200078ec0ff */
[----:B------:R-:W-:-:S04]  /*e800*/  IMAD.WIDE R2, R15, -0x70, R12 ;  /* 0xffffff900f027825 */ /* 0x000fc800078e020c */
[C---:B------:R-:W-:Y:S01]  /*e810*/  HMMA.16816.F32 R56, R8.reuse, R34, R56 ;  /* 0x000000220838723c */ /* 0x040fe20000001838 */
[----:B------:R4:W-:Y:S07]  /*e820*/  STG.E.U16 desc[UR20][R28.64+0x82], R134 ;  /* 0x000082861c007986 */ /* 0x0009ee000c101514 */
[----:B------:R-:W-:Y:S01]  /*e830*/  HMMA.16816.F32 R32, R8, R24, R64 ;  /* 0x000000180820723c */ /* 0x000fe20000001840 */
[----:B------:R-:W-:Y:S01]  /*e840*/  STG.E.U16 desc[UR20][R30.64+0x90], R164 ;  /* 0x000090a41e007986 */ /* 0x000fe2000c101514 */
[----:B------:R-:W-:-:S06]  /*e850*/  IMAD.MOV.U32 R14, RZ, RZ, R170 ;  /* 0x000000ffff0e7224 */ /* 0x000fcc00078e00aa */
[----:B------:R-:W-:Y:S01]  /*e860*/  HMMA.16816.F32 R24, R8, R26, R68 ;  /* 0x0000001a0818723c */ /* 0x000fe20000001844 */
[----:B------:R-:W-:Y:S01]  /*e870*/  IMAD.U32 R10, RZ, RZ, UR27 ;  /* 0x0000001bff0a7e24 */ /* 0x000fe2000f8e00ff */
[----:B------:R-:W-:Y:S01]  /*e880*/  STG.E.U16 desc[UR20][R30.64+0x92], R167 ;  /* 0x000092a71e007986 */ /* 0x000fe2000c101514 */
[----:B------:R-:W-:Y:S02]  /*e890*/  HSET2.LE.AND R6, R81, R0, PT ;  /* 0x0000000051067233 */ /* 0x000fe40003803000 */
[----:B------:R-:W-:Y:S01]  /*e8a0*/  IMAD.WIDE R10, R10, 0x70, R2 ;  /* 0x000000700a0a7825 */ /* 0x000fe200078e0202 */
[----:B------:R-:W-:Y:S03]  /*e8b0*/  STG.E.U16 desc[UR20][R2.64+0x90], R166 ;  /* 0x000090a602007986 */ /* 0x000fe6000c101514 */
[----:B------:R-:W-:Y:S01]  /*e8c0*/  IMAD.U32 R8, RZ, RZ, UR27 ;  /* 0x0000001bff087e24 */ /* 0x000fe2000f8e00ff */
[----:B------:R4:W-:Y:S01]  /*e8d0*/  STG.E.U16 desc[UR20][R2.64+0x92], R165 ;  /* 0x000092a502007986 */ /* 0x0009e2000c101514 */
[----:B------:R-:W-:-:S02]  /*e8e0*/  LOP3.LUT R6, R14, R6, RZ, 0xc0, !PT ;  /* 0x000000060e067212 */ /* 0x000fc400078ec0ff */
[----:B------:R-:W-:Y:S01]  /*e8f0*/  IMAD.WIDE R8, R8, -0x70, R10 ;  /* 0xffffff9008087825 */ /* 0x000fe200078e020a */
[----:B------:R-:W-:Y:S04]  /*e900*/  STG.E.U16 desc[UR20][R10.64+0x90], R135 ;  /* 0x000090870a007986 */ /* 0x000fe8000c101514 */
[----:B------:R4:W-:Y:S01]  /*e910*/  STG.E.U16 desc[UR20][R10.64+0x92], R137 ;  /* 0x000092890a007986 */ /* 0x0009e2000c101514 */
[----:B-1----:R-:W-:Y:S03]  /*e920*/  HMMA.16816.F32 R152, R4, R16, R52 ;  /* 0x000000100498723c */ /* 0x002fe60000001834 */
[----:B------:R-:W1:Y:S04]  /*e930*/  LDSM.16.MT88.4 R164, [R132+0x5c00] ;  /* 0x005c000084a4783b */ /* 0x000e680000004200 */
[----:B----4-:R4:W5:Y:S01]  /*e940*/  LDL.LU R134, [R1+0x33c] ;  /* 0x00033c0001867983 */ /* 0x0109620000300800 */
[----:B------:R-:W-:-:S02]  /*e950*/  HSET2.LE.AND R2, R86, R0, PT ;  /* 0x0000000056027233 */ /* 0x000fc40003803000 */
[----:B------:R-:W-:Y:S01]  /*e960*/  HSET2.LE.AND R3, R84, R0, PT ;  /* 0x0000000054037233 */ /* 0x000fe20003803000 */
[----:B------:R-:W-:Y:S01]  /*e970*/  HMMA.16816.F32 R148, R4, R18, R148 ;  /* 0x000000120494723c */ /* 0x000fe20000001894 */
[----:B------:R-:W-:-:S07]  /*e980*/  LOP3.LUT R11, R105, 0xff00ff, RZ, 0xc0, !PT ;  /* 0x00ff00ff690b7812 */ /* 0x000fce00078ec0ff */
[----:B------:R-:W-:Y:S01]  /*e990*/  HMMA.16816.F32 R144, R4, R20, R48 ;  /* 0x000000140490723c */ /* 0x000fe20000001830 */
[----:B------:R-:W-:Y:S01]  /*e9a0*/  LOP3.LUT R12, R41, R2, RZ, 0xc0, !PT ;  /* 0x00000002290c7212 */ /* 0x000fe200078ec0ff */
[----:B------:R-:W-:Y:S01]  /*e9b0*/  IMAD.U32 R2, RZ, RZ, UR27 ;  /* 0x0000001bff027e24 */ /* 0x000fe2000f8e00ff */
[----:B------:R-:W-:-:S05]  /*e9c0*/  LOP3.LUT R13, R40, R3, RZ, 0xc0, !PT ;  /* 0x00000003280d7212 */ /* 0x000fca00078ec0ff */
[----:B------:R-:W-:Y:S01]  /*e9d0*/  HMMA.16816.F32 R44, R4, R22, R44 ;  /* 0x00000016042c723c */ /* 0x000fe2000000182c */
[----:B------:R-:W-:Y:S01]  /*e9e0*/  IMAD.WIDE R2, R2, 0x70, R8 ;  /* 0x0000007002027825 */ /* 0x000fe200078e0208 */
[--C-:B------:R-:W-:Y:S01]  /*e9f0*/  HSET2.LE.AND R10, R98, R0.reuse, PT ;  /* 0x00000000620a7233 */ /* 0x100fe20003803000 */
[----:B------:R4:W-:Y:S02]  /*ea00*/  STG.E.U16 desc[UR20][R28.64+0x90], R136 ;  /* 0x000090881c007986 */ /* 0x0009e4000c101514 */
[----:B------:R-:W-:Y:S01]  /*ea10*/  IMAD.U32 R6, RZ, RZ, UR27 ;  /* 0x0000001bff067e24 */ /* 0x000fe2000f8e00ff */
[----:B------:R-:W-:Y:S01]  /*ea20*/  HSET2.LE.AND R11, R11, R0, PT ;  /* 0x000000000b0b7233 */ /* 0x000fe20003803000 */
[----:B------:R-:W-:Y:S01]  /*ea30*/  IMAD.U32 R4, RZ, RZ, UR27 ;  /* 0x0000001bff047e24 */ /* 0x000fe2000f8e00ff */
[----:B------:R1:W-:Y:S01]  /*ea40*/  STG.E.U16 desc[UR20][R28.64+0x92], R42 ;  /* 0x0000922a1c007986 */ /* 0x0003e2000c101514 */
[----:B------:R-:W-:Y:S01]  /*ea50*/  IMAD.WIDE R6, R6, -0x70, R2 ;  /* 0xffffff9006067825 */ /* 0x000fe200078e0202 */
[----:B------:R-:W-:-:S02]  /*ea60*/  LOP3.LUT R14, R232, R10, RZ, 0xc0, !PT ;  /* 0x0000000ae80e7212 */ /* 0x000fc400078ec0ff */
[----:B------:R-:W-:Y:S01]  /*ea70*/  LOP3.LUT R15, R231, R11, RZ, 0xc0, !PT ;  /* 0x0000000be70f7212 */ /* 0x000fe200078ec0ff */
[----:B------:R1:W5:Y:S01]  /*ea80*/  LDL.LU R135, [R1+0x338] ;  /* 0x0003380001877983 */ /* 0x0003620000300800 */
[----:B------:R-:W-:-:S03]  /*ea90*/  IMAD.WIDE R4, R4, 0x70, R6 ;  /* 0x0000007004047825 */ /* 0x000fc600078e0206 */
[----:B------:R2:W5:Y:S02]  /*eaa0*/  LDL.LU R137, [R1+0x334] ;  /* 0x0003340001897983 */ /* 0x0005640000300800 */
[----:B------:R-:W-:Y:S01]  /*eab0*/  HMMA.16816.F32 R56, R12, R18, R56 ;  /* 0x000000120c38723c */ /* 0x000fe20000001838 */
[----:B------:R-:W-:-:S07]  /*eac0*/  IMAD.MOV.U32 R18, RZ, RZ, R191 ;  /* 0x000000ffff127224 */ /* 0x000fce00078e00bf */
[C---:B------:R-:W-:Y:S01]  /*ead0*/  HMMA.16816.F32 R32, R12.reuse, R20, R32 ;  /* 0x000000140c20723c */ /* 0x040fe20000001820 */
[----:B----4-:R4:W5:Y:S07]  /*eae0*/  LDL.LU R136, [R1+0x330] ;  /* 0x0003300001887983 */ /* 0x01096e0000300800 */
[----:B------:R-:W-:Y:S01]  /*eaf0*/  HMMA.16816.F32 R24, R12, R22, R24 ;  /* 0x000000160c18723c */ /* 0x000fe20000001818 */
[----:B-1----:R4:W5:Y:S04]  /*eb00*/  LDL.LU R42, [R1+0x32c] ;  /* 0x00032c00012a7983 */ /* 0x0029680000300800 */
[----:B------:R4:W5:Y:S04]  /*eb10*/  LDL.LU R41, [R1+0x328] ;  /* 0x0003280001297983 */ /* 0x0009680000300800 */
[----:B------:R4:W5:Y:S01]  /*eb20*/  LDL.LU R40, [R1+0x324] ;  /* 0x0003240001287983 */ /* 0x0009620000300800 */
[----:B------:R-:W-:-:S03]  /*eb30*/  UMOV UR19, 0xffffffff ;  /* 0xffffffff00137882 */ /* 0x000fc60000000000 */
[----:B--2---:R-:W-:Y:S04]  /*eb40*/  STG.E.U16 desc[UR20][R30.64+0xa2], R187 ;  /* 0x0000a2bb1e007986 */ /* 0x004fe8000c101514 */
[----:B---3--:R-:W-:Y:S04]  /*eb50*/  STG.E.U16 desc[UR20][R30.64+0xa0], R188 ;  /* 0x0000a0bc1e007986 */ /* 0x008fe8000c101514 */
[----:B------:R-:W-:Y:S04]  /*eb60*/  STG.E.U16 desc[UR20][R8.64+0xa0], R169 ;  /* 0x0000a0a908007986 */ /* 0x000fe8000c101514 */
[----:B------:R1:W-:Y:S04]  /*eb70*/  STG.E.U16 desc[UR20][R8.64+0xa2], R168 ;  /* 0x0000a2a808007986 */ /* 0x0003e8000c101514 */
[----:B------:R-:W-:Y:S04]  /*eb80*/  STG.E.U16 desc[UR20][R2.64+0xa0], R39 ;  /* 0x0000a02702007986 */ /* 0x000fe8000c101514 */
[----:B------:R2:W-:Y:S04]  /*eb90*/  STG.E.U16 desc[UR20][R2.64+0xa2], R220 ;  /* 0x0000a2dc02007986 */ /* 0x0005e8000c101514 */
[----:B------:R-:W-:Y:S04]  /*eba0*/  STG.E.U16 desc[UR20][R28.64+0xa0], R207 ;  /* 0x0000a0cf1c007986 */ /* 0x000fe8000c101514 */
[----:B------:R-:W-:Y:S04]  /*ebb0*/  STG.E.U16 desc[UR20][R28.64+0xa2], R249 ;  /* 0x0000a2f91c007986 */ /* 0x000fe8000c101514 */
[----:B------:R-:W-:Y:S04]  /*ebc0*/  STG.E.U16 desc[UR20][R30.64+0xb0], R181 ;  /* 0x0000b0b51e007986 */ /* 0x000fe8000c101514 */
[----:B------:R-:W-:Y:S01]  /*ebd0*/  STG.E.U16 desc[UR20][R30.64+0xb2], R180 ;  /* 0x0000b2b41e007986 */ /* 0x000fe2000c101514 */
[----:B-1----:R-:W-:Y:S03]  /*ebe0*/  HMMA.16816.F32 R168, R12, R16, R60 ;  /* 0x000000100ca8723c */ /* 0x002fe6000000183c */
[----:B------:R-:W-:Y:S01]  /*ebf0*/  STG.E.U16 desc[UR20][R6.64+0xb0], R177 ;  /* 0x0000b0b106007986 */ /* 0x000fe2000c101514 */
[----:B------:R-:W-:-:S03]  /*ec00*/  IMAD.MOV.U32 R16, RZ, RZ, R197 ;  /* 0x000000ffff107224 */ /* 0x000fc600078e00c5 */
[----:B------:R1:W-:Y:S01]  /*ec10*/  STG.E.U16 desc[UR20][R6.64+0xb2], R178 ;  /* 0x0000b2b206007986 */ /* 0x0003e2000c101514 */
[----:B--2---:R-:W-:-:S03]  /*ec20*/  IMAD.U32 R2, RZ, RZ, UR27 ;  /* 0x0000001bff027e24 */ /* 0x004fc6000f8e00ff */
[----:B------:R-:W-:Y:S01]  /*ec30*/  STG.E.U16 desc[UR20][R4.64+0xb0], R233 ;  /* 0x0000b0e904007986 */ /* 0x000fe2000c101514 */
[----:B------:R-:W-:Y:S02]  /*ec40*/  IMAD.MOV.U32 R17, RZ, RZ, R196 ;  /* 0x000000ffff117224 */ /* 0x000fe400078e00c4 */
[----:B------:R-:W-:Y:S01]  /*ec50*/  IMAD.WIDE R2, R2, -0x70, R4 ;  /* 0xffffff9002027825 */ /* 0x000fe200078e0204 */
[----:B------:R2:W-:Y:S04]  /*ec60*/  STG.E.U16 desc[UR20][R4.64+0xb2], R230 ;  /* 0x0000b2e604007986 */ /* 0x0005e8000c101514 */
[----:B------:R-:W-:Y:S04]  /*ec70*/  STG.E.U16 desc[UR20][R28.64+0xb0], R229 ;  /* 0x0000b0e51c007986 */ /* 0x000fe8000c101514 */
[----:B------:R-:W3:Y:S04]  /*ec80*/  LDSM.16.MT88.4 R8, [R90+0x5c00] ;  /* 0x005c00005a08783b */ /* 0x000ee80000004200 */
[----:B------:R4:W5:Y:S01]  /*ec90*/  LDL.LU R39, [R1+0x320] ;  /* 0x0003200001277983 */ /* 0x0009620000300800 */
[----:B-1----:R-:W-:-:S02]  /*eca0*/  LOP3.LUT R7, R156, 0xff00ff, RZ, 0xc0, !PT ;  /* 0x00ff00ff9c077812 */ /* 0x002fc400078ec0ff */
[--C-:B------:R-:W-:Y:S02]  /*ecb0*/  HSET2.LE.AND R6, R89, R0.reuse, PT ;  /* 0x0000000059067233 */ /* 0x100fe40003803000 */
[--C-:B--2---:R-:W-:Y:S02]  /*ecc0*/  HSET2.LE.AND R5, R78, R0.reuse, PT ;  /* 0x000000004e057233 */ /* 0x104fe40003803000 */
[--C-:B------:R-:W-:Y:S01]  /*ecd0*/  HSET2.LE.AND R4, R77, R0.reuse, PT ;  /* 0x000000004d047233 */ /* 0x100fe20003803000 */
[----:B------:R-:W-:Y:S02]  /*ece0*/  STG.E.U16 desc[UR20][R28.64+0xb2], R227 ;  /* 0x0000b2e31c007986 */ /* 0x000fe4000c101514 */
[----:B------:R-:W-:Y:S01]  /*ecf0*/  LOP3.LUT R140, R16, R5, RZ, 0xc0, !PT ;  /* 0x00000005108c7212 */ /* 0x000fe200078ec0ff */
[----:B------:R-:W-:Y:S01]  /*ed00*/  IMAD.MOV.U32 R5, RZ, RZ, R184 ;  /* 0x000000ffff057224 */ /* 0x000fe200078e00b8 */
[----:B------:R-:W-:Y:S01]  /*ed10*/  LOP3.LUT R141, R17, R4, RZ, 0xc0, !PT ;  /* 0x00000004118d7212 */ /* 0x000fe200078ec0ff */
[----:B------:R4:W5:Y:S01]  /*ed20*/  LDL.LU R220, [R1+0x31c] ;  /* 0x00031c0001dc7983 */ /* 0x0009620000300800 */
[----:B------:R-:W-:-:S02]  /*ed30*/  HSET2.LE.AND R4, R7, R0, PT ;  /* 0x0000000007047233 */ /* 0x000fc40003803000 */
[----:B------:R-:W-:Y:S01]  /*ed40*/  LOP3.LUT R142, R18, R6, RZ, 0xc0, !PT ;  /* 0x00000006128e7212 */ /* 0x000fe200078ec0ff */
[----:B------:R-:W-:Y:S01]  /*ed50*/  IMAD.U32 R6, RZ, RZ, UR27 ;  /* 0x0000001bff067e24 */ /* 0x000fe2000f8e00ff */
[----:B------:R-:W-:Y:S01]  /*ed60*/  STG.E.U16 desc[UR20][R30.64+0xc0], R174 ;  /* 0x0000c0ae1e007986 */ /* 0x000fe2000c101514 */
[----:B------:R-:W-:Y:S02]  /*ed70*/  LOP3.LUT R143, R5, R4, RZ, 0xc0, !PT ;  /* 0x00000004058f7212 */ /* 0x000fe400078ec0ff */
[C---:B------:R-:W-:Y:S01]  /*ed80*/  IMAD.WIDE R4, R6.reuse, 0x70, R2 ;  /* 0x0000007006047825 */ /* 0x040fe200078e0202 */
[----:B------:R-:W-:Y:S04]  /*ed90*/  STG.E.U16 desc[UR20][R30.64+0xc2], R175 ;  /* 0x0000c2af1e007986 */ /* 0x000fe8000c101514 */
[----:B------:R-:W-:Y:S04]  /*eda0*/  STG.E.U16 desc[UR20][R2.64+0xc0], R173 ;  /* 0x0000c0ad02007986 */ /* 0x000fe8000c101514 */
[----:B------:R1:W-:Y:S04]  /*edb0*/  STG.E.U16 desc[UR20][R2.64+0xc2], R159 ;  /* 0x0000c29f02007986 */ /* 0x0003e8000c101514 */
[----:B------:R-:W-:Y:S04]  /*edc0*/  STG.E.U16 desc[UR20][R4.64+0xc0], R225 ;  /* 0x0000c0e104007986 */ /* 0x000fe8000c101514 */
[----:B------:R2:W-:Y:S04]  /*edd0*/  STG.E.U16 desc[UR20][R4.64+0xc2], R224 ;  /* 0x0000c2e004007986 */ /* 0x0005e8000c101514 */
[----:B------:R-:W-:Y:S04]  /*ede0*/  STG.E.U16 desc[UR20][R28.64+0xc0], R221 ;  /* 0x0000c0dd1c007986 */ /* 0x000fe8000c101514 */
[----:B------:R-:W-:Y:S04]  /*edf0*/  STG.E.U16 desc[UR20][R28.64+0xc2], R219 ;  /* 0x0000c2db1c007986 */ /* 0x000fe8000c101514 */
[----:B------:R3:W-:Y:S04]  /*ee00*/  STG.E.U16 desc[UR20][R30.64+0xd0], R158 ;  /* 0x0000d09e1e007986 */ /* 0x0007e8000c101514 */
[----:B------:R4:W5:Y:S01]  /*ee10*/  LDL.LU R207, [R1+0x318] ;  /* 0x0003180001cf7983 */ /* 0x0009620000300800 */
[----:B-1----:R-:W-:-:S03]  /*ee20*/  IMAD.WIDE R2, R6, -0x70, R4 ;  /* 0xffffff9006027825 */ /* 0x002fc600078e0204 */
[----:B------:R-:W-:Y:S04]  /*ee30*/  STG.E.U16 desc[UR20][R30.64+0xd2], R157 ;  /* 0x0000d29d1e007986 */ /* 0x000fe8000c101514 */
[----:B------:R-:W-:Y:S01]  /*ee40*/  STG.E.U16 desc[UR20][R2.64+0xd0], R120 ;  /* 0x0000d07802007986 */ /* 0x000fe2000c101514 */
[----:B--2---:R-:W-:Y:S01]  /*ee50*/  LOP3.LUT R5, R179, 0xff00ff, RZ, 0xc0, !PT ;  /* 0x00ff00ffb3057812 */ /* 0x004fe200078ec0ff */
[----:B------:R-:W-:Y:S02]  /*ee60*/  IMAD.WIDE R6, R6, 0x70, R2 ;  /* 0x0000007006067825 */ /* 0x000fe400078e0202 */
[----:B------:R1:W-:Y:S01]  /*ee70*/  STG.E.U16 desc[UR20][R2.64+0xd2], R119 ;  /* 0x0000d27702007986 */ /* 0x0003e2000c101514 */
[----:B------:R-:W-:-:S05]  /*ee80*/  HSET2.LE.AND R4, R176, R0, PT ;  /* 0x00000000b0047233 */ /* 0x000fca0003803000 */
[----:B---3--:R-:W-:Y:S01]  /*ee90*/  LOP3.LUT R158, R250, R4, RZ, 0xc0, !PT ;  /* 0x00000004fa9e7212 */ /* 0x008fe200078ec0ff */
[----:B------:R-:W-:Y:S01]  /*eea0*/  STG.E.U16 desc[UR20][R6.64+0xd0], R218 ;  /* 0x0000d0da06007986 */ /* 0x000fe2000c101514 */
[--C-:B-1----:R-:W-:Y:S02]  /*eeb0*/  HSET2.LE.AND R3, R118, R0.reuse, PT ;  /* 0x0000000076037233 */ /* 0x102fe40003803000 */
[--C-:B------:R-:W-:Y:S02]  /*eec0*/  HSET2.LE.AND R2, R122, R0.reuse, PT ;  /* 0x000000007a027233 */ /* 0x100fe40003803000 */
[----:B------:R-:W-:Y:S01]  /*eed0*/  HSET2.LE.AND R0, R5, R0, PT ;  /* 0x0000000005007233 */ /* 0x000fe20003803000 */
[----:B------:R-:W-:Y:S02]  /*eee0*/  IMAD.U32 R5, RZ, RZ, UR27 ;  /* 0x0000001bff057e24 */ /* 0x000fe4000f8e00ff */
[----:B------:R-:W-:Y:S02]  /*eef0*/  LOP3.LUT R157, R252, R2, RZ, 0xc0, !PT ;  /* 0x00000002fc9d7212 */ /* 0x000fe400078ec0ff */
[----:B------:R-:W-:Y:S01]  /*ef00*/  IMAD.WIDE R4, R5, -0x70, R6 ;  /* 0xffffff9005047825 */ /* 0x000fe200078e0206 */
[----:B------:R-:W-:-:S03]  /*ef10*/  LOP3.LUT R156, R216, R3, RZ, 0xc0, !PT ;  /* 0x00000003d89c7212 */ /* 0x000fc600078ec0ff */
[----:B------:R-:W-:Y:S01]  /*ef20*/  IMAD.U32 R2, RZ, RZ, UR27 ;  /* 0x0000001bff027e24 */ /* 0x000fe2000f8e00ff */
[----:B------:R-:W-:Y:S01]  /*ef30*/  LOP3.LUT R159, R251, R0, RZ, 0xc0, !PT ;  /* 0x00000000fb9f7212 */ /* 0x000fe200078ec0ff */
[----:B------:R-:W1:Y:S02]  /*ef40*/  S2R R216, SR_TID.X ;  /* 0x0000000000d87919 */ /* 0x000e640000002100 */
[----:B------:R-:W-:Y:S01]  /*ef50*/  IMAD.WIDE R2, R2, 0x70, R4 ;  /* 0x0000007002027825 */ /* 0x000fe200078e0204 */
[----:B------:R-:W-:Y:S03]  /*ef60*/  STG.E.U16 desc[UR20][R6.64+0xd2], R226 ;  /* 0x0000d2e206007986 */ /* 0x000fe6000c101514 */
[----:B------:R-:W-:Y:S01]  /*ef70*/  IMAD.U32 R0, RZ, RZ, UR27 ;  /* 0x0000001bff007e24 */ /* 0x000fe2000f8e00ff */
[----:B------:R-:W-:Y:S04]  /*ef80*/  STG.E.U16 desc[UR20][R28.64+0xd0], R222 ;  /* 0x0000d0de1c007986 */ /* 0x000fe8000c101514 */
[----:B------:R-:W-:Y:S04]  /*ef90*/  STG.E.U16 desc[UR20][R28.64+0xd2], R214 ;  /* 0x0000d2d61c007986 */ /* 0x000fe8000c101514 */
[----:B------:R-:W-:Y:S04]  /*efa0*/  STG.E.U16 desc[UR20][R30.64+0xe0], R161 ;  /* 0x0000e0a11e007986 */ /* 0x000fe8000c101514 */
[----:B------:R-:W-:Y:S04]  /*efb0*/  STG.E.U16 desc[UR20][R30.64+0xe2], R172 ;  /* 0x0000e2ac1e007986 */ /* 0x000fe8000c101514 */
[----:B------:R-:W-:Y:S04]  /*efc0*/  STG.E.U16 desc[UR20][R4.64+0xe0], R163 ;  /* 0x0000e0a304007986 */ /* 0x000fe8000c101514 */
[----:B------:R2:W-:Y:S04]  /*efd0*/  STG.E.U16 desc[UR20][R4.64+0xe2], R162 ;  /* 0x0000e2a204007986 */ /* 0x0005e8000c101514 */
[----:B------:R-:W-:Y:S04]  /*efe0*/  STG.E.U16 desc[UR20][R2.64+0xe0], R217 ;  /* 0x0000e0d902007986 */ /* 0x000fe8000c101514 */
[----:B------:R-:W-:Y:S04]  /*eff0*/  STG.E.U16 desc[UR20][R2.64+0xe2], R215 ;  /* 0x0000e2d702007986 */ /* 0x000fe8000c101514 */
[----:B------:R-:W-:Y:S04]  /*f000*/  STG.E.U16 desc[UR20][R28.64+0xe0], R213 ;  /* 0x0000e0d51c007986 */ /* 0x000fe8000c101514 */
[----:B------:R-:W-:Y:S01]  /*f010*/  STG.E.U16 desc[UR20][R28.64+0xe2], R210 ;  /* 0x0000e2d21c007986 */ /* 0x000fe2000c101514 */
[----:B--2---:R-:W-:-:S03]  /*f020*/  IMAD.WIDE R4, R0, -0x70, R2 ;  /* 0xffffff9000047825 */ /* 0x004fc600078e0202 */
[----:B------:R2:W-:Y:S01]  /*f030*/  STG.E.U16 desc[UR20][R30.64+0xf0], R160 ;  /* 0x0000f0a01e007986 */ /* 0x0005e2000c101514 */
[----:B------:R-:W-:-:S03]  /*f040*/  IMAD.WIDE R12, R0, 0x70, R4 ;  /* 0x00000070000c7825 */ /* 0x000fc600078e0204 */
[----:B------:R4:W-:Y:S01]  /*f050*/  STG.E.U16 desc[UR20][R30.64+0xf2], R133 ;  /* 0x0000f2851e007986 */ /* 0x0009e2000c101514 */
[C---:B------:R-:W-:Y:S03]  /*f060*/  HMMA.16816.F32 R152, R140.reuse, R164, R152 ;  /* 0x000000a48c98723c */ /* 0x040fe60000001898 */
[----:B------:R4:W-:Y:S04]  /*f070*/  STG.E.U16 desc[UR20][R4.64+0xf0], R123 ;  /* 0x0000f07b04007986 */ /* 0x0009e8000c101514 */
[----:B------:R4:W-:Y:S01]  /*f080*/  STG.E.U16 desc[UR20][R4.64+0xf2], R121 ;  /* 0x0000f27904007986 */ /* 0x0009e2000c101514 */
[----:B------:R-:W-:Y:S03]  /*f090*/  HMMA.16816.F32 R148, R140, R166, R148 ;  /* 0x000000a68c94723c */ /* 0x000fe60000001894 */
[----:B------:R4:W-:Y:S04]  /*f0a0*/  STG.E.U16 desc[UR20][R12.64+0xf0], R212 ;  /* 0x0000f0d40c007986 */ /* 0x0009e8000c101514 */
[----:B------:R4:W-:Y:S01]  /*f0b0*/  STG.E.U16 desc[UR20][R12.64+0xf2], R211 ;  /* 0x0000f2d30c007986 */ /* 0x0009e2000c101514 */
[----:B------:R-:W-:Y:S03]  /*f0c0*/  HMMA.16816.F32 R168, R156, R164, R168 ;  /* 0x000000a49ca8723c */ /* 0x000fe600000018a8 */
[----:B------:R4:W-:Y:S04]  /*f0d0*/  STL.64 [R1+0x8], R12 ;  /* 0x0000080c01007387 */ /* 0x0009e80000100a00 */
[----:B------:R4:W-:Y:S01]  /*f0e0*/  STG.E.U16 desc[UR20][R28.64+0xf0], R209 ;  /* 0x0000f0d11c007986 */ /* 0x0009e2000c101514 */
[----:B------:R-:W-:Y:S03]  /*f0f0*/  HMMA.16816.F32 R144, R140, R8, R144 ;  /* 0x000000088c90723c */ /* 0x000fe60000001890 */
[----:B------:R4:W-:Y:S05]  /*f100*/  STG.E.U16 desc[UR20][R28.64+0xf2], R208 ;  /* 0x0000f2d01c007986 */ /* 0x0009ea000c101514 */
[C---:B------:R-:W-:Y:S08]  /*f110*/  HMMA.16816.F32 R164, R156.reuse, R166, R56 ;  /* 0x000000a69ca4723c */ /* 0x040ff00000001838 */
[----:B--2---:R-:W-:Y:S08]  /*f120*/  HMMA.16816.F32 R160, R156, R8, R32 ;  /* 0x000000089ca0723c */ /* 0x004ff00000001820 */
[-C--:B------:R-:W-:Y:S08]  /*f130*/  HMMA.16816.F32 R140, R140, R10.reuse, R44 ;  /* 0x0000000a8c8c723c */ /* 0x080ff0000000182c */
[----:B------:R-:W-:Y:S01]  /*f140*/  HMMA.16816.F32 R156, R156, R10, R24 ;  /* 0x0000000a9c9c723c */ /* 0x000fe20000001818 */
[----:B-1----:R-:W-:Y:S01]  /*f150*/  IMAD.SHL.U32 R216, R216, 0x8, RZ ;  /* 0x00000008d8d87824 */ /* 0x002fe200078e00ff */
[----:B------:R-:W-:-:S04]  /*f160*/  IADD3 R224, P0, PT, R30, -0x100, RZ ;  /* 0xffffff001ee07810 */ /* 0x000fc80007f1e0ff */
[----:B------:R-:W-:Y:S02]  /*f170*/  LOP3.LUT R216, R216, 0x18, RZ, 0xc0, !PT ;  /* 0x00000018d8d87812 */ /* 0x000fe400078ec0ff */
[----:B------:R-:W-:Y:S01]  /*f180*/  IADD3.X R223, PT, PT, R31, -0x1, RZ, P0, !PT ;  /* 0xffffffff1fdf7810 */ /* 0x000fe200007fe4ff */
[----:B----4-:R-:W-:Y:S11]  /*f190*/  BRA.U !UP2, `(.L_x_497) ;  /* 0x000000d90a0c7547 */ /* 0x010ff6000b800000 */
[----:B------:R-:W2:Y:S01]  /*f1a0*/  LDL.LU R79, [R1+0x224] ;  /* 0x00022400014f7983 */ /* 0x000ea20000300800 */
[----:B------:R-:W1:Y:S01]  /*f1b0*/  LDCU UR19, c[0x0][0x440] ;  /* 0x00008800ff1377ac */ /* 0x000e620008000800 */
[----:B------:R-:W-:Y:S02]  /*f1c0*/  UIADD3 UR5, UPT, UPT, UR26, -0x2, URZ ;  /* 0xfffffffe1a057890 */ /* 0x000fe4000fffe0ff */
[----:B------:R-:W2:Y:S01]  /*f1d0*/  LDL.LU R96, [R1+0x21c] ;  /* 0x00021c0001607983 */ /* 0x000ea20000300800 */
[----:B------:R-:W-:Y:S01]  /*f1e0*/  IMAD.U32 R4, RZ, RZ, UR14 ;  /* 0x0000000eff047e24 */ /* 0x000fe2000f8e00ff */
[----:B------:R-:W-:-:S04]  /*f1f0*/  DEPBAR.LE SB0, 0x0 ;  /* 0x000080000000791a */ /* 0x000fc80000000000 */
[----:B------:R-:W3:Y:S04]  /*f200*/  LDL.LU R97, [R1+0x220] ;  /* 0x0002200001617983 */ /* 0x000ee80000300800 */
[----:B------:R-:W4:Y:S04]  /*f210*/  LDL R228, [R1+0x308] ;  /* 0x0003080001e47983 */ /* 0x000f280000100800 */
[----:B------:R-:W4:Y:S01]  /*f220*/  LDL R240, [R1+0x304] ;  /* 0x0003040001f07983 */ /* 0x000f220000100800 */
[----:B------:R-:W-:Y:S01]  /*f230*/  UIMAD.WIDE.U32 UR34, UR5, UR14, URZ ;  /* 0x0000000e052272a5 */ /* 0x000fe2000f8e00ff */
[----:B-1----:R-:W-:Y:S01]  /*f240*/  ISETP.GE.AND P0, PT, R216, UR19, PT ;  /* 0x00000013d8007c0c */ /* 0x002fe2000bf06270 */
[----:B------:R-:W-:Y:S01]  /*f250*/  IMAD.U32 R5, RZ, RZ, UR14 ;  /* 0x0000000eff057e24 */ /* 0x000fe2000f8e00ff */
[----:B------:R-:W-:Y:S01]  /*f260*/  BAR.SYNC.DEFER_BLOCKING 0x0 ;  /* 0x0000000000007b1d */ /* 0x000fe20000010000 */
[----:B------:R-:W-:Y:S01]  /*f270*/  UIMAD UR19, UR5, UR15, UR35 ;  /* 0x0000000f051372a4 */ /* 0x000fe2000f8e0223 */
[----:B------:R-:W-:Y:S01]  /*f280*/  IMAD.U32 R8, RZ, RZ, UR14 ;  /* 0x0000000eff087e24 */ /* 0x000fe2000f8e00ff */
[----:B------:R-:W-:Y:S01]  /*f290*/  USHF.L.U32 UR5, UR34, 0x7, URZ ;  /* 0x0000000722057899 */ /* 0x000fe200080006ff */
[----:B------:R-:W-:Y:S01]  /*f2a0*/  IMAD.U32 R7, RZ, RZ, UR15 ;  /* 0x0000000fff077e24 */ /* 0x000fe2000f8e00ff */
[----:B------:R-:W-:Y:S01]  /*f2b0*/  USHF.L.U64.HI UR19, UR34, 0x7, UR19 ;  /* 0x0000000722137899 */ /* 0x000fe20008010213 */
[----:B------:R-:W-:-:S02]  /*f2c0*/  IMAD.U32 R6, RZ, RZ, UR14 ;  /* 0x0000000eff067e24 */ /* 0x000fc4000f8e00ff */
[----:B------:R-:W-:Y:S02]  /*f2d0*/  IMAD.U32 R3, RZ, RZ, UR15 ;  /* 0x0000000fff037e24 */ /* 0x000fe4000f8e00ff */
[----:B------:R-:W-:Y:S01]  /*f2e0*/  IMAD.U32 R0, RZ, RZ, UR5 ;  /* 0x00000005ff007e24 */ /* 0x000fe2000f8e00ff */
[----:B------:R-:W-:Y:S01]  /*f2f0*/  @!P0 LEA R4, P2, R4, UR5, 0x5 ;  /* 0x0000000504048c11 */ /* 0x000fe2000f8428ff */
[----:B------:R-:W-:Y:S01]  /*f300*/  IMAD.U32 R2, RZ, RZ, UR19 ;  /* 0x00000013ff027e24 */ /* 0x000fe2000f8e00ff */
[----:B------:R-:W-:Y:S01]  /*f310*/  @!P0 LEA R5, P1, R5, UR5, 0x6 ;  /* 0x0000000505058c11 */ /* 0x000fe2000f8230ff */
[----:B------:R-:W-:Y:S01]  /*f320*/  IMAD.U32 R12, RZ, RZ, UR15 ;  /* 0x0000000fff0c7e24 */ /* 0x000fe2000f8e00ff */
[----:B------:R-:W-:Y:S02]  /*f330*/  @!P0 LEA.HI.X R9, R8, UR19, R7, 0x5, P2 ;  /* 0x0000001308098c11 */ /* 0x000fe400090f2c07 */
[----:B------:R-:W-:Y:S01]  /*f340*/  @!P0 LEA.HI.X R7, R6, UR19, R3, 0x6, P1 ;  /* 0x0000001306078c11 */ /* 0x000fe200088f3403 */
[----:B------:R-:W-:Y:S01]  /*f350*/  IMAD.U32 R3, RZ, RZ, UR19 ;  /* 0x00000013ff037e24 */ /* 0x000fe2000f8e00ff */
[----:B-----5:R-:W-:Y:S01]  /*f360*/  @P0 STS.128 [R220+0x4000], RZ ;  /* 0x004000ffdc000388 */ /* 0x020fe20000000c00 */
[----:B------:R-:W1:Y:S01]  /*f370*/  S2R R252, SR_TID.X ;  /* 0x0000000000fc7919 */ /* 0x000e620000002100 */
[----:B--2---:R-:W-:-:S02]  /*f380*/  LOP3.LUT R14, R96, R79, RZ, 0xfc, !PT ;  /* 0x0000004f600e7212 */ /* 0x004fc400078efcff */
[----:B---3--:R-:W-:Y:S02]  /*f390*/  LOP3.LUT R13, R97, R203, RZ, 0xfc, !PT ;  /* 0x000000cb610d7212 */ /* 0x008fe400078efcff */
[-C--:B----4-:R-:W-:Y:S02]  /*f3a0*/  @!P0 LEA R10, P3, R0, R228.reuse, 0x1 ;  /* 0x000000e4000a8211 */ /* 0x090fe400078608ff */
[----:B------:R-:W-:Y:S02]  /*f3b0*/  @!P0 LEA R8, P2, R4, R228, 0x1 ;  /* 0x000000e404088211 */ /* 0x000fe400078408ff */
[----:B------:R-:W-:Y:S01]  /*f3c0*/  @!P0 LEA.HI.X R11, R0, R240, R2, 0x1, P3 ;  /* 0x000000f0000b8211 */ /* 0x000fe200018f0c02 */
[----:B------:R-:W-:Y:S01]  /*f3d0*/  IMAD.U32 R2, RZ, RZ, UR5 ;  /* 0x00000005ff027e24 */ /* 0x000fe2000f8e00ff */
[C---:B------:R-:W-:Y:S01]  /*f3e0*/  @!P0 LEA R6, P1, R5.reuse, R228, 0x1 ;  /* 0x000000e405068211 */ /* 0x040fe200078208ff */
[----:B------:R-:W-:Y:S01]  /*f3f0*/  IMAD.U32 R0, RZ, RZ, UR14 ;  /* 0x0000000eff007e24 */ /* 0x000fe2000f8e00ff */
[-C--:B------:R-:W-:Y:S01]  /*f400*/  @!P0 LEA.HI.X R9, R4, R240.reuse, R9, 0x1, P2 ;  /* 0x000000f004098211 */ /* 0x080fe200010f0c09 */
[----:B------:R-:W-:Y:S01]  /*f410*/  @!PT LDS RZ, [RZ] ;  /* 0x00000000fffff984 */ /* 0x000fe20000000800 */
[----:B------:R-:W-:Y:S01]  /*f420*/  @!PT LDS RZ, [RZ] ;  /* 0x00000000fffff984 */ /* 0x000fe20000000800 */
[----:B------:R-:W-:Y:S01]  /*f430*/  @!PT LDS RZ, [RZ] ;  /* 0x00000000fffff984 */ /* 0x000fe20000000800 */
[----:B------:R-:W-:Y:S01]  /*f440*/  @!P0 LDGSTS.E.BYPASS.LTC128B.128 [R220+0x4000], desc[UR20][R10.64] ;  /* 0x040000000adc8fae */ /* 0x000fe2000b981a14 */
[----:B------:R-:W-:Y:S01]  /*f450*/  @!P0 LEA.HI.X R7, R5, R240, R7, 0x1, P1 ;  /* 0x000000f005078211 */ /* 0x000fe200008f0c07 */
[----:B------:R-:W-:-:S04]  /*f460*/  @!P0 IMAD.WIDE.U32 R2, R0, 0x60, R2 ;  /* 0x0000006000028825 */ /* 0x000fc800078e0002 */
[----:B------:R-:W-:Y:S01]  /*f470*/  @!P0 IMAD R0, R12, 0x60, RZ ;  /* 0x000000600c008824 */ /* 0x000fe200078e02ff */
[----:B------:R-:W-:-:S03]  /*f480*/  @!P0 LEA R4, P1, R2, R228, 0x1 ;  /* 0x000000e402048211 */ /* 0x000fc600078208ff */
[----:B------:R-:W-:-:S05]  /*f490*/  @!P0 IMAD.IADD R0, R0, 0x1, R3 ;  /* 0x0000000100008824 */ /* 0x000fca00078e0203 */
[----:B------:R-:W-:Y:S02]  /*f4a0*/  @!P0 LEA.HI.X R5, R2, R240, R0, 0x1, P1 ;  /* 0x000000f002058211 */ /* 0x000fe400008f0c00 */
[----:B------:R-:W2:Y:S01]  /*f4b0*/  LDL.LU R240, [R1+0x4] ;  /* 0x0000040001f07983 */ /* 0x000ea20000300800 */
[----:B------:R-:W-:Y:S01]  /*f4c0*/  LEA R3, R13, UR4, 0x1 ;  /* 0x000000040d037c11 */ /* 0x000fe2000f8e08ff */
[----:B-1----:R-:W-:Y:S01]  /*f4d0*/  IMAD.SHL.U32 R252, R252, 0x2, RZ ;  /* 0x00000002fcfc7824 */ /* 0x002fe200078e00ff */
[----:B------:R-:W-:Y:S01]  /*f4e0*/  LEA R0, R14, UR4, 0x1 ;  /* 0x000000040e007c11 */ /* 0x000fe2000f8e08ff */
[----:B------:R-:W-:Y:S01]  /*f4f0*/  @P0 STS.128 [R220+0x4800], RZ ;  /* 0x004800ffdc000388 */ /* 0x000fe20000000c00 */
[----:B------:R-:W-:Y:S02]  /*f500*/  UISETP.GE.AND UP0, UPT, UR26, 0x3, UPT ;  /* 0x000000031a00788c */ /* 0x000fe4000bf06270 */
[----:B------:R-:W-:Y:S01]  /*f510*/  LOP3.LUT R252, R252, 0x6, RZ, 0xc0, !PT ;  /* 0x00000006fcfc7812 */ /* 0x000fe200078ec0ff */
        /* <DEDUP_REMOVED lines=14> */
[----:B------:R-:W-:Y:S04]  /*f600*/  LDSM.16.M88.4 R60, [R0+0x3800] ;  /* 0x00380000003c783b */ /* 0x000fe80000000200 */
[----:B------:R-:W-:Y:S04]  /*f610*/  LDSM.16.M88.4 R12, [R0+0x2000] ;  /* 0x00200000000c783b */ /* 0x000fe80000000200 */
[----:B-1----:R-:W1:Y:S04]  /*f620*/  LDSM.16.M88.4 R8, [R3] ;  /* 0x000000000308783b */ /* 0x002e680000000200 */
[----:B------:R-:W-:Y:S04]  /*f630*/  LDSM.16.M88.4 R56, [R0+0x3c00] ;  /* 0x003c00000038783b */ /* 0x000fe80000000200 */
[----:B------:R-:W-:Y:S04]  /*f640*/  LDSM.16.M88.4 R80, [R0+0x2400] ;  /* 0x002400000050783b */ /* 0x000fe80000000200 */
[----:B------:R-:W-:Y:S04]  /*f650*/  LDSM.16.M88.4 R76, [R0+0x2800] ;  /* 0x00280000004c783b */ /* 0x000fe80000000200 */
[----:B---3--:R-:W3:Y:S04]  /*f660*/  LDSM.16.M88.4 R4, [R3+0x1000] ;  /* 0x001000000304783b */ /* 0x008ee80000000200 */
[----:B------:R-:W4:Y:S04]  /*f670*/  LDSM.16.M88.4 R72, [R0+0x2c00] ;  /* 0x002c00000048783b */ /* 0x000f280000000200 */
[----:B------:R-:W4:Y:S04]  /*f680*/  LDSM.16.M88.4 R68, [R0+0x3000] ;  /* 0x003000000044783b */ /* 0x000f280000000200 */
[----:B------:R-:W4:Y:S04]  /*f690*/  LDSM.16.M88.4 R64, [R0+0x3400] ;  /* 0x003400000040783b */ /* 0x000f280000000200 */
[----:B------:R-:W0:Y:S01]  /*f6a0*/  LDGDEPBAR ;  /* 0x00000000000079af */ /* 0x000e220000000000 */
[C---:B-1----:R-:W-:Y:S08]  /*f6b0*/  HMMA.16816.F32 R100, R8.reuse, R12, RZ ;  /* 0x0000000c0864723c */ /* 0x042ff000000018ff */
[----:B------:R-:W-:Y:S08]  /*f6c0*/  HMMA.16816.F32 R124, R8, R14, RZ ;  /* 0x0000000e087c723c */ /* 0x000ff000000018ff */
[C---:B---3--:R-:W-:Y:S08]  /*f6d0*/  HMMA.16816.F32 R16, R4.reuse, R60, RZ ;  /* 0x0000003c0410723c */ /* 0x048ff000000018ff */
[C---:B------:R-:W-:Y:S08]  /*f6e0*/  HMMA.16816.F32 R92, R4.reuse, R12, RZ ;  /* 0x0000000c045c723c */ /* 0x040ff000000018ff */
[----:B------:R-:W-:Y:S03]  /*f6f0*/  HMMA.16816.F32 R120, R4, R14, RZ ;  /* 0x0000000e0478723c */ /* 0x000fe600000018ff */
[----:B------:R-:W-:-:S02]  /*f700*/  IMAD.MOV.U32 R221, RZ, RZ, R16 ;  /* 0x000000ffffdd7224 */ /* 0x000fc400078e0010 */
[----:B------:R-:W-:Y:S02]  /*f710*/  IMAD.MOV.U32 R133, RZ, RZ, R17 ;  /* 0x000000ffff857224 */ /* 0x000fe400078e0011 */
[----:B------:R-:W-:Y:S01]  /*f720*/  IMAD.MOV.U32 R38, RZ, RZ, R18 ;  /* 0x000000ffff267224 */ /* 0x000fe200078e0012 */
[----:B------:R-:W-:Y:S01]  /*f730*/  HMMA.16816.F32 R12, R4, R56, RZ ;  /* 0x00000038040c723c */ /* 0x000fe200000018ff */
[----:B------:R-:W-:-:S07]  /*f740*/  IMAD.MOV.U32 R37, RZ, RZ, R19 ;  /* 0x000000ffff257224 */ /* 0x000fce00078e0013 */
[C---:B------:R-:W-:Y:S08]  /*f750*/  HMMA.16816.F32 R88, R4.reuse, R80, RZ ;  /* 0x000000500458723c */ /* 0x040ff000000018ff */
[----:B------:R-:W-:Y:S03]  /*f760*/  HMMA.16816.F32 R96, R4, R76, RZ ;  /* 0x0000004c0460723c */ /* 0x000fe600000018ff */
[----:B------:R-:W-:-:S02]  /*f770*/  IMAD.MOV.U32 R245, RZ, RZ, R14 ;  /* 0x000000fffff57224 */ /* 0x000fc400078e000e */
[----:B------:R-:W-:Y:S02]  /*f780*/  IMAD.MOV.U32 R244, RZ, RZ, R15 ;  /* 0x000000fffff47224 */ /* 0x000fe400078e000f */
[----:B------:R-:W-:Y:S01]  /*f790*/  IMAD.MOV.U32 R243, RZ, RZ, R12 ;  /* 0x000000fffff37224 */ /* 0x000fe200078e000c */
[----:B----4-:R-:W-:Y:S01]  /*f7a0*/  HMMA.16816.F32 R104, R4, R72, RZ ;  /* 0x000000480468723c */ /* 0x010fe200000018ff */
[----:B------:R-:W-:-:S07]  /*f7b0*/  IMAD.MOV.U32 R204, RZ, RZ, R13 ;  /* 0x000000ffffcc7224 */ /* 0x000fce00078e000d */
        /* <DEDUP_REMOVED lines=8> */
[-C--:B------:R-:W-:Y:S08]  /*f840*/  HMMA.16816.F32 R4, R4, R58.reuse, RZ ;  /* 0x0000003a0404723c */ /* 0x080ff000000018ff */
[----:B------:R-:W-:Y:S03]  /*f850*/  HMMA.16816.F32 R180, R8, R58, RZ ;  /* 0x0000003a08b4723c */ /* 0x000fe600000018ff */
[----:B------:R-:W-:-:S02]  /*f860*/  IMAD.MOV.U32 R43, RZ, RZ, R85 ;  /* 0x000000ffff2b7224 */ /* 0x000fc400078e0055 */
[----:B------:R-:W-:Y:S02]  /*f870*/  IMAD.MOV.U32 R36, RZ, RZ, R86 ;  /* 0x000000ffff247224 */ /* 0x000fe400078e0056 */
[----:B------:R-:W-:Y:S01]  /*f880*/  IMAD.MOV.U32 R29, RZ, RZ, R87 ;  /* 0x000000ffff1d7224 */ /* 0x000fe200078e0057 */
[C---:B------:R-:W-:Y:S01]  /*f890*/  HMMA.16816.F32 R116, R8.reuse, R82, RZ ;  /* 0x000000520874723c */ /* 0x040fe200000018ff */
[----:B------:R-:W-:Y:S02]  /*f8a0*/  IMAD.MOV.U32 R28, RZ, RZ, R84 ;  /* 0x000000ffff1c7224 */ /* 0x000fe400078e0054 */
[----:B------:R-:W-:Y:S02]  /*f8b0*/  IMAD.MOV.U32 R247, RZ, RZ, R6 ;  /* 0x000000fffff77224 */ /* 0x000fe400078e0006 */
[----:B------:R-:W-:Y:S02]  /*f8c0*/  IMAD.MOV.U32 R246, RZ, RZ, R5 ;  /* 0x000000fffff67224 */ /* 0x000fe400078e0005 */
[----:B------:R-:W-:Y:S01]  /*f8d0*/  IMAD.MOV.U32 R223, RZ, RZ, R7 ;  /* 0x000000ffffdf7224 */ /* 0x000fe200078e0007 */
[----:B------:R-:W-:Y:S01]  /*f8e0*/  HMMA.16816.F32 R84, R8, R80, RZ ;  /* 0x000000500854723c */ /* 0x000fe200000018ff */
[----:B------:R-:W-:-:S02]  /*f8f0*/  IMAD.MOV.U32 R222, RZ, RZ, R4 ;  /* 0x000000ffffde7224 */ /* 0x000fc400078e0004 */
[----:B------:R-:W-:Y:S02]  /*f900*/  IMAD.MOV.U32 R242, RZ, RZ, R183 ;  /* 0x000000fffff27224 */ /* 0x000fe400078e00b7 */
[----:B------:R-:W-:-:S03]  /*f910*/  IMAD.MOV.U32 R241, RZ, RZ, R180 ;  /* 0x000000fffff17224 */ /* 0x000fc600078e00b4 */
[C---:B------:R-:W-:Y:S08]  /*f920*/  HMMA.16816.F32 R4, R8.reuse, R64, RZ ;  /* 0x000000400804723c */ /* 0x040ff000000018ff */
[C---:B------:R-:W-:Y:S08]  /*f930*/  HMMA.16816.F32 R80, R8.reuse, R76, RZ ;  /* 0x0000004c0850723c */ /* 0x040ff000000018ff */
[C---:B------:R-:W-:Y:S08]  /*f940*/  HMMA.16816.F32 R128, R8.reuse, R78, RZ ;  /* 0x0000004e0880723c */ /* 0x040ff000000018ff */
[C---:B------:R-:W-:Y:S08]  /*f950*/  HMMA.16816.F32 R76, R8.reuse, R72, RZ ;  /* 0x00000048084c723c */ /* 0x040ff000000018ff */
[C---:B------:R-:W-:Y:S08]  /*f960*/  HMMA.16816.F32 R176, R8.reuse, R74, RZ ;  /* 0x0000004a08b0723c */ /* 0x040ff000000018ff */
[C---:B------:R-:W-:Y:S08]  /*f970*/  HMMA.16816.F32 R72, R8.reuse, R68, RZ ;  /* 0x000000440848723c */ /* 0x040ff000000018ff */
[----:B------:R-:W-:Y:S01]  /*f980*/  HMMA.16816.F32 R192, R8, R70, RZ ;  /* 0x0000004608c0723c */ /* 0x000fe200000018ff */
[----:B--2---:R-:W-:-:S07]  /*f990*/  IMAD.IADD R3, R240, 0x1, R3 ;  /* 0x00000001f0037824 */ /* 0x004fce00078e0203 */
[C---:B------:R-:W-:Y:S01]  /*f9a0*/  HMMA.16816.F32 R64, R8.reuse, R66, RZ ;  /* 0x000000420840723c */ /* 0x040fe200000018ff */
[----:B------:R-:W-:Y:S02]  /*f9b0*/  IMAD.IADD R2, R240, 0x1, R0 ;  /* 0x00000001f0027824 */ /* 0x000fe400078e0200 */
[----:B------:R-:W-:Y:S01]  /*f9c0*/  IMAD.U32 R0, RZ, RZ, UR26 ;  /* 0x0000001aff007e24 */ /* 0x000fe2000f8e00ff */
[----:B------:R-:W-:Y:S01]  /*f9d0*/  LDSM.16.M88.4 R16, [R3] ;  /* 0x000000000310783b */ /* 0x000fe20000000200 */
[----:B------:R-:W-:Y:S02]  /*f9e0*/  IMAD.MOV.U32 R240, RZ, RZ, R181 ;  /* 0x000000fffff07224 */ /* 0x000fe400078e00b5 */
[----:B------:R-:W-:Y:S01]  /*f9f0*/  IMAD R0, R0, 0x80, R252 ;  /* 0x0000008000007824 */ /* 0x000fe200078e02fc */
[----:B------:R-:W1:Y:S01]  /*fa00*/  LDSM.16.M88.4 R48, [R2+0x2000] ;  /* 0x002000000230783b */ /* 0x000e620000000200 */
[C---:B------:R-:W-:Y:S03]  /*fa10*/  HMMA.16816.F32 R232, R8.reuse, R60, RZ ;  /* 0x0000003c08e8723c */ /* 0x040fe600000018ff */
[----:B------:R2:W-:Y:S04]  /*fa20*/  LDSM.16.M88.4 R12, [R3+0x1000] ;  /* 0x00100000030c783b */ /* 0x0005e80000000200 */
[----:B------:R-:W3:Y:S01]  /*fa30*/  LDSM.16.M88.4 R52, [R2+0x3400] ;  /* 0x003400000234783b */ /* 0x000ee20000000200 */
[C---:B------:R-:W-:Y:S03]  /*fa40*/  HMMA.16816.F32 R248, R8.reuse, R62, RZ ;  /* 0x0000003e08f8723c */ /* 0x040fe600000018ff */
[----:B------:R-:W4:Y:S04]  /*fa50*/  LDSM.16.M88.4 R44, [R2+0x2400] ;  /* 0x00240000022c783b */ /* 0x000f280000000200 */
[----:B------:R-:W4:Y:S01]  /*fa60*/  LDSM.16.M88.4 R32, [R2+0x2800] ;  /* 0x002800000220783b */ /* 0x000f220000000200 */
[----:B------:R-:W-:Y:S03]  /*fa70*/  HMMA.16816.F32 R236, R8, R56, RZ ;  /* 0x0000003808ec723c */ /* 0x000fe600000018ff */
[----:B------:R-:W4:Y:S04]  /*fa80*/  LDSM.16.M88.4 R20, [R2+0x3000] ;  /* 0x003000000214783b */ /* 0x000f280000000200 */
[----:B------:R-:W4:Y:S01]  /*fa90*/  LDSM.16.M88.4 R24, [R2+0x2c00] ;  /* 0x002c00000218783b */ /* 0x000f220000000200 */
[----:B--2---:R-:W-:Y:S01]  /*faa0*/  IMAD.MOV.U32 R3, RZ, RZ, R182 ;  /* 0x000000ffff037224 */ /* 0x004fe200078e00b6 */
[C---:B-1----:R-:W-:Y:S08]  /*fab0*/  HMMA.16816.F32 R184, R16.reuse, R48, R100 ;  /* 0x0000003010b8723c */ /* 0x042ff00000001864 */
[-C--:B---3--:R-:W-:Y:S08]  /*fac0*/  HMMA.16816.F32 R68, R16, R52.reuse, R4 ;  /* 0x000000341044723c */ /* 0x088ff00000001804 */
[----:B------:R-:W-:Y:S01]  /*fad0*/  HMMA.16816.F32 R112, R12, R52, R112 ;  /* 0x000000340c70723c */ /* 0x000fe20000001870 */
[----:B------:R-:W-:-:S02]  /*fae0*/  IMAD.MOV.U32 R53, RZ, RZ, R3 ;  /* 0x000000ffff357224 */ /* 0x000fc400078e0003 */
[----:B------:R-:W-:-:S05]  /*faf0*/  VIADD R3, R0, 0xffffff00 ;  /* 0xffffff0000037836 */ /* 0x000fca0000000000 */
[----:B----4-:R-:W-:Y:S01]  /*fb00*/  HMMA.16816.F32 R8, R16, R44, R84 ;  /* 0x0000002c1008723c */ /* 0x010fe20000001854 */
[C---:B------:R-:W-:Y:S02]  /*fb10*/  ISETP.GE.AND P2, PT, R3.reuse, R39, PT ;  /* 0x000000270300720c */ /* 0x040fe40003f46270 */
[C---:B------:R-:W-:Y:S02]  /*fb20*/  ISETP.GE.AND P3, PT, R3.reuse, R40, PT ;  /* 0x000000280300720c */ /* 0x040fe40003f66270 */
[C---:B------:R-:W-:Y:S02]  /*fb30*/  ISETP.GE.AND P4, PT, R3.reuse, R41, PT ;  /* 0x000000290300720c */ /* 0x040fe40003f86270 */
[----:B------:R-:W-:Y:S01]  /*fb40*/  ISETP.GE.AND P1, PT, R3, R42, PT ;  /* 0x0000002a0300720c */ /* 0x000fe20003f26270 */
[----:B------:R-:W-:Y:S01]  /*fb50*/  HMMA.16816.F32 R100, R12, R46, R172 ;  /* 0x0000002e0c64723c */ /* 0x000fe200000018ac */
[----:B------:R-:W-:Y:S02]  /*fb60*/  IMAD.MOV.U32 R175, RZ, RZ, R36 ;  /* 0x000000ffffaf7224 */ /* 0x000fe400078e0024 */
[----:B------:R-:W-:-:S02]  /*fb70*/  VIADD R36, R0, 0xffffff01 ;  /* 0xffffff0100247836 */ /* 0x000fc40000000000 */
[----:B------:R-:W-:Y:S01]  /*fb80*/  IMAD.MOV.U32 R174, RZ, RZ, R43 ;  /* 0x000000ffffae7224 */ /* 0x000fe200078e002b */
[----:B------:R-:W-:Y:S01]  /*fb90*/  FSEL R43, R184, -INF , !P2 ;  /* 0xff800000b82b7808 */ /* 0x000fe20005000000 */
[----:B------:R-:W-:Y:S01]  /*fba0*/  IMAD.MOV.U32 R173, RZ, RZ, R28 ;  /* 0x000000ffffad7224 */ /* 0x000fe200078e001c */
[----:B------:R-:W-:Y:S01]  /*fbb0*/  HMMA.16816.F32 R80, R16, R32, R80 ;  /* 0x000000201050723c */ /* 0x000fe20000001850 */
[----:B------:R-:W-:Y:S01]  /*fbc0*/  ISETP.GE.AND P2, PT, R36, R40, PT ;  /* 0x000000282400720c */ /* 0x000fe20003f46270 */
[----:B------:R-:W-:Y:S01]  /*fbd0*/  VIADD R28, R0, 0xffffff19 ;  /* 0xffffff19001c7836 */ /* 0x000fe20000000000 */
[----:B------:R-:W-:Y:S01]  /*fbe0*/  ISETP.GE.AND P5, PT, R36, R39, PT ;  /* 0x000000272400720c */ /* 0x000fe20003fa6270 */
[----:B------:R-:W-:-:S04]  /*fbf0*/  VIADD R3, R0, 0xffffff60 ;  /* 0xffffff6000037836 */ /* 0x000fc80000000000 */
[----:B------:R-:W-:Y:S01]  /*fc00*/  HMMA.16816.F32 R212, R12, R32, R96 ;  /* 0x000000200cd4723c */ /* 0x000fe20000001860 */
[C---:B------:R-:W-:Y:S02]  /*fc10*/  VIADD R32, R0.reuse, 0xffffff11 ;  /* 0xffffff1100207836 */ /* 0x040fe40000000000 */
[----:B------:R-:W-:-:S05]  /*fc20*/  VIADD R33, R0, 0xffffff10 ;  /* 0xffffff1000217836 */ /* 0x000fca0000000000 */
[C---:B------:R-:W-:Y:S01]  /*fc30*/  HMMA.16816.F32 R180, R12.reuse, R20, R108 ;  /* 0x000000140cb4723c */ /* 0x040fe2000000186c */
[----:B------:R-:W-:Y:S02]  /*fc40*/  FSEL R110, R187, -INF , !P2 ;  /* 0xff800000bb6e7808 */ /* 0x000fe40005000000 */
[----:B------:R-:W-:Y:S02]  /*fc50*/  ISETP.GE.AND P2, PT, R32, R39, PT ;  /* 0x000000272000720c */ /* 0x000fe40003f46270 */
[----:B------:R-:W-:Y:S02]  /*fc60*/  FSEL R109, R186, -INF , !P3 ;  /* 0xff800000ba6d7808 */ /* 0x000fe40005800000 */
[----:B------:R-:W-:Y:S01]  /*fc70*/  FSEL R111, R9, -INF , !P2 ;  /* 0xff800000096f7808 */ /* 0x000fe20005000000 */
[----:B------:R-:W-:Y:S01]  /*fc80*/  HMMA.16816.F32 R224, R12, R44, R88 ;  /* 0x0000002c0ce0723c */ /* 0x000fe20000001858 */
[-C--:B------:R-:W-:Y:S01]  /*fc90*/  ISETP.GE.AND P2, PT, R32, R40.reuse, PT ;  /* 0x000000282000720c */ /* 0x080fe20003f46270 */
[----:B------:R-:W-:Y:S01]  /*fca0*/  VIADD R9, R0, 0xffffff48 ;  /* 0xffffff4800097836 */ /* 0x000fe20000000000 */
[----:B------:R-:W-:-:S02]  /*fcb0*/  ISETP.GE.AND P3, PT, R33, R40, PT ;  /* 0x000000282100720c */ /* 0x000fc40003f66270 */
[----:B------:R-:W-:Y:S02]  /*fcc0*/  FSEL R108, R185, -INF , !P5 ;  /* 0xff800000b96c7808 */ /* 0x000fe40006800000 */
[----:B------:R-:W-:Y:S01]  /*fcd0*/  ISETP.GE.AND P5, PT, R33, R39, PT ;  /* 0x000000272100720c */ /* 0x000fe20003fa6270 */
[-C--:B------:R-:W-:Y:S08]  /*fce0*/  HMMA.16816.F32 R88, R12, R26.reuse, R196 ;  /* 0x0000001a0c58723c */ /* 0x080ff000000018c4 */
[----:B------:R-:W-:Y:S01]  /*fcf0*/  HMMA.16816.F32 R56, R16, R26, R176 ;  /* 0x0000001a1038723c */ /* 0x000fe200000018b0 */
[----:B------:R-:W-:-:S02]  /*fd00*/  VIADD R26, R0, 0xffffff21 ;  /* 0xffffff21001a7836 */ /* 0x000fc40000000000 */
[----:B------:R-:W-:-:S05]  /*fd10*/  VIADD R27, R0, 0xffffff20 ;  /* 0xffffff20001b7836 */ /* 0x000fca0000000000 */
[-C--:B------:R-:W-:Y:S08]  /*fd20*/  HMMA.16816.F32 R76, R16, R24.reuse, R76 ;  /* 0x00000018104c723c */ /* 0x080ff0000000184c */
[----:B------:R-:W-:Y:S01]  /*fd30*/  HMMA.16816.F32 R200, R12, R24, R104 ;  /* 0x000000180cc8723c */ /* 0x000fe20000001868 */
[C---:B------:R-:W-:Y:S02]  /*fd40*/  VIADD R25, R0.reuse, 0xffffff28 ;  /* 0xffffff2800197836 */ /* 0x040fe40000000000 */
[----:B------:R-:W-:-:S05]  /*fd50*/  VIADD R24, R0, 0xffffff29 ;  /* 0xffffff2900187836 */ /* 0x000fca0000000000 */
[----:B------:R-:W-:Y:S01]  /*fd60*/  HMMA.16816.F32 R44, R16, R46, R116 ;  /* 0x0000002e102c723c */ /* 0x000fe20000001874 */
[----:B------:R-:W-:Y:S01]  /*fd70*/  FSEL R117, R11, -INF , !P2 ;  /* 0xff8000000b757808 */ /* 0x000fe20005000000 */
[----:B------:R-:W-:Y:S01]  /*fd80*/  VIADD R11, R0, 0xffffff40 ;  /* 0xffffff40000b7836 */ /* 0x000fe20000000000 */
[-C--:B------:R-:W-:Y:S02]  /*fd90*/  ISETP.GE.AND P2, PT, R26, R39.reuse, PT ;  /* 0x000000271a00720c */ /* 0x080fe40003f46270 */
[----:B------:R-:W-:Y:S01]  /*fda0*/  FSEL R118, R10, -INF , !P3 ;  /* 0xff8000000a767808 */ /* 0x000fe20005800000 */
[----:B------:R-:W-:Y:S01]  /*fdb0*/  VIADD R10, R0, 0xffffff41 ;  /* 0xffffff41000a7836 */ /* 0x000fe20000000000 */
[C---:B------:R-:W-:Y:S01]  /*fdc0*/  ISETP.GE.AND P3, PT, R27.reuse, R40, PT ;  /* 0x000000281b00720c */ /* 0x040fe20003f66270 */
[----:B------:R-:W-:Y:S01]  /*fdd0*/  HMMA.16816.F32 R228, R12, R48, R92 ;  /* 0x000000300ce4723c */ /* 0x000fe2000000185c */
[----:B------:R-:W-:Y:S01]  /*fde0*/  FSEL R116, R8, -INF , !P5 ;  /* 0xff80000008747808 */ /* 0x000fe20006800000 */
[----:B------:R-:W-:Y:S01]  /*fdf0*/  VIADD R8, R0, 0xffffff49 ;  /* 0xffffff4900087836 */ /* 0x000fe20000000000 */
[----:B------:R-:W-:-:S05]  /*fe00*/  ISETP.GE.AND P5, PT, R27, R39, PT ;  /* 0x000000271b00720c */ /* 0x000fca0003fa6270 */
[----:B------:R-:W-:Y:S01]  /*fe10*/  HMMA.16816.F32 R104, R12, R50, R120 ;  /* 0x000000320c68723c */ /* 0x000fe20000001878 */
[----:B------:R-:W-:Y:S02]  /*fe20*/  IMAD.MOV.U32 R123, RZ, RZ, R247 ;  /* 0x000000ffff7b7224 */ /* 0x000fe400078e00f7 */
[----:B------:R-:W-:Y:S02]  /*fe30*/  IMAD.MOV.U32 R122, RZ, RZ, R246 ;  /* 0x000000ffff7a7224 */ /* 0x000fe400078e00f6 */
[----:B------:R-:W-:-:S03]  /*fe40*/  IMAD.MOV.U32 R121, RZ, RZ, R243 ;  /* 0x000000ffff797224 */ /* 0x000fc600078e00f3 */
[----:B------:R-:W-:Y:S01]  /*fe50*/  HMMA.16816.F32 R48, R16, R50, R124 ;  /* 0x000000321030723c */ /* 0x000fe2000000187c */
[----:B------:R-:W-:Y:S02]  /*fe60*/  IMAD.MOV.U32 R124, RZ, RZ, R29 ;  /* 0x000000ffff7c7224 */ /* 0x000fe400078e001d */
[----:B------:R-:W-:Y:S01]  /*fe70*/  VIADD R29, R0, 0xffffff18 ;  /* 0xffffff18001d7836 */ /* 0x000fe20000000000 */
[----:B------:R-:W-:Y:S01]  /*fe80*/  FSEL R176, R230, -INF , !P1 ;  /* 0xff800000e6b07808 */ /* 0x000fe20004800000 */
[----:B------:R-:W-:Y:S01]  /*fe90*/  IMAD.MOV.U32 R125, RZ, RZ, R204 ;  /* 0x000000ffff7d7224 */ /* 0x000fe200078e00cc */
[----:B------:R-:W-:Y:S01]  /*fea0*/  FSEL R204, R80, -INF , !P5 ;  /* 0xff80000050cc7808 */ /* 0x000fe20006800000 */
[----:B------:R-:W-:Y:S01]  /*feb0*/  IMAD.MOV.U32 R127, RZ, RZ, R244 ;  /* 0x000000ffff7f7224 */ /* 0x000fe200078e00f4 */
[----:B------:R-:W-:Y:S01]  /*fec0*/  HMMA.16816.F32 R84, R12, R22, R208 ;  /* 0x000000160c54723c */ /* 0x000fe200000018d0 */
[----:B------:R-:W-:Y:S01]  /*fed0*/  FSEL R208, R81, -INF , !P2 ;  /* 0xff80000051d07808 */ /* 0x000fe20005000000 */
[----:B------:R-:W-:Y:S01]  /*fee0*/  IMAD.MOV.U32 R126, RZ, RZ, R245 ;  /* 0x000000ffff7e7224 */ /* 0x000fe200078e00f5 */
[----:B------:R-:W-:-:S04]  /*fef0*/  ISETP.GE.AND P2, PT, R26, R40, PT ;  /* 0x000000281a00720c */ /* 0x000fc80003f46270 */
[----:B------:R-:W-:Y:S01]  /*ff00*/  FSEL R211, R83, -INF , !P2 ;  /* 0xff80000053d37808 */ /* 0x000fe20005000000 */
[----:B------:R-:W-:Y:S01]  /*ff10*/  HMMA.16816.F32 R60, R16, R22, R192 ;  /* 0x00000016103c723c */ /* 0x000fe200000018c0 */
[C---:B------:R-:W-:Y:S02]  /*ff20*/  VIADD R23, R0.reuse, 0xffffff30 ;  /* 0xffffff3000177836 */ /* 0x040fe40000000000 */
[----:B------:R-:W-:Y:S02]  /*ff30*/  VIADD R22, R0, 0xffffff31 ;  /* 0xffffff3100167836 */ /* 0x000fe40000000000 */
[----:B------:R-:W-:Y:S01]  /*ff40*/  IMAD.MOV.U32 R83, RZ, RZ, R127 ;  /* 0x000000ffff537224 */ /* 0x000fe200078e007f */
[----:B------:R-:W-:Y:S02]  /*ff50*/  ISETP.GE.AND P5, PT, R23, R39, PT ;  /* 0x000000271700720c */ /* 0x000fe40003fa6270 */
[----:B------:R-:W-:Y:S01]  /*ff60*/  HMMA.16816.F32 R96, R12, R54, R216 ;  /* 0x000000360c60723c */ /* 0x000fe200000018d8 */
[----:B------:R-:W-:-:S02]  /*ff70*/  FSEL R216, R82, -INF , !P3 ;  /* 0xff80000052d87808 */ /* 0x000fc40005800000 */
[----:B------:R-:W-:Y:S02]  /*ff80*/  ISETP.GE.AND P2, PT, R22, R39, PT ;  /* 0x000000271600720c */ /* 0x000fe40003f46270 */
[-C--:B------:R-:W-:Y:S02]  /*ff90*/  ISETP.GE.AND P3, PT, R23, R40.reuse, PT ;  /* 0x000000281700720c */ /* 0x080fe40003f66270 */
[----:B------:R-:W-:Y:S01]  /*ffa0*/  FSEL R252, R77, -INF , !P2 ;  /* 0xff8000004dfc7808 */ /* 0x000fe20005000000 */
[----:B------:R-:W-:Y:S01]  /*ffb0*/  HMMA.16816.F32 R92, R12, R34, R188 ;  /* 0x000000220c5c723c */ /* 0x000fe200000018bc */
[----:B------:R-:W-:Y:S02]  /*ffc0*/  FSEL R210, R78, -INF , !P3 ;  /* 0xff8000004ed27808 */ /* 0x000fe40005800000 */
[----:B------:R-:W-:Y:S02]  /*ffd0*/  ISETP.GE.AND P2, PT, R22, R40, PT ;  /* 0x000000281600720c */ /* 0x000fe40003f46270 */
[----:B------:R-:W-:-:S02]  /*ffe0*/  FSEL R80, R76, -INF , !P5 ;  /* 0xff8000004c507808 */ /* 0x000fc40006800000 */
[----:B------:R-:W-:Y:S01]  /*fff0*/  FSEL R209, R79, -INF , !P2 ;  /* 0xff8000004fd17808 */ /* 0x000fe20005000000 */
[C---:B------:R-:W-:Y:S01]  /*10000*/  HMMA.16816.F32 R4, R16.reuse, R34, R128 ;  /* 0x000000221004723c */ /* 0x040fe20000001880 */
[----:B------:R-:W-:Y:S01]  /*10010*/  VIADD R34, R0, 0xffffff09 ;  /* 0xffffff0900227836 */ /* 0x000fe20000000000 */
[----:B------:R-:W-:Y:S01]  /*10020*/  FSEL R130, R228, -INF , !P4 ;  /* 0xff800000e4827808 */ /* 0x000fe20006000000 */
[----:B------:R-:W-:Y:S01]  /*10030*/  VIADD R35, R0, 0xffffff08 ;  /* 0xffffff0800237836 */ /* 0x000fe20000000000 */
[----:B------:R-:W-:Y:S02]  /*10040*/  STL [R1], R80 ;  /* 0x0000005001007387 */ /* 0x000fe40000100800 */
[----:B------:R-:W-:Y:S02]  /*10050*/  ISETP.GE.AND P3, PT, R34, R39, PT ;  /* 0x000000272200720c */ /* 0x000fe40003f66270 */
[-C--:B------:R-:W-:Y:S01]  /*10060*/  ISETP.GE.AND P2, PT, R35, R40.reuse, PT ;  /* 0x000000282300720c */ /* 0x080fe20003f46270 */
[----:B------:R-:W-:Y:S01]  /*10070*/  HMMA.16816.F32 R72, R16, R20, R72 ;  /* 0x000000141048723c */ /* 0x000fe20000001848 */
[----:B------:R-:W-:Y:S01]  /*10080*/  FSEL R77, R49, -INF , !P3 ;  /* 0xff800000314d7808 */ /* 0x000fe20005800000 */
[----:B------:R-:W-:Y:S01]  /*10090*/  VIADD R21, R0, 0xffffff38 ;  /* 0xffffff3800157836 */ /* 0x000fe20000000000 */
[----:B------:R-:W-:Y:S01]  /*100a0*/  ISETP.GE.AND P3, PT, R34, R40, PT ;  /* 0x000000282200720c */ /* 0x000fe20003f66270 */
[----:B------:R-:W-:Y:S01]  /*100b0*/  VIADD R20, R0, 0xffffff39 ;  /* 0xffffff3900147836 */ /* 0x000fe20000000000 */
[----:B------:R-:W-:-:S02]  /*100c0*/  FSEL R79, R50, -INF , !P2 ;  /* 0xff800000324f7808 */ /* 0x000fc40005000000 */
[----:B------:R-:W-:Y:S01]  /*100d0*/  FSEL R78, R51, -INF , !P3 ;  /* 0xff800000334e7808 */ /* 0x000fe20005800000 */
[----:B------:R-:W-:Y:S01]  /*100e0*/  HMMA.16816.F32 R64, R16, R54, R64 ;  /* 0x000000361040723c */ /* 0x000fe20000001840 */
[-C--:B------:R-:W-:Y:S02]  /*100f0*/  ISETP.GE.AND P2, PT, R29, R39.reuse, PT ;  /* 0x000000271d00720c */ /* 0x080fe40003f46270 */
[----:B------:R-:W-:Y:S02]  /*10100*/  ISETP.GE.AND P3, PT, R28, R39, PT ;  /* 0x000000271c00720c */ /* 0x000fe40003f66270 */
[----:B------:R-:W-:Y:S02]  /*10110*/  FSEL R82, R44, -INF , !P2 ;  /* 0xff8000002c527808 */ /* 0x000fe40005000000 */
[----:B------:R-:W-:Y:S02]  /*10120*/  FSEL R81, R45, -INF , !P3 ;  /* 0xff8000002d517808 */ /* 0x000fe40005800000 */
[----:B------:R-:W-:-:S02]  /*10130*/  ISETP.GE.AND P2, PT, R29, R40, PT ;  /* 0x000000281d00720c */ /* 0x000fc40003f46270 */
[----:B------:R-:W-:Y:S02]  /*10140*/  ISETP.GE.AND P3, PT, R28, R40, PT ;  /* 0x000000281c00720c */ /* 0x000fe40003f66270 */
[----:B------:R-:W-:Y:S02]  /*10150*/  FSEL R119, R46, -INF , !P2 ;  /* 0xff8000002e777808 */ /* 0x000fe40005000000 */
[----:B------:R-:W-:Y:S02]  /*10160*/  FSEL R120, R47, -INF , !P3 ;  /* 0xff8000002f787808 */ /* 0x000fe40005800000 */
[----:B------:R-:W-:Y:S01]  /*10170*/  LDSM.16.M88.4 R44, [R2+0x3800] ;  /* 0x00380000022c783b */ /* 0x000fe20000000200 */
[-C--:B------:R-:W-:Y:S02]  /*10180*/  ISETP.GE.AND P5, PT, R35, R39.reuse, PT ;  /* 0x000000272300720c */ /* 0x080fe40003fa6270 */
[----:B------:R-:W-:Y:S02]  /*10190*/  ISETP.GE.AND P2, PT, R25, R39, PT ;  /* 0x000000271900720c */ /* 0x000fe40003f46270 */
[----:B------:R-:W-:-:S02]  /*101a0*/  FSEL R76, R48, -INF , !P5 ;  /* 0xff800000304c7808 */ /* 0x000fc40006800000 */
[----:B------:R1:W2:Y:S01]  /*101b0*/  LDSM.16.M88.4 R48, [R2+0x3c00] ;  /* 0x003c00000230783b */ /* 0x0002a20000000200 */
[----:B------:R-:W-:Y:S01]  /*101c0*/  ISETP.GE.AND P3, PT, R24, R39, PT ;  /* 0x000000271800720c */ /* 0x000fe20003f66270 */
[----:B------:R-:W-:-:S04]  /*101d0*/  DEPBAR.LE SB0, 0x0 ;  /* 0x000080000000791a */ /* 0x000fc80000000000 */
[----:B------:R-:W-:Y:S01]  /*101e0*/  FSEL R218, R4, -INF , !P2 ;  /* 0xff80000004da7808 */ /* 0x000fe20005000000 */
[C---:B------:R-:W-:Y:S01]  /*101f0*/  VIADD R4, R0.reuse, 0xffffff59 ;  /* 0xffffff5900047836 */ /* 0x040fe20000000000 */
[----:B------:R-:W-:Y:S01]  /*10200*/  BAR.SYNC.DEFER_BLOCKING 0x0 ;  /* 0x0000000000007b1d */ /* 0x000fe20000010000 */
[-C--:B------:R-:W-:Y:S02]  /*10210*/  ISETP.GE.AND P2, PT, R25, R40.reuse, PT ;  /* 0x000000281900720c */ /* 0x080fe40003f46270 */
[----:B------:R-:W-:Y:S01]  /*10220*/  FSEL R217, R5, -INF , !P3 ;  /* 0xff80000005d97808 */ /* 0x000fe20005800000 */
[----:B------:R-:W-:Y:S01]  /*10230*/  VIADD R5, R0, 0xffffff58 ;  /* 0xffffff5800057836 */ /* 0x000fe20000000000 */
[----:B------:R-:W-:Y:S02]  /*10240*/  ISETP.GE.AND P3, PT, R24, R40, PT ;  /* 0x000000281800720c */ /* 0x000fe40003f66270 */
[----:B------:R-:W-:Y:S01]  /*10250*/  FSEL R199, R6, -INF , !P2 ;  /* 0xff80000006c77808 */ /* 0x000fe20005000000 */
[----:B------:R-:W-:Y:S01]  /*10260*/  VIADD R6, R0, 0xffffff51 ;  /* 0xffffff5100067836 */ /* 0x000fe20000000000 */
[----:B------:R-:W-:-:S02]  /*10270*/  ISETP.GE.AND P2, PT, R21, R39, PT ;  /* 0x000000271500720c */ /* 0x000fc40003f46270 */
[----:B------:R-:W-:Y:S01]  /*10280*/  FSEL R198, R7, -INF , !P3 ;  /* 0xff80000007c67808 */ /* 0x000fe20005800000 */
[----:B------:R-:W-:Y:S01]  /*10290*/  VIADD R7, R0, 0xffffff50 ;  /* 0xffffff5000077836 */ /* 0x000fe20000000000 */
[----:B------:R-:W-:Y:S02]  /*102a0*/  ISETP.GE.AND P3, PT, R20, R39, PT ;  /* 0x000000271400720c */ /* 0x000fe40003f66270 */
[----:B------:R-:W-:Y:S01]  /*102b0*/  FSEL R247, R56, -INF , !P2 ;  /* 0xff80000038f77808 */ /* 0x000fe20005000000 */
[----:B-1----:R-:W-:Y:S01]  /*102c0*/  VIADD R2, R0, 0xffffff61 ;  /* 0xffffff6100027836 */ /* 0x002fe20000000000 */
[-C--:B------:R-:W-:Y:S02]  /*102d0*/  ISETP.GE.AND P2, PT, R21, R40.reuse, PT ;  /* 0x000000281500720c */ /* 0x080fe40003f46270 */
[----:B------:R-:W-:Y:S02]  /*102e0*/  FSEL R246, R57, -INF , !P3 ;  /* 0xff80000039f67808 */ /* 0x000fe40005800000 */
[----:B------:R-:W-:-:S02]  /*102f0*/  ISETP.GE.AND P3, PT, R20, R40, PT ;  /* 0x000000281400720c */ /* 0x000fc40003f66270 */
[----:B------:R-:W-:Y:S02]  /*10300*/  FSEL R197, R58, -INF , !P2 ;  /* 0xff8000003ac57808 */ /* 0x000fe40005000000 */
[CC--:B------:R-:W-:Y:S02]  /*10310*/  ISETP.GE.AND P2, PT, R10.reuse, R39.reuse, PT ;  /* 0x000000270a00720c */ /* 0x0c0fe40003f46270 */
[-C--:B------:R-:W-:Y:S02]  /*10320*/  ISETP.GE.AND P5, PT, R11, R39.reuse, PT ;  /* 0x000000270b00720c */ /* 0x080fe40003fa6270 */
[----:B------:R-:W-:Y:S02]  /*10330*/  FSEL R196, R59, -INF , !P3 ;  /* 0xff8000003bc47808 */ /* 0x000fe40005800000 */
[-C--:B------:R-:W-:Y:S01]  /*10340*/  ISETP.GE.AND P3, PT, R11, R40.reuse, PT ;  /* 0x000000280b00720c */ /* 0x080fe20003f66270 */
[----:B--2---:R-:W-:Y:S01]  /*10350*/  HMMA.16816.F32 R56, R16, R48, R236 ;  /* 0x000000301038723c */ /* 0x004fe200000018ec */
[----:B------:R-:W-:Y:S01]  /*10360*/  FSEL R244, R73, -INF , !P2 ;  /* 0xff80000049f47808 */ /* 0x000fe20005000000 */
[----:B------:R-:W-:Y:S01]  /*10370*/  IMAD.MOV.U32 R238, RZ, RZ, R175 ;  /* 0x000000ffffee7224 */ /* 0x000fe200078e00af */
[----:B------:R-:W-:Y:S01]  /*10380*/  ISETP.GE.AND P2, PT, R10, R40, PT ;  /* 0x000000280a00720c */ /* 0x000fe20003f46270 */
[----:B------:R-:W-:Y:S01]  /*10390*/  IMAD.MOV.U32 R236, RZ, RZ, R173 ;  /* 0x000000ffffec7224 */ /* 0x000fe200078e00ad */
[----:B------:R-:W-:Y:S01]  /*103a0*/  FSEL R245, R72, -INF , !P5 ;  /* 0xff80000048f57808 */ /* 0x000fe20006800000 */
[----:B------:R-:W-:Y:S01]  /*103b0*/  IMAD.MOV.U32 R237, RZ, RZ, R174 ;  /* 0x000000ffffed7224 */ /* 0x000fe200078e00ae */
[-C--:B------:R-:W-:Y:S01]  /*103c0*/  ISETP.GE.AND P5, PT, R9, R39.reuse, PT ;  /* 0x000000270900720c */ /* 0x080fe20003fa6270 */
[----:B------:R-:W-:Y:S01]  /*103d0*/  IMAD.MOV.U32 R72, RZ, RZ, R126 ;  /* 0x000000ffff487224 */ /* 0x000fe200078e007e */
[----:B------:R-:W-:Y:S01]  /*103e0*/  FSEL R195, R74, -INF , !P3 ;  /* 0xff8000004ac37808 */ /* 0x000fe20005800000 */
[----:B------:R-:W-:Y:S01]  /*103f0*/  IMAD.MOV.U32 R239, RZ, RZ, R124 ;  /* 0x000000ffffef7224 */ /* 0x000fe200078e007c */
[----:B------:R-:W-:-:S02]  /*10400*/  ISETP.GE.AND P3, PT, R8, R39, PT ;  /* 0x000000270800720c */ /* 0x000fc40003f66270 */
[----:B------:R-:W-:Y:S02]  /*10410*/  FSEL R194, R75, -INF , !P2 ;  /* 0xff8000004bc27808 */ /* 0x000fe40005000000 */
[-C--:B------:R-:W-:Y:S02]  /*10420*/  ISETP.GE.AND P2, PT, R9, R40.reuse, PT ;  /* 0x000000280900720c */ /* 0x080fe40003f46270 */
[----:B------:R-:W-:Y:S01]  /*10430*/  FSEL R243, R60, -INF , !P5 ;  /* 0xff8000003cf37808 */ /* 0x000fe20006800000 */
[----:B------:R-:W-:Y:S01]  /*10440*/  IMAD.MOV.U32 R60, RZ, RZ, R242 ;  /* 0x000000ffff3c7224 */ /* 0x000fe200078e00f2 */
[----:B------:R-:W-:Y:S01]  /*10450*/  FSEL R242, R61, -INF , !P3 ;  /* 0xff8000003df27808 */ /* 0x000fe20005800000 */
[----:B------:R-:W-:Y:S01]  /*10460*/  IMAD.MOV.U32 R61, RZ, RZ, R53 ;  /* 0x000000ffff3d7224 */ /* 0x000fe200078e0035 */
[-C--:B------:R-:W-:Y:S01]  /*10470*/  ISETP.GE.AND P5, PT, R7, R39.reuse, PT ;  /* 0x000000270700720c */ /* 0x080fe20003fa6270 */
[----:B------:R-:W-:Y:S01]  /*10480*/  HMMA.16816.F32 R52, R16, R44, R232 ;  /* 0x0000002c1034723c */ /* 0x000fe200000018e8 */
[----:B------:R-:W-:Y:S01]  /*10490*/  FSEL R193, R62, -INF , !P2 ;  /* 0xff8000003ec17808 */ /* 0x000fe20005000000 */
[----:B------:R-:W-:Y:S01]  /*104a0*/  IMAD.MOV.U32 R62, RZ, RZ, R240 ;  /* 0x000000ffff3e7224 */ /* 0x000fe200078e00f0 */
[-C--:B------:R-:W-:Y:S01]  /*104b0*/  ISETP.GE.AND P3, PT, R8, R40.reuse, PT ;  /* 0x000000280800720c */ /* 0x080fe20003f66270 */
[----:B------:R-:W-:Y:S01]  /*104c0*/  IMAD.MOV.U32 R235, RZ, RZ, R223 ;  /* 0x000000ffffeb7224 */ /* 0x000fe200078e00df */
[----:B------:R-:W-:Y:S01]  /*104d0*/  ISETP.GE.AND P2, PT, R6, R39, PT ;  /* 0x000000270600720c */ /* 0x000fe20003f46270 */
[----:B------:R-:W-:Y:S01]  /*104e0*/  IMAD.MOV.U32 R234, RZ, RZ, R123 ;  /* 0x000000ffffea7224 */ /* 0x000fe200078e007b */
[----:B------:R-:W-:Y:S01]  /*104f0*/  FSEL R240, R68, -INF , !P5 ;  /* 0xff80000044f07808 */ /* 0x000fe20006800000 */
[----:B------:R-:W-:Y:S01]  /*10500*/  IMAD.MOV.U32 R68, RZ, RZ, R241 ;  /* 0x000000ffff447224 */ /* 0x000fe200078e00f1 */
[----:B------:R-:W-:Y:S01]  /*10510*/  FSEL R192, R63, -INF , !P3 ;  /* 0xff8000003fc07808 */ /* 0x000fe20005800000 */
[----:B------:R-:W-:Y:S01]  /*10520*/  IMAD.MOV.U32 R63, RZ, RZ, R125 ;  /* 0x000000ffff3f7224 */ /* 0x000fe200078e007d */
[----:B------:R-:W-:Y:S01]  /*10530*/  FSEL R241, R69, -INF , !P2 ;  /* 0xff80000045f17808 */ /* 0x000fe20005000000 */
[----:B------:R-:W-:Y:S01]  /*10540*/  IMAD.MOV.U32 R69, RZ, RZ, R121 ;  /* 0x000000ffff457224 */ /* 0x000fe200078e0079 */
[----:B------:R-:W-:-:S02]  /*10550*/  ISETP.GE.AND P3, PT, R7, R40, PT ;  /* 0x000000280700720c */ /* 0x000fc40003f66270 */
[-C--:B------:R-:W-:Y:S02]  /*10560*/  ISETP.GE.AND P2, PT, R6, R40.reuse, PT ;  /* 0x000000280600720c */ /* 0x080fe40003f46270 */
[----:B------:R-:W-:Y:S01]  /*10570*/  FSEL R190, R70, -INF , !P3 ;  /* 0xff80000046be7808 */ /* 0x000fe20005800000 */
[----:B------:R-:W-:Y:S01]  /*10580*/  IMAD.MOV.U32 R70, RZ, RZ, R122 ;  /* 0x000000ffff467224 */ /* 0x000fe200078e007a */
[----:B------:R-:W-:Y:S01]  /*10590*/  FSEL R191, R71, -INF , !P2 ;  /* 0xff80000047bf7808 */ /* 0x000fe20005000000 */
[----:B------:R-:W-:Y:S01]  /*105a0*/  IMAD.MOV.U32 R71, RZ, RZ, R222 ;  /* 0x000000ffff477224 */ /* 0x000fe200078e00de */
[-C--:B------:R-:W-:Y:S02]  /*105b0*/  ISETP.GE.AND P3, PT, R4, R39.reuse, PT ;  /* 0x000000270400720c */ /* 0x080fe40003f66270 */
[C---:B------:R-:W-:Y:S02]  /*105c0*/  ISETP.GE.AND P2, PT, R5.reuse, R40, PT ;  /* 0x000000280500720c */ /* 0x040fe40003f46270 */
[----:B------:R-:W-:-:S02]  /*105d0*/  ISETP.GE.AND P5, PT, R5, R39, PT ;  /* 0x000000270500720c */ /* 0x000fc40003fa6270 */
[----:B------:R-:W-:Y:S01]  /*105e0*/  FSEL R232, R65, -INF , !P3 ;  /* 0xff80000041e87808 */ /* 0x000fe20005800000 */
[----:B------:R-:W-:Y:S01]  /*105f0*/  IMAD.MOV.U32 R65, RZ, RZ, R133 ;  /* 0x000000ffff417224 */ /* 0x000fe200078e0085 */
[----:B------:R-:W-:Y:S01]  /*10600*/  FSEL R189, R66, -INF , !P2 ;  /* 0xff80000042bd7808 */ /* 0x000fe20005000000 */
[----:B------:R-:W-:Y:S01]  /*10610*/  IMAD.MOV.U32 R66, RZ, RZ, R38 ;  /* 0x000000ffff427224 */ /* 0x000fe200078e0026 */
[----:B------:R-:W-:Y:S01]  /*10620*/  FSEL R233, R64, -INF , !P5 ;  /* 0xff80000040e97808 */ /* 0x000fe20006800000 */
[----:B------:R-:W-:Y:S01]  /*10630*/  VIADD R38, R0, 0xffffff70 ;  /* 0xffffff7000267836 */ /* 0x000fe20000000000 */
[----:B------:R-:W-:Y:S01]  /*10640*/  ISETP.GE.AND P3, PT, R4, R40, PT ;  /* 0x000000280400720c */ /* 0x000fe20003f66270 */
[----:B------:R-:W-:Y:S01]  /*10650*/  IMAD.MOV.U32 R64, RZ, RZ, R221 ;  /* 0x000000ffff407224 */ /* 0x000fe200078e00dd */
[-C--:B------:R-:W-:Y:S02]  /*10660*/  ISETP.GE.AND P2, PT, R2, R39.reuse, PT ;  /* 0x000000270200720c */ /* 0x080fe40003f46270 */
[----:B------:R-:W-:-:S02]  /*10670*/  ISETP.GE.AND P5, PT, R3, R39, PT ;  /* 0x000000270300720c */ /* 0x000fc40003fa6270 */
[----:B------:R-:W-:Y:S01]  /*10680*/  FSEL R188, R67, -INF , !P3 ;  /* 0xff80000043bc7808 */ /* 0x000fe20005800000 */
[----:B------:R-:W-:Y:S01]  /*10690*/  IMAD.MOV.U32 R67, RZ, RZ, R37 ;  /* 0x000000ffff437224 */ /* 0x000fe200078e0025 */
[----:B------:R-:W-:Y:S01]  /*106a0*/  FSEL R222, R53, -INF , !P2 ;  /* 0xff80000035de7808 */ /* 0x000fe20005000000 */
[----:B------:R-:W-:Y:S01]  /*106b0*/  VIADD R37, R0, 0xffffff71 ;  /* 0xffffff7100257836 */ /* 0x000fe20000000000 */
[----:B------:R-:W-:Y:S01]  /*106c0*/  FSEL R223, R52, -INF , !P5 ;  /* 0xff80000034df7808 */ /* 0x000fe20006800000 */
[----:B------:R-:W-:Y:S01]  /*106d0*/  IMAD.MOV.U32 R52, RZ, RZ, R71 ;  /* 0x000000ffff347224 */ /* 0x000fe200078e0047 */
[-C--:B------:R-:W-:Y:S01]  /*106e0*/  ISETP.GE.AND P2, PT, R2, R40.reuse, PT ;  /* 0x000000280200720c */ /* 0x080fe20003f46270 */
[----:B------:R-:W-:Y:S01]  /*106f0*/  IMAD.MOV.U32 R53, RZ, RZ, R70 ;  /* 0x000000ffff357224 */ /* 0x000fe200078e0046 */
[----:B------:R-:W-:Y:S02]  /*10700*/  ISETP.GE.AND P5, PT, R38, R39, PT ;  /* 0x000000272600720c */ /* 0x000fe40003fa6270 */
[----:B------:R-:W-:Y:S01]  /*10710*/  FSEL R185, R55, -INF , !P2 ;  /* 0xff80000037b97808 */ /* 0x000fe20005000000 */
[----:B------:R-:W-:Y:S01]  /*10720*/  IMAD.MOV.U32 R55, RZ, RZ, R235 ;  /* 0x000000ffff377224 */ /* 0x000fe200078e00eb */
[----:B------:R-:W-:-:S02]  /*10730*/  ISETP.GE.AND P3, PT, R3, R40, PT ;  /* 0x000000280300720c */ /* 0x000fc40003f66270 */
[----:B------:R-:W-:Y:S01]  /*10740*/  FSEL R221, R56, -INF , !P5 ;  /* 0xff80000038dd7808 */ /* 0x000fe20006800000 */
[----:B------:R-:W-:Y:S01]  /*10750*/  IMAD.MOV.U32 R56, RZ, RZ, R69 ;  /* 0x000000ffff387224 */ /* 0x000fe200078e0045 */
[-C--:B------:R-:W-:Y:S02]  /*10760*/  ISETP.GE.AND P2, PT, R38, R40.reuse, PT ;  /* 0x000000282600720c */ /* 0x080fe40003f46270 */
[C---:B------:R-:W-:Y:S02]  /*10770*/  ISETP.GE.AND P5, PT, R37.reuse, R40, PT ;  /* 0x000000282500720c */ /* 0x040fe40003fa6270 */
[----:B------:R-:W-:Y:S01]  /*10780*/  FSEL R187, R54, -INF , !P3 ;  /* 0xff80000036bb7808 */ /* 0x000fe20005800000 */
[----:B------:R-:W-:Y:S01]  /*10790*/  IMAD.MOV.U32 R54, RZ, RZ, R234 ;  /* 0x000000ffff367224 */ /* 0x000fe200078e00ea */
[----:B------:R-:W-:Y:S01]  /*107a0*/  FSEL R179, R58, -INF , !P2 ;  /* 0xff8000003ab37808 */ /* 0x000fe20005000000 */
[----:B------:R-:W-:Y:S01]  /*107b0*/  IMAD.MOV.U32 R58, RZ, RZ, R72 ;  /* 0x000000ffff3a7224 */ /* 0x000fe200078e0048 */
[----:B------:R-:W-:-:S02]  /*107c0*/  ISETP.GE.AND P3, PT, R37, R39, PT ;  /* 0x000000272500720c */ /* 0x000fc40003f66270 */
[C---:B------:R-:W-:Y:S02]  /*107d0*/  ISETP.GE.AND P2, PT, R36.reuse, R42, PT ;  /* 0x0000002a2400720c */ /* 0x040fe40003f46270 */
[----:B------:R-:W-:Y:S01]  /*107e0*/  FSEL R178, R59, -INF , !P5 ;  /* 0xff8000003bb27808 */ /* 0x000fe20006800000 */
[----:B------:R-:W-:Y:S01]  /*107f0*/  IMAD.MOV.U32 R59, RZ, RZ, R83 ;  /* 0x000000ffff3b7224 */ /* 0x000fe200078e0053 */
[-C--:B------:R-:W-:Y:S02]  /*10800*/  ISETP.GE.AND P5, PT, R35, R41.reuse, PT ;  /* 0x000000292300720c */ /* 0x080fe40003fa6270 */
[----:B------:R-:W-:Y:S01]  /*10810*/  FSEL R219, R57, -INF , !P3 ;  /* 0xff80000039db7808 */ /* 0x000fe20005800000 */
[----:B------:R-:W-:Y:S01]  /*10820*/  IMAD.MOV.U32 R57, RZ, RZ, R63 ;  /* 0x000000ffff397224 */ /* 0x000fe200078e003f */
[----:B------:R-:W-:Y:S02]  /*10830*/  FSEL R175, R231, -INF , !P2 ;  /* 0xff800000e7af7808 */ /* 0x000fe40005000000 */
[----:B------:R-:W-:-:S02]  /*10840*/  ISETP.GE.AND P3, PT, R36, R41, PT ;  /* 0x000000292400720c */ /* 0x000fc40003f66270 */
[-C--:B------:R-:W-:Y:S02]  /*10850*/  ISETP.GE.AND P2, PT, R33, R41.reuse, PT ;  /* 0x000000292100720c */ /* 0x080fe40003f46270 */
[----:B------:R-:W-:Y:S02]  /*10860*/  FSEL R173, R104, -INF , !P5 ;  /* 0xff80000068ad7808 */ /* 0x000fe40006800000 */
[-C--:B------:R-:W-:Y:S02]  /*10870*/  ISETP.GE.AND P4, PT, R35, R42.reuse, PT ;  /* 0x0000002a2300720c */ /* 0x080fe40003f86270 */
[----:B------:R-:W-:Y:S02]  /*10880*/  ISETP.GE.AND P1, PT, R34, R41, PT ;  /* 0x000000292200720c */ /* 0x000fe40003f26270 */
[----:B------:R-:W-:Y:S02]  /*10890*/  ISETP.GE.AND P5, PT, R33, R42, PT ;  /* 0x0000002a2100720c */ /* 0x000fe40003fa6270 */
[----:B------:R-:W-:-:S02]  /*108a0*/  FSEL R127, R229, -INF , !P3 ;  /* 0xff800000e57f7808 */ /* 0x000fc40005800000 */
[----:B------:R-:W-:Y:S02]  /*108b0*/  FSEL R129, R224, -INF , !P2 ;  /* 0xff800000e0817808 */ /* 0x000fe40005000000 */
[-C--:B------:R-:W-:Y:S02]  /*108c0*/  ISETP.GE.AND P3, PT, R34, R42.reuse, PT ;  /* 0x0000002a2200720c */ /* 0x080fe40003f66270 */
[----:B------:R-:W-:Y:S02]  /*108d0*/  FSEL R186, R106, -INF , !P4 ;  /* 0xff8000006aba7808 */ /* 0x000fe40006000000 */
[----:B------:R-:W-:Y:S02]  /*108e0*/  FSEL R133, R105, -INF , !P1 ;  /* 0xff80000069857808 */ /* 0x000fe40004800000 */
[----:B------:R-:W-:Y:S02]  /*108f0*/  ISETP.GE.AND P2, PT, R29, R42, PT ;  /* 0x0000002a1d00720c */ /* 0x000fe40003f46270 */
[----:B------:R-:W-:-:S02]  /*10900*/  FSEL R177, R226, -INF , !P5 ;  /* 0xff800000e2b17808 */ /* 0x000fc40006800000 */
[CC--:B------:R-:W-:Y:S02]  /*10910*/  ISETP.GE.AND P4, PT, R32.reuse, R41.reuse, PT ;  /* 0x000000292000720c */ /* 0x0c0fe40003f86270 */
[----:B------:R-:W-:Y:S02]  /*10920*/  ISETP.GE.AND P1, PT, R32, R42, PT ;  /* 0x0000002a2000720c */ /* 0x000fe40003f26270 */
[-C--:B------:R-:W-:Y:S02]  /*10930*/  ISETP.GE.AND P5, PT, R28, R41.reuse, PT ;  /* 0x000000291c00720c */ /* 0x080fe40003fa6270 */
[----:B------:R-:W-:Y:S02]  /*10940*/  FSEL R184, R107, -INF , !P3 ;  /* 0xff8000006bb87808 */ /* 0x000fe40005800000 */
[----:B------:R-:W-:Y:S02]  /*10950*/  FSEL R172, R102, -INF , !P2 ;  /* 0xff80000066ac7808 */ /* 0x000fe40005000000 */
[----:B------:R-:W-:-:S02]  /*10960*/  ISETP.GE.AND P3, PT, R29, R41, PT ;  /* 0x000000291d00720c */ /* 0x000fc40003f66270 */
[----:B------:R-:W-:Y:S02]  /*10970*/  FSEL R126, R225, -INF , !P4 ;  /* 0xff800000e17e7808 */ /* 0x000fe40006000000 */
[----:B------:R-:W-:Y:S02]  /*10980*/  FSEL R174, R227, -INF , !P1 ;  /* 0xff800000e3ae7808 */ /* 0x000fe40004800000 */
[-C--:B------:R-:W-:Y:S02]  /*10990*/  ISETP.GE.AND P2, PT, R26, R41.reuse, PT ;  /* 0x000000291a00720c */ /* 0x080fe40003f46270 */
[----:B------:R-:W-:Y:S02]  /*109a0*/  FSEL R122, R101, -INF , !P5 ;  /* 0xff800000657a7808 */ /* 0x000fe40006800000 */
[----:B------:R-:W-:Y:S02]  /*109b0*/  ISETP.GE.AND P4, PT, R28, R42, PT ;  /* 0x0000002a1c00720c */ /* 0x000fe40003f86270 */
[----:B------:R-:W-:-:S02]  /*109c0*/  ISETP.GE.AND P1, PT, R27, R41, PT ;  /* 0x000000291b00720c */ /* 0x000fc40003f26270 */
[-C--:B------:R-:W-:Y:S02]  /*109d0*/  ISETP.GE.AND P5, PT, R26, R42.reuse, PT ;  /* 0x0000002a1a00720c */ /* 0x080fe40003fa6270 */
[----:B------:R-:W-:Y:S02]  /*109e0*/  FSEL R124, R100, -INF , !P3 ;  /* 0xff800000647c7808 */ /* 0x000fe40005800000 */
[----:B------:R-:W-:Y:S02]  /*109f0*/  FSEL R105, R213, -INF , !P2 ;  /* 0xff800000d5697808 */ /* 0x000fe40005000000 */
[----:B------:R-:W-:Y:S02]  /*10a00*/  ISETP.GE.AND P3, PT, R27, R42, PT ;  /* 0x0000002a1b00720c */ /* 0x000fe40003f66270 */
[----:B------:R-:W-:Y:S02]  /*10a10*/  FSEL R131, R103, -INF , !P4 ;  /* 0xff80000067837808 */ /* 0x000fe40006000000 */
[----:B------:R-:W-:-:S02]  /*10a20*/  FSEL R107, R212, -INF , !P1 ;  /* 0xff800000d46b7808 */ /* 0x000fc40004800000 */
[-C--:B------:R-:W-:Y:S02]  /*10a30*/  ISETP.GE.AND P2, PT, R24, R42.reuse, PT ;  /* 0x0000002a1800720c */ /* 0x080fe40003f46270 */
[----:B------:R-:W-:Y:S02]  /*10a40*/  FSEL R125, R215, -INF , !P5 ;  /* 0xff800000d77d7808 */ /* 0x000fe40006800000 */
[CC--:B------:R-:W-:Y:S02]  /*10a50*/  ISETP.GE.AND P4, PT, R25.reuse, R41.reuse, PT ;  /* 0x000000291900720c */ /* 0x0c0fe40003f86270 */
[----:B------:R-:W-:Y:S02]  /*10a60*/  ISETP.GE.AND P1, PT, R25, R42, PT ;  /* 0x0000002a1900720c */ /* 0x000fe40003f26270 */
[----:B------:R-:W-:Y:S02]  /*10a70*/  ISETP.GE.AND P5, PT, R23, R41, PT ;  /* 0x000000291700720c */ /* 0x000fe40003fa6270 */
[----:B------:R-:W-:-:S02]  /*10a80*/  FSEL R128, R214, -INF , !P3 ;  /* 0xff800000d6807808 */ /* 0x000fc40005800000 */
[----:B------:R-:W-:Y:S02]  /*10a90*/  FSEL R121, R95, -INF , !P2 ;  /* 0xff8000005f797808 */ /* 0x000fe40005000000 */
[----:B------:R-:W-:Y:S02]  /*10aa0*/  ISETP.GE.AND P3, PT, R24, R41, PT ;  /* 0x000000291800720c */ /* 0x000fe40003f66270 */
[----:B------:R-:W-:Y:S01]  /*10ab0*/  FSEL R103, R92, -INF , !P4 ;  /* 0xff8000005c677808 */ /* 0x000fe20006000000 */
[----:B------:R-:W-:Y:S01]  /*10ac0*/  HMMA.16816.F32 R24, R16, R46, R248 ;  /* 0x0000002e1018723c */ /* 0x000fe200000018f8 */
[----:B------:R-:W-:Y:S02]  /*10ad0*/  FSEL R123, R94, -INF , !P1 ;  /* 0xff8000005e7b7808 */ /* 0x000fe40004800000 */
[----:B------:R-:W-:Y:S02]  /*10ae0*/  FSEL R95, R200, -INF , !P5 ;  /* 0xff800000c85f7808 */ /* 0x000fe40006800000 */
[----:B------:R-:W-:-:S02]  /*10af0*/  ISETP.GE.AND P4, PT, R23, R42, PT ;  /* 0x0000002a1700720c */ /* 0x000fc40003f86270 */
[-C--:B------:R-:W-:Y:S02]  /*10b00*/  ISETP.GE.AND P1, PT, R22, R41.reuse, PT ;  /* 0x000000291600720c */ /* 0x080fe40003f26270 */
[C---:B------:R-:W-:Y:S02]  /*10b10*/  ISETP.GE.AND P2, PT, R21.reuse, R41, PT ;  /* 0x000000291500720c */ /* 0x040fe40003f46270 */
[----:B------:R-:W-:Y:S02]  /*10b20*/  ISETP.GE.AND P5, PT, R21, R42, PT ;  /* 0x0000002a1500720c */ /* 0x000fe40003fa6270 */
[----:B------:R-:W-:Y:S02]  /*10b30*/  FSEL R101, R93, -INF , !P3 ;  /* 0xff8000005d657808 */ /* 0x000fe40005800000 */
[----:B------:R-:W-:Y:S02]  /*10b40*/  FSEL R106, R202, -INF , !P4 ;  /* 0xff800000ca6a7808 */ /* 0x000fe40006000000 */
[----:B------:R-:W-:-:S02]  /*10b50*/  FSEL R93, R201, -INF , !P1 ;  /* 0xff800000c95d7808 */ /* 0x000fc40004800000 */
[----:B------:R-:W-:Y:S02]  /*10b60*/  FSEL R92, R88, -INF , !P2 ;  /* 0xff800000585c7808 */ /* 0x000fe40005000000 */
[----:B------:R-:W-:Y:S02]  /*10b70*/  FSEL R102, R90, -INF , !P5 ;  /* 0xff8000005a667808 */ /* 0x000fe40006800000 */
[-C--:B------:R-:W-:Y:S02]  /*10b80*/  ISETP.GE.AND P3, PT, R22, R42.reuse, PT ;  /* 0x0000002a1600720c */ /* 0x080fe40003f66270 */
[CC--:B------:R-:W-:Y:S02]  /*10b90*/  ISETP.GE.AND P4, PT, R20.reuse, R41.reuse, PT ;  /* 0x000000291400720c */ /* 0x0c0fe40003f86270 */
[-C--:B------:R-:W-:Y:S02]  /*10ba0*/  ISETP.GE.AND P1, PT, R20, R42.reuse, PT ;  /* 0x0000002a1400720c */ /* 0x080fe40003f26270 */
[----:B------:R-:W-:Y:S01]  /*10bb0*/  ISETP.GE.AND P2, PT, R11, R42, PT ;  /* 0x0000002a0b00720c */ /* 0x000fe20003f46270 */
[----:B------:R-:W-:Y:S01]  /*10bc0*/  HMMA.16816.F32 R20, R12, R44, R64 ;  /* 0x0000002c0c14723c */ /* 0x000fe20000001840 */
[----:B------:R-:W-:-:S02]  /*10bd0*/  ISETP.GE.AND P5, PT, R10, R41, PT ;  /* 0x000000290a00720c */ /* 0x000fc40003fa6270 */
[----:B------:R-:W-:Y:S02]  /*10be0*/  FSEL R104, R203, -INF , !P3 ;  /* 0xff800000cb687808 */ /* 0x000fe40005800000 */
[----:B------:R-:W-:Y:S02]  /*10bf0*/  FSEL R94, R182, -INF , !P2 ;  /* 0xff800000b65e7808 */ /* 0x000fe40005000000 */
[----:B------:R-:W-:Y:S01]  /*10c00*/  FSEL R75, R181, -INF , !P5 ;  /* 0xff800000b54b7808 */ /* 0x000fe20006800000 */
[----:B------:R-:W-:Y:S01]  /*10c10*/  HMMA.16816.F32 R44, R12, R46, R236 ;  /* 0x0000002e0c2c723c */ /* 0x000fe200000018ec */
[-C--:B------:R-:W-:Y:S01]  /*10c20*/  ISETP.GE.AND P3, PT, R11, R41.reuse, PT ;  /* 0x000000290b00720c */ /* 0x080fe20003f66270 */
[----:B------:R-:W-:Y:S01]  /*10c30*/  IMAD.MOV.U32 R238, RZ, RZ, R61 ;  /* 0x000000ffffee7224 */ /* 0x000fe200078e003d */
[----:B------:R-:W-:Y:S01]  /*10c40*/  FSEL R100, R91, -INF , !P1 ;  /* 0xff8000005b647808 */ /* 0x000fe20004800000 */
[----:B------:R-:W-:Y:S01]  /*10c50*/  IMAD.MOV.U32 R237, RZ, RZ, R62 ;  /* 0x000000ffffed7224 */ /* 0x000fe200078e003e */
[CC--:B------:R-:W-:Y:S01]  /*10c60*/  ISETP.GE.AND P2, PT, R8.reuse, R41.reuse, PT ;  /* 0x000000290800720c */ /* 0x0c0fe20003f46270 */
[----:B------:R-:W-:Y:S01]  /*10c70*/  IMAD.MOV.U32 R236, RZ, RZ, R68 ;  /* 0x000000ffffec7224 */ /* 0x000fe200078e0044 */
[----:B------:R-:W-:Y:S01]  /*10c80*/  ISETP.GE.AND P5, PT, R8, R42, PT ;  /* 0x0000002a0800720c */ /* 0x000fe20003fa6270 */
[----:B------:R-:W-:Y:S01]  /*10c90*/  IMAD.MOV.U32 R239, RZ, RZ, R60 ;  /* 0x000000ffffef7224 */ /* 0x000fe200078e003c */
[----:B------:R-:W-:-:S02]  /*10ca0*/  ISETP.GE.AND P1, PT, R9, R41, PT ;  /* 0x000000290900720c */ /* 0x000fc40003f26270 */
[----:B------:R-:W-:Y:S02]  /*10cb0*/  FSEL R88, R180, -INF , !P3 ;  /* 0xff800000b4587808 */ /* 0x000fe40005800000 */
[----:B------:R-:W-:Y:S02]  /*10cc0*/  FSEL R73, R85, -INF , !P2 ;  /* 0xff80000055497808 */ /* 0x000fe40005000000 */
[----:B------:R-:W-:Y:S01]  /*10cd0*/  FSEL R87, R87, -INF , !P5 ;  /* 0xff80000057577808 */ /* 0x000fe20006800000 */
[----:B------:R-:W-:Y:S01]  /*10ce0*/  HMMA.16816.F32 R16, R16, R50, R236 ;  /* 0x000000321010723c */ /* 0x000fe200000018ec */
[-C--:B------:R-:W-:Y:S02]  /*10cf0*/  ISETP.GE.AND P3, PT, R9, R42.reuse, PT ;  /* 0x0000002a0900720c */ /* 0x080fe40003f66270 */
[----:B------:R-:W-:Y:S02]  /*10d00*/  FSEL R74, R84, -INF , !P1 ;  /* 0xff800000544a7808 */ /* 0x000fe40004800000 */
[----:B------:R-:W-:-:S02]  /*10d10*/  ISETP.GE.AND P2, PT, R6, R42, PT ;  /* 0x0000002a0600720c */ /* 0x000fc40003f46270 */
[-C--:B------:R-:W-:Y:S02]  /*10d20*/  ISETP.GE.AND P5, PT, R5, R41.reuse, PT ;  /* 0x000000290500720c */ /* 0x080fe40003fa6270 */
[----:B------:R-:W-:Y:S02]  /*10d30*/  ISETP.GE.AND P1, PT, R7, R42, PT ;  /* 0x0000002a0700720c */ /* 0x000fe40003f26270 */
[----:B------:R-:W-:Y:S02]  /*10d40*/  FSEL R86, R86, -INF , !P3 ;  /* 0xff80000056567808 */ /* 0x000fe40005800000 */
[----:B------:R-:W-:Y:S02]  /*10d50*/  FSEL R72, R115, -INF , !P2 ;  /* 0xff80000073487808 */ /* 0x000fe40005000000 */
[----:B------:R-:W-:Y:S02]  /*10d60*/  FSEL R66, R96, -INF , !P5 ;  /* 0xff80000060427808 */ /* 0x000fe40006800000 */
[----:B------:R-:W-:-:S02]  /*10d70*/  ISETP.GE.AND P3, PT, R6, R41, PT ;  /* 0x000000290600720c */ /* 0x000fc40003f66270 */
[----:B------:R-:W-:Y:S02]  /*10d80*/  FSEL R83, R114, -INF , !P1 ;  /* 0xff80000072537808 */ /* 0x000fe40004800000 */
[CC--:B------:R-:W-:Y:S02]  /*10d90*/  ISETP.GE.AND P2, PT, R3.reuse, R41.reuse, PT ;  /* 0x000000290300720c */ /* 0x0c0fe40003f46270 */
[-C--:B------:R-:W-:Y:S01]  /*10da0*/  ISETP.GE.AND P5, PT, R3, R42.reuse, PT ;  /* 0x0000002a0300720c */ /* 0x080fe20003fa6270 */
[----:B------:R-:W-:Y:S01]  /*10db0*/  VIADD R3, R0, 0xffffff69 ;  /* 0xffffff6900037836 */ /* 0x000fe20000000000 */
[----:B------:R-:W-:Y:S02]  /*10dc0*/  ISETP.GE.AND P1, PT, R4, R41, PT ;  /* 0x000000290400720c */ /* 0x000fe40003f26270 */
[----:B------:R-:W-:Y:S02]  /*10dd0*/  FSEL R89, R89, -INF , !P4 ;  /* 0xff80000059597808 */ /* 0x000fe40006000000 */
[----:B------:R-:W-:-:S02]  /*10de0*/  ISETP.GE.AND P4, PT, R10, R42, PT ;  /* 0x0000002a0a00720c */ /* 0x000fc40003f86270 */
[----:B------:R-:W-:Y:S01]  /*10df0*/  FSEL R69, R113, -INF , !P3 ;  /* 0xff80000071457808 */ /* 0x000fe20005800000 */
[C---:B------:R-:W-:Y:S01]  /*10e00*/  HMMA.16816.F32 R8, R12.reuse, R48, R56 ;  /* 0x000000300c08723c */ /* 0x040fe20000001838 */
[-C--:B------:R-:W-:Y:S01]  /*10e10*/  ISETP.GE.AND P3, PT, R4, R42.reuse, PT ;  /* 0x0000002a0400720c */ /* 0x080fe20003f66270 */
[----:B------:R-:W-:Y:S01]  /*10e20*/  VIADD R4, R0, 0xffffff68 ;  /* 0xffffff6800047836 */ /* 0x000fe20000000000 */
[----:B------:R-:W-:Y:S02]  /*10e30*/  FSEL R63, R97, -INF , !P1 ;  /* 0xff800000613f7808 */ /* 0x000fe40004800000 */
[----:B------:R-:W-:Y:S02]  /*10e40*/  FSEL R61, R20, -INF , !P2 ;  /* 0xff800000143d7808 */ /* 0x000fe40005000000 */
[----:B------:R-:W-:Y:S01]  /*10e50*/  ISETP.GE.AND P1, PT, R2, R42, PT ;  /* 0x0000002a0200720c */ /* 0x000fe20003f26270 */
[----:B------:R-:W-:Y:S01]  /*10e60*/  HMMA.16816.F32 R12, R12, R50, R52 ;  /* 0x000000320c0c723c */ /* 0x000fe20000001834 */
[----:B------:R-:W-:-:S02]  /*10e70*/  ISETP.GE.AND P2, PT, R3, R39, PT ;  /* 0x000000270300720c */ /* 0x000fc40003f46270 */
[----:B------:R-:W-:Y:S02]  /*10e80*/  FSEL R90, R183, -INF , !P4 ;  /* 0xff800000b75a7808 */ /* 0x000fe40006000000 */
[-C--:B------:R-:W-:Y:S02]  /*10e90*/  ISETP.GE.AND P4, PT, R7, R41.reuse, PT ;  /* 0x000000290700720c */ /* 0x080fe40003f86270 */
[----:B------:R-:W-:Y:S02]  /*10ea0*/  FSEL R62, R23, -INF , !P1 ;  /* 0xff800000173e7808 */ /* 0x000fe40004800000 */
        /* <DEDUP_REMOVED lines=9> */
[CC--:B------:R-:W-:Y:S02]  /*10f40*/  ISETP.GE.AND P1, PT, R3.reuse, R41.reuse, PT ;  /* 0x000000290300720c */ /* 0x0c0fe40003f26270 */
[----:B------:R-:W-:Y:S02]  /*10f50*/  ISETP.GE.AND P2, PT, R3, R42, PT ;  /* 0x0000002a0300720c */ /* 0x000fe40003f46270 */
[----:B------:R-:W-:Y:S02]  /*10f60*/  FSEL R71, R98, -INF , !P4 ;  /* 0xff80000062477808 */ /* 0x000fe40006000000 */
[----:B------:R-:W-:Y:S01]  /*10f70*/  ISETP.GE.AND P4, PT, R2, R41, PT ;  /* 0x000000290200720c */ /* 0x000fe20003f86270 */
[----:B------:R-:W-:Y:S01]  /*10f80*/  VIADD R2, R0, 0xffffff78 ;  /* 0xffffff7800027836 */ /* 0x000fe20000000000 */
[----:B------:R-:W-:Y:S01]  /*10f90*/  FSEL R85, R24, -INF , !P3 ;  /* 0xff80000018557808 */ /* 0x000fe20005800000 */
[----:B------:R-:W-:Y:S01]  /*10fa0*/  VIADD R0, R0, 0xffffff79 ;  /* 0xffffff7900007836 */ /* 0x000fe20000000000 */
[----:B------:R-:W-:-:S02]  /*10fb0*/  FSEL R56, R45, -INF , !P1 ;  /* 0xff8000002d387808 */ /* 0x000fc40004800000 */
[----:B------:R-:W-:Y:S02]  /*10fc0*/  FSEL R58, R47, -INF , !P2 ;  /* 0xff8000002f3a7808 */ /* 0x000fe40005000000 */
[-C--:B------:R-:W-:Y:S02]  /*10fd0*/  ISETP.GE.AND P3, PT, R4, R40.reuse, PT ;  /* 0x000000280400720c */ /* 0x080fe40003f66270 */
[----:B------:R-:W-:Y:S02]  /*10fe0*/  ISETP.GE.AND P1, PT, R3, R40, PT ;  /* 0x000000280300720c */ /* 0x000fe40003f26270 */
[----:B------:R-:W-:Y:S02]  /*10ff0*/  ISETP.GE.AND P2, PT, R38, R41, PT ;  /* 0x000000292600720c */ /* 0x000fe40003f46270 */
[----:B------:R-:W-:Y:S02]  /*11000*/  FSEL R53, R26, -INF , !P3 ;  /* 0xff8000001a357808 */ /* 0x000fe40005800000 */
[----:B------:R-:W-:-:S02]  /*11010*/  FSEL R52, R27, -INF , !P1 ;  /* 0xff8000001b347808 */ /* 0x000fc40004800000 */
[----:B------:R-:W-:Y:S02]  /*11020*/  FSEL R55, R8, -INF , !P2 ;  /* 0xff80000008377808 */ /* 0x000fe40005000000 */
[-C--:B------:R-:W-:Y:S02]  /*11030*/  ISETP.GE.AND P1, PT, R37, R41.reuse, PT ;  /* 0x000000292500720c */ /* 0x080fe40003f26270 */
[-C--:B------:R-:W-:Y:S02]  /*11040*/  ISETP.GE.AND P3, PT, R2, R41.reuse, PT ;  /* 0x000000290200720c */ /* 0x080fe40003f66270 */
        /* <DEDUP_REMOVED lines=10> */
[----:B------:R-:W-:Y:S02]  /*110f0*/  FSEL R50, R11, -INF , !P3 ;  /* 0xff8000000b327808 */ /* 0x000fe40005800000 */
[----:B------:R-:W-:Y:S02]  /*11100*/  FSEL R48, R14, -INF , !P2 ;  /* 0xff8000000e307808 */ /* 0x000fe40005000000 */
[-C--:B------:R-:W-:Y:S02]  /*11110*/  ISETP.GE.AND P5, PT, R2, R39.reuse, PT ;  /* 0x000000270200720c */ /* 0x080fe40003fa6270 */
[C---:B------:R-:W-:Y:S02]  /*11120*/  ISETP.GE.AND P4, PT, R0.reuse, R39, PT ;  /* 0x000000270000720c */ /* 0x040fe40003f86270 */
[----:B------:R-:W-:-:S02]  /*11130*/  ISETP.GE.AND P1, PT, R0, R42, PT ;  /* 0x0000002a0000720c */ /* 0x000fc40003f26270 */
[-C--:B------:R-:W-:Y:S02]  /*11140*/  ISETP.GE.AND P3, PT, R2, R40.reuse, PT ;  /* 0x000000280200720c */ /* 0x080fe40003f66270 */
[----:B------:R-:W-:Y:S02]  /*11150*/  ISETP.GE.AND P2, PT, R0, R40, PT ;  /* 0x000000280000720c */ /* 0x000fe40003f46270 */
[----:B------:R-:W-:Y:S02]  /*11160*/  FSEL R42, R15, -INF , !P1 ;  /* 0xff8000000f2a7808 */ /* 0x000fe40004800000 */
[----:B------:R-:W-:Y:S02]  /*11170*/  FSEL R67, R16, -INF , !P5 ;  /* 0xff80000010437808 */ /* 0x000fe40006800000 */
[----:B------:R-:W-:Y:S02]  /*11180*/  FSEL R65, R17, -INF , !P4 ;  /* 0xff80000011417808 */ /* 0x000fe40006000000 */
[----:B------:R-:W-:-:S02]  /*11190*/  FSEL R41, R18, -INF , !P3 ;  /* 0xff80000012297808 */ /* 0x000fc40005800000 */
[----:B------:R-:W-:Y:S01]  /*111a0*/  FSEL R40, R19, -INF , !P2 ;  /* 0xff80000013287808 */ /* 0x000fe20005000000 */
[----:B------:R-:W-:Y:S06]  /*111b0*/  BRA.U !UP0, `(.L_x_498) ;  /* 0x0000000108e47547 */ /* 0x000fec000b800000 */
[----:B------:R-:W2:Y:S04]  /*111c0*/  LDL R234, [R1+0x300] ;  /* 0x0003000001ea7983 */ /* 0x000ea80000100800 */
[----:B------:R-:W3:Y:S01]  /*111d0*/  LDL R235, [R1+0x2fc] ;  /* 0x0002fc0001eb7983 */ /* 0x000ee20000100800 */
[----:B------:R-:W-:Y:S01]  /*111e0*/  UIADD3 UR15, UPT, UPT, UR26, -0x3, URZ ;  /* 0xfffffffd1a0f7890 */ /* 0x000fe2000fffe0ff */
[----:B------:R-:W-:Y:S01]  /*111f0*/  IMAD.U32 R3, RZ, RZ, UR16 ;  /* 0x00000010ff037e24 */ /* 0x000fe2000f8e00ff */
[----:B------:R-:W-:Y:S01]  /*11200*/  BSSY.RECONVERGENT B0, `(.L_x_499) ;  /* 0x0000033000007945 */ /* 0x000fe20003800200 */
[----:B------:R-:W-:Y:S01]  /*11210*/  IMAD.U32 R8, RZ, RZ, UR16 ;  /* 0x00000010ff087e24 */ /* 0x000fe2000f8e00ff */
[----:B------:R-:W-:Y:S01]  /*11220*/  UIMAD.WIDE.U32 UR4, UR15, UR16, URZ ;  /* 0x000000100f0472a5 */ /* 0x000fe2000f8e00ff */
[----:B------:R-:W-:Y:S01]  /*11230*/  IMAD.U32 R6, RZ, RZ, UR16 ;  /* 0x00000010ff067e24 */ /* 0x000fe2000f8e00ff */
[----:B------:R1:W-:Y:S01]  /*11240*/  @P0 STS.128 [R220+0x2000], RZ ;  /* 0x002000ffdc000388 */ /* 0x0003e20000000c00 */
[----:B------:R-:W-:Y:S01]  /*11250*/  IMAD.U32 R5, RZ, RZ, UR17 ;  /* 0x00000011ff057e24 */ /* 0x000fe2000f8e00ff */
[----:B------:R-:W-:Y:S01]  /*11260*/  UIMAD UR15, UR15, UR17, UR5 ;  /* 0x000000110f0f72a4 */ /* 0x000fe2000f8e0205 */
[----:B------:R-:W-:Y:S01]  /*11270*/  IMAD.U32 R4, RZ, RZ, UR16 ;  /* 0x00000010ff047e24 */ /* 0x000fe2000f8e00ff */
[----:B------:R-:W-:Y:S01]  /*11280*/  USHF.L.U32 UR14, UR4, 0x7, URZ ;  /* 0x00000007040e7899 */ /* 0x000fe200080006ff */
[----:B------:R-:W-:Y:S01]  /*11290*/  IMAD.U32 R2, RZ, RZ, UR17 ;  /* 0x00000011ff027e24 */ /* 0x000fe2000f8e00ff */
[----:B------:R-:W-:-:S04]  /*112a0*/  USHF.L.U64.HI UR15, UR4, 0x7, UR15 ;  /* 0x00000007040f7899 */ /* 0x000fc8000801020f */
[----:B------:R-:W-:Y:S01]  /*112b0*/  @!P0 LEA R3, P2, R3, UR14, 0x5 ;  /* 0x0000000e03038c11 */ /* 0x000fe2000f8428ff */
[----:B------:R-:W-:Y:S01]  /*112c0*/  IMAD.U32 R0, RZ, RZ, UR14 ;  /* 0x0000000eff007e24 */ /* 0x000fe2000f8e00ff */
[----:B------:R-:W-:Y:S02]  /*112d0*/  @!P0 LEA R8, P1, R8, UR14, 0x6 ;  /* 0x0000000e08088c11 */ /* 0x000fe4000f8230ff */
[----:B------:R-:W-:Y:S01]  /*112e0*/  @!P0 LEA.HI.X R10, R6, UR15, R5, 0x5, P2 ;  /* 0x0000000f060a8c11 */ /* 0x000fe200090f2c05 */
[----:B------:R-:W-:Y:S01]  /*112f0*/  IMAD.U32 R5, RZ, RZ, UR15 ;  /* 0x0000000fff057e24 */ /* 0x000fe2000f8e00ff */
[----:B------:R-:W-:Y:S02]  /*11300*/  @!P0 LEA.HI.X R9, R4, UR15, R2, 0x6, P1 ;  /* 0x0000000f04098c11 */ /* 0x000fe400088f3402 */
[-C--:B--2---:R-:W-:Y:S02]  /*11310*/  @!P0 LEA R6, P3, R0, R234.reuse, 0x1 ;  /* 0x000000ea00068211 */ /* 0x084fe400078608ff */
[----:B------:R-:W-:-:S02]  /*11320*/  @!P0 LEA R4, P2, R3, R234, 0x1 ;  /* 0x000000ea03048211 */ /* 0x000fc400078408ff */
[----:B------:R-:W-:Y:S02]  /*11330*/  @!P0 LEA R2, P1, R8, R234, 0x1 ;  /* 0x000000ea08028211 */ /* 0x000fe400078208ff */
[-C--:B---3--:R-:W-:Y:S02]  /*11340*/  @!P0 LEA.HI.X R7, R0, R235.reuse, R5, 0x1, P3 ;  /* 0x000000eb00078211 */ /* 0x088fe400018f0c05 */
        /* <DEDUP_REMOVED lines=30> */
.L_x_500:
[----:B------:R-:W-:Y:S05]  /*11530*/  BSYNC.RECONVERGENT B0 ;  /* 0x0000000000007941 */ /* 0x000fea0003800200 */
.L_x_499:
[----:B------:R-:W0:Y:S02]  /*11540*/  LDGDEPBAR ;  /* 0x00000000000079af */ /* 0x000e240000000000 */
.L_x_498:
[----:B------:R-:W-:Y:S04]  /*11550*/  STL [R1+0x48c], R152 ;  /* 0x00048c9801007387 */ /* 0x000fe80000100800 */
[----:B------:R-:W-:Y:S04]  /*11560*/  STL [R1+0x488], R153 ;  /* 0x0004889901007387 */ /* 0x000fe80000100800 */
[----:B------:R-:W-:Y:S04]  /*11570*/  STL [R1+0x484], R148 ;  /* 0x0004849401007387 */ /* 0x000fe80000100800 */
[----:B------:R-:W-:Y:S04]  /*11580*/  STL [R1+0x480], R149 ;  /* 0x0004809501007387 */ /* 0x000fe80000100800 */
[----:B------:R-:W-:Y:S04]  /*11590*/  STL [R1+0x47c], R144 ;  /* 0x00047c9001007387 */ /* 0x000fe80000100800 */
[----:B------:R-:W-:Y:S04]  /*115a0*/  STL [R1+0x478], R145 ;  /* 0x0004789101007387 */ /* 0x000fe80000100800 */
[----:B------:R-:W-:Y:S04]  /*115b0*/  STL [R1+0x474], R140 ;  /* 0x0004748c01007387 */ /* 0x000fe80000100800 */
[----:B------:R-:W-:Y:S04]  /*115c0*/  STL [R1+0x470], R141 ;  /* 0x0004708d01007387 */ /* 0x000fe80000100800 */
[----:B------:R3:W-:Y:S04]  /*115d0*/  STL.64 [R1+0x468], R154 ;  /* 0x0004689a01007387 */ /* 0x0007e80000100a00 */
[----:B---3--:R-:W3:Y:S04]  /*115e0*/  LDL.64 R154, [R1+0xa0] ;  /* 0x0000a000019a7983 */ /* 0x008ee80000100a00 */
[----:B------:R4:W-:Y:S04]  /*115f0*/  STL.64 [R1+0x460], R150 ;  /* 0x0004609601007387 */ /* 0x0009e80000100a00 */
[----:B----4-:R-:W4:Y:S01]  /*11600*/  LDL.64 R150, [R1+0x170] ;  /* 0x0001700001967983 */ /* 0x010f220000100a00 */
[----:B------:R-:W-:Y:S01]  /*11610*/  FMNMX3.FTZ R0, R137, R43, R108, !PT ;  /* 0x0000002b89007276 */ /* 0x000fe2000781006c */
[----:B------:R-:W-:Y:S01]  /*11620*/  UIADD3 UR4, UPT, UPT, UR31, -0x4, URZ ;  /* 0xfffffffc1f047890 */ /* 0x000fe2000fffe0ff */
[----:B-1----:R-:W-:Y:S01]  /*11630*/  IMAD.U32 R7, RZ, RZ, UR23 ;  /* 0x00000017ff077e24 */ /* 0x002fe2000f8e00ff */
[----:B--2---:R-:W1:Y:S01]  /*11640*/  S2R R4, SR_TID.X ;  /* 0x0000000000047919 */ /* 0x004e620000002100 */
[----:B------:R-:W-:Y:S01]  /*11650*/  FMNMX3.FTZ R0, R0, R76, R77, !PT ;  /* 0x0000004c00007276 */ /* 0x000fe2000781004d */
[----:B------:R-:W2:Y:S03]  /*11660*/  S2R R8, SR_CTAID.X ;  /* 0x0000000000087919 */ /* 0x000ea60000002500 */
[----:B------:R-:W-:Y:S01]  /*11670*/  FMNMX3.FTZ R0, R0, R116, R111, !PT ;  /* 0x0000007400007276 */ /* 0x000fe2000781006f */
[----:B------:R-:W-:Y:S03]  /*11680*/  STL.64 [R1+0x458], R146 ;  /* 0x0004589201007387 */ /* 0x000fe60000100a00 */
[----:B------:R-:W-:-:S02]  /*11690*/  FMNMX3.FTZ R2, R0, R82, R81, !PT ;  /* 0x0000005200027276 */ /* 0x000fc40007810051 */
        /* <DEDUP_REMOVED lines=35> */
[----:B------:R-:W-:Y:S01]  /*118d0*/  FMNMX3.FTZ R0, R2, R67, R65, !PT ;  /* 0x0000004302007276 */ /* 0x000fe20007810041 */
[----:B------:R-:W-:Y:S01]  /*118e0*/  IMAD.U32 R2, RZ, RZ, UR23 ;  /* 0x00000017ff027e24 */ /* 0x000fe2000f8e00ff */
[----:B------:R-:W-:Y:S01]  /*118f0*/  FMNMX3.FTZ R6, R6, R187, R185, !PT ;  /* 0x000000bb06067276 */ /* 0x000fe200078100b9 */
[----:B------:R-:W-:Y:S01]  /*11900*/  STL [R1+0x420], R160 ;  /* 0x000420a001007387 */ /* 0x000fe20000100800 */
[----:B-1----:R-:W-:-:S02]  /*11910*/  SHF.R.U32.HI R14, RZ, 0x5, R4 ;  /* 0x00000005ff0e7819 */ /* 0x002fc40000011604 */
[----:B------:R-:W-:Y:S01]  /*11920*/  FMNMX3.FTZ R6, R6, R53, R52, !PT ;  /* 0x0000003506067276 */ /* 0x000fe20007810034 */
[----:B------:R-:W1:Y:S02]  /*11930*/  SHFL.BFLY PT, R3, R0, 0x2, 0x1f ;  /* 0x0c401f0000037f89 */ /* 0x000e6400000e0000 */
[----:B--2---:R-:W-:Y:S01]  /*11940*/  IMAD R8, R8, 0x8, R14 ;  /* 0x0000000808087824 */ /* 0x004fe200078e020e */
[----:B------:R-:W-:Y:S01]  /*11950*/  FMNMX3.FTZ R6, R6, R179, R178, !PT ;  /* 0x000000b306067276 */ /* 0x000fe200078100b2 */
[----:B------:R-:W-:Y:S02]  /*11960*/  STL.64 [R1+0x418], R164 ;  /* 0x000418a401007387 */ /* 0x000fe40000100a00 */
[----:B------:R-:W-:Y:S01]  /*11970*/  IMAD.WIDE.U32 R8, R8, -0x326172a9, RZ ;  /* 0xcd9e8d5708087825 */ /* 0x000fe200078e00ff */
[----:B------:R-:W-:Y:S01]  /*11980*/  FMNMX3.FTZ R6, R6, R41, R40, !PT ;  /* 0x0000002906067276 */ /* 0x000fe20007810028 */
[----:B------:R-:W-:Y:S04]  /*11990*/  STL [R1+0x414], R161 ;  /* 0x000414a101007387 */ /* 0x000fe80000100800 */
[----:B------:R-:W2:Y:S04]  /*119a0*/  SHFL.BFLY PT, R12, R6, 0x2, 0x1f ;  /* 0x0c401f00060c7f89 */ /* 0x000ea800000e0000 */
[----:B------:R-:W-:Y:S04]  /*119b0*/  STL [R1+0x410], R156 ;  /* 0x0004109c01007387 */ /* 0x000fe80000100800 */
[----:B------:R-:W-:Y:S01]  /*119c0*/  STL [R1+0x40c], R157 ;  /* 0x00040c9d01007387 */ /* 0x000fe20000100800 */
[----:B-1----:R-:W-:-:S03]  /*119d0*/  FMNMX.FTZ R0, R0, R3, !PT ;  /* 0x0000000300007209 */ /* 0x002fc60007810000 */
[----:B------:R-:W-:Y:S04]  /*119e0*/  STL [R1+0x3e0], R132 ;  /* 0x0003e08401007387 */ /* 0x000fe80000100800 */
[----:B------:R-:W-:Y:S04]  /*119f0*/  SHFL.BFLY PT, R13, R0, 0x1, 0x1f ;  /* 0x0c201f00000d7f89 */ /* 0x000fe800000e0000 */
[----:B------:R-:W-:Y:S01]  /*11a00*/  STL [R1+0x3dc], R30 ;  /* 0x0003dc1e01007387 */ /* 0x000fe20000100800 */
[----:B--2---:R-:W-:-:S03]  /*11a10*/  FMNMX.FTZ R12, R6, R12, !PT ;  /* 0x0000000c060c7209 */ /* 0x004fc60007810000 */
[----:B------:R-:W-:Y:S04]  /*11a20*/  STL [R1+0x3d8], R31 ;  /* 0x0003d81f01007387 */ /* 0x000fe80000100800 */
[----:B------:R-:W1:Y:S04]  /*11a30*/  SHFL.BFLY PT, R14, R12, 0x1, 0x1f ;  /* 0x0c201f000c0e7f89 */ /* 0x000e6800000e0000 */
[----:B------:R-:W-:Y:S04]  /*11a40*/  STL [R1+0x324], R220 ;  /* 0x000324dc01007387 */ /* 0x000fe80000100800 */
[----:B------:R-:W-:Y:S04]  /*11a50*/  STL [R1+0x320], R207 ;  /* 0x000320cf01007387 */ /* 0x000fe80000100800 */
[----:B------:R1:W-:Y:S04]  /*11a60*/  STL [R1+0x31c], R206 ;  /* 0x00031cce01007387 */ /* 0x0003e80000100800 */
[----:B------:R2:W-:Y:S01]  /*11a70*/  STL [R1+0x318], R205 ;  /* 0x000318cd01007387 */ /* 0x0005e20000100800 */
[----:B-1----:R-:W-:-:S02]  /*11a80*/  FMNMX.FTZ R206, R12, R14, !PT ;  /* 0x0000000e0cce7209 */ /* 0x002fc40007810000 */
[----:B--2---:R-:W-:Y:S02]  /*11a90*/  FMNMX.FTZ R205, R0, R13, !PT ;  /* 0x0000000d00cd7209 */ /* 0x004fe40007810000 */
[----:B------:R-:W-:Y:S02]  /*11aa0*/  FSETP.NEU.FTZ.AND P4, PT, R206, -INF , PT ;  /* 0xff800000ce00780b */ /* 0x000fe40003f9d000 */
[----:B------:R-:W-:Y:S02]  /*11ab0*/  FSETP.NEU.FTZ.AND P5, PT, R205, -INF , PT ;  /* 0xff800000cd00780b */ /* 0x000fe40003fbd000 */
[----:B---3--:R-:W-:Y:S01]  /*11ac0*/  LOP3.LUT R2, R2, UR4, R155, 0x96, !PT ;  /* 0x0000000402027c12 */ /* 0x008fe2000f8e969b */
[----:B------:R-:W-:-:S04]  /*11ad0*/  UIADD3 UR4, UPT, UPT, UR31, -0x3, URZ ;  /* 0xfffffffd1f047890 */ /* 0x000fc8000fffe0ff */
[----:B------:R-:W-:Y:S02]  /*11ae0*/  IMAD.WIDE.U32 R26, R2, -0x326172a9, RZ ;  /* 0xcd9e8d57021a7825 */ /* 0x000fe400078e00ff */
[----:B------:R-:W-:-:S03]  /*11af0*/  LOP3.LUT R7, R7, UR4, R155, 0x96, !PT ;  /* 0x0000000407077c12 */ /* 0x000fc6000f8e969b */
[----:B------:R-:W-:Y:S01]  /*11b00*/  LOP3.LUT R2, R8, UR7, R27, 0x96, !PT ;  /* 0x0000000708027c12 */ /* 0x000fe2000f8e961b */
[----:B------:R1:W-:Y:S01]  /*11b10*/  STL [R1+0x494], R26 ;  /* 0x0004941a01007387 */ /* 0x0003e20000100800 */
[----:B------:R-:W-:Y:S01]  /*11b20*/  LOP3.LUT R4, R26, UR30, R139, 0x96, !PT ;  /* 0x0000001e1a047c12 */ /* 0x000fe2000f8e968b */
[----:B------:R-:W-:Y:S02]  /*11b30*/  IMAD.WIDE.U32 R44, R7, -0x326172a9, RZ ;  /* 0xcd9e8d57072c7825 */ /* 0x000fe400078e00ff */
[----:B------:R-:W-:Y:S02]  /*11b40*/  STL [R1+0x490], R27 ;  /* 0x0004901b01007387 */ /* 0x000fe40000100800 */
[----:B------:R-:W-:-:S04]  /*11b50*/  IMAD.WIDE.U32 R2, R2, -0x2daee0ad, RZ ;  /* 0xd2511f5302027825 */ /* 0x000fc800078e00ff */
[----:B------:R-:W-:-:S05]  /*11b60*/  IMAD.WIDE.U32 R4, R4, -0x2daee0ad, RZ ;  /* 0xd2511f5304047825 */ /* 0x000fca00078e00ff */
[----:B------:R-:W-:Y:S02]  /*11b70*/  LOP3.LUT R10, R2, UR25, R5, 0x96, !PT ;  /* 0x00000019020a7c12 */ /* 0x000fe4000f8e9605 */
[----:B------:R-:W-:Y:S02]  /*11b80*/  LOP3.LUT R2, R8, UR7, R45, 0x96, !PT ;  /* 0x0000000708027c12 */ /* 0x000fe4000f8e962d */
[----:B------:R-:W-:Y:S01]  /*11b90*/  LOP3.LUT R8, R44, UR30, R139, 0x96, !PT ;  /* 0x0000001e2c087c12 */ /* 0x000fe2000f8e968b */
[----:B------:R-:W-:Y:S01]  /*11ba0*/  IMAD.WIDE.U32 R10, R10, -0x326172a9, RZ ;  /* 0xcd9e8d570a0a7825 */ /* 0x000fe200078e00ff */
[----:B----4-:R-:W-:-:S03]  /*11bb0*/  LOP3.LUT R3, R150, UR29, R3, 0x96, !PT ;  /* 0x0000001d96037c12 */ /* 0x010fc6000f8e9603 */
[----:B------:R-:W-:-:S04]  /*11bc0*/  IMAD.WIDE.U32 R8, R8, -0x2daee0ad, RZ ;  /* 0xd2511f5308087825 */ /* 0x000fc800078e00ff */
[----:B------:R-:W-:-:S04]  /*11bd0*/  IMAD.WIDE.U32 R16, R3, -0x326172a9, RZ ;  /* 0xcd9e8d5703107825 */ /* 0x000fc800078e00ff */
[----:B------:R-:W-:Y:S01]  /*11be0*/  IMAD.WIDE.U32 R2, R2, -0x2daee0ad, RZ ;  /* 0xd2511f5302027825 */ /* 0x000fe200078e00ff */
[----:B------:R-:W-:Y:S02]  /*11bf0*/  LOP3.LUT R5, R138, UR28, R17, 0x96, !PT ;  /* 0x0000001c8a057c12 */ /* 0x000fe4000f8e9611 */
[----:B------:R-:W-:Y:S02]  /*11c00*/  LOP3.LUT R6, R16, UR24, R11, 0x96, !PT ;  /* 0x0000001810067c12 */ /* 0x000fe4000f8e960b */
[----:B------:R-:W-:Y:S01]  /*11c10*/  LOP3.LUT R3, R150, UR29, R3, 0x96, !PT ;  /* 0x0000001d96037c12 */ /* 0x000fe2000f8e9603 */
[----:B------:R-:W-:-:S04]  /*11c20*/  IMAD.WIDE.U32 R16, R5, -0x2daee0ad, RZ ;  /* 0xd2511f5305107825 */ /* 0x000fc800078e00ff */
[----:B------:R-:W-:Y:S01]  /*11c30*/  IMAD.WIDE.U32 R18, R6, -0x2daee0ad, RZ ;  /* 0xd2511f5306127825 */ /* 0x000fe200078e00ff */
[----:B------:R-:W-:Y:S02]  /*11c40*/  LOP3.LUT R4, R4, UR13, R17, 0x96, !PT ;  /* 0x0000000d04047c12 */ /* 0x000fe4000f8e9611 */
[----:B------:R-:W-:Y:S01]  /*11c50*/  LOP3.LUT R6, R2, UR25, R9, 0x96, !PT ;  /* 0x0000001902067c12 */ /* 0x000fe2000f8e9609 */
[----:B------:R-:W-:Y:S01]  /*11c60*/  FMUL.FTZ R2, R205, UR32 ;  /* 0x00000020cd027c20 */ /* 0x000fe20008410000 */
[----:B------:R-:W-:Y:S01]  /*11c70*/  LOP3.LUT R0, R16, UR11, R19, 0x96, !PT ;  /* 0x0000000b10007c12 */ /* 0x000fe2000f8e9613 */
[----:B------:R-:W-:-:S03]  /*11c80*/  IMAD.WIDE.U32 R16, R3, -0x326172a9, RZ ;  /* 0xcd9e8d5703107825 */ /* 0x000fc600078e00ff */
[----:B------:R-:W-:Y:S01]  /*11c90*/  FSEL R2, R2, RZ, P5 ;  /* 0x000000ff02027208 */ /* 0x000fe20002800000 */
[----:B------:R-:W-:Y:S01]  /*11ca0*/  IMAD.WIDE.U32 R4, R4, -0x326172a9, RZ ;  /* 0xcd9e8d5704047825 */ /* 0x000fe200078e00ff */
[----:B------:R-:W-:-:S03]  /*11cb0*/  LOP3.LUT R3, R138, UR28, R17, 0x96, !PT ;  /* 0x0000001c8a037c12 */ /* 0x000fc6000f8e9611 */
[----:B------:R-:W-:Y:S01]  /*11cc0*/  IMAD.WIDE.U32 R164, R0, -0x326172a9, RZ ;  /* 0xcd9e8d5700a47825 */ /* 0x000fe200078e00ff */
[----:B------:R-:W-:-:S03]  /*11cd0*/  LOP3.LUT R10, R10, UR12, R5, 0x96, !PT ;  /* 0x0000000c0a0a7c12 */ /* 0x000fc6000f8e9605 */
[----:B------:R-:W-:Y:S01]  /*11ce0*/  IMAD.WIDE.U32 R6, R6, -0x326172a9, RZ ;  /* 0xcd9e8d5706067825 */ /* 0x000fe200078e00ff */
[----:B------:R-:W-:-:S03]  /*11cf0*/  LOP3.LUT R35, R4, UR10, R165, 0x96, !PT ;  /* 0x0000000a04237c12 */ /* 0x000fc6000f8e96a5 */
[----:B------:R-:W-:Y:S01]  /*11d00*/  FFMA.FTZ R4, R43, UR32, -R2 ;  /* 0x000000202b047c23 */ /* 0x000fe20008010802 */
[----:B------:R-:W-:Y:S01]  /*11d10*/  IMAD.WIDE.U32 R12, R3, -0x2daee0ad, RZ ;  /* 0xd2511f53030c7825 */ /* 0x000fe200078e00ff */
[----:B------:R-:W-:-:S03]  /*11d20*/  LOP3.LUT R0, R35, 0xffff, RZ, 0xc0, !PT ;  /* 0x0000ffff23007812 */ /* 0x000fc600078ec0ff */
[----:B------:R-:W-:Y:S01]  /*11d30*/  FFMA.FTZ R3, R108, UR32, -R2 ;  /* 0x000000206c037c23 */ /* 0x000fe20008010802 */
[----:B------:R-:W-:Y:S01]  /*11d40*/  LOP3.LUT R9, R16, UR24, R7, 0x96, !PT ;  /* 0x0000001810097c12 */ /* 0x000fe2000f8e9607 */
[----:B------:R-:W-:Y:S01]  /*11d50*/  FMUL.FTZ R7, R206, UR32 ;  /* 0x00000020ce077c20 */ /* 0x000fe20008410000 */
[----:B------:R-:W-:Y:S01]  /*11d60*/  SHF.R.U32.HI R0, RZ, 0x8, R0 ;  /* 0x00000008ff007819 */ /* 0x000fe20000011600 */
[----:B------:R2:W-:Y:S01]  /*11d70*/  MUFU.EX2 R19, R4 ;  /* 0x0000000400137308 */ /* 0x0005e20000000800 */
[----:B------:R-:W-:Y:S01]  /*11d80*/  LOP3.LUT R8, R8, UR13, R13, 0x96, !PT ;  /* 0x0000000d08087c12 */ /* 0x000fe2000f8e960d */
[----:B------:R-:W-:Y:S02]  /*11d90*/  IMAD.WIDE.U32 R16, R9, -0x2daee0ad, RZ ;  /* 0xd2511f5309107825 */ /* 0x000fe400078e00ff */
[----:B-1----:R1:W3:Y:S02]  /*11da0*/  MUFU.EX2 R26, R3 ;  /* 0x00000003001a7308 */ /* 0x0022e40000000800 */
[----:B------:R-:W-:-:S05]  /*11db0*/  IMAD.WIDE.U32 R32, R10, -0x2daee0ad, RZ ;  /* 0xd2511f530a207825 */ /* 0x000fca00078e00ff */
[----:B------:R-:W-:Y:S02]  /*11dc0*/  LOP3.LUT R80, R18, UR9, R33, 0x96, !PT ;  /* 0x0000000912507c12 */ /* 0x000fe4000f8e9621 */
[----:B--2---:R-:W-:Y:S02]  /*11dd0*/  LOP3.LUT R4, R35, 0xff, RZ, 0xc0, !PT ;  /* 0x000000ff23047812 */ /* 0x004fe400078ec0ff */
[----:B-1----:R-:W-:Y:S02]  /*11de0*/  LOP3.LUT R3, R0, 0xffff, RZ, 0xc0, !PT ;  /* 0x0000ffff00037812 */ /* 0x002fe400078ec0ff */
[----:B------:R-:W-:Y:S02]  /*11df0*/  FSEL R0, R7, RZ, P4 ;  /* 0x000000ff07007208 */ /* 0x000fe40002000000 */
[----:B------:R-:W-:Y:S02]  /*11e00*/  LOP3.LUT R7, R12, UR11, R17, 0x96, !PT ;  /* 0x0000000b0c077c12 */ /* 0x000fe4000f8e9611 */
[----:B------:R-:W-:Y:S01]  /*11e10*/  ISETP.LE.U32.AND P0, PT, R4, UR6, PT ;  /* 0x0000000604007c0c */ /* 0x000fe2000bf03070 */
[----:B------:R-:W-:Y:S01]  /*11e20*/  IMAD.WIDE.U32 R4, R8, -0x326172a9, RZ ;  /* 0xcd9e8d5708047825 */ /* 0x000fe200078e00ff */
[----:B------:R-:W-:-:S03]  /*11e30*/  ISETP.LE.U32.AND P1, PT, R3, UR6, PT ;  /* 0x0000000603007c0c */ /* 0x000fc6000bf23070 */
[----:B------:R-:W-:Y:S01]  /*11e40*/  FFMA.FTZ R3, R109, UR32, -R0 ;  /* 0x000000206d037c23 */ /* 0x000fe20008010800 */
[----:B------:R-:W-:-:S04]  /*11e50*/  IMAD.WIDE.U32 R30, R7, -0x326172a9, RZ ;  /* 0xcd9e8d57071e7825 */ /* 0x000fc800078e00ff */
[----:B------:R-:W-:Y:S01]  /*11e60*/  FFMA.FTZ R7, R110, UR32, -R0 ;  /* 0x000000206e077c23 */ /* 0x000fe20008010800 */
[----:B------:R3:W-:Y:S01]  /*11e70*/  MUFU.EX2 R14, R3 ;  /* 0x00000003000e7308 */ /* 0x0007e20000000800 */
[--C-:B------:R-:W-:Y:S01]  /*11e80*/  LOP3.LUT R13, R6, UR12, R5.reuse, 0x96, !PT ;  /* 0x0000000c060d7c12 */ /* 0x100fe2000f8e9605 */
[----:B------:R-:W-:Y:S01]  /*11e90*/  IMAD.MOV.U32 R6, RZ, RZ, R30 ;  /* 0x000000ffff067224 */ /* 0x000fe200078e001e */
[----:B------:R-:W-:Y:S01]  /*11ea0*/  PRMT R5, R35, 0x7632, R5 ;  /* 0x0000763223057816 */ /* 0x000fe20000000005 */
[----:B------:R-:W1:Y:S01]  /*11eb0*/  MUFU.EX2 R203, R7 ;  /* 0x0000000700cb7308 */ /* 0x000e620000000800 */
[----:B------:R-:W-:Y:S01]  /*11ec0*/  LOP3.LUT R91, R4, UR10, R31, 0x96, !PT ;  /* 0x0000000a045b7c12 */ /* 0x000fe2000f8e961f */
[----:B------:R-:W-:Y:S01]  /*11ed0*/  STL.64 [R1+0x80], R30 ;  /* 0x0000801e01007387 */ /* 0x000fe20000100a00 */
[----:B------:R-:W-:Y:S01]  /*11ee0*/  LOP3.LUT R4, R5, 0xff, RZ, 0xc0, !PT ;  /* 0x000000ff05047812 */ /* 0x000fe200078ec0ff */
[----:B------:R-:W-:Y:S02]  /*11ef0*/  IMAD.MOV.U32 R5, RZ, RZ, R164 ;  /* 0x000000ffff057224 */ /* 0x000fe400078e00a4 */
[----:B------:R-:W-:Y:S01]  /*11f00*/  STL [R1+0x3e4], R35 ;  /* 0x0003e42301007387 */ /* 0x000fe20000100800 */
[----:B------:R-:W-:-:S02]  /*11f10*/  ISETP.LE.U32.AND P3, PT, R4, UR6, PT ;  /* 0x0000000604007c0c */ /* 0x000fc4000bf63070 */
[----:B---3--:R-:W-:-:S04]  /*11f20*/  F2FP.F16.F32.PACK_AB R3, R26, R19 ;  /* 0x000000131a03723e */ /* 0x008fc800000000ff */
[C---:B------:R-:W-:Y:S02]  /*11f30*/  PRMT R114, R3.reuse, 0x7610, R114 ;  /* 0x0000761003727816 */ /* 0x040fe40000000072 */
[----:B------:R-:W-:Y:S02]  /*11f40*/  PRMT R113, R3, 0x7632, R113 ;  /* 0x0000763203717816 */ /* 0x000fe40000000071 */
[----:B------:R-:W-:Y:S01]  /*11f50*/  SHF.R.U32.HI R3, RZ, 0x18, R35 ;  /* 0x00000018ff037819 */ /* 0x000fe20000011623 */
[----:B------:R-:W-:Y:S01]  /*11f60*/  @!P0 HADD2 R15, -R114.H0_H0, -RZ.H0_H0 ;  /* 0xa00000ff720f8230 */ /* 0x000fe20000000900 */
[----:B------:R-:W-:Y:S01]  /*11f70*/  PRMT R168, R114, 0x5410, R113 ;  /* 0x0000541072a87816 */ /* 0x000fe20000000071 */
[----:B------:R-:W-:Y:S01]  /*11f80*/  @!P1 HADD2 R20, -R113.H0_H0, -RZ.H0_H0 ;  /* 0xa00000ff71149230 */ /* 0x000fe20000000900 */
[----:B------:R-:W-:Y:S02]  /*11f90*/  ISETP.LE.U32.AND P2, PT, R3, UR6, PT ;  /* 0x0000000603007c0c */ /* 0x000fe4000bf43070 */
[----:B------:R-:W-:Y:S01]  /*11fa0*/  LOP3.LUT R3, R5, 0xff, RZ, 0xc0, !PT ;  /* 0x000000ff05037812 */ /* 0x000fe200078ec0ff */
[----:B------:R-:W-:Y:S01]  /*11fb0*/  FFMA.FTZ R5, R76, UR32, -R2 ;  /* 0x000000204c057c23 */ /* 0x000fe20008010802 */
[----:B------:R-:W-:-:S02]  /*11fc0*/  @!P0 PRMT R114, R15, 0x5410, RZ ;  /* 0x000054100f728816 */ /* 0x000fc400000000ff */
[----:B------:R-:W-:Y:S01]  /*11fd0*/  ISETP.LE.U32.AND P0, PT, R3, UR6, PT ;  /* 0x0000000603007c0c */ /* 0x000fe2000bf03070 */
[----:B------:R-:W-:Y:S01]  /*11fe0*/  FFMA.FTZ R3, R77, UR32, -R2 ;  /* 0x000000204d037c23 */ /* 0x000fe20008010802 */
[----:B-1----:R-:W-:Y:S01]  /*11ff0*/  F2FP.F16.F32.PACK_AB R4, R203, R14 ;  /* 0x0000000ecb04723e */ /* 0x002fe200000000ff */
[----:B------:R-:W-:Y:S01]  /*12000*/  MUFU.EX2 R202, R5 ;  /* 0x0000000500ca7308 */ /* 0x000fe20000000800 */
[----:B------:R-:W-:Y:S01]  /*12010*/  @!P1 PRMT R113, R20, 0x5410, RZ ;  /* 0x0000541014719816 */ /* 0x000fe200000000ff */
[----:B------:R1:W-:Y:S01]  /*12020*/  STL [R1+0x3e8], R114 ;  /* 0x0003e87201007387 */ /* 0x0003e20000100800 */
[C---:B------:R-:W-:Y:S01]  /*12030*/  PRMT R99, R4.reuse, 0x7632, R99 ;  /* 0x0000763204637816 */ /* 0x040fe20000000063 */
[----:B------:R2:W3:Y:S01]  /*12040*/  MUFU.EX2 R148, R3 ;  /* 0x0000000300947308 */ /* 0x0004e20000000800 */
[----:B------:R-:W-:Y:S01]  /*12050*/  PRMT R112, R4, 0x7610, R112 ;  /* 0x0000761004707816 */ /* 0x000fe20000000070 */
[----:B------:R-:W-:Y:S01]  /*12060*/  STL [R1+0x3ec], R113 ;  /* 0x0003ec7101007387 */ /* 0x000fe20000100800 */
[----:B------:R-:W-:Y:S01]  /*12070*/  LOP3.LUT R4, R6, 0xff, RZ, 0xc0, !PT ;  /* 0x000000ff06047812 */ /* 0x000fe200078ec0ff */
[----:B------:R-:W-:Y:S01]  /*12080*/  @!P2 HADD2 R21, -R99.H0_H0, -RZ.H0_H0 ;  /* 0xa00000ff6315a230 */ /* 0x000fe20000000900 */
[----:B------:R-:W-:Y:S01]  /*12090*/  PRMT R152, R112, 0x5410, R99 ;  /* 0x0000541070987816 */ /* 0x000fe20000000063 */
[----:B------:R-:W-:Y:S01]  /*120a0*/  @!P3 HADD2 R22, -R112.H0_H0, -RZ.H0_H0 ;  /* 0xa00000ff7016b230 */ /* 0x000fe20000000900 */
[----:B------:R-:W-:-:S02]  /*120b0*/  ISETP.LE.U32.AND P1, PT, R4, UR6, PT ;  /* 0x0000000604007c0c */ /* 0x000fc4000bf23070 */
[----:B------:R-:W-:Y:S02]  /*120c0*/  @!P2 PRMT R99, R21, 0x5410, RZ ;  /* 0x000054101563a816 */ /* 0x000fe400000000ff */
[----:B------:R-:W-:Y:S02]  /*120d0*/  PRMT R4, R164, 0x7771, RZ ;  /* 0x00007771a4047816 */ /* 0x000fe400000000ff */
[----:B------:R-:W-:Y:S02]  /*120e0*/  @!P3 PRMT R112, R22, 0x5410, RZ ;  /* 0x000054101670b816 */ /* 0x000fe400000000ff */
[----:B--2---:R-:W-:Y:S02]  /*120f0*/  PRMT R3, R164, 0x7772, RZ ;  /* 0x00007772a4037816 */ /* 0x004fe400000000ff */
[----:B------:R-:W-:Y:S01]  /*12100*/  ISETP.GT.U32.AND P3, PT, R4, UR6, PT ;  /* 0x0000000604007c0c */ /* 0x000fe2000bf64070 */
[----:B------:R-:W-:Y:S01]  /*12110*/  FFMA.FTZ R4, R79, UR32, -R0 ;  /* 0x000000204f047c23 */ /* 0x000fe20008010800 */
[----:B------:R-:W-:Y:S01]  /*12120*/  ISETP.GT.U32.AND P2, PT, R3, UR6, PT ;  /* 0x0000000603007c0c */ /* 0x000fe2000bf44070 */
[----:B------:R-:W-:Y:S01]  /*12130*/  FFMA.FTZ R6, R81, UR32, -R2 ;  /* 0x0000002051067c23 */ /* 0x000fe20008010802 */
[----:B---3--:R-:W-:Y:S01]  /*12140*/  F2FP.F16.F32.PACK_AB R3, R148, R202 ;  /* 0x000000ca9403723e */ /* 0x008fe200000000ff */
[----:B------:R2:W-:Y:S01]  /*12150*/  MUFU.EX2 R183, R4 ;  /* 0x0000000400b77308 */ /* 0x0005e20000000800 */
[----:B------:R-:W-:Y:S02]  /*12160*/  STL [R1+0x3f0], R112 ;  /* 0x0003f07001007387 */ /* 0x000fe40000100800 */
[----:B------:R-:W-:-:S02]  /*12170*/  PRMT R98, R3, 0x7610, R98 ;  /* 0x0000761003627816 */ /* 0x000fc40000000062 */
[----:B------:R-:W-:Y:S01]  /*12180*/  PRMT R97, R3, 0x7632, R97 ;  /* 0x0000763203617816 */ /* 0x000fe20000000061 */
[----:B------:R-:W-:Y:S01]  /*12190*/  FFMA.FTZ R3, R78, UR32, -R0 ;  /* 0x000000204e037c23 */ /* 0x000fe20008010800 */
[----:B------:R-:W-:Y:S01]  /*121a0*/  MUFU.EX2 R180, R6 ;  /* 0x0000000600b47308 */ /* 0x000fe20000000800 */
[----:B------:R-:W-:Y:S01]  /*121b0*/  @!P0 HADD2 R24, -R98.H0_H0, -RZ.H0_H0 ;  /* 0xa00000ff62188230 */ /* 0x000fe20000000900 */
[----:B------:R-:W-:Y:S01]  /*121c0*/  PRMT R171, R98, 0x5410, R97 ;  /* 0x0000541062ab7816 */ /* 0x000fe20000000061 */
[----:B------:R-:W-:Y:S01]  /*121d0*/  @P3 HADD2 R23, -R97.H0_H0, -RZ.H0_H0 ;  /* 0xa00000ff61173230 */ /* 0x000fe20000000900 */
[----:B------:R3:W4:Y:S01]  /*121e0*/  MUFU.EX2 R201, R3 ;  /* 0x0000000300c97308 */ /* 0x0007220000000800 */
[----:B------:R-:W-:Y:S01]  /*121f0*/  STL [R1+0x3f4], R99 ;  /* 0x0003f46301007387 */ /* 0x000fe20000100800 */
[----:B------:R-:W-:Y:S02]  /*12200*/  @!P0 PRMT R98, R24, 0x5410, RZ ;  /* 0x0000541018628816 */ /* 0x000fe400000000ff */
[----:B------:R-:W-:-:S02]  /*12210*/  @P3 PRMT R97, R23, 0x5410, RZ ;  /* 0x0000541017613816 */ /* 0x000fc400000000ff */
[----:B--2---:R-:W-:Y:S01]  /*12220*/  PRMT R4, R164, 0x7773, RZ ;  /* 0x00007773a4047816 */ /* 0x004fe200000000ff */
[----:B------:R-:W-:Y:S03]  /*12230*/  STL [R1+0x400], R98 ;  /* 0x0004006201007387 */ /* 0x000fe60000100800 */
[----:B------:R-:W-:Y:S01]  /*12240*/  ISETP.GT.U32.AND P0, PT, R4, UR6, PT ;  /* 0x0000000604007c0c */ /* 0x000fe2000bf04070 */
[----:B------:R-:W-:Y:S01]  /*12250*/  FFMA.FTZ R4, R116, UR32, -R2 ;  /* 0x0000002074047c23 */ /* 0x000fe20008010802 */
[----:B---3--:R-:W-:-:S03]  /*12260*/  IMAD.MOV.U32 R3, RZ, RZ, R32 ;  /* 0x000000ffff037224 */ /* 0x008fc600078e0020 */
[----:B------:R2:W-:Y:S02]  /*12270*/  MUFU.EX2 R200, R4 ;  /* 0x0000000400c87308 */ /* 0x0005e40000000800 */
[----:B------:R-:W-:-:S04]  /*12280*/  LOP3.LUT R3, R3, 0xff, RZ, 0xc0, !PT ;  /* 0x000000ff03037812 */ /* 0x000fc800078ec0ff */
[----:B------:R-:W-:Y:S02]  /*12290*/  ISETP.LE.U32.AND P3, PT, R3, UR6, PT ;  /* 0x0000000603007c0c */ /* 0x000fe4000bf63070 */
[----:B----4-:R-:W-:-:S04]  /*122a0*/  F2FP.F16.F32.PACK_AB R3, R201, R183 ;  /* 0x000000b7c903723e */ /* 0x010fc800000000ff */
[C---:B------:R-:W-:Y:S02]  /*122b0*/  PRMT R96, R3.reuse, 0x7610, R96 ;  /* 0x0000761003607816 */ /* 0x040fe40000000060 */
[----:B------:R-:W-:Y:S01]  /*122c0*/  PRMT R249, R3, 0x7632, R249 ;  /* 0x0000763203f97816 */ /* 0x000fe200000000f9 */
[----:B------:R-:W-:Y:S01]  /*122d0*/  FFMA.FTZ R3, R111, UR32, -R2 ;  /* 0x000000206f037c23 */ /* 0x000fe20008010802 */
[----:B--2---:R-:W-:Y:S01]  /*122e0*/  LOP3.LUT R4, R80, 0xff, RZ, 0xc0, !PT ;  /* 0x000000ff50047812 */ /* 0x004fe200078ec0ff */
[----:B------:R-:W-:Y:S01]  /*122f0*/  @P2 HADD2 R25, -R96.H0_H0, -RZ.H0_H0 ;  /* 0xa00000ff60192230 */ /* 0x000fe20000000900 */
[----:B------:R-:W-:Y:S01]  /*12300*/  PRMT R153, R96, 0x5410, R249 ;  /* 0x0000541060997816 */ /* 0x000fe200000000f9 */
[----:B------:R2:W3:Y:S01]  /*12310*/  MUFU.EX2 R149, R3 ;  /* 0x0000000300957308 */ /* 0x0004e20000000800 */
[----:B------:R-:W-:Y:S02]  /*12320*/  @P0 HADD2 R28, -R249.H0_H0, -RZ.H0_H0 ;  /* 0xa00000fff91c0230 */ /* 0x000fe40000000900 */
[----:B------:R-:W-:-:S02]  /*12330*/  @P2 PRMT R96, R25, 0x5410, RZ ;  /* 0x0000541019602816 */ /* 0x000fc400000000ff */
[----:B------:R-:W-:Y:S02]  /*12340*/  ISETP.LE.U32.AND P2, PT, R4, UR6, PT ;  /* 0x0000000604007c0c */ /* 0x000fe4000bf43070 */
[----:B--2---:R-:W-:Y:S01]  /*12350*/  LOP3.LUT R3, R80, 0xffff, RZ, 0xc0, !PT ;  /* 0x0000ffff50037812 */ /* 0x004fe200078ec0ff */
[----:B------:R2:W-:Y:S03]  /*12360*/  STL.64 [R1+0x3f8], R96 ;  /* 0x0003f86001007387 */ /* 0x0005e60000100a00 */
[----:B------:R-:W-:-:S04]  /*12370*/  SHF.R.U32.HI R3, RZ, 0x8, R3 ;  /* 0x00000008ff037819 */ /* 0x000fc80000011603 */
[----:B------:R-:W-:Y:S02]  /*12380*/  LOP3.LUT R3, R3, 0xffff, RZ, 0xc0, !PT ;  /* 0x0000ffff03037812 */ /* 0x000fe400078ec0ff */
[----:B------:R-:W-:Y:S02]  /*12390*/  @P0 PRMT R249, R28, 0x5410, RZ ;  /* 0x000054101cf90816 */ /* 0x000fe400000000ff */
[----:B------:R-:W-:Y:S02]  /*123a0*/  ISETP.LE.U32.AND P0, PT, R3, UR6, PT ;  /* 0x0000000603007c0c */ /* 0x000fe4000bf03070 */
[----:B---3--:R-:W-:-:S04]  /*123b0*/  F2FP.F16.F32.PACK_AB R3, R149, R200 ;  /* 0x000000c89503723e */ /* 0x008fc800000000ff */
[C---:B------:R-:W-:Y:S02]  /*123c0*/  PRMT R248, R3.reuse, 0x7610, R248 ;  /* 0x0000761003f87816 */ /* 0x040fe400000000f8 */
[----:B------:R-:W-:Y:S02]  /*123d0*/  PRMT R239, R3, 0x7632, R239 ;  /* 0x0000763203ef7816 */ /* 0x000fe400000000ef */
[----:B------:R-:W-:Y:S01]  /*123e0*/  PRMT R3, R80, 0x7632, R3 ;  /* 0x0000763250037816 */ /* 0x000fe20000000003 */
[----:B------:R-:W-:Y:S01]  /*123f0*/  @!P2 HADD2 R29, -R248.H0_H0, -RZ.H0_H0 ;  /* 0xa00000fff81da230 */ /* 0x000fe20000000900 */
[----:B-1----:R-:W-:Y:S02]  /*12400*/  PRMT R114, R248, 0x5410, R239 ;  /* 0x00005410f8727816 */ /* 0x002fe400000000ef */
[----:B------:R-:W-:Y:S02]  /*12410*/  LOP3.LUT R3, R3, 0xff, RZ, 0xc0, !PT ;  /* 0x000000ff03037812 */ /* 0x000fe400078ec0ff */
[----:B------:R-:W-:Y:S01]  /*12420*/  @!P2 PRMT R248, R29, 0x5410, RZ ;  /* 0x000054101df8a816 */ /* 0x000fe200000000ff */
[--C-:B------:R-:W-:Y:S01]  /*12430*/  FFMA.FTZ R4, R118, UR32, -R0.reuse ;  /* 0x0000002076047c23 */ /* 0x100fe20008010800 */
[----:B------:R-:W-:Y:S01]  /*12440*/  ISETP.LE.U32.AND P2, PT, R3, UR6, PT ;  /* 0x0000000603007c0c */ /* 0x000fe2000bf43070 */
[--C-:B------:R-:W-:Y:S01]  /*12450*/  FFMA.FTZ R3, R117, UR32, -R0.reuse ;  /* 0x0000002075037c23 */ /* 0x100fe20008010800 */
[----:B------:R-:W-:Y:S01]  /*12460*/  @!P0 HADD2 R34, -R239.H0_H0, -RZ.H0_H0 ;  /* 0xa00000ffef228230 */ /* 0x000fe20000000900 */
[----:B------:R-:W-:Y:S01]  /*12470*/  MUFU.EX2 R108, R4 ;  /* 0x00000004006c7308 */ /* 0x000fe20000000800 */
[----:B--2---:R-:W2:Y:S03]  /*12480*/  LDL.LU.64 R96, [R1+0x80] ;  /* 0x0000800001607983 */ /* 0x004ea60000300a00 */
[----:B------:R1:W3:Y:S01]  /*12490*/  MUFU.EX2 R182, R3 ;  /* 0x0000000300b67308 */ /* 0x0002e20000000800 */
[----:B------:R-:W-:Y:S01]  /*124a0*/  @!P0 PRMT R239, R34, 0x5410, RZ ;  /* 0x0000541022ef8816 */ /* 0x000fe200000000ff */
        /* <DEDUP_REMOVED lines=12> */
[----:B-1----:R-:W-:Y:S01]  /*12570*/  SHF.R.U32.HI R3, RZ, 0x18, R80 ;  /* 0x00000018ff037819 */ /* 0x002fe20000011650 */
[--C-:B------:R-:W-:Y:S01]  /*12580*/  FFMA.FTZ R159, R185, UR32, -R0.reuse ;  /* 0x00000020b99f7c23 */ /* 0x100fe20008010800 */
[----:B---3--:R-:W-:Y:S01]  /*12590*/  F2FP.F16.F32.PACK_AB R5, R182, R108 ;  /* 0x0000006cb605723e */ /* 0x008fe200000000ff */
[--C-:B------:R-:W-:Y:S01]  /*125a0*/  FFMA.FTZ R27, R53, UR32, -R0.reuse ;  /* 0x00000020351b7c23 */ /* 0x100fe20008010800 */
[----:B------:R-:W-:Y:S01]  /*125b0*/  ISETP.LE.U32.AND P0, PT, R3, UR6, PT ;  /* 0x0000000603007c0c */ /* 0x000fe2000bf03070 */
[--C-:B------:R-:W-:Y:S01]  /*125c0*/  FFMA.FTZ R99, R52, UR32, -R0.reuse ;  /* 0x0000002034637c23 */ /* 0x100fe20008010800 */
[----:B------:R-:W-:Y:S01]  /*125d0*/  FMNMX3.FTZ R3, R135, R130, R127, !PT ;  /* 0x0000008287037276 */ /* 0x000fe2000781007f */
[----:B------:R-:W-:Y:S01]  /*125e0*/  FFMA.FTZ R35, R179, UR32, -R0 ;  /* 0x00000020b3237c23 */ /* 0x000fe20008010800 */
[----:B------:R-:W-:Y:S01]  /*125f0*/  PRMT R234, R5, 0x7610, R234 ;  /* 0x0000761005ea7816 */ /* 0x000fe200000000ea */
[----:B------:R-:W-:Y:S01]  /*12600*/  FFMA.FTZ R142, R178, UR32, -R0 ;  /* 0x00000020b28e7c23 */ /* 0x000fe20008010800 */
[----:B------:R-:W-:Y:S01]  /*12610*/  FMNMX3.FTZ R4, R3, R173, R133, !PT ;  /* 0x000000ad03047276 */ /* 0x000fe20007810085 */
[----:B------:R-:W-:Y:S01]  /*12620*/  FFMA.FTZ R3, R82, UR32, -R2 ;  /* 0x0000002052037c23 */ /* 0x000fe20008010802 */
[----:B------:R-:W-:Y:S01]  /*12630*/  PRMT R231, R5, 0x7632, R231 ;  /* 0x0000763205e77816 */ /* 0x000fe200000000e7 */
[----:B------:R-:W-:-:S02]  /*12640*/  @!P2 HADD2 R37, -R234.H0_H0, -RZ.H0_H0 ;  /* 0xa00000ffea25a230 */ /* 0x000fc40000000900 */
[--C-:B------:R-:W-:Y:S01]  /*12650*/  FFMA.FTZ R5, R119, UR32, -R0.reuse ;  /* 0x0000002077057c23 */ /* 0x100fe20008010800 */
[----:B------:R1:W3:Y:S01]  /*12660*/  MUFU.EX2 R181, R3 ;  /* 0x0000000300b57308 */ /* 0x0002e20000000800 */
[----:B------:R-:W-:Y:S01]  /*12670*/  PRMT R7, R234, 0x5410, R231 ;  /* 0x00005410ea077816 */ /* 0x000fe200000000e7 */
[----:B------:R-:W-:Y:S01]  /*12680*/  @!P0 HADD2 R36, -R231.H0_H0, -RZ.H0_H0 ;  /* 0xa00000ffe7248230 */ /* 0x000fe20000000900 */
[----:B------:R-:W-:Y:S01]  /*12690*/  @!P2 PRMT R234, R37, 0x5410, RZ ;  /* 0x0000541025eaa816 */ /* 0x000fe200000000ff */
[----:B------:R-:W-:Y:S01]  /*126a0*/  FFMA.FTZ R98, R41, UR32, -R0 ;  /* 0x0000002029627c23 */ /* 0x000fe20008010800 */
[----:B------:R-:W-:Y:S02]  /*126b0*/  STL [R1+0x404], R249 ;  /* 0x000404f901007387 */ /* 0x000fe40000100800 */
[----:B------:R-:W-:Y:S01]  /*126c0*/  @!P0 PRMT R231, R36, 0x5410, RZ ;  /* 0x0000541024e78816 */ /* 0x000fe200000000ff */
[----:B------:R-:W-:Y:S01]  /*126d0*/  MUFU.EX2 R24, R5 ;  /* 0x0000000500187308 */ /* 0x000fe20000000800 */
[----:B------:R-:W-:-:S02]  /*126e0*/  IMAD.MOV.U32 R36, RZ, RZ, R7 ;  /* 0x000000ffff247224 */ /* 0x000fc400078e0007 */
[----:B------:R-:W-:Y:S01]  /*126f0*/  FFMA.FTZ R34, R190, UR32, -R0 ;  /* 0x00000020be227c23 */ /* 0x000fe20008010800 */
[----:B------:R-:W-:Y:S01]  /*12700*/  STL [R1+0x3c8], R248 ;  /* 0x0003c8f801007387 */ /* 0x000fe20000100800 */
[----:B-1----:R-:W-:-:S03]  /*12710*/  FMNMX3.FTZ R3, R4, R129, R126, !PT ;  /* 0x0000008104037276 */ /* 0x002fc6000781007e */
[----:B------:R-:W-:Y:S01]  /*12720*/  STL [R1+0x3cc], R239 ;  /* 0x0003ccef01007387 */ /* 0x000fe20000100800 */
[----:B------:R-:W-:-:S03]  /*12730*/  FMNMX3.FTZ R3, R3, R124, R122, !PT ;  /* 0x0000007c03037276 */ /* 0x000fc6000781007a */
[----:B------:R-:W-:Y:S01]  /*12740*/  STL [R1+0x408], R80 ;  /* 0x0004085001007387 */ /* 0x000fe20000100800 */
[----:B------:R-:W-:-:S03]  /*12750*/  FMNMX3.FTZ R4, R3, R107, R105, !PT ;  /* 0x0000006b03047276 */ /* 0x000fc60007810069 */
[----:B------:R-:W-:Y:S01]  /*12760*/  STL [R1+0x3bc], R234 ;  /* 0x0003bcea01007387 */ /* 0x000fe20000100800 */
[----:B------:R-:W-:-:S03]  /*12770*/  PRMT R3, R32, 0x7771, RZ ;  /* 0x0000777120037816 */ /* 0x000fc600000000ff */
[----:B------:R-:W-:Y:S01]  /*12780*/  STL [R1+0x3d0], R231 ;  /* 0x0003d0e701007387 */ /* 0x000fe20000100800 */
[----:B------:R-:W-:Y:S02]  /*12790*/  ISETP.GT.U32.AND P2, PT, R3, UR6, PT ;  /* 0x0000000603007c0c */ /* 0x000fe4000bf44070 */
[----:B------:R-:W-:Y:S02]  /*127a0*/  FMNMX3.FTZ R3, R4, R103, R101, !PT ;  /* 0x0000006704037276 */ /* 0x000fe40007810065 */
[----:B---3--:R-:W-:Y:S02]  /*127b0*/  F2FP.F16.F32.PACK_AB R4, R180, R181 ;  /* 0x000000b5b404723e */ /* 0x008fe400000000ff */
[----:B------:R-:W-:Y:S02]  /*127c0*/  FMNMX3.FTZ R3, R3, R95, R93, !PT ;  /* 0x0000005f03037276 */ /* 0x000fe4000781005d */
[----:B------:R-:W-:Y:S02]  /*127d0*/  PRMT R228, R4, 0x7610, R228 ;  /* 0x0000761004e47816 */ /* 0x000fe400000000e4 */
[----:B------:R-:W-:-:S02]  /*127e0*/  FMNMX3.FTZ R3, R3, R92, R89, !PT ;  /* 0x0000005c03037276 */ /* 0x000fc40007810059 */
[----:B------:R-:W-:Y:S01]  /*127f0*/  PRMT R227, R4, 0x7632, R227 ;  /* 0x0000763204e37816 */ /* 0x000fe200000000e3 */
[----:B------:R-:W-:Y:S01]  /*12800*/  @!P3 HADD2 R39, -R228.H0_H0, -RZ.H0_H0 ;  /* 0xa00000ffe427b230 */ /* 0x000fe20000000900 */
[----:B------:R-:W-:Y:S02]  /*12810*/  FMNMX3.FTZ R4, R3, R88, R75, !PT ;  /* 0x0000005803047276 */ /* 0x000fe4000781004b */
[----:B------:R-:W-:Y:S01]  /*12820*/  PRMT R3, R91, 0x7632, R3 ;  /* 0x000076325b037816 */ /* 0x000fe20000000003 */
[----:B------:R-:W-:Y:S01]  /*12830*/  @P2 HADD2 R38, -R227.H0_H0, -RZ.H0_H0 ;  /* 0xa00000ffe3262230 */ /* 0x000fe20000000900 */
[----:B------:R-:W-:Y:S02]  /*12840*/  FMNMX3.FTZ R4, R4, R74, R73, !PT ;  /* 0x0000004a04047276 */ /* 0x000fe40007810049 */
[----:B------:R-:W-:Y:S02]  /*12850*/  LOP3.LUT R3, R3, 0xff, RZ, 0xc0, !PT ;  /* 0x000000ff03037812 */ /* 0x000fe400078ec0ff */
[----:B------:R-:W-:-:S02]  /*12860*/  PRMT R6, R228, 0x5410, R227 ;  /* 0x00005410e4067816 */ /* 0x000fc400000000e3 */
[----:B------:R-:W-:Y:S02]  /*12870*/  ISETP.LE.U32.AND P0, PT, R3, UR6, PT ;  /* 0x0000000603007c0c */ /* 0x000fe4000bf03070 */
[----:B------:R-:W-:Y:S01]  /*12880*/  FMNMX3.FTZ R3, R4, R70, R69, !PT ;  /* 0x0000004604037276 */ /* 0x000fe20007810045 */
[----:B------:R-:W-:Y:S01]  /*12890*/  FFMA.FTZ R4, R120, UR32, -R0 ;  /* 0x0000002078047c23 */ /* 0x000fe20008010800 */
[----:B------:R-:W-:Y:S01]  /*128a0*/  @!P3 PRMT R228, R39, 0x5410, RZ ;  /* 0x0000541027e4b816 */ /* 0x000fe200000000ff */
[----:B------:R-:W-:Y:S01]  /*128b0*/  IMAD.MOV.U32 R120, RZ, RZ, R6 ;  /* 0x000000ffff787224 */ /* 0x000fe200078e0006 */
[----:B------:R-:W-:Y:S01]  /*128c0*/  FMNMX3.FTZ R3, R3, R66, R63, !PT ;  /* 0x0000004203037276 */ /* 0x000fe2000781003f */
[----:B------:R-:W1:Y:S01]  /*128d0*/  MUFU.EX2 R25, R4 ;  /* 0x0000000400197308 */ /* 0x000e620000000800 */
[----:B------:R-:W-:Y:S01]  /*128e0*/  @P2 PRMT R227, R38, 0x5410, RZ ;  /* 0x0000541026e32816 */ /* 0x000fe200000000ff */
[----:B------:R-:W-:Y:S01]  /*128f0*/  STL [R1+0x3b4], R228 ;  /* 0x0003b4e401007387 */ /* 0x000fe20000100800 */
[----:B------:R-:W-:-:S02]  /*12900*/  FMNMX3.FTZ R3, R3, R61, R60, !PT ;  /* 0x0000003d03037276 */ /* 0x000fc4000781003c */
[----:B-1----:R-:W-:Y:S01]  /*12910*/  F2FP.F16.F32.PACK_AB R5, R25, R24 ;  /* 0x000000181905723e */ /* 0x002fe200000000ff */
[----:B------:R-:W-:Y:S01]  /*12920*/  FFMA.FTZ R38, R40, UR32, -R0 ;  /* 0x0000002028267c23 */ /* 0x000fe20008010800 */
[----:B------:R-:W-:Y:S01]  /*12930*/  FMNMX3.FTZ R3, R3, R57, R56, !PT ;  /* 0x0000003903037276 */ /* 0x000fe20007810038 */
[----:B------:R-:W-:Y:S03]  /*12940*/  STL [R1+0x3b8], R227 ;  /* 0x0003b8e301007387 */ /* 0x000fe60000100800 */
[----:B------:R-:W-:Y:S01]  /*12950*/  FMNMX3.FTZ R4, R3, R55, R49, !PT ;  /* 0x0000003703047276 */ /* 0x000fe20007810031 */
[----:B------:R-:W3:Y:S01]  /*12960*/  LDL.LU R163, [R1+0x310] ;  /* 0x0003100001a37983 */ /* 0x000ee20000300800 */
[----:B------:R-:W-:Y:S02]  /*12970*/  PRMT R3, R32, 0x7772, RZ ;  /* 0x0000777220037816 */ /* 0x000fe400000000ff */
[----:B------:R-:W-:-:S02]  /*12980*/  PRMT R224, R5, 0x7610, R224 ;  /* 0x0000761005e07816 */ /* 0x000fc400000000e0 */
[----:B------:R-:W-:Y:S02]  /*12990*/  ISETP.GT.U32.AND P3, PT, R3, UR6, PT ;  /* 0x0000000603007c0c */ /* 0x000fe4000bf64070 */
[----:B------:R-:W-:Y:S02]  /*129a0*/  FMNMX3.FTZ R3, R4, R47, R46, !PT ;  /* 0x0000002f04037276 */ /* 0x000fe4000781002e */
[----:B------:R-:W-:Y:S02]  /*129b0*/  PRMT R4, R32, 0x7773, RZ ;  /* 0x0000777320047816 */ /* 0x000fe400000000ff */
[----:B------:R-:W-:Y:S01]  /*129c0*/  PRMT R230, R5, 0x7632, R230 ;  /* 0x0000763205e67816 */ /* 0x000fe200000000e6 */
[----:B------:R-:W1:Y:S01]  /*129d0*/  SHFL.BFLY PT, R7, R3, 0x2, 0x1f ;  /* 0x0c401f0003077f89 */ /* 0x000e6200000e0000 */
[----:B------:R-:W-:Y:S02]  /*129e0*/  ISETP.GT.U32.AND P2, PT, R4, UR6, PT ;  /* 0x0000000604007c0c */ /* 0x000fe4000bf44070 */
[----:B------:R-:W-:-:S02]  /*129f0*/  FMNMX3.FTZ R4, R134, R176, R175, !PT ;  /* 0x000000b086047276 */ /* 0x000fc400078100af */
[----:B------:R-:W-:Y:S01]  /*12a00*/  PRMT R31, R224, 0x5410, R230 ;  /* 0x00005410e01f7816 */ /* 0x000fe200000000e6 */
[----:B------:R-:W-:Y:S01]  /*12a10*/  @P3 HADD2 R43, -R224.H0_H0, -RZ.H0_H0 ;  /* 0xa00000ffe02b3230 */ /* 0x000fe20000000900 */
[----:B------:R-:W-:Y:S02]  /*12a20*/  FMNMX3.FTZ R6, R4, R186, R184, !PT ;  /* 0x000000ba04067276 */ /* 0x000fe400078100b8 */
[----:B------:R-:W-:Y:S02]  /*12a30*/  LOP3.LUT R4, R91, 0xffff, RZ, 0xc0, !PT ;  /* 0x0000ffff5b047812 */ /* 0x000fe400078ec0ff */
[----:B------:R-:W-:Y:S01]  /*12a40*/  FMNMX3.FTZ R5, R6, R177, R174, !PT ;  /* 0x000000b106057276 */ /* 0x000fe200078100ae */
[----:B------:R-:W-:Y:S01]  /*12a50*/  FFMA.FTZ R6, R204, UR32, -R2 ;  /* 0x00000020cc067c23 */ /* 0x000fe20008010802 */
[----:B------:R-:W-:Y:S01]  /*12a60*/  SHF.R.U32.HI R4, RZ, 0x8, R4 ;  /* 0x00000008ff047819 */ /* 0x000fe20000011604 */
[----:B------:R-:W-:Y:S01]  /*12a70*/  @P2 HADD2 R54, -R230.H0_H0, -RZ.H0_H0 ;  /* 0xa00000ffe6362230 */ /* 0x000fe20000000900 */
[----:B------:R-:W-:Y:S01]  /*12a80*/  FMNMX3.FTZ R5, R5, R172, R131, !PT ;  /* 0x000000ac05057276 */ /* 0x000fe20007810083 */
[----:B------:R4:W-:Y:S01]  /*12a90*/  MUFU.EX2 R110, R6 ;  /* 0x00000006006e7308 */ /* 0x0009e20000000800 */
[----:B------:R-:W-:-:S02]  /*12aa0*/  LOP3.LUT R4, R4, 0xffff, RZ, 0xc0, !PT ;  /* 0x0000ffff04047812 */ /* 0x000fc400078ec0ff */
[----:B------:R-:W-:Y:S02]  /*12ab0*/  @P3 PRMT R224, R43, 0x5410, RZ ;  /* 0x000054102be03816 */ /* 0x000fe400000000ff */
[----:B------:R-:W-:Y:S02]  /*12ac0*/  ISETP.LE.U32.AND P3, PT, R4, UR6, PT ;  /* 0x0000000604007c0c */ /* 0x000fe4000bf63070 */
[----:B------:R-:W-:Y:S01]  /*12ad0*/  FMNMX3.FTZ R4, R5, R128, R125, !PT ;  /* 0x0000008005047276 */ /* 0x000fe2000781007d */
[----:B------:R-:W-:Y:S01]  /*12ae0*/  FFMA.FTZ R5, R208, UR32, -R2 ;  /* 0x00000020d0057c23 */ /* 0x000fe20008010802 */
[----:B-1----:R-:W-:Y:S01]  /*12af0*/  FMNMX.FTZ R3, R3, R7, !PT ;  /* 0x0000000703037209 */ /* 0x002fe20007810000 */
[----:B------:R-:W-:Y:S01]  /*12b00*/  STL [R1+0x3b0], R224 ;  /* 0x0003b0e001007387 */ /* 0x000fe20000100800 */
[----:B------:R-:W-:Y:S01]  /*12b10*/  FMNMX3.FTZ R4, R4, R123, R121, !PT ;  /* 0x0000007b04047276 */ /* 0x000fe20007810079 */
[----:B------:R1:W1:Y:S01]  /*12b20*/  MUFU.EX2 R111, R5 ;  /* 0x00000005006f7308 */ /* 0x0002620000000800 */
[----:B------:R-:W-:Y:S01]  /*12b30*/  @P2 PRMT R230, R54, 0x5410, RZ ;  /* 0x0000541036e62816 */ /* 0x000fe200000000ff */
[----:B------:R-:W1:Y:S01]  /*12b40*/  SHFL.BFLY PT, R7, R3, 0x1, 0x1f ;  /* 0x0c201f0003077f89 */ /* 0x000e6200000e0000 */
[----:B------:R-:W-:Y:S01]  /*12b50*/  FMNMX3.FTZ R4, R4, R106, R104, !PT ;  /* 0x0000006a04047276 */ /* 0x000fe20007810068 */
[--C-:B----4-:R-:W-:Y:S01]  /*12b60*/  FFMA.FTZ R6, R216, UR32, -R0.reuse ;  /* 0x00000020d8067c23 */ /* 0x110fe20008010800 */
[----:B------:R-:W-:Y:S01]  /*12b70*/  FFMA.FTZ R54, R189, UR32, -R0 ;  /* 0x00000020bd367c23 */ /* 0x000fe20008010800 */
[----:B------:R-:W-:Y:S01]  /*12b80*/  STL [R1+0x3a4], R230 ;  /* 0x0003a4e601007387 */ /* 0x000fe20000100800 */
[----:B------:R-:W-:-:S04]  /*12b90*/  FMNMX3.FTZ R4, R4, R102, R100, !PT ;  /* 0x0000006604047276 */ /* 0x000fc80007810064 */
[----:B------:R-:W-:-:S04]  /*12ba0*/  FMNMX3.FTZ R4, R4, R94, R90, !PT ;  /* 0x0000005e04047276 */ /* 0x000fc8000781005a */
[----:B------:R-:W-:-:S04]  /*12bb0*/  FMNMX3.FTZ R4, R4, R86, R87, !PT ;  /* 0x0000005604047276 */ /* 0x000fc80007810057 */
[----:B-1----:R-:W-:Y:S02]  /*12bc0*/  FMNMX3.FTZ R5, R4, R83, R72, !PT ;  /* 0x0000005304057276 */ /* 0x002fe40007810048 */
[----:B------:R-:W-:-:S04]  /*12bd0*/  LOP3.LUT R4, R91, 0xff, RZ, 0xc0, !PT ;  /* 0x000000ff5b047812 */ /* 0x000fc800078ec0ff */
[----:B------:R-:W-:Y:S02]  /*12be0*/  ISETP.LE.U32.AND P2, PT, R4, UR6, PT ;  /* 0x0000000604007c0c */ /* 0x000fe4000bf43070 */
[----:B------:R-:W-:Y:S01]  /*12bf0*/  FMNMX3.FTZ R4, R5, R71, R68, !PT ;  /* 0x0000004705047276 */ /* 0x000fe20007810044 */
[--C-:B------:R-:W-:Y:S01]  /*12c00*/  FFMA.FTZ R5, R211, UR32, -R0.reuse ;  /* 0x00000020d3057c23 */ /* 0x100fe20008010800 */
[----:B------:R-:W-:Y:S01]  /*12c10*/  FMNMX.FTZ R207, R3, R7, !PT ;  /* 0x0000000703cf7209 */ /* 0x000fe20007810000 */
[----:B------:R-:W-:Y:S01]  /*12c20*/  FFMA.FTZ R7, R199, UR32, -R0 ;  /* 0x00000020c7077c23 */ /* 0x000fe20008010800 */
[----:B------:R-:W-:Y:S02]  /*12c30*/  FMNMX3.FTZ R3, R4, R64, R62, !PT ;  /* 0x0000004004037276 */ /* 0x000fe4000781003e */
[----:B------:R-:W-:Y:S01]  /*12c40*/  F2FP.F16.F32.PACK_AB R4, R111, R110 ;  /* 0x0000006e6f04723e */ /* 0x000fe200000000ff */
[----:B------:R-:W-:Y:S01]  /*12c50*/  FMUL.FTZ R0, R207, UR32 ;  /* 0x00000020cf007c20 */ /* 0x000fe20008410000 */
[----:B------:R-:W-:-:S02]  /*12c60*/  FMNMX3.FTZ R3, R3, R59, R58, !PT ;  /* 0x0000003b03037276 */ /* 0x000fc4000781003a */
[C---:B------:R-:W-:Y:S02]  /*12c70*/  PRMT R226, R4.reuse, 0x7610, R226 ;  /* 0x0000761004e27816 */ /* 0x040fe400000000e2 */
[----:B------:R-:W-:Y:S02]  /*12c80*/  FMNMX3.FTZ R3, R3, R51, R50, !PT ;  /* 0x0000003303037276 */ /* 0x000fe40007810032 */
[----:B------:R-:W-:Y:S01]  /*12c90*/  PRMT R225, R4, 0x7632, R225 ;  /* 0x0000763204e17816 */ /* 0x000fe200000000e1 */
[----:B------:R-:W-:Y:S01]  /*12ca0*/  @!P2 HADD2 R77, -R226.H0_H0, -RZ.H0_H0 ;  /* 0xa00000ffe24da230 */ /* 0x000fe20000000900 */
[----:B------:R-:W-:Y:S02]  /*12cb0*/  FMNMX3.FTZ R3, R3, R48, R42, !PT ;  /* 0x0000003003037276 */ /* 0x000fe4000781002a */
[----:B------:R-:W-:Y:S01]  /*12cc0*/  PRMT R37, R226, 0x5410, R225 ;  /* 0x00005410e2257816 */ /* 0x000fe200000000e1 */
[----:B------:R-:W-:Y:S01]  /*12cd0*/  @!P3 HADD2 R76, -R225.H0_H0, -RZ.H0_H0 ;  /* 0xa00000ffe14cb230 */ /* 0x000fe20000000900 */
[----:B------:R-:W-:Y:S01]  /*12ce0*/  @!P2 PRMT R226, R77, 0x5410, RZ ;  /* 0x000054104de2a816 */ /* 0x000fe200000000ff */
[----:B------:R-:W1:Y:S01]  /*12cf0*/  SHFL.BFLY PT, R4, R3, 0x2, 0x1f ;  /* 0x0c401f0003047f89 */ /* 0x000e6200000e0000 */
[----:B------:R-:W-:-:S02]  /*12d00*/  FSETP.NEU.FTZ.AND P2, PT, R207, -INF , PT ;  /* 0xff800000cf00780b */ /* 0x000fc40003f5d000 */
[----:B------:R-:W-:Y:S01]  /*12d10*/  @!P3 PRMT R225, R76, 0x5410, RZ ;  /* 0x000054104ce1b816 */ /* 0x000fe200000000ff */
[----:B------:R-:W-:Y:S01]  /*12d20*/  STL [R1+0x3a8], R226 ;  /* 0x0003a8e201007387 */ /* 0x000fe20000100800 */
[----:B------:R-:W-:-:S05]  /*12d30*/  FSEL R0, R0, RZ, P2 ;  /* 0x000000ff00007208 */ /* 0x000fca0001000000 */
[--C-:B------:R-:W-:Y:S01]  /*12d40*/  FFMA.FTZ R162, R89, UR32, -R0.reuse ;  /* 0x0000002059a27c23 */ /* 0x100fe20008010800 */
[--C-:B------:R-:W-:Y:S01]  /*12d50*/  FFMA.FTZ R158, R88, UR32, -R0.reuse ;  /* 0x00000020589e7c23 */ /* 0x100fe20008010800 */
[----:B-1----:R-:W-:Y:S01]  /*12d60*/  FMNMX.FTZ R3, R3, R4, !PT ;  /* 0x0000000403037209 */ /* 0x002fe20007810000 */
[----:B------:R1:W-:Y:S01]  /*12d70*/  MUFU.EX2 R88, R6 ;  /* 0x0000000600587308 */ /* 0x0003e20000000800 */
[--C-:B------:R-:W-:Y:S01]  /*12d80*/  FFMA.FTZ R18, R47, UR32, -R0.reuse ;  /* 0x000000202f127c23 */ /* 0x100fe20008010800 */
[--C-:B------:R-:W-:Y:S01]  /*12d90*/  FFMA.FTZ R130, R130, UR32, -R0.reuse ;  /* 0x0000002082827c23 */ /* 0x100fe20008010800 */
[--C-:B------:R-:W-:Y:S01]  /*12da0*/  FFMA.FTZ R127, R127, UR32, -R0.reuse ;  /* 0x000000207f7f7c23 */ /* 0x100fe20008010800 */
[----:B------:R-:W4:Y:S01]  /*12db0*/  SHFL.BFLY PT, R4, R3, 0x1, 0x1f ;  /* 0x0c201f0003047f89 */ /* 0x000f2200000e0000 */
[----:B------:R-:W4:Y:S01]  /*12dc0*/  MUFU.EX2 R89, R5 ;  /* 0x0000000500597308 */ /* 0x000f220000000800 */
        /* <DEDUP_REMOVED lines=8> */
[----:B-1----:R-:W3:Y:S01]  /*12e50*/  LDL R6, [R1] ;  /* 0x0000000001067983 */ /* 0x002ee20000100800 */
        /* <DEDUP_REMOVED lines=11> */
[----:B----4-:R-:W-:-:S02]  /*12f10*/  FMNMX.FTZ R220, R3, R4, !PT ;  /* 0x0000000403dc7209 */ /* 0x010fc40007810000 */
[----:B------:R-:W-:-:S04]  /*12f20*/  F2FP.F16.F32.PACK_AB R3, R89, R88 ;  /* 0x000000585903723e */ /* 0x000fc800000000ff */
[C---:B------:R-:W-:Y:S02]  /*12f30*/  PRMT R214, R3.reuse, 0x7610, R214 ;  /* 0x0000761003d67816 */ /* 0x040fe400000000d6 */
[----:B------:R-:W-:-:S03]  /*12f40*/  PRMT R213, R3, 0x7632, R213 ;  /* 0x0000763203d57816 */ /* 0x000fc600000000d5 */
[----:B------:R-:W-:Y:S01]  /*12f50*/  @!P0 HADD2 R47, -R214.H0_H0, -RZ.H0_H0 ;  /* 0xa00000ffd62f8230 */ /* 0x000fe20000000900 */
[----:B------:R-:W-:Y:S01]  /*12f60*/  STL [R1+0x3ac], R225 ;  /* 0x0003ace101007387 */ /* 0x000fe20000100800 */
[----:B------:R-:W-:-:S03]  /*12f70*/  PRMT R30, R214, 0x5410, R213 ;  /* 0x00005410d61e7816 */ /* 0x000fc600000000d5 */
[----:B------:R1:W-:Y:S01]  /*12f80*/  STL [R1+0x328], R206 ;  /* 0x000328ce01007387 */ /* 0x0003e20000100800 */
[----:B------:R-:W-:-:S03]  /*12f90*/  @!P0 PRMT R214, R47, 0x5410, RZ ;  /* 0x000054102fd68816 */ /* 0x000fc600000000ff */
[----:B------:R-:W4:Y:S01]  /*12fa0*/  LDL.LU R47, [R1+0x30c] ;  /* 0x00030c00012f7983 */ /* 0x000f220000300800 */
        /* <DEDUP_REMOVED lines=8> */
[----:B------:R-:W-:Y:S02]  /*13030*/  SHF.R.U32.HI R0, RZ, 0x18, R91 ;  /* 0x00000018ff007819 */ /* 0x000fe4000001165b */
[----:B------:R-:W-:-:S02]  /*13040*/  FSEL R5, R206, RZ, P4 ;  /* 0x000000ffce057208 */ /* 0x000fc40002000000 */
[----:B------:R-:W-:Y:S01]  /*13050*/  ISETP.LE.U32.AND P4, PT, R0, UR6, PT ;  /* 0x0000000600007c0c */ /* 0x000fe2000bf83070 */
[C---:B------:R-:W-:Y:S01]  /*13060*/  FMUL.FTZ R0, R220.reuse, UR32 ;  /* 0x00000020dc007c20 */ /* 0x040fe20008410000 */
[----:B------:R-:W-:Y:S01]  /*13070*/  FSETP.NEU.FTZ.AND P3, PT, R220, -INF , PT ;  /* 0xff800000dc00780b */ /* 0x000fe20003f7d000 */
[----:B------:R-:W-:-:S03]  /*13080*/  FFMA.FTZ R4, R218, UR32, -R2 ;  /* 0x00000020da047c23 */ /* 0x000fc60008010802 */
[----:B------:R-:W-:Y:S02]  /*13090*/  FSEL R0, R0, RZ, P3 ;  /* 0x000000ff00007208 */ /* 0x000fe40001800000 */
[----:B--2---:R-:W-:-:S04]  /*130a0*/  PRMT R3, R96, 0x7771, RZ ;  /* 0x0000777160037816 */ /* 0x004fc800000000ff */
[----:B------:R-:W-:Y:S01]  /*130b0*/  ISETP.GT.U32.AND P0, PT, R3, UR6, PT ;  /* 0x0000000603007c0c */ /* 0x000fe2000bf04070 */
[----:B------:R-:W-:Y:S01]  /*130c0*/  FFMA.FTZ R3, R217, UR32, -R2 ;  /* 0x00000020d9037c23 */ /* 0x000fe20008010802 */
[--C-:B------:R-:W-:Y:S01]  /*130d0*/  FFMA.FTZ R141, R86, UR32, -R0.reuse ;  /* 0x00000020568d7c23 */ /* 0x100fe20008010800 */
[----:B------:R-:W-:Y:S04]  /*130e0*/  MUFU.EX2 R69, R4 ;  /* 0x0000000400457308 */ /* 0x000fe80000000800 */
[----:B------:R-:W2:Y:S01]  /*130f0*/  MUFU.EX2 R86, R3 ;  /* 0x0000000300567308 */ /* 0x000ea20000000800 */
        /* <DEDUP_REMOVED lines=31> */
[----:B--2---:R-:W-:-:S02]  /*132f0*/  F2FP.F16.F32.PACK_AB R0, R86, R69 ;  /* 0x000000455600723e */ /* 0x004fc400000000ff */
[----:B------:R-:W-:Y:S02]  /*13300*/  PRMT R4, R96, 0x7772, RZ ;  /* 0x0000777260047816 */ /* 0x000fe400000000ff */
[C---:B------:R-:W-:Y:S02]  /*13310*/  PRMT R211, R0.reuse, 0x7632, R211 ;  /* 0x0000763200d37816 */ /* 0x040fe400000000d3 */
[----:B------:R-:W-:Y:S01]  /*13320*/  PRMT R212, R0, 0x7610, R212 ;  /* 0x0000761000d47816 */ /* 0x000fe200000000d4 */
[----:B------:R-:W-:Y:S01]  /*13330*/  FADD.FTZ R0, R136, -R5 ;  /* 0x8000000588007221 */ /* 0x000fe20000010000 */
[----:B------:R-:W-:Y:S01]  /*13340*/  IMAD.WIDE.U32 R76, R13, -0x2daee0ad, RZ ;  /* 0xd2511f530d4c7825 */ /* 0x000fe200078e00ff */
[----:B------:R-:W-:-:S03]  /*13350*/  FSEL R3, R205, RZ, P5 ;  /* 0x000000ffcd037208 */ /* 0x000fc60002800000 */
[----:B------:R-:W-:Y:S01]  /*13360*/  @P0 HADD2 R40, -R211.H0_H0, -RZ.H0_H0 ;  /* 0xa00000ffd3280230 */ /* 0x000fe20000000900 */
[----:B------:R-:W-:Y:S01]  /*13370*/  ISETP.GT.U32.AND P5, PT, R4, UR6, PT ;  /* 0x0000000604007c0c */ /* 0x000fe2000bfa4070 */
[----:B------:R-:W-:Y:S01]  /*13380*/  FMUL.FTZ R4, R0, UR32 ;  /* 0x0000002000047c20 */ /* 0x000fe20008410000 */
[----:B------:R-:W-:Y:S01]  /*13390*/  @!P1 HADD2 R41, -R212.H0_H0, -RZ.H0_H0 ;  /* 0xa00000ffd4299230 */ /* 0x000fe20000000900 */
[----:B------:R-:W-:Y:S01]  /*133a0*/  PRMT R0, R96, 0x7773, RZ ;  /* 0x0000777360007816 */ /* 0x000fe200000000ff */
[----:B------:R-:W-:Y:S01]  /*133b0*/  @!P4 HADD2 R49, -R213.H0_H0, -RZ.H0_H0 ;  /* 0xa00000ffd531c230 */ /* 0x000fe20000000900 */
[----:B------:R-:W-:Y:S02]  /*133c0*/  LOP3.LUT R109, R16, UR9, R77, 0x96, !PT ;  /* 0x00000009106d7c12 */ /* 0x000fe4000f8e964d */
[----:B-1----:R-:W-:Y:S02]  /*133d0*/  PRMT R206, R212, 0x5410, R211 ;  /* 0x00005410d4ce7816 */ /* 0x002fe400000000d3 */
[----:B------:R-:W-:-:S02]  /*133e0*/  @P0 PRMT R211, R40, 0x5410, RZ ;  /* 0x0000541028d30816 */ /* 0x000fc400000000ff */
[----:B------:R-:W-:Y:S01]  /*133f0*/  ISETP.GT.U32.AND P0, PT, R0, UR6, PT ;  /* 0x0000000600007c0c */ /* 0x000fe2000bf04070 */
[----:B------:R-:W-:Y:S01]  /*13400*/  MUFU.EX2 R77, R8 ;  /* 0x00000008004d7308 */ /* 0x000fe20000000800 */
[----:B------:R-:W-:Y:S02]  /*13410*/  @!P1 PRMT R212, R41, 0x5410, RZ ;  /* 0x0000541029d49816 */ /* 0x000fe400000000ff */
[----:B------:R-:W-:Y:S01]  /*13420*/  LOP3.LUT R0, R109, 0xffff, RZ, 0xc0, !PT ;  /* 0x0000ffff6d007812 */ /* 0x000fe200078ec0ff */
[----:B------:R-:W1:Y:S01]  /*13430*/  MUFU.EX2 R41, R7 ;  /* 0x0000000700297308 */ /* 0x000e620000000800 */
[----:B------:R-:W-:Y:S01]  /*13440*/  @!P4 PRMT R213, R49, 0x5410, RZ ;  /* 0x0000541031d5c816 */ /* 0x000fe200000000ff */
[----:B------:R-:W-:Y:S02]  /*13450*/  FADD.FTZ R3, R137, -R3 ;  /* 0x8000000389037221 */ /* 0x000fe40000010000 */
[----:B------:R2:W-:Y:S02]  /*13460*/  MUFU.EX2 R49, R4 ;  /* 0x0000000400317308 */ /* 0x0005e40000000800 */
[----:B------:R-:W-:Y:S01]  /*13470*/  FMUL.FTZ R5, R3, UR32 ;  /* 0x0000002003057c20 */ /* 0x000fe20008410000 */
[----:B--2---:R-:W-:-:S02]  /*13480*/  SHF.R.U32.HI R4, RZ, 0x8, R0 ;  /* 0x00000008ff047819 */ /* 0x004fc40000011600 */
[----:B------:R-:W-:-:S04]  /*13490*/  PRMT R0, R109, 0x7632, R0 ;  /* 0x000076326d007816 */ /* 0x000fc80000000000 */
[----:B------:R-:W-:Y:S02]  /*134a0*/  LOP3.LUT R3, R0, 0xff, RZ, 0xc0, !PT ;  /* 0x000000ff00037812 */ /* 0x000fe400078ec0ff */
[----:B------:R-:W-:Y:S01]  /*134b0*/  LOP3.LUT R0, R4, 0xffff, RZ, 0xc0, !PT ;  /* 0x0000ffff04007812 */ /* 0x000fe200078ec0ff */
[----:B------:R-:W3:Y:S03]  /*134c0*/  MUFU.EX2 R60, R5 ;  /* 0x00000005003c7308 */ /* 0x000ee60000000800 */
[----:B------:R-:W-:Y:S02]  /*134d0*/  ISETP.LE.U32.AND P4, PT, R0, UR6, PT ;  /* 0x0000000600007c0c */ /* 0x000fe4000bf83070 */
[----:B-1----:R-:W-:-:S04]  /*134e0*/  F2FP.F16.F32.PACK_AB R0, R77, R41 ;  /* 0x000000294d00723e */ /* 0x002fc800000000ff */
[C---:B------:R-:W-:Y:S02]  /*134f0*/  PRMT R209, R0.reuse, 0x7610, R209 ;  /* 0x0000761000d17816 */ /* 0x040fe400000000d1 */
[----:B------:R-:W-:Y:S01]  /*13500*/  PRMT R210, R0, 0x7632, R210 ;  /* 0x0000763200d27816 */ /* 0x000fe200000000d2 */
[----:B------:R-:W-:Y:S02]  /*13510*/  IMAD.MOV.U32 R0, RZ, RZ, R76 ;  /* 0x000000ffff007224 */ /* 0x000fe400078e004c */
[----:B------:R-:W-:Y:S02]  /*13520*/  @P5 HADD2 R46, -R209.H0_H0, -RZ.H0_H0 ;  /* 0xa00000ffd12e5230 */ /* 0x000fe40000000900 */
[----:B---3--:R-:W-:Y:S01]  /*13530*/  FFMA.FTZ R4, R163, R60, R19 ;  /* 0x0000003ca3047223 */ /* 0x008fe20000010013 */
[----:B------:R-:W-:Y:S01]  /*13540*/  LOP3.LUT R0, R0, 0xff, RZ, 0xc0, !PT ;  /* 0x000000ff00007812 */ /* 0x000fe200078ec0ff */
[----:B------:R-:W-:Y:S01]  /*13550*/  @P0 HADD2 R42, -R210.H0_H0, -RZ.H0_H0 ;  /* 0xa00000ffd22a0230 */ /* 0x000fe20000000900 */
[----:B------:R-:W-:-:S02]  /*13560*/  PRMT R163, R209, 0x5410, R210 ;  /* 0x00005410d1a37816 */ /* 0x000fc400000000d2 */
[----:B------:R-:W-:Y:S02]  /*13570*/  @P5 PRMT R209, R46, 0x5410, RZ ;  /* 0x000054102ed15816 */ /* 0x000fe400000000ff */
[----:B------:R-:W-:Y:S02]  /*13580*/  ISETP.LE.U32.AND P5, PT, R0, UR6, PT ;  /* 0x0000000600007c0c */ /* 0x000fe4000bfa3070 */
[----:B------:R-:W-:Y:S02]  /*13590*/  LOP3.LUT R0, R109, 0xff, RZ, 0xc0, !PT ;  /* 0x000000ff6d007812 */ /* 0x000fe400078ec0ff */
[----:B------:R-:W-:Y:S02]  /*135a0*/  @P0 PRMT R210, R42, 0x5410, RZ ;  /* 0x000054102ad20816 */ /* 0x000fe400000000ff */
[----:B------:R-:W-:Y:S02]  /*135b0*/  ISETP.LE.U32.AND P1, PT, R3, UR6, PT ;  /* 0x0000000603007c0c */ /* 0x000fe4000bf23070 */
[----:B------:R-:W-:Y:S01]  /*135c0*/  ISETP.LE.U32.AND P0, PT, R0, UR6, PT ;  /* 0x0000000600007c0c */ /* 0x000fe2000bf03070 */
[----:B------:R-:W-:Y:S01]  /*135d0*/  FFMA.FTZ R0, R252, UR32, -R2 ;  /* 0x00000020fc007c23 */ /* 0x000fe20008010802 */
[----:B------:R-:W-:Y:S03]  /*135e0*/  STL [R1+0x3a0], R214 ;  /* 0x0003a0d601007387 */ /* 0x000fe60000100800 */
[----:B------:R-:W-:Y:S01]  /*135f0*/  MUFU.EX2 R42, R0 ;  /* 0x00000000002a7308 */ /* 0x000fe20000000800 */
[----:B------:R1:W-:Y:S01]  /*13600*/  STL [R1+0x3d4], R213 ;  /* 0x0003d4d501007387 */ /* 0x0003e20000100800 */
[----:B------:R-:W-:-:S02]  /*13610*/  IMAD.MOV.U32 R46, RZ, RZ, R120 ;  /* 0x000000ffff2e7224 */ /* 0x000fc400078e0078 */
[----:B------:R-:W-:Y:S01]  /*13620*/  FFMA.FTZ R7, R246, UR32, -R2 ;  /* 0x00000020f6077c23 */ /* 0x000fe20008010802 */
[----:B------:R-:W-:Y:S01]  /*13630*/  IMAD.MOV.U32 R90, RZ, RZ, R36 ;  /* 0x000000ffff5a7224 */ /* 0x000fe200078e0024 */
[----:B------:R2:W-:Y:S01]  /*13640*/  STL [R1+0x32c], R205 ;  /* 0x00032ccd01007387 */ /* 0x0005e20000100800 */
[----:B------:R-:W-:Y:S02]  /*13650*/  IMAD.MOV.U32 R68, RZ, RZ, R37 ;  /* 0x000000ffff447224 */ /* 0x000fe400078e0025 */
[--C-:B------:R-:W-:Y:S01]  /*13660*/  FFMA.FTZ R17, R243, UR32, -R2.reuse ;  /* 0x00000020f3117c23 */ /* 0x100fe20008010802 */
[----:B------:R-:W-:Y:S02]  /*13670*/  IMAD.MOV.U32 R8, RZ, RZ, R21 ;  /* 0x000000ffff087224 */ /* 0x000fe400078e0015 */
[--C-:B------:R-:W-:Y:S01]  /*13680*/  FFMA.FTZ R16, R242, UR32, -R2.reuse ;  /* 0x00000020f2107c23 */ /* 0x100fe20008010802 */
[----:B------:R-:W-:Y:S02]  /*13690*/  IMAD.MOV.U32 R13, RZ, RZ, R115 ;  /* 0x000000ffff0d7224 */ /* 0x000fe400078e0073 */
        /* <DEDUP_REMOVED lines=10> */
[----:B-1----:R-:W-:Y:S02]  /*13740*/  IMAD.MOV.U32 R213, RZ, RZ, R117 ;  /* 0x000000ffffd57224 */ /* 0x002fe400078e0075 */
[----:B------:R-:W-:Y:S01]  /*13750*/  FFMA.FTZ R117, R84, UR32, -R2 ;  /* 0x0000002054757c23 */ /* 0x000fe20008010802 */
[----:B--2---:R-:W-:-:S02]  /*13760*/  IMAD.MOV.U32 R205, RZ, RZ, R18 ;  /* 0x000000ffffcd7224 */ /* 0x004fc400078e0012 */
[--C-:B------:R-:W-:Y:S01]  /*13770*/  FFMA.FTZ R18, R240, UR32, -R2.reuse ;  /* 0x00000020f0127c23 */ /* 0x100fe20008010802 */
[----:B------:R-:W-:Y:S04]  /*13780*/  STL [R1+0x394], R212 ;  /* 0x000394d401007387 */ /* 0x000fe80000100800 */
[----:B------:R-:W-:Y:S04]  /*13790*/  STL [R1+0x398], R211 ;  /* 0x000398d301007387 */ /* 0x000fe80000100800 */
[----:B------:R-:W-:Y:S04]  /*137a0*/  STL [R1+0x388], R209 ;  /* 0x000388d101007387 */ /* 0x000fe80000100800 */
[----:B------:R-:W-:Y:S01]  /*137b0*/  STL [R1+0x384], R210 ;  /* 0x000384d201007387 */ /* 0x000fe20000100800 */
[----:B------:R-:W-:-:S04]  /*137c0*/  FFMA.FTZ R3, R6, UR32, -R2 ;  /* 0x0000002006037c23 */ /* 0x000fc80008010802 */
[----:B------:R1:W2:Y:S01]  /*137d0*/  MUFU.EX2 R40, R3 ;  /* 0x0000000300287308 */ /* 0x0002a20000000800 */
[----:B------:R-:W-:Y:S01]  /*137e0*/  FFMA.FTZ R6, R247, UR32, -R2 ;  /* 0x00000020f7067c23 */ /* 0x000fe20008010802 */
[----:B-1----:R-:W-:Y:S02]  /*137f0*/  IMAD.MOV.U32 R3, RZ, RZ, R20 ;  /* 0x000000ffff037224 */ /* 0x002fe400078e0014 */
[----:B------:R-:W-:Y:S01]  /*13800*/  FFMA.FTZ R20, R233, UR32, -R2 ;  /* 0x00000020e9147c23 */ /* 0x000fe20008010802 */
[----:B--2---:R-:W-:Y:S01]  /*13810*/  F2FP.F16.F32.PACK_AB R0, R42, R40 ;  /* 0x000000282a00723e */ /* 0x004fe200000000ff */
[----:B----4-:R-:W-:Y:S01]  /*13820*/  FFMA.FTZ R5, R47, R49, R14 ;  /* 0x000000312f057223 */ /* 0x010fe2000001000e */
[----:B------:R-:W-:Y:S02]  /*13830*/  IMAD.MOV.U32 R47, RZ, RZ, R119 ;  /* 0x000000ffff2f7224 */ /* 0x000fe400078e0077 */
[--C-:B------:R-:W-:Y:S01]  /*13840*/  FFMA.FTZ R14, R244, UR32, -R2.reuse ;  /* 0x00000020f40e7c23 */ /* 0x100fe20008010802 */
[----:B------:R-:W-:Y:S01]  /*13850*/  FFMA.FTZ R119, R65, UR32, -R2 ;  /* 0x0000002041777c23 */ /* 0x000fe20008010802 */
[----:B------:R-:W-:Y:S01]  /*13860*/  FADD.FTZ R2, R203, R5 ;  /* 0x00000005cb027221 */ /* 0x000fe20000010000 */
[----:B------:R-:W-:-:S02]  /*13870*/  IMAD.MOV.U32 R5, RZ, RZ, R3 ;  /* 0x000000ffff057224 */ /* 0x000fc400078e0003 */
[----:B------:R-:W-:Y:S01]  /*13880*/  FADD.FTZ R3, R26, R4 ;  /* 0x000000041a037221 */ /* 0x000fe20000010000 */
[C---:B------:R-:W-:Y:S01]  /*13890*/  PRMT R208, R0.reuse, 0x7610, R208 ;  /* 0x0000761000d07816 */ /* 0x040fe200000000d0 */
[----:B------:R-:W2:Y:S01]  /*138a0*/  LDL.LU R26, [R1+0x494] ;  /* 0x00049400011a7983 */ /* 0x000ea20000300800 */
[----:B------:R-:W-:Y:S02]  /*138b0*/  IMAD.MOV.U32 R4, RZ, RZ, R5 ;  /* 0x000000ffff047224 */ /* 0x000fe400078e0005 */
[----:B------:R-:W-:Y:S02]  /*138c0*/  IMAD.MOV.U32 R5, RZ, RZ, R8 ;  /* 0x000000ffff057224 */ /* 0x000fe400078e0008 */
[----:B------:R-:W-:Y:S02]  /*138d0*/  IMAD.MOV.U32 R8, RZ, RZ, R47 ;  /* 0x000000ffff087224 */ /* 0x000fe400078e002f */
[----:B------:R1:W-:Y:S01]  /*138e0*/  MUFU.EX2 R47, R10 ;  /* 0x0000000a002f7308 */ /* 0x0003e20000000800 */
[----:B------:R-:W-:Y:S01]  /*138f0*/  @!P0 HADD2 R48, -R208.H0_H0, -RZ.H0_H0 ;  /* 0xa00000ffd0308230 */ /* 0x000fe20000000900 */
[----:B------:R-:W-:-:S02]  /*13900*/  PRMT R204, R0, 0x7632, R204 ;  /* 0x0000763200cc7816 */ /* 0x000fc400000000cc */
[----:B------:R-:W-:Y:S01]  /*13910*/  SHF.R.U32.HI R0, RZ, 0x18, R109 ;  /* 0x00000018ff007819 */ /* 0x000fe2000001166d */
[----:B-1----:R-:W-:Y:S02]  /*13920*/  IMAD.MOV.U32 R10, RZ, RZ, R46 ;  /* 0x000000ffff0a7224 */ /* 0x002fe400078e002e */
[----:B------:R1:W3:Y:S01]  /*13930*/  MUFU.EX2 R46, R9 ;  /* 0x00000009002e7308 */ /* 0x0002e20000000800 */
[----:B------:R-:W-:Y:S02]  /*13940*/  @!P4 HADD2 R52, -R204.H0_H0, -RZ.H0_H0 ;  /* 0xa00000ffcc34c230 */ /* 0x000fe40000000900 */
[----:B------:R-:W-:Y:S01]  /*13950*/  FADD.FTZ R3, R202, R3 ;  /* 0x00000003ca037221 */ /* 0x000fe20000010000 */
[----:B------:R-:W-:Y:S01]  /*13960*/  FADD.FTZ R2, R183, R2 ;  /* 0x00000002b7027221 */ /* 0x000fe20000010000 */
[----:B-1----:R-:W-:Y:S01]  /*13970*/  IMAD.MOV.U32 R9, RZ, RZ, R80 ;  /* 0x000000ffff097224 */ /* 0x002fe200078e0050 */
[----:B------:R-:W-:Y:S02]  /*13980*/  PRMT R80, R208, 0x5410, R204 ;  /* 0x00005410d0507816 */ /* 0x000fe400000000cc */
[----:B------:R-:W-:-:S02]  /*13990*/  @!P0 PRMT R208, R48, 0x5410, RZ ;  /* 0x0000541030d08816 */ /* 0x000fc400000000ff */
[----:B------:R-:W-:Y:S02]  /*139a0*/  ISETP.LE.U32.AND P0, PT, R0, UR6, PT ;  /* 0x0000000600007c0c */ /* 0x000fe4000bf03070 */
[----:B---3--:R-:W-:Y:S01]  /*139b0*/  F2FP.F16.F32.PACK_AB R0, R46, R47 ;  /* 0x0000002f2e00723e */ /* 0x008fe200000000ff */
[----:B------:R-:W-:Y:S01]  /*139c0*/  IMAD.MOV.U32 R48, RZ, RZ, R27 ;  /* 0x000000ffff307224 */ /* 0x000fe200078e001b */
[----:B------:R-:W-:Y:S01]  /*139d0*/  @!P4 PRMT R204, R52, 0x5410, RZ ;  /* 0x0000541034ccc816 */ /* 0x000fe200000000ff */
[----:B------:R-:W3:Y:S01]  /*139e0*/  LDL.LU R27, [R1+0x490] ;  /* 0x00049000011b7983 */ /* 0x000ee20000300800 */
[C---:B------:R-:W-:Y:S02]  /*139f0*/  PRMT R203, R0.reuse, 0x7610, R203 ;  /* 0x0000761000cb7816 */ /* 0x040fe400000000cb */
[----:B------:R-:W-:Y:S01]  /*13a00*/  PRMT R202, R0, 0x7632, R202 ;  /* 0x0000763200ca7816 */ /* 0x000fe200000000ca */
[----:B------:R-:W-:Y:S01]  /*13a10*/  STL [R1+0x370], R208 ;  /* 0x000370d001007387 */ /* 0x000fe20000100800 */
[----:B------:R-:W-:-:S02]  /*13a20*/  IMAD.MOV.U32 R0, RZ, RZ, R152 ;  /* 0x000000ffff007224 */ /* 0x000fc400078e0098 */
[----:B------:R-:W-:Y:S01]  /*13a30*/  IMAD.MOV.U32 R52, RZ, RZ, R153 ;  /* 0x000000ffff347224 */ /* 0x000fe200078e0099 */
[----:B------:R-:W4:Y:S04]  /*13a40*/  LDL.LU R152, [R1+0x48c] ;  /* 0x00048c0001987983 */ /* 0x000f280000300800 */
[----:B------:R-:W4:Y:S01]  /*13a50*/  LDL.LU R153, [R1+0x488] ;  /* 0x0004880001997983 */ /* 0x000f220000300800 */
[----:B------:R-:W-:-:S03]  /*13a60*/  @!P1 HADD2 R51, -R203.H0_H0, -RZ.H0_H0 ;  /* 0xa00000ffcb339230 */ /* 0x000fc60000000900 */
[----:B------:R1:W-:Y:S01]  /*13a70*/  STL [R1+0x374], R204 ;  /* 0x000374cc01007387 */ /* 0x0003e20000100800 */
[----:B------:R-:W-:Y:S02]  /*13a80*/  @!P0 HADD2 R50, -R202.H0_H0, -RZ.H0_H0 ;  /* 0xa00000ffca328230 */ /* 0x000fe40000000900 */
[----:B-1----:R-:W-:Y:S02]  /*13a90*/  IMAD.MOV.U32 R204, RZ, RZ, R0 ;  /* 0x000000ffffcc7224 */ /* 0x002fe400078e0000 */
[----:B------:R-:W-:Y:S01]  /*13aa0*/  FADD.FTZ R0, R201, R2 ;  /* 0x00000002c9007221 */ /* 0x000fe20000010000 */
[----:B------:R-:W-:Y:S01]  /*13ab0*/  FADD.FTZ R2, R148, R3 ;  /* 0x0000000394027221 */ /* 0x000fe20000010000 */
[----:B------:R-:W-:Y:S01]  /*13ac0*/  IMAD.MOV.U32 R3, RZ, RZ, R204 ;  /* 0x000000ffff037224 */ /* 0x000fe200078e00cc */
[----:B------:R-:W4:Y:S01]  /*13ad0*/  LDL.LU R148, [R1+0x484] ;  /* 0x0004840001947983 */ /* 0x000f220000300800 */
[----:B------:R-:W-:Y:S01]  /*13ae0*/  IMAD.MOV.U32 R204, RZ, RZ, R114 ;  /* 0x000000ffffcc7224 */ /* 0x000fe200078e0072 */
[----:B------:R-:W-:-:S02]  /*13af0*/  PRMT R114, R203, 0x5410, R202 ;  /* 0x00005410cb727816 */ /* 0x000fc400000000ca */
[----:B------:R-:W-:Y:S01]  /*13b00*/  @!P1 PRMT R203, R51, 0x5410, RZ ;  /* 0x0000541033cb9816 */ /* 0x000fe200000000ff */
[----:B------:R-:W-:Y:S02]  /*13b10*/  IMAD.MOV.U32 R51, RZ, RZ, R3 ;  /* 0x000000ffff337224 */ /* 0x000fe400078e0003 */
[----:B------:R-:W-:Y:S01]  /*13b20*/  FADD.FTZ R3, R108, R0 ;  /* 0x000000006c037221 */ /* 0x000fe20000010000 */
[----:B------:R-:W-:Y:S01]  /*13b30*/  IMAD.MOV.U32 R108, RZ, RZ, R68 ;  /* 0x000000ffff6c7224 */ /* 0x000fe200078e0044 */
[----:B------:R1:W-:Y:S01]  /*13b40*/  STL [R1+0x378], R203 ;  /* 0x000378cb01007387 */ /* 0x0003e20000100800 */
[----:B------:R-:W-:Y:S02]  /*13b50*/  IMAD.MOV.U32 R68, RZ, RZ, R38 ;  /* 0x000000ffff447224 */ /* 0x000fe400078e0026 */
[----:B------:R-:W-:Y:S01]  /*13b60*/  MUFU.EX2 R38, R7 ;  /* 0x0000000700267308 */ /* 0x000fe20000000800 */
[----:B------:R-:W-:-:S04]  /*13b70*/  PRMT R0, R76, 0x7771, RZ ;  /* 0x000077714c007816 */ /* 0x000fc800000000ff */
[----:B------:R-:W-:Y:S02]  /*13b80*/  ISETP.GT.U32.AND P4, PT, R0, UR6, PT ;  /* 0x0000000600007c0c */ /* 0x000fe4000bf84070 */
[----:B------:R-:W-:Y:S02]  /*13b90*/  PRMT R0, R76, 0x7772, RZ ;  /* 0x000077724c007816 */ /* 0x000fe400000000ff */
[----:B------:R-:W-:Y:S01]  /*13ba0*/  @!P0 PRMT R202, R50, 0x5410, RZ ;  /* 0x0000541032ca8816 */ /* 0x000fe200000000ff */
[----:B-1----:R-:W-:Y:S02]  /*13bb0*/  IMAD.MOV.U32 R203, RZ, RZ, R39 ;  /* 0x000000ffffcb7224 */ /* 0x002fe400078e0027 */
[----:B------:R1:W1:Y:S01]  /*13bc0*/  MUFU.EX2 R39, R6 ;  /* 0x0000000600277308 */ /* 0x0002620000000800 */
[----:B------:R-:W-:Y:S01]  /*13bd0*/  IMAD.MOV.U32 R50, RZ, RZ, R43 ;  /* 0x000000ffff327224 */ /* 0x000fe200078e002b */
[----:B------:R-:W-:Y:S02]  /*13be0*/  ISETP.GT.U32.AND P1, PT, R0, UR6, PT ;  /* 0x0000000600007c0c */ /* 0x000fe4000bf24070 */
[----:B------:R-:W-:Y:S01]  /*13bf0*/  MUFU.EX2 R43, R11 ;  /* 0x0000000b002b7308 */ /* 0x000fe20000000800 */
[----:B------:R-:W-:Y:S01]  /*13c00*/  FADD.FTZ R2, R200, R2 ;  /* 0x00000002c8027221 */ /* 0x000fe20000010000 */
[----:B-1----:R-:W-:Y:S01]  /*13c10*/  IMAD.MOV.U32 R6, RZ, RZ, R48 ;  /* 0x000000ffff067224 */ /* 0x002fe200078e0030 */
[----:B------:R-:W-:Y:S01]  /*13c20*/  F2FP.F16.F32.PACK_AB R0, R38, R39 ;  /* 0x000000272600723e */ /* 0x000fe200000000ff */
[----:B------:R-:W1:Y:S03]  /*13c30*/  MUFU.EX2 R48, R12 ;  /* 0x0000000c00307308 */ /* 0x000e660000000800 */
[----:B------:R-:W-:-:S02]  /*13c40*/  PRMT R201, R0, 0x7610, R201 ;  /* 0x0000761000c97816 */ /* 0x000fc400000000c9 */
[----:B------:R-:W-:Y:S02]  /*13c50*/  PRMT R200, R0, 0x7632, R200 ;  /* 0x0000763200c87816 */ /* 0x000fe400000000c8 */
[----:B------:R-:W-:-:S04]  /*13c60*/  PRMT R0, R76, 0x7773, RZ ;  /* 0x000077734c007816 */ /* 0x000fc800000000ff */
[----:B------:R-:W-:Y:S01]  /*13c70*/  ISETP.GT.U32.AND P0, PT, R0, UR6, PT ;  /* 0x0000000600007c0c */ /* 0x000fe2000bf04070 */
[----:B------:R-:W-:Y:S01]  /*13c80*/  @P4 HADD2 R53, -R200.H0_H0, -RZ.H0_H0 ;  /* 0xa00000ffc8354230 */ /* 0x000fe20000000900 */
[----:B-1----:R-:W-:Y:S01]  /*13c90*/  F2FP.F16.F32.PACK_AB R0, R48, R43 ;  /* 0x0000002b3000723e */ /* 0x002fe200000000ff */
[----:B------:R-:W-:Y:S01]  /*13ca0*/  IMAD.MOV.U32 R7, RZ, RZ, R113 ;  /* 0x000000ffff077224 */ /* 0x000fe200078e0071 */
[----:B------:R-:W-:Y:S02]  /*13cb0*/  PRMT R113, R201, 0x5410, R200 ;  /* 0x00005410c9717816 */ /* 0x000fe400000000c8 */
[----:B------:R-:W-:Y:S02]  /*13cc0*/  PRMT R198, R0, 0x7632, R198 ;  /* 0x0000763200c67816 */ /* 0x000fe400000000c6 */
[----:B------:R-:W-:Y:S01]  /*13cd0*/  @P4 PRMT R200, R53, 0x5410, RZ ;  /* 0x0000541035c84816 */ /* 0x000fe200000000ff */
[----:B------:R-:W-:Y:S02]  /*13ce0*/  IMAD.MOV.U32 R53, RZ, RZ, R203 ;  /* 0x000000ffff357224 */ /* 0x000fe400078e00cb */
[----:B------:R-:W-:-:S02]  /*13cf0*/  IMAD.MOV.U32 R203, RZ, RZ, R10 ;  /* 0x000000ffffcb7224 */ /* 0x000fc400078e000a */
[----:B------:R-:W-:Y:S01]  /*13d00*/  IMAD.MOV.U32 R10, RZ, RZ, R5 ;  /* 0x000000ffff0a7224 */ /* 0x000fe200078e0005 */
[----:B------:R-:W-:Y:S01]  /*13d10*/  PRMT R199, R0, 0x7610, R199 ;  /* 0x0000761000c77816 */ /* 0x000fe200000000c7 */
[----:B------:R-:W-:Y:S02]  /*13d20*/  IMAD.MOV.U32 R5, RZ, RZ, R8 ;  /* 0x000000ffff057224 */ /* 0x000fe400078e0008 */
[----:B------:R-:W-:Y:S02]  /*13d30*/  @P0 HADD2 R56, -R198.H0_H0, -RZ.H0_H0 ;  /* 0xa00000ffc6380230 */ /* 0x000fe40000000900 */
[----:B------:R-:W-:Y:S02]  /*13d40*/  IMAD.MOV.U32 R8, RZ, RZ, R13 ;  /* 0x000000ffff087224 */ /* 0x000fe400078e000d */
[----:B------:R-:W1:Y:S01]  /*13d50*/  S2R R13, SR_TID.X ;  /* 0x00000000000d7919 */ /* 0x000e620000002100 */
[----:B------:R-:W-:Y:S02]  /*13d60*/  IMAD.MOV.U32 R11, RZ, RZ, R51 ;  /* 0x000000ffff0b7224 */ /* 0x000fe400078e0033 */
[----:B------:R-:W-:Y:S01]  /*13d70*/  IMAD.MOV.U32 R51, RZ, RZ, R9 ;  /* 0x000000ffff337224 */ /* 0x000fe200078e0009 */
[----:B------:R-:W-:-:S02]  /*13d80*/  PRMT R9, R199, 0x5410, R198 ;  /* 0x00005410c7097816 */ /* 0x000fc400000000c6 */
[----:B------:R-:W-:Y:S02]  /*13d90*/  @P0 PRMT R198, R56, 0x5410, RZ ;  /* 0x0000541038c60816 */ /* 0x000fe400000000ff */
[----:B------:R-:W1:Y:S01]  /*13da0*/  S2R R56, SR_CTAID.X ;  /* 0x0000000000387919 */ /* 0x000e620000002500 */
[----:B------:R-:W-:Y:S02]  /*13db0*/  @!P5 HADD2 R55, -R201.H0_H0, -RZ.H0_H0 ;  /* 0xa00000ffc937d230 */ /* 0x000fe40000000900 */
[----:B------:R-:W-:Y:S01]  /*13dc0*/  FADD.FTZ R0, R182, R3 ;  /* 0x00000003b6007221 */ /* 0x000fe20000010000 */
[----:B------:R-:W-:Y:S02]  /*13dd0*/  UIADD3 UR4, UPT, UPT, UR31, -0x2, URZ ;  /* 0xfffffffe1f047890 */ /* 0x000fe4000fffe0ff */
[----:B------:R-:W-:Y:S01]  /*13de0*/  @!P5 PRMT R201, R55, 0x5410, RZ ;  /* 0x0000541037c9d816 */ /* 0x000fe200000000ff */
[----:B------:R-:W-:Y:S02]  /*13df0*/  IMAD.MOV.U32 R55, RZ, RZ, R6 ;  /* 0x000000ffff377224 */ /* 0x000fe400078e0006 */
[----:B------:R-:W-:Y:S01]  /*13e00*/  FADD.FTZ R3, R24, R0 ;  /* 0x0000000018037221 */ /* 0x000fe20000010000 */
[----:B------:R-:W-:-:S02]  /*13e10*/  IMAD.MOV.U32 R6, RZ, RZ, R204 ;  /* 0x000000ffff067224 */ /* 0x000fc400078e00cc */
[----:B------:R-:W-:Y:S02]  /*13e20*/  IMAD.MOV.U32 R204, RZ, RZ, R4 ;  /* 0x000000ffffcc7224 */ /* 0x000fe400078e0004 */
[----:B------:R-:W-:Y:S02]  /*13e30*/  IMAD.U32 R0, RZ, RZ, UR23 ;  /* 0x00000017ff007e24 */ /* 0x000fe4000f8e00ff */
[----:B------:R-:W-:-:S03]  /*13e40*/  @P1 HADD2 R57, -R199.H0_H0, -RZ.H0_H0 ;  /* 0xa00000ffc7391230 */ /* 0x000fc60000000900 */
[----:B------:R-:W-:Y:S02]  /*13e50*/  LOP3.LUT R0, R0, UR4, R155, 0x96, !PT ;  /* 0x0000000400007c12 */ /* 0x000fe4000f8e969b */
[----:B-1----:R-:W-:Y:S01]  /*13e60*/  SHF.R.U32.HI R4, RZ, 0x5, R13 ;  /* 0x00000005ff047819 */ /* 0x002fe2000001160d */
[----:B------:R-:W-:Y:S01]  /*13e70*/  FADD.FTZ R2, R149, R2 ;  /* 0x0000000295027221 */ /* 0x000fe20000010000 */
[----:B------:R-:W-:Y:S01]  /*13e80*/  @P1 PRMT R199, R57, 0x5410, RZ ;  /* 0x0000541039c71816 */ /* 0x000fe200000000ff */
[----:B------:R-:W-:Y:S01]  /*13e90*/  FADD.FTZ R12, R25, R3 ;  /* 0x00000003190c7221 */ /* 0x000fe20000010000 */
[----:B------:R-:W-:-:S04]  /*13ea0*/  IMAD.WIDE.U32 R24, R0, -0x326172a9, RZ ;  /* 0xcd9e8d5700187825 */ /* 0x000fc800078e00ff */
[----:B------:R-:W-:Y:S02]  /*13eb0*/  IMAD R56, R56, 0x8, R4 ;  /* 0x0000000838387824 */ /* 0x000fe400078e0204 */
[----:B------:R-:W-:Y:S02]  /*13ec0*/  FADD.FTZ R2, R181, R2 ;  /* 0x00000002b5027221 */ /* 0x000fe40000010000 */
[----:B------:R-:W-:-:S04]  /*13ed0*/  IMAD.WIDE.U32 R56, R56, -0x326172a9, RZ ;  /* 0xcd9e8d5738387825 */ /* 0x000fc800078e00ff */
[----:B------:R-:W-:Y:S01]  /*13ee0*/  FADD.FTZ R13, R180, R2 ;  /* 0x00000002b40d7221 */ /* 0x000fe20000010000 */
[----:B------:R-:W-:Y:S02]  /*13ef0*/  LOP3.LUT R2, R24, UR30, R139, 0x96, !PT ;  /* 0x0000001e18027c12 */ /* 0x000fe4000f8e968b */
[----:B------:R-:W-:Y:S01]  /*13f00*/  LOP3.LUT R4, R56, UR7, R25, 0x96, !PT ;  /* 0x0000000738047c12 */ /* 0x000fe2000f8e9619 */
[----:B------:R-:W-:Y:S02]  /*13f10*/  IMAD.MOV.U32 R57, RZ, RZ, R203 ;  /* 0x000000ffff397224 */ /* 0x000fe400078e00cb */
[----:B------:R-:W-:Y:S02]  /*13f20*/  IMAD.MOV.U32 R203, RZ, RZ, R5 ;  /* 0x000000ffffcb7224 */ /* 0x000fe400078e0005 */
[----:B------:R-:W-:Y:S01]  /*13f30*/  IMAD.WIDE.U32 R4, R4, -0x2daee0ad, RZ ;  /* 0xd2511f5304047825 */ /* 0x000fe200078e00ff */
[----:B------:R-:W-:Y:S03]  /*13f40*/  STL [R1+0x36c], R202 ;  /* 0x00036cca01007387 */ /* 0x000fe60000100800 */
[----:B------:R-:W-:Y:S01]  /*13f50*/  IMAD.MOV.U32 R56, RZ, RZ, R53 ;  /* 0x000000ffff387224 */ /* 0x000fe200078e0035 */
[----:B------:R-:W-:Y:S01]  /*13f60*/  STL [R1+0x364], R201 ;  /* 0x000364c901007387 */ /* 0x000fe20000100800 */
[----:B------:R-:W-:-:S02]  /*13f70*/  IMAD.MOV.U32 R53, RZ, RZ, R204 ;  /* 0x000000ffff357224 */ /* 0x000fc400078e00cc */
[----:B------:R-:W-:Y:S01]  /*13f80*/  IMAD.WIDE.U32 R2, R2, -0x2daee0ad, RZ ;  /* 0xd2511f5302027825 */ /* 0x000fe200078e00ff */
[----:B------:R-:W-:Y:S03]  /*13f90*/  STL [R1+0x368], R200 ;  /* 0x000368c801007387 */ /* 0x000fe60000100800 */
[----:B------:R-:W-:Y:S01]  /*13fa0*/  IMAD.MOV.U32 R204, RZ, RZ, R10 ;  /* 0x000000ffffcc7224 */ /* 0x000fe200078e000a */
[----:B------:R-:W4:Y:S01]  /*13fb0*/  LDL.LU R149, [R1+0x480] ;  /* 0x0004800001957983 */ /* 0x000f220000300800 */
[----:B------:R-:W-:-:S03]  /*13fc0*/  LOP3.LUT R10, R150, UR29, R5, 0x96, !PT ;  /* 0x0000001d960a7c12 */ /* 0x000fc6000f8e9605 */
[----:B------:R1:W-:Y:S04]  /*13fd0*/  STL [R1+0x37c], R199 ;  /* 0x00037cc701007387 */ /* 0x0003e80000100800 */
[----:B------:R1:W-:Y:S01]  /*13fe0*/  STL [R1+0x380], R198 ;  /* 0x000380c601007387 */ /* 0x0003e20000100800 */
[----:B------:R-:W-:Y:S02]  /*13ff0*/  IMAD.MOV.U32 R0, RZ, RZ, R8 ;  /* 0x000000ffff007224 */ /* 0x000fe400078e0008 */
[----:B------:R-:W-:Y:S02]  /*14000*/  IMAD.MOV.U32 R5, RZ, RZ, R9 ;  /* 0x000000ffff057224 */ /* 0x000fe400078e0009 */
[----:B-1----:R-:W-:Y:S01]  /*14010*/  IMAD.MOV.U32 R199, RZ, RZ, R6 ;  /* 0x000000ffffc77224 */ /* 0x002fe200078e0006 */
[----:B------:R-:W-:Y:S01]  /*14020*/  LOP3.LUT R6, R4, UR25, R3, 0x96, !PT ;  /* 0x0000001904067c12 */ /* 0x000fe2000f8e9603 */
[----:B------:R-:W-:-:S02]  /*14030*/  IMAD.MOV.U32 R198, RZ, RZ, R11 ;  /* 0x000000ffffc67224 */ /* 0x000fc400078e000b */
[----:B------:R-:W-:-:S04]  /*14040*/  IMAD.WIDE.U32 R10, R10, -0x326172a9, RZ ;  /* 0xcd9e8d570a0a7825 */ /* 0x000fc800078e00ff */
[----:B------:R-:W-:Y:S02]  /*14050*/  IMAD.MOV.U32 R3, RZ, RZ, R7 ;  /* 0x000000ffff037224 */ /* 0x000fe400078e0007 */
[----:B------:R-:W-:Y:S01]  /*14060*/  IMAD.WIDE.U32 R6, R6, -0x326172a9, RZ ;  /* 0xcd9e8d5706067825 */ /* 0x000fe200078e00ff */
[----:B------:R-:W-:-:S04]  /*14070*/  LOP3.LUT R8, R138, UR28, R11, 0x96, !PT ;  /* 0x0000001c8a087c12 */ /* 0x000fc8000f8e960b */
[----:B------:R-:W-:Y:S01]  /*14080*/  LOP3.LUT R4, R10, UR24, R7, 0x96, !PT ;  /* 0x000000180a047c12 */ /* 0x000fe2000f8e9607 */
[----:B------:R-:W-:-:S04]  /*14090*/  IMAD.WIDE.U32 R8, R8, -0x2daee0ad, RZ ;  /* 0xd2511f5308087825 */ /* 0x000fc800078e00ff */
[----:B------:R-:W-:Y:S02]  /*140a0*/  IMAD.MOV.U32 R11, RZ, RZ, R5 ;  /* 0x000000ffff0b7224 */ /* 0x000fe400078e0005 */
[----:B------:R-:W-:Y:S02]  /*140b0*/  IMAD.MOV.U32 R10, RZ, RZ, R144 ;  /* 0x000000ffff0a7224 */ /* 0x000fe400078e0090 */
[----:B------:R-:W-:Y:S01]  /*140c0*/  IMAD.WIDE.U32 R4, R4, -0x2daee0ad, RZ ;  /* 0xd2511f5304047825 */ /* 0x000fe200078e00ff */
[----:B------:R-:W-:Y:S01]  /*140d0*/  LOP3.LUT R2, R2, UR13, R9, 0x96, !PT ;  /* 0x0000000d02027c12 */ /* 0x000fe2000f8e9609 */
[----:B------:R-:W4:Y:S02]  /*140e0*/  LDL.LU R144, [R1+0x47c] ;  /* 0x00047c0001907983 */ /* 0x000f240000300800 */
[----:B------:R-:W-:Y:S01]  /*140f0*/  IMAD.MOV.U32 R9, RZ, RZ, R10 ;  /* 0x000000ffff097224 */ /* 0x000fe200078e000a */
[----:B------:R-:W-:Y:S01]  /*14100*/  LOP3.LUT R8, R8, UR11, R5, 0x96, !PT ;  /* 0x0000000b08087c12 */ /* 0x000fe2000f8e9605 */
[----:B------:R-:W-:-:S02]  /*14110*/  IMAD.MOV.U32 R10, RZ, RZ, R11 ;  /* 0x000000ffff0a7224 */ /* 0x000fc400078e000b */
[----:B------:R-:W-:Y:S02]  /*14120*/  IMAD.MOV.U32 R5, RZ, RZ, R3 ;  /* 0x000000ffff057224 */ /* 0x000fe400078e0003 */
[----:B------:R-:W-:Y:S02]  /*14130*/  IMAD.MOV.U32 R11, RZ, RZ, R199 ;  /* 0x000000ffff0b7224 */ /* 0x000fe400078e00c7 */
[----:B------:R-:W-:Y:S02]  /*14140*/  IMAD.MOV.U32 R199, RZ, RZ, R57 ;  /* 0x000000ffffc77224 */ /* 0x000fe400078e0039 */
[----:B------:R-:W-:-:S04]  /*14150*/  IMAD.WIDE.U32 R2, R2, -0x326172a9, RZ ;  /* 0xcd9e8d5702027825 */ /* 0x000fc800078e00ff */
[----:B------:R-:W-:Y:S02]  /*14160*/  IMAD.MOV.U32 R57, RZ, RZ, R53 ;  /* 0x000000ffff397224 */ /* 0x000fe400078e0035 */
[----:B------:R-:W-:Y:S02]  /*14170*/  IMAD.MOV.U32 R53, RZ, RZ, R71 ;  /* 0x000000ffff357224 */ /* 0x000fe400078e0047 */
[----:B------:R-:W-:Y:S02]  /*14180*/  IMAD.MOV.U32 R7, RZ, RZ, R70 ;  /* 0x000000ffff077224 */ /* 0x000fe400078e0046 */
[----:B------:R-:W-:Y:S01]  /*14190*/  IMAD.WIDE.U32 R70, R8, -0x326172a9, RZ ;  /* 0xcd9e8d5708467825 */ /* 0x000fe200078e00ff */
[----:B------:R-:W-:-:S03]  /*141a0*/  LOP3.LUT R6, R6, UR12, R3, 0x96, !PT ;  /* 0x0000000c06067c12 */ /* 0x000fc6000f8e9603 */
[----:B------:R-:W-:Y:S02]  /*141b0*/  IMAD.MOV.U32 R3, RZ, RZ, R0 ;  /* 0x000000ffff037224 */ /* 0x000fe400078e0000 */
[----:B------:R-:W-:Y:S01]  /*141c0*/  IMAD.MOV.U32 R8, RZ, RZ, R90 ;  /* 0x000000ffff087224 */ /* 0x000fe200078e005a */
[----:B------:R-:W-:Y:S01]  /*141d0*/  LOP3.LUT R90, R2, UR10, R71, 0x96, !PT ;  /* 0x0000000a025a7c12 */ /* 0x000fe2000f8e9647 */
[----:B------:R-:W-:Y:S01]  /*141e0*/  FADD.FTZ R2, R88, R12 ;  /* 0x0000000c58027221 */ /* 0x000fe20000010000 */
[----:B------:R-:W-:Y:S02]  /*141f0*/  IMAD.MOV.U32 R12, RZ, RZ, R3 ;  /* 0x000000ffff0c7224 */ /* 0x000fe400078e0003 */
[----:B------:R-:W-:Y:S02]  /*14200*/  FADD.FTZ R3, R110, R13 ;  /* 0x0000000d6e037221 */ /* 0x000fe40000010000 */
[----:B------:R-:W-:Y:S02]  /*14210*/  IMAD.MOV.U32 R110, RZ, RZ, R12 ;  /* 0x000000ffff6e7224 */ /* 0x000fe400078e000c */
[----:B------:R-:W2:Y:S01]  /*14220*/  LDL.64 R12, [R1+0xc8] ;  /* 0x0000c800010c7983 */ /* 0x000ea20000100a00 */
[----:B------:R-:W-:-:S04]  /*14230*/  LOP3.LUT R0, R90, 0xff, RZ, 0xc0, !PT ;  /* 0x000000ff5a007812 */ /* 0x000fc800078ec0ff */
[----:B------:R-:W-:Y:S02]  /*14240*/  ISETP.LE.U32.AND P4, PT, R0, UR6, PT ;  /* 0x0000000600007c0c */ /* 0x000fe4000bf83070 */
[----:B------:R-:W-:-:S04]  /*14250*/  LOP3.LUT R0, R90, 0xffff, RZ, 0xc0, !PT ;  /* 0x0000ffff5a007812 */ /* 0x000fc800078ec0ff */
[----:B------:R-:W-:-:S04]  /*14260*/  SHF.R.U32.HI R0, RZ, 0x8, R0 ;  /* 0x00000008ff007819 */ /* 0x000fc80000011600 */
[----:B------:R-:W-:-:S04]  /*14270*/  LOP3.LUT R0, R0, 0xffff, RZ, 0xc0, !PT ;  /* 0x0000ffff00007812 */ /* 0x000fc800078ec0ff */
[----:B------:R-:W-:Y:S02]  /*14280*/  ISETP.LE.U32.AND P0, PT, R0, UR6, PT ;  /* 0x0000000600007c0c */ /* 0x000fe4000bf03070 */
[----:B------:R-:W-:Y:S01]  /*14290*/  PRMT R0, R90, 0x7632, R0 ;  /* 0x000076325a007816 */ /* 0x000fe20000000000 */
[----:B------:R-:W-:Y:S03]  /*142a0*/  MUFU.EX2 R15, R15 ;  /* 0x0000000f000f7308 */ /* 0x000fe60000000800 */
[----:B------:R-:W-:Y:S01]  /*142b0*/  LOP3.LUT R0, R0, 0xff, RZ, 0xc0, !PT ;  /* 0x000000ff00007812 */ /* 0x000fe200078ec0ff */
[----:B------:R-:W1:Y:S03]  /*142c0*/  MUFU.EX2 R14, R14 ;  /* 0x0000000e000e7308 */ /* 0x000e660000000800 */
[----:B------:R-:W-:Y:S01]  /*142d0*/  ISETP.LE.U32.AND P5, PT, R0, UR6, PT ;  /* 0x0000000600007c0c */ /* 0x000fe2000bfa3070 */
[----:B------:R-:W-:-:S05]  /*142e0*/  IMAD.MOV.U32 R0, RZ, RZ, R70 ;  /* 0x000000ffff007224 */ /* 0x000fca00078e0046 */
[----:B------:R-:W-:-:S04]  /*142f0*/  LOP3.LUT R0, R0, 0xff, RZ, 0xc0, !PT ;  /* 0x000000ff00007812 */ /* 0x000fc800078ec0ff */
[----:B------:R-:W-:Y:S02]  /*14300*/  ISETP.LE.U32.AND P1, PT, R0, UR6, PT ;  /* 0x0000000600007c0c */ /* 0x000fe4000bf23070 */
[----:B-1----:R-:W-:-:S04]  /*14310*/  F2FP.F16.F32.PACK_AB R0, R14, R15 ;  /* 0x0000000f0e00723e */ /* 0x002fc800000000ff */
[C---:B------:R-:W-:Y:S02]  /*14320*/  PRMT R197, R0.reuse, 0x7632, R197 ;  /* 0x0000763200c57816 */ /* 0x040fe400000000c5 */
[----:B------:R-:W-:Y:S01]  /*14330*/  PRMT R196, R0, 0x7610, R196 ;  /* 0x0000761000c47816 */ /* 0x000fe200000000c4 */
[----:B------:R-:W-:Y:S01]  /*14340*/  IMAD.MOV.U32 R0, RZ, RZ, R108 ;  /* 0x000000ffff007224 */ /* 0x000fe200078e006c */
[----:B------:R-:W-:Y:S01]  /*14350*/  MUFU.EX2 R23, R23 ;  /* 0x0000001700177308 */ /* 0x000fe20000000800 */
[----:B------:R-:W-:Y:S02]  /*14360*/  IMAD.MOV.U32 R108, RZ, RZ, R50 ;  /* 0x000000ffff6c7224 */ /* 0x000fe400078e0032 */
[----:B------:R-:W-:Y:S01]  /*14370*/  @!P0 HADD2 R58, -R197.H0_H0, -RZ.H0_H0 ;  /* 0xa00000ffc53a8230 */ /* 0x000fe20000000900 */
[----:B------:R1:W3:Y:S01]  /*14380*/  MUFU.EX2 R50, R22 ;  /* 0x0000001600327308 */ /* 0x0002e20000000800 */
[----:B------:R-:W-:-:S03]  /*14390*/  @!P4 HADD2 R59, -R196.H0_H0, -RZ.H0_H0 ;  /* 0xa00000ffc43bc230 */ /* 0x000fc60000000900 */
[----:B------:R-:W-:Y:S01]  /*143a0*/  MUFU.EX2 R17, R17 ;  /* 0x0000001100117308 */ /* 0x000fe20000000800 */
[----:B-1----:R-:W-:Y:S01]  /*143b0*/  IMAD.MOV.U32 R22, RZ, RZ, R145 ;  /* 0x000000ffff167224 */ /* 0x002fe200078e0091 */
[----:B------:R-:W-:Y:S02]  /*143c0*/  PRMT R145, R196, 0x5410, R197 ;  /* 0x00005410c4917816 */ /* 0x000fe400000000c5 */
[----:B------:R-:W-:Y:S01]  /*143d0*/  @!P0 PRMT R197, R58, 0x5410, RZ ;  /* 0x000054103ac58816 */ /* 0x000fe200000000ff */
[----:B------:R-:W-:Y:S01]  /*143e0*/  IMAD.MOV.U32 R58, RZ, RZ, R0 ;  /* 0x000000ffff3a7224 */ /* 0x000fe200078e0000 */
[----:B------:R-:W-:Y:S01]  /*143f0*/  SHF.R.U32.HI R0, RZ, 0x18, R90 ;  /* 0x00000018ff007819 */ /* 0x000fe2000001165a */
[----:B------:R-:W1:Y:S01]  /*14400*/  MUFU.EX2 R16, R16 ;  /* 0x0000001000107308 */ /* 0x000e620000000800 */
[----:B------:R-:W-:Y:S02]  /*14410*/  @!P4 PRMT R196, R59, 0x5410, RZ ;  /* 0x000054103bc4c816 */ /* 0x000fe400000000ff */
[----:B------:R-:W-:-:S02]  /*14420*/  ISETP.LE.U32.AND P4, PT, R0, UR6, PT ;  /* 0x0000000600007c0c */ /* 0x000fc4000bf83070 */
[----:B---3--:R-:W-:Y:S01]  /*14430*/  F2FP.F16.F32.PACK_AB R0, R50, R23 ;  /* 0x000000173200723e */ /* 0x008fe200000000ff */
[----:B------:R-:W-:Y:S01]  /*14440*/  FADD.FTZ R2, R89, R2 ;  /* 0x0000000259027221 */ /* 0x000fe20000010000 */
[----:B------:R-:W-:Y:S02]  /*14450*/  FADD.FTZ R3, R111, R3 ;  /* 0x000000036f037221 */ /* 0x000fe40000010000 */
[C---:B------:R-:W-:Y:S02]  /*14460*/  PRMT R195, R0.reuse, 0x7610, R195 ;  /* 0x0000761000c37816 */ /* 0x040fe400000000c3 */
[----:B------:R-:W-:Y:S01]  /*14470*/  PRMT R194, R0, 0x7632, R194 ;  /* 0x0000763200c27816 */ /* 0x000fe200000000c2 */
[----:B------:R-:W3:Y:S01]  /*14480*/  LDL.64 R88, [R1+0x2f0] ;  /* 0x0002f00001587983 */ /* 0x000ee20000100a00 */
[----:B------:R-:W-:Y:S01]  /*14490*/  PRMT R0, R70, 0x7771, RZ ;  /* 0x0000777146007816 */ /* 0x000fe200000000ff */
[----:B------:R-:W-:Y:S02]  /*144a0*/  IMAD.MOV.U32 R111, RZ, RZ, R58 ;  /* 0x000000ffff6f7224 */ /* 0x000fe400078e003a */
[----:B------:R-:W-:Y:S01]  /*144b0*/  IMAD.MOV.U32 R58, RZ, RZ, R5 ;  /* 0x000000ffff3a7224 */ /* 0x000fe200078e0005 */
[----:B------:R-:W-:Y:S01]  /*144c0*/  ISETP.GT.U32.AND P0, PT, R0, UR6, PT ;  /* 0x0000000600007c0c */ /* 0x000fe2000bf04070 */
[----:B------:R-:W-:Y:S01]  /*144d0*/  @!P4 HADD2 R61, -R194.H0_H0, -RZ.H0_H0 ;  /* 0xa00000ffc23dc230 */ /* 0x000fe20000000900 */
[----:B-1----:R-:W-:Y:S01]  /*144e0*/  F2FP.F16.F32.PACK_AB R0, R16, R17 ;  /* 0x000000111000723e */ /* 0x002fe200000000ff */
[----:B------:R-:W-:Y:S01]  /*144f0*/  FADD.FTZ R5, R41, R2 ;  /* 0x0000000229057221 */ /* 0x000fe20000010000 */
[----:B------:R-:W-:Y:S01]  /*14500*/  IMAD.MOV.U32 R2, RZ, RZ, R213 ;  /* 0x000000ffff027224 */ /* 0x000fe200078e00d5 */
[----:B------:R-:W-:-:S02]  /*14510*/  PRMT R213, R195, 0x5410, R194 ;  /* 0x00005410c3d57816 */ /* 0x000fc400000000c2 */
[C---:B------:R-:W-:Y:S02]  /*14520*/  PRMT R193, R0.reuse, 0x7610, R193 ;  /* 0x0000761000c17816 */ /* 0x040fe400000000c1 */
[----:B------:R-:W-:Y:S01]  /*14530*/  @!P4 PRMT R194, R61, 0x5410, RZ ;  /* 0x000054103dc2c816 */ /* 0x000fe200000000ff */
[----:B------:R-:W-:Y:S02]  /*14540*/  IMAD.MOV.U32 R61, RZ, RZ, R2 ;  /* 0x000000ffff3d7224 */ /* 0x000fe400078e0002 */
[----:B------:R-:W-:Y:S01]  /*14550*/  FADD.FTZ R2, R69, R3 ;  /* 0x0000000345027221 */ /* 0x000fe20000010000 */
[----:B------:R-:W-:Y:S01]  /*14560*/  PRMT R192, R0, 0x7632, R192 ;  /* 0x0000763200c07816 */ /* 0x000fe200000000c0 */
[----:B------:R-:W-:Y:S02]  /*14570*/  @!P1 HADD2 R64, -R193.H0_H0, -RZ.H0_H0 ;  /* 0xa00000ffc1409230 */ /* 0x000fe40000000900 */
[----:B------:R-:W-:Y:S01]  /*14580*/  FADD.FTZ R0, R86, R2 ;  /* 0x0000000256007221 */ /* 0x000fe20000010000 */
[----:B------:R-:W-:Y:S01]  /*14590*/  IMAD.MOV.U32 R86, RZ, RZ, R231 ;  /* 0x000000ffff567224 */ /* 0x000fe200078e00e7 */
[----:B------:R-:W-:Y:S01]  /*145a0*/  PRMT R231, R193, 0x5410, R192 ;  /* 0x00005410c1e77816 */ /* 0x000fe200000000c0 */
[----:B------:R-:W-:Y:S01]  /*145b0*/  @!P5 HADD2 R62, -R195.H0_H0, -RZ.H0_H0 ;  /* 0xa00000ffc33ed230 */ /* 0x000fe20000000900 */
[----:B------:R-:W-:Y:S01]  /*145c0*/  @!P1 PRMT R193, R64, 0x5410, RZ ;  /* 0x0000541040c19816 */ /* 0x000fe200000000ff */
[----:B------:R-:W-:-:S02]  /*145d0*/  IMAD.MOV.U32 R64, RZ, RZ, R51 ;  /* 0x000000ffff407224 */ /* 0x000fc400078e0033 */
[----:B------:R-:W-:Y:S01]  /*145e0*/  FADD.FTZ R3, R40, R0 ;  /* 0x0000000028037221 */ /* 0x000fe20000010000 */
[----:B------:R1:W-:Y:S01]  /*145f0*/  MUFU.EX2 R51, R28 ;  /* 0x0000001c00337308 */ /* 0x0003e20000000800 */
[----:B------:R-:W-:Y:S01]  /*14600*/  PRMT R0, R70, 0x7772, RZ ;  /* 0x0000777246007816 */ /* 0x000fe200000000ff */
[----:B------:R-:W-:Y:S01]  /*14610*/  @P0 HADD2 R63, -R192.H0_H0, -RZ.H0_H0 ;  /* 0xa00000ffc03f0230 */ /* 0x000fe20000000900 */
[----:B------:R-:W-:Y:S02]  /*14620*/  @!P5 PRMT R195, R62, 0x5410, RZ ;  /* 0x000054103ec3d816 */ /* 0x000fe400000000ff */
[----:B------:R-:W-:Y:S02]  /*14630*/  ISETP.GT.U32.AND P5, PT, R0, UR6, PT ;  /* 0x0000000600007c0c */ /* 0x000fe4000bfa4070 */
[----:B------:R-:W-:Y:S01]  /*14640*/  PRMT R0, R70, 0x7773, RZ ;  /* 0x0000777346007816 */ /* 0x000fe200000000ff */
[----:B-1----:R-:W-:Y:S02]  /*14650*/  IMAD.MOV.U32 R28, RZ, RZ, R68 ;  /* 0x000000ffff1c7224 */ /* 0x002fe400078e0044 */
[----:B------:R-:W-:Y:S01]  /*14660*/  IMAD.WIDE.U32 R68, R6, -0x2daee0ad, RZ ;  /* 0xd2511f5306447825 */ /* 0x000fe200078e00ff */
[----:B------:R-:W-:-:S03]  /*14670*/  @P0 PRMT R192, R63, 0x5410, RZ ;  /* 0x000054103fc00816 */ /* 0x000fc600000000ff */
[----:B------:R-:W-:Y:S01]  /*14680*/  IMAD.MOV.U32 R6, RZ, RZ, R108 ;  /* 0x000000ffff067224 */ /* 0x000fe200078e006c */
[----:B------:R-:W-:Y:S01]  /*14690*/  LOP3.LUT R108, R4, UR9, R69, 0x96, !PT ;  /* 0x00000009046c7c12 */ /* 0x000fe2000f8e9645 */
[----:B------:R-:W-:Y:S01]  /*146a0*/  IMAD.MOV.U32 R62, RZ, RZ, R141 ;  /* 0x000000ffff3e7224 */ /* 0x000fe200078e008d */
[----:B------:R-:W-:Y:S02]  /*146b0*/  ISETP.GT.U32.AND P0, PT, R0, UR6, PT ;  /* 0x0000000600007c0c */ /* 0x000fe4000bf04070 */
[----:B------:R-:W-:Y:S01]  /*146c0*/  LOP3.LUT R0, R108, 0xffff, RZ, 0xc0, !PT ;  /* 0x0000ffff6c007812 */ /* 0x000fe200078ec0ff */
[----:B------:R-:W-:Y:S02]  /*146d0*/  IMAD.MOV.U32 R63, RZ, RZ, R62 ;  /* 0x000000ffff3f7224 */ /* 0x000fe400078e003e */
[----:B------:R-:W-:Y:S01]  /*146e0*/  IMAD.MOV.U32 R62, RZ, RZ, R58 ;  /* 0x000000ffff3e7224 */ /* 0x000fe200078e003a */
[----:B------:R-:W-:Y:S01]  /*146f0*/  SHF.R.U32.HI R0, RZ, 0x8, R0 ;  /* 0x00000008ff007819 */ /* 0x000fe20000011600 */
[----:B------:R-:W-:-:S02]  /*14700*/  IMAD.MOV.U32 R58, RZ, RZ, R11 ;  /* 0x000000ffff3a7224 */ /* 0x000fc400078e000b */
[----:B------:R-:W-:Y:S02]  /*14710*/  IMAD.MOV.U32 R11, RZ, RZ, R57 ;  /* 0x000000ffff0b7224 */ /* 0x000fe400078e0039 */
[----:B------:R-:W1:Y:S01]  /*14720*/  MUFU.EX2 R57, R29 ;  /* 0x0000001d00397308 */ /* 0x000e620000000800 */
[----:B------:R-:W-:-:S04]  /*14730*/  LOP3.LUT R0, R0, 0xffff, RZ, 0xc0, !PT ;  /* 0x0000ffff00007812 */ /* 0x000fc800078ec0ff */
[----:B------:R-:W-:Y:S02]  /*14740*/  ISETP.LE.U32.AND P4, PT, R0, UR6, PT ;  /* 0x0000000600007c0c */ /* 0x000fe4000bf83070 */
[----:B------:R-:W-:-:S04]  /*14750*/  PRMT R0, R108, 0x7632, R0 ;  /* 0x000076326c007816 */ /* 0x000fc80000000000 */
[----:B------:R-:W-:Y:S02]  /*14760*/  LOP3.LUT R0, R0, 0xff, RZ, 0xc0, !PT ;  /* 0x000000ff00007812 */ /* 0x000fe400078ec0ff */
[----:B-1----:R-:W-:Y:S02]  /*14770*/  F2FP.F16.F32.PACK_AB R2, R57, R51 ;  /* 0x000000333902723e */ /* 0x002fe400000000ff */
[----:B------:R-:W-:Y:S01]  /*14780*/  ISETP.LE.U32.AND P1, PT, R0, UR6, PT ;  /* 0x0000000600007c0c */ /* 0x000fe2000bf23070 */
[----:B------:R-:W-:Y:S01]  /*14790*/  FADD.FTZ R0, R42, R3 ;  /* 0x000000032a007221 */ /* 0x000fe20000010000 */
[C---:B------:R-:W-:Y:S01]  /*147a0*/  PRMT R188, R2.reuse, 0x7610, R188 ;  /* 0x0000761002bc7816 */ /* 0x040fe200000000bc */
[----:B------:R1:W-:Y:S02]  /*147b0*/  MUFU.EX2 R4, R18 ;  /* 0x0000001200047308 */ /* 0x0003e40000000800 */
[----:B------:R-:W-:Y:S01]  /*147c0*/  FADD.FTZ R0, R39, R0 ;  /* 0x0000000027007221 */ /* 0x000fe20000010000 */
[----:B------:R-:W-:Y:S01]  /*147d0*/  PRMT R185, R2, 0x7632, R185 ;  /* 0x0000763202b97816 */ /* 0x000fe200000000b9 */
[----:B------:R-:W-:-:S02]  /*147e0*/  @P5 HADD2 R66, -R188.H0_H0, -RZ.H0_H0 ;  /* 0xa00000ffbc425230 */ /* 0x000fc40000000900 */
[----:B------:R-:W-:Y:S01]  /*147f0*/  FADD.FTZ R2, R38, R0 ;  /* 0x0000000026027221 */ /* 0x000fe20000010000 */
[----:B------:R-:W-:Y:S01]  /*14800*/  LOP3.LUT R0, R108, 0xff, RZ, 0xc0, !PT ;  /* 0x000000ff6c007812 */ /* 0x000fe200078ec0ff */
[----:B------:R-:W-:Y:S02]  /*14810*/  IMAD.MOV.U32 R29, RZ, RZ, R239 ;  /* 0x000000ffff1d7224 */ /* 0x000fe400078e00ef */
[----:B-1----:R-:W-:Y:S02]  /*14820*/  IMAD.MOV.U32 R18, RZ, RZ, R6 ;  /* 0x000000ffff127224 */ /* 0x002fe400078e0006 */
[----:B------:R-:W1:Y:S01]  /*14830*/  MUFU.EX2 R6, R19 ;  /* 0x0000001300067308 */ /* 0x000e620000000800 */
[----:B------:R-:W-:Y:S01]  /*14840*/  PRMT R239, R188, 0x5410, R185 ;  /* 0x00005410bcef7816 */ /* 0x000fe200000000b9 */
[----:B------:R-:W-:Y:S01]  /*14850*/  @P0 HADD2 R65, -R185.H0_H0, -RZ.H0_H0 ;  /* 0xa00000ffb9410230 */ /* 0x000fe20000000900 */
[----:B------:R-:W-:Y:S02]  /*14860*/  @P5 PRMT R188, R66, 0x5410, RZ ;  /* 0x0000541042bc5816 */ /* 0x000fe400000000ff */
[----:B------:R-:W-:-:S02]  /*14870*/  ISETP.LE.U32.AND P5, PT, R0, UR6, PT ;  /* 0x0000000600007c0c */ /* 0x000fc4000bfa3070 */
[----:B------:R-:W-:Y:S02]  /*14880*/  SHF.R.U32.HI R0, RZ, 0x18, R108 ;  /* 0x00000018ff007819 */ /* 0x000fe4000001166c */
[----:B------:R-:W-:Y:S02]  /*14890*/  @P0 PRMT R185, R65, 0x5410, RZ ;  /* 0x0000541041b90816 */ /* 0x000fe400000000ff */
[----:B------:R-:W-:Y:S02]  /*148a0*/  ISETP.LE.U32.AND P0, PT, R0, UR6, PT ;  /* 0x0000000600007c0c */ /* 0x000fe4000bf03070 */
[----:B-1----:R-:W-:Y:S01]  /*148b0*/  F2FP.F16.F32.PACK_AB R0, R6, R4 ;  /* 0x000000040600723e */ /* 0x002fe200000000ff */
[----:B------:R-:W-:Y:S02]  /*148c0*/  IMAD.MOV.U32 R66, RZ, RZ, R29 ;  /* 0x000000ffff427224 */ /* 0x000fe400078e001d */
[----:B------:R-:W-:Y:S01]  /*148d0*/  IMAD.MOV.U32 R3, RZ, RZ, R64 ;  /* 0x000000ffff037224 */ /* 0x000fe200078e0040 */
[C---:B------:R-:W-:Y:S01]  /*148e0*/  PRMT R191, R0.reuse, 0x7610, R191 ;  /* 0x0000761000bf7816 */ /* 0x040fe200000000bf */
[----:B------:R-:W-:Y:S01]  /*148f0*/  IMAD.MOV.U32 R29, RZ, RZ, R58 ;  /* 0x000000ffff1d7224 */ /* 0x000fe200078e003a */
[----:B------:R-:W-:Y:S01]  /*14900*/  PRMT R190, R0, 0x7632, R190 ;  /* 0x0000763200be7816 */ /* 0x000fe200000000be */
[----:B------:R-:W-:Y:S01]  /*14910*/  IMAD.MOV.U32 R64, RZ, RZ, R56 ;  /* 0x000000ffff407224 */ /* 0x000fe200078e0038 */
[----:B------:R-:W-:Y:S01]  /*14920*/  MUFU.EX2 R58, R33 ;  /* 0x00000021003a7308 */ /* 0x000fe20000000800 */
[----:B------:R1:W-:Y:S01]  /*14930*/  STL [R1+0x1d4], R145 ;  /* 0x0001d49101007387 */ /* 0x0003e20000100800 */
[----:B------:R-:W-:-:S02]  /*14940*/  IMAD.MOV.U32 R59, RZ, RZ, R140 ;  /* 0x000000ffff3b7224 */ /* 0x000fc400078e008c */
[----:B------:R-:W1:Y:S01]  /*14950*/  MUFU.EX2 R56, R34 ;  /* 0x0000002200387308 */ /* 0x000e620000000800 */
[----:B------:R-:W-:Y:S02]  /*14960*/  @!P5 HADD2 R72, -R191.H0_H0, -RZ.H0_H0 ;  /* 0xa00000ffbf48d230 */ /* 0x000fe40000000900 */
[----:B------:R-:W-:Y:S02]  /*14970*/  IMAD.MOV.U32 R0, RZ, RZ, R68 ;  /* 0x000000ffff007224 */ /* 0x000fe400078e0044 */
[----:B------:R-:W-:Y:S02]  /*14980*/  @!P4 HADD2 R67, -R190.H0_H0, -RZ.H0_H0 ;  /* 0xa00000ffbe43c230 */ /* 0x000fe40000000900 */
[----:B------:R-:W-:Y:S02]  /*14990*/  IMAD.MOV.U32 R19, RZ, RZ, R28 ;  /* 0x000000ffff137224 */ /* 0x000fe400078e001c */
[----:B------:R-:W-:Y:S01]  /*149a0*/  IMAD.MOV.U32 R28, RZ, RZ, R198 ;  /* 0x000000ffff1c7224 */ /* 0x000fe200078e00c6 */
[----:B------:R-:W-:-:S02]  /*149b0*/  PRMT R198, R191, 0x5410, R190 ;  /* 0x00005410bfc67816 */ /* 0x000fc400000000be */
[----:B------:R-:W-:Y:S02]  /*149c0*/  LOP3.LUT R0, R0, 0xff, RZ, 0xc0, !PT ;  /* 0x000000ff00007812 */ /* 0x000fe400078ec0ff */
[----:B------:R-:W-:Y:S02]  /*149d0*/  @!P5 PRMT R191, R72, 0x5410, RZ ;  /* 0x0000541048bfd816 */ /* 0x000fe400000000ff */
[----:B------:R-:W-:Y:S01]  /*149e0*/  @!P4 PRMT R190, R67, 0x5410, RZ ;  /* 0x0000541043bec816 */ /* 0x000fe200000000ff */
[----:B-1----:R-:W4:Y:S04]  /*149f0*/  LDL.LU R145, [R1+0x478] ;  /* 0x0004780001917983 */ /* 0x002f280000300800 */
[----:B------:R-:W4:Y:S04]  /*14a00*/  LDL.LU R140, [R1+0x474] ;  /* 0x00047400018c7983 */ /* 0x000f280000300800 */
[----:B------:R-:W-:Y:S04]  /*14a10*/  STL [R1+0x358], R196 ;  /* 0x000358c401007387 */ /* 0x000fe80000100800 */
[----:B------:R-:W-:Y:S04]  /*14a20*/  STL [R1+0x360], R197 ;  /* 0x000360c501007387 */ /* 0x000fe80000100800 */
[----:B------:R-:W4:Y:S04]  /*14a30*/  LDL.LU R141, [R1+0x470] ;  /* 0x00047000018d7983 */ /* 0x000f280000300800 */
[----:B------:R-:W-:Y:S04]  /*14a40*/  STL [R1+0x354], R195 ;  /* 0x000354c301007387 */ /* 0x000fe80000100800 */
[----:B------:R-:W-:Y:S04]  /*14a50*/  STL [R1+0x38c], R194 ;  /* 0x00038cc201007387 */ /* 0x000fe80000100800 */
[----:B------:R-:W-:Y:S01]  /*14a60*/  STL [R1+0x348], R193 ;  /* 0x000348c101007387 */ /* 0x000fe20000100800 */
[----:B------:R-:W-:-:S03]  /*14a70*/  ISETP.LE.U32.AND P5, PT, R0, UR6, PT ;  /* 0x0000000600007c0c */ /* 0x000fc6000bfa3070 */
[----:B------:R-:W-:Y:S01]  /*14a80*/  STL [R1+0x34c], R192 ;  /* 0x00034cc001007387 */ /* 0x000fe20000100800 */
[----:B------:R-:W-:-:S03]  /*14a90*/  F2FP.F16.F32.PACK_AB R0, R58, R56 ;  /* 0x000000383a00723e */ /* 0x000fc600000000ff */
[----:B------:R-:W-:Y:S01]  /*14aa0*/  STL [R1+0x350], R188 ;  /* 0x000350bc01007387 */ /* 0x000fe20000100800 */
[----:B------:R-:W-:-:S03]  /*14ab0*/  FADD.FTZ R2, R15, R2 ;  /* 0x000000020f027221 */ /* 0x000fc60000010000 */
[----:B------:R-:W-:Y:S04]  /*14ac0*/  STL [R1+0x390], R185 ;  /* 0x000390b901007387 */ /* 0x000fe80000100800 */
[----:B------:R-:W-:Y:S01]  /*14ad0*/  STL [R1+0x39c], R198 ;  /* 0x00039cc601007387 */ /* 0x000fe20000100800 */
[----:B------:R-:W-:-:S03]  /*14ae0*/  IMAD.MOV.U32 R67, RZ, RZ, R3 ;  /* 0x000000ffff437224 */ /* 0x000fc600078e0003 */
[----:B------:R-:W-:Y:S01]  /*14af0*/  STL [R1+0x338], R191 ;  /* 0x000338bf01007387 */ /* 0x000fe20000100800 */
[----:B------:R-:W-:-:S03]  /*14b00*/  PRMT R187, R0, 0x7610, R187 ;  /* 0x0000761000bb7816 */ /* 0x000fc600000000bb */
[----:B------:R1:W-:Y:S01]  /*14b10*/  STL [R1+0x33c], R190 ;  /* 0x00033cbe01007387 */ /* 0x0003e20000100800 */
[----:B------:R-:W-:Y:S01]  /*14b20*/  PRMT R183, R0, 0x7632, R183 ;  /* 0x0000763200b77816 */ /* 0x000fe200000000b7 */
[----:B------:R-:W-:Y:S01]  /*14b30*/  FADD.FTZ R0, R14, R2 ;  /* 0x000000020e007221 */ /* 0x000fe20000010000 */
[----:B------:R-:W-:Y:S01]  /*14b40*/  MUFU.EX2 R15, R21 ;  /* 0x00000015000f7308 */ /* 0x000fe20000000800 */
[----:B-1----:R-:W-:-:S04]  /*14b50*/  IMAD.MOV.U32 R190, RZ, RZ, R11 ;  /* 0x000000ffffbe7224 */ /* 0x002fc800078e000b */
[----:B------:R-:W-:Y:S02]  /*14b60*/  IMAD.MOV.U32 R14, RZ, RZ, R190 ;  /* 0x000000ffff0e7224 */ /* 0x000fe400078e00be */
[----:B------:R-:W-:Y:S02]  /*14b70*/  IMAD.MOV.U32 R190, RZ, RZ, R67 ;  /* 0x000000ffffbe7224 */ /* 0x000fe400078e0043 */
[----:B------:R-:W-:Y:S02]  /*14b80*/  IMAD.MOV.U32 R67, RZ, RZ, R19 ;  /* 0x000000ffff437224 */ /* 0x000fe400078e0013 */
[----:B------:R-:W-:Y:S02]  /*14b90*/  IMAD.MOV.U32 R19, RZ, RZ, R18 ;  /* 0x000000ffff137224 */ /* 0x000fe400078e0012 */
[----:B------:R-:W-:Y:S02]  /*14ba0*/  IMAD.MOV.U32 R18, RZ, RZ, R66 ;  /* 0x000000ffff127224 */ /* 0x000fe400078e0042 */
[----:B------:R-:W-:-:S02]  /*14bb0*/  IMAD.MOV.U32 R66, RZ, RZ, R63 ;  /* 0x000000ffff427224 */ /* 0x000fc400078e003f */
[----:B------:R-:W-:Y:S01]  /*14bc0*/  IMAD.MOV.U32 R63, RZ, RZ, R86 ;  /* 0x000000ffff3f7224 */ /* 0x000fe200078e0056 */
[----:B------:R1:W2:Y:S01]  /*14bd0*/  MUFU.EX2 R11, R20 ;  /* 0x00000014000b7308 */ /* 0x0002a20000000800 */
        /* <DEDUP_REMOVED lines=8> */
[----:B------:R-:W-:Y:S01]  /*14c60*/  FADD.FTZ R2, R17, R0 ;  /* 0x0000000011027221 */ /* 0x000fe20000010000 */
[----:B------:R-:W-:Y:S01]  /*14c70*/  IMAD.MOV.U32 R9, RZ, RZ, R10 ;  /* 0x000000ffff097224 */ /* 0x000fe200078e000a */
[----:B------:R-:W-:Y:S01]  /*14c80*/  PRMT R0, R68, 0x7771, RZ ;  /* 0x0000777144007816 */ /* 0x000fe200000000ff */
[----:B------:R-:W3:Y:S01]  /*14c90*/  S2R R10, SR_TID.X ;  /* 0x00000000000a7919 */ /* 0x000ee20000002100 */
[----:B------:R-:W-:Y:S01]  /*14ca0*/  FADD.FTZ R2, R16, R2 ;  /* 0x0000000210027221 */ /* 0x000fe20000010000 */
[----:B-1----:R-:W-:Y:S01]  /*14cb0*/  IMAD.MOV.U32 R20, RZ, RZ, R29 ;  /* 0x000000ffff147224 */ /* 0x002fe200078e001d */
[----:B------:R-:W-:Y:S01]  /*14cc0*/  ISETP.GT.U32.AND P4, PT, R0, UR6, PT ;  /* 0x0000000600007c0c */ /* 0x000fe2000bf84070 */
[----:B------:R-:W1:Y:S01]  /*14cd0*/  S2R R16, SR_CTAID.X ;  /* 0x0000000000107919 */ /* 0x000e620000002500 */
[----:B--2---:R-:W-:Y:S01]  /*14ce0*/  F2FP.F16.F32.PACK_AB R0, R15, R11 ;  /* 0x0000000b0f00723e */ /* 0x004fe200000000ff */
[----:B------:R-:W-:Y:S01]  /*14cf0*/  MUFU.EX2 R29, R54 ;  /* 0x00000036001d7308 */ /* 0x000fe20000000800 */
[----:B------:R-:W-:-:S03]  /*14d00*/  @!P1 HADD2 R74, -R187.H0_H0, -RZ.H0_H0 ;  /* 0xa00000ffbb4a9230 */ /* 0x000fc60000000900 */
[----:B------:R-:W2:Y:S01]  /*14d10*/  MUFU.EX2 R78, R78 ;  /* 0x0000004e004e7308 */ /* 0x000ea20000000800 */
[C---:B------:R-:W-:Y:S02]  /*14d20*/  PRMT R182, R0.reuse, 0x7610, R182 ;  /* 0x0000761000b67816 */ /* 0x040fe400000000b6 */
[----:B------:R-:W-:Y:S01]  /*14d30*/  PRMT R181, R0, 0x7632, R181 ;  /* 0x0000763200b57816 */ /* 0x000fe200000000b5 */
[----:B------:R-:W-:Y:S01]  /*14d40*/  IMAD.MOV.U32 R65, RZ, RZ, R199 ;  /* 0x000000ffff417224 */ /* 0x000fe200078e00c7 */
[----:B------:R-:W-:Y:S01]  /*14d50*/  PRMT R0, R68, 0x7772, RZ ;  /* 0x0000777244007816 */ /* 0x000fe200000000ff */
[----:B------:R-:W-:Y:S01]  /*14d60*/  @!P0 HADD2 R73, -R183.H0_H0, -RZ.H0_H0 ;  /* 0xa00000ffb7498230 */ /* 0x000fe20000000900 */
[----:B------:R-:W-:Y:S02]  /*14d70*/  PRMT R199, R187, 0x5410, R183 ;  /* 0x00005410bbc77816 */ /* 0x000fe400000000b7 */
[----:B------:R-:W-:Y:S02]  /*14d80*/  @!P1 PRMT R187, R74, 0x5410, RZ ;  /* 0x000054104abb9816 */ /* 0x000fe400000000ff */
[----:B------:R-:W-:-:S02]  /*14d90*/  ISETP.GT.U32.AND P1, PT, R0, UR6, PT ;  /* 0x0000000600007c0c */ /* 0x000fc4000bf24070 */
[----:B------:R-:W-:Y:S02]  /*14da0*/  PRMT R0, R68, 0x7773, RZ ;  /* 0x0000777344007816 */ /* 0x000fe400000000ff */
[----:B------:R-:W-:Y:S02]  /*14db0*/  @!P0 PRMT R183, R73, 0x5410, RZ ;  /* 0x0000541049b78816 */ /* 0x000fe400000000ff */
[----:B------:R-:W-:Y:S01]  /*14dc0*/  ISETP.GT.U32.AND P0, PT, R0, UR6, PT ;  /* 0x0000000600007c0c */ /* 0x000fe2000bf04070 */
[----:B------:R-:W-:Y:S01]  /*14dd0*/  FADD.FTZ R3, R77, R5 ;  /* 0x000000054d037221 */ /* 0x000fe20000010000 */
[----:B--2---:R-:W-:-:S04]  /*14de0*/  F2FP.F16.F32.PACK_AB R0, R78, R29 ;  /* 0x0000001d4e00723e */ /* 0x004fc800000000ff */
[C---:B------:R-:W-:Y:S02]  /*14df0*/  PRMT R180, R0.reuse, 0x7610, R180 ;  /* 0x0000761000b47816 */ /* 0x040fe400000000b4 */
[----:B------:R-:W-:Y:S01]  /*14e00*/  PRMT R189, R0, 0x7632, R189 ;  /* 0x0000763200bd7816 */ /* 0x000fe200000000bd */
[----:B------:R-:W-:Y:S01]  /*14e10*/  FADD.FTZ R0, R47, R3 ;  /* 0x000000032f007221 */ /* 0x000fe20000010000 */
[----:B------:R-:W-:Y:S01]  /*14e20*/  UIADD3 UR31, UPT, UPT, UR31, -0x1, URZ ;  /* 0xffffffff1f1f7890 */ /* 0x000fe2000fffe0ff */
[----:B---3--:R-:W-:Y:S02]  /*14e30*/  SHF.R.U32.HI R5, RZ, 0x5, R10 ;  /* 0x00000005ff057819 */ /* 0x008fe4000001160a */
[----:B------:R-:W-:Y:S01]  /*14e40*/  FADD.FTZ R3, R46, R0 ;  /* 0x000000002e037221 */ /* 0x000fe20000010000 */
[----:B------:R-:W-:Y:S02]  /*14e50*/  IMAD.U32 R0, RZ, RZ, UR23 ;  /* 0x00000017ff007e24 */ /* 0x000fe4000f8e00ff */
[----:B------:R-:W-:Y:S01]  /*14e60*/  FADD.FTZ R2, R4, R2 ;  /* 0x0000000204027221 */ /* 0x000fe20000010000 */
[----:B------:R-:W-:-:S02]  /*14e70*/  IMAD.MOV.U32 R74, RZ, RZ, R20 ;  /* 0x000000ffff4a7224 */ /* 0x000fc400078e0014 */
[----:B-1----:R-:W-:Y:S01]  /*14e80*/  IMAD R16, R16, 0x8, R5 ;  /* 0x0000000810107824 */ /* 0x002fe200078e0205 */
[----:B------:R-:W-:Y:S01]  /*14e90*/  LOP3.LUT R0, R0, UR31, R155, 0x96, !PT ;  /* 0x0000001f00007c12 */ /* 0x000fe2000f8e969b */
[----:B------:R1:W-:Y:S01]  /*14ea0*/  STL [R1+0x340], R187 ;  /* 0x000340bb01007387 */ /* 0x0003e20000100800 */
[----:B------:R-:W-:Y:S01]  /*14eb0*/  FADD.FTZ R2, R6, R2 ;  /* 0x0000000206027221 */ /* 0x000fe20000010000 */
[----:B------:R-:W-:-:S04]  /*14ec0*/  IMAD.WIDE.U32 R16, R16, -0x326172a9, RZ ;  /* 0xcd9e8d5710107825 */ /* 0x000fc800078e00ff */
[----:B------:R-:W-:-:S04]  /*14ed0*/  IMAD.WIDE.U32 R20, R0, -0x326172a9, RZ ;  /* 0xcd9e8d5700147825 */ /* 0x000fc800078e00ff */
[----:B------:R-:W-:Y:S01]  /*14ee0*/  FADD.FTZ R11, R11, R2 ;  /* 0x000000020b0b7221 */ /* 0x000fe20000010000 */
[----:B------:R-:W-:Y:S02]  /*14ef0*/  LOP3.LUT R4, R16, UR7, R21, 0x96, !PT ;  /* 0x0000000710047c12 */ /* 0x000fe4000f8e9615 */
[----:B------:R-:W-:Y:S01]  /*14f00*/  LOP3.LUT R2, R20, UR30, R139, 0x96, !PT ;  /* 0x0000001e14027c12 */ /* 0x000fe2000f8e968b */
[----:B------:R-:W-:Y:S01]  /*14f10*/  FADD.FTZ R10, R43, R3 ;  /* 0x000000032b0a7221 */ /* 0x000fe20000010000 */
[----:B-1----:R-:W-:Y:S02]  /*14f20*/  IMAD.MOV.U32 R187, RZ, RZ, R74 ;  /* 0x000000ffffbb7224 */ /* 0x002fe400078e004a */
        /* <DEDUP_REMOVED lines=9> */
[----:B------:R-:W-:Y:S02]  /*14fc0*/  @!P5 HADD2 R79, -R182.H0_H0, -RZ.H0_H0 ;  /* 0xa00000ffb64fd230 */ /* 0x000fe40000000900 */
[----:B------:R-:W-:Y:S02]  /*14fd0*/  IMAD.MOV.U32 R61, RZ, RZ, R111 ;  /* 0x000000ffff3d7224 */ /* 0x000fe400078e006f */
[----:B------:R-:W-:-:S04]  /*14fe0*/  IMAD.WIDE.U32 R4, R4, -0x2daee0ad, RZ ;  /* 0xd2511f5304047825 */ /* 0x000fc800078e00ff */
[----:B------:R-:W-:-:S04]  /*14ff0*/  IMAD.WIDE.U32 R2, R2, -0x2daee0ad, RZ ;  /* 0xd2511f5302027825 */ /* 0x000fc800078e00ff */
[----:B------:R-:W-:Y:S02]  /*15000*/  IMAD.MOV.U32 R111, RZ, RZ, R59 ;  /* 0x000000ffff6f7224 */ /* 0x000fe400078e003b */
[----:B------:R-:W-:Y:S02]  /*15010*/  IMAD.MOV.U32 R59, RZ, RZ, R22 ;  /* 0x000000ffff3b7224 */ /* 0x000fe400078e0016 */
[----:B------:R-:W-:Y:S02]  /*15020*/  IMAD.MOV.U32 R72, RZ, RZ, R64 ;  /* 0x000000ffff487224 */ /* 0x000fe400078e0040 */
[----:B------:R-:W-:Y:S01]  /*15030*/  IMAD.MOV.U32 R22, RZ, RZ, R110 ;  /* 0x000000ffff167224 */ /* 0x000fe200078e006e */
[----:B------:R1:W-:Y:S01]  /*15040*/  STL [R1+0x344], R183 ;  /* 0x000344b701007387 */ /* 0x0003e20000100800 */
[----:B------:R-:W-:Y:S01]  /*15050*/  IMAD.MOV.U32 R64, RZ, RZ, R203 ;  /* 0x000000ffff407224 */ /* 0x000fe200078e00cb */
[----:B------:R-:W-:Y:S01]  /*15060*/  PRMT R203, R182, 0x5410, R181 ;  /* 0x00005410b6cb7816 */ /* 0x000fe200000000b5 */
[----:B------:R-:W-:Y:S01]  /*15070*/  IMAD.MOV.U32 R110, RZ, RZ, R8 ;  /* 0x000000ffff6e7224 */ /* 0x000fe200078e0008 */
[----:B------:R-:W-:-:S02]  /*15080*/  LOP3.LUT R8, R150, UR29, R5, 0x96, !PT ;  /* 0x0000001d96087c12 */ /* 0x000fc4000f8e9605 */
[----:B------:R-:W-:Y:S02]  /*15090*/  LOP3.LUT R6, R4, UR25, R3, 0x96, !PT ;  /* 0x0000001904067c12 */ /* 0x000fe4000f8e9603 */
[----:B------:R-:W-:Y:S01]  /*150a0*/  @!P5 PRMT R182, R79, 0x5410, RZ ;  /* 0x000054104fb6d816 */ /* 0x000fe200000000ff */
[----:B------:R-:W-:Y:S02]  /*150b0*/  IMAD.MOV.U32 R79, RZ, RZ, R19 ;  /* 0x000000ffff4f7224 */ /* 0x000fe400078e0013 */
[----:B------:R-:W-:Y:S02]  /*150c0*/  @P4 HADD2 R75, -R181.H0_H0, -RZ.H0_H0 ;  /* 0xa00000ffb54b4230 */ /* 0x000fe40000000900 */
[----:B------:R-:W-:Y:S02]  /*150d0*/  IMAD.MOV.U32 R19, RZ, RZ, R61 ;  /* 0x000000ffff137224 */ /* 0x000fe400078e003d */
[----:B------:R-:W-:Y:S02]  /*150e0*/  @P1 HADD2 R82, -R180.H0_H0, -RZ.H0_H0 ;  /* 0xa00000ffb4521230 */ /* 0x000fe40000000900 */
[----:B------:R-:W-:-:S02]  /*150f0*/  IMAD.MOV.U32 R191, RZ, RZ, R28 ;  /* 0x000000ffffbf7224 */ /* 0x000fc400078e001c */
[----:B------:R-:W-:Y:S02]  /*15100*/  IMAD.MOV.U32 R61, RZ, RZ, R9 ;  /* 0x000000ffff3d7224 */ /* 0x000fe400078e0009 */
[----:B------:R-:W-:Y:S02]  /*15110*/  IMAD.MOV.U32 R28, RZ, RZ, R53 ;  /* 0x000000ffff1c7224 */ /* 0x000fe400078e0035 */
[----:B------:R-:W-:-:S04]  /*15120*/  IMAD.WIDE.U32 R8, R8, -0x326172a9, RZ ;  /* 0xcd9e8d5708087825 */ /* 0x000fc800078e00ff */
[----:B-1----:R-:W-:Y:S02]  /*15130*/  IMAD.MOV.U32 R183, RZ, RZ, R14 ;  /* 0x000000ffffb77224 */ /* 0x002fe400078e000e */
[----:B------:R-:W-:Y:S02]  /*15140*/  IMAD.MOV.U32 R14, RZ, RZ, R66 ;  /* 0x000000ffff0e7224 */ /* 0x000fe400078e0042 */
[----:B------:R-:W-:Y:S02]  /*15150*/  IMAD.MOV.U32 R66, RZ, RZ, R59 ;  /* 0x000000ffff427224 */ /* 0x000fe400078e003b */
[----:B------:R-:W-:Y:S02]  /*15160*/  IMAD.MOV.U32 R59, RZ, RZ, R7 ;  /* 0x000000ffff3b7224 */ /* 0x000fe400078e0007 */
[----:B------:R-:W-:Y:S01]  /*15170*/  IMAD.WIDE.U32 R6, R6, -0x326172a9, RZ ;  /* 0xcd9e8d5706067825 */ /* 0x000fe200078e00ff */
[----:B------:R-:W-:-:S03]  /*15180*/  @P4 PRMT R181, R75, 0x5410, RZ ;  /* 0x000054104bb54816 */ /* 0x000fc600000000ff */
[----:B------:R-:W-:Y:S01]  /*15190*/  IMAD.MOV.U32 R53, RZ, RZ, R204 ;  /* 0x000000ffff357224 */ /* 0x000fe200078e00cc */
[----:B------:R-:W-:Y:S02]  /*151a0*/  PRMT R204, R180, 0x5410, R189 ;  /* 0x00005410b4cc7816 */ /* 0x000fe400000000bd */
[----:B------:R-:W-:Y:S02]  /*151b0*/  @P1 PRMT R180, R82, 0x5410, RZ ;  /* 0x0000541052b41816 */ /* 0x000fe400000000ff */
[----:B------:R-:W-:Y:S02]  /*151c0*/  LOP3.LUT R0, R138, UR28, R9, 0x96, !PT ;  /* 0x0000001c8a007c12 */ /* 0x000fe4000f8e9609 */
[----:B------:R-:W-:Y:S01]  /*151d0*/  LOP3.LUT R4, R8, UR24, R7, 0x96, !PT ;  /* 0x0000001808047c12 */ /* 0x000fe2000f8e9607 */
[----:B------:R1:W-:Y:S01]  /*151e0*/  STL.64 [R1+0x3c0], R180 ;  /* 0x0003c0b401007387 */ /* 0x0003e20000100a00 */
[----:B------:R-:W-:-:S03]  /*151f0*/  IMAD.MOV.U32 R73, RZ, RZ, R74 ;  /* 0x000000ffff497224 */ /* 0x000fc600078e004a */
[----:B------:R-:W-:Y:S01]  /*15200*/  IMAD.WIDE.U32 R4, R4, -0x2daee0ad, RZ ;  /* 0xd2511f5304047825 */ /* 0x000fe200078e00ff */
[----:B------:R-:W2:Y:S04]  /*15210*/  LDL.LU.64 R154, [R1+0x468] ;  /* 0x00046800019a7983 */ /* 0x000ea80000300a00 */
[----:B------:R-:W3:Y:S01]  /*15220*/  LDL.LU.64 R150, [R1+0x460] ;  /* 0x0004600001967983 */ /* 0x000ee20000300a00 */
[----:B-1----:R-:W-:Y:S02]  /*15230*/  IMAD.MOV.U32 R180, RZ, RZ, R12 ;  /* 0x000000ffffb47224 */ /* 0x002fe400078e000c */
[----:B------:R-:W-:Y:S02]  /*15240*/  IMAD.MOV.U32 R181, RZ, RZ, R13 ;  /* 0x000000ffffb57224 */ /* 0x000fe400078e000d */
[----:B------:R-:W-:-:S05]  /*15250*/  IMAD.WIDE.U32 R12, R0, -0x2daee0ad, RZ ;  /* 0xd2511f53000c7825 */ /* 0x000fca00078e00ff */
[----:B------:R-:W-:Y:S01]  /*15260*/  LOP3.LUT R2, R2, UR13, R13, 0x96, !PT ;  /* 0x0000000d02027c12 */ /* 0x000fe2000f8e960d */
[----:B------:R-:W-:Y:S01]  /*15270*/  IMAD.MOV.U32 R13, RZ, RZ, R181 ;  /* 0x000000ffff0d7224 */ /* 0x000fe200078e00b5 */
[----:B------:R-:W-:Y:S01]  /*15280*/  LOP3.LUT R0, R12, UR11, R5, 0x96, !PT ;  /* 0x0000000b0c007c12 */ /* 0x000fe2000f8e9605 */
        /* <DEDUP_REMOVED lines=9> */
[----:B------:R-:W4:Y:S01]  /*15320*/  LDL.64 R146, [R1+0x68] ;  /* 0x0000680001927983 */ /* 0x000f220000100a00 */
[----:B------:R-:W-:Y:S02]  /*15330*/  IMAD.MOV.U32 R17, RZ, RZ, R190 ;  /* 0x000000ffff117224 */ /* 0x000fe400078e00be */
[----:B------:R-:W-:-:S02]  /*15340*/  IMAD.MOV.U32 R74, RZ, RZ, R18 ;  /* 0x000000ffff4a7224 */ /* 0x000fc400078e0012 */
[----:B------:R-:W-:Y:S02]  /*15350*/  IMAD.MOV.U32 R190, RZ, RZ, R63 ;  /* 0x000000ffffbe7224 */ /* 0x000fe400078e003f */
[----:B------:R-:W-:Y:S02]  /*15360*/  IMAD.MOV.U32 R18, RZ, RZ, R111 ;  /* 0x000000ffff127224 */ /* 0x000fe400078e006f */
[----:B------:R-:W-:Y:S02]  /*15370*/  IMAD.MOV.U32 R63, RZ, RZ, R110 ;  /* 0x000000ffff3f7224 */ /* 0x000fe400078e006e */
[----:B------:R-:W-:-:S04]  /*15380*/  IMAD.WIDE.U32 R2, R2, -0x326172a9, RZ ;  /* 0xcd9e8d5702027825 */ /* 0x000fc800078e00ff */
[----:B------:R-:W-:-:S04]  /*15390*/  IMAD.WIDE.U32 R110, R0, -0x326172a9, RZ ;  /* 0xcd9e8d57006e7825 */ /* 0x000fc800078e00ff */
[----:B------:R-:W-:Y:S01]  /*153a0*/  IMAD.MOV.U32 R46, RZ, RZ, R88 ;  /* 0x000000ffff2e7224 */ /* 0x000fe200078e0058 */
[----:B------:R-:W-:-:S04]  /*153b0*/  LOP3.LUT R88, R2, UR10, R111, 0x96, !PT ;  /* 0x0000000a02587c12 */ /* 0x000fc8000f8e966f */
[----:B------:R-:W-:Y:S02]  /*153c0*/  LOP3.LUT R2, R88, 0xff, RZ, 0xc0, !PT ;  /* 0x000000ff58027812 */ /* 0x000fe400078ec0ff */
[----:B------:R-:W-:Y:S01]  /*153d0*/  FSEL R5, R207, RZ, P2 ;  /* 0x000000ffcf057208 */ /* 0x000fe20001000000 */
[----:B------:R-:W-:Y:S01]  /*153e0*/  IMAD.MOV.U32 R75, RZ, RZ, R67 ;  /* 0x000000ffff4b7224 */ /* 0x000fe200078e0043 */
[----:B------:R-:W-:Y:S02]  /*153f0*/  LOP3.LUT R6, R6, UR12, R3, 0x96, !PT ;  /* 0x0000000c06067c12 */ /* 0x000fe4000f8e9603 */
[----:B------:R-:W-:Y:S01]  /*15400*/  ISETP.LE.U32.AND P2, PT, R2, UR6, PT ;  /* 0x0000000602007c0c */ /* 0x000fe2000bf43070 */
[----:B------:R-:W-:Y:S01]  /*15410*/  IMAD.MOV.U32 R67, RZ, RZ, R86 ;  /* 0x000000ffff437224 */ /* 0x000fe200078e0056 */
[----:B------:R-:W1:Y:S01]  /*15420*/  MUFU.EX2 R2, R36 ;  /* 0x0000002400027308 */ /* 0x000e620000000800 */
[----:B------:R-:W-:-:S03]  /*15430*/  IMAD.MOV.U32 R86, RZ, RZ, R22 ;  /* 0x000000ffff567224 */ /* 0x000fc600078e0016 */
[----:B------:R-:W1:Y:S01]  /*15440*/  MUFU.EX2 R7, R37 ;  /* 0x0000002500077308 */ /* 0x000e620000000800 */
[----:B------:R-:W-:Y:S02]  /*15450*/  IMAD.MOV.U32 R22, RZ, RZ, R55 ;  /* 0x000000ffff167224 */ /* 0x000fe400078e0037 */
[----:B------:R-:W-:-:S04]  /*15460*/  IMAD.WIDE.U32 R54, R6, -0x2daee0ad, RZ ;  /* 0xd2511f5306367825 */ /* 0x000fc800078e00ff */
[----:B------:R-:W-:Y:S01]  /*15470*/  IMAD.MOV.U32 R47, RZ, RZ, R89 ;  /* 0x000000ffff2f7224 */ /* 0x000fe200078e0059 */
[----:B------:R-:W-:Y:S01]  /*15480*/  LOP3.LUT R89, R4, UR9, R55, 0x96, !PT ;  /* 0x0000000904597c12 */ /* 0x000fe2000f8e9637 */
[----:B------:R-:W-:-:S04]  /*15490*/  FADD.FTZ R4, R15, R11 ;  /* 0x0000000b0f047221 */ /* 0x000fc80000010000 */
[----:B-1----:R-:W-:Y:S01]  /*154a0*/  FADD.FTZ R4, R2, R4 ;  /* 0x0000000402047221 */ /* 0x002fe20000010000 */
[----:B------:R-:W-:Y:S01]  /*154b0*/  F2FP.F16.F32.PACK_AB R2, R7, R2 ;  /* 0x000000020702723e */ /* 0x000fe200000000ff */
[----:B------:R1:W-:Y:S01]  /*154c0*/  STL [R1+0x330], R207 ;  /* 0x000330cf01007387 */ /* 0x0003e20000100800 */
[----:B------:R-:W-:Y:S02]  /*154d0*/  FADD.FTZ R3, R48, R10 ;  /* 0x0000000a30037221 */ /* 0x000fe40000010000 */
[C---:B------:R-:W-:Y:S01]  /*154e0*/  PRMT R179, R2.reuse, 0x7610, R179 ;  /* 0x0000761002b37816 */ /* 0x040fe200000000b3 */
[----:B------:R1:W-:Y:S01]  /*154f0*/  STL [R1+0x334], R220 ;  /* 0x000334dc01007387 */ /* 0x0003e20000100800 */
[----:B------:R-:W-:Y:S01]  /*15500*/  PRMT R178, R2, 0x7632, R178 ;  /* 0x0000763202b27816 */ /* 0x000fe200000000b2 */
[----:B------:R-:W-:Y:S01]  /*15510*/  IMAD.MOV.U32 R10, RZ, RZ, R46 ;  /* 0x000000ffff0a7224 */ /* 0x000fe200078e002e */
[----:B------:R-:W-:Y:S01]  /*15520*/  LOP3.LUT R0, R88, 0xffff, RZ, 0xc0, !PT ;  /* 0x0000ffff58007812 */ /* 0x000fe200078ec0ff */
[----:B------:R-:W-:-:S03]  /*15530*/  @P0 HADD2 R81, -R189.H0_H0, -RZ.H0_H0 ;  /* 0xa00000ffbd510230 */ /* 0x000fc60000000900 */
[----:B------:R-:W-:-:S04]  /*15540*/  SHF.R.U32.HI R0, RZ, 0x8, R0 ;  /* 0x00000008ff007819 */ /* 0x000fc80000011600 */
[----:B------:R-:W-:Y:S02]  /*15550*/  LOP3.LUT R0, R0, 0xffff, RZ, 0xc0, !PT ;  /* 0x0000ffff00007812 */ /* 0x000fe400078ec0ff */
[----:B----4-:R-:W-:Y:S02]  /*15560*/  LOP3.LUT R2, R146, UR7, R27, 0x96, !PT ;  /* 0x0000000792027c12 */ /* 0x010fe4000f8e961b */
[----:B------:R-:W4:Y:S04]  /*15570*/  LDL.LU.64 R146, [R1+0x458] ;  /* 0x0004580001927983 */ /* 0x000f280000300a00 */
[----:B------:R-:W2:Y:S04]  /*15580*/  LDL R46, [R1+0x54] ;  /* 0x00005400012e7983 */ /* 0x000ea80000100800 */
[----:B------:R-:W3:Y:S01]  /*15590*/  LDL R48, [R1+0x4c] ;  /* 0x00004c0001307983 */ /* 0x000ee20000100800 */
[----:B------:R-:W-:-:S02]  /*155a0*/  @P0 PRMT R189, R81, 0x5410, RZ ;  /* 0x0000541051bd0816 */ /* 0x000fc400000000ff */
[----:B------:R-:W-:Y:S02]  /*155b0*/  ISETP.LE.U32.AND P0, PT, R0, UR6, PT ;  /* 0x0000000600007c0c */ /* 0x000fe4000bf03070 */
[----:B------:R-:W-:-:S04]  /*155c0*/  PRMT R0, R88, 0x7632, R0 ;  /* 0x0000763258007816 */ /* 0x000fc80000000000 */
[----:B------:R-:W-:-:S04]  /*155d0*/  LOP3.LUT R0, R0, 0xff, RZ, 0xc0, !PT ;  /* 0x000000ff00007812 */ /* 0x000fc800078ec0ff */
[----:B------:R-:W-:Y:S01]  /*155e0*/  ISETP.LE.U32.AND P1, PT, R0, UR6, PT ;  /* 0x0000000600007c0c */ /* 0x000fe2000bf23070 */
[----:B------:R-:W-:-:S05]  /*155f0*/  IMAD.MOV.U32 R0, RZ, RZ, R110 ;  /* 0x000000ffff007224 */ /* 0x000fca00078e006e */
[----:B------:R-:W-:-:S04]  /*15600*/  LOP3.LUT R0, R0, 0xff, RZ, 0xc0, !PT ;  /* 0x000000ff00007812 */ /* 0x000fc800078ec0ff */
[----:B------:R-:W-:Y:S02]  /*15610*/  ISETP.LE.U32.AND P5, PT, R0, UR6, PT ;  /* 0x0000000600007c0c */ /* 0x000fe4000bfa3070 */
[----:B------:R-:W-:-:S04]  /*15620*/  LOP3.LUT R0, R89, 0xffff, RZ, 0xc0, !PT ;  /* 0x0000ffff59007812 */ /* 0x000fc800078ec0ff */
[----:B------:R-:W-:-:S04]  /*15630*/  SHF.R.U32.HI R0, RZ, 0x8, R0 ;  /* 0x00000008ff007819 */ /* 0x000fc80000011600 */
[----:B------:R-:W-:-:S04]  /*15640*/  LOP3.LUT R0, R0, 0xffff, RZ, 0xc0, !PT ;  /* 0x0000ffff00007812 */ /* 0x000fc800078ec0ff */
[----:B------:R-:W-:Y:S02]  /*15650*/  ISETP.LE.U32.AND P4, PT, R0, UR6, PT ;  /* 0x0000000600007c0c */ /* 0x000fe4000bf83070 */
[----:B------:R-:W-:-:S04]  /*15660*/  PRMT R0, R89, 0x7632, R0 ;  /* 0x0000763259007816 */ /* 0x000fc80000000000 */
[----:B------:R-:W-:Y:S02]  /*15670*/  LOP3.LUT R0, R0, 0xff, RZ, 0xc0, !PT ;  /* 0x000000ff00007812 */ /* 0x000fe400078ec0ff */
[----:B------:R-:W-:Y:S02]  /*15680*/  FSEL R8, R220, RZ, P3 ;  /* 0x000000ffdc087208 */ /* 0x000fe40001800000 */
[----:B------:R-:W-:Y:S01]  /*15690*/  ISETP.LE.U32.AND P3, PT, R0, UR6, PT ;  /* 0x0000000600007c0c */ /* 0x000fe2000bf63070 */
[----:B------:R-:W-:Y:S01]  /*156a0*/  FADD.FTZ R0, R135, -R5 ;  /* 0x8000000587007221 */ /* 0x000fe20000010000 */
[----:B------:R-:W-:-:S03]  /*156b0*/  IMAD.MOV.U32 R16, RZ, RZ, R17 ;  /* 0x000000ffff107224 */ /* 0x000fc600078e0011 */
[----:B------:R-:W-:Y:S01]  /*156c0*/  FMUL.FTZ R0, R0, UR32 ;  /* 0x0000002000007c20 */ /* 0x000fe20008410000 */
[----:B------:R-:W-:Y:S01]  /*156d0*/  MUFU.EX2 R5, R130 ;  /* 0x0000008200057308 */ /* 0x000fe20000000800 */
[----:B------:R-:W-:-:S03]  /*156e0*/  IMAD.MOV.U32 R82, RZ, RZ, R191 ;  /* 0x000000ffff527224 */ /* 0x000fc600078e00bf */
[----:B------:R1:W-:Y:S01]  /*156f0*/  MUFU.EX2 R17, R0 ;  /* 0x0000000000117308 */ /* 0x0003e20000000800 */
[----:B------:R-:W-:Y:S02]  /*15700*/  IMAD.MOV.U32 R191, RZ, RZ, R28 ;  /* 0x000000ffffbf7224 */ /* 0x000fe400078e001c */
[----:B------:R-:W-:Y:S02]  /*15710*/  FADD.FTZ R28, R23, R3 ;  /* 0x00000003171c7221 */ /* 0x000fe40000010000 */
[----:B------:R-:W1:Y:S01]  /*15720*/  MUFU.EX2 R3, R127 ;  /* 0x0000007f00037308 */ /* 0x000e620000000800 */
[----:B------:R-:W-:Y:S02]  /*15730*/  @!P2 HADD2 R83, -R179.H0_H0, -RZ.H0_H0 ;  /* 0xa00000ffb353a230 */ /* 0x000fe40000000900 */
[----:B------:R-:W-:Y:S02]  /*15740*/  IMAD.MOV.U32 R11, RZ, RZ, R47 ;  /* 0x000000ffff0b7224 */ /* 0x000fe400078e002f */
[----:B------:R-:W-:-:S02]  /*15750*/  IMAD.MOV.U32 R47, RZ, RZ, R183 ;  /* 0x000000ffff2f7224 */ /* 0x000fc400078e00b7 */
[----:B-1----:R-:W-:Y:S01]  /*15760*/  IMAD.MOV.U32 R0, RZ, RZ, R54 ;  /* 0x000000ffff007224 */ /* 0x002fe200078e0036 */
[----:B------:R-:W-:-:S04]  /*15770*/  PRMT R183, R179, 0x5410, R178 ;  /* 0x00005410b3b77816 */ /* 0x000fc800000000b2 */
[----:B------:R-:W-:Y:S02]  /*15780*/  LOP3.LUT R0, R0, 0xff, RZ, 0xc0, !PT ;  /* 0x000000ff00007812 */ /* 0x000fe400078ec0ff */
[----:B------:R-:W-:Y:S02]  /*15790*/  @!P2 PRMT R179, R83, 0x5410, RZ ;  /* 0x0000541053b3a816 */ /* 0x000fe400000000ff */
[----:B------:R-:W-:Y:S02]  /*157a0*/  ISETP.LE.U32.AND P2, PT, R0, UR6, PT ;  /* 0x0000000600007c0c */ /* 0x000fe4000bf43070 */
[----:B------:R-:W-:Y:S01]  /*157b0*/  F2FP.F16.F32.PACK_AB R37, R3, R5 ;  /* 0x000000050325723e */ /* 0x000fe200000000ff */
[----:B------:R-:W-:Y:S01]  /*157c0*/  FADD.FTZ R23, R7, R4 ;  /* 0x0000000407177221 */ /* 0x000fe20000010000 */
[----:B------:R-:W-:Y:S01]  /*157d0*/  LOP3.LUT R6, R26, UR30, R13, 0x96, !PT ;  /* 0x0000001e1a067c12 */ /* 0x000fe2000f8e960d */
[----:B------:R-:W-:-:S04]  /*157e0*/  IMAD.MOV.U32 R26, RZ, RZ, R12 ;  /* 0x000000ffff1a7224 */ /* 0x000fc800078e000c */
[----:B------:R-:W-:-:S04]  /*157f0*/  IMAD.WIDE.U32 R6, R6, -0x2daee0ad, RZ ;  /* 0xd2511f5306067825 */ /* 0x000fc800078e00ff */
[----:B------:R-:W-:Y:S01]  /*15800*/  FADD.FTZ R8, R134, -R8 ;  /* 0x8000000886087221 */ /* 0x000fe20000010000 */
[----:B------:R-:W-:Y:S02]  /*15810*/  IMAD.MOV.U32 R27, RZ, RZ, R13 ;  /* 0x000000ffff1b7224 */ /* 0x000fe400078e000d */
[----:B------:R-:W-:Y:S02]  /*15820*/  IMAD.MOV.U32 R13, RZ, RZ, R181 ;  /* 0x000000ffff0d7224 */ /* 0x000fe400078e00b5 */
[----:B------:R-:W-:Y:S02]  /*15830*/  IMAD.MOV.U32 R12, RZ, RZ, R47 ;  /* 0x000000ffff0c7224 */ /* 0x000fe400078e002f */
[----:B------:R-:W-:Y:S02]  /*15840*/  IMAD.MOV.U32 R181, RZ, RZ, R75 ;  /* 0x000000ffffb57224 */ /* 0x000fe400078e004b */
[----:B------:R-:W-:Y:S02]  /*15850*/  IMAD.MOV.U32 R47, RZ, RZ, R79 ;  /* 0x000000ffff2f7224 */ /* 0x000fe400078e004f */
[----:B------:R-:W-:Y:S01]  /*15860*/  FMUL.FTZ R8, R8, UR32 ;  /* 0x0000002008087c20 */ /* 0x000fe20008410000 */
[----:B------:R-:W-:-:S02]  /*15870*/  IMAD.MOV.U32 R75, RZ, RZ, R74 ;  /* 0x000000ffff4b7224 */ /* 0x000fc400078e004a */
[----:B------:R-:W-:Y:S02]  /*15880*/  IMAD.MOV.U32 R79, RZ, RZ, R14 ;  /* 0x000000ffff4f7224 */ /* 0x000fe400078e000e */
[----:B------:R-:W-:Y:S02]  /*15890*/  IMAD.MOV.U32 R74, RZ, RZ, R190 ;  /* 0x000000ffff4a7224 */ /* 0x000fe400078e00be */
[----:B------:R-:W-:Y:S02]  /*158a0*/  IMAD.MOV.U32 R14, RZ, RZ, R67 ;  /* 0x000000ffff0e7224 */ /* 0x000fe400078e0043 */
[----:B------:R-:W-:Y:S02]  /*158b0*/  IMAD.MOV.U32 R190, RZ, RZ, R19 ;  /* 0x000000ffffbe7224 */ /* 0x000fe400078e0013 */
[----:B------:R-:W-:Y:S02]  /*158c0*/  IMAD.MOV.U32 R67, RZ, RZ, R18 ;  /* 0x000000ffff437224 */ /* 0x000fe400078e0012 */
[----:B------:R-:W-:-:S05]  /*158d0*/  @!P0 HADD2 R84, -R178.H0_H0, -RZ.H0_H0 ;  /* 0xa00000ffb2548230 */ /* 0x000fca0000000900 */
[----:B------:R-:W-:Y:S02]  /*158e0*/  @!P0 PRMT R178, R84, 0x5410, RZ ;  /* 0x0000541054b28816 */ /* 0x000fe400000000ff */
[C---:B------:R-:W-:Y:S02]  /*158f0*/  PRMT R43, R37.reuse, 0x7610, R43 ;  /* 0x00007610252b7816 */ /* 0x040fe4000000002b */
[----:B------:R-:W-:Y:S01]  /*15900*/  PRMT R42, R37, 0x7632, R42 ;  /* 0x00007632252a7816 */ /* 0x000fe2000000002a */
[----:B--2---:R-:W-:-:S04]  /*15910*/  FFMA.FTZ R0, R46, R17, R5 ;  /* 0x000000112e007223 */ /* 0x004fc80000010005 */
[----:B------:R-:W-:Y:S01]  /*15920*/  FADD.FTZ R9, R3, R0 ;  /* 0x0000000003097221 */ /* 0x000fe20000010000 */
[----:B------:R-:W-:-:S05]  /*15930*/  IMAD.WIDE.U32 R2, R2, -0x2daee0ad, RZ ;  /* 0xd2511f5302027825 */ /* 0x000fca00078e00ff */
        /* <DEDUP_REMOVED lines=12> */
[----:B------:R-:W-:Y:S02]  /*15a00*/  LOP3.LUT R6, R6, UR12, R3, 0x96, !PT ;  /* 0x0000000c06067c12 */ /* 0x000fe4000f8e9603 */
[----:B------:R-:W-:Y:S01]  /*15a10*/  MUFU.EX2 R3, R176 ;  /* 0x000000b000037308 */ /* 0x000fe20000000800 */
[----:B------:R-:W-:-:S03]  /*15a20*/  IMAD.MOV.U32 R46, RZ, RZ, R16 ;  /* 0x000000ffff2e7224 */ /* 0x000fc600078e0010 */
[----:B------:R-:W3:Y:S01]  /*15a30*/  MUFU.EX2 R16, R8 ;  /* 0x0000000800107308 */ /* 0x000ee20000000800 */
[----:B------:R-:W-:-:S03]  /*15a40*/  LOP3.LUT R15, R2, UR10, R19, 0x96, !PT ;  /* 0x0000000a020f7c12 */ /* 0x000fc6000f8e9613 */
[----:B------:R-:W1:Y:S01]  /*15a50*/  MUFU.EX2 R2, R175 ;  /* 0x000000af00027308 */ /* 0x000e620000000800 */
[----:B------:R-:W-:-:S04]  /*15a60*/  LOP3.LUT R0, R15, 0xff, RZ, 0xc0, !PT ;  /* 0x000000ff0f007812 */ /* 0x000fc800078ec0ff */
[----:B------:R-:W-:Y:S01]  /*15a70*/  ISETP.LE.U32.AND P0, PT, R0, UR6, PT ;  /* 0x0000000600007c0c */ /* 0x000fe2000bf03070 */
[----:B---3--:R-:W-:-:S04]  /*15a80*/  FFMA.FTZ R0, R48, R16, R3 ;  /* 0x0000001030007223 */ /* 0x008fc80000010003 */
[----:B-1----:R-:W-:Y:S01]  /*15a90*/  FADD.FTZ R8, R2, R0 ;  /* 0x0000000002087221 */ /* 0x002fe20000010000 */
[----:B------:R-:W-:-:S04]  /*15aa0*/  LOP3.LUT R0, R15, 0xffff, RZ, 0xc0, !PT ;  /* 0x0000ffff0f007812 */ /* 0x000fc800078ec0ff */
[----:B------:R-:W-:-:S03]  /*15ab0*/  SHF.R.U32.HI R0, RZ, 0x8, R0 ;  /* 0x00000008ff007819 */ /* 0x000fc60000011600 */
[----:B------:R-:W-:Y:S01]  /*15ac0*/  @!P0 HADD2 R85, -R37.H0_H0, -RZ.H0_H0 ;  /* 0xa00000ff25558230 */ /* 0x000fe20000000900 */
[----:B------:R-:W-:-:S04]  /*15ad0*/  LOP3.LUT R0, R0, 0xffff, RZ, 0xc0, !PT ;  /* 0x0000ffff00007812 */ /* 0x000fc800078ec0ff */
[----:B------:R-:W-:Y:S02]  /*15ae0*/  @!P0 PRMT R43, R85, 0x5410, RZ ;  /* 0x00005410552b8816 */ /* 0x000fe400000000ff */
[----:B------:R-:W-:Y:S02]  /*15af0*/  ISETP.LE.U32.AND P0, PT, R0, UR6, PT ;  /* 0x0000000600007c0c */ /* 0x000fe4000bf03070 */
[----:B------:R-:W-:Y:S01]  /*15b00*/  PRMT R0, R15, 0x7632, R0 ;  /* 0x000076320f007816 */ /* 0x000fe20000000000 */
[----:B------:R-:W1:Y:S03]  /*15b10*/  MUFU.EX2 R5, R173 ;  /* 0x000000ad00057308 */ /* 0x000e660000000800 */
[----:B------:R-:W-:Y:S02]  /*15b20*/  LOP3.LUT R0, R0, 0xff, RZ, 0xc0, !PT ;  /* 0x000000ff00007812 */ /* 0x000fe400078ec0ff */
[----:B------:R-:W-:-:S05]  /*15b30*/  F2FP.F16.F32.PACK_AB R36, R2, R3 ;  /* 0x000000030224723e */ /* 0x000fca00000000ff */
[----:B------:R-:W-:Y:S01]  /*15b40*/  @!P0 HADD2 R87, -R37.H1_H1, -RZ.H0_H0 ;  /* 0xa00000ff25578230 */ /* 0x000fe20000000d00 */
[----:B------:R-:W2:Y:S04]  /*15b50*/  MUFU.EX2 R3, R133 ;  /* 0x0000008500037308 */ /* 0x000ea80000000800 */
[----:B------:R-:W-:Y:S02]  /*15b60*/  @!P0 PRMT R42, R87, 0x5410, RZ ;  /* 0x00005410572a8816 */ /* 0x000fe400000000ff */
[----:B------:R-:W-:Y:S01]  /*15b70*/  ISETP.LE.U32.AND P0, PT, R0, UR6, PT ;  /* 0x0000000600007c0c */ /* 0x000fe2000bf03070 */
[----:B-1----:R-:W-:Y:S01]  /*15b80*/  FADD.FTZ R0, R5, R9 ;  /* 0x0000000905007221 */ /* 0x002fe20000010000 */
[----:B------:R-:W-:-:S03]  /*15b90*/  PRMT R41, R36, 0x7610, R41 ;  /* 0x0000761024297816 */ /* 0x000fc60000000029 */
[----:B--2---:R-:W-:Y:S01]  /*15ba0*/  FADD.FTZ R2, R3, R0 ;  /* 0x0000000003027221 */ /* 0x004fe20000010000 */
[----:B------:R-:W-:-:S07]  /*15bb0*/  SHF.R.U32.HI R0, RZ, 0x18, R15 ;  /* 0x00000018ff007819 */ /* 0x000fce000001160f */
[----:B------:R-:W-:-:S05]  /*15bc0*/  @!P0 HADD2 R92, -R36.H0_H0, -RZ.H0_H0 ;  /* 0xa00000ff245c8230 */ /* 0x000fca0000000900 */
[----:B------:R-:W-:Y:S02]  /*15bd0*/  @!P0 PRMT R41, R92, 0x5410, RZ ;  /* 0x000054105c298816 */ /* 0x000fe400000000ff */
[----:B------:R-:W-:Y:S01]  /*15be0*/  ISETP.LE.U32.AND P0, PT, R0, UR6, PT ;  /* 0x0000000600007c0c */ /* 0x000fe2000bf03070 */
[----:B------:R-:W-:Y:S01]  /*15bf0*/  IMAD.MOV.U32 R0, RZ, RZ, R18 ;  /* 0x000000ffff007224 */ /* 0x000fe200078e0012 */
[----:B------:R-:W1:Y:S01]  /*15c00*/  MUFU.EX2 R7, R186 ;  /* 0x000000ba00077308 */ /* 0x000e620000000800 */
[----:B------:R-:W-:-:S03]  /*15c10*/  PRMT R40, R36, 0x7632, R40 ;  /* 0x0000763224287816 */ /* 0x000fc60000000028 */
        /* <DEDUP_REMOVED lines=9> */
[----:B------:R-:W-:-:S07]  /*15cb0*/  PRMT R0, R18, 0x7771, RZ ;  /* 0x0000777112007816 */ /* 0x000fce00000000ff */
[----:B------:R-:W-:-:S05]  /*15cc0*/  @!P0 HADD2 R94, -R34.H0_H0, -RZ.H0_H0 ;  /* 0xa00000ff225e8230 */ /* 0x000fca0000000900 */
[----:B------:R-:W-:Y:S02]  /*15cd0*/  @!P0 PRMT R248, R94, 0x5410, RZ ;  /* 0x000054105ef88816 */ /* 0x000fe400000000ff */
[----:B------:R-:W-:Y:S02]  /*15ce0*/  ISETP.GT.U32.AND P0, PT, R0, UR6, PT ;  /* 0x0000000600007c0c */ /* 0x000fe4000bf04070 */
[----:B------:R-:W-:Y:S02]  /*15cf0*/  F2FP.F16.F32.PACK_AB R33, R5, R7 ;  /* 0x000000070521723e */ /* 0x000fe400000000ff */
[----:B------:R-:W1:Y:S01]  /*15d00*/  MUFU.EX2 R7, R129 ;  /* 0x0000008100077308 */ /* 0x000e620000000800 */
[----:B------:R-:W-:Y:S02]  /*15d10*/  PRMT R0, R18, 0x7772, RZ ;  /* 0x0000777212007816 */ /* 0x000fe400000000ff */
[----:B------:R-:W-:-:S06]  /*15d20*/  PRMT R234, R34, 0x7632, R234 ;  /* 0x0000763222ea7816 */ /* 0x000fcc00000000ea */
[----:B------:R-:W-:Y:S01]  /*15d30*/  @P0 HADD2 R95, -R34.H1_H1, -RZ.H0_H0 ;  /* 0xa00000ff225f0230 */ /* 0x000fe20000000d00 */
[----:B------:R-:W2:Y:S04]  /*15d40*/  MUFU.EX2 R5, R126 ;  /* 0x0000007e00057308 */ /* 0x000ea80000000800 */
[----:B------:R-:W-:Y:S02]  /*15d50*/  @P0 PRMT R234, R95, 0x5410, RZ ;  /* 0x000054105fea0816 */ /* 0x000fe400000000ff */
[----:B------:R-:W-:Y:S01]  /*15d60*/  ISETP.GT.U32.AND P0, PT, R0, UR6, PT ;  /* 0x0000000600007c0c */ /* 0x000fe2000bf04070 */
[----:B-1----:R-:W-:Y:S01]  /*15d70*/  FADD.FTZ R0, R7, R2 ;  /* 0x0000000207007221 */ /* 0x002fe20000010000 */
[----:B------:R-:W-:Y:S01]  /*15d80*/  PRMT R227, R33, 0x7610, R227 ;  /* 0x0000761021e37816 */ /* 0x000fe200000000e3 */
[----:B------:R-:W-:-:S02]  /*15d90*/  IMAD.MOV.U32 R94, RZ, RZ, R10 ;  /* 0x000000ffff5e7224 */ /* 0x000fc400078e000a */
[----:B--2---:R-:W-:Y:S01]  /*15da0*/  FADD.FTZ R2, R5, R0 ;  /* 0x0000000005027221 */ /* 0x004fe20000010000 */
[----:B------:R-:W-:-:S07]  /*15db0*/  PRMT R0, R18, 0x7773, RZ ;  /* 0x0000777312007816 */ /* 0x000fce00000000ff */
[----:B------:R-:W-:Y:S02]  /*15dc0*/  @P0 HADD2 R101, -R33.H0_H0, -RZ.H0_H0 ;  /* 0xa00000ff21650230 */ /* 0x000fe40000000900 */
[----:B------:R-:W-:Y:S02]  /*15dd0*/  IMAD.MOV.U32 R10, RZ, RZ, R46 ;  /* 0x000000ffff0a7224 */ /* 0x000fe400078e002e */
[----:B------:R-:W-:Y:S01]  /*15de0*/  IMAD.MOV.U32 R207, RZ, RZ, R75 ;  /* 0x000000ffffcf7224 */ /* 0x000fe200078e004b */
[----:B------:R-:W-:Y:S01]  /*15df0*/  @P0 PRMT R227, R101, 0x5410, RZ ;  /* 0x0000541065e30816 */ /* 0x000fe200000000ff */
[----:B------:R-:W-:Y:S01]  /*15e00*/  IMAD.MOV.U32 R46, RZ, RZ, R79 ;  /* 0x000000ffff2e7224 */ /* 0x000fe200078e004f */
[----:B------:R-:W-:Y:S01]  /*15e10*/  ISETP.GT.U32.AND P0, PT, R0, UR6, PT ;  /* 0x0000000600007c0c */ /* 0x000fe2000bf04070 */
[----:B------:R-:W-:Y:S02]  /*15e20*/  IMAD.MOV.U32 R75, RZ, RZ, R190 ;  /* 0x000000ffff4b7224 */ /* 0x000fe400078e00be */
[----:B------:R-:W-:-:S02]  /*15e30*/  IMAD.MOV.U32 R79, RZ, RZ, R67 ;  /* 0x000000ffff4f7224 */ /* 0x000fc400078e0043 */
[----:B------:R-:W-:Y:S02]  /*15e40*/  IMAD.MOV.U32 R190, RZ, RZ, R63 ;  /* 0x000000ffffbe7224 */ /* 0x000fe400078e003f */
[----:B------:R-:W-:Y:S02]  /*15e50*/  IMAD.MOV.U32 R67, RZ, RZ, R61 ;  /* 0x000000ffff437224 */ /* 0x000fe400078e003d */
[----:B------:R-:W-:Y:S02]  /*15e60*/  IMAD.MOV.U32 R63, RZ, RZ, R53 ;  /* 0x000000ffff3f7224 */ /* 0x000fe400078e0035 */
[----:B------:R-:W-:Y:S01]  /*15e70*/  IMAD.MOV.U32 R61, RZ, RZ, R52 ;  /* 0x000000ffff3d7224 */ /* 0x000fe200078e0034 */
[----:B------:R-:W-:Y:S01]  /*15e80*/  F2FP.F16.F32.PACK_AB R81, R5, R7 ;  /* 0x000000070551723e */ /* 0x000fe200000000ff */
[----:B------:R-:W-:Y:S01]  /*15e90*/  IMAD.WIDE.U32 R52, R6, -0x2daee0ad, RZ ;  /* 0xd2511f5306347825 */ /* 0x000fe200078e00ff */
[----:B------:R-:W1:Y:S03]  /*15ea0*/  MUFU.EX2 R5, R177 ;  /* 0x000000b100057308 */ /* 0x000e660000000800 */
[----:B------:R-:W-:-:S02]  /*15eb0*/  IMAD.MOV.U32 R48, RZ, RZ, R181 ;  /* 0x000000ffff307224 */ /* 0x000fc400078e00b5 */
[----:B------:R-:W-:Y:S02]  /*15ec0*/  IMAD.MOV.U32 R181, RZ, RZ, R74 ;  /* 0x000000ffffb57224 */ /* 0x000fe400078e004a */
[----:B------:R-:W-:Y:S02]  /*15ed0*/  IMAD.MOV.U32 R74, RZ, RZ, R66 ;  /* 0x000000ffff4a7224 */ /* 0x000fe400078e0042 */
[----:B------:R-:W-:Y:S01]  /*15ee0*/  IMAD.MOV.U32 R66, RZ, RZ, R22 ;  /* 0x000000ffff427224 */ /* 0x000fe200078e0016 */
[----:B------:R-:W-:Y:S02]  /*15ef0*/  LOP3.LUT R22, R4, UR9, R53, 0x96, !PT ;  /* 0x0000000904167c12 */ /* 0x000fe4000f8e9635 */
[----:B------:R-:W2:Y:S01]  /*15f00*/  MUFU.EX2 R4, R174 ;  /* 0x000000ae00047308 */ /* 0x000ea20000000800 */
[----:B------:R-:W-:Y:S01]  /*15f10*/  @P0 HADD2 R100, -R33.H1_H1, -RZ.H0_H0 ;  /* 0xa00000ff21640230 */ /* 0x000fe20000000d00 */
[----:B------:R-:W-:Y:S02]  /*15f20*/  LOP3.LUT R0, R22, 0xff, RZ, 0xc0, !PT ;  /* 0x000000ff16007812 */ /* 0x000fe400078ec0ff */
[----:B------:R-:W-:-:S02]  /*15f30*/  PRMT R228, R33, 0x7632, R228 ;  /* 0x0000763221e47816 */ /* 0x000fc400000000e4 */
[----:B------:R-:W-:Y:S02]  /*15f40*/  @P0 PRMT R228, R100, 0x5410, RZ ;  /* 0x0000541064e40816 */ /* 0x000fe400000000ff */
[----:B------:R-:W-:Y:S01]  /*15f50*/  ISETP.LE.U32.AND P0, PT, R0, UR6, PT ;  /* 0x0000000600007c0c */ /* 0x000fe2000bf03070 */
[----:B-1----:R-:W-:-:S04]  /*15f60*/  FADD.FTZ R0, R5, R3 ;  /* 0x0000000305007221 */ /* 0x002fc80000010000 */
[----:B--2---:R-:W-:Y:S01]  /*15f70*/  FADD.FTZ R3, R4, R0 ;  /* 0x0000000004037221 */ /* 0x004fe20000010000 */
[----:B------:R-:W-:-:S04]  /*15f80*/  LOP3.LUT R0, R22, 0xffff, RZ, 0xc0, !PT ;  /* 0x0000ffff16007812 */ /* 0x000fc800078ec0ff */
[----:B------:R-:W-:-:S03]  /*15f90*/  SHF.R.U32.HI R0, RZ, 0x8, R0 ;  /* 0x00000008ff007819 */ /* 0x000fc60000011600 */
[----:B------:R-:W-:Y:S01]  /*15fa0*/  @!P0 HADD2 R103, -R81.H0_H0, -RZ.H0_H0 ;  /* 0xa00000ff51678230 */ /* 0x000fe20000000900 */
[----:B------:R-:W-:Y:S02]  /*15fb0*/  LOP3.LUT R0, R0, 0xffff, RZ, 0xc0, !PT ;  /* 0x0000ffff00007812 */ /* 0x000fe400078ec0ff */
[----:B------:R-:W-:Y:S02]  /*15fc0*/  PRMT R224, R81, 0x7610, R224 ;  /* 0x0000761051e07816 */ /* 0x000fe400000000e0 */
[----:B------:R-:W-:Y:S02]  /*15fd0*/  @!P0 PRMT R224, R103, 0x5410, RZ ;  /* 0x0000541067e08816 */ /* 0x000fe400000000ff */
[----:B------:R-:W-:Y:S02]  /*15fe0*/  ISETP.LE.U32.AND P0, PT, R0, UR6, PT ;  /* 0x0000000600007c0c */ /* 0x000fe4000bf03070 */
[----:B------:R-:W-:Y:S02]  /*15ff0*/  PRMT R0, R22, 0x7632, R0 ;  /* 0x0000763216007816 */ /* 0x000fe40000000000 */
[----:B------:R-:W-:-:S02]  /*16000*/  F2FP.F16.F32.PACK_AB R77, R4, R5 ;  /* 0x00000005044d723e */ /* 0x000fc400000000ff */
[----:B------:R-:W1:Y:S01]  /*16010*/  MUFU.EX2 R5, R124 ;  /* 0x0000007c00057308 */ /* 0x000e620000000800 */
[----:B------:R-:W-:Y:S02]  /*16020*/  LOP3.LUT R0, R0, 0xff, RZ, 0xc0, !PT ;  /* 0x000000ff00007812 */ /* 0x000fe400078ec0ff */
[----:B------:R-:W-:-:S04]  /*16030*/  PRMT R225, R81, 0x7632, R225 ;  /* 0x0000763251e17816 */ /* 0x000fc800000000e1 */
        /* <DEDUP_REMOVED lines=12> */
[----:B------:R-:W-:Y:S02]  /*16100*/  F2FP.F16.F32.PACK_AB R71, R4, R5 ;  /* 0x000000050447723e */ /* 0x000fe400000000ff */
[----:B------:R-:W1:Y:S02]  /*16110*/  MUFU.EX2 R5, R172 ;  /* 0x000000ac00057308 */ /* 0x000e640000000800 */
[----:B------:R-:W-:Y:S02]  /*16120*/  LOP3.LUT R0, R0, 0xff, RZ, 0xc0, !PT ;  /* 0x000000ff00007812 */ /* 0x000fe400078ec0ff */
[----:B------:R-:W-:-:S05]  /*16130*/  PRMT R230, R77, 0x7632, R230 ;  /* 0x000076324de67816 */ /* 0x000fca00000000e6 */
[----:B------:R-:W-:Y:S01]  /*16140*/  @!P0 HADD2 R104, -R77.H1_H1, -RZ.H0_H0 ;  /* 0xa00000ff4d688230 */ /* 0x000fe20000000d00 */
[----:B------:R-:W2:Y:S04]  /*16150*/  MUFU.EX2 R4, R131 ;  /* 0x0000008300047308 */ /* 0x000ea80000000800 */
[----:B------:R-:W-:Y:S02]  /*16160*/  @!P0 PRMT R230, R104, 0x5410, RZ ;  /* 0x0000541068e68816 */ /* 0x000fe400000000ff */
[----:B------:R-:W-:Y:S01]  /*16170*/  ISETP.LE.U32.AND P0, PT, R0, UR6, PT ;  /* 0x0000000600007c0c */ /* 0x000fe2000bf03070 */
[----:B-1----:R-:W-:Y:S01]  /*16180*/  FADD.FTZ R0, R5, R3 ;  /* 0x0000000305007221 */ /* 0x002fe20000010000 */
[----:B------:R-:W1:Y:S01]  /*16190*/  S2R R220, SR_TID.X ;  /* 0x0000000000dc7919 */ /* 0x000e620000002100 */
[----:B------:R-:W-:-:S02]  /*161a0*/  PRMT R214, R71, 0x7610, R214 ;  /* 0x0000761047d67816 */ /* 0x000fc400000000d6 */
[----:B--2---:R-:W-:Y:S01]  /*161b0*/  FADD.FTZ R3, R4, R0 ;  /* 0x0000000004037221 */ /* 0x004fe20000010000 */
[----:B------:R-:W-:-:S07]  /*161c0*/  PRMT R0, R52, 0x7771, RZ ;  /* 0x0000777134007816 */ /* 0x000fce00000000ff */
[----:B------:R-:W-:Y:S01]  /*161d0*/  @!P0 HADD2 R106, -R71.H0_H0, -RZ.H0_H0 ;  /* 0xa00000ff476a8230 */ /* 0x000fe20000000900 */
[----:B------:R-:W2:Y:S04]  /*161e0*/  S2R R100, SR_CTAID.X ;  /* 0x0000000000647919 */ /* 0x000ea80000002500 */
[----:B------:R-:W-:Y:S02]  /*161f0*/  @!P0 PRMT R214, R106, 0x5410, RZ ;  /* 0x000054106ad68816 */ /* 0x000fe400000000ff */
[----:B------:R-:W-:Y:S02]  /*16200*/  ISETP.GT.U32.AND P0, PT, R0, UR6, PT ;  /* 0x0000000600007c0c */ /* 0x000fe4000bf04070 */
[----:B------:R-:W-:Y:S02]  /*16210*/  F2FP.F16.F32.PACK_AB R69, R4, R5 ;  /* 0x000000050445723e */ /* 0x000fe400000000ff */
[----:B------:R-:W3:Y:S01]  /*16220*/  MUFU.EX2 R5, R216 ;  /* 0x000000d800057308 */ /* 0x000ee20000000800 */
[----:B------:R-:W-:-:S03]  /*16230*/  PRMT R0, R52, 0x7772, RZ ;  /* 0x0000777234007816 */ /* 0x000fc600000000ff */
[----:B------:R-:W4:Y:S01]  /*16240*/  MUFU.EX2 R4, R215 ;  /* 0x000000d700047308 */ /* 0x000f220000000800 */
[----:B------:R-:W-:-:S04]  /*16250*/  PRMT R198, R71, 0x7632, R198 ;  /* 0x0000763247c67816 */ /* 0x000fc800000000c6 */
[----:B------:R-:W-:-:S05]  /*16260*/  @P0 HADD2 R107, -R71.H1_H1, -RZ.H0_H0 ;  /* 0xa00000ff476b0230 */ /* 0x000fca0000000d00 */
[----:B------:R-:W-:Y:S02]  /*16270*/  @P0 PRMT R198, R107, 0x5410, RZ ;  /* 0x000054106bc60816 */ /* 0x000fe400000000ff */
[----:B------:R-:W-:Y:S01]  /*16280*/  ISETP.GT.U32.AND P0, PT, R0, UR6, PT ;  /* 0x0000000600007c0c */ /* 0x000fe2000bf04070 */
[----:B------:R-:W2:Y:S01]  /*16290*/  MUFU.EX2 R7, R128 ;  /* 0x0000008000077308 */ /* 0x000ea20000000800 */
[----:B-1----:R-:W-:Y:S01]  /*162a0*/  SHF.R.U32.HI R19, RZ, 0x5, R220 ;  /* 0x00000005ff137819 */ /* 0x002fe200000116dc */
[----:B---3--:R-:W-:Y:S02]  /*162b0*/  FADD.FTZ R0, R5, R2 ;  /* 0x0000000205007221 */ /* 0x008fe40000010000 */
[----:B------:R-:W1:Y:S01]  /*162c0*/  MUFU.EX2 R9, R236 ;  /* 0x000000ec00097308 */ /* 0x000e620000000800 */
[----:B----4-:R-:W-:Y:S01]  /*162d0*/  F2FP.F16.F32.PACK_AB R124, R4, R5 ;  /* 0x00000005047c723e */ /* 0x010fe200000000ff */
[----:B------:R-:W-:Y:S02]  /*162e0*/  IMAD.MOV.U32 R95, RZ, RZ, R11 ;  /* 0x000000ffff5f7224 */ /* 0x000fe400078e000b */
[----:B------:R-:W3:Y:S01]  /*162f0*/  MUFU.EX2 R5, R125 ;  /* 0x0000007d00057308 */ /* 0x000ee20000000800 */
[----:B------:R-:W-:-:S02]  /*16300*/  IMAD.MOV.U32 R93, RZ, RZ, R27 ;  /* 0x000000ffff5d7224 */ /* 0x000fc400078e001b */
[----:B--2---:R-:W-:Y:S01]  /*16310*/  IMAD R100, R100, 0x8, R19 ;  /* 0x0000000864647824 */ /* 0x004fe200078e0213 */
[----:B------:R-:W2:Y:S01]  /*16320*/  MUFU.EX2 R8, R235 ;  /* 0x000000eb00087308 */ /* 0x000ea20000000800 */
[----:B------:R-:W-:Y:S02]  /*16330*/  IMAD.MOV.U32 R11, RZ, RZ, R47 ;  /* 0x000000ffff0b7224 */ /* 0x000fe400078e002f */
[----:B------:R-:W-:Y:S02]  /*16340*/  @P0 HADD2 R116, -R69.H0_H0, -RZ.H0_H0 ;  /* 0xa00000ff45740230 */ /* 0x000fe40000000900 */
[----:B------:R-:W-:Y:S02]  /*16350*/  IMAD.MOV.U32 R27, RZ, RZ, R207 ;  /* 0x000000ffff1b7224 */ /* 0x000fe400078e00cf */
[----:B------:R-:W-:Y:S01]  /*16360*/  FADD.FTZ R2, R4, R0 ;  /* 0x0000000004027221 */ /* 0x000fe20000010000 */
[----:B------:R-:W-:Y:S01]  /*16370*/  IMAD.MOV.U32 R207, RZ, RZ, R12 ;  /* 0x000000ffffcf7224 */ /* 0x000fe200078e000c */
[----:B------:R-:W-:Y:S01]  /*16380*/  PRMT R0, R52, 0x7773, RZ ;  /* 0x0000777334007816 */ /* 0x000fe200000000ff */
[----:B------:R-:W-:Y:S01]  /*16390*/  IMAD.MOV.U32 R47, RZ, RZ, R14 ;  /* 0x000000ffff2f7224 */ /* 0x000fe200078e000e */
[----:B------:R-:W4:Y:S01]  /*163a0*/  MUFU.EX2 R12, R123 ;  /* 0x0000007b000c7308 */ /* 0x000f220000000800 */
[----:B------:R-:W-:Y:S01]  /*163b0*/  VIADD R100, R100, 0x4 ;  /* 0x0000000464647836 */ /* 0x000fe20000000000 */
[----:B------:R-:W-:Y:S01]  /*163c0*/  PRMT R211, R69, 0x7610, R211 ;  /* 0x0000761045d37816 */ /* 0x000fe200000000d3 */
[----:B------:R-:W-:Y:S01]  /*163d0*/  IMAD.MOV.U32 R92, RZ, RZ, R26 ;  /* 0x000000ffff5c7224 */ /* 0x000fe200078e001a */
[----:B------:R-:W4:Y:S01]  /*163e0*/  MUFU.EX2 R14, R229 ;  /* 0x000000e5000e7308 */ /* 0x000f220000000800 */
[----:B------:R-:W-:Y:S01]  /*163f0*/  IMAD.MOV.U32 R26, RZ, RZ, R11 ;  /* 0x000000ffff1a7224 */ /* 0x000fe200078e000b */
[----:B------:R-:W-:Y:S01]  /*16400*/  @P0 PRMT R211, R116, 0x5410, RZ ;  /* 0x0000541074d30816 */ /* 0x000fe200000000ff */
[----:B------:R-:W-:Y:S01]  /*16410*/  IMAD.MOV.U32 R83, RZ, RZ, R13 ;  /* 0x000000ffff537224 */ /* 0x000fe200078e000d */
[----:B------:R4:W4:Y:S01]  /*16420*/  MUFU.EX2 R11, R121 ;  /* 0x00000079000b7308 */ /* 0x0009220000000800 */
[----:B------:R-:W-:Y:S01]  /*16430*/  ISETP.GT.U32.AND P0, PT, R0, UR6, PT ;  /* 0x0000000600007c0c */ /* 0x000fe2000bf04070 */
[----:B------:R-:W-:-:S04]  /*16440*/  IMAD.WIDE.U32 R100, R100, -0x326172a9, RZ ;  /* 0xcd9e8d5764647825 */ /* 0x000fc800078e00ff */
[----:B------:R-:W-:Y:S01]  /*16450*/  FADD.FTZ R0, R7, R3 ;  /* 0x0000000307007221 */ /* 0x000fe20000010000 */
[----:B------:R-:W4:Y:S01]  /*16460*/  MUFU.EX2 R13, R250 ;  /* 0x000000fa000d7308 */ /* 0x000f220000000800 */
[----:B-1----:R-:W-:Y:S01]  /*16470*/  FADD.FTZ R2, R9, R2 ;  /* 0x0000000209027221 */ /* 0x002fe20000010000 */
[----:B------:R-:W-:Y:S01]  /*16480*/  LOP3.LUT R6, R100, UR7, R45, 0x96, !PT ;  /* 0x0000000764067c12 */ /* 0x000fe2000f8e962d */
[C---:B---3--:R-:W-:Y:S02]  /*16490*/  FADD.FTZ R0, R5.reuse, R0 ;  /* 0x0000000005007221 */ /* 0x048fe40000010000 */
[----:B--2---:R-:W-:Y:S02]  /*164a0*/  FADD.FTZ R2, R8, R2 ;  /* 0x0000000208027221 */ /* 0x004fe40000010000 */
[----:B----4-:R-:W-:Y:S02]  /*164b0*/  FADD.FTZ R0, R12, R0 ;  /* 0x000000000c007221 */ /* 0x010fe40000010000 */
[----:B------:R-:W-:Y:S01]  /*164c0*/  FADD.FTZ R2, R14, R2 ;  /* 0x000000020e027221 */ /* 0x000fe20000010000 */
[----:B------:R-:W-:Y:S01]  /*164d0*/  F2FP.F16.F32.PACK_AB R121, R5, R7 ;  /* 0x000000070579723e */ /* 0x000fe200000000ff */
[----:B------:R-:W-:Y:S01]  /*164e0*/  IMAD.WIDE.U32 R6, R6, -0x2daee0ad, RZ ;  /* 0xd2511f5306067825 */ /* 0x000fe200078e00ff */
[----:B------:R-:W-:-:S03]  /*164f0*/  F2FP.F16.F32.PACK_AB R122, R11, R12 ;  /* 0x0000000c0b7a723e */ /* 0x000fc600000000ff */
[----:B------:R-:W-:Y:S02]  /*16500*/  IMAD.MOV.U32 R220, RZ, RZ, R10 ;  /* 0x000000ffffdc7224 */ /* 0x000fe400078e000a */
[----:B------:R-:W-:Y:S01]  /*16510*/  FADD.FTZ R10, R11, R0 ;  /* 0x000000000b0a7221 */ /* 0x000fe20000010000 */
[----:B------:R-:W-:Y:S01]  /*16520*/  FADD.FTZ R11, R13, R2 ;  /* 0x000000020d0b7221 */ /* 0x000fe20000010000 */
[----:B------:R-:W-:Y:S02]  /*16530*/  LOP3.LUT R2, R94, UR29, R7, 0x96, !PT ;  /* 0x0000001d5e027c12 */ /* 0x000fe4000f8e9607 */
[----:B------:R-:W-:Y:S01]  /*16540*/  LOP3.LUT R4, R44, UR30, R93, 0x96, !PT ;  /* 0x0000001e2c047c12 */ /* 0x000fe2000f8e965d */
[----:B------:R-:W-:Y:S02]  /*16550*/  IMAD.MOV.U32 R12, RZ, RZ, R92 ;  /* 0x000000ffff0c7224 */ /* 0x000fe400078e005c */
[----:B------:R-:W-:-:S04]  /*16560*/  IMAD.WIDE.U32 R2, R2, -0x326172a9, RZ ;  /* 0xcd9e8d5702027825 */ /* 0x000fc800078e00ff */
[----:B------:R-:W-:Y:S01]  /*16570*/  IMAD.WIDE.U32 R4, R4, -0x2daee0ad, RZ ;  /* 0xd2511f5304047825 */ /* 0x000fe200078e00ff */
[----:B------:R-:W-:Y:S02]  /*16580*/  F2FP.F16.F32.PACK_AB R123, R8, R9 ;  /* 0x00000009087b723e */ /* 0x000fe400000000ff */
[----:B------:R-:W-:Y:S02]  /*16590*/  LOP3.LUT R7, R12, UR28, R3, 0x96, !PT ;  /* 0x0000001c0c077c12 */ /* 0x000fe4000f8e9603 */
[----:B------:R-:W-:-:S03]  /*165a0*/  LOP3.LUT R8, R6, UR25, R5, 0x96, !PT ;  /* 0x0000001906087c12 */ /* 0x000fc6000f8e9605 */
[----:B------:R-:W-:-:S04]  /*165b0*/  IMAD.WIDE.U32 R6, R7, -0x2daee0ad, RZ ;  /* 0xd2511f5307067825 */ /* 0x000fc800078e00ff */
[----:B------:R-:W-:Y:S01]  /*165c0*/  IMAD.WIDE.U32 R8, R8, -0x326172a9, RZ ;  /* 0xcd9e8d5708087825 */ /* 0x000fe200078e00ff */
[----:B------:R-:W-:-:S04]  /*165d0*/  LOP3.LUT R3, R4, UR13, R7, 0x96, !PT ;  /* 0x0000000d04037c12 */ /* 0x000fc8000f8e9607 */
[----:B------:R-:W-:-:S05]  /*165e0*/  LOP3.LUT R4, R2, UR24, R9, 0x96, !PT ;  /* 0x0000001802047c12 */ /* 0x000fca000f8e9609 */
[----:B------:R-:W-:-:S05]  /*165f0*/  IMAD.WIDE.U32 R4, R4, -0x2daee0ad, RZ ;  /* 0xd2511f5304047825 */ /* 0x000fca00078e00ff */
[----:B------:R-:W-:Y:S01]  /*16600*/  LOP3.LUT R6, R6, UR11, R5, 0x96, !PT ;  /* 0x0000000b06067c12 */ /* 0x000fe2000f8e9605 */
[----:B------:R-:W-:Y:S02]  /*16610*/  IMAD.MOV.U32 R85, RZ, RZ, R26 ;  /* 0x000000ffff557224 */ /* 0x000fe400078e001a */
[----:B------:R-:W-:Y:S02]  /*16620*/  IMAD.MOV.U32 R87, RZ, RZ, R27 ;  /* 0x000000ffff577224 */ /* 0x000fe400078e001b */
[----:B------:R-:W-:Y:S01]  /*16630*/  IMAD.WIDE.U32 R2, R3, -0x326172a9, RZ ;  /* 0xcd9e8d5703027825 */ /* 0x000fe200078e00ff */
[----:B------:R-:W1:Y:S03]  /*16640*/  MUFU.EX2 R5, R238 ;  /* 0x000000ee00057308 */ /* 0x000e660000000800 */
[----:B------:R-:W-:Y:S01]  /*16650*/  IMAD.WIDE.U32 R26, R6, -0x326172a9, RZ ;  /* 0xcd9e8d57061a7825 */ /* 0x000fe200078e00ff */
[----:B------:R-:W-:-:S02]  /*16660*/  LOP3.LUT R8, R8, UR12, R3, 0x96, !PT ;  /* 0x0000000c08087c12 */ /* 0x000fc4000f8e9603 */
[----:B------:R-:W2:Y:S02]  /*16670*/  MUFU.EX2 R3, R237 ;  /* 0x000000ed00037308 */ /* 0x000ea40000000800 */
[----:B------:R-:W-:Y:S01]  /*16680*/  LOP3.LUT R27, R2, UR10, R27, 0x96, !PT ;  /* 0x0000000a021b7c12 */ /* 0x000fe2000f8e961b */
[----:B------:R-:W-:Y:S01]  /*16690*/  @P0 HADD2 R118, -R69.H1_H1, -RZ.H0_H0 ;  /* 0xa00000ff45760230 */ /* 0x000fe20000000d00 */
[----:B------:R-:W-:Y:S02]  /*166a0*/  PRMT R212, R69, 0x7632, R212 ;  /* 0x0000763245d47816 */ /* 0x000fe400000000d4 */
[----:B------:R-:W-:Y:S02]  /*166b0*/  LOP3.LUT R0, R27, 0xff, RZ, 0xc0, !PT ;  /* 0x000000ff1b007812 */ /* 0x000fe400078ec0ff */
        /* <DEDUP_REMOVED lines=11> */
[----:B------:R-:W-:Y:S02]  /*16770*/  F2FP.F16.F32.PACK_AB R139, R3, R5 ;  /* 0x00000005038b723e */ /* 0x000fe400000000ff */
[----:B------:R-:W-:Y:S01]  /*16780*/  PRMT R0, R27, 0x7632, R0 ;  /* 0x000076321b007816 */ /* 0x000fe20000000000 */
[----:B------:R-:W1:Y:S04]  /*16790*/  MUFU.EX2 R5, R251 ;  /* 0x000000fb00057308 */ /* 0x000e680000000800 */
[----:B------:R-:W2:Y:S01]  /*167a0*/  MUFU.EX2 R3, R218 ;  /* 0x000000da00037308 */ /* 0x000ea20000000800 */
[----:B------:R-:W-:-:S03]  /*167b0*/  LOP3.LUT R0, R0, 0xff, RZ, 0xc0, !PT ;  /* 0x000000ff00007812 */ /* 0x000fc600078ec0ff */
[----:B------:R-:W-:Y:S01]  /*167c0*/  @!P0 HADD2 R134, -R124.H1_H1, -RZ.H0_H0 ;  /* 0xa00000ff7c868230 */ /* 0x000fe20000000d00 */
[----:B------:R-:W-:-:S04]  /*167d0*/  PRMT R194, R124, 0x7632, R194 ;  /* 0x000076327cc27816 */ /* 0x000fc800000000c2 */
[----:B------:R-:W-:Y:S02]  /*167e0*/  @!P0 PRMT R194, R134, 0x5410, RZ ;  /* 0x0000541086c28816 */ /* 0x000fe400000000ff */
[----:B------:R-:W-:Y:S01]  /*167f0*/  ISETP.LE.U32.AND P0, PT, R0, UR6, PT ;  /* 0x0000000600007c0c */ /* 0x000fe2000bf03070 */
[----:B------:R-:W-:Y:S02]  /*16800*/  IMAD.MOV.U32 R84, RZ, RZ, R48 ;  /* 0x000000ffff547224 */ /* 0x000fe400078e0030 */
[----:B-1----:R-:W-:Y:S01]  /*16810*/  FADD.FTZ R0, R5, R2 ;  /* 0x0000000205007221 */ /* 0x002fe20000010000 */
[----:B------:R-:W-:Y:S01]  /*16820*/  IMAD.MOV.U32 R48, RZ, RZ, R82 ;  /* 0x000000ffff307224 */ /* 0x000fe200078e0052 */
[C---:B--2---:R-:W-:Y:S01]  /*16830*/  F2FP.F16.F32.PACK_AB R172, R3.reuse, R5 ;  /* 0x0000000503ac723e */ /* 0x044fe200000000ff */
[----:B------:R-:W-:Y:S01]  /*16840*/  IMAD.MOV.U32 R82, RZ, RZ, R142 ;  /* 0x000000ffff527224 */ /* 0x000fe200078e008e */
[----:B------:R1:W2:Y:S01]  /*16850*/  MUFU.EX2 R5, R143 ;  /* 0x0000008f00057308 */ /* 0x0002a20000000800 */
[----:B------:R-:W3:Y:S01]  /*16860*/  LDL.LU R142, [R1+0x450] ;  /* 0x00045000018e7983 */ /* 0x000ee20000300800 */
[----:B------:R-:W-:Y:S01]  /*16870*/  FADD.FTZ R2, R3, R0 ;  /* 0x0000000003027221 */ /* 0x000fe20000010000 */
[----:B------:R-:W-:-:S03]  /*16880*/  SHF.R.U32.HI R0, RZ, 0x18, R27 ;  /* 0x00000018ff007819 */ /* 0x000fc6000001161b */
[----:B------:R-:W-:Y:S01]  /*16890*/  @!P0 HADD2 R137, -R121.H0_H0, -RZ.H0_H0 ;  /* 0xa00000ff79898230 */ /* 0x000fe20000000900 */
[----:B-1----:R-:W4:Y:S01]  /*168a0*/  LDL.LU R143, [R1+0x44c] ;  /* 0x00044c00018f7983 */ /* 0x002f220000300800 */
[----:B------:R-:W-:-:S03]  /*168b0*/  PRMT R209, R121, 0x7610, R209 ;  /* 0x0000761079d17816 */ /* 0x000fc600000000d1 */
[----:B------:R-:W-:Y:S02]  /*168c0*/  @!P0 PRMT R209, R137, 0x5410, RZ ;  /* 0x0000541089d18816 */ /* 0x000fe400000000ff */
[----:B------:R-:W-:Y:S01]  /*168d0*/  ISETP.LE.U32.AND P0, PT, R0, UR6, PT ;  /* 0x0000000600007c0c */ /* 0x000fe2000bf03070 */
[----:B------:R-:W-:Y:S01]  /*168e0*/  IMAD.MOV.U32 R0, RZ, RZ, R26 ;  /* 0x000000ffff007224 */ /* 0x000fe200078e001a */
[----:B------:R-:W-:-:S04]  /*168f0*/  PRMT R210, R121, 0x7632, R210 ;  /* 0x0000763279d27816 */ /* 0x000fc800000000d2 */
[----:B------:R-:W-:Y:S01]  /*16900*/  LOP3.LUT R0, R0, 0xff, RZ, 0xc0, !PT ;  /* 0x000000ff00007812 */ /* 0x000fe200078ec0ff */
[----:B------:R-:W1:Y:S06]  /*16910*/  MUFU.EX2 R3, R217 ;  /* 0x000000d900037308 */ /* 0x000e6c0000000800 */
[----:B------:R-:W-:-:S05]  /*16920*/  @!P0 HADD2 R136, -R121.H1_H1, -RZ.H0_H0 ;  /* 0xa00000ff79888230 */ /* 0x000fca0000000d00 */
[----:B------:R-:W-:Y:S02]  /*16930*/  @!P0 PRMT R210, R136, 0x5410, RZ ;  /* 0x0000541088d28816 */ /* 0x000fe400000000ff */
[----:B------:R-:W-:Y:S01]  /*16940*/  ISETP.LE.U32.AND P0, PT, R0, UR6, PT ;  /* 0x0000000600007c0c */ /* 0x000fe2000bf03070 */
[----:B--2---:R-:W-:Y:S01]  /*16950*/  FADD.FTZ R0, R5, R2 ;  /* 0x0000000205007221 */ /* 0x004fe20000010000 */
[----:B------:R-:W-:-:S03]  /*16960*/  PRMT R208, R123, 0x7610, R208 ;  /* 0x000076107bd07816 */ /* 0x000fc600000000d0 */
[----:B-1----:R-:W-:Y:S01]  /*16970*/  FADD.FTZ R2, R3, R0 ;  /* 0x0000000003027221 */ /* 0x002fe20000010000 */
[----:B------:R-:W-:-:S07]  /*16980*/  PRMT R0, R26, 0x7771, RZ ;  /* 0x000077711a007816 */ /* 0x000fce00000000ff */
[----:B------:R-:W-:-:S05]  /*16990*/  @!P0 HADD2 R138, -R123.H0_H0, -RZ.H0_H0 ;  /* 0xa00000ff7b8a8230 */ /* 0x000fca0000000900 */
[----:B------:R-:W-:Y:S02]  /*169a0*/  @!P0 PRMT R208, R138, 0x5410, RZ ;  /* 0x000054108ad08816 */ /* 0x000fe400000000ff */
[----:B------:R-:W-:Y:S01]  /*169b0*/  ISETP.GT.U32.AND P0, PT, R0, UR6, PT ;  /* 0x0000000600007c0c */ /* 0x000fe2000bf04070 */
[----:B------:R-:W-:Y:S02]  /*169c0*/  IMAD.MOV.U32 R92, RZ, RZ, R87 ;  /* 0x000000ffff5c7224 */ /* 0x000fe400078e0057 */
[----:B------:R-:W-:Y:S01]  /*169d0*/  IMAD.MOV.U32 R87, RZ, RZ, R85 ;  /* 0x000000ffff577224 */ /* 0x000fe200078e0055 */
[----:B------:R-:W-:Y:S02]  /*169e0*/  F2FP.F16.F32.PACK_AB R174, R3, R5 ;  /* 0x0000000503ae723e */ /* 0x000fe400000000ff */
[----:B------:R1:W2:Y:S01]  /*169f0*/  MUFU.EX2 R5, R92 ;  /* 0x0000005c00057308 */ /* 0x0002a20000000800 */
[----:B------:R-:W-:Y:S01]  /*16a00*/  PRMT R0, R26, 0x7772, RZ ;  /* 0x000077721a007816 */ /* 0x000fe200000000ff */
[----:B------:R-:W-:Y:S01]  /*16a10*/  IMAD.MOV.U32 R85, RZ, RZ, R84 ;  /* 0x000000ffff557224 */ /* 0x000fe200078e0054 */
[----:B------:R-:W-:-:S04]  /*16a20*/  PRMT R202, R123, 0x7632, R202 ;  /* 0x000076327bca7816 */ /* 0x000fc800000000ca */
[----:B------:R-:W-:Y:S02]  /*16a30*/  @P0 HADD2 R222, -R123.H1_H1, -RZ.H0_H0 ;  /* 0xa00000ff7bde0230 */ /* 0x000fe40000000d00 */
[----:B------:R-:W-:Y:S02]  /*16a40*/  IMAD.MOV.U32 R84, RZ, RZ, R83 ;  /* 0x000000ffff547224 */ /* 0x000fe400078e0053 */
[----:B------:R-:W-:Y:S02]  /*16a50*/  IMAD.MOV.U32 R83, RZ, RZ, R48 ;  /* 0x000000ffff537224 */ /* 0x000fe400078e0030 */
[----:B-1----:R-:W-:Y:S01]  /*16a60*/  IMAD.MOV.U32 R92, RZ, RZ, R87 ;  /* 0x000000ffff5c7224 */ /* 0x002fe200078e0057 */
[----:B------:R-:W-:Y:S01]  /*16a70*/  @P0 PRMT R202, R222, 0x5410, RZ ;  /* 0x00005410deca0816 */ /* 0x000fe200000000ff */
[----:B------:R-:W-:Y:S01]  /*16a80*/  IMAD.MOV.U32 R48, RZ, RZ, R170 ;  /* 0x000000ffff307224 */ /* 0x000fe200078e00aa */
[----:B------:R-:W-:Y:S01]  /*16a90*/  ISETP.GT.U32.AND P0, PT, R0, UR6, PT ;  /* 0x0000000600007c0c */ /* 0x000fe2000bf04070 */
[----:B------:R-:W1:Y:S01]  /*16aa0*/  MUFU.EX2 R3, R92 ;  /* 0x0000005c00037308 */ /* 0x000e620000000800 */
[----:B------:R-:W-:Y:S01]  /*16ab0*/  IMAD.MOV.U32 R87, RZ, RZ, R85 ;  /* 0x000000ffff577224 */ /* 0x000fe200078e0055 */
[C---:B------:R-:W-:Y:S01]  /*16ac0*/  PRMT R200, R122.reuse, 0x7610, R200 ;  /* 0x000076107ac87816 */ /* 0x040fe200000000c8 */
[----:B------:R-:W-:Y:S01]  /*16ad0*/  IMAD.MOV.U32 R85, RZ, RZ, R84 ;  /* 0x000000ffff557224 */ /* 0x000fe200078e0054 */
[----:B------:R-:W-:Y:S01]  /*16ae0*/  F2FP.F16.F32.PACK_AB R173, R13, R14 ;  /* 0x0000000e0dad723e */ /* 0x000fe200000000ff */
[----:B------:R-:W-:Y:S01]  /*16af0*/  IMAD.MOV.U32 R84, RZ, RZ, R83 ;  /* 0x000000ffff547224 */ /* 0x000fe200078e0053 */
[----:B------:R-:W-:Y:S01]  /*16b00*/  PRMT R201, R122, 0x7632, R201 ;  /* 0x000076327ac97816 */ /* 0x000fe200000000c9 */
[----:B------:R-:W-:Y:S01]  /*16b10*/  IMAD.MOV.U32 R83, RZ, RZ, R48 ;  /* 0x000000ffff537224 */ /* 0x000fe200078e0030 */
[C---:B------:R-:W-:Y:S01]  /*16b20*/  PRMT R252, R139.reuse, 0x7610, R252 ;  /* 0x000076108bfc7816 */ /* 0x040fe200000000fc */
[----:B------:R-:W-:Y:S01]  /*16b30*/  IMAD.MOV.U32 R48, RZ, RZ, R46 ;  /* 0x000000ffff307224 */ /* 0x000fe200078e002e */
[----:B------:R-:W-:Y:S01]  /*16b40*/  PRMT R251, R139, 0x7632, R251 ;  /* 0x000076328bfb7816 */ /* 0x000fe200000000fb */
[----:B------:R-:W-:Y:S01]  /*16b50*/  IMAD.MOV.U32 R46, RZ, RZ, R181 ;  /* 0x000000ffff2e7224 */ /* 0x000fe200078e00b5 */
[----:B------:R-:W-:Y:S01]  /*16b60*/  MUFU.EX2 R6, R221 ;  /* 0x000000dd00067308 */ /* 0x000fe20000000800 */
[----:B------:R-:W-:-:S02]  /*16b70*/  IMAD.MOV.U32 R181, RZ, RZ, R47 ;  /* 0x000000ffffb57224 */ /* 0x000fc400078e002f */
[----:B--2---:R-:W-:Y:S01]  /*16b80*/  FADD.FTZ R0, R5, R2 ;  /* 0x0000000205007221 */ /* 0x004fe20000010000 */
[----:B------:R-:W-:Y:S01]  /*16b90*/  IMAD.MOV.U32 R47, RZ, RZ, R75 ;  /* 0x000000ffff2f7224 */ /* 0x000fe200078e004b */
[----:B------:R-:W2:Y:S01]  /*16ba0*/  LDL.LU R170, [R1+0x448] ;  /* 0x0004480001aa7983 */ /* 0x000ea20000300800 */
[----:B------:R-:W-:Y:S02]  /*16bb0*/  IMAD.MOV.U32 R75, RZ, RZ, R79 ;  /* 0x000000ffff4b7224 */ /* 0x000fe400078e004f */
[----:B------:R-:W-:Y:S02]  /*16bc0*/  IMAD.MOV.U32 R79, RZ, RZ, R190 ;  /* 0x000000ffff4f7224 */ /* 0x000fe400078e00be */
[----:B------:R-:W-:Y:S02]  /*16bd0*/  @P0 HADD2 R223, -R122.H0_H0, -RZ.H0_H0 ;  /* 0xa00000ff7adf0230 */ /* 0x000fe40000000900 */
[----:B------:R-:W-:Y:S02]  /*16be0*/  IMAD.MOV.U32 R190, RZ, RZ, R67 ;  /* 0x000000ffffbe7224 */ /* 0x000fe400078e0043 */
[----:B-1----:R-:W-:Y:S01]  /*16bf0*/  FADD.FTZ R2, R3, R0 ;  /* 0x0000000003027221 */ /* 0x002fe20000010000 */
[----:B------:R-:W-:Y:S01]  /*16c00*/  IMAD.MOV.U32 R67, RZ, RZ, R66 ;  /* 0x000000ffff437224 */ /* 0x000fe200078e0042 */
[----:B------:R-:W-:Y:S01]  /*16c10*/  PRMT R0, R26, 0x7773, RZ ;  /* 0x000077731a007816 */ /* 0x000fe200000000ff */
[----:B------:R-:W-:-:S02]  /*16c20*/  IMAD.MOV.U32 R66, RZ, RZ, R63 ;  /* 0x000000ffff427224 */ /* 0x000fc400078e003f */
[----:B------:R-:W-:Y:S02]  /*16c30*/  IMAD.MOV.U32 R63, RZ, RZ, R61 ;  /* 0x000000ffff3f7224 */ /* 0x000fe400078e003d */
[----:B------:R-:W-:Y:S01]  /*16c40*/  IMAD.MOV.U32 R103, RZ, RZ, R87 ;  /* 0x000000ffff677224 */ /* 0x000fe200078e0057 */
[----:B------:R-:W-:Y:S01]  /*16c50*/  @P0 PRMT R200, R223, 0x5410, RZ ;  /* 0x00005410dfc80816 */ /* 0x000fe200000000ff */
[----:B------:R-:W-:Y:S02]  /*16c60*/  IMAD.MOV.U32 R87, RZ, RZ, R84 ;  /* 0x000000ffff577224 */ /* 0x000fe400078e0054 */
[----:B------:R-:W-:Y:S01]  /*16c70*/  IMAD.MOV.U32 R92, RZ, RZ, R83 ;  /* 0x000000ffff5c7224 */ /* 0x000fe200078e0053 */
[----:B------:R-:W-:Y:S01]  /*16c80*/  ISETP.GT.U32.AND P0, PT, R0, UR6, PT ;  /* 0x0000000600007c0c */ /* 0x000fe2000bf04070 */
[----:B------:R-:W-:Y:S02]  /*16c90*/  IMAD.MOV.U32 R83, RZ, RZ, R190 ;  /* 0x000000ffff537224 */ /* 0x000fe400078e00be */
[----:B------:R-:W-:-:S02]  /*16ca0*/  IMAD.MOV.U32 R84, RZ, RZ, R67 ;  /* 0x000000ffff547224 */ /* 0x000fc400078e0043 */
[----:B------:R-:W-:Y:S02]  /*16cb0*/  IMAD.MOV.U32 R190, RZ, RZ, R63 ;  /* 0x000000ffffbe7224 */ /* 0x000fe400078e003f */
[----:B------:R-:W-:Y:S02]  /*16cc0*/  IMAD.MOV.U32 R67, RZ, RZ, R62 ;  /* 0x000000ffff437224 */ /* 0x000fe400078e003e */
[----:B------:R-:W-:Y:S02]  /*16cd0*/  IMAD.MOV.U32 R13, RZ, RZ, R93 ;  /* 0x000000ffff0d7224 */ /* 0x000fe400078e005d */
[----:B------:R-:W-:Y:S02]  /*16ce0*/  IMAD.MOV.U32 R61, RZ, RZ, R171 ;  /* 0x000000ffff3d7224 */ /* 0x000fe400078e00ab */
[----:B------:R-:W-:-:S04]  /*16cf0*/  IMAD.WIDE.U32 R62, R8, -0x2daee0ad, RZ ;  /* 0xd2511f53083e7825 */ /* 0x000fc800078e00ff */
[----:B------:R-:W-:Y:S01]  /*16d00*/  IMAD.MOV.U32 R102, RZ, RZ, R46 ;  /* 0x000000ffff667224 */ /* 0x000fe200078e002e */
[----:B------:R-:W-:Y:S01]  /*16d10*/  F2FP.F16.F32.PACK_AB R175, R3, R5 ;  /* 0x0000000503af723e */ /* 0x000fe200000000ff */
[----:B------:R-:W-:Y:S02]  /*16d20*/  IMAD.MOV.U32 R93, RZ, RZ, R48 ;  /* 0x000000ffff5d7224 */ /* 0x000fe400078e0030 */
[----:B------:R-:W-:Y:S02]  /*16d30*/  @P0 HADD2 R232, -R122.H1_H1, -RZ.H0_H0 ;  /* 0xa00000ff7ae80230 */ /* 0x000fe40000000d00 */
[----:B------:R-:W-:Y:S01]  /*16d40*/  IMAD.MOV.U32 R48, RZ, RZ, R79 ;  /* 0x000000ffff307224 */ /* 0x000fe200078e004f */
[C---:B------:R-:W-:Y:S01]  /*16d50*/  PRMT R197, R173.reuse, 0x7610, R197 ;  /* 0x00007610adc57816 */ /* 0x040fe200000000c5 */
[----:B------:R-:W-:Y:S01]  /*16d60*/  IMAD.MOV.U32 R79, RZ, RZ, R66 ;  /* 0x000000ffff4f7224 */ /* 0x000fe200078e0042 */
[----:B------:R-:W-:Y:S01]  /*16d70*/  PRMT R196, R173, 0x7632, R196 ;  /* 0x00007632adc47816 */ /* 0x000fe200000000c4 */
[----:B------:R-:W-:Y:S01]  /*16d80*/  IMAD.MOV.U32 R66, RZ, RZ, R61 ;  /* 0x000000ffff427224 */ /* 0x000fe200078e003d */
[----:B------:R-:W-:Y:S01]  /*16d90*/  LOP3.LUT R61, R4, UR9, R63, 0x96, !PT ;  /* 0x00000009043d7c12 */ /* 0x000fe2000f8e963f */
[----:B------:R-:W2:Y:S01]  /*16da0*/  LDL.LU R171, [R1+0x444] ;  /* 0x0004440001ab7983 */ /* 0x000ea20000300800 */
[----:B------:R-:W1:Y:S04]  /*16db0*/  MUFU.EX2 R4, R102 ;  /* 0x0000006600047308 */ /* 0x000e680000000800 */
[----:B------:R-:W1:Y:S01]  /*16dc0*/  MUFU.EX2 R3, R167 ;  /* 0x000000a700037308 */ /* 0x000e620000000800 */
[----:B------:R-:W-:-:S02]  /*16dd0*/  LOP3.LUT R0, R61, 0xff, RZ, 0xc0, !PT ;  /* 0x000000ff3d007812 */ /* 0x000fc400078ec0ff */
[----:B------:R-:W-:Y:S02]  /*16de0*/  @P0 PRMT R201, R232, 0x5410, RZ ;  /* 0x00005410e8c90816 */ /* 0x000fe400000000ff */
[----:B------:R-:W-:Y:S01]  /*16df0*/  ISETP.LE.U32.AND P0, PT, R0, UR6, PT ;  /* 0x0000000600007c0c */ /* 0x000fe2000bf03070 */
[----:B-1----:R-:W-:-:S04]  /*16e00*/  FADD.FTZ R0, R4, R2 ;  /* 0x0000000204007221 */ /* 0x002fc80000010000 */
[----:B------:R-:W-:Y:S01]  /*16e10*/  FADD.FTZ R10, R3, R0 ;  /* 0x00000000030a7221 */ /* 0x000fe20000010000 */
[----:B------:R-:W-:-:S04]  /*16e20*/  LOP3.LUT R0, R61, 0xffff, RZ, 0xc0, !PT ;  /* 0x0000ffff3d007812 */ /* 0x000fc800078ec0ff */
[----:B------:R-:W-:-:S03]  /*16e30*/  SHF.R.U32.HI R0, RZ, 0x8, R0 ;  /* 0x00000008ff007819 */ /* 0x000fc60000011600 */
[----:B------:R-:W-:Y:S01]  /*16e40*/  @!P0 HADD2 R233, -R173.H0_H0, -RZ.H0_H0 ;  /* 0xa00000ffade98230 */ /* 0x000fe20000000900 */
[----:B------:R-:W-:-:S04]  /*16e50*/  LOP3.LUT R0, R0, 0xffff, RZ, 0xc0, !PT ;  /* 0x0000ffff00007812 */ /* 0x000fc800078ec0ff */
[----:B------:R-:W-:Y:S02]  /*16e60*/  @!P0 PRMT R197, R233, 0x5410, RZ ;  /* 0x00005410e9c58816 */ /* 0x000fe400000000ff */
[----:B------:R-:W-:Y:S02]  /*16e70*/  ISETP.LE.U32.AND P0, PT, R0, UR6, PT ;  /* 0x0000000600007c0c */ /* 0x000fe4000bf03070 */
[----:B------:R-:W-:Y:S02]  /*16e80*/  PRMT R0, R61, 0x7632, R0 ;  /* 0x000076323d007816 */ /* 0x000fe40000000000 */
[----:B------:R-:W-:Y:S02]  /*16e90*/  F2FP.F16.F32.PACK_AB R176, R3, R4 ;  /* 0x0000000403b0723e */ /* 0x000fe400000000ff */
[----:B------:R-:W1:Y:S01]  /*16ea0*/  MUFU.EX2 R4, R115 ;  /* 0x0000007300047308 */ /* 0x000e620000000800 */
[----:B------:R-:W-:-:S06]  /*16eb0*/  LOP3.LUT R0, R0, 0xff, RZ, 0xc0, !PT ;  /* 0x000000ff00007812 */ /* 0x000fcc00078ec0ff */
[----:B------:R-:W-:Y:S01]  /*16ec0*/  @!P0 HADD2 R240, -R173.H1_H1, -RZ.H0_H0 ;  /* 0xa00000ffadf08230 */ /* 0x000fe20000000d00 */
[----:B------:R-:W1:Y:S04]  /*16ed0*/  MUFU.EX2 R3, R117 ;  /* 0x0000007500037308 */ /* 0x000e680000000800 */
[----:B------:R-:W-:Y:S02]  /*16ee0*/  @!P0 PRMT R196, R240, 0x5410, RZ ;  /* 0x00005410f0c48816 */ /* 0x000fe400000000ff */
[----:B------:R-:W-:Y:S01]  /*16ef0*/  ISETP.LE.U32.AND P0, PT, R0, UR6, PT ;  /* 0x0000000600007c0c */ /* 0x000fe2000bf03070 */
[----:B-1----:R-:W-:-:S04]  /*16f00*/  FADD.FTZ R0, R4, R23 ;  /* 0x0000001704007221 */ /* 0x002fc80000010000 */
[----:B------:R-:W-:Y:S01]  /*16f10*/  FADD.FTZ R2, R3, R0 ;  /* 0x0000000003027221 */ /* 0x000fe20000010000 */
[----:B------:R-:W-:-:S07]  /*16f20*/  SHF.R.U32.HI R0, RZ, 0x18, R61 ;  /* 0x00000018ff007819 */ /* 0x000fce000001163d */
[----:B------:R-:W-:-:S05]  /*16f30*/  @!P0 HADD2 R241, -R139.H0_H0, -RZ.H0_H0 ;  /* 0xa00000ff8bf18230 */ /* 0x000fca0000000900 */
[----:B------:R-:W-:Y:S02]  /*16f40*/  @!P0 PRMT R252, R241, 0x5410, RZ ;  /* 0x00005410f1fc8816 */ /* 0x000fe400000000ff */
[----:B------:R-:W-:Y:S01]  /*16f50*/  ISETP.LE.U32.AND P0, PT, R0, UR6, PT ;  /* 0x0000000600007c0c */ /* 0x000fe2000bf03070 */
[----:B------:R-:W-:Y:S02]  /*16f60*/  IMAD.MOV.U32 R102, RZ, RZ, R103 ;  /* 0x000000ffff667224 */ /* 0x000fe400078e0067 */
[----:B------:R-:W-:Y:S02]  /*16f70*/  IMAD.MOV.U32 R103, RZ, RZ, R162 ;  /* 0x000000ffff677224 */ /* 0x000fe400078e00a2 */
[----:B------:R-:W-:Y:S01]  /*16f80*/  IMAD.MOV.U32 R0, RZ, RZ, R62 ;  /* 0x000000ffff007224 */ /* 0x000fe200078e003e */
[----:B------:R-:W-:Y:S01]  /*16f90*/  F2FP.F16.F32.PACK_AB R23, R3, R4 ;  /* 0x000000040317723e */ /* 0x000fe200000000ff */
[----:B------:R-:W-:Y:S04]  /*16fa0*/  MUFU.EX2 R7, R103 ;  /* 0x0000006700077308 */ /* 0x000fe80000000800 */
[----:B------:R-:W1:Y:S02]  /*16fb0*/  MUFU.EX2 R4, R102 ;  /* 0x0000006600047308 */ /* 0x000e640000000800 */
[----:B------:R-:W-:Y:S01]  /*16fc0*/  @!P0 HADD2 R242, -R139.H1_H1, -RZ.H0_H0 ;  /* 0xa00000ff8bf28230 */ /* 0x000fe20000000d00 */
[----:B------:R-:W-:-:S04]  /*16fd0*/  LOP3.LUT R0, R0, 0xff, RZ, 0xc0, !PT ;  /* 0x000000ff00007812 */ /* 0x000fc800078ec0ff */
[----:B------:R-:W-:Y:S02]  /*16fe0*/  @!P0 PRMT R251, R242, 0x5410, RZ ;  /* 0x00005410f2fb8816 */ /* 0x000fe400000000ff */
[----:B------:R-:W-:Y:S02]  /*16ff0*/  ISETP.LE.U32.AND P0, PT, R0, UR6, PT ;  /* 0x0000000600007c0c */ /* 0x000fe4000bf03070 */
[----:B-1----:R-:W-:Y:S01]  /*17000*/  F2FP.F16.F32.PACK_AB R125, R7, R4 ;  /* 0x00000004077d723e */ /* 0x002fe200000000ff */
[----:B------:R-:W1:Y:S01]  /*17010*/  MUFU.EX2 R5, R219 ;  /* 0x000000db00057308 */ /* 0x000e620000000800 */
[----:B------:R-:W-:Y:S01]  /*17020*/  FADD.FTZ R0, R6, R2 ;  /* 0x0000000206007221 */ /* 0x000fe20000010000 */
[----:B------:R-:W-:-:S08]  /*17030*/  PRMT R2, R62, 0x7771, RZ ;  /* 0x000077713e027816 */ /* 0x000fd000000000ff */
[----:B------:R-:W-:Y:S01]  /*17040*/  @!P0 HADD2 R243, -R125.H0_H0, -RZ.H0_H0 ;  /* 0xa00000ff7df38230 */ /* 0x000fe20000000900 */
[----:B------:R-:W-:-:S04]  /*17050*/  PRMT R195, R125, 0x7610, R195 ;  /* 0x000076107dc37816 */ /* 0x000fc800000000c3 */
[----:B------:R-:W-:Y:S02]  /*17060*/  @!P0 PRMT R195, R243, 0x5410, RZ ;  /* 0x00005410f3c38816 */ /* 0x000fe400000000ff */
[----:B------:R-:W-:Y:S01]  /*17070*/  ISETP.GT.U32.AND P0, PT, R2, UR6, PT ;  /* 0x0000000602007c0c */ /* 0x000fe2000bf04070 */
[C---:B-1----:R-:W-:Y:S01]  /*17080*/  FADD.FTZ R0, R5.reuse, R0 ;  /* 0x0000000005007221 */ /* 0x042fe20000010000 */
[----:B------:R-:W-:Y:S02]  /*17090*/  F2FP.F16.F32.PACK_AB R38, R5, R6 ;  /* 0x000000060526723e */ /* 0x000fe400000000ff */
[----:B------:R-:W1:Y:S01]  /*170a0*/  MUFU.EX2 R5, R120 ;  /* 0x0000007800057308 */ /* 0x000e620000000800 */
[----:B------:R-:W-:Y:S01]  /*170b0*/  FADD.FTZ R3, R4, R11 ;  /* 0x0000000b04037221 */ /* 0x000fe20000010000 */
[----:B------:R-:W-:Y:S02]  /*170c0*/  PRMT R2, R62, 0x7772, RZ ;  /* 0x000077723e027816 */ /* 0x000fe400000000ff */
[----:B------:R-:W1:Y:S01]  /*170d0*/  MUFU.EX2 R4, R119 ;  /* 0x0000007700047308 */ /* 0x000e620000000800 */
[----:B------:R-:W-:-:S04]  /*170e0*/  PRMT R188, R125, 0x7632, R188 ;  /* 0x000076327dbc7816 */ /* 0x000fc800000000bc */
[----:B------:R-:W-:-:S05]  /*170f0*/  @P0 HADD2 R244, -R125.H1_H1, -RZ.H0_H0 ;  /* 0xa00000ff7df40230 */ /* 0x000fca0000000d00 */
[----:B------:R-:W-:Y:S02]  /*17100*/  @P0 PRMT R188, R244, 0x5410, RZ ;  /* 0x00005410f4bc0816 */ /* 0x000fe400000000ff */
[----:B------:R-:W-:Y:S01]  /*17110*/  ISETP.GT.U32.AND P0, PT, R2, UR6, PT ;  /* 0x0000000602007c0c */ /* 0x000fe2000bf04070 */
[----:B-1----:R-:W-:Y:S01]  /*17120*/  FADD.FTZ R0, R5, R0 ;  /* 0x0000000005007221 */ /* 0x002fe20000010000 */
[----:B------:R-:W-:Y:S01]  /*17130*/  IMAD.MOV.U32 R46, RZ, RZ, R47 ;  /* 0x000000ffff2e7224 */ /* 0x000fe200078e002f */
[----:B------:R-:W-:Y:S01]  /*17140*/  LOP3.LUT R2, R100, UR7, R25, 0x96, !PT ;  /* 0x0000000764027c12 */ /* 0x000fe2000f8e9619 */
[----:B------:R-:W-:Y:S02]  /*17150*/  IMAD.MOV.U32 R47, RZ, RZ, R75 ;  /* 0x000000ffff2f7224 */ /* 0x000fe400078e004b */
[----:B------:R-:W-:Y:S01]  /*17160*/  FADD.FTZ R0, R4, R0 ;  /* 0x0000000004007221 */ /* 0x000fe20000010000 */
[----:B------:R-:W-:Y:S02]  /*17170*/  IMAD.MOV.U32 R75, RZ, RZ, R166 ;  /* 0x000000ffff4b7224 */ /* 0x000fe400078e00a6 */
[----:B------:R-:W2:Y:S01]  /*17180*/  LDL.LU R166, [R1+0x440] ;  /* 0x0004400001a67983 */ /* 0x000ea20000300800 */
[----:B------:R-:W-:-:S03]  /*17190*/  FADD.FTZ R8, R7, R3 ;  /* 0x0000000307087221 */ /* 0x000fc60000010000 */
[----:B------:R-:W2:Y:S01]  /*171a0*/  LDL.LU R167, [R1+0x43c] ;  /* 0x00043c0001a77983 */ /* 0x000ea20000300800 */
[----:B------:R-:W-:Y:S02]  /*171b0*/  @P0 HADD2 R245, -R172.H0_H0, -RZ.H0_H0 ;  /* 0xa00000ffacf50230 */ /* 0x000fe40000000900 */
[----:B------:R-:W-:Y:S01]  /*171c0*/  IMAD.MOV.U32 R116, RZ, RZ, R94 ;  /* 0x000000ffff747224 */ /* 0x000fe200078e005e */
[----:B------:R-:W2:Y:S01]  /*171d0*/  LDL.LU R162, [R1+0x438] ;  /* 0x0004380001a27983 */ /* 0x000ea20000300800 */
[----:B------:R-:W-:-:S03]  /*171e0*/  IMAD.WIDE.U32 R2, R2, -0x2daee0ad, RZ ;  /* 0xd2511f5302027825 */ /* 0x000fc600078e00ff */
[----:B------:R1:W-:Y:S01]  /*171f0*/  STL [R1+0x310], R0 ;  /* 0x0003100001007387 */ /* 0x0003e20000100800 */
[----:B------:R-:W-:Y:S02]  /*17200*/  PRMT R192, R172, 0x7610, R192 ;  /* 0x00007610acc07816 */ /* 0x000fe400000000c0 */
[----:B------:R-:W-:Y:S02]  /*17210*/  @P0 PRMT R192, R245, 0x5410, RZ ;  /* 0x00005410f5c00816 */ /* 0x000fe400000000ff */
[----:B------:R-:W-:Y:S02]  /*17220*/  F2FP.F16.F32.PACK_AB R39, R4, R5 ;  /* 0x000000050427723e */ /* 0x000fe400000000ff */
[----:B------:R-:W-:Y:S02]  /*17230*/  LOP3.LUT R6, R24, UR30, R13, 0x96, !PT ;  /* 0x0000001e18067c12 */ /* 0x000fe4000f8e960d */
[----:B-1----:R-:W-:-:S04]  /*17240*/  PRMT R0, R62, 0x7773, RZ ;  /* 0x000077733e007816 */ /* 0x002fc800000000ff */
[----:B------:R-:W-:Y:S02]  /*17250*/  ISETP.GT.U32.AND P0, PT, R0, UR6, PT ;  /* 0x0000000600007c0c */ /* 0x000fe4000bf04070 */
        /* <DEDUP_REMOVED lines=8> */
[----:B------:R-:W-:Y:S01]  /*172e0*/  LOP3.LUT R0, R4, UR24, R7, 0x96, !PT ;  /* 0x0000001804007c12 */ /* 0x000fe2000f8e9607 */
[----:B------:R-:W-:-:S04]  /*172f0*/  IMAD.MOV.U32 R94, RZ, RZ, R93 ;  /* 0x000000ffff5e7224 */ /* 0x000fc800078e005d */
[----:B------:R-:W-:-:S04]  /*17300*/  IMAD.WIDE.U32 R4, R0, -0x2daee0ad, RZ ;  /* 0xd2511f5300047825 */ /* 0x000fc800078e00ff */
[----:B------:R-:W-:Y:S01]  /*17310*/  IMAD.MOV.U32 R118, RZ, RZ, R74 ;  /* 0x000000ffff767224 */ /* 0x000fe200078e004a */
[----:B------:R-:W-:Y:S01]  /*17320*/  LOP3.LUT R0, R2, UR11, R5, 0x96, !PT ;  /* 0x0000000b02007c12 */ /* 0x000fe2000f8e9605 */
[----:B------:R-:W-:Y:S02]  /*17330*/  IMAD.MOV.U32 R19, RZ, RZ, R94 ;  /* 0x000000ffff137224 */ /* 0x000fe400078e005e */
[----:B------:R-:W-:-:S04]  /*17340*/  IMAD.WIDE.U32 R2, R3, -0x326172a9, RZ ;  /* 0xcd9e8d5703027825 */ /* 0x000fc800078e00ff */
[----:B------:R-:W-:Y:S02]  /*17350*/  IMAD.MOV.U32 R45, RZ, RZ, R158 ;  /* 0x000000ffff2d7224 */ /* 0x000fe400078e009e */
[----:B------:R-:W-:Y:S01]  /*17360*/  IMAD.WIDE.U32 R24, R0, -0x326172a9, RZ ;  /* 0xcd9e8d5700187825 */ /* 0x000fe200078e00ff */
[----:B------:R-:W-:-:S03]  /*17370*/  LOP3.LUT R6, R6, UR12, R3, 0x96, !PT ;  /* 0x0000000c06067c12 */ /* 0x000fc6000f8e9603 */
[----:B------:R-:W-:Y:S02]  /*17380*/  IMAD.MOV.U32 R44, RZ, RZ, R118 ;  /* 0x000000ffff2c7224 */ /* 0x000fe400078e0076 */
[----:B------:R-:W-:Y:S02]  /*17390*/  IMAD.MOV.U32 R118, RZ, RZ, R19 ;  /* 0x000000ffff767224 */ /* 0x000fe400078e0013 */
[----:B------:R-:W-:Y:S01]  /*173a0*/  IMAD.MOV.U32 R19, RZ, RZ, R75 ;  /* 0x000000ffff137224 */ /* 0x000fe200078e004b */
[----:B------:R1:W4:Y:S01]  /*173b0*/  MUFU.EX2 R3, R45 ;  /* 0x0000002d00037308 */ /* 0x0003220000000800 */
[----:B------:R-:W-:Y:S02]  /*173c0*/  IMAD.MOV.U32 R75, RZ, RZ, R79 ;  /* 0x000000ffff4b7224 */ /* 0x000fe400078e004f */
[----:B------:R-:W-:Y:S02]  /*173d0*/  IMAD.MOV.U32 R93, RZ, RZ, R92 ;  /* 0x000000ffff5d7224 */ /* 0x000fe400078e005c */
[----:B------:R-:W-:-:S02]  /*173e0*/  IMAD.MOV.U32 R92, RZ, RZ, R87 ;  /* 0x000000ffff5c7224 */ /* 0x000fc400078e0057 */
[----:B------:R-:W-:Y:S02]  /*173f0*/  IMAD.MOV.U32 R87, RZ, RZ, R85 ;  /* 0x000000ffff577224 */ /* 0x000fe400078e0055 */
[----:B------:R-:W-:Y:S01]  /*17400*/  IMAD.MOV.U32 R85, RZ, RZ, R163 ;  /* 0x000000ffff557224 */ /* 0x000fe200078e00a3 */
[----:B-1----:R-:W-:Y:S01]  /*17410*/  LOP3.LUT R45, R2, UR10, R25, 0x96, !PT ;  /* 0x0000000a022d7c12 */ /* 0x002fe2000f8e9619 */
[----:B------:R-:W-:Y:S01]  /*17420*/  IMAD.MOV.U32 R53, RZ, RZ, R93 ;  /* 0x000000ffff357224 */ /* 0x000fe200078e005d */
[----:B------:R1:W4:Y:S01]  /*17430*/  MUFU.EX2 R2, R44 ;  /* 0x0000002c00027308 */ /* 0x0003220000000800 */
[----:B------:R-:W-:Y:S01]  /*17440*/  IMAD.MOV.U32 R107, RZ, RZ, R92 ;  /* 0x000000ffff6b7224 */ /* 0x000fe200078e005c */
[----:B------:R-:W2:Y:S01]  /*17450*/  LDL.LU R163, [R1+0x434] ;  /* 0x0004340001a37983 */ /* 0x000ea20000300800 */
[----:B------:R-:W-:Y:S02]  /*17460*/  IMAD.MOV.U32 R106, RZ, RZ, R87 ;  /* 0x000000ffff6a7224 */ /* 0x000fe400078e0057 */
[----:B------:R-:W-:Y:S01]  /*17470*/  IMAD.MOV.U32 R104, RZ, RZ, R85 ;  /* 0x000000ffff687224 */ /* 0x000fe200078e0055 */
[----:B------:R-:W2:Y:S01]  /*17480*/  LDL.LU R158, [R1+0x430] ;  /* 0x00043000019e7983 */ /* 0x000ea20000300800 */
[----:B------:R-:W-:-:S02]  /*17490*/  IMAD.MOV.U32 R105, RZ, RZ, R84 ;  /* 0x000000ffff697224 */ /* 0x000fc400078e0054 */
[----:B-1----:R-:W-:Y:S02]  /*174a0*/  IMAD.MOV.U32 R44, RZ, RZ, R75 ;  /* 0x000000ffff2c7224 */ /* 0x002fe400078e004b */
[----:B------:R-:W-:Y:S02]  /*174b0*/  IMAD.MOV.U32 R74, RZ, RZ, R86 ;  /* 0x000000ffff4a7224 */ /* 0x000fe400078e0056 */
[----:B------:R1:W-:Y:S01]  /*174c0*/  MUFU.EX2 R5, R44 ;  /* 0x0000002c00057308 */ /* 0x0003e20000000800 */
[----:B------:R-:W-:Y:S02]  /*174d0*/  IMAD.MOV.U32 R79, RZ, RZ, R159 ;  /* 0x000000ffff4f7224 */ /* 0x000fe400078e009f */
[----:B------:R-:W-:Y:S01]  /*174e0*/  IMAD.MOV.U32 R75, RZ, RZ, R74 ;  /* 0x000000ffff4b7224 */ /* 0x000fe200078e004a */
[----:B------:R-:W2:Y:S01]  /*174f0*/  LDL.LU R159, [R1+0x42c] ;  /* 0x00042c00019f7983 */ /* 0x000ea20000300800 */
[----:B------:R-:W-:Y:S01]  /*17500*/  IMAD.MOV.U32 R74, RZ, RZ, R168 ;  /* 0x000000ffff4a7224 */ /* 0x000fe200078e00a8 */
[----:B------:R4:W4:Y:S01]  /*17510*/  MUFU.EX2 R7, R169 ;  /* 0x000000a900077308 */ /* 0x0009220000000800 */
[----:B------:R-:W-:Y:S01]  /*17520*/  IMAD.MOV.U32 R117, RZ, RZ, R95 ;  /* 0x000000ffff757224 */ /* 0x000fe200078e005f */
[----:B------:R-:W2:Y:S01]  /*17530*/  LDL.LU R168, [R1+0x428] ;  /* 0x0004280001a87983 */ /* 0x000ea20000300800 */
[----:B-1----:R-:W-:-:S02]  /*17540*/  IMAD.MOV.U32 R44, RZ, RZ, R118 ;  /* 0x000000ffff2c7224 */ /* 0x002fc400078e0076 */
[----:B------:R-:W-:Y:S02]  /*17550*/  IMAD.MOV.U32 R118, RZ, RZ, R53 ;  /* 0x000000ffff767224 */ /* 0x000fe400078e0035 */
[----:B------:R-:W-:Y:S02]  /*17560*/  IMAD.MOV.U32 R53, RZ, RZ, R107 ;  /* 0x000000ffff357224 */ /* 0x000fe400078e006b */
[----:B------:R-:W-:Y:S02]  /*17570*/  IMAD.MOV.U32 R107, RZ, RZ, R106 ;  /* 0x000000ffff6b7224 */ /* 0x000fe400078e006a */
[-C--:B------:R-:W-:Y:S01]  /*17580*/  FMUL.FTZ R152, R152, R17.reuse ;  /* 0x0000001198987220 */ /* 0x080fe20000410000 */
[----:B------:R-:W-:Y:S02]  /*17590*/  IMAD.MOV.U32 R106, RZ, RZ, R104 ;  /* 0x000000ffff6a7224 */ /* 0x000fe400078e0068 */
[----:B------:R-:W-:Y:S01]  /*175a0*/  FMUL.FTZ R153, R153, R17 ;  /* 0x0000001199997220 */ /* 0x000fe20000410000 */
[----:B------:R-:W-:-:S02]  /*175b0*/  IMAD.MOV.U32 R104, RZ, RZ, R105 ;  /* 0x000000ffff687224 */ /* 0x000fc400078e0069 */
[-C--:B------:R-:W-:Y:S01]  /*175c0*/  FMUL.FTZ R84, R148, R17.reuse ;  /* 0x0000001194547220 */ /* 0x080fe20000410000 */
[----:B------:R-:W-:Y:S02]  /*175d0*/  IMAD.MOV.U32 R105, RZ, RZ, R83 ;  /* 0x000000ffff697224 */ /* 0x000fe400078e0053 */
[-C--:B------:R-:W-:Y:S01]  /*175e0*/  FMUL.FTZ R85, R149, R17.reuse ;  /* 0x0000001195557220 */ /* 0x080fe20000410000 */
[----:B------:R-:W-:Y:S02]  /*175f0*/  IMAD.MOV.U32 R83, RZ, RZ, R79 ;  /* 0x000000ffff537224 */ /* 0x000fe400078e004f */
[-C--:B------:R-:W-:Y:S01]  /*17600*/  FMUL.FTZ R92, R144, R17.reuse ;  /* 0x00000011905c7220 */ /* 0x080fe20000410000 */
[-C--:B------:R-:W-:Y:S01]  /*17610*/  FMUL.FTZ R93, R145, R17.reuse ;  /* 0x00000011915d7220 */ /* 0x080fe20000410000 */
[-C--:B------:R-:W-:Y:S01]  /*17620*/  FMUL.FTZ R100, R140, R17.reuse ;  /* 0x000000118c647220 */ /* 0x080fe20000410000 */
[----:B------:R-:W-:Y:S01]  /*17630*/  FMUL.FTZ R101, R141, R17 ;  /* 0x000000118d657220 */ /* 0x000fe20000410000 */
[-C--:B------:R-:W-:Y:S01]  /*17640*/  FMUL.FTZ R154, R154, R16.reuse ;  /* 0x000000109a9a7220 */ /* 0x080fe20000410000 */
[-C--:B------:R-:W-:Y:S01]  /*17650*/  FMUL.FTZ R155, R155, R16.reuse ;  /* 0x000000109b9b7220 */ /* 0x080fe20000410000 */
[-C--:B------:R-:W-:Y:S01]  /*17660*/  FMUL.FTZ R86, R150, R16.reuse ;  /* 0x0000001096567220 */ /* 0x080fe20000410000 */
[-C--:B------:R-:W-:Y:S01]  /*17670*/  FMUL.FTZ R87, R151, R16.reuse ;  /* 0x0000001097577220 */ /* 0x080fe20000410000 */
[-C--:B------:R-:W-:Y:S01]  /*17680*/  FMUL.FTZ R94, R146, R16.reuse ;  /* 0x00000010925e7220 */ /* 0x080fe20000410000 */
[-C--:B------:R-:W-:Y:S01]  /*17690*/  FMUL.FTZ R95, R147, R16.reuse ;  /* 0x00000010935f7220 */ /* 0x080fe20000410000 */
[-C--:B---3--:R-:W-:Y:S01]  /*176a0*/  FMUL.FTZ R102, R142, R16.reuse ;  /* 0x000000108e667220 */ /* 0x088fe20000410000 */
[----:B----4-:R-:W-:Y:S01]  /*176b0*/  FMUL.FTZ R103, R143, R16 ;  /* 0x000000108f677220 */ /* 0x010fe20000410000 */
[----:B------:R-:W3:Y:S01]  /*176c0*/  LDL.LU R169, [R1+0x424] ;  /* 0x0004240001a97983 */ /* 0x000ee20000300800 */
[----:B------:R-:W-:-:S02]  /*176d0*/  IMAD.MOV.U32 R115, RZ, RZ, R48 ;  /* 0x000000ffff737224 */ /* 0x000fc400078e0030 */
[----:B------:R-:W-:Y:S02]  /*176e0*/  IMAD.MOV.U32 R79, RZ, RZ, R160 ;  /* 0x000000ffff4f7224 */ /* 0x000fe400078e00a0 */
[----:B------:R-:W-:Y:S01]  /*176f0*/  IMAD.MOV.U32 R14, RZ, RZ, R46 ;  /* 0x000000ffff0e7224 */ /* 0x000fe200078e002e */
[----:B------:R-:W4:Y:S01]  /*17700*/  LDL.LU R160, [R1+0x420] ;  /* 0x0004200001a07983 */ /* 0x000f220000300800 */
[----:B------:R-:W-:Y:S02]  /*17710*/  IMAD.MOV.U32 R48, RZ, RZ, R47 ;  /* 0x000000ffff307224 */ /* 0x000fe400078e002f */
[----:B------:R-:W-:Y:S02]  /*17720*/  IMAD.MOV.U32 R16, RZ, RZ, R164 ;  /* 0x000000ffff107224 */ /* 0x000fe400078e00a4 */
[----:B------:R-:W-:Y:S02]  /*17730*/  IMAD.MOV.U32 R17, RZ, RZ, R165 ;  /* 0x000000ffff117224 */ /* 0x000fe400078e00a5 */
[----:B------:R-:W-:Y:S01]  /*17740*/  IMAD.WIDE.U32 R46, R6, -0x2daee0ad, RZ ;  /* 0xd2511f53062e7825 */ /* 0x000fe200078e00ff */
[----:B------:R-:W4:Y:S04]  /*17750*/  LDL.LU.64 R164, [R1+0x418] ;  /* 0x0004180001a47983 */ /* 0x000f280000300a00 */
[----:B------:R1:W2:Y:S01]  /*17760*/  LDL.LU.S16 R6, [R1] ;  /* 0x0000000001067983 */ /* 0x0002a20000300600 */
[----:B------:R-:W-:Y:S01]  /*17770*/  @P0 HADD2 R246, -R172.H1_H1, -RZ.H0_H0 ;  /* 0xa00000ffacf60230 */ /* 0x000fe20000000d00 */
[----:B------:R-:W-:-:S02]  /*17780*/  LOP3.LUT R0, R45, 0xff, RZ, 0xc0, !PT ;  /* 0x000000ff2d007812 */ /* 0x000fc400078ec0ff */
[----:B------:R-:W-:Y:S02]  /*17790*/  PRMT R193, R172, 0x7632, R193 ;  /* 0x00007632acc17816 */ /* 0x000fe400000000c1 */
[----:B------:R-:W-:Y:S02]  /*177a0*/  @P0 PRMT R193, R246, 0x5410, RZ ;  /* 0x00005410f6c10816 */ /* 0x000fe400000000ff */
[----:B------:R-:W-:Y:S01]  /*177b0*/  ISETP.LE.U32.AND P0, PT, R0, UR6, PT ;  /* 0x0000000600007c0c */ /* 0x000fe2000bf03070 */
[----:B------:R-:W-:Y:S01]  /*177c0*/  FADD.FTZ R0, R3, R8 ;  /* 0x0000000803007221 */ /* 0x000fe20000010000 */
[----:B------:R-:W-:-:S03]  /*177d0*/  F2FP.F16.F32.PACK_AB R142, R2, R3 ;  /* 0x00000003028e723e */ /* 0x000fc600000000ff */
[----:B------:R-:W-:Y:S01]  /*177e0*/  FADD.FTZ R2, R2, R0 ;  /* 0x0000000002027221 */ /* 0x000fe20000010000 */
        /* <DEDUP_REMOVED lines=8> */
[----:B------:R-:W-:-:S02]  /*17870*/  PRMT R235, R142, 0x7632, R235 ;  /* 0x000076328eeb7816 */ /* 0x000fc400000000eb */
[----:B------:R-:W-:-:S07]  /*17880*/  LOP3.LUT R0, R0, 0xff, RZ, 0xc0, !PT ;  /* 0x000000ff00007812 */ /* 0x000fce00078ec0ff */
[----:B------:R-:W-:-:S05]  /*17890*/  @!P0 HADD2 R141, -R142.H1_H1, -RZ.H0_H0 ;  /* 0xa00000ff8e8d8230 */ /* 0x000fca0000000d00 */
[----:B------:R-:W-:Y:S02]  /*178a0*/  @!P0 PRMT R235, R141, 0x5410, RZ ;  /* 0x000054108deb8816 */ /* 0x000fe400000000ff */
[----:B------:R-:W-:Y:S02]  /*178b0*/  ISETP.LE.U32.AND P0, PT, R0, UR6, PT ;  /* 0x0000000600007c0c */ /* 0x000fe4000bf03070 */
[----:B------:R-:W-:Y:S02]  /*178c0*/  SHF.R.U32.HI R0, RZ, 0x18, R45 ;  /* 0x00000018ff007819 */ /* 0x000fe4000001162d */
[----:B------:R-:W-:-:S09]  /*178d0*/  PRMT R233, R174, 0x7610, R233 ;  /* 0x00007610aee97816 */ /* 0x000fd200000000e9 */
[----:B------:R-:W-:-:S05]  /*178e0*/  @!P0 HADD2 R143, -R174.H0_H0, -RZ.H0_H0 ;  /* 0xa00000ffae8f8230 */ /* 0x000fca0000000900 */
[----:B------:R-:W-:Y:S02]  /*178f0*/  @!P0 PRMT R233, R143, 0x5410, RZ ;  /* 0x000054108fe98816 */ /* 0x000fe400000000ff */
[----:B------:R-:W-:Y:S01]  /*17900*/  ISETP.LE.U32.AND P0, PT, R0, UR6, PT ;  /* 0x0000000600007c0c */ /* 0x000fe2000bf03070 */
[----:B------:R-:W-:Y:S01]  /*17910*/  IMAD.MOV.U32 R0, RZ, RZ, R24 ;  /* 0x000000ffff007224 */ /* 0x000fe200078e0018 */
[----:B------:R-:W-:-:S04]  /*17920*/  PRMT R236, R174, 0x7632, R236 ;  /* 0x00007632aeec7816 */ /* 0x000fc800000000ec */
[----:B------:R-:W-:-:S07]  /*17930*/  LOP3.LUT R0, R0, 0xff, RZ, 0xc0, !PT ;  /* 0x000000ff00007812 */ /* 0x000fce00078ec0ff */
[----:B------:R-:W-:-:S05]  /*17940*/  @!P0 HADD2 R144, -R174.H1_H1, -RZ.H0_H0 ;  /* 0xa00000ffae908230 */ /* 0x000fca0000000d00 */
[----:B------:R-:W-:Y:S02]  /*17950*/  @!P0 PRMT R236, R144, 0x5410, RZ ;  /* 0x0000541090ec8816 */ /* 0x000fe400000000ff */
[----:B------:R-:W-:Y:S02]  /*17960*/  ISETP.LE.U32.AND P0, PT, R0, UR6, PT ;  /* 0x0000000600007c0c */ /* 0x000fe4000bf03070 */
[----:B------:R-:W-:Y:S02]  /*17970*/  F2FP.F16.F32.PACK_AB R140, R7, R5 ;  /* 0x00000005078c723e */ /* 0x000fe400000000ff */
[----:B------:R-:W-:Y:S02]  /*17980*/  PRMT R0, R24, 0x7771, RZ ;  /* 0x0000777118007816 */ /* 0x000fe400000000ff */
[----:B------:R-:W-:-:S07]  /*17990*/  PRMT R245, R140, 0x7610, R245 ;  /* 0x000076108cf57816 */ /* 0x000fce00000000f5 */
[----:B------:R-:W-:-:S05]  /*179a0*/  @!P0 HADD2 R145, -R140.H0_H0, -RZ.H0_H0 ;  /* 0xa00000ff8c918230 */ /* 0x000fca0000000900 */
[----:B------:R-:W-:Y:S02]  /*179b0*/  @!P0 PRMT R245, R145, 0x5410, RZ ;  /* 0x0000541091f58816 */ /* 0x000fe400000000ff */
[----:B------:R-:W-:Y:S02]  /*179c0*/  ISETP.GT.U32.AND P0, PT, R0, UR6, PT ;  /* 0x0000000600007c0c */ /* 0x000fe4000bf04070 */
[----:B------:R-:W-:Y:S02]  /*179d0*/  PRMT R0, R24, 0x7772, RZ ;  /* 0x0000777218007816 */ /* 0x000fe400000000ff */
[----:B------:R-:W-:-:S09]  /*179e0*/  PRMT R246, R140, 0x7632, R246 ;  /* 0x000076328cf67816 */ /* 0x000fd200000000f6 */
[----:B------:R-:W-:-:S05]  /*179f0*/  @P0 HADD2 R146, -R140.H1_H1, -RZ.H0_H0 ;  /* 0xa00000ff8c920230 */ /* 0x000fca0000000d00 */
[----:B------:R-:W-:Y:S02]  /*17a00*/  @P0 PRMT R246, R146, 0x5410, RZ ;  /* 0x0000541092f60816 */ /* 0x000fe400000000ff */
[----:B------:R-:W-:Y:S02]  /*17a10*/  ISETP.GT.U32.AND P0, PT, R0, UR6, PT ;  /* 0x0000000600007c0c */ /* 0x000fe4000bf04070 */
[----:B------:R-:W-:Y:S02]  /*17a20*/  PRMT R0, R24, 0x7773, RZ ;  /* 0x0000777318007816 */ /* 0x000fe400000000ff */
[----:B------:R-:W-:-:S09]  /*17a30*/  PRMT R241, R175, 0x7610, R241 ;  /* 0x00007610aff17816 */ /* 0x000fd200000000f1 */
[----:B------:R-:W-:-:S05]  /*17a40*/  @P0 HADD2 R147, -R175.H0_H0, -RZ.H0_H0 ;  /* 0xa00000ffaf930230 */ /* 0x000fca0000000900 */
[----:B------:R-:W-:Y:S02]  /*17a50*/  @P0 PRMT R241, R147, 0x5410, RZ ;  /* 0x0000541093f10816 */ /* 0x000fe400000000ff */
[----:B------:R-:W-:Y:S01]  /*17a60*/  ISETP.GT.U32.AND P0, PT, R0, UR6, PT ;  /* 0x0000000600007c0c */ /* 0x000fe2000bf04070 */
[----:B------:R-:W-:Y:S01]  /*17a70*/  FADD.FTZ R2, R5, R2 ;  /* 0x0000000205027221 */ /* 0x000fe20000010000 */
[----:B------:R-:W-:Y:S01]  /*17a80*/  LOP3.LUT R47, R4, UR9, R47, 0x96, !PT ;  /* 0x00000009042f7c12 */ /* 0x000fe2000f8e962f */
[----:B------:R-:W-:Y:S02]  /*17a90*/  MUFU.EX2 R5, R115 ;  /* 0x0000007300057308 */ /* 0x000fe40000000800 */
[----:B------:R-:W-:Y:S02]  /*17aa0*/  FADD.FTZ R2, R7, R2 ;  /* 0x0000000207027221 */ /* 0x000fe40000010000 */
[----:B------:R-:W1:Y:S01]  /*17ab0*/  MUFU.EX2 R7, R14 ;  /* 0x0000000e00077308 */ /* 0x000e620000000800 */
[----:B------:R-:W-:-:S05]  /*17ac0*/  LOP3.LUT R0, R47, 0xff, RZ, 0xc0, !PT ;  /* 0x000000ff2f007812 */ /* 0x000fca00078ec0ff */
[----:B------:R-:W-:Y:S01]  /*17ad0*/  @P0 HADD2 R148, -R175.H1_H1, -RZ.H0_H0 ;  /* 0xa00000ffaf940230 */ /* 0x000fe20000000d00 */
[----:B------:R-:W-:-:S04]  /*17ae0*/  PRMT R240, R175, 0x7632, R240 ;  /* 0x00007632aff07816 */ /* 0x000fc800000000f0 */
[----:B------:R-:W-:Y:S02]  /*17af0*/  @P0 PRMT R240, R148, 0x5410, RZ ;  /* 0x0000541094f00816 */ /* 0x000fe400000000ff */
[----:B------:R-:W-:Y:S02]  /*17b00*/  ISETP.LE.U32.AND P0, PT, R0, UR6, PT ;  /* 0x0000000600007c0c */ /* 0x000fe4000bf03070 */
[----:B------:R-:W-:Y:S02]  /*17b10*/  LOP3.LUT R0, R47, 0xffff, RZ, 0xc0, !PT ;  /* 0x0000ffff2f007812 */ /* 0x000fe400078ec0ff */
[----:B-1----:R-:W-:Y:S02]  /*17b20*/  F2FP.F16.F32.PACK_AB R150, R7, R5 ;  /* 0x000000050796723e */ /* 0x002fe400000000ff */
[----:B------:R-:W-:Y:S02]  /*17b30*/  SHF.R.U32.HI R0, RZ, 0x8, R0 ;  /* 0x00000008ff007819 */ /* 0x000fe40000011600 */
[----:B------:R-:W-:-:S02]  /*17b40*/  PRMT R243, R150, 0x7610, R243 ;  /* 0x0000761096f37816 */ /* 0x000fc400000000f3 */
[----:B------:R-:W-:-:S03]  /*17b50*/  LOP3.LUT R0, R0, 0xffff, RZ, 0xc0, !PT ;  /* 0x0000ffff00007812 */ /* 0x000fc600078ec0ff */
[----:B------:R-:W-:-:S05]  /*17b60*/  @!P0 HADD2 R149, -R150.H0_H0, -RZ.H0_H0 ;  /* 0xa00000ff96958230 */ /* 0x000fca0000000900 */
[----:B------:R-:W-:Y:S02]  /*17b70*/  @!P0 PRMT R243, R149, 0x5410, RZ ;  /* 0x0000541095f38816 */ /* 0x000fe400000000ff */
[----:B------:R-:W-:Y:S02]  /*17b80*/  ISETP.LE.U32.AND P0, PT, R0, UR6, PT ;  /* 0x0000000600007c0c */ /* 0x000fe4000bf03070 */
[----:B------:R-:W-:Y:S02]  /*17b90*/  PRMT R0, R47, 0x7632, R0 ;  /* 0x000076322f007816 */ /* 0x000fe40000000000 */
[----:B------:R-:W-:Y:S02]  /*17ba0*/  PRMT R238, R150, 0x7632, R238 ;  /* 0x0000763296ee7816 */ /* 0x000fe400000000ee */
[----:B------:R-:W-:-:S07]  /*17bb0*/  LOP3.LUT R0, R0, 0xff, RZ, 0xc0, !PT ;  /* 0x000000ff00007812 */ /* 0x000fce00078ec0ff */
[----:B------:R-:W-:-:S05]  /*17bc0*/  @!P0 HADD2 R151, -R150.H1_H1, -RZ.H0_H0 ;  /* 0xa00000ff96978230 */ /* 0x000fca0000000d00 */
[----:B------:R-:W-:Y:S02]  /*17bd0*/  @!P0 PRMT R238, R151, 0x5410, RZ ;  /* 0x0000541097ee8816 */ /* 0x000fe400000000ff */
[----:B------:R-:W-:Y:S02]  /*17be0*/  ISETP.LE.U32.AND P0, PT, R0, UR6, PT ;  /* 0x0000000600007c0c */ /* 0x000fe4000bf03070 */
[----:B------:R-:W-:Y:S02]  /*17bf0*/  SHF.R.U32.HI R0, RZ, 0x18, R47 ;  /* 0x00000018ff007819 */ /* 0x000fe4000001162f */
[----:B------:R-:W-:Y:S01]  /*17c00*/  PRMT R244, R176, 0x7610, R244 ;  /* 0x00007610b0f47816 */ /* 0x000fe200000000f4 */
[----:B------:R-:W-:-:S08]  /*17c10*/  FADD.FTZ R9, R50, R28 ;  /* 0x0000001c32097221 */ /* 0x000fd00000010000 */
[----:B------:R-:W-:-:S05]  /*17c20*/  @!P0 HADD2 R247, -R176.H0_H0, -RZ.H0_H0 ;  /* 0xa00000ffb0f78230 */ /* 0x000fca0000000900 */
[----:B------:R-:W-:Y:S02]  /*17c30*/  @!P0 PRMT R244, R247, 0x5410, RZ ;  /* 0x00005410f7f48816 */ /* 0x000fe400000000ff */
[----:B------:R-:W-:Y:S01]  /*17c40*/  ISETP.LE.U32.AND P0, PT, R0, UR6, PT ;  /* 0x0000000600007c0c */ /* 0x000fe2000bf03070 */
[----:B------:R-:W-:-:S04]  /*17c50*/  FADD.FTZ R3, R51, R9 ;  /* 0x0000000933037221 */ /* 0x000fc80000010000 */
[----:B------:R-:W-:-:S04]  /*17c60*/  FADD.FTZ R3, R57, R3 ;  /* 0x0000000339037221 */ /* 0x000fc80000010000 */
[----:B------:R-:W-:Y:S01]  /*17c70*/  FADD.FTZ R3, R56, R3 ;  /* 0x0000000338037221 */ /* 0x000fe20000010000 */
[----:B------:R-:W-:-:S03]  /*17c80*/  FADD.FTZ R4, R5, R2 ;  /* 0x0000000205047221 */ /* 0x000fc60000010000 */
[----:B------:R-:W-:Y:S02]  /*17c90*/  FADD.FTZ R2, R58, R3 ;  /* 0x000000033a027221 */ /* 0x000fe40000010000 */
[----:B------:R1:W-:Y:S02]  /*17ca0*/  MUFU.EX2 R3, R161 ;  /* 0x000000a100037308 */ /* 0x0003e40000000800 */
[----:B-1----:R-:W4:Y:S01]  /*17cb0*/  LDL.LU R161, [R1+0x414] ;  /* 0x0004140001a17983 */ /* 0x002f220000300800 */
[----:B--2---:R-:W-:-:S05]  /*17cc0*/  @!P0 HADD2 R6, -R176.H1_H1, -RZ.H0_H0 ;  /* 0xa00000ffb0068230 */ /* 0x004fca0000000d00 */
[----:B------:R-:W-:Y:S02]  /*17cd0*/  PRMT R0, R6, 0x7610, R0 ;  /* 0x0000761006007816 */ /* 0x000fe40000000000 */
[----:B------:R1:W2:Y:S02]  /*17ce0*/  MUFU.EX2 R6, R156 ;  /* 0x0000009c00067308 */ /* 0x0002a40000000800 */
[----:B-1----:R-:W3:Y:S04]  /*17cf0*/  LDL.LU R156, [R1+0x410] ;  /* 0x00041000019c7983 */ /* 0x002ee80000300800 */
[----:B------:R1:W4:Y:S01]  /*17d00*/  LDL.LU.S16 R9, [R1+0x4c] ;  /* 0x00004c0001097983 */ /* 0x0003220000300600 */
[----:B------:R-:W-:Y:S02]  /*17d10*/  PRMT R242, R176, 0x7632, R242 ;  /* 0x00007632b0f27816 */ /* 0x000fe400000000f2 */
[----:B------:R-:W-:Y:S01]  /*17d20*/  @!P0 PRMT R242, R0, 0x5410, RZ ;  /* 0x0000541000f28816 */ /* 0x000fe200000000ff */
[----:B------:R-:W-:-:S05]  /*17d30*/  IMAD.MOV.U32 R0, RZ, RZ, R46 ;  /* 0x000000ffff007224 */ /* 0x000fca00078e002e */
[----:B------:R-:W-:-:S04]  /*17d40*/  LOP3.LUT R0, R0, 0xff, RZ, 0xc0, !PT ;  /* 0x000000ff00007812 */ /* 0x000fc800078ec0ff */
[----:B------:R-:W-:Y:S02]  /*17d50*/  ISETP.LE.U32.AND P0, PT, R0, UR6, PT ;  /* 0x0000000600007c0c */ /* 0x000fe4000bf03070 */
[----:B--2---:R-:W-:Y:S01]  /*17d60*/  F2FP.F16.F32.PACK_AB R148, R6, R3 ;  /* 0x000000030694723e */ /* 0x004fe200000000ff */
[----:B------:R-:W-:-:S03]  /*17d70*/  FADD.FTZ R0, R7, R4 ;  /* 0x0000000407007221 */ /* 0x000fc60000010000 */
[----:B------:R-:W-:-:S07]  /*17d80*/  PRMT R7, R148, 0x7610, R7 ;  /* 0x0000761094077816 */ /* 0x000fce0000000007 */
[----:B----4-:R-:W-:-:S05]  /*17d90*/  @!P0 HADD2 R9, -R148.H0_H0, -RZ.H0_H0 ;  /* 0xa00000ff94098230 */ /* 0x010fca0000000900 */
[----:B------:R-:W-:-:S04]  /*17da0*/  PRMT R8, R9, 0x7610, R8 ;  /* 0x0000761009087816 */ /* 0x000fc80000000008 */
[----:B------:R-:W-:-:S05]  /*17db0*/  @!P0 PRMT R7, R8, 0x5410, RZ ;  /* 0x0000541008078816 */ /* 0x000fca00000000ff */
[----:B------:R2:W-:Y:S04]  /*17dc0*/  STL [R1+0x10], R7 ;  /* 0x0000100701007387 */ /* 0x0005e80000100800 */
[----:B--2---:R1:W2:Y:S01]  /*17dd0*/  LDL.LU.S16 R7, [R1+0x54] ;  /* 0x0000540001077983 */ /* 0x0042a20000300600 */
[----:B------:R-:W-:Y:S01]  /*17de0*/  FADD.FTZ R4, R29, R2 ;  /* 0x000000021d047221 */ /* 0x000fe20000010000 */
[----:B------:R-:W-:-:S04]  /*17df0*/  PRMT R2, R46, 0x7771, RZ ;  /* 0x000077712e027816 */ /* 0x000fc800000000ff */
[----:B------:R-:W-:Y:S02]  /*17e00*/  ISETP.GT.U32.AND P0, PT, R2, UR6, PT ;  /* 0x0000000602007c0c */ /* 0x000fe4000bf04070 */
[----:B------:R-:W-:Y:S01]  /*17e10*/  PRMT R2, R148, 0x7632, R2 ;  /* 0x0000763294027816 */ /* 0x000fe20000000002 */
[----:B------:R-:W-:Y:S02]  /*17e20*/  IMAD.MOV.U32 R115, RZ, RZ, R157 ;  /* 0x000000ffff737224 */ /* 0x000fe400078e009d */
[----:B------:R-:W-:Y:S02]  /*17e30*/  IMAD.MOV.U32 R51, RZ, RZ, R117 ;  /* 0x000000ffff337224 */ /* 0x000fe400078e0075 */
[----:B------:R-:W4:Y:S01]  /*17e40*/  S2R R117, SR_TID.X ;  /* 0x0000000000757919 */ /* 0x000f220000002100 */
[----:B------:R-:W3:Y:S01]  /*17e50*/  S2R R56, SR_CTAID.X ;  /* 0x0000000000387919 */ /* 0x000ee20000002500 */
[----:B------:R-:W-:Y:S01]  /*17e60*/  MUFU.EX2 R19, R19 ;  /* 0x0000001300137308 */ /* 0x000fe20000000800 */
[----:B------:R-:W-:Y:S01]  /*17e70*/  FADD.FTZ R3, R3, R0 ;  /* 0x0000000003037221 */ /* 0x000fe20000010000 */
[----:B------:R-:W-:Y:S01]  /*17e80*/  PRMT R0, R46, 0x7772, RZ ;  /* 0x000077722e007816 */ /* 0x000fe200000000ff */
[----:B------:R-:W-:Y:S01]  /*17e90*/  FMUL.FTZ R58, R158, R49 ;  /* 0x000000319e3a7220 */ /* 0x000fe20000410000 */
[----:B------:R-:W-:-:S02]  /*17ea0*/  IMAD.MOV.U32 R9, RZ, RZ, R13 ;  /* 0x000000ffff097224 */ /* 0x000fc400078e000d */
[----:B------:R-:W-:Y:S01]  /*17eb0*/  IMAD.MOV.U32 R13, RZ, RZ, R104 ;  /* 0x000000ffff0d7224 */ /* 0x000fe200078e0068 */
[----:B----4-:R-:W-:-:S05]  /*17ec0*/  SHF.R.U32.HI R11, RZ, 0x5, R117 ;  /* 0x00000005ff0b7819 */ /* 0x010fca0000011675 */
[----:B---3--:R-:W-:-:S04]  /*17ed0*/  IMAD R56, R56, 0x8, R11 ;  /* 0x0000000838387824 */ /* 0x008fc800078e020b */
[----:B------:R-:W-:Y:S02]  /*17ee0*/  VIADD R56, R56, 0x4 ;  /* 0x0000000438387836 */ /* 0x000fe40000000000 */
[----:B--2---:R-:W-:-:S05]  /*17ef0*/  @P0 HADD2 R7, -R148.H1_H1, -RZ.H0_H0 ;  /* 0xa00000ff94070230 */ /* 0x004fca0000000d00 */
[----:B------:R-:W-:-:S04]  /*17f00*/  PRMT R5, R7, 0x7610, R5 ;  /* 0x0000761007057816 */ /* 0x000fc80000000005 */
[----:B------:R-:W-:-:S05]  /*17f10*/  @P0 PRMT R2, R5, 0x5410, RZ ;  /* 0x0000541005020816 */ /* 0x000fca00000000ff */
[----:B------:R2:W-:Y:S04]  /*17f20*/  STL [R1], R2 ;  /* 0x0000000201007387 */ /* 0x0005e80000100800 */
[----:B------:R-:W3:Y:S01]  /*17f30*/  LDL.LU R157, [R1+0x40c] ;  /* 0x00040c00019d7983 */ /* 0x000ee20000300800 */
[----:B------:R-:W4:Y:S01]  /*17f40*/  MUFU.EX2 R5, R44 ;  /* 0x0000002c00057308 */ /* 0x000f220000000800 */
[----:B------:R-:W-:Y:S01]  /*17f50*/  ISETP.GT.U32.AND P0, PT, R0, UR6, PT ;  /* 0x0000000600007c0c */ /* 0x000fe2000bf04070 */
[----:B------:R-:W-:Y:S01]  /*17f60*/  IMAD.WIDE.U32 R56, R56, -0x326172a9, RZ ;  /* 0xcd9e8d5738387825 */ /* 0x000fe200078e00ff */
[----:B------:R-:W-:Y:S02]  /*17f70*/  PRMT R0, R46, 0x7773, RZ ;  /* 0x000077732e007816 */ /* 0x000fe400000000ff */
[----:B----4-:R-:W-:-:S09]  /*17f80*/  F2FP.F16.F32.PACK_AB R143, R19, R5 ;  /* 0x00000005138f723e */ /* 0x010fd200000000ff */
[----:B------:R-:W-:Y:S01]  /*17f90*/  @P0 HADD2 R158, -R143.H0_H0, -RZ.H0_H0 ;  /* 0xa00000ff8f9e0230 */ /* 0x000fe20000000900 */
[----:B------:R-:W-:-:S04]  /*17fa0*/  PRMT R250, R143, 0x7610, R250 ;  /* 0x000076108ffa7816 */ /* 0x000fc800000000fa */
[----:B------:R-:W-:Y:S02]  /*17fb0*/  @P0 PRMT R250, R158, 0x5410, RZ ;  /* 0x000054109efa0816 */ /* 0x000fe400000000ff */
[----:B------:R-:W-:Y:S02]  /*17fc0*/  ISETP.GT.U32.AND P0, PT, R0, UR6, PT ;  /* 0x0000000600007c0c */ /* 0x000fe4000bf04070 */
[----:B------:R-:W-:Y:S01]  /*17fd0*/  LOP3.LUT R0, R56, UR7, R21, 0x96, !PT ;  /* 0x0000000738007c12 */ /* 0x000fe2000f8e9615 */
[----:B------:R-:W-:Y:S02]  /*17fe0*/  IMAD.MOV.U32 R117, RZ, RZ, R13 ;  /* 0x000000ffff757224 */ /* 0x000fe400078e000d */
[----:B------:R-:W-:Y:S01]  /*17ff0*/  FADD.FTZ R11, R5, R10 ;  /* 0x0000000a050b7221 */ /* 0x000fe20000010000 */
[----:B------:R-:W-:Y:S01]  /*18000*/  FADD.FTZ R13, R78, R4 ;  /* 0x000000044e0d7221 */ /* 0x000fe20000010000 */
[----:B------:R-:W-:Y:S02]  /*18010*/  IMAD.MOV.U32 R50, RZ, RZ, R116 ;  /* 0x000000ffff327224 */ /* 0x000fe400078e0074 */
[----:B------:R-:W-:Y:S01]  /*18020*/  IMAD.WIDE.U32 R4, R0, -0x2daee0ad, RZ ;  /* 0xd2511f5300047825 */ /* 0x000fe200078e00ff */
[----:B--2---:R-:W-:-:S03]  /*18030*/  LOP3.LUT R2, R20, UR30, R9, 0x96, !PT ;  /* 0x0000001e14027c12 */ /* 0x004fc6000f8e9609 */
[----:B------:R-:W-:Y:S01]  /*18040*/  IMAD.MOV.U32 R8, RZ, RZ, R12 ;  /* 0x000000ffff087224 */ /* 0x000fe200078e000c */
[----:B------:R-:W-:Y:S01]  /*18050*/  LOP3.LUT R0, R50, UR29, R5, 0x96, !PT ;  /* 0x0000001d32007c12 */ /* 0x000fe2000f8e9605 */
[----:B------:R-:W-:Y:S02]  /*18060*/  IMAD.MOV.U32 R21, RZ, RZ, R9 ;  /* 0x000000ffff157224 */ /* 0x000fe400078e0009 */
[----:B------:R-:W-:Y:S01]  /*18070*/  FADD.FTZ R10, R6, R3 ;  /* 0x00000003060a7221 */ /* 0x000fe20000010000 */
[----:B------:R-:W-:Y:S02]  /*18080*/  IMAD.MOV.U32 R20, RZ, RZ, R8 ;  /* 0x000000ffff147224 */ /* 0x000fe400078e0008 */
[----:B------:R-:W-:-:S04]  /*18090*/  IMAD.WIDE.U32 R8, R0, -0x326172a9, RZ ;  /* 0xcd9e8d5700087825 */ /* 0x000fc800078e00ff */
[----:B------:R-:W-:Y:S01]  /*180a0*/  IMAD.WIDE.U32 R2, R2, -0x2daee0ad, RZ ;  /* 0xd2511f5302027825 */ /* 0x000fe200078e00ff */
[----:B------:R-:W-:-:S04]  /*180b0*/  LOP3.LUT R5, R20, UR28, R9, 0x96, !PT ;  /* 0x0000001c14057c12 */ /* 0x000fc8000f8e9609 */
[----:B------:R-:W-:Y:S01]  /*180c0*/  LOP3.LUT R0, R4, UR25, R3, 0x96, !PT ;  /* 0x0000001904007c12 */ /* 0x000fe2000f8e9603 */
[----:B------:R-:W-:-:S04]  /*180d0*/  IMAD.WIDE.U32 R6, R5, -0x2daee0ad, RZ ;  /* 0xd2511f5305067825 */ /* 0x000fc800078e00ff */
        /* <DEDUP_REMOVED lines=9> */
[----:B------:R-:W-:-:S04]  /*18170*/  IMAD.WIDE.U32 R16, R0, -0x2daee0ad, RZ ;  /* 0xd2511f5300107825 */ /* 0x000fc800078e00ff */
[----:B------:R-:W-:Y:S02]  /*18180*/  IMAD.MOV.U32 R118, RZ, RZ, R48 ;  /* 0x000000ffff767224 */ /* 0x000fe400078e0030 */
[----:B------:R-:W-:Y:S02]  /*18190*/  IMAD.MOV.U32 R50, RZ, RZ, R28 ;  /* 0x000000ffff327224 */ /* 0x000fe400078e001c */
[----:B------:R-:W-:Y:S01]  /*181a0*/  IMAD.MOV.U32 R28, RZ, RZ, R119 ;  /* 0x000000ffff1c7224 */ /* 0x000fe200078e0077 */
[----:B------:R-:W-:Y:S01]  /*181b0*/  LOP3.LUT R0, R6, UR11, R17, 0x96, !PT ;  /* 0x0000000b06007c12 */ /* 0x000fe2000f8e9611 */
[----:B------:R-:W-:Y:S02]  /*181c0*/  IMAD.MOV.U32 R119, RZ, RZ, R14 ;  /* 0x000000ffff777224 */ /* 0x000fe400078e000e */
[----:B------:R-:W-:Y:S02]  /*181d0*/  IMAD.MOV.U32 R14, RZ, RZ, R118 ;  /* 0x000000ffff0e7224 */ /* 0x000fe400078e0076 */
[----:B------:R-:W-:-:S04]  /*181e0*/  IMAD.WIDE.U32 R2, R2, -0x326172a9, RZ ;  /* 0xcd9e8d5702027825 */ /* 0x000fc800078e00ff */
[----:B------:R-:W-:Y:S02]  /*181f0*/  IMAD.MOV.U32 R120, RZ, RZ, R12 ;  /* 0x000000ffff787224 */ /* 0x000fe400078e000c */
[----:B------:R-:W-:Y:S02]  /*18200*/  IMAD.MOV.U32 R12, RZ, RZ, R65 ;  /* 0x000000ffff0c7224 */ /* 0x000fe400078e0041 */
[----:B------:R-:W-:Y:S02]  /*18210*/  IMAD.MOV.U32 R25, RZ, RZ, R50 ;  /* 0x000000ffff197224 */ /* 0x000fe400078e0032 */
[----:B------:R-:W-:Y:S02]  /*18220*/  IMAD.MOV.U32 R50, RZ, RZ, R83 ;  /* 0x000000ffff327224 */ /* 0x000fe400078e0053 */
[----:B------:R-:W-:Y:S02]  /*18230*/  IMAD.MOV.U32 R63, RZ, RZ, R73 ;  /* 0x000000ffff3f7224 */ /* 0x000fe400078e0049 */
[----:B------:R-:W-:Y:S01]  /*18240*/  IMAD.MOV.U32 R51, RZ, RZ, R14 ;  /* 0x000000ffff337224 */ /* 0x000fe200078e000e */
[----:B------:R-:W-:Y:S01]  /*18250*/  LOP3.LUT R14, R4, UR12, R3, 0x96, !PT ;  /* 0x0000000c040e7c12 */ /* 0x000fe2000f8e9603 */
[----:B------:R-:W-:Y:S01]  /*18260*/  IMAD.MOV.U32 R83, RZ, RZ, R79 ;  /* 0x000000ffff537224 */ /* 0x000fe200078e004f */
[----:B------:R2:W4:Y:S01]  /*18270*/  MUFU.EX2 R3, R25 ;  /* 0x0000001900037308 */ /* 0x0005220000000800 */
[----:B------:R-:W-:-:S02]  /*18280*/  IMAD.MOV.U32 R44, RZ, RZ, R107 ;  /* 0x000000ffff2c7224 */ /* 0x000fc400078e006b */
[----:B------:R-:W-:Y:S01]  /*18290*/  IMAD.WIDE.U32 R78, R0, -0x326172a9, RZ ;  /* 0xcd9e8d57004e7825 */ /* 0x000fe200078e00ff */
[----:B------:R-:W1:Y:S03]  /*182a0*/  MUFU.EX2 R12, R12 ;  /* 0x0000000c000c7308 */ /* 0x000e660000000800 */
[----:B------:R-:W-:Y:S01]  /*182b0*/  FMUL.FTZ R59, R159, R49 ;  /* 0x000000319f3b7220 */ /* 0x000fe20000410000 */
[----:B------:R-:W-:Y:S02]  /*182c0*/  @P0 HADD2 R159, -R143.H1_H1, -RZ.H0_H0 ;  /* 0xa00000ff8f9f0230 */ /* 0x000fe40000000d00 */
[----:B------:R-:W-:Y:S02]  /*182d0*/  IMAD.MOV.U32 R141, RZ, RZ, R28 ;  /* 0x000000ffff8d7224 */ /* 0x000fe400078e001c */
[----:B--2---:R-:W-:Y:S02]  /*182e0*/  IMAD.MOV.U32 R25, RZ, RZ, R50 ;  /* 0x000000ffff197224 */ /* 0x004fe400078e0032 */
[----:B------:R-:W-:-:S02]  /*182f0*/  IMAD.MOV.U32 R50, RZ, RZ, R63 ;  /* 0x000000ffff327224 */ /* 0x000fc400078e003f */
[----:B------:R-:W-:Y:S01]  /*18300*/  IMAD.MOV.U32 R63, RZ, RZ, R44 ;  /* 0x000000ffff3f7224 */ /* 0x000fe200078e002c */
[----:B------:R-:W-:Y:S01]  /*18310*/  LOP3.LUT R44, R2, UR10, R79, 0x96, !PT ;  /* 0x0000000a022c7c12 */ /* 0x000fe2000f8e964f */
[----:B------:R-:W-:Y:S01]  /*18320*/  IMAD.MOV.U32 R28, RZ, RZ, R249 ;  /* 0x000000ffff1c7224 */ /* 0x000fe200078e00f9 */
[----:B------:R-:W-:Y:S01]  /*18330*/  PRMT R247, R143, 0x7632, R247 ;  /* 0x000076328ff77816 */ /* 0x000fe200000000f7 */
[----:B------:R-:W-:Y:S01]  /*18340*/  IMAD.MOV.U32 R116, RZ, RZ, R105 ;  /* 0x000000ffff747224 */ /* 0x000fe200078e0069 */
[----:B------:R-:W-:Y:S01]  /*18350*/  LOP3.LUT R0, R44, 0xff, RZ, 0xc0, !PT ;  /* 0x000000ff2c007812 */ /* 0x000fe200078ec0ff */
[----:B------:R-:W-:Y:S01]  /*18360*/  IMAD.MOV.U32 R151, RZ, RZ, R51 ;  /* 0x000000ffff977224 */ /* 0x000fe200078e0033 */
[----:B------:R-:W-:Y:S01]  /*18370*/  @P0 PRMT R247, R159, 0x5410, RZ ;  /* 0x000054109ff70816 */ /* 0x000fe200000000ff */
[----:B------:R-:W-:Y:S02]  /*18380*/  IMAD.MOV.U32 R107, RZ, RZ, R106 ;  /* 0x000000ffff6b7224 */ /* 0x000fe400078e006a */
[----:B------:R-:W-:-:S02]  /*18390*/  IMAD.MOV.U32 R105, RZ, RZ, R181 ;  /* 0x000000ffff697224 */ /* 0x000fc400078e00b5 */
[----:B------:R-:W-:Y:S02]  /*183a0*/  IMAD.MOV.U32 R104, RZ, RZ, R190 ;  /* 0x000000ffff687224 */ /* 0x000fe400078e00be */
[-C--:B------:R-:W-:Y:S01]  /*183b0*/  FMUL.FTZ R162, R162, R49.reuse ;  /* 0x00000031a2a27220 */ /* 0x080fe20000410000 */
[----:B------:R-:W-:Y:S02]  /*183c0*/  IMAD.MOV.U32 R181, RZ, RZ, R75 ;  /* 0x000000ffffb57224 */ /* 0x000fe400078e004b */
[-C--:B------:R-:W-:Y:S01]  /*183d0*/  FMUL.FTZ R75, R171, R49.reuse ;  /* 0x00000031ab4b7220 */ /* 0x080fe20000410000 */
[----:B------:R-:W-:Y:S02]  /*183e0*/  IMAD.MOV.U32 R48, RZ, RZ, R74 ;  /* 0x000000ffff307224 */ /* 0x000fe400078e004a */
[-C--:B------:R-:W-:Y:S01]  /*183f0*/  FMUL.FTZ R74, R170, R49.reuse ;  /* 0x00000031aa4a7220 */ /* 0x080fe20000410000 */
[----:B------:R-:W-:Y:S02]  /*18400*/  IMAD.MOV.U32 R106, RZ, RZ, R67 ;  /* 0x000000ffff6a7224 */ /* 0x000fe400078e0043 */
[----:B------:R-:W-:Y:S01]  /*18410*/  FMUL.FTZ R67, R167, R49 ;  /* 0x00000031a7437220 */ /* 0x000fe20000410000 */
[----:B------:R-:W-:-:S02]  /*18420*/  IMAD.MOV.U32 R190, RZ, RZ, R66 ;  /* 0x000000ffffbe7224 */ /* 0x000fc400078e0042 */
[-C--:B------:R-:W-:Y:S01]  /*18430*/  FMUL.FTZ R66, R166, R49.reuse ;  /* 0x00000031a6427220 */ /* 0x080fe20000410000 */
[----:B------:R-:W-:Y:S02]  /*18440*/  IMAD.MOV.U32 R51, RZ, RZ, R28 ;  /* 0x000000ffff337224 */ /* 0x000fe400078e001c */
[----:B------:R-:W-:Y:S01]  /*18450*/  FMUL.FTZ R163, R163, R49 ;  /* 0x00000031a3a37220 */ /* 0x000fe20000410000 */
[----:B------:R-:W-:Y:S01]  /*18460*/  ISETP.LE.U32.AND P0, PT, R0, UR6, PT ;  /* 0x0000000600007c0c */ /* 0x000fe2000bf03070 */
[----:B------:R-:W-:Y:S02]  /*18470*/  IMAD.MOV.U32 R49, RZ, RZ, R151 ;  /* 0x000000ffff317224 */ /* 0x000fe400078e0097 */
[----:B------:R-:W-:Y:S02]  /*18480*/  IMAD.MOV.U32 R29, RZ, RZ, R25 ;  /* 0x000000ffff1d7224 */ /* 0x000fe400078e0019 */
[----:B----4-:R-:W-:Y:S01]  /*18490*/  FADD.FTZ R4, R3, R10 ;  /* 0x0000000a03047221 */ /* 0x010fe20000010000 */
[----:B------:R-:W-:-:S02]  /*184a0*/  IMAD.MOV.U32 R151, RZ, RZ, R51 ;  /* 0x000000ffff977224 */ /* 0x000fc400078e0033 */
[----:B------:R-:W-:Y:S01]  /*184b0*/  IMAD.MOV.U32 R25, RZ, RZ, R50 ;  /* 0x000000ffff197224 */ /* 0x000fe200078e0032 */
[----:B------:R-:W-:Y:S01]  /*184c0*/  LOP3.LUT R0, R44, 0xffff, RZ, 0xc0, !PT ;  /* 0x0000ffff2c007812 */ /* 0x000fe200078ec0ff */
[----:B------:R-:W-:-:S03]  /*184d0*/  FMUL.FTZ R56, R156, R60 ;  /* 0x0000003c9c387220 */ /* 0x000fc60000410000 */
[----:B------:R-:W-:Y:S01]  /*184e0*/  SHF.R.U32.HI R0, RZ, 0x8, R0 ;  /* 0x00000008ff007819 */ /* 0x000fe20000011600 */
[----:B------:R-:W-:-:S03]  /*184f0*/  IMAD.MOV.U32 R115, RZ, RZ, R64 ;  /* 0x000000ffff737224 */ /* 0x000fc600078e0040 */
[----:B------:R-:W-:Y:S01]  /*18500*/  LOP3.LUT R0, R0, 0xffff, RZ, 0xc0, !PT ;  /* 0x0000ffff00007812 */ /* 0x000fe200078ec0ff */
[----:B------:R-:W-:Y:S02]  /*18510*/  IMAD.MOV.U32 R118, RZ, RZ, R80 ;  /* 0x000000ffff767224 */ /* 0x000fe400078e0050 */
[----:B------:R-:W-:Y:S01]  /*18520*/  FADD.FTZ R5, R19, R11 ;  /* 0x0000000b13057221 */ /* 0x000fe20000010000 */
[----:B------:R-:W-:Y:S02]  /*18530*/  IMAD.MOV.U32 R191, RZ, RZ, R72 ;  /* 0x000000ffffbf7224 */ /* 0x000fe400078e0048 */
[-C--:B------:R-:W-:Y:S01]  /*18540*/  FMUL.FTZ R72, R168, R60.reuse ;  /* 0x0000003ca8487220 */ /* 0x080fe20000410000 */
[-C--:B------:R-:W-:Y:S01]  /*18550*/  FMUL.FTZ R73, R169, R60.reuse ;  /* 0x0000003ca9497220 */ /* 0x080fe20000410000 */
[-C--:B------:R-:W-:Y:S01]  /*18560*/  FMUL.FTZ R64, R164, R60.reuse ;  /* 0x0000003ca4407220 */ /* 0x080fe20000410000 */
[-C--:B------:R-:W-:Y:S01]  /*18570*/  FMUL.FTZ R65, R165, R60.reuse ;  /* 0x0000003ca5417220 */ /* 0x080fe20000410000 */
[-C--:B------:R-:W-:Y:S01]  /*18580*/  FMUL.FTZ R160, R160, R60.reuse ;  /* 0x0000003ca0a07220 */ /* 0x080fe20000410000 */
[----:B------:R-:W-:Y:S01]  /*18590*/  FMUL.FTZ R161, R161, R60 ;  /* 0x0000003ca1a17220 */ /* 0x000fe20000410000 */
[----:B------:R-:W2:Y:S01]  /*185a0*/  LDL.LU R80, [R1+0x408] ;  /* 0x0004080001507983 */ /* 0x000ea20000300800 */
[----:B------:R-:W-:-:S02]  /*185b0*/  IMAD.MOV.U32 R28, RZ, RZ, R120 ;  /* 0x000000ffff1c7224 */ /* 0x000fc400078e0078 */
[----:B------:R-:W-:Y:S01]  /*185c0*/  IMAD.MOV.U32 R120, RZ, RZ, R98 ;  /* 0x000000ffff787224 */ /* 0x000fe200078e0062 */
[----:B------:R-:W4:Y:S01]  /*185d0*/  LDL.LU R249, [R1+0x404] ;  /* 0x0004040001f97983 */ /* 0x000f220000300800 */
[----:B------:R-:W-:Y:S02]  /*185e0*/  IMAD.MOV.U32 R50, RZ, RZ, R96 ;  /* 0x000000ffff327224 */ /* 0x000fe400078e0060 */
[----:B------:R-:W-:Y:S01]  /*185f0*/  IMAD.MOV.U32 R51, RZ, RZ, R97 ;  /* 0x000000ffff337224 */ /* 0x000fe200078e0061 */
[----:B------:R-:W4:Y:S04]  /*18600*/  LDL.LU R98, [R1+0x400] ;  /* 0x0004000001627983 */ /* 0x000f280000300800 */
[----:B------:R-:W4:Y:S01]  /*18610*/  LDL.LU.64 R96, [R1+0x3f8] ;  /* 0x0003f80001607983 */ /* 0x000f220000300a00 */
[----:B---3--:R-:W-:Y:S01]  /*18620*/  FMUL.FTZ R57, R157, R60 ;  /* 0x0000003c9d397220 */ /* 0x008fe20000410000 */
[----:B-1----:R-:W-:-:S02]  /*18630*/  F2FP.F16.F32.PACK_AB R157, R12, R3 ;  /* 0x000000030c9d723e */ /* 0x002fc400000000ff */
[----:B------:R1:W3:Y:S03]  /*18640*/  MUFU.EX2 R3, R49 ;  /* 0x0000003100037308 */ /* 0x0002e60000000800 */
[----:B------:R-:W-:Y:S02]  /*18650*/  @!P0 HADD2 R156, -R157.H0_H0, -RZ.H0_H0 ;  /* 0xa00000ff9d9c8230 */ /* 0x000fe40000000900 */
[----:B-1----:R-:W-:Y:S02]  /*18660*/  IMAD.MOV.U32 R49, RZ, RZ, R29 ;  /* 0x000000ffff317224 */ /* 0x002fe400078e001d */
[----:B------:R-:W-:Y:S02]  /*18670*/  IMAD.MOV.U32 R29, RZ, RZ, R151 ;  /* 0x000000ffff1d7224 */ /* 0x000fe400078e0097 */
[----:B------:R-:W-:Y:S01]  /*18680*/  IMAD.MOV.U32 R151, RZ, RZ, R25 ;  /* 0x000000ffff977224 */ /* 0x000fe200078e0019 */
[----:B------:R1:W3:Y:S01]  /*18690*/  MUFU.EX2 R6, R49 ;  /* 0x0000003100067308 */ /* 0x0002e20000000800 */
[----:B------:R-:W-:Y:S01]  /*186a0*/  PRMT R223, R157, 0x7610, R223 ;  /* 0x000076109ddf7816 */ /* 0x000fe200000000df */
[----:B------:R-:W-:Y:S01]  /*186b0*/  IMAD.MOV.U32 R25, RZ, RZ, R141 ;  /* 0x000000ffff197224 */ /* 0x000fe200078e008d */
[----:B------:R-:W-:Y:S01]  /*186c0*/  @!P0 PRMT R223, R156, 0x5410, RZ ;  /* 0x000054109cdf8816 */ /* 0x000fe200000000ff */
[----:B------:R-:W-:Y:S01]  /*186d0*/  IMAD.MOV.U32 R141, RZ, RZ, R117 ;  /* 0x000000ffff8d7224 */ /* 0x000fe200078e0075 */
[----:B------:R-:W-:Y:S01]  /*186e0*/  ISETP.LE.U32.AND P0, PT, R0, UR6, PT ;  /* 0x0000000600007c0c */ /* 0x000fe2000bf03070 */
[----:B-1----:R-:W-:-:S02]  /*186f0*/  IMAD.MOV.U32 R49, RZ, RZ, R29 ;  /* 0x000000ffff317224 */ /* 0x002fc400078e001d */
[----:B------:R-:W-:Y:S02]  /*18700*/  IMAD.MOV.U32 R29, RZ, RZ, R151 ;  /* 0x000000ffff1d7224 */ /* 0x000fe400078e0097 */
[----:B------:R1:W1:Y:S01]  /*18710*/  MUFU.EX2 R7, R49 ;  /* 0x0000003100077308 */ /* 0x0002620000000800 */
[----:B------:R-:W-:Y:S02]  /*18720*/  IMAD.MOV.U32 R117, RZ, RZ, R115 ;  /* 0x000000ffff757224 */ /* 0x000fe400078e0073 */
[----:B------:R-:W-:Y:S02]  /*18730*/  IMAD.MOV.U32 R115, RZ, RZ, R99 ;  /* 0x000000ffff737224 */ /* 0x000fe400078e0063 */
[----:B------:R-:W-:Y:S02]  /*18740*/  IMAD.MOV.U32 R151, RZ, RZ, R25 ;  /* 0x000000ffff977224 */ /* 0x000fe400078e0019 */
[----:B---3--:R-:W-:Y:S01]  /*18750*/  FADD.FTZ R2, R3, R13 ;  /* 0x0000000d03027221 */ /* 0x008fe20000010000 */
[----:B------:R-:W-:Y:S01]  /*18760*/  IMAD.MOV.U32 R25, RZ, RZ, R141 ;  /* 0x000000ffff197224 */ /* 0x000fe200078e008d */
[----:B------:R-:W-:Y:S01]  /*18770*/  PRMT R0, R44, 0x7632, R0 ;  /* 0x000076322c007816 */ /* 0x000fe20000000000 */
[----:B-1----:R-:W-:-:S02]  /*18780*/  IMAD.MOV.U32 R49, RZ, RZ, R29 ;  /* 0x000000ffff317224 */ /* 0x002fc400078e001d */
[----:B------:R-:W-:Y:S01]  /*18790*/  @!P0 HADD2 R164, -R157.H1_H1, -RZ.H0_H0 ;  /* 0xa00000ff9da48230 */ /* 0x000fe20000000d00 */
[----:B------:R-:W3:Y:S01]  /*187a0*/  LDL.LU R99, [R1+0x3f4] ;  /* 0x0003f40001637983 */ /* 0x000ee20000300800 */
[----:B------:R-:W1:Y:S01]  /*187b0*/  MUFU.EX2 R8, R49 ;  /* 0x0000003100087308 */ /* 0x000e620000000800 */
[----:B------:R-:W-:Y:S02]  /*187c0*/  IMAD.MOV.U32 R141, RZ, RZ, R117 ;  /* 0x000000ffff8d7224 */ /* 0x000fe400078e0075 */
[----:B------:R-:W-:Y:S02]  /*187d0*/  IMAD.MOV.U32 R117, RZ, RZ, R115 ;  /* 0x000000ffff757224 */ /* 0x000fe400078e0073 */
[----:B------:R-:W-:Y:S02]  /*187e0*/  IMAD.MOV.U32 R29, RZ, RZ, R151 ;  /* 0x000000ffff1d7224 */ /* 0x000fe400078e0097 */
[----:B------:R-:W-:Y:S01]  /*187f0*/  FADD.FTZ R9, R6, R2 ;  /* 0x0000000206097221 */ /* 0x000fe20000010000 */
[----:B------:R-:W-:-:S02]  /*18800*/  IMAD.MOV.U32 R115, RZ, RZ, R118 ;  /* 0x000000ffff737224 */ /* 0x000fc400078e0076 */
[----:B------:R-:W-:Y:S02]  /*18810*/  IMAD.MOV.U32 R151, RZ, RZ, R25 ;  /* 0x000000ffff977224 */ /* 0x000fe400078e0019 */
[----:B------:R-:W-:Y:S01]  /*18820*/  FADD.FTZ R2, R7, R5 ;  /* 0x0000000507027221 */ /* 0x000fe20000010000 */
[----:B------:R-:W-:Y:S02]  /*18830*/  IMAD.MOV.U32 R118, RZ, RZ, R112 ;  /* 0x000000ffff767224 */ /* 0x000fe400078e0070 */
[----:B------:R-:W-:Y:S02]  /*18840*/  IMAD.MOV.U32 R25, RZ, RZ, R141 ;  /* 0x000000ffff197224 */ /* 0x000fe400078e008d */
[----:B------:R-:W-:Y:S01]  /*18850*/  IMAD.MOV.U32 R60, RZ, RZ, R29 ;  /* 0x000000ffff3c7224 */ /* 0x000fe200078e001d */
[----:B------:R-:W-:Y:S01]  /*18860*/  LOP3.LUT R0, R0, 0xff, RZ, 0xc0, !PT ;  /* 0x000000ff00007812 */ /* 0x000fe200078ec0ff */
[----:B------:R-:W-:Y:S02]  /*18870*/  IMAD.MOV.U32 R141, RZ, RZ, R117 ;  /* 0x000000ffff8d7224 */ /* 0x000fe400078e0075 */
[----:B-1----:R-:W-:Y:S01]  /*18880*/  FADD.FTZ R5, R8, R2 ;  /* 0x0000000208057221 */ /* 0x002fe20000010000 */
[----:B------:R-:W-:Y:S01]  /*18890*/  IMAD.MOV.U32 R117, RZ, RZ, R115 ;  /* 0x000000ffff757224 */ /* 0x000fe200078e0073 */
[----:B------:R-:W-:Y:S01]  /*188a0*/  PRMT R222, R157, 0x7632, R222 ;  /* 0x000076329dde7816 */ /* 0x000fe200000000de */
[----:B------:R-:W-:Y:S01]  /*188b0*/  IMAD.MOV.U32 R115, RZ, RZ, R118 ;  /* 0x000000ffff737224 */ /* 0x000fe200078e0076 */
[----:B------:R-:W2:Y:S01]  /*188c0*/  LDL.LU R112, [R1+0x3f0] ;  /* 0x0003f00001707983 */ /* 0x000ea20000300800 */
[----:B------:R-:W-:Y:S01]  /*188d0*/  IMAD.MOV.U32 R49, RZ, RZ, R25 ;  /* 0x000000ffff317224 */ /* 0x000fe200078e0019 */
[----:B------:R1:W-:Y:S01]  /*188e0*/  MUFU.EX2 R2, R60 ;  /* 0x0000003c00027308 */ /* 0x0003e20000000800 */
[----:B------:R-:W-:Y:S01]  /*188f0*/  IMAD.MOV.U32 R118, RZ, RZ, R83 ;  /* 0x000000ffff767224 */ /* 0x000fe200078e0053 */
[----:B------:R-:W-:Y:S01]  /*18900*/  @!P0 PRMT R222, R164, 0x5410, RZ ;  /* 0x00005410a4de8816 */ /* 0x000fe200000000ff */
[----:B------:R-:W-:-:S02]  /*18910*/  IMAD.MOV.U32 R83, RZ, RZ, R113 ;  /* 0x000000ffff537224 */ /* 0x000fc400078e0071 */
[----:B------:R-:W-:Y:S01]  /*18920*/  IMAD.MOV.U32 R25, RZ, RZ, R115 ;  /* 0x000000ffff197224 */ /* 0x000fe200078e0073 */
[----:B------:R-:W4:Y:S01]  /*18930*/  LDL.LU R113, [R1+0x3ec] ;  /* 0x0003ec0001717983 */ /* 0x000f220000300800 */
[----:B------:R-:W-:Y:S01]  /*18940*/  IMAD.MOV.U32 R115, RZ, RZ, R114 ;  /* 0x000000ffff737224 */ /* 0x000fe200078e0072 */
[----:B------:R-:W-:Y:S02]  /*18950*/  ISETP.LE.U32.AND P0, PT, R0, UR6, PT ;  /* 0x0000000600007c0c */ /* 0x000fe4000bf03070 */
[----:B------:R-:W3:Y:S01]  /*18960*/  LDL.LU R114, [R1+0x3e8] ;  /* 0x0003e80001727983 */ /* 0x000ee20000300800 */
[----:B------:R-:W-:Y:S01]  /*18970*/  F2FP.F16.F32.PACK_AB R0, R6, R3 ;  /* 0x000000030600723e */ /* 0x000fe200000000ff */
[----:B-1----:R-:W-:Y:S02]  /*18980*/  IMAD.MOV.U32 R60, RZ, RZ, R49 ;  /* 0x000000ffff3c7224 */ /* 0x002fe400078e0031 */
[----:B------:R-:W-:Y:S02]  /*18990*/  IMAD.MOV.U32 R49, RZ, RZ, R28 ;  /* 0x000000ffff317224 */ /* 0x000fe400078e001c */
[----:B------:R-:W-:-:S02]  /*189a0*/  IMAD.MOV.U32 R28, RZ, RZ, R35 ;  /* 0x000000ffff1c7224 */ /* 0x000fc400078e0023 */
[----:B------:R-:W2:Y:S04]  /*189b0*/  LDL.LU R35, [R1+0x3e4] ;  /* 0x0003e40001237983 */ /* 0x000ea80000300800 */
[----:B------:R1:W4:Y:S01]  /*189c0*/  LDL.LU.S16 R6, [R1+0xa8] ;  /* 0x0000a80001067983 */ /* 0x0003220000300600 */
[----:B------:R-:W-:Y:S02]  /*189d0*/  F2FP.F16.F32.PACK_AB R149, R8, R7 ;  /* 0x000000070895723e */ /* 0x000fe400000000ff */
[C---:B------:R-:W-:Y:S02]  /*189e0*/  PRMT R145, R0.reuse, 0x7610, R145 ;  /* 0x0000761000917816 */ /* 0x040fe40000000091 */
[----:B------:R-:W-:Y:S01]  /*189f0*/  PRMT R144, R0, 0x7632, R144 ;  /* 0x0000763200907816 */ /* 0x000fe20000000090 */
[----:B------:R-:W-:Y:S01]  /*18a00*/  @!P0 HADD2 R165, -R149.H0_H0, -RZ.H0_H0 ;  /* 0xa00000ff95a58230 */ /* 0x000fe20000000900 */
[----:B------:R-:W-:-:S02]  /*18a10*/  SHF.R.U32.HI R0, RZ, 0x18, R44 ;  /* 0x00000018ff007819 */ /* 0x000fc4000001162c */
[----:B------:R-:W-:Y:S02]  /*18a20*/  PRMT R171, R149, 0x7610, R171 ;  /* 0x0000761095ab7816 */ /* 0x000fe400000000ab */
[----:B------:R-:W-:Y:S02]  /*18a30*/  @!P0 PRMT R171, R165, 0x5410, RZ ;  /* 0x00005410a5ab8816 */ /* 0x000fe400000000ff */
[----:B------:R-:W-:Y:S01]  /*18a40*/  ISETP.LE.U32.AND P0, PT, R0, UR6, PT ;  /* 0x0000000600007c0c */ /* 0x000fe2000bf03070 */
[----:B------:R-:W-:Y:S02]  /*18a50*/  IMAD.MOV.U32 R29, RZ, RZ, R151 ;  /* 0x000000ffff1d7224 */ /* 0x000fe400078e0097 */
[----:B------:R-:W-:Y:S02]  /*18a60*/  @!P1 HADD2 R166, -R145.H0_H0, -RZ.H0_H0 ;  /* 0xa00000ff91a69230 */ /* 0x000fe40000000900 */
[----:B------:R-:W-:Y:S01]  /*18a70*/  IMAD.MOV.U32 R151, RZ, RZ, R141 ;  /* 0x000000ffff977224 */ /* 0x000fe200078e008d */
[----:B------:R-:W-:Y:S01]  /*18a80*/  SHF.R.U32.HI R0, RZ, 0x18, R88 ;  /* 0x00000018ff007819 */ /* 0x000fe20000011658 */
[----:B------:R-:W-:-:S02]  /*18a90*/  IMAD.MOV.U32 R141, RZ, RZ, R118 ;  /* 0x000000ffff8d7224 */ /* 0x000fc400078e0076 */
[----:B------:R-:W-:Y:S02]  /*18aa0*/  IMAD.MOV.U32 R118, RZ, RZ, R83 ;  /* 0x000000ffff767224 */ /* 0x000fe400078e0053 */
[----:B------:R-:W-:Y:S01]  /*18ab0*/  IMAD.MOV.U32 R83, RZ, RZ, R187 ;  /* 0x000000ffff537224 */ /* 0x000fe200078e00bb */
[----:B------:R-:W-:Y:S02]  /*18ac0*/  PRMT R187, R145, 0x5410, R144 ;  /* 0x0000541091bb7816 */ /* 0x000fe40000000090 */
[----:B------:R-:W-:Y:S02]  /*18ad0*/  @!P1 PRMT R145, R166, 0x5410, RZ ;  /* 0x00005410a6919816 */ /* 0x000fe400000000ff */
[----:B------:R-:W-:Y:S01]  /*18ae0*/  ISETP.LE.U32.AND P1, PT, R0, UR6, PT ;  /* 0x0000000600007c0c */ /* 0x000fe2000bf23070 */
[----:B------:R-:W-:Y:S02]  /*18af0*/  IMAD.MOV.U32 R0, RZ, RZ, R78 ;  /* 0x000000ffff007224 */ /* 0x000fe400078e004e */
[----:B------:R-:W-:Y:S01]  /*18b00*/  FADD.FTZ R3, R12, R4 ;  /* 0x000000040c037221 */ /* 0x000fe20000010000 */
[----:B------:R-:W-:Y:S01]  /*18b10*/  @!P0 HADD2 R167, -R149.H1_H1, -RZ.H0_H0 ;  /* 0xa00000ff95a78230 */ /* 0x000fe20000000d00 */
[----:B------:R-:W1:Y:S01]  /*18b20*/  MUFU.EX2 R4, R60 ;  /* 0x0000003c00047308 */ /* 0x000e620000000800 */
[----:B------:R-:W-:-:S02]  /*18b30*/  LOP3.LUT R0, R0, 0xff, RZ, 0xc0, !PT ;  /* 0x000000ff00007812 */ /* 0x000fc400078ec0ff */
[----:B------:R-:W-:Y:S02]  /*18b40*/  PRMT R170, R149, 0x7632, R170 ;  /* 0x0000763295aa7816 */ /* 0x000fe400000000aa */
[----:B------:R-:W-:Y:S02]  /*18b50*/  @!P0 PRMT R170, R167, 0x5410, RZ ;  /* 0x00005410a7aa8816 */ /* 0x000fe400000000ff */
[----:B------:R-:W-:Y:S02]  /*18b60*/  ISETP.LE.U32.AND P0, PT, R0, UR6, PT ;  /* 0x0000000600007c0c */ /* 0x000fe4000bf03070 */
[----:B-1----:R-:W-:Y:S01]  /*18b70*/  F2FP.F16.F32.PACK_AB R147, R4, R2 ;  /* 0x000000020493723e */ /* 0x002fe200000000ff */
[----:B------:R-:W-:Y:S01]  /*18b80*/  FADD.FTZ R0, R2, R3 ;  /* 0x0000000302007221 */ /* 0x000fe20000010000 */
[----:B------:R-:W-:-:S09]  /*18b90*/  PRMT R2, R78, 0x7771, RZ ;  /* 0x000077714e027816 */ /* 0x000fd200000000ff */
[----:B------:R-:W-:Y:S01]  /*18ba0*/  @!P0 HADD2 R168, -R147.H0_H0, -RZ.H0_H0 ;  /* 0xa00000ff93a88230 */ /* 0x000fe20000000900 */
[----:B------:R-:W-:-:S04]  /*18bb0*/  PRMT R232, R147, 0x7610, R232 ;  /* 0x0000761093e87816 */ /* 0x000fc800000000e8 */
[----:B------:R-:W-:Y:S02]  /*18bc0*/  @!P0 PRMT R232, R168, 0x5410, RZ ;  /* 0x00005410a8e88816 */ /* 0x000fe400000000ff */
[----:B------:R-:W-:Y:S01]  /*18bd0*/  ISETP.GT.U32.AND P0, PT, R2, UR6, PT ;  /* 0x0000000602007c0c */ /* 0x000fe2000bf04070 */
[----:B------:R-:W-:Y:S02]  /*18be0*/  IMAD.MOV.U32 R60, RZ, RZ, R49 ;  /* 0x000000ffff3c7224 */ /* 0x000fe400078e0031 */
[----:B------:R-:W-:Y:S01]  /*18bf0*/  FADD.FTZ R4, R4, R0 ;  /* 0x0000000004047221 */ /* 0x000fe20000010000 */
[----:B------:R-:W-:Y:S01]  /*18c00*/  IMAD.MOV.U32 R49, RZ, RZ, R29 ;  /* 0x000000ffff317224 */ /* 0x000fe200078e001d */
[----:B------:R-:W-:Y:S01]  /*18c10*/  PRMT R0, R78, 0x7772, RZ ;  /* 0x000077724e007816 */ /* 0x000fe200000000ff */
[----:B------:R-:W-:Y:S01]  /*18c20*/  IMAD.MOV.U32 R29, RZ, RZ, R151 ;  /* 0x000000ffff1d7224 */ /* 0x000fe200078e0097 */
[----:B------:R-:W-:Y:S01]  /*18c30*/  PRMT R229, R147, 0x7632, R229 ;  /* 0x0000763293e57816 */ /* 0x000fe200000000e5 */
[----:B------:R-:W-:Y:S01]  /*18c40*/  IMAD.MOV.U32 R151, RZ, RZ, R25 ;  /* 0x000000ffff977224 */ /* 0x000fe200078e0019 */
[----:B------:R1:W-:Y:S01]  /*18c50*/  MUFU.EX2 R8, R60 ;  /* 0x0000003c00087308 */ /* 0x0003e20000000800 */
[----:B------:R-:W-:-:S03]  /*18c60*/  IMAD.MOV.U32 R25, RZ, RZ, R141 ;  /* 0x000000ffff197224 */ /* 0x000fc600078e008d */
[----:B------:R-:W-:Y:S02]  /*18c70*/  @P0 HADD2 R169, -R147.H1_H1, -RZ.H0_H0 ;  /* 0xa00000ff93a90230 */ /* 0x000fe40000000d00 */
[----:B------:R-:W-:Y:S02]  /*18c80*/  IMAD.MOV.U32 R141, RZ, RZ, R63 ;  /* 0x000000ffff8d7224 */ /* 0x000fe400078e003f */
[----:B------:R-:W-:Y:S01]  /*18c90*/  IMAD.MOV.U32 R63, RZ, RZ, R120 ;  /* 0x000000ffff3f7224 */ /* 0x000fe200078e0078 */
[----:B------:R-:W-:Y:S01]  /*18ca0*/  @P0 PRMT R229, R169, 0x5410, RZ ;  /* 0x00005410a9e50816 */ /* 0x000fe200000000ff */
[----:B------:R-:W-:Y:S01]  /*18cb0*/  IMAD.MOV.U32 R120, RZ, RZ, R106 ;  /* 0x000000ffff787224 */ /* 0x000fe200078e006a */
[----:B------:R-:W-:Y:S01]  /*18cc0*/  ISETP.GT.U32.AND P0, PT, R0, UR6, PT ;  /* 0x0000000600007c0c */ /* 0x000fe2000bf04070 */
[----:B-1----:R-:W-:Y:S01]  /*18cd0*/  IMAD.MOV.U32 R60, RZ, RZ, R49 ;  /* 0x000000ffff3c7224 */ /* 0x002fe200078e0031 */
[----:B------:R-:W-:Y:S01]  /*18ce0*/  PRMT R0, R78, 0x7773, RZ ;  /* 0x000077734e007816 */ /* 0x000fe200000000ff */
[----:B------:R-:W-:Y:S01]  /*18cf0*/  IMAD.MOV.U32 R49, RZ, RZ, R29 ;  /* 0x000000ffff317224 */ /* 0x000fe200078e001d */
[----:B------:R1:W4:Y:S01]  /*18d00*/  MUFU.EX2 R3, R132 ;  /* 0x0000008400037308 */ /* 0x0003220000000800 */
[----:B------:R-:W-:-:S02]  /*18d10*/  IMAD.MOV.U32 R106, RZ, RZ, R190 ;  /* 0x000000ffff6a7224 */ /* 0x000fc400078e00be */
[----:B------:R-:W-:Y:S02]  /*18d20*/  IMAD.MOV.U32 R29, RZ, RZ, R151 ;  /* 0x000000ffff1d7224 */ /* 0x000fe400078e0097 */
[----:B------:R-:W-:Y:S02]  /*18d30*/  IMAD.MOV.U32 R190, RZ, RZ, R205 ;  /* 0x000000ffffbe7224 */ /* 0x000fe400078e00cd */
[----:B------:R-:W-:Y:S02]  /*18d40*/  IMAD.MOV.U32 R151, RZ, RZ, R25 ;  /* 0x000000ffff977224 */ /* 0x000fe400078e0019 */
[----:B------:R-:W-:Y:S02]  /*18d50*/  IMAD.MOV.U32 R205, RZ, RZ, R30 ;  /* 0x000000ffffcd7224 */ /* 0x000fe400078e001e */
[----:B------:R-:W-:Y:S02]  /*18d60*/  IMAD.MOV.U32 R25, RZ, RZ, R82 ;  /* 0x000000ffff197224 */ /* 0x000fe400078e0052 */
[----:B------:R-:W-:Y:S01]  /*18d70*/  IMAD.MOV.U32 R82, RZ, RZ, R31 ;  /* 0x000000ffff527224 */ /* 0x000fe200078e001f */
[----:B-1----:R-:W3:Y:S04]  /*18d80*/  LDL.LU R132, [R1+0x3e0] ;  /* 0x0003e00001847983 */ /* 0x002ee80000300800 */
[----:B------:R-:W2:Y:S04]  /*18d90*/  LDL.LU R30, [R1+0x3dc] ;  /* 0x0003dc00011e7983 */ /* 0x000ea80000300800 */
[----:B------:R-:W2:Y:S01]  /*18da0*/  LDL.LU R31, [R1+0x3d8] ;  /* 0x0003d800011f7983 */ /* 0x000ea20000300800 */
[----:B----4-:R-:W-:-:S05]  /*18db0*/  @!P1 HADD2 R6, -R144.H0_H0, -RZ.H0_H0 ;  /* 0xa00000ff90069230 */ /* 0x010fca0000000900 */
[----:B------:R-:W-:-:S04]  /*18dc0*/  PRMT R2, R6, 0x7610, R2 ;  /* 0x0000761006027816 */ /* 0x000fc80000000002 */
[----:B------:R-:W-:Y:S02]  /*18dd0*/  @!P1 PRMT R144, R2, 0x5410, RZ ;  /* 0x0000541002909816 */ /* 0x000fe400000000ff */
[----:B------:R-:W-:Y:S02]  /*18de0*/  ISETP.GT.U32.AND P1, PT, R0, UR6, PT ;  /* 0x0000000600007c0c */ /* 0x000fe4000bf24070 */
[----:B------:R1:W4:Y:S01]  /*18df0*/  LDL.LU.S16 R0, [R1+0xb4] ;  /* 0x0000b40001007983 */ /* 0x0003220000300600 */
[----:B------:R-:W-:Y:S01]  /*18e00*/  F2FP.F16.F32.PACK_AB R146, R8, R3 ;  /* 0x000000030892723e */ /* 0x000fe200000000ff */
[----:B------:R1:W-:Y:S04]  /*18e10*/  MUFU.EX2 R6, R49 ;  /* 0x0000003100067308 */ /* 0x0003e80000000800 */
[----:B------:R1:W-:Y:S02]  /*18e20*/  MUFU.EX2 R7, R60 ;  /* 0x0000003c00077308 */ /* 0x0003e40000000800 */
[----:B-1----:R-:W-:-:S02]  /*18e30*/  IMAD.MOV.U32 R49, RZ, RZ, R151 ;  /* 0x000000ffff317224 */ /* 0x002fc400078e0097 */
[----:B------:R-:W-:Y:S02]  /*18e40*/  IMAD.MOV.U32 R151, RZ, RZ, R28 ;  /* 0x000000ffff977224 */ /* 0x000fe400078e001c */
[----:B------:R-:W-:Y:S02]  /*18e50*/  IMAD.MOV.U32 R60, RZ, RZ, R29 ;  /* 0x000000ffff3c7224 */ /* 0x000fe400078e001d */
[----:B------:R-:W-:-:S05]  /*18e60*/  IMAD.WIDE.U32 R28, R14, -0x2daee0ad, RZ ;  /* 0xd2511f530e1c7825 */ /* 0x000fca00078e00ff */
[----:B------:R-:W-:Y:S02]  /*18e70*/  LOP3.LUT R29, R16, UR9, R29, 0x96, !PT ;  /* 0x00000009101d7c12 */ /* 0x000fe4000f8e961d */
[----:B------:R-:W-:Y:S01]  /*18e80*/  PRMT R221, R146, 0x7610, R221 ;  /* 0x0000761092dd7816 */ /* 0x000fe200000000dd */
[----:B----4-:R-:W-:-:S05]  /*18e90*/  @P0 HADD2 R0, -R146.H0_H0, -RZ.H0_H0 ;  /* 0xa00000ff92000230 */ /* 0x010fca0000000900 */
[----:B------:R-:W-:-:S04]  /*18ea0*/  PRMT R16, R0, 0x7610, R16 ;  /* 0x0000761000107816 */ /* 0x000fc80000000010 */
[----:B------:R-:W-:Y:S02]  /*18eb0*/  @P0 PRMT R221, R16, 0x5410, RZ ;  /* 0x0000541010dd0816 */ /* 0x000fe400000000ff */
[----:B------:R1:W4:Y:S01]  /*18ec0*/  LDL.LU.S16 R16, [R1+0xb8] ;  /* 0x0000b80001107983 */ /* 0x0003220000300600 */
[----:B------:R-:W-:-:S04]  /*18ed0*/  LOP3.LUT R0, R29, 0xff, RZ, 0xc0, !PT ;  /* 0x000000ff1d007812 */ /* 0x000fc800078ec0ff */
[----:B------:R-:W-:Y:S02]  /*18ee0*/  ISETP.LE.U32.AND P0, PT, R0, UR6, PT ;  /* 0x0000000600007c0c */ /* 0x000fe4000bf03070 */
[----:B------:R-:W-:Y:S01]  /*18ef0*/  PRMT R169, R146, 0x7632, R169 ;  /* 0x0000763292a97816 */ /* 0x000fe200000000a9 */
[----:B------:R-:W-:Y:S01]  /*18f00*/  FADD.FTZ R2, R3, R5 ;  /* 0x0000000503027221 */ /* 0x000fe20000010000 */
[----:B------:R-:W-:Y:S04]  /*18f10*/  MUFU.EX2 R10, R49 ;  /* 0x00000031000a7308 */ /* 0x000fe80000000800 */
[----:B------:R-:W3:Y:S01]  /*18f20*/  MUFU.EX2 R5, R60 ;  /* 0x0000003c00057308 */ /* 0x000ee20000000800 */
[----:B----4-:R-:W-:-:S05]  /*18f30*/  @P1 HADD2 R16, -R146.H1_H1, -RZ.H0_H0 ;  /* 0xa00000ff92101230 */ /* 0x010fca0000000d00 */
[----:B------:R-:W-:Y:S02]  /*18f40*/  PRMT R0, R16, 0x7610, R0 ;  /* 0x0000761010007816 */ /* 0x000fe40000000000 */
[----:B------:R1:W4:Y:S02]  /*18f50*/  LDL.LU.S16 R16, [R1+0xbc] ;  /* 0x0000bc0001107983 */ /* 0x0003240000300600 */
[----:B------:R-:W-:Y:S02]  /*18f60*/  @P1 PRMT R169, R0, 0x5410, RZ ;  /* 0x0000541000a91816 */ /* 0x000fe400000000ff */
[----:B------:R1:W2:Y:S01]  /*18f70*/  LDL.LU.S16 R0, [R1+0xc0] ;  /* 0x0000c00001007983 */ /* 0x0002a20000300600 */
[----:B---3--:R-:W-:-:S04]  /*18f80*/  F2FP.F16.F32.PACK_AB R168, R10, R5 ;  /* 0x000000050aa8723e */ /* 0x008fc800000000ff */
[----:B------:R-:W-:Y:S02]  /*18f90*/  PRMT R218, R168, 0x7610, R218 ;  /* 0x00007610a8da7816 */ /* 0x000fe400000000da */
[----:B------:R-:W-:Y:S01]  /*18fa0*/  PRMT R138, R23, 0x7610, R138 ;  /* 0x00007610178a7816 */ /* 0x000fe2000000008a */
[----:B------:R-:W-:Y:S01]  /*18fb0*/  FADD.FTZ R3, R7, R9 ;  /* 0x0000000907037221 */ /* 0x000fe20000010000 */
[C---:B------:R-:W-:Y:S01]  /*18fc0*/  F2FP.F16.F32.PACK_AB R9, R6.reuse, R7 ;  /* 0x000000070609723e */ /* 0x040fe200000000ff */
[----:B------:R-:W-:Y:S01]  /*18fd0*/  IMAD.MOV.U32 R49, RZ, RZ, R151 ;  /* 0x000000ffff317224 */ /* 0x000fe200078e0097 */
[----:B------:R-:W-:Y:S01]  /*18fe0*/  PRMT R135, R23, 0x7632, R135 ;  /* 0x0000763217877816 */ /* 0x000fe20000000087 */
[----:B------:R-:W-:Y:S01]  /*18ff0*/  FADD.FTZ R6, R6, R3 ;  /* 0x0000000306067221 */ /* 0x000fe20000010000 */
[----:B------:R-:W-:Y:S02]  /*19000*/  IMAD.MOV.U32 R151, RZ, RZ, R25 ;  /* 0x000000ffff977224 */ /* 0x000fe400078e0019 */
[----:B------:R-:W-:-:S02]  /*19010*/  IMAD.MOV.U32 R25, RZ, RZ, R141 ;  /* 0x000000ffff197224 */ /* 0x000fc400078e008d */
[----:B------:R-:W-:Y:S02]  /*19020*/  IMAD.MOV.U32 R141, RZ, RZ, R119 ;  /* 0x000000ffff8d7224 */ /* 0x000fe400078e0077 */
[----:B------:R-:W-:Y:S01]  /*19030*/  IMAD.MOV.U32 R119, RZ, RZ, R190 ;  /* 0x000000ffff777224 */ /* 0x000fe200078e00be */
[----:B------:R-:W-:Y:S01]  /*19040*/  PRMT R190, R138, 0x5410, R135 ;  /* 0x000054108abe7816 */ /* 0x000fe20000000087 */
[----:B----4-:R-:W-:-:S05]  /*19050*/  @!P0 HADD2 R16, -R168.H0_H0, -RZ.H0_H0 ;  /* 0xa00000ffa8108230 */ /* 0x010fca0000000900 */
[----:B------:R-:W-:-:S04]  /*19060*/  PRMT R14, R16, 0x7610, R14 ;  /* 0x00007610100e7816 */ /* 0x000fc8000000000e */
[----:B------:R-:W-:Y:S02]  /*19070*/  @!P0 PRMT R218, R14, 0x5410, RZ ;  /* 0x000054100eda8816 */ /* 0x000fe400000000ff */
[----:B------:R1:W3:Y:S01]  /*19080*/  LDL.LU.S16 R14, [R1+0xc4] ;  /* 0x0000c400010e7983 */ /* 0x0002e20000300600 */
[----:B--2---:R-:W-:-:S05]  /*19090*/  @!P5 HADD2 R0, -R138.H0_H0, -RZ.H0_H0 ;  /* 0xa00000ff8a00d230 */ /* 0x004fca0000000900 */
[----:B------:R-:W-:-:S04]  /*190a0*/  PRMT R3, R0, 0x7610, R3 ;  /* 0x0000761000037816 */ /* 0x000fc80000000003 */
[----:B------:R-:W-:Y:S02]  /*190b0*/  @!P5 PRMT R138, R3, 0x5410, RZ ;  /* 0x00005410038ad816 */ /* 0x000fe400000000ff */
[----:B------:R1:W2:Y:S01]  /*190c0*/  LDL.LU.S16 R3, [R1+0xd0] ;  /* 0x0000d00001037983 */ /* 0x0002a20000300600 */
[----:B------:R-:W-:-:S04]  /*190d0*/  PRMT R0, R110, 0x7771, RZ ;  /* 0x000077716e007816 */ /* 0x000fc800000000ff */
[----:B------:R-:W-:Y:S02]  /*190e0*/  ISETP.GT.U32.AND P1, PT, R0, UR6, PT ;  /* 0x0000000600007c0c */ /* 0x000fe4000bf24070 */
[----:B------:R-:W-:-:S04]  /*190f0*/  LOP3.LUT R0, R29, 0xffff, RZ, 0xc0, !PT ;  /* 0x0000ffff1d007812 */ /* 0x000fc800078ec0ff */
[----:B------:R-:W-:-:S04]  /*19100*/  SHF.R.U32.HI R0, RZ, 0x8, R0 ;  /* 0x00000008ff007819 */ /* 0x000fc80000011600 */
[----:B------:R-:W-:-:S04]  /*19110*/  LOP3.LUT R0, R0, 0xffff, RZ, 0xc0, !PT ;  /* 0x0000ffff00007812 */ /* 0x000fc800078ec0ff */
[----:B------:R-:W-:Y:S02]  /*19120*/  ISETP.LE.U32.AND P0, PT, R0, UR6, PT ;  /* 0x0000000600007c0c */ /* 0x000fe4000bf03070 */
[----:B------:R-:W-:-:S11]  /*19130*/  PRMT R219, R168, 0x7632, R219 ;  /* 0x00007632a8db7816 */ /* 0x000fd600000000db */
[----:B---3--:R-:W-:-:S05]  /*19140*/  @!P0 HADD2 R14, -R168.H1_H1, -RZ.H0_H0 ;  /* 0xa00000ffa80e8230 */ /* 0x008fca0000000d00 */
[----:B------:R-:W-:Y:S02]  /*19150*/  PRMT R13, R14, 0x7610, R13 ;  /* 0x000076100e0d7816 */ /* 0x000fe4000000000d */
[----:B------:R1:W3:Y:S02]  /*19160*/  LDL.LU.S16 R14, [R1+0xdc] ;  /* 0x0000dc00010e7983 */ /* 0x0002e40000300600 */
[----:B------:R-:W-:Y:S02]  /*19170*/  @!P0 PRMT R219, R13, 0x5410, RZ ;  /* 0x000054100ddb8816 */ /* 0x000fe400000000ff */
[----:B------:R1:W4:Y:S01]  /*19180*/  LDL.LU.S16 R13, [R1+0xe0] ;  /* 0x0000e000010d7983 */ /* 0x0003220000300600 */
[----:B--2---:R-:W-:Y:S02]  /*19190*/  @P1 HADD2 R3, -R135.H0_H0, -RZ.H0_H0 ;  /* 0xa00000ff87031230 */ /* 0x004fe40000000900 */
[----:B------:R-:W-:-:S03]  /*191a0*/  FADD.FTZ R8, R8, R2 ;  /* 0x0000000208087221 */ /* 0x000fc60000010000 */
[----:B------:R-:W-:Y:S02]  /*191b0*/  PRMT R2, R3, 0x7610, R2 ;  /* 0x0000761003027816 */ /* 0x000fe40000000002 */
[----:B------:R-:W2:Y:S02]  /*191c0*/  MUFU.EX2 R3, R49 ;  /* 0x0000003100037308 */ /* 0x000ea40000000800 */
[----:B------:R-:W-:Y:S02]  /*191d0*/  @P1 PRMT R135, R2, 0x5410, RZ ;  /* 0x0000541002871816 */ /* 0x000fe400000000ff */
[----:B------:R-:W1:Y:S01]  /*191e0*/  MUFU.EX2 R2, R151 ;  /* 0x0000009700027308 */ /* 0x000e620000000800 */
[----:B------:R-:W-:-:S04]  /*191f0*/  PRMT R0, R29, 0x7632, R0 ;  /* 0x000076321d007816 */ /* 0x000fc80000000000 */
[----:B------:R-:W-:-:S04]  /*19200*/  LOP3.LUT R0, R0, 0xff, RZ, 0xc0, !PT ;  /* 0x000000ff00007812 */ /* 0x000fc800078ec0ff */
[----:B------:R-:W-:Y:S01]  /*19210*/  ISETP.LE.U32.AND P0, PT, R0, UR6, PT ;  /* 0x0000000600007c0c */ /* 0x000fe2000bf03070 */
[----:B--2---:R-:W-:Y:S01]  /*19220*/  FADD.FTZ R0, R3, R6 ;  /* 0x0000000603007221 */ /* 0x004fe20000010000 */
[----:B-1----:R-:W-:-:S03]  /*19230*/  F2FP.F16.F32.PACK_AB R7, R2, R3 ;  /* 0x000000030207723e */ /* 0x002fc600000000ff */
[----:B------:R-:W-:Y:S01]  /*19240*/  FADD.FTZ R2, R2, R0 ;  /* 0x0000000002027221 */ /* 0x000fe20000010000 */
[----:B------:R-:W-:-:S04]  /*19250*/  PRMT R0, R110, 0x7772, RZ ;  /* 0x000077726e007816 */ /* 0x000fc800000000ff */
[----:B------:R-:W-:Y:S02]  /*19260*/  ISETP.GT.U32.AND P5, PT, R0, UR6, PT ;  /* 0x0000000600007c0c */ /* 0x000fe4000bfa4070 */
[----:B------:R-:W-:Y:S01]  /*19270*/  PRMT R126, R9, 0x7610, R126 ;  /* 0x00007610097e7816 */ /* 0x000fe2000000007e */
[----:B------:R-:W-:-:S10]  /*19280*/  FADD.FTZ R4, R5, R4 ;  /* 0x0000000405047221 */ /* 0x000fd40000010000 */
[----:B----4-:R-:W-:-:S05]  /*19290*/  @P5 HADD2 R13, -R126.H0_H0, -RZ.H0_H0 ;  /* 0xa00000ff7e0d5230 */ /* 0x010fca0000000900 */
[----:B------:R-:W-:Y:S02]  /*192a0*/  PRMT R5, R13, 0x7610, R5 ;  /* 0x000076100d057816 */ /* 0x000fe40000000005 */
[----:B------:R1:W2:Y:S01]  /*192b0*/  LDL.LU.S16 R13, [R1+0xe4] ;  /* 0x0000e400010d7983 */ /* 0x0002a20000300600 */
[----:B------:R-:W-:Y:S01]  /*192c0*/  FADD.FTZ R6, R10, R4 ;  /* 0x000000040a067221 */ /* 0x000fe20000010000 */
[----:B------:R-:W4:Y:S04]  /*192d0*/  MUFU.EX2 R3, R25 ;  /* 0x0000001900037308 */ /* 0x000f280000000800 */
[----:B------:R-:W3:Y:S01]  /*192e0*/  MUFU.EX2 R4, R141 ;  /* 0x0000008d00047308 */ /* 0x000ee20000000800 */
[----:B------:R-:W-:-:S04]  /*192f0*/  PRMT R0, R110, 0x7773, RZ ;  /* 0x000077736e007816 */ /* 0x000fc800000000ff */
[----:B------:R-:W-:Y:S02]  /*19300*/  ISETP.GT.U32.AND P1, PT, R0, UR6, PT ;  /* 0x0000000600007c0c */ /* 0x000fe4000bf24070 */
[----:B------:R-:W-:Y:S01]  /*19310*/  PRMT R137, R9, 0x7632, R137 ;  /* 0x0000763209897816 */ /* 0x000fe20000000089 */
[----:B----4-:R-:W-:Y:S01]  /*19320*/  FADD.FTZ R0, R3, R8 ;  /* 0x0000000803007221 */ /* 0x010fe20000010000 */
[----:B---3--:R-:W-:Y:S02]  /*19330*/  F2FP.F16.F32.PACK_AB R159, R4, R3 ;  /* 0x00000003049f723e */ /* 0x008fe400000000ff */
[----:B------:R-:W3:Y:S03]  /*19340*/  MUFU.EX2 R3, R63 ;  /* 0x0000003f00037308 */ /* 0x000ee60000000800 */
[----:B------:R-:W-:Y:S01]  /*19350*/  @!P0 HADD2 R14, -R159.H0_H0, -RZ.H0_H0 ;  /* 0xa00000ff9f0e8230 */ /* 0x000fe20000000900 */
[----:B------:R4:W1:Y:S01]  /*19360*/  MUFU.EX2 R8, R220 ;  /* 0x000000dc00087308 */ /* 0x0008620000000800 */
[----:B------:R-:W-:-:S03]  /*19370*/  PRMT R217, R159, 0x7610, R217 ;  /* 0x000076109fd97816 */ /* 0x000fc600000000d9 */
[----:B------:R-:W-:Y:S01]  /*19380*/  PRMT R11, R14, 0x7610, R11 ;  /* 0x000076100e0b7816 */ /* 0x000fe2000000000b */
[----:B----4-:R-:W-:Y:S01]  /*19390*/  IMAD.MOV.U32 R220, RZ, RZ, R191 ;  /* 0x000000ffffdc7224 */ /* 0x010fe200078e00bf */
[----:B------:R-:W-:Y:S02]  /*193a0*/  PRMT R191, R126, 0x5410, R137 ;  /* 0x000054107ebf7816 */ /* 0x000fe40000000089 */
[----:B------:R-:W-:Y:S01]  /*193b0*/  @P5 PRMT R126, R5, 0x5410, RZ ;  /* 0x00005410057e5816 */ /* 0x000fe200000000ff */
[----:B------:R-:W-:Y:S01]  /*193c0*/  FADD.FTZ R5, R4, R0 ;  /* 0x0000000004057221 */ /* 0x000fe20000010000 */
[----:B------:R-:W-:Y:S02]  /*193d0*/  LOP3.LUT R0, R89, 0xff, RZ, 0xc0, !PT ;  /* 0x000000ff59007812 */ /* 0x000fe400078ec0ff */
[----:B------:R-:W-:Y:S02]  /*193e0*/  @!P0 PRMT R217, R11, 0x5410, RZ ;  /* 0x000054100bd98816 */ /* 0x000fe400000000ff */
[----:B------:R-:W-:Y:S01]  /*193f0*/  ISETP.LE.U32.AND P0, PT, R0, UR6, PT ;  /* 0x0000000600007c0c */ /* 0x000fe2000bf03070 */
[----:B------:R4:W4:Y:S01]  /*19400*/  LDL.LU.S16 R11, [R1+0xe8] ;  /* 0x0000e800010b7983 */ /* 0x0009220000300600 */
[----:B---3--:R-:W-:-:S04]  /*19410*/  FADD.FTZ R0, R3, R2 ;  /* 0x0000000203007221 */ /* 0x008fc80000010000 */
[----:B-1----:R-:W-:-:S05]  /*19420*/  FADD.FTZ R0, R8, R0 ;  /* 0x0000000008007221 */ /* 0x002fca0000010000 */
[----:B------:R1:W-:Y:S01]  /*19430*/  STL [R1+0x30c], R0 ;  /* 0x00030c0001007387 */ /* 0x0003e20000100800 */
[----:B--2---:R-:W-:-:S05]  /*19440*/  @P1 HADD2 R13, -R137.H0_H0, -RZ.H0_H0 ;  /* 0xa00000ff890d1230 */ /* 0x004fca0000000900 */
[----:B------:R-:W-:-:S04]  /*19450*/  PRMT R12, R13, 0x7610, R12 ;  /* 0x000076100d0c7816 */ /* 0x000fc8000000000c */
[----:B------:R-:W-:Y:S02]  /*19460*/  @P1 PRMT R137, R12, 0x5410, RZ ;  /* 0x000054100c891816 */ /* 0x000fe400000000ff */
[----:B------:R2:W3:Y:S01]  /*19470*/  LDL.LU.S16 R12, [R1+0xec] ;  /* 0x0000ec00010c7983 */ /* 0x0004e20000300600 */
[C---:B------:R-:W-:Y:S02]  /*19480*/  PRMT R136, R38.reuse, 0x7610, R136 ;  /* 0x0000761026887816 */ /* 0x040fe40000000088 */
[----:B------:R-:W-:Y:S01]  /*19490*/  PRMT R134, R38, 0x7632, R134 ;  /* 0x0000763226867816 */ /* 0x000fe20000000086 */
[----:B------:R1:W-:Y:S03]  /*194a0*/  MUFU.EX2 R2, R220 ;  /* 0x000000dc00027308 */ /* 0x0003e60000000800 */
[----:B-1----:R-:W-:Y:S01]  /*194b0*/  PRMT R220, R136, 0x5410, R134 ;  /* 0x0000541088dc7816 */ /* 0x002fe20000000086 */
[----:B----4-:R-:W-:-:S05]  /*194c0*/  @!P0 HADD2 R11, -R136.H0_H0, -RZ.H0_H0 ;  /* 0xa00000ff880b8230 */ /* 0x010fca0000000900 */
[----:B------:R-:W-:Y:S02]  /*194d0*/  PRMT R10, R11, 0x7610, R10 ;  /* 0x000076100b0a7816 */ /* 0x000fe4000000000a */
[----:B------:R2:W4:Y:S01]  /*194e0*/  LDL.LU.S16 R11, [R1+0xf0] ;  /* 0x0000f000010b7983 */ /* 0x0005220000300600 */
[----:B---3--:R-:W-:-:S05]  /*194f0*/  @!P4 HADD2 R12, -R134.H0_H0, -RZ.H0_H0 ;  /* 0xa00000ff860cc230 */ /* 0x008fca0000000900 */
[----:B------:R-:W-:-:S04]  /*19500*/  PRMT R9, R12, 0x7610, R9 ;  /* 0x000076100c097816 */ /* 0x000fc80000000009 */
[----:B------:R-:W-:Y:S02]  /*19510*/  @!P4 PRMT R134, R9, 0x5410, RZ ;  /* 0x000054100986c816 */ /* 0x000fe400000000ff */
[----:B------:R2:W3:Y:S01]  /*19520*/  LDL.LU.S16 R9, [R1+0xfc] ;  /* 0x0000fc0001097983 */ /* 0x0004e20000300600 */
[----:B------:R-:W-:Y:S02]  /*19530*/  F2FP.F16.F32.PACK_AB R4, R8, R3 ;  /* 0x000000030804723e */ /* 0x000fe400000000ff */
[C---:B------:R-:W-:Y:S01]  /*19540*/  PRMT R133, R7.reuse, 0x7610, R133 ;  /* 0x0000761007857816 */ /* 0x040fe20000000085 */
[----:B------:R1:W2:Y:S01]  /*19550*/  MUFU.EX2 R3, R119 ;  /* 0x0000007700037308 */ /* 0x0002a20000000800 */
[----:B------:R-:W-:Y:S02]  /*19560*/  SHF.R.U32.HI R0, RZ, 0x18, R89 ;  /* 0x00000018ff007819 */ /* 0x000fe40000011659 */
[----:B------:R-:W-:Y:S02]  /*19570*/  PRMT R131, R7, 0x7632, R131 ;  /* 0x0000763207837816 */ /* 0x000fe40000000083 */
[----:B------:R-:W-:-:S02]  /*19580*/  ISETP.LE.U32.AND P1, PT, R0, UR6, PT ;  /* 0x0000000600007c0c */ /* 0x000fc4000bf23070 */
[----:B------:R-:W-:Y:S01]  /*19590*/  @!P0 PRMT R136, R10, 0x5410, RZ ;  /* 0x000054100a888816 */ /* 0x000fe200000000ff */
[----:B-1----:R-:W-:Y:S02]  /*195a0*/  IMAD.MOV.U32 R119, RZ, RZ, R120 ;  /* 0x000000ffff777224 */ /* 0x002fe400078e0078 */
[----:B------:R-:W-:Y:S01]  /*195b0*/  IMAD.MOV.U32 R120, RZ, RZ, R207 ;  /* 0x000000ffff787224 */ /* 0x000fe200078e00cf */
[----:B------:R-:W-:Y:S01]  /*195c0*/  PRMT R207, R133, 0x5410, R131 ;  /* 0x0000541085cf7816 */ /* 0x000fe20000000083 */
[----:B----4-:R-:W-:-:S05]  /*195d0*/  @!P3 HADD2 R11, -R133.H0_H0, -RZ.H0_H0 ;  /* 0xa00000ff850bb230 */ /* 0x010fca0000000900 */
[----:B------:R-:W-:-:S04]  /*195e0*/  PRMT R0, R11, 0x7610, R0 ;  /* 0x000076100b007816 */ /* 0x000fc80000000000 */
[----:B------:R-:W-:Y:S01]  /*195f0*/  @!P3 PRMT R133, R0, 0x5410, RZ ;  /* 0x000054100085b816 */ /* 0x000fe200000000ff */
[----:B--2---:R-:W-:-:S04]  /*19600*/  FADD.FTZ R0, R3, R6 ;  /* 0x0000000603007221 */ /* 0x004fc80000010000 */
[----:B------:R-:W-:-:S05]  /*19610*/  FADD.FTZ R10, R2, R0 ;  /* 0x00000000020a7221 */ /* 0x000fca0000010000 */
[----:B------:R1:W-:Y:S04]  /*19620*/  STL [R1+0x54], R10 ;  /* 0x0000540a01007387 */ /* 0x0003e80000100800 */
[----:B-1----:R1:W2:Y:S01]  /*19630*/  LDL.LU.S16 R10, [R1+0x10c] ;  /* 0x00010c00010a7983 */ /* 0x0022a20000300600 */
[----:B---3--:R-:W-:-:S05]  /*19640*/  @!P1 HADD2 R9, -R131.H0_H0, -RZ.H0_H0 ;  /* 0xa00000ff83099230 */ /* 0x008fca0000000900 */
[----:B------:R-:W-:Y:S02]  /*19650*/  PRMT R8, R9, 0x7610, R8 ;  /* 0x0000761009087816 */ /* 0x000fe40000000008 */
[----:B------:R1:W3:Y:S01]  /*19660*/  LDL.LU.S16 R9, [R1+0x108] ;  /* 0x0001080001097983 */ /* 0x0002e20000300600 */
[----:B------:R-:W4:Y:S01]  /*19670*/  MUFU.EX2 R6, R119 ;  /* 0x0000007700067308 */ /* 0x000f220000000800 */
[----:B------:R-:W-:Y:S02]  /*19680*/  F2FP.F16.F32.PACK_AB R158, R2, R3 ;  /* 0x00000003029e723e */ /* 0x000fe400000000ff */
[----:B------:R-:W-:Y:S01]  /*19690*/  PRMT R0, R54, 0x7771, RZ ;  /* 0x0000777136007816 */ /* 0x000fe200000000ff */
[----:B------:R-:W1:Y:S03]  /*196a0*/  MUFU.EX2 R2, R120 ;  /* 0x0000007800027308 */ /* 0x000e660000000800 */
[----:B------:R-:W-:-:S02]  /*196b0*/  ISETP.GT.U32.AND P3, PT, R0, UR6, PT ;  /* 0x0000000600007c0c */ /* 0x000fc4000bf64070 */
[----:B------:R-:W-:-:S04]  /*196c0*/  PRMT R0, R54, 0x7772, RZ ;  /* 0x0000777236007816 */ /* 0x000fc800000000ff */
[----:B------:R-:W-:Y:S01]  /*196d0*/  ISETP.GT.U32.AND P0, PT, R0, UR6, PT ;  /* 0x0000000600007c0c */ /* 0x000fe2000bf04070 */
[----:B----4-:R-:W-:-:S04]  /*196e0*/  FADD.FTZ R0, R6, R5 ;  /* 0x0000000506007221 */ /* 0x010fc80000010000 */
[----:B-1----:R-:W-:Y:S01]  /*196f0*/  FADD.FTZ R0, R2, R0 ;  /* 0x0000000002007221 */ /* 0x002fe20000010000 */
[----:B------:R-:W-:-:S04]  /*19700*/  @!P1 PRMT R131, R8, 0x5410, RZ ;  /* 0x0000541008839816 */ /* 0x000fc800000000ff */
[----:B------:R1:W-:Y:S04]  /*19710*/  STL [R1+0x4c], R0 ;  /* 0x00004c0001007387 */ /* 0x0003e80000100800 */
[----:B------:R4:W4:Y:S01]  /*19720*/  LDL.LU.S16 R8, [R1+0x110] ;  /* 0x0001100001087983 */ /* 0x0009220000300600 */
[----:B------:R-:W-:-:S03]  /*19730*/  F2FP.F16.F32.PACK_AB R156, R2, R6 ;  /* 0x00000006029c723e */ /* 0x000fc600000000ff */
[----:B------:R1:W2:Y:S04]  /*19740*/  LDL.LU.S16 R6, [R1+0x114] ;  /* 0x0001140001067983 */ /* 0x0002a80000300600 */
[----:B------:R1:W2:Y:S01]  /*19750*/  LDL.LU.S16 R5, [R1+0x118] ;  /* 0x0001180001057983 */ /* 0x0002a20000300600 */
[C---:B------:R-:W-:Y:S02]  /*19760*/  PRMT R129, R39.reuse, 0x7632, R129 ;  /* 0x0000763227817816 */ /* 0x040fe40000000081 */
[----:B------:R-:W-:Y:S01]  /*19770*/  PRMT R128, R39, 0x7610, R128 ;  /* 0x0000761027807816 */ /* 0x000fe20000000080 */
[----:B------:R-:W-:Y:S02]  /*19780*/  IMAD.MOV.U32 R120, RZ, RZ, R104 ;  /* 0x000000ffff787224 */ /* 0x000fe400078e0068 */
[----:B------:R-:W-:Y:S01]  /*19790*/  IMAD.MOV.U32 R104, RZ, RZ, R205 ;  /* 0x000000ffff687224 */ /* 0x000fe200078e00cd */
[----:B------:R-:W-:-:S02]  /*197a0*/  PRMT R205, R128, 0x5410, R129 ;  /* 0x0000541080cd7816 */ /* 0x000fc40000000081 */
[----:B------:R-:W-:Y:S01]  /*197b0*/  PRMT R127, R4, 0x7610, R127 ;  /* 0x00007610047f7816 */ /* 0x000fe2000000007f */
[----:B---3--:R-:W-:-:S05]  /*197c0*/  @P3 HADD2 R9, -R129.H0_H0, -RZ.H0_H0 ;  /* 0xa00000ff81093230 */ /* 0x008fca0000000900 */
[----:B------:R-:W-:Y:S02]  /*197d0*/  PRMT R2, R9, 0x7610, R2 ;  /* 0x0000761009027816 */ /* 0x000fe40000000002 */
[----:B-1----:R-:W-:Y:S01]  /*197e0*/  PRMT R0, R54, 0x7773, RZ ;  /* 0x0000777336007816 */ /* 0x002fe200000000ff */
[----:B------:R-:W-:Y:S01]  /*197f0*/  IMAD.MOV.U32 R119, RZ, RZ, R106 ;  /* 0x000000ffff777224 */ /* 0x000fe200078e006a */
[----:B------:R-:W-:Y:S02]  /*19800*/  @P3 PRMT R129, R2, 0x5410, RZ ;  /* 0x0000541002813816 */ /* 0x000fe400000000ff */
[----:B------:R-:W-:Y:S01]  /*19810*/  PRMT R130, R4, 0x7632, R130 ;  /* 0x0000763204827816 */ /* 0x000fe20000000082 */
[----:B------:R1:W3:Y:S01]  /*19820*/  LDL.LU.S16 R2, [R1+0x11c] ;  /* 0x00011c0001027983 */ /* 0x0002e20000300600 */
[----:B------:R-:W-:Y:S01]  /*19830*/  ISETP.GT.U32.AND P1, PT, R0, UR6, PT ;  /* 0x0000000600007c0c */ /* 0x000fe2000bf24070 */
[----:B------:R-:W-:Y:S01]  /*19840*/  IMAD.MOV.U32 R12, RZ, RZ, R20 ;  /* 0x000000ffff0c7224 */ /* 0x000fe200078e0014 */
[----:B------:R-:W-:Y:S01]  /*19850*/  PRMT R177, R159, 0x7632, R177 ;  /* 0x000076329fb17816 */ /* 0x000fe200000000b1 */
[----:B------:R-:W-:Y:S01]  /*19860*/  IMAD.MOV.U32 R106, RZ, RZ, R206 ;  /* 0x000000ffff6a7224 */ /* 0x000fe200078e00ce */
[----:B------:R-:W-:Y:S01]  /*19870*/  PRMT R206, R127, 0x5410, R130 ;  /* 0x000054107fce7816 */ /* 0x000fe20000000082 */
[----:B------:R-:W-:Y:S01]  /*19880*/  IMAD.MOV.U32 R20, RZ, RZ, R50 ;  /* 0x000000ffff147224 */ /* 0x000fe200078e0032 */
[C---:B------:R-:W-:Y:S01]  /*19890*/  PRMT R216, R158.reuse, 0x7610, R216 ;  /* 0x000076109ed87816 */ /* 0x040fe200000000d8 */
[----:B------:R-:W-:Y:S01]  /*198a0*/  IMAD.MOV.U32 R50, RZ, RZ, R119 ;  /* 0x000000ffff327224 */ /* 0x000fe200078e0077 */
[----:B------:R-:W-:Y:S01]  /*198b0*/  PRMT R215, R158, 0x7632, R215 ;  /* 0x000076329ed77816 */ /* 0x000fe200000000d7 */
[----:B----4-:R-:W-:-:S02]  /*198c0*/  @P0 HADD2 R8, -R127.H0_H0, -RZ.H0_H0 ;  /* 0xa00000ff7f080230 */ /* 0x010fc40000000900 */
[----:B------:R-:W-:Y:S01]  /*198d0*/  IMAD.MOV.U32 R63, RZ, RZ, R120 ;  /* 0x000000ffff3f7224 */ /* 0x000fe200078e0078 */
[C---:B------:R-:W-:Y:S01]  /*198e0*/  PRMT R186, R156.reuse, 0x7610, R186 ;  /* 0x000076109cba7816 */ /* 0x040fe200000000ba */
[----:B------:R-:W-:Y:S01]  /*198f0*/  IMAD.MOV.U32 R13, RZ, RZ, R21 ;  /* 0x000000ffff0d7224 */ /* 0x000fe200078e0015 */
[----:B------:R-:W-:Y:S01]  /*19900*/  PRMT R184, R156, 0x7632, R184 ;  /* 0x000076329cb87816 */ /* 0x000fe200000000b8 */
[----:B------:R-:W-:Y:S01]  /*19910*/  VIADD R60, R132, 0x4020 ;  /* 0x00004020843c7836 */ /* 0x000fe20000000000 */
[----:B------:R-:W-:Y:S01]  /*19920*/  PRMT R0, R8, 0x7610, R0 ;  /* 0x0000761008007816 */ /* 0x000fe20000000000 */
[----:B------:R-:W-:Y:S01]  /*19930*/  IMAD.MOV.U32 R119, RZ, RZ, R180 ;  /* 0x000000ffff777224 */ /* 0x000fe200078e00b4 */
[----:B------:R-:W4:Y:S01]  /*19940*/  LDC R9, c[0x0][0x4f8] ;  /* 0x00013e00ff097b82 */ /* 0x000f220000000800 */
[----:B------:R-:W-:Y:S01]  /*19950*/  IMAD.MOV.U32 R120, RZ, RZ, R181 ;  /* 0x000000ffff787224 */ /* 0x000fe200078e00b5 */
[----:B------:R-:W-:Y:S01]  /*19960*/  @P0 PRMT R127, R0, 0x5410, RZ ;  /* 0x00005410007f0816 */ /* 0x000fe200000000ff */
[----:B------:R-:W4:Y:S01]  /*19970*/  LDL.LU.64 R180, [R1+0x8] ;  /* 0x0000080001b47983 */ /* 0x000f220000300a00 */
[----:B------:R-:W-:-:S03]  /*19980*/  SHF.R.U32.HI R0, RZ, 0x18, R29 ;  /* 0x00000018ff007819 */ /* 0x000fc6000001161d */
[----:B------:R1:W4:Y:S01]  /*19990*/  LDL.LU.S16 R4, [R1+0x120] ;  /* 0x0001200001047983 */ /* 0x0003220000300600 */
[----:B------:R-:W-:Y:S01]  /*199a0*/  ISETP.LE.U32.AND P0, PT, R0, UR6, PT ;  /* 0x0000000600007c0c */ /* 0x000fe2000bf03070 */
[----:B--2---:R-:W-:-:S05]  /*199b0*/  @P1 HADD2 R5, -R130.H0_H0, -RZ.H0_H0 ;  /* 0xa00000ff82051230 */ /* 0x004fca0000000900 */
[----:B------:R-:W-:-:S07]  /*199c0*/  PRMT R0, R5, 0x7610, R0 ;  /* 0x0000761005007816 */ /* 0x000fce0000000000 */
[----:B------:R-:W-:Y:S01]  /*199d0*/  @!P0 HADD2 R6, -R159.H1_H1, -RZ.H0_H0 ;  /* 0xa00000ff9f068230 */ /* 0x000fe20000000d00 */
[----:B------:R-:W-:-:S04]  /*199e0*/  @P1 PRMT R130, R0, 0x5410, RZ ;  /* 0x0000541000821816 */ /* 0x000fc800000000ff */
[----:B------:R-:W-:Y:S01]  /*199f0*/  PRMT R3, R6, 0x7610, R3 ;  /* 0x0000761006037816 */ /* 0x000fe20000000003 */
[----:B------:R-:W-:-:S03]  /*19a00*/  IMAD.MOV.U32 R0, RZ, RZ, R28 ;  /* 0x000000ffff007224 */ /* 0x000fc600078e001c */
[----:B------:R-:W-:Y:S02]  /*19a10*/  @!P0 PRMT R177, R3, 0x5410, RZ ;  /* 0x0000541003b18816 */ /* 0x000fe400000000ff */
[----:B------:R1:W2:Y:S01]  /*19a20*/  LDL.LU.S16 R3, [R1+0x124] ;  /* 0x0001240001037983 */ /* 0x0002a20000300600 */
[----:B------:R-:W-:-:S04]  /*19a30*/  LOP3.LUT R0, R0, 0xff, RZ, 0xc0, !PT ;  /* 0x000000ff00007812 */ /* 0x000fc800078ec0ff */
[----:B------:R-:W-:-:S13]  /*19a40*/  ISETP.LE.U32.AND P0, PT, R0, UR6, PT ;  /* 0x0000000600007c0c */ /* 0x000fda000bf03070 */
[----:B---3--:R-:W-:-:S05]  /*19a50*/  @!P0 HADD2 R2, -R158.H0_H0, -RZ.H0_H0 ;  /* 0xa00000ff9e028230 */ /* 0x008fca0000000900 */
[----:B------:R-:W-:Y:S02]  /*19a60*/  PRMT R0, R2, 0x7610, R0 ;  /* 0x0000761002007816 */ /* 0x000fe40000000000 */
[----:B------:R1:W3:Y:S02]  /*19a70*/  LDL.LU.S16 R2, [R1+0x128] ;  /* 0x0001280001027983 */ /* 0x0002e40000300600 */
[----:B------:R-:W-:Y:S02]  /*19a80*/  @!P0 PRMT R216, R0, 0x5410, RZ ;  /* 0x0000541000d88816 */ /* 0x000fe400000000ff */
[----:B------:R-:W-:-:S04]  /*19a90*/  PRMT R0, R28, 0x7771, RZ ;  /* 0x000077711c007816 */ /* 0x000fc800000000ff */
[----:B------:R-:W-:-:S13]  /*19aa0*/  ISETP.GT.U32.AND P0, PT, R0, UR6, PT ;  /* 0x0000000600007c0c */ /* 0x000fda000bf04070 */
[----:B----4-:R-:W-:-:S05]  /*19ab0*/  @P0 HADD2 R4, -R158.H1_H1, -RZ.H0_H0 ;  /* 0xa00000ff9e040230 */ /* 0x010fca0000000d00 */
[----:B------:R-:W-:Y:S02]  /*19ac0*/  PRMT R0, R4, 0x7610, R0 ;  /* 0x0000761004007816 */ /* 0x000fe40000000000 */
[----:B------:R-:W4:Y:S02]  /*19ad0*/  LDC R4, c[0x0][0x448] ;  /* 0x00011200ff047b82 */ /* 0x000f240000000800 */
[----:B------:R-:W-:Y:S02]  /*19ae0*/  @P0 PRMT R215, R0, 0x5410, RZ ;  /* 0x0000541000d70816 */ /* 0x000fe400000000ff */
[----:B------:R-:W-:-:S04]  /*19af0*/  PRMT R0, R28, 0x7772, RZ ;  /* 0x000077721c007816 */ /* 0x000fc800000000ff */
[----:B------:R-:W-:-:S13]  /*19b00*/  ISETP.GT.U32.AND P0, PT, R0, UR6, PT ;  /* 0x0000000600007c0c */ /* 0x000fda000bf04070 */
[----:B--2---:R-:W-:-:S05]  /*19b10*/  @P0 HADD2 R3, -R156.H0_H0, -RZ.H0_H0 ;  /* 0xa00000ff9c030230 */ /* 0x004fca0000000900 */
[----:B------:R-:W-:-:S04]  /*19b20*/  PRMT R0, R3, 0x7610, R0 ;  /* 0x0000761003007816 */ /* 0x000fc80000000000 */
[----:B------:R-:W-:Y:S02]  /*19b30*/  @P0 PRMT R186, R0, 0x5410, RZ ;  /* 0x0000541000ba0816 */ /* 0x000fe400000000ff */
[----:B------:R-:W-:-:S04]  /*19b40*/  PRMT R0, R28, 0x7773, RZ ;  /* 0x000077731c007816 */ /* 0x000fc800000000ff */
[----:B------:R-:W-:Y:S01]  /*19b50*/  ISETP.GT.U32.AND P0, PT, R0, UR6, PT ;  /* 0x0000000600007c0c */ /* 0x000fe2000bf04070 */
[----:B------:R-:W-:Y:S02]  /*19b60*/  IMAD.MOV.U32 R166, RZ, RZ, R12 ;  /* 0x000000ffffa67224 */ /* 0x000fe400078e000c */
[----:B------:R-:W-:Y:S02]  /*19b70*/  IMAD.MOV.U32 R12, RZ, RZ, R20 ;  /* 0x000000ffff0c7224 */ /* 0x000fe400078e0014 */
[----:B----4-:R-:W-:Y:S02]  /*19b80*/  IMAD.SHL.U32 R20, R4, 0x8, RZ ;  /* 0x0000000804147824 */ /* 0x010fe400078e00ff */
[----:B------:R-:W-:Y:S02]  /*19b90*/  IMAD.MOV.U32 R21, RZ, RZ, R51 ;  /* 0x000000ffff157224 */ /* 0x000fe400078e0033 */
[----:B------:R-:W-:Y:S02]  /*19ba0*/  IMAD.MOV.U32 R167, RZ, RZ, R13 ;  /* 0x000000ffffa77224 */ /* 0x000fe400078e000d */
[----:B------:R-:W-:-:S02]  /*19bb0*/  IMAD.MOV.U32 R13, RZ, RZ, R21 ;  /* 0x000000ffff0d7224 */ /* 0x000fc400078e0015 */
[----:B------:R-:W-:Y:S02]  /*19bc0*/  @!P2 HADD2 R10, -R128.H0_H0, -RZ.H0_H0 ;  /* 0xa00000ff800aa230 */ /* 0x000fe40000000900 */
[----:B------:R-:W-:Y:S01]  /*19bd0*/  IMAD.WIDE R164, R4, -0x70, R180 ;  /* 0xffffff9004a47825 */ /* 0x000fe200078e02b4 */
[----:B------:R-:W-:Y:S02]  /*19be0*/  LOP3.LUT R9, R9, 0xff, RZ, 0xc0, !PT ;  /* 0x000000ff09097812 */ /* 0x000fe400078ec0ff */
[----:B------:R-:W-:Y:S01]  /*19bf0*/  PRMT R7, R10, 0x7610, R7 ;  /* 0x000076100a077816 */ /* 0x000fe20000000007 */
[----:B------:R-:W-:-:S03]  /*19c00*/  IMAD.MOV.U32 R6, RZ, RZ, R18 ;  /* 0x000000ffff067224 */ /* 0x000fc600078e0012 */
[----:B------:R-:W-:Y:S02]  /*19c10*/  @!P2 PRMT R128, R7, 0x5410, RZ ;  /* 0x000054100780a816 */ /* 0x000fe400000000ff */
[----:B------:R-:W-:Y:S01]  /*19c20*/  PRMT R7, R18, 0x7771, RZ ;  /* 0x0000777112077816 */ /* 0x000fe200000000ff */
[----:B------:R-:W-:Y:S01]  /*19c30*/  IMAD.MOV.U32 R167, RZ, RZ, R13 ;  /* 0x000000ffffa77224 */ /* 0x000fe200078e000d */
[----:B------:R2:W-:Y:S01]  /*19c40*/  STG.E.U16 desc[UR20][R30.64+-0x100], R114 ;  /* 0xffff00721e007986 */ /* 0x0005e2000c101514 */
[----:B------:R-:W-:-:S03]  /*19c50*/  IMAD.MOV.U32 R151, RZ, RZ, R53 ;  /* 0x000000ffff977224 */ /* 0x000fc600078e0035 */
[----:B------:R-:W-:Y:S01]  /*19c60*/  STG.E.U16 desc[UR20][R30.64+-0xfe], R113 ;  /* 0xffff02711e007986 */ /* 0x000fe2000c101514 */
[----:B------:R-:W-:-:S03]  /*19c70*/  IMAD.MOV.U32 R141, RZ, RZ, R50 ;  /* 0x000000ffff8d7224 */ /* 0x000fc600078e0032 */
[----:B------:R-:W-:Y:S01]  /*19c80*/  STG.E.U16 desc[UR20][R164.64+-0x100], R112 ;  /* 0xffff0070a4007986 */ /* 0x000fe2000c101514 */
[----:B------:R-:W-:-:S03]  /*19c90*/  IMAD.MOV.U32 R25, RZ, RZ, R32 ;  /* 0x000000ffff197224 */ /* 0x000fc600078e0020 */
[----:B------:R-:W-:Y:S01]  /*19ca0*/  STG.E.U16 desc[UR20][R164.64+-0xfe], R99 ;  /* 0xffff0263a4007986 */ /* 0x000fe2000c101514 */
[----:B------:R-:W-:-:S03]  /*19cb0*/  PRMT R53, R32, 0x7771, RZ ;  /* 0x0000777120357816 */ /* 0x000fc600000000ff */
[----:B------:R-:W-:Y:S04]  /*19cc0*/  STG.E.U16 desc[UR20][R180.64+-0x100], R43 ;  /* 0xffff002bb4007986 */ /* 0x000fe8000c101514 */
[----:B------:R-:W-:Y:S01]  /*19cd0*/  STG.E.U16 desc[UR20][R180.64+-0xfe], R42 ;  /* 0xffff022ab4007986 */ /* 0x000fe2000c101514 */
[----:B--2---:R-:W-:Y:S02]  /*19ce0*/  IMAD.MOV.U32 R114, RZ, RZ, R48 ;  /* 0x000000ffff727224 */ /* 0x004fe400078e0030 */
[----:B---3--:R-:W-:-:S05]  /*19cf0*/  @P0 HADD2 R2, -R156.H1_H1, -RZ.H0_H0 ;  /* 0xa00000ff9c020230 */ /* 0x008fca0000000d00 */
[----:B------:R-:W-:Y:S01]  /*19d00*/  PRMT R0, R2, 0x7610, R0 ;  /* 0x0000761002007816 */ /* 0x000fe20000000000 */
[----:B------:R-:W-:-:S03]  /*19d10*/  IMAD.WIDE R2, R20, 0x2, R30 ;  /* 0x0000000214027825 */ /* 0x000fc600078e021e */
[----:B------:R-:W-:Y:S01]  /*19d20*/  @P0 PRMT R184, R0, 0x5410, RZ ;  /* 0x0000541000b80816 */ /* 0x000fe200000000ff */
[----:B------:R-:W-:Y:S02]  /*19d30*/  VIADD R0, R132, 0x4000 ;  /* 0x0000400084007836 */ /* 0x000fe40000000000 */
[----:B------:R-:W-:-:S04]  /*19d40*/  IMAD.WIDE R2, R4, 0x70, R2 ;  /* 0x0000007004027825 */ /* 0x000fc800078e0202 */
[----:B------:R-:W-:Y:S01]  /*19d50*/  @P6 VIADD R60, R0, 0xffffffe0 ;  /* 0xffffffe0003c6836 */ /* 0x000fe20000000000 */
[----:B------:R-:W-:Y:S01]  /*19d60*/  PRMT R0, R166, 0x7772, RZ ;  /* 0x00007772a6007816 */ /* 0x000fe200000000ff */
[----:B------:R-:W-:Y:S01]  /*19d70*/  IMAD.WIDE R20, R20, 0x2, R2 ;  /* 0x0000000214147825 */ /* 0x000fe200078e0202 */
[----:B------:R-:W-:-:S04]  /*19d80*/  PRMT R2, R166, 0x7773, RZ ;  /* 0x00007773a6027816 */ /* 0x000fc800000000ff */
[----:B------:R-:W-:Y:S02]  /*19d90*/  PRMT R23, R0, 0x5410, R2 ;  /* 0x0000541000177816 */ /* 0x000fe40000000002 */
[C---:B------:R-:W-:Y:S02]  /*19da0*/  PRMT R2, R32.reuse, 0x7773, RZ ;  /* 0x0000777320027816 */ /* 0x040fe400000000ff */
[----:B------:R-:W-:-:S04]  /*19db0*/  PRMT R0, R32, 0x7772, RZ ;  /* 0x0000777220007816 */ /* 0x000fc800000000ff */
[----:B------:R-:W-:Y:S02]  /*19dc0*/  PRMT R55, R0, 0x5410, R2 ;  /* 0x0000541000377816 */ /* 0x000fe40000000002 */
[C---:B------:R-:W-:Y:S02]  /*19dd0*/  LOP3.LUT R0, R35.reuse, 0xffff, RZ, 0xc0, !PT ;  /* 0x0000ffff23007812 */ /* 0x040fe400078ec0ff */
[----:B------:R-:W-:Y:S02]  /*19de0*/  LOP3.LUT R2, R35, 0xff, RZ, 0xc0, !PT ;  /* 0x000000ff23027812 */ /* 0x000fe400078ec0ff */
[----:B------:R-:W-:-:S04]  /*19df0*/  SHF.R.U32.HI R0, RZ, 0x8, R0 ;  /* 0x00000008ff007819 */ /* 0x000fc80000011600 */
[--C-:B------:R-:W-:Y:S02]  /*19e00*/  PRMT R17, R2, 0x5410, R0.reuse ;  /* 0x0000541002117816 */ /* 0x100fe40000000000 */
[----:B------:R-:W-:Y:S02]  /*19e10*/  PRMT R0, R35, 0x7632, R0 ;  /* 0x0000763223007816 */ /* 0x000fe40000000000 */
[----:B------:R-:W-:Y:S02]  /*19e20*/  SHF.R.U32.HI R2, RZ, 0x18, R35 ;  /* 0x00000018ff027819 */ /* 0x000fe40000011623 */
[----:B------:R-:W-:-:S04]  /*19e30*/  LOP3.LUT R0, R0, 0xff, RZ, 0xc0, !PT ;  /* 0x000000ff00007812 */ /* 0x000fc800078ec0ff */
[----:B------:R-:W-:Y:S02]  /*19e40*/  PRMT R16, R0, 0x5410, R2 ;  /* 0x0000541000107816 */ /* 0x000fe40000000002 */
[C---:B------:R-:W-:Y:S02]  /*19e50*/  PRMT R2, R18.reuse, 0x7773, RZ ;  /* 0x0000777312027816 */ /* 0x040fe400000000ff */
[----:B------:R-:W-:-:S04]  /*19e60*/  PRMT R0, R18, 0x7772, RZ ;  /* 0x0000777212007816 */ /* 0x000fc800000000ff */
[----:B------:R-:W-:Y:S02]  /*19e70*/  PRMT R8, R0, 0x5410, R2 ;  /* 0x0000541000087816 */ /* 0x000fe40000000002 */
[C---:B------:R-:W-:Y:S01]  /*19e80*/  LOP3.LUT R0, R15.reuse, 0xffff, RZ, 0xc0, !PT ;  /* 0x0000ffff0f007812 */ /* 0x040fe200078ec0ff */
[----:B------:R-:W-:Y:S01]  /*19e90*/  IMAD.MOV.U32 R3, RZ, RZ, R166 ;  /* 0x000000ffff037224 */ /* 0x000fe200078e00a6 */
[----:B------:R-:W-:Y:S02]  /*19ea0*/  LOP3.LUT R2, R15, 0xff, RZ, 0xc0, !PT ;  /* 0x000000ff0f027812 */ /* 0x000fe400078ec0ff */
[----:B------:R-:W-:Y:S02]  /*19eb0*/  SHF.R.U32.HI R0, RZ, 0x8, R0 ;  /* 0x00000008ff007819 */ /* 0x000fe40000011600 */
[----:B------:R-:W-:Y:S02]  /*19ec0*/  PRMT R4, R166, 0x7771, RZ ;  /* 0x00007771a6047816 */ /* 0x000fe400000000ff */
[----:B------:R-:W-:-:S02]  /*19ed0*/  LOP3.LUT R3, R3, 0xff, RZ, 0xc0, !PT ;  /* 0x000000ff03037812 */ /* 0x000fc400078ec0ff */
[--C-:B------:R-:W-:Y:S02]  /*19ee0*/  PRMT R5, R2, 0x5410, R0.reuse ;  /* 0x0000541002057816 */ /* 0x100fe40000000000 */
[----:B------:R-:W-:Y:S02]  /*19ef0*/  PRMT R0, R15, 0x7632, R0 ;  /* 0x000076320f007816 */ /* 0x000fe40000000000 */
[----:B------:R-:W-:Y:S02]  /*19f00*/  PRMT R19, R3, 0x5410, R4 ;  /* 0x0000541003137816 */ /* 0x000fe40000000004 */
[----:B------:R-:W-:Y:S01]  /*19f10*/  LOP3.LUT R3, R0, 0xff, RZ, 0xc0, !PT ;  /* 0x000000ff00037812 */ /* 0x000fe200078ec0ff */
[----:B------:R-:W-:Y:S01]  /*19f20*/  IMAD R0, R9, 0x10000, R9 ;  /* 0x0001000009007824 */ /* 0x000fe200078e0209 */
[----:B------:R-:W-:Y:S02]  /*19f30*/  SHF.R.U32.HI R4, RZ, 0x18, R15 ;  /* 0x00000018ff047819 */ /* 0x000fe4000001160f */
[----:B------:R-:W-:-:S02]  /*19f40*/  LOP3.LUT R2, R6, 0xff, RZ, 0xc0, !PT ;  /* 0x000000ff06027812 */ /* 0x000fc400078ec0ff */
[----:B------:R-:W-:Y:S01]  /*19f50*/  PRMT R3, R3, 0x5410, R4 ;  /* 0x0000541003037816 */ /* 0x000fe20000000004 */
[----:B------:R-:W-:Y:S01]  /*19f60*/  IMAD.MOV.U32 R4, RZ, RZ, R37 ;  /* 0x000000ffff047224 */ /* 0x000fe200078e0025 */
[----:B------:R-:W-:Y:S02]  /*19f70*/  PRMT R6, R2, 0x5410, R7 ;  /* 0x0000541002067816 */ /* 0x000fe40000000007 */
[--C-:B------:R-:W-:Y:S02]  /*19f80*/  HSET2.LE.AND R2, R5, R0.reuse, PT ;  /* 0x0000000005027233 */ /* 0x100fe40003803000 */
[----:B------:R-:W-:-:S03]  /*19f90*/  HSET2.LE.AND R3, R3, R0, PT ;  /* 0x0000000003037233 */ /* 0x000fc60003803000 */
[----:B------:R-:W-:Y:S01]  /*19fa0*/  LOP3.LUT R4, R4, R2, RZ, 0xc0, !PT ;  /* 0x0000000204047212 */ /* 0x000fe200078ec0ff */
[----:B------:R-:W-:Y:S02]  /*19fb0*/  IMAD.MOV.U32 R2, RZ, RZ, R36 ;  /* 0x000000ffff027224 */ /* 0x000fe400078e0024 */
[----:B------:R-:W-:Y:S02]  /*19fc0*/  IMAD.MOV.U32 R166, RZ, RZ, R12 ;  /* 0x000000ffffa67224 */ /* 0x000fe400078e000c */
[----:B------:R-:W2:Y:S01]  /*19fd0*/  LDSM.16.MT88.4 R12, [R132+0x4000] ;  /* 0x00400000840c783b */ /* 0x000ea20000004200 */
[----:B------:R-:W-:Y:S02]  /*19fe0*/  LOP3.LUT R5, R2, R3, RZ, 0xc0, !PT ;  /* 0x0000000302057212 */ /* 0x000fe400078ec0ff */
[----:B------:R-:W-:Y:S02]  /*19ff0*/  LOP3.LUT R3, R8, 0xff00ff, RZ, 0xc0, !PT ;  /* 0x00ff00ff08037812 */ /* 0x000fe400078ec0ff */
[----:B------:R-:W3:Y:S01]  /*1a000*/  LDSM.16.MT88.4 R8, [R60] ;  /* 0x000000003c08783b */ /* 0x000ee20000004200 */
[--C-:B------:R-:W-:Y:S01]  /*1a010*/  HSET2.LE.AND R2, R6, R0.reuse, PT ;  /* 0x0000000006027233 */ /* 0x100fe20003803000 */
[----:B------:R-:W-:Y:S01]  /*1a020*/  IMAD.MOV.U32 R6, RZ, RZ, R34 ;  /* 0x000000ffff067224 */ /* 0x000fe200078e0022 */
[----:B------:R-:W-:-:S04]  /*1a030*/  HSET2.LE.AND R3, R3, R0, PT ;  /* 0x0000000003037233 */ /* 0x000fc80003803000 */
[----:B------:R-:W-:Y:S01]  /*1a040*/  LOP3.LUT R6, R6, R2, RZ, 0xc0, !PT ;  /* 0x0000000206067212 */ /* 0x000fe200078ec0ff */
[----:B------:R-:W-:-:S05]  /*1a050*/  IMAD.MOV.U32 R2, RZ, RZ, R33 ;  /* 0x000000ffff027224 */ /* 0x000fca00078e0021 */
[----:B------:R-:W-:Y:S01]  /*1a060*/  LOP3.LUT R7, R2, R3, RZ, 0xc0, !PT ;  /* 0x0000000302077212 */ /* 0x000fe200078ec0ff */
[----:B------:R-:W-:Y:S01]  /*1a070*/  STG.E.U16 desc[UR20][R20.64+-0x100], R41 ;  /* 0xffff002914007986 */ /* 0x000fe2000c101514 */
[----:B------:R-:W-:-:S03]  /*1a080*/  HSET2.LE.AND R2, R17, R0, PT ;  /* 0x0000000011027233 */ /* 0x000fc60003803000 */
[----:B------:R4:W-:Y:S01]  /*1a090*/  STG.E.U16 desc[UR20][R20.64+-0xfe], R40 ;  /* 0xffff022814007986 */ /* 0x0009e2000c101514 */
[----:B------:R-:W-:Y:S01]  /*1a0a0*/  HSET2.LE.AND R3, R19, R0, PT ;  /* 0x0000000013037233 */ /* 0x000fe20003803000 */
[C---:B--2---:R-:W-:Y:S08]  /*1a0b0*/  HMMA.16816.F32 R48, R4.reuse, R12, R152 ;  /* 0x0000000c0430723c */ /* 0x044ff00000001898 */
[C---:B---3--:R-:W-:Y:S08]  /*1a0c0*/  HMMA.16816.F32 R36, R4.reuse, R8, R92 ;  /* 0x000000080424723c */ /* 0x048ff0000000185c */
[C---:B----4-:R-:W-:Y:S08]  /*1a0d0*/  HMMA.16816.F32 R40, R4.reuse, R14, R84 ;  /* 0x0000000e0428723c */ /* 0x050ff00000001854 */
[----:B------:R-:W-:Y:S01]  /*1a0e0*/  HMMA.16816.F32 R32, R4, R10, R100 ;  /* 0x0000000a0420723c */ /* 0x000fe20000001864 */
[----:B------:R-:W-:-:S02]  /*1a0f0*/  LOP3.LUT R7, R23, 0xff00ff, RZ, 0xc0, !PT ;  /* 0x00ff00ff17077812 */ /* 0x000fc400078ec0ff */
[----:B------:R-:W-:Y:S02]  /*1a100*/  LOP3.LUT R4, R114, R2, RZ, 0xc0, !PT ;  /* 0x0000000272047212 */ /* 0x000fe400078ec0ff */
[--C-:B------:R-:W-:Y:S02]  /*1a110*/  HSET2.LE.AND R2, R16, R0.reuse, PT ;  /* 0x0000000010027233 */ /* 0x100fe40003803000 */
[----:B------:R-:W-:Y:S02]  /*1a120*/  HSET2.LE.AND R7, R7, R0, PT ;  /* 0x0000000007077233 */ /* 0x000fe40003803000 */
[----:B------:R-:W-:Y:S02]  /*1a130*/  LOP3.LUT R6, R141, R3, RZ, 0xc0, !PT ;  /* 0x000000038d067212 */ /* 0x000fe400078ec0ff */
[----:B------:R-:W-:Y:S02]  /*1a140*/  LOP3.LUT R5, R151, R2, RZ, 0xc0, !PT ;  /* 0x0000000297057212 */ /* 0x000fe400078ec0ff */
[----:B------:R-:W-:Y:S01]  /*1a150*/  LOP3.LUT R7, R63, R7, RZ, 0xc0, !PT ;  /* 0x000000073f077212 */ /* 0x000fe200078ec0ff */
[----:B------:R-:W-:Y:S01]  /*1a160*/  IMAD.MOV.U32 R2, RZ, RZ, R52 ;  /* 0x000000ffff027224 */ /* 0x000fe200078e0034 */
[----:B------:R-:W-:-:S05]  /*1a170*/  PRMT R3, R52, 0x7772, RZ ;  /* 0x0000777234037816 */ /* 0x000fca00000000ff */
[----:B------:R-:W-:Y:S01]  /*1a180*/  HMMA.16816.F32 R72, R4, R12, R72 ;  /* 0x0000000c0448723c */ /* 0x000fe20000001848 */
[----:B------:R-:W-:-:S07]  /*1a190*/  LOP3.LUT R2, R2, 0xff, RZ, 0xc0, !PT ;  /* 0x000000ff02027812 */ /* 0x000fce00078ec0ff */
[C---:B------:R-:W-:Y:S01]  /*1a1a0*/  HMMA.16816.F32 R64, R4.reuse, R14, R64 ;  /* 0x0000000e0440723c */ /* 0x040fe20000001840 */
[----:B------:R-:W-:Y:S07]  /*1a1b0*/  LDSM.16.MT88.4 R12, [R60+0x400] ;  /* 0x000400003c0c783b */ /* 0x000fee0000004200 */
[C---:B------:R-:W-:Y:S08]  /*1a1c0*/  HMMA.16816.F32 R16, R4.reuse, R8, R160 ;  /* 0x000000080410723c */ /* 0x040ff000000018a0 */
[----:B------:R-:W-:Y:S01]  /*1a1d0*/  HMMA.16816.F32 R56, R4, R10, R56 ;  /* 0x0000000a0438723c */ /* 0x000fe20000001838 */
[C---:B------:R-:W-:Y:S01]  /*1a1e0*/  PRMT R4, R52.reuse, 0x7773, RZ ;  /* 0x0000777334047816 */ /* 0x040fe200000000ff */
[----:B------:R-:W2:Y:S01]  /*1a1f0*/  LDSM.16.MT88.4 R8, [R132+0x4400] ;  /* 0x004400008408783b */ /* 0x000ea20000004200 */
[----:B------:R-:W-:-:S02]  /*1a200*/  PRMT R5, R52, 0x7771, RZ ;  /* 0x0000777134057816 */ /* 0x000fc400000000ff */
[----:B------:R-:W-:Y:S02]  /*1a210*/  PRMT R7, R3, 0x5410, R4 ;  /* 0x0000541003077816 */ /* 0x000fe40000000004 */
[----:B------:R-:W-:Y:S02]  /*1a220*/  PRMT R6, R2, 0x5410, R5 ;  /* 0x0000541002067816 */ /* 0x000fe40000000005 */
[C---:B------:R-:W-:Y:S02]  /*1a230*/  LOP3.LUT R3, R22.reuse, 0xffff, RZ, 0xc0, !PT ;  /* 0x0000ffff16037812 */ /* 0x040fe400078ec0ff */
[C---:B------:R-:W-:Y:S02]  /*1a240*/  PRMT R2, R22.reuse, 0x7632, R2 ;  /* 0x0000763216027816 */ /* 0x040fe40000000002 */
[----:B------:R-:W-:Y:S02]  /*1a250*/  LOP3.LUT R4, R22, 0xff, RZ, 0xc0, !PT ;  /* 0x000000ff16047812 */ /* 0x000fe400078ec0ff */
[----:B------:R-:W-:-:S02]  /*1a260*/  SHF.R.U32.HI R3, RZ, 0x8, R3 ;  /* 0x00000008ff037819 */ /* 0x000fc40000011603 */
[----:B------:R-:W-:Y:S02]  /*1a270*/  SHF.R.U32.HI R5, RZ, 0x18, R22 ;  /* 0x00000018ff057819 */ /* 0x000fe40000011616 */
[----:B------:R-:W-:Y:S02]  /*1a280*/  LOP3.LUT R2, R2, 0xff, RZ, 0xc0, !PT ;  /* 0x000000ff02027812 */ /* 0x000fe400078ec0ff */
[----:B------:R-:W-:Y:S02]  /*1a290*/  PRMT R4, R4, 0x5410, R3 ;  /* 0x0000541004047816 */ /* 0x000fe40000000003 */
[----:B------:R-:W-:Y:S01]  /*1a2a0*/  PRMT R3, R2, 0x5410, R5 ;  /* 0x0000541002037816 */ /* 0x000fe20000000005 */
[----:B------:R-:W-:Y:S02]  /*1a2b0*/  IMAD.MOV.U32 R5, RZ, RZ, R77 ;  /* 0x000000ffff057224 */ /* 0x000fe400078e004d */
[--C-:B------:R-:W-:Y:S02]  /*1a2c0*/  HSET2.LE.AND R2, R4, R0.reuse, PT ;  /* 0x0000000004027233 */ /* 0x100fe40003803000 */
[----:B------:R-:W-:Y:S01]  /*1a2d0*/  HSET2.LE.AND R3, R3, R0, PT ;  /* 0x0000000003037233 */ /* 0x000fe20003803000 */
[----:B------:R-:W-:-:S04]  /*1a2e0*/  IMAD.MOV.U32 R4, RZ, RZ, R81 ;  /* 0x000000ffff047224 */ /* 0x000fc800078e0051 */
[----:B------:R-:W-:Y:S02]  /*1a2f0*/  LOP3.LUT R5, R5, R3, RZ, 0xc0, !PT ;  /* 0x0000000305057212 */ /* 0x000fe400078ec0ff */
[----:B------:R-:W-:Y:S02]  /*1a300*/  LOP3.LUT R3, R7, 0xff00ff, RZ, 0xc0, !PT ;  /* 0x00ff00ff07037812 */ /* 0x000fe400078ec0ff */
[----:B------:R-:W-:Y:S02]  /*1a310*/  LOP3.LUT R4, R4, R2, RZ, 0xc0, !PT ;  /* 0x0000000204047212 */ /* 0x000fe400078ec0ff */
[--C-:B------:R-:W-:Y:S01]  /*1a320*/  HSET2.LE.AND R2, R6, R0.reuse, PT ;  /* 0x0000000006027233 */ /* 0x100fe20003803000 */
[----:B------:R-:W-:Y:S01]  /*1a330*/  IMAD.MOV.U32 R6, RZ, RZ, R71 ;  /* 0x000000ffff067224 */ /* 0x000fe200078e0047 */
[----:B------:R-:W-:Y:S01]  /*1a340*/  HSET2.LE.AND R3, R3, R0, PT ;  /* 0x0000000003037233 */ /* 0x000fe20003803000 */
[----:B------:R-:W-:-:S03]  /*1a350*/  IMAD.MOV.U32 R7, RZ, RZ, R69 ;  /* 0x000000ffff077224 */ /* 0x000fc600078e0045 */
[----:B------:R-:W-:Y:S02]  /*1a360*/  LOP3.LUT R6, R6, R2, RZ, 0xc0, !PT ;  /* 0x0000000206067212 */ /* 0x000fe400078ec0ff */
[----:B------:R-:W-:Y:S02]  /*1a370*/  LOP3.LUT R7, R7, R3, RZ, 0xc0, !PT ;  /* 0x0000000307077212 */ /* 0x000fe400078ec0ff */
[C---:B------:R-:W-:Y:S01]  /*1a380*/  LOP3.LUT R2, R80.reuse, 0xffff, RZ, 0xc0, !PT ;  /* 0x0000ffff50027812 */ /* 0x040fe200078ec0ff */
[----:B------:R-:W-:Y:S01]  /*1a390*/  STG.E.U16 desc[UR20][R30.64+-0xf0], R98 ;  /* 0xffff10621e007986 */ /* 0x000fe2000c101514 */
[----:B------:R-:W-:Y:S02]  /*1a3a0*/  LOP3.LUT R3, R80, 0xff, RZ, 0xc0, !PT ;  /* 0x000000ff50037812 */ /* 0x000fe400078ec0ff */
[----:B------:R-:W-:Y:S01]  /*1a3b0*/  SHF.R.U32.HI R2, RZ, 0x8, R2 ;  /* 0x00000008ff027819 */ /* 0x000fe20000011602 */
[----:B------:R-:W-:Y:S01]  /*1a3c0*/  STG.E.U16 desc[UR20][R30.64+-0xee], R97 ;  /* 0xffff12611e007986 */ /* 0x000fe2000c101514 */
[C---:B--2---:R-:W-:Y:S03]  /*1a3d0*/  HMMA.16816.F32 R48, R4.reuse, R8, R48 ;  /* 0x000000080430723c */ /* 0x044fe60000001830 */
[----:B------:R2:W-:Y:S05]  /*1a3e0*/  STG.E.U16 desc[UR20][R164.64+-0xf0], R96 ;  /* 0xffff1060a4007986 */ /* 0x0005ea000c101514 */
[C---:B------:R-:W-:Y:S08]  /*1a3f0*/  HMMA.16816.F32 R84, R4.reuse, R10, R40 ;  /* 0x0000000a0454723c */ /* 0x040ff00000001828 */
[C---:B------:R-:W-:Y:S08]  /*1a400*/  HMMA.16816.F32 R100, R4.reuse, R14, R32 ;  /* 0x0000000e0464723c */ /* 0x040ff00000001820 */
[----:B--2---:R-:W-:Y:S01]  /*1a410*/  HMMA.16816.F32 R96, R4, R12, R36 ;  /* 0x0000000c0460723c */ /* 0x004fe20000001824 */
[----:B------:R-:W-:-:S02]  /*1a420*/  PRMT R4, R3, 0x5410, R2 ;  /* 0x0000541003047816 */ /* 0x000fc40000000002 */
[----:B------:R-:W-:Y:S02]  /*1a430*/  PRMT R2, R80, 0x7632, R2 ;  /* 0x0000763250027816 */ /* 0x000fe40000000002 */
[----:B------:R-:W-:Y:S02]  /*1a440*/  SHF.R.U32.HI R6, RZ, 0x18, R80 ;  /* 0x00000018ff067819 */ /* 0x000fe40000011650 */
[----:B------:R-:W-:Y:S02]  /*1a450*/  LOP3.LUT R3, R2, 0xff, RZ, 0xc0, !PT ;  /* 0x000000ff02037812 */ /* 0x000fe400078ec0ff */
[----:B------:R-:W-:Y:S02]  /*1a460*/  LOP3.LUT R5, R25, 0xff, RZ, 0xc0, !PT ;  /* 0x000000ff19057812 */ /* 0x000fe400078ec0ff */
[----:B------:R-:W-:Y:S02]  /*1a470*/  HSET2.LE.AND R2, R4, R0, PT ;  /* 0x0000000004027233 */ /* 0x000fe40003803000 */
[----:B------:R-:W-:-:S02]  /*1a480*/  PRMT R3, R3, 0x5410, R6 ;  /* 0x0000541003037816 */ /* 0x000fc40000000006 */
[----:B------:R-:W-:Y:S02]  /*1a490*/  PRMT R5, R5, 0x5410, R53 ;  /* 0x0000541005057816 */ /* 0x000fe40000000035 */
[----:B------:R-:W-:Y:S02]  /*1a4a0*/  LOP3.LUT R7, R55, 0xff00ff, RZ, 0xc0, !PT ;  /* 0x00ff00ff37077812 */ /* 0x000fe400078ec0ff */
[----:B------:R-:W-:Y:S02]  /*1a4b0*/  LOP3.LUT R4, R119, R2, RZ, 0xc0, !PT ;  /* 0x0000000277047212 */ /* 0x000fe400078ec0ff */
[--C-:B------:R-:W-:Y:S02]  /*1a4c0*/  HSET2.LE.AND R2, R3, R0.reuse, PT ;  /* 0x0000000003027233 */ /* 0x100fe40003803000 */
[--C-:B------:R-:W-:Y:S02]  /*1a4d0*/  HSET2.LE.AND R3, R5, R0.reuse, PT ;  /* 0x0000000005037233 */ /* 0x100fe40003803000 */
[----:B------:R-:W-:-:S02]  /*1a4e0*/  HSET2.LE.AND R7, R7, R0, PT ;  /* 0x0000000007077233 */ /* 0x000fc40003803000 */
[----:B------:R-:W-:Y:S02]  /*1a4f0*/  LOP3.LUT R5, R120, R2, RZ, 0xc0, !PT ;  /* 0x0000000278057212 */ /* 0x000fe400078ec0ff */
[----:B------:R-:W-:Y:S02]  /*1a500*/  LOP3.LUT R6, R83, R3, RZ, 0xc0, !PT ;  /* 0x0000000353067212 */ /* 0x000fe400078ec0ff */
[----:B------:R-:W-:Y:S01]  /*1a510*/  LOP3.LUT R7, R82, R7, RZ, 0xc0, !PT ;  /* 0x0000000752077212 */ /* 0x000fe200078ec0ff */
[----:B------:R-:W-:Y:S01]  /*1a520*/  IMAD.MOV.U32 R22, RZ, RZ, R166 ;  /* 0x000000ffff167224 */ /* 0x000fe200078e00a6 */
[C---:B------:R-:W-:Y:S02]  /*1a530*/  PRMT R3, R24.reuse, 0x7773, RZ ;  /* 0x0000777318037816 */ /* 0x040fe400000000ff */
[----:B------:R-:W-:Y:S01]  /*1a540*/  PRMT R2, R24, 0x7772, RZ ;  /* 0x0000777218027816 */ /* 0x000fe200000000ff */
[----:B------:R-:W-:Y:S02]  /*1a550*/  IMAD.MOV.U32 R39, RZ, RZ, R107 ;  /* 0x000000ffff277224 */ /* 0x000fe400078e006b */
[----:B------:R-:W-:Y:S01]  /*1a560*/  IMAD.MOV.U32 R38, RZ, RZ, R106 ;  /* 0x000000ffff267224 */ /* 0x000fe200078e006a */
[----:B------:R-:W-:Y:S01]  /*1a570*/  HMMA.16816.F32 R72, R4, R8, R72 ;  /* 0x000000080448723c */ /* 0x000fe20000001848 */
[----:B------:R-:W-:-:S02]  /*1a580*/  IMAD.MOV.U32 R37, RZ, RZ, R104 ;  /* 0x000000ffff257224 */ /* 0x000fc400078e0068 */
[----:B------:R-:W-:Y:S01]  /*1a590*/  IMAD.MOV.U32 R35, RZ, RZ, R105 ;  /* 0x000000ffff237224 */ /* 0x000fe200078e0069 */
[----:B------:R-:W-:Y:S02]  /*1a5a0*/  PRMT R141, R2, 0x5410, R3 ;  /* 0x00005410028d7816 */ /* 0x000fe40000000003 */
[----:B------:R-:W-:Y:S02]  /*1a5b0*/  PRMT R23, R166, 0x7771, RZ ;  /* 0x00007771a6177816 */ /* 0x000fe400000000ff */
[----:B------:R-:W-:Y:S01]  /*1a5c0*/  HMMA.16816.F32 R80, R4, R10, R64 ;  /* 0x0000000a0450723c */ /* 0x000fe20000001840 */
[----:B------:R-:W-:Y:S01]  /*1a5d0*/  IMAD.MOV.U32 R10, RZ, RZ, R70 ;  /* 0x000000ffff0a7224 */ /* 0x000fe200078e0046 */
[----:B------:R-:W-:-:S06]  /*1a5e0*/  LOP3.LUT R2, R22, 0xff, RZ, 0xc0, !PT ;  /* 0x000000ff16027812 */ /* 0x000fcc00078ec0ff */
[----:B------:R-:W-:Y:S01]  /*1a5f0*/  HMMA.16816.F32 R92, R4, R12, R16 ;  /* 0x0000000c045c723c */ /* 0x000fe20000001810 */
[----:B------:R-:W-:Y:S02]  /*1a600*/  PRMT R13, R78, 0x7773, RZ ;  /* 0x000077734e0d7816 */ /* 0x000fe400000000ff */
[----:B------:R-:W-:-:S05]  /*1a610*/  PRMT R19, R166, 0x7773, RZ ;  /* 0x00007773a6137816 */ /* 0x000fca00000000ff */
[----:B------:R-:W-:Y:S01]  /*1a620*/  HMMA.16816.F32 R104, R4, R14, R56 ;  /* 0x0000000e0468723c */ /* 0x000fe20000001838 */
[----:B------:R-:W-:Y:S02]  /*1a630*/  PRMT R7, R78, 0x7772, RZ ;  /* 0x000077724e077816 */ /* 0x000fe400000000ff */
[----:B------:R-:W-:Y:S02]  /*1a640*/  PRMT R18, R166, 0x7772, RZ ;  /* 0x00007772a6127816 */ /* 0x000fe400000000ff */
[----:B------:R-:W-:Y:S01]  /*1a650*/  PRMT R166, R7, 0x5410, R13 ;  /* 0x0000541007a67816 */ /* 0x000fe2000000000d */
[----:B------:R-:W-:Y:S01]  /*1a660*/  IMAD.MOV.U32 R16, RZ, RZ, R110 ;  /* 0x000000ffff107224 */ /* 0x000fe200078e006e */
[----:B------:R-:W-:Y:S02]  /*1a670*/  PRMT R13, R2, 0x5410, R23 ;  /* 0x00005410020d7816 */ /* 0x000fe40000000017 */
[----:B------:R-:W-:Y:S02]  /*1a680*/  PRMT R11, R70, 0x7771, RZ ;  /* 0x00007771460b7816 */ /* 0x000fe400000000ff */
[----:B------:R-:W-:Y:S01]  /*1a690*/  LOP3.LUT R2, R10, 0xff, RZ, 0xc0, !PT ;  /* 0x000000ff0a027812 */ /* 0x000fe200078ec0ff */
[----:B------:R-:W-:Y:S01]  /*1a6a0*/  IMAD.MOV.U32 R6, RZ, RZ, R26 ;  /* 0x000000ffff067224 */ /* 0x000fe200078e001a */
[----:B------:R-:W-:-:S02]  /*1a6b0*/  PRMT R9, R70, 0x7773, RZ ;  /* 0x0000777346097816 */ /* 0x000fc400000000ff */
[----:B------:R-:W-:Y:S02]  /*1a6c0*/  PRMT R8, R70, 0x7772, RZ ;  /* 0x0000777246087816 */ /* 0x000fe400000000ff */
[C---:B------:R-:W-:Y:S02]  /*1a6d0*/  PRMT R5, R26.reuse, 0x7773, RZ ;  /* 0x000077731a057816 */ /* 0x040fe400000000ff */
[----:B------:R-:W-:Y:S02]  /*1a6e0*/  PRMT R4, R26, 0x7772, RZ ;  /* 0x000077721a047816 */ /* 0x000fe400000000ff */
[----:B------:R-:W-:Y:S02]  /*1a6f0*/  PRMT R151, R2, 0x5410, R11 ;  /* 0x0000541002977816 */ /* 0x000fe4000000000b */
[----:B------:R-:W-:Y:S02]  /*1a700*/  PRMT R17, R110, 0x7771, RZ ;  /* 0x000077716e117816 */ /* 0x000fe400000000ff */
[----:B------:R-:W-:-:S02]  /*1a710*/  LOP3.LUT R2, R16, 0xff, RZ, 0xc0, !PT ;  /* 0x000000ff10027812 */ /* 0x000fc400078ec0ff */
[----:B------:R-:W-:Y:S02]  /*1a720*/  LOP3.LUT R3, R27, 0xffff, RZ, 0xc0, !PT ;  /* 0x0000ffff1b037812 */ /* 0x000fe400078ec0ff */
[----:B------:R-:W-:Y:S02]  /*1a730*/  PRMT R152, R8, 0x5410, R9 ;  /* 0x0000541008987816 */ /* 0x000fe40000000009 */
[----:B------:R-:W-:Y:S02]  /*1a740*/  PRMT R8, R4, 0x5410, R5 ;  /* 0x0000541004087816 */ /* 0x000fe40000000005 */
[----:B------:R-:W-:Y:S02]  /*1a750*/  PRMT R12, R26, 0x7771, RZ ;  /* 0x000077711a0c7816 */ /* 0x000fe400000000ff */
[----:B------:R-:W-:Y:S02]  /*1a760*/  PRMT R155, R2, 0x5410, R17 ;  /* 0x00005410029b7816 */ /* 0x000fe40000000011 */
[----:B------:R-:W-:-:S02]  /*1a770*/  LOP3.LUT R4, R6, 0xff, RZ, 0xc0, !PT ;  /* 0x000000ff06047812 */ /* 0x000fc400078ec0ff */
[C---:B------:R-:W-:Y:S02]  /*1a780*/  PRMT R2, R27.reuse, 0x7632, R2 ;  /* 0x000076321b027816 */ /* 0x040fe40000000002 */
[----:B------:R-:W-:Y:S02]  /*1a790*/  LOP3.LUT R5, R27, 0xff, RZ, 0xc0, !PT ;  /* 0x000000ff1b057812 */ /* 0x000fe400078ec0ff */
[----:B------:R-:W-:Y:S02]  /*1a7a0*/  SHF.R.U32.HI R3, RZ, 0x8, R3 ;  /* 0x00000008ff037819 */ /* 0x000fe40000011603 */
[----:B------:R-:W-:Y:S02]  /*1a7b0*/  PRMT R7, R4, 0x5410, R12 ;  /* 0x0000541004077816 */ /* 0x000fe4000000000c */
[----:B------:R-:W-:Y:S02]  /*1a7c0*/  SHF.R.U32.HI R6, RZ, 0x18, R27 ;  /* 0x00000018ff067819 */ /* 0x000fe4000001161b */
[----:B------:R-:W-:-:S02]  /*1a7d0*/  LOP3.LUT R2, R2, 0xff, RZ, 0xc0, !PT ;  /* 0x000000ff02027812 */ /* 0x000fc400078ec0ff */
[----:B------:R-:W-:Y:S02]  /*1a7e0*/  PRMT R4, R5, 0x5410, R3 ;  /* 0x0000541005047816 */ /* 0x000fe40000000003 */
[----:B------:R-:W-:-:S03]  /*1a7f0*/  PRMT R3, R2, 0x5410, R6 ;  /* 0x0000541002037816 */ /* 0x000fc60000000006 */
[--C-:B------:R-:W-:Y:S01]  /*1a800*/  HSET2.LE.AND R2, R4, R0.reuse, PT ;  /* 0x0000000004027233 */ /* 0x100fe20003803000 */
[----:B------:R-:W-:Y:S01]  /*1a810*/  IMAD.MOV.U32 R4, RZ, RZ, R124 ;  /* 0x000000ffff047224 */ /* 0x000fe200078e007c */
[--C-:B------:R-:W-:Y:S01]  /*1a820*/  HSET2.LE.AND R3, R3, R0.reuse, PT ;  /* 0x0000000003037233 */ /* 0x100fe20003803000 */
[----:B------:R-:W-:Y:S01]  /*1a830*/  IMAD.MOV.U32 R6, RZ, RZ, R123 ;  /* 0x000000ffff067224 */ /* 0x000fe200078e007b */
[----:B------:R-:W-:Y:S01]  /*1a840*/  PRMT R32, R18, 0x5410, R19 ;  /* 0x0000541012207816 */ /* 0x000fe20000000013 */
[----:B------:R-:W-:Y:S01]  /*1a850*/  IMAD.MOV.U32 R33, RZ, RZ, R24 ;  /* 0x000000ffff217224 */ /* 0x000fe200078e0018 */
[----:B------:R-:W-:Y:S01]  /*1a860*/  LOP3.LUT R4, R4, R2, RZ, 0xc0, !PT ;  /* 0x0000000204047212 */ /* 0x000fe200078ec0ff */
[----:B------:R-:W-:Y:S01]  /*1a870*/  IMAD.MOV.U32 R2, RZ, RZ, R121 ;  /* 0x000000ffff027224 */ /* 0x000fe200078e0079 */
[----:B------:R-:W-:Y:S01]  /*1a880*/  PRMT R36, R24, 0x7771, RZ ;  /* 0x0000777118247816 */ /* 0x000fe200000000ff */
[----:B------:R-:W2:Y:S01]  /*1a890*/  LDSM.16.MT88.4 R16, [R132+0x4800] ;  /* 0x004800008410783b */ /* 0x000ea20000004200 */
[----:B------:R-:W-:Y:S01]  /*1a8a0*/  SHF.R.U32.HI R9, RZ, 0x18, R91 ;  /* 0x00000018ff097819 */ /* 0x000fe2000001165b */
[----:B------:R-:W-:Y:S01]  /*1a8b0*/  IMAD.MOV.U32 R160, RZ, RZ, R117 ;  /* 0x000000ffffa07224 */ /* 0x000fe200078e0075 */
[----:B------:R-:W-:Y:S01]  /*1a8c0*/  LOP3.LUT R5, R2, R3, RZ, 0xc0, !PT ;  /* 0x0000000302057212 */ /* 0x000fe200078ec0ff */
[----:B------:R-:W3:Y:S01]  /*1a8d0*/  LDSM.16.MT88.4 R24, [R60+0x800] ;  /* 0x000800003c18783b */ /* 0x000ee20000004200 */
[----:B------:R-:W-:Y:S01]  /*1a8e0*/  HSET2.LE.AND R2, R7, R0, PT ;  /* 0x0000000007027233 */ /* 0x000fe20003803000 */
[----:B------:R-:W-:Y:S01]  /*1a8f0*/  IMAD.MOV.U32 R161, RZ, RZ, R115 ;  /* 0x000000ffffa17224 */ /* 0x000fe200078e0073 */
[----:B------:R-:W-:Y:S01]  /*1a900*/  LOP3.LUT R3, R8, 0xff00ff, RZ, 0xc0, !PT ;  /* 0x00ff00ff08037812 */ /* 0x000fe200078ec0ff */
[----:B------:R-:W-:Y:S01]  /*1a910*/  IMAD.MOV.U32 R163, RZ, RZ, R116 ;  /* 0x000000ffffa37224 */ /* 0x000fe200078e0074 */
[----:B------:R-:W-:-:S02]  /*1a920*/  PRMT R15, R110, 0x7773, RZ ;  /* 0x000077736e0f7816 */ /* 0x000fc400000000ff */
[----:B------:R-:W-:Y:S01]  /*1a930*/  PRMT R119, R54, 0x7771, RZ ;  /* 0x0000777136777816 */ /* 0x000fe200000000ff */
[----:B------:R-:W-:Y:S01]  /*1a940*/  IMAD.MOV.U32 R153, RZ, RZ, R78 ;  /* 0x000000ffff997224 */ /* 0x000fe200078e004e */
[----:B------:R-:W-:Y:S01]  /*1a950*/  LOP3.LUT R6, R6, R2, RZ, 0xc0, !PT ;  /* 0x0000000206067212 */ /* 0x000fe200078ec0ff */
[----:B------:R-:W-:Y:S01]  /*1a960*/  IMAD.MOV.U32 R2, RZ, RZ, R122 ;  /* 0x000000ffff027224 */ /* 0x000fe200078e007a */
[----:B------:R-:W-:Y:S02]  /*1a970*/  HSET2.LE.AND R3, R3, R0, PT ;  /* 0x0000000003037233 */ /* 0x000fe40003803000 */
[----:B------:R-:W-:Y:S01]  /*1a980*/  PRMT R154, R78, 0x7771, RZ ;  /* 0x000077714e9a7816 */ /* 0x000fe200000000ff */
[----:B------:R-:W-:Y:S01]  /*1a990*/  IMAD.MOV.U32 R63, RZ, RZ, R76 ;  /* 0x000000ffff3f7224 */ /* 0x000fe200078e004c */
[----:B------:R-:W-:Y:S02]  /*1a9a0*/  PRMT R14, R110, 0x7772, RZ ;  /* 0x000077726e0e7816 */ /* 0x000fe400000000ff */
[----:B------:R-:W-:Y:S01]  /*1a9b0*/  PRMT R111, R76, 0x7773, RZ ;  /* 0x000077734c6f7816 */ /* 0x000fe200000000ff */
[----:B------:R-:W-:Y:S01]  /*1a9c0*/  IMAD.MOV.U32 R162, RZ, RZ, R118 ;  /* 0x000000ffffa27224 */ /* 0x000fe200078e0076 */
[----:B------:R-:W-:-:S02]  /*1a9d0*/  LOP3.LUT R7, R2, R3, RZ, 0xc0, !PT ;  /* 0x0000000302077212 */ /* 0x000fc400078ec0ff */
[----:B------:R-:W-:Y:S02]  /*1a9e0*/  PRMT R112, R76, 0x7771, RZ ;  /* 0x000077714c707816 */ /* 0x000fe400000000ff */
[C---:B------:R-:W-:Y:S02]  /*1a9f0*/  PRMT R120, R68.reuse, 0x7771, RZ ;  /* 0x0000777144787816 */ /* 0x040fe400000000ff */
[C---:B------:R-:W-:Y:S02]  /*1aa00*/  PRMT R114, R68.reuse, 0x7773, RZ ;  /* 0x0000777344727816 */ /* 0x040fe400000000ff */
[----:B------:R-:W-:Y:S01]  /*1aa10*/  PRMT R113, R68, 0x7772, RZ ;  /* 0x0000777244717816 */ /* 0x000fe200000000ff */
[----:B------:R-:W-:Y:S01]  /*1aa20*/  IMAD.MOV.U32 R22, RZ, RZ, R28 ;  /* 0x000000ffff167224 */ /* 0x000fe200078e001c */
[C---:B------:R-:W-:Y:S01]  /*1aa30*/  LOP3.LUT R2, R91.reuse, 0xffff, RZ, 0xc0, !PT ;  /* 0x0000ffff5b027812 */ /* 0x040fe200078ec0ff */
[----:B------:R-:W-:Y:S01]  /*1aa40*/  STG.E.U16 desc[UR20][R164.64+-0xee], R249 ;  /* 0xffff12f9a4007986 */ /* 0x000fe2000c101514 */
[----:B------:R-:W-:Y:S01]  /*1aa50*/  LOP3.LUT R3, R91, 0xff, RZ, 0xc0, !PT ;  /* 0x000000ff5b037812 */ /* 0x000fe200078ec0ff */
[----:B------:R-:W4:Y:S01]  /*1aa60*/  LDC R124, c[0x0][0x448] ;  /* 0x00011200ff7c7b82 */ /* 0x000f220000000800 */
[----:B------:R-:W-:-:S04]  /*1aa70*/  SHF.R.U32.HI R2, RZ, 0x8, R2 ;  /* 0x00000008ff027819 */ /* 0x000fc80000011602 */
[--C-:B------:R-:W-:Y:S02]  /*1aa80*/  PRMT R8, R3, 0x5410, R2.reuse ;  /* 0x0000541003087816 */ /* 0x100fe40000000002 */
[----:B------:R-:W-:-:S04]  /*1aa90*/  PRMT R2, R91, 0x7632, R2 ;  /* 0x000076325b027816 */ /* 0x000fc80000000002 */
[----:B------:R-:W-:Y:S02]  /*1aaa0*/  LOP3.LUT R3, R2, 0xff, RZ, 0xc0, !PT ;  /* 0x000000ff02037812 */ /* 0x000fe400078ec0ff */
[----:B------:R-:W-:Y:S02]  /*1aab0*/  HSET2.LE.AND R2, R8, R0, PT ;  /* 0x0000000008027233 */ /* 0x000fe40003803000 */
[----:B------:R-:W-:-:S03]  /*1aac0*/  PRMT R3, R3, 0x5410, R9 ;  /* 0x0000541003037816 */ /* 0x000fc60000000009 */
[----:B------:R-:W-:Y:S02]  /*1aad0*/  LOP3.LUT R12, R35, R2, RZ, 0xc0, !PT ;  /* 0x00000002230c7212 */ /* 0x000fe400078ec0ff */
[----:B------:R-:W-:Y:S02]  /*1aae0*/  LOP3.LUT R2, R32, 0xff00ff, RZ, 0xc0, !PT ;  /* 0x00ff00ff20027812 */ /* 0x000fe400078ec0ff */
[----:B------:R-:W-:-:S03]  /*1aaf0*/  HSET2.LE.AND R8, R3, R0, PT ;  /* 0x0000000003087233 */ /* 0x000fc60003803000 */
[--C-:B------:R-:W-:Y:S02]  /*1ab00*/  HSET2.LE.AND R2, R2, R0.reuse, PT ;  /* 0x0000000002027233 */ /* 0x100fe40003803000 */
[----:B------:R-:W-:Y:S02]  /*1ab10*/  HSET2.LE.AND R3, R13, R0, PT ;  /* 0x000000000d037233 */ /* 0x000fe40003803000 */
[----:B------:R-:W-:Y:S02]  /*1ab20*/  PRMT R167, R14, 0x5410, R15 ;  /* 0x000054100ea77816 */ /* 0x000fe4000000000f */
[----:B------:R-:W-:Y:S01]  /*1ab30*/  LOP3.LUT R15, R39, R2, RZ, 0xc0, !PT ;  /* 0x00000002270f7212 */ /* 0x000fe200078ec0ff */
[----:B------:R-:W-:Y:S01]  /*1ab40*/  IMAD.MOV.U32 R2, RZ, RZ, R62 ;  /* 0x000000ffff027224 */ /* 0x000fe200078e003e */
[----:B------:R-:W-:Y:S01]  /*1ab50*/  LOP3.LUT R14, R38, R3, RZ, 0xc0, !PT ;  /* 0x00000003260e7212 */ /* 0x000fe200078ec0ff */
[----:B------:R-:W-:Y:S01]  /*1ab60*/  IMAD.MOV.U32 R117, RZ, RZ, R54 ;  /* 0x000000ffff757224 */ /* 0x000fe200078e0036 */
[C---:B------:R-:W-:Y:S01]  /*1ab70*/  PRMT R116, R54.reuse, 0x7773, RZ ;  /* 0x0000777336747816 */ /* 0x040fe200000000ff */
[----:B--2---:R-:W-:Y:S01]  /*1ab80*/  HMMA.16816.F32 R40, R4, R16, R48 ;  /* 0x000000100428723c */ /* 0x004fe20000001830 */
[----:B------:R-:W-:-:S02]  /*1ab90*/  PRMT R115, R54, 0x7772, RZ ;  /* 0x0000777236737816 */ /* 0x000fc400000000ff */
[----:B------:R-:W-:Y:S02]  /*1aba0*/  LOP3.LUT R3, R33, 0xff, RZ, 0xc0, !PT ;  /* 0x000000ff21037812 */ /* 0x000fe400078ec0ff */
[----:B------:R-:W-:Y:S01]  /*1abb0*/  LOP3.LUT R2, R2, 0xff, RZ, 0xc0, !PT ;  /* 0x000000ff02027812 */ /* 0x000fe200078ec0ff */
[----:B------:R-:W2:Y:S02]  /*1abc0*/  LDSM.16.MT88.4 R32, [R132+0x4c00] ;  /* 0x004c00008420783b */ /* 0x000ea40000004200 */
[----:B------:R-:W-:Y:S01]  /*1abd0*/  HMMA.16816.F32 R52, R4, R18, R84 ;  /* 0x000000120434723c */ /* 0x000fe20000001854 */
[----:B------:R-:W-:Y:S02]  /*1abe0*/  PRMT R91, R3, 0x5410, R36 ;  /* 0x00005410035b7816 */ /* 0x000fe40000000024 */
[----:B------:R-:W-:-:S05]  /*1abf0*/  LOP3.LUT R3, R61, 0xffff, RZ, 0xc0, !PT ;  /* 0x0000ffff3d037812 */ /* 0x000fca00078ec0ff */
[C---:B---3--:R-:W-:Y:S08]  /*1ac00*/  HMMA.16816.F32 R56, R4.reuse, R24, R96 ;  /* 0x000000180438723c */ /* 0x048ff00000001860 */
[----:B------:R-:W-:Y:S01]  /*1ac10*/  HMMA.16816.F32 R48, R4, R26, R100 ;  /* 0x0000001a0430723c */ /* 0x000fe20000001864 */
[C---:B------:R-:W-:Y:S02]  /*1ac20*/  PRMT R6, R62.reuse, 0x7771, RZ ;  /* 0x000077713e067816 */ /* 0x040fe400000000ff */
[----:B------:R-:W-:-:S02]  /*1ac30*/  PRMT R5, R62, 0x7773, RZ ;  /* 0x000077733e057816 */ /* 0x000fc400000000ff */
[----:B------:R-:W-:Y:S02]  /*1ac40*/  PRMT R4, R62, 0x7772, RZ ;  /* 0x000077723e047816 */ /* 0x000fe400000000ff */
[----:B------:R-:W-:Y:S02]  /*1ac50*/  PRMT R6, R2, 0x5410, R6 ;  /* 0x0000541002067816 */ /* 0x000fe40000000006 */
[C---:B------:R-:W-:Y:S02]  /*1ac60*/  PRMT R2, R61.reuse, 0x7632, R2 ;  /* 0x000076323d027816 */ /* 0x040fe40000000002 */
[----:B------:R-:W-:Y:S02]  /*1ac70*/  PRMT R7, R4, 0x5410, R5 ;  /* 0x0000541004077816 */ /* 0x000fe40000000005 */
[----:B------:R-:W-:Y:S02]  /*1ac80*/  LOP3.LUT R4, R61, 0xff, RZ, 0xc0, !PT ;  /* 0x000000ff3d047812 */ /* 0x000fe400078ec0ff */
[----:B------:R-:W-:-:S02]  /*1ac90*/  SHF.R.U32.HI R3, RZ, 0x8, R3 ;  /* 0x00000008ff037819 */ /* 0x000fc40000011603 */
[----:B------:R-:W-:Y:S02]  /*1aca0*/  SHF.R.U32.HI R5, RZ, 0x18, R61 ;  /* 0x00000018ff057819 */ /* 0x000fe4000001163d */
[----:B------:R-:W-:Y:S02]  /*1acb0*/  LOP3.LUT R2, R2, 0xff, RZ, 0xc0, !PT ;  /* 0x000000ff02027812 */ /* 0x000fe400078ec0ff */
[----:B------:R-:W-:Y:S02]  /*1acc0*/  PRMT R4, R4, 0x5410, R3 ;  /* 0x0000541004047816 */ /* 0x000fe40000000003 */
[----:B------:R-:W-:Y:S02]  /*1acd0*/  PRMT R3, R2, 0x5410, R5 ;  /* 0x0000541002037816 */ /* 0x000fe40000000005 */
[----:B------:R-:W-:Y:S01]  /*1ace0*/  LOP3.LUT R13, R37, R8, RZ, 0xc0, !PT ;  /* 0x00000008250d7212 */ /* 0x000fe200078ec0ff */
[----:B------:R-:W-:Y:S01]  /*1acf0*/  IMAD.MOV.U32 R8, RZ, RZ, R173 ;  /* 0x000000ffff087224 */ /* 0x000fe200078e00ad */
[----:B------:R-:W3:Y:S01]  /*1ad00*/  LDSM.16.MT88.4 R36, [R60+0xc00] ;  /* 0x000c00003c24783b */ /* 0x000ee20000004200 */
[----:B------:R-:W-:Y:S01]  /*1ad10*/  HSET2.LE.AND R2, R4, R0, PT ;  /* 0x0000000004027233 */ /* 0x000fe20003803000 */
[----:B------:R-:W-:Y:S01]  /*1ad20*/  IMAD.MOV.U32 R9, RZ, RZ, R139 ;  /* 0x000000ffff097224 */ /* 0x000fe200078e008b */
[----:B------:R-:W-:-:S02]  /*1ad30*/  LOP3.LUT R5, R7, 0xff00ff, RZ, 0xc0, !PT ;  /* 0x00ff00ff07057812 */ /* 0x000fc400078ec0ff */
[--C-:B------:R-:W-:Y:S02]  /*1ad40*/  HSET2.LE.AND R3, R3, R0.reuse, PT ;  /* 0x0000000003037233 */ /* 0x100fe40003803000 */
[----:B------:R-:W-:Y:S01]  /*1ad50*/  LOP3.LUT R4, R8, R2, RZ, 0xc0, !PT ;  /* 0x0000000208047212 */ /* 0x000fe200078ec0ff */
[----:B------:R-:W-:Y:S01]  /*1ad60*/  IMAD.MOV.U32 R7, RZ, RZ, R125 ;  /* 0x000000ffff077224 */ /* 0x000fe200078e007d */
[--C-:B------:R-:W-:Y:S02]  /*1ad70*/  HSET2.LE.AND R2, R5, R0.reuse, PT ;  /* 0x0000000005027233 */ /* 0x100fe40003803000 */
[----:B------:R-:W-:Y:S02]  /*1ad80*/  HSET2.LE.AND R6, R6, R0, PT ;  /* 0x0000000006067233 */ /* 0x000fe40003803000 */
[----:B------:R-:W-:Y:S01]  /*1ad90*/  LOP3.LUT R5, R9, R3, RZ, 0xc0, !PT ;  /* 0x0000000309057212 */ /* 0x000fe200078ec0ff */
[----:B------:R-:W-:Y:S02]  /*1ada0*/  IMAD.MOV.U32 R3, RZ, RZ, R172 ;  /* 0x000000ffff037224 */ /* 0x000fe400078e00ac */
[----:B------:R-:W-:-:S03]  /*1adb0*/  LOP3.LUT R6, R7, R6, RZ, 0xc0, !PT ;  /* 0x0000000607067212 */ /* 0x000fc600078ec0ff */
[----:B------:R-:W-:Y:S02]  /*1adc0*/  LOP3.LUT R7, R3, R2, RZ, 0xc0, !PT ;  /* 0x0000000203077212 */ /* 0x000fe400078ec0ff */
[----:B------:R-:W-:Y:S02]  /*1add0*/  LOP3.LUT R2, R153, 0xff, RZ, 0xc0, !PT ;  /* 0x000000ff99027812 */ /* 0x000fe400078ec0ff */
[C---:B------:R-:W-:Y:S02]  /*1ade0*/  LOP3.LUT R3, R109.reuse, 0xffff, RZ, 0xc0, !PT ;  /* 0x0000ffff6d037812 */ /* 0x040fe400078ec0ff */
[----:B------:R-:W-:Y:S02]  /*1adf0*/  PRMT R154, R2, 0x5410, R154 ;  /* 0x00005410029a7816 */ /* 0x000fe4000000009a */
[----:B------:R-:W-:Y:S02]  /*1ae00*/  PRMT R2, R109, 0x7632, R2 ;  /* 0x000076326d027816 */ /* 0x000fe40000000002 */
[----:B------:R-:W-:-:S02]  /*1ae10*/  PRMT R110, R76, 0x7772, RZ ;  /* 0x000077724c6e7816 */ /* 0x000fc400000000ff */
[----:B------:R-:W-:Y:S02]  /*1ae20*/  LOP3.LUT R9, R109, 0xff, RZ, 0xc0, !PT ;  /* 0x000000ff6d097812 */ /* 0x000fe400078ec0ff */
[----:B------:R-:W-:Y:S02]  /*1ae30*/  SHF.R.U32.HI R11, RZ, 0x18, R109 ;  /* 0x00000018ff0b7819 */ /* 0x000fe4000001166d */
[----:B------:R-:W-:Y:S02]  /*1ae40*/  SHF.R.U32.HI R3, RZ, 0x8, R3 ;  /* 0x00000008ff037819 */ /* 0x000fe40000011603 */
[----:B------:R-:W-:Y:S02]  /*1ae50*/  LOP3.LUT R2, R2, 0xff, RZ, 0xc0, !PT ;  /* 0x000000ff02027812 */ /* 0x000fe400078ec0ff */
[----:B------:R-:W-:Y:S02]  /*1ae60*/  LOP3.LUT R8, R63, 0xff, RZ, 0xc0, !PT ;  /* 0x000000ff3f087812 */ /* 0x000fe400078ec0ff */
[----:B------:R-:W-:Y:S01]  /*1ae70*/  PRMT R10, R110, 0x5410, R111 ;  /* 0x000054106e0a7816 */ /* 0x000fe2000000006f */
[----:B------:R-:W-:Y:S01]  /*1ae80*/  IMAD.MOV.U32 R118, RZ, RZ, R68 ;  /* 0x000000ffff767224 */ /* 0x000fe200078e0044 */
[----:B------:R-:W-:Y:S01]  /*1ae90*/  HMMA.16816.F32 R64, R12, R16, R72 ;  /* 0x000000100c40723c */ /* 0x000fe20000001848 */
[----:B------:R-:W-:-:S02]  /*1aea0*/  PRMT R3, R9, 0x5410, R3 ;  /* 0x0000541009037816 */ /* 0x000fc40000000003 */
[----:B------:R-:W-:Y:S02]  /*1aeb0*/  PRMT R2, R2, 0x5410, R11 ;  /* 0x0000541002027816 */ /* 0x000fe4000000000b */
[----:B------:R-:W-:-:S03]  /*1aec0*/  LOP3.LUT R10, R10, 0xff00ff, RZ, 0xc0, !PT ;  /* 0x00ff00ff0a0a7812 */ /* 0x000fc600078ec0ff */
[----:B------:R-:W-:Y:S01]  /*1aed0*/  HMMA.16816.F32 R72, R12, R18, R80 ;  /* 0x000000120c48723c */ /* 0x000fe20000001850 */
[----:B------:R-:W-:-:S07]  /*1aee0*/  HSET2.LE.AND R9, R3, R0, PT ;  /* 0x0000000003097233 */ /* 0x000fce0003803000 */
[C---:B------:R-:W-:Y:S08]  /*1aef0*/  HMMA.16816.F32 R68, R12.reuse, R24, R92 ;  /* 0x000000180c44723c */ /* 0x040ff0000000185c */
[----:B------:R-:W-:Y:S01]  /*1af00*/  HMMA.16816.F32 R76, R12, R26, R104 ;  /* 0x0000001a0c4c723c */ /* 0x000fe20000001868 */
[----:B------:R-:W-:Y:S02]  /*1af10*/  PRMT R12, R8, 0x5410, R112 ;  /* 0x00005410080c7816 */ /* 0x000fe40000000070 */
[----:B------:R-:W-:-:S02]  /*1af20*/  HSET2.LE.AND R8, R2, R0, PT ;  /* 0x0000000002087233 */ /* 0x000fc40003803000 */
[--C-:B------:R-:W-:Y:S02]  /*1af30*/  HSET2.LE.AND R2, R10, R0.reuse, PT ;  /* 0x000000000a027233 */ /* 0x100fe40003803000 */
[----:B------:R-:W-:Y:S01]  /*1af40*/  HSET2.LE.AND R3, R12, R0, PT ;  /* 0x000000000c037233 */ /* 0x000fe20003803000 */
[C---:B--2---:R-:W-:Y:S02]  /*1af50*/  HMMA.16816.F32 R84, R4.reuse, R32, R40 ;  /* 0x000000200454723c */ /* 0x044fe40000001828 */
[----:B------:R-:W-:Y:S02]  /*1af60*/  LOP3.LUT R15, R163, R2, RZ, 0xc0, !PT ;  /* 0x00000002a30f7212 */ /* 0x000fe400078ec0ff */
[----:B------:R-:W-:Y:S01]  /*1af70*/  LOP3.LUT R14, R162, R3, RZ, 0xc0, !PT ;  /* 0x00000003a20e7212 */ /* 0x000fe200078ec0ff */
[----:B------:R-:W-:Y:S01]  /*1af80*/  IMAD.MOV.U32 R96, RZ, RZ, R46 ;  /* 0x000000ffff607224 */ /* 0x000fe200078e002e */
[C---:B------:R-:W-:Y:S01]  /*1af90*/  LOP3.LUT R3, R90.reuse, 0xffff, RZ, 0xc0, !PT ;  /* 0x0000ffff5a037812 */ /* 0x040fe200078ec0ff */
[----:B------:R-:W2:Y:S01]  /*1afa0*/  LDL.LU R163, [R1+0x1d4] ;  /* 0x0001d40001a37983 */ /* 0x000ea20000300800 */
[----:B------:R-:W-:Y:S01]  /*1afb0*/  HMMA.16816.F32 R52, R4, R34, R52 ;  /* 0x000000220434723c */ /* 0x000fe20000001834 */
[----:B------:R-:W-:-:S07]  /*1afc0*/  PRMT R2, R90, 0x7632, R2 ;  /* 0x000076325a027816 */ /* 0x000fce0000000002 */
[C---:B---3--:R-:W-:Y:S08]  /*1afd0*/  HMMA.16816.F32 R92, R4.reuse, R36, R56 ;  /* 0x00000024045c723c */ /* 0x048ff00000001838 */
[----:B------:R-:W-:Y:S01]  /*1afe0*/  HMMA.16816.F32 R40, R4, R38, R48 ;  /* 0x000000260428723c */ /* 0x000fe20000001830 */
[----:B------:R-:W-:Y:S02]  /*1aff0*/  PRMT R6, R88, 0x7632, R6 ;  /* 0x0000763258067816 */ /* 0x000fe40000000006 */
[----:B------:R-:W-:-:S02]  /*1b000*/  SHF.R.U32.HI R7, RZ, 0x8, R3 ;  /* 0x00000008ff077819 */ /* 0x000fc40000011603 */
[----:B------:R-:W-:Y:S02]  /*1b010*/  LOP3.LUT R5, R2, 0xff, RZ, 0xc0, !PT ;  /* 0x000000ff02057812 */ /* 0x000fe400078ec0ff */
[----:B------:R-:W-:Y:S02]  /*1b020*/  SHF.R.U32.HI R2, RZ, 0x18, R88 ;  /* 0x00000018ff027819 */ /* 0x000fe40000011658 */
[----:B------:R-:W-:Y:S02]  /*1b030*/  LOP3.LUT R3, R6, 0xff, RZ, 0xc0, !PT ;  /* 0x000000ff06037812 */ /* 0x000fe400078ec0ff */
[----:B------:R-:W-:Y:S02]  /*1b040*/  LOP3.LUT R4, R88, 0xffff, RZ, 0xc0, !PT ;  /* 0x0000ffff58047812 */ /* 0x000fe400078ec0ff */
[----:B------:R-:W-:Y:S02]  /*1b050*/  LOP3.LUT R12, R160, R9, RZ, 0xc0, !PT ;  /* 0x00000009a00c7212 */ /* 0x000fe400078ec0ff */
[----:B------:R-:W-:-:S02]  /*1b060*/  LOP3.LUT R13, R161, R8, RZ, 0xc0, !PT ;  /* 0x00000008a10d7212 */ /* 0x000fc400078ec0ff */
[----:B------:R-:W-:Y:S02]  /*1b070*/  LOP3.LUT R10, R90, 0xff, RZ, 0xc0, !PT ;  /* 0x000000ff5a0a7812 */ /* 0x000fe400078ec0ff */
[----:B------:R-:W-:Y:S02]  /*1b080*/  SHF.R.U32.HI R9, RZ, 0x18, R90 ;  /* 0x00000018ff097819 */ /* 0x000fe4000001165a */
[----:B------:R-:W-:Y:S02]  /*1b090*/  PRMT R98, R3, 0x5410, R2 ;  /* 0x0000541003627816 */ /* 0x000fe40000000002 */
[----:B------:R-:W-:Y:S02]  /*1b0a0*/  LOP3.LUT R8, R88, 0xff, RZ, 0xc0, !PT ;  /* 0x000000ff58087812 */ /* 0x000fe400078ec0ff */
[----:B------:R-:W-:Y:S02]  /*1b0b0*/  SHF.R.U32.HI R4, RZ, 0x8, R4 ;  /* 0x00000008ff047819 */ /* 0x000fe40000011604 */
[----:B------:R-:W-:-:S02]  /*1b0c0*/  LOP3.LUT R3, R45, 0xffff, RZ, 0xc0, !PT ;  /* 0x0000ffff2d037812 */ /* 0x000fc400078ec0ff */
[----:B------:R-:W-:Y:S02]  /*1b0d0*/  PRMT R2, R45, 0x7632, R2 ;  /* 0x000076322d027816 */ /* 0x000fe40000000002 */
[----:B------:R-:W-:Y:S02]  /*1b0e0*/  PRMT R6, R44, 0x7632, R6 ;  /* 0x000076322c067816 */ /* 0x000fe40000000006 */
[----:B------:R-:W-:Y:S02]  /*1b0f0*/  PRMT R24, R10, 0x5410, R7 ;  /* 0x000054100a187816 */ /* 0x000fe40000000007 */
[----:B------:R-:W-:Y:S02]  /*1b100*/  PRMT R25, R5, 0x5410, R9 ;  /* 0x0000541005197816 */ /* 0x000fe40000000009 */
[----:B------:R-:W-:Y:S02]  /*1b110*/  PRMT R90, R8, 0x5410, R4 ;  /* 0x00005410085a7816 */ /* 0x000fe40000000004 */
[----:B------:R-:W-:-:S02]  /*1b120*/  SHF.R.U32.HI R7, RZ, 0x8, R3 ;  /* 0x00000008ff077819 */ /* 0x000fc40000011603 */
[----:B------:R-:W-:Y:S02]  /*1b130*/  LOP3.LUT R5, R2, 0xff, RZ, 0xc0, !PT ;  /* 0x000000ff02057812 */ /* 0x000fe400078ec0ff */
[----:B------:R-:W-:Y:S02]  /*1b140*/  LOP3.LUT R4, R44, 0xffff, RZ, 0xc0, !PT ;  /* 0x0000ffff2c047812 */ /* 0x000fe400078ec0ff */
[----:B------:R-:W-:Y:S02]  /*1b150*/  SHF.R.U32.HI R2, RZ, 0x18, R44 ;  /* 0x00000018ff027819 */ /* 0x000fe4000001162c */
[----:B------:R-:W-:Y:S02]  /*1b160*/  LOP3.LUT R3, R6, 0xff, RZ, 0xc0, !PT ;  /* 0x000000ff06037812 */ /* 0x000fe400078ec0ff */
[----:B------:R-:W-:Y:S02]  /*1b170*/  LOP3.LUT R10, R45, 0xff, RZ, 0xc0, !PT ;  /* 0x000000ff2d0a7812 */ /* 0x000fe400078ec0ff */
[----:B------:R-:W-:-:S02]  /*1b180*/  SHF.R.U32.HI R9, RZ, 0x18, R45 ;  /* 0x00000018ff097819 */ /* 0x000fc4000001162d */
[----:B------:R-:W-:Y:S02]  /*1b190*/  LOP3.LUT R8, R44, 0xff, RZ, 0xc0, !PT ;  /* 0x000000ff2c087812 */ /* 0x000fe400078ec0ff */
[----:B------:R-:W-:Y:S02]  /*1b1a0*/  SHF.R.U32.HI R4, RZ, 0x8, R4 ;  /* 0x00000008ff047819 */ /* 0x000fe40000011604 */
[----:B------:R-:W-:Y:S02]  /*1b1b0*/  PRMT R63, R3, 0x5410, R2 ;  /* 0x00005410033f7816 */ /* 0x000fe40000000002 */
[----:B------:R-:W-:Y:S02]  /*1b1c0*/  LOP3.LUT R2, R108, 0xffff, RZ, 0xc0, !PT ;  /* 0x0000ffff6c027812 */ /* 0x000fe400078ec0ff */
[----:B------:R-:W-:Y:S02]  /*1b1d0*/  PRMT R23, R28, 0x7771, RZ ;  /* 0x000077711c177816 */ /* 0x000fe400000000ff */
[----:B------:R-:W-:-:S02]  /*1b1e0*/  PRMT R10, R10, 0x5410, R7 ;  /* 0x000054100a0a7816 */ /* 0x000fc40000000007 */
[----:B------:R-:W-:Y:S02]  /*1b1f0*/  PRMT R9, R5, 0x5410, R9 ;  /* 0x0000541005097816 */ /* 0x000fe40000000009 */
[----:B------:R-:W-:Y:S02]  /*1b200*/  PRMT R88, R8, 0x5410, R4 ;  /* 0x0000541008587816 */ /* 0x000fe40000000004 */
[----:B------:R-:W-:Y:S02]  /*1b210*/  LOP3.LUT R6, R22, 0xff, RZ, 0xc0, !PT ;  /* 0x000000ff16067812 */ /* 0x000fe400078ec0ff */
[----:B------:R-:W-:Y:S02]  /*1b220*/  PRMT R97, R46, 0x7771, RZ ;  /* 0x000077712e617816 */ /* 0x000fe400000000ff */
[----:B------:R-:W-:Y:S02]  /*1b230*/  LOP3.LUT R4, R118, 0xff, RZ, 0xc0, !PT ;  /* 0x000000ff76047812 */ /* 0x000fe400078ec0ff */
[----:B------:R-:W-:-:S02]  /*1b240*/  LOP3.LUT R3, R117, 0xff, RZ, 0xc0, !PT ;  /* 0x000000ff75037812 */ /* 0x000fc400078ec0ff */
[----:B------:R-:W-:Y:S02]  /*1b250*/  LOP3.LUT R7, R96, 0xff, RZ, 0xc0, !PT ;  /* 0x000000ff60077812 */ /* 0x000fe400078ec0ff */
[----:B------:R-:W-:Y:S02]  /*1b260*/  LOP3.LUT R5, R108, 0xff, RZ, 0xc0, !PT ;  /* 0x000000ff6c057812 */ /* 0x000fe400078ec0ff */
[----:B------:R-:W-:Y:S02]  /*1b270*/  SHF.R.U32.HI R2, RZ, 0x8, R2 ;  /* 0x00000008ff027819 */ /* 0x000fe40000011602 */
[C---:B------:R-:W-:Y:S02]  /*1b280*/  PRMT R17, R28.reuse, 0x7773, RZ ;  /* 0x000077731c117816 */ /* 0x040fe400000000ff */
[----:B------:R-:W-:Y:S02]  /*1b290*/  PRMT R16, R28, 0x7772, RZ ;  /* 0x000077721c107816 */ /* 0x000fe400000000ff */
[----:B------:R-:W-:-:S02]  /*1b2a0*/  PRMT R96, R6, 0x5410, R23 ;  /* 0x0000541006607816 */ /* 0x000fc40000000017 */
[----:B------:R-:W-:Y:S01]  /*1b2b0*/  PRMT R61, R4, 0x5410, R120 ;  /* 0x00005410043d7816 */ /* 0x000fe20000000078 */
[----:B------:R-:W-:Y:S01]  /*1b2c0*/  IMAD.MOV.U32 R4, RZ, RZ, R142 ;  /* 0x000000ffff047224 */ /* 0x000fe200078e008e */
[----:B------:R-:W-:Y:S02]  /*1b2d0*/  PRMT R119, R3, 0x5410, R119 ;  /* 0x0000541003777816 */ /* 0x000fe40000000077 */
[----:B------:R-:W-:Y:S01]  /*1b2e0*/  PRMT R28, R7, 0x5410, R97 ;  /* 0x00005410071c7816 */ /* 0x000fe20000000061 */
[----:B------:R-:W-:Y:S01]  /*1b2f0*/  IMAD.MOV.U32 R7, RZ, RZ, R140 ;  /* 0x000000ffff077224 */ /* 0x000fe200078e008c */
[----:B------:R-:W-:Y:S01]  /*1b300*/  PRMT R23, R5, 0x5410, R2 ;  /* 0x0000541005177816 */ /* 0x000fe20000000002 */
[----:B------:R-:W-:Y:S01]  /*1b310*/  IMAD.MOV.U32 R5, RZ, RZ, R174 ;  /* 0x000000ffff057224 */ /* 0x000fe200078e00ae */
[--C-:B------:R-:W-:Y:S02]  /*1b320*/  HSET2.LE.AND R2, R10, R0.reuse, PT ;  /* 0x000000000a027233 */ /* 0x100fe40003803000 */
[----:B------:R-:W-:-:S02]  /*1b330*/  HSET2.LE.AND R3, R9, R0, PT ;  /* 0x0000000009037233 */ /* 0x000fc40003803000 */
[----:B------:R-:W-:Y:S02]  /*1b340*/  HSET2.LE.AND R6, R91, R0, PT ;  /* 0x000000005b067233 */ /* 0x000fe40003803000 */
[----:B------:R-:W-:Y:S02]  /*1b350*/  LOP3.LUT R4, R4, R2, RZ, 0xc0, !PT ;  /* 0x0000000204047212 */ /* 0x000fe400078ec0ff */
[----:B------:R-:W-:Y:S02]  /*1b360*/  LOP3.LUT R5, R5, R3, RZ, 0xc0, !PT ;  /* 0x0000000305057212 */ /* 0x000fe400078ec0ff */
[----:B------:R-:W-:Y:S02]  /*1b370*/  LOP3.LUT R6, R7, R6, RZ, 0xc0, !PT ;  /* 0x0000000607067212 */ /* 0x000fe400078ec0ff */
[----:B------:R-:W-:Y:S02]  /*1b380*/  LOP3.LUT R2, R141, 0xff00ff, RZ, 0xc0, !PT ;  /* 0x00ff00ff8d027812 */ /* 0x000fe400078ec0ff */
[----:B------:R-:W-:-:S02]  /*1b390*/  PRMT R7, R108, 0x7632, R7 ;  /* 0x000076326c077816 */ /* 0x000fc40000000007 */
[C---:B------:R-:W-:Y:S02]  /*1b3a0*/  LOP3.LUT R3, R89.reuse, 0xffff, RZ, 0xc0, !PT ;  /* 0x0000ffff59037812 */ /* 0x040fe400078ec0ff */
[----:B------:R-:W-:Y:S02]  /*1b3b0*/  PRMT R9, R89, 0x7632, R9 ;  /* 0x0000763259097816 */ /* 0x000fe40000000009 */
[----:B------:R-:W-:Y:S01]  /*1b3c0*/  LOP3.LUT R10, R7, 0xff, RZ, 0xc0, !PT ;  /* 0x000000ff070a7812 */ /* 0x000fe200078ec0ff */
[----:B------:R-:W-:Y:S01]  /*1b3d0*/  IMAD.MOV.U32 R7, RZ, RZ, R175 ;  /* 0x000000ffff077224 */ /* 0x000fe200078e00af */
[----:B------:R-:W-:Y:S02]  /*1b3e0*/  SHF.R.U32.HI R8, RZ, 0x8, R3 ;  /* 0x00000008ff087819 */ /* 0x000fe40000011603 */
[----:B------:R-:W-:Y:S02]  /*1b3f0*/  SHF.R.U32.HI R11, RZ, 0x18, R89 ;  /* 0x00000018ff0b7819 */ /* 0x000fe40000011659 */
[----:B------:R-:W-:-:S02]  /*1b400*/  HSET2.LE.AND R2, R2, R0, PT ;  /* 0x0000000002027233 */ /* 0x000fc40003803000 */
[----:B------:R-:W-:Y:S01]  /*1b410*/  LOP3.LUT R3, R9, 0xff, RZ, 0xc0, !PT ;  /* 0x000000ff09037812 */ /* 0x000fe200078ec0ff */
[----:B------:R-:W-:Y:S02]  /*1b420*/  HMMA.16816.F32 R80, R12, R32, R64 ;  /* 0x000000200c50723c */ /* 0x000fe40000001840 */
[----:B------:R-:W-:Y:S02]  /*1b430*/  LOP3.LUT R7, R7, R2, RZ, 0xc0, !PT ;  /* 0x0000000207077212 */ /* 0x000fe400078ec0ff */
[----:B------:R-:W-:-:S04]  /*1b440*/  PRMT R2, R47, 0x7632, R2 ;  /* 0x000076322f027816 */ /* 0x000fc80000000002 */
[C---:B------:R-:W-:Y:S01]  /*1b450*/  HMMA.16816.F32 R72, R12.reuse, R34, R72 ;  /* 0x000000220c48723c */ /* 0x040fe20000001848 */
[----:B------:R-:W-:Y:S01]  /*1b460*/  LOP3.LUT R2, R2, 0xff, RZ, 0xc0, !PT ;  /* 0x000000ff02027812 */ /* 0x000fe200078ec0ff */
[----:B------:R3:W-:Y:S06]  /*1b470*/  STG.E.U16 desc[UR20][R180.64+-0xf0], R248 ;  /* 0xffff10f8b4007986 */ /* 0x0007ec000c101514 */
[C---:B------:R-:W-:Y:S08]  /*1b480*/  HMMA.16816.F32 R68, R12.reuse, R36, R68 ;  /* 0x000000240c44723c */ /* 0x040ff00000001844 */
[----:B------:R-:W-:Y:S01]  /*1b490*/  HMMA.16816.F32 R64, R12, R38, R76 ;  /* 0x000000260c40723c */ /* 0x000fe2000000184c */
[----:B------:R-:W-:Y:S01]  /*1b4a0*/  LOP3.LUT R12, R89, 0xff, RZ, 0xc0, !PT ;  /* 0x000000ff590c7812 */ /* 0x000fe200078ec0ff */
[----:B------:R-:W-:Y:S01]  /*1b4b0*/  LDSM.16.MT88.4 R32, [R60+0x1000] ;  /* 0x001000003c20783b */ /* 0x000fe20000004200 */
[----:B------:R-:W-:-:S02]  /*1b4c0*/  PRMT R78, R3, 0x5410, R11 ;  /* 0x00005410034e7816 */ /* 0x000fc4000000000b */
[----:B------:R-:W-:Y:S02]  /*1b4d0*/  SHF.R.U32.HI R13, RZ, 0x18, R108 ;  /* 0x00000018ff0d7819 */ /* 0x000fe4000001166c */
[----:B------:R-:W-:Y:S01]  /*1b4e0*/  LOP3.LUT R9, R29, 0xff, RZ, 0xc0, !PT ;  /* 0x000000ff1d097812 */ /* 0x000fe200078ec0ff */
[----:B------:R1:W-:Y:S01]  /*1b4f0*/  STG.E.U16 desc[UR20][R180.64+-0xee], R234 ;  /* 0xffff12eab4007986 */ /* 0x0003e2000c101514 */
[C---:B------:R-:W-:Y:S02]  /*1b500*/  LOP3.LUT R3, R47.reuse, 0xffff, RZ, 0xc0, !PT ;  /* 0x0000ffff2f037812 */ /* 0x040fe400078ec0ff */
[----:B------:R-:W-:Y:S02]  /*1b510*/  PRMT R77, R12, 0x5410, R8 ;  /* 0x000054100c4d7816 */ /* 0x000fe40000000008 */
[----:B------:R-:W-:Y:S02]  /*1b520*/  PRMT R99, R16, 0x5410, R17 ;  /* 0x0000541010637816 */ /* 0x000fe40000000011 */
[----:B------:R-:W-:Y:S01]  /*1b530*/  PRMT R62, R46, 0x7773, RZ ;  /* 0x000077732e3e7816 */ /* 0x000fe200000000ff */
[----:B------:R-:W-:Y:S01]  /*1b540*/  IMAD.MOV.U32 R15, RZ, RZ, R176 ;  /* 0x000000ffff0f7224 */ /* 0x000fe200078e00b0 */
[----:B------:R-:W-:Y:S01]  /*1b550*/  PRMT R22, R10, 0x5410, R13 ;  /* 0x000054100a167816 */ /* 0x000fe2000000000d */
[----:B------:R4:W-:Y:S01]  /*1b560*/  STG.E.U16 desc[UR20][R20.64+-0xf0], R227 ;  /* 0xffff10e314007986 */ /* 0x0009e2000c101514 */
[----:B------:R-:W-:-:S02]  /*1b570*/  LOP3.LUT R12, R47, 0xff, RZ, 0xc0, !PT ;  /* 0x000000ff2f0c7812 */ /* 0x000fc400078ec0ff */
[----:B------:R-:W-:Y:S01]  /*1b580*/  SHF.R.U32.HI R11, RZ, 0x8, R3 ;  /* 0x00000008ff0b7819 */ /* 0x000fe20000011603 */
[----:B------:R4:W-:Y:S01]  /*1b590*/  STG.E.U16 desc[UR20][R20.64+-0xee], R228 ;  /* 0xffff12e414007986 */ /* 0x0009e2000c101514 */
[C---:B------:R-:W-:Y:S02]  /*1b5a0*/  LOP3.LUT R8, R29.reuse, 0xffff, RZ, 0xc0, !PT ;  /* 0x0000ffff1d087812 */ /* 0x040fe400078ec0ff */
[----:B------:R-:W-:Y:S01]  /*1b5b0*/  SHF.R.U32.HI R10, RZ, 0x18, R47 ;  /* 0x00000018ff0a7819 */ /* 0x000fe2000001162f */
[----:B------:R-:W4:Y:S01]  /*1b5c0*/  LDSM.16.MT88.4 R16, [R132+0x5000] ;  /* 0x005000008410783b */ /* 0x000f220000004200 */
[----:B------:R-:W-:Y:S02]  /*1b5d0*/  PRMT R13, R12, 0x5410, R11 ;  /* 0x000054100c0d7816 */ /* 0x000fe4000000000b */
[----:B------:R-:W-:Y:S01]  /*1b5e0*/  SHF.R.U32.HI R3, RZ, 0x8, R8 ;  /* 0x00000008ff037819 */ /* 0x000fe20000011608 */
[----:B------:R-:W-:Y:S01]  /*1b5f0*/  IMAD.MOV.U32 R14, RZ, RZ, R150 ;  /* 0x000000ffff0e7224 */ /* 0x000fe200078e0096 */
[----:B------:R-:W-:Y:S01]  /*1b600*/  PRMT R12, R2, 0x5410, R10 ;  /* 0x00005410020c7816 */ /* 0x000fe2000000000a */
[----:B------:R-:W-:Y:S01]  /*1b610*/  LDSM.16.MT88.4 R36, [R60+0x1400] ;  /* 0x001400003c24783b */ /* 0x000fe20000004200 */
[----:B------:R-:W-:-:S02]  /*1b620*/  PRMT R2, R29, 0x7632, R2 ;  /* 0x000076321d027816 */ /* 0x000fc40000000002 */
[----:B------:R-:W-:Y:S02]  /*1b630*/  LOP3.LUT R11, R152, 0xff00ff, RZ, 0xc0, !PT ;  /* 0x00ff00ff980b7812 */ /* 0x000fe400078ec0ff */
[----:B------:R-:W-:Y:S02]  /*1b640*/  PRMT R76, R9, 0x5410, R3 ;  /* 0x00005410094c7816 */ /* 0x000fe40000000003 */
[----:B------:R-:W-:Y:S02]  /*1b650*/  SHF.R.U32.HI R9, RZ, 0x18, R29 ;  /* 0x00000018ff097819 */ /* 0x000fe4000001161d */
[----:B------:R-:W-:Y:S02]  /*1b660*/  LOP3.LUT R8, R2, 0xff, RZ, 0xc0, !PT ;  /* 0x000000ff02087812 */ /* 0x000fe400078ec0ff */
[--C-:B------:R-:W-:Y:S02]  /*1b670*/  HSET2.LE.AND R3, R25, R0.reuse, PT ;  /* 0x0000000019037233 */ /* 0x100fe40003803000 */
[----:B------:R-:W-:-:S02]  /*1b680*/  HSET2.LE.AND R10, R151, R0, PT ;  /* 0x00000000970a7233 */ /* 0x000fc40003803000 */
[--C-:B------:R-:W-:Y:S02]  /*1b690*/  HSET2.LE.AND R11, R11, R0.reuse, PT ;  /* 0x000000000b0b7233 */ /* 0x100fe40003803000 */
[----:B------:R-:W-:Y:S02]  /*1b6a0*/  PRMT R29, R8, 0x5410, R9 ;  /* 0x00005410081d7816 */ /* 0x000fe40000000009 */
[----:B------:R-:W-:Y:S02]  /*1b6b0*/  LOP3.LUT R9, R213, R3, RZ, 0xc0, !PT ;  /* 0x00000003d5097212 */ /* 0x000fe400078ec0ff */
[----:B------:R-:W2:Y:S01]  /*1b6c0*/  LDL.LU R213, [R1+0x3d4] ;  /* 0x0003d40001d57983 */ /* 0x000ea20000300800 */
[----:B------:R-:W-:Y:S02]  /*1b6d0*/  LOP3.LUT R10, R231, R10, RZ, 0xc0, !PT ;  /* 0x0000000ae70a7212 */ /* 0x000fe400078ec0ff */
[----:B------:R-:W-:Y:S01]  /*1b6e0*/  LOP3.LUT R11, R239, R11, RZ, 0xc0, !PT ;  /* 0x0000000bef0b7212 */ /* 0x000fe200078ec0ff */
[----:B------:R-:W2:Y:S04]  /*1b6f0*/  LDL.LU R231, [R1+0x3d0] ;  /* 0x0003d00001e77983 */ /* 0x000ea80000300800 */
[----:B------:R-:W2:Y:S04]  /*1b700*/  LDL.LU R239, [R1+0x3cc] ;  /* 0x0003cc0001ef7983 */ /* 0x000ea80000300800 */
[----:B---3--:R-:W3:Y:S04]  /*1b710*/  LDL.LU R248, [R1+0x3c8] ;  /* 0x0003c80001f87983 */ /* 0x008ee80000300800 */
[----:B-1----:R-:W3:Y:S04]  /*1b720*/  LDL.LU.64 R180, [R1+0x3c0] ;  /* 0x0003c00001b47983 */ /* 0x002ee80000300a00 */
[----:B------:R-:W3:Y:S01]  /*1b730*/  LDL.LU R234, [R1+0x3bc] ;  /* 0x0003bc0001ea7983 */ /* 0x000ee20000300800 */
[----:B------:R-:W-:-:S03]  /*1b740*/  HSET2.LE.AND R2, R24, R0, PT ;  /* 0x0000000018027233 */ /* 0x000fc60003803000 */
[----:B----4-:R-:W4:Y:S04]  /*1b750*/  LDL.LU R227, [R1+0x3b8] ;  /* 0x0003b80001e37983 */ /* 0x010f280000300800 */
[----:B------:R-:W4:Y:S01]  /*1b760*/  LDL.LU R228, [R1+0x3b4] ;  /* 0x0003b40001e47983 */ /* 0x000f220000300800 */
[----:B------:R-:W-:Y:S01]  /*1b770*/  PRMT R46, R46, 0x7772, RZ ;  /* 0x000077722e2e7816 */ /* 0x000fe200000000ff */
[----:B------:R-:W-:Y:S01]  /*1b780*/  HMMA.16816.F32 R56, R4, R16, R84 ;  /* 0x000000100438723c */ /* 0x000fe20000001854 */
[----:B------:R-:W-:Y:S01]  /*1b790*/  PRMT R113, R113, 0x5410, R114 ;  /* 0x0000541071717816 */ /* 0x000fe20000000072 */
[----:B------:R-:W1:Y:S01]  /*1b7a0*/  LDSM.16.MT88.4 R24, [R132+0x5400] ;  /* 0x005400008418783b */ /* 0x000e620000004200 */
[----:B--2---:R-:W-:Y:S01]  /*1b7b0*/  LOP3.LUT R8, R163, R2, RZ, 0xc0, !PT ;  /* 0x00000002a3087212 */ /* 0x004fe200078ec0ff */
[----:B------:R-:W-:-:S02]  /*1b7c0*/  IMAD.WIDE R2, R124, 0x70, R164 ;  /* 0x000000707c027825 */ /* 0x000fc400078e02a4 */
[----:B------:R-:W-:Y:S04]  /*1b7d0*/  STG.E.U16 desc[UR20][R30.64+-0xde], R239 ;  /* 0xffff22ef1e007986 */ /* 0x000fe8000c101514 */
[----:B---3--:R-:W-:Y:S04]  /*1b7e0*/  STG.E.U16 desc[UR20][R30.64+-0xe0], R248 ;  /* 0xffff20f81e007986 */ /* 0x008fe8000c101514 */
[----:B------:R-:W-:Y:S04]  /*1b7f0*/  STG.E.U16 desc[UR20][R164.64+-0xde], R231 ;  /* 0xffff22e7a4007986 */ /* 0x000fe8000c101514 */
[----:B------:R-:W-:Y:S04]  /*1b800*/  STG.E.U16 desc[UR20][R164.64+-0xe0], R234 ;  /* 0xffff20eaa4007986 */ /* 0x000fe8000c101514 */
[----:B------:R2:W-:Y:S04]  /*1b810*/  STG.E.U16 desc[UR20][R2.64+-0xe0], R224 ;  /* 0xffff20e002007986 */ /* 0x0005e8000c101514 */
[----:B------:R3:W-:Y:S04]  /*1b820*/  STG.E.U16 desc[UR20][R2.64+-0xde], R225 ;  /* 0xffff22e102007986 */ /* 0x0007e8000c101514 */
[----:B------:R1:W-:Y:S04]  /*1b830*/  STG.E.U16 desc[UR20][R20.64+-0xe0], R226 ;  /* 0xffff20e214007986 */ /* 0x0003e8000c101514 */
[----:B------:R4:W-:Y:S04]  /*1b840*/  STG.E.U16 desc[UR20][R20.64+-0xde], R230 ;  /* 0xffff22e614007986 */ /* 0x0009e8000c101514 */
[----:B--2---:R-:W2:Y:S04]  /*1b850*/  LDL.LU R224, [R1+0x3b0] ;  /* 0x0003b00001e07983 */ /* 0x004ea80000300800 */
[----:B---3--:R-:W3:Y:S04]  /*1b860*/  LDL.LU R225, [R1+0x3ac] ;  /* 0x0003ac0001e17983 */ /* 0x008ee80000300800 */
[----:B-1----:R-:W3:Y:S04]  /*1b870*/  LDL.LU R226, [R1+0x3a8] ;  /* 0x0003a80001e27983 */ /* 0x002ee80000300800 */
[----:B----4-:R-:W4:Y:S01]  /*1b880*/  LDL.LU R230, [R1+0x3a4] ;  /* 0x0003a40001e67983 */ /* 0x010f220000300800 */
[----:B------:R-:W-:-:S02]  /*1b890*/  PRMT R62, R46, 0x5410, R62 ;  /* 0x000054102e3e7816 */ /* 0x000fc4000000003e */
[----:B------:R-:W-:Y:S01]  /*1b8a0*/  HMMA.16816.F32 R44, R8, R16, R80 ;  /* 0x00000010082c723c */ /* 0x000fe20000001850 */
[C---:B------:R-:W-:Y:S01]  /*1b8b0*/  IMAD.WIDE R16, R124.reuse, -0x70, R2 ;  /* 0xffffff907c107825 */ /* 0x040fe200078e0202 */
[----:B------:R-:W-:Y:S06]  /*1b8c0*/  STG.E.U16 desc[UR20][R30.64+-0xd0], R228 ;  /* 0xffff30e41e007986 */ /* 0x000fec000c101514 */
[C---:B------:R-:W-:Y:S01]  /*1b8d0*/  HMMA.16816.F32 R52, R4.reuse, R18, R52 ;  /* 0x000000120434723c */ /* 0x040fe20000001834 */
[----:B------:R-:W-:Y:S07]  /*1b8e0*/  STG.E.U16 desc[UR20][R30.64+-0xce], R227 ;  /* 0xffff32e31e007986 */ /* 0x000fee000c101514 */
[C---:B------:R-:W-:Y:S08]  /*1b8f0*/  HMMA.16816.F32 R48, R4.reuse, R32, R92 ;  /* 0x000000200430723c */ /* 0x040ff0000000185c */
[----:B------:R-:W-:Y:S01]  /*1b900*/  HMMA.16816.F32 R40, R4, R34, R40 ;  /* 0x000000220428723c */ /* 0x000fe20000001828 */
[----:B------:R-:W-:Y:S01]  /*1b910*/  IMAD.WIDE R6, R124, 0x70, R16 ;  /* 0x000000707c067825 */ /* 0x000fe200078e0210 */
[----:B--2---:R-:W-:Y:S04]  /*1b920*/  STG.E.U16 desc[UR20][R16.64+-0xd0], R224 ;  /* 0xffff30e010007986 */ /* 0x004fe8000c101514 */
[----:B----4-:R-:W-:Y:S04]  /*1b930*/  STG.E.U16 desc[UR20][R16.64+-0xce], R230 ;  /* 0xffff32e610007986 */ /* 0x010fe8000c101514 */
[----:B------:R1:W-:Y:S04]  /*1b940*/  STG.E.U16 desc[UR20][R6.64+-0xd0], R214 ;  /* 0xffff30d606007986 */ /* 0x0003e8000c101514 */
[----:B-1----:R-:W2:Y:S01]  /*1b950*/  LDL.LU R214, [R1+0x3a0] ;  /* 0x0003a00001d67983 */ /* 0x002ea20000300800 */
[----:B------:R-:W-:Y:S01]  /*1b960*/  LOP3.LUT R5, R62, 0xff00ff, RZ, 0xc0, !PT ;  /* 0x00ff00ff3e057812 */ /* 0x000fe200078ec0ff */
[----:B------:R-:W-:Y:S01]  /*1b970*/  HMMA.16816.F32 R72, R8, R18, R72 ;  /* 0x000000120848723c */ /* 0x000fe20000001848 */
[--C-:B------:R-:W-:Y:S01]  /*1b980*/  HSET2.LE.AND R3, R12, R0.reuse, PT ;  /* 0x000000000c037233 */ /* 0x100fe20003803000 */
[----:B------:R-:W-:Y:S01]  /*1b990*/  IMAD.MOV.U32 R19, RZ, RZ, R143 ;  /* 0x000000ffff137224 */ /* 0x000fe200078e008f */
[----:B------:R-:W-:-:S02]  /*1b9a0*/  HSET2.LE.AND R4, R13, R0, PT ;  /* 0x000000000d047233 */ /* 0x000fc40003803000 */
[--C-:B------:R-:W-:Y:S02]  /*1b9b0*/  HSET2.LE.AND R5, R5, R0.reuse, PT ;  /* 0x0000000005057233 */ /* 0x100fe40003803000 */
[----:B------:R-:W-:Y:S01]  /*1b9c0*/  LOP3.LUT R13, R15, R3, RZ, 0xc0, !PT ;  /* 0x000000030f0d7212 */ /* 0x000fe200078ec0ff */
[----:B------:R-:W-:Y:S01]  /*1b9d0*/  IMAD.MOV.U32 R18, RZ, RZ, R148 ;  /* 0x000000ffff127224 */ /* 0x000fe200078e0094 */
[----:B------:R-:W-:Y:S02]  /*1b9e0*/  LOP3.LUT R12, R14, R4, RZ, 0xc0, !PT ;  /* 0x000000040e0c7212 */ /* 0x000fe400078ec0ff */
[----:B------:R-:W-:Y:S01]  /*1b9f0*/  LOP3.LUT R15, R19, R5, RZ, 0xc0, !PT ;  /* 0x00000005130f7212 */ /* 0x000fe200078ec0ff */
[----:B------:R-:W-:Y:S01]  /*1ba00*/  IMAD.WIDE R4, R124, -0x70, R6 ;  /* 0xffffff907c047825 */ /* 0x000fe200078e0206 */
[--C-:B------:R-:W-:Y:S01]  /*1ba10*/  HSET2.LE.AND R2, R28, R0.reuse, PT ;  /* 0x000000001c027233 */ /* 0x100fe20003803000 */
[----:B------:R1:W-:Y:S04]  /*1ba20*/  STG.E.U16 desc[UR20][R6.64+-0xce], R198 ;  /* 0xffff32c606007986 */ /* 0x0003e8000c101514 */
[----:B------:R-:W-:Y:S01]  /*1ba30*/  LOP3.LUT R14, R18, R2, RZ, 0xc0, !PT ;  /* 0x00000002120e7212 */ /* 0x000fe200078ec0ff */
[C---:B------:R-:W-:Y:S01]  /*1ba40*/  IMAD.WIDE R2, R124.reuse, 0x70, R4 ;  /* 0x000000707c027825 */ /* 0x040fe200078e0204 */
[----:B------:R4:W-:Y:S04]  /*1ba50*/  STG.E.U16 desc[UR20][R20.64+-0xd0], R211 ;  /* 0xffff30d314007986 */ /* 0x0009e8000c101514 */
[----:B------:R4:W-:Y:S04]  /*1ba60*/  STG.E.U16 desc[UR20][R20.64+-0xce], R212 ;  /* 0xffff32d414007986 */ /* 0x0009e8000c101514 */
[----:B---3--:R-:W-:Y:S04]  /*1ba70*/  STG.E.U16 desc[UR20][R30.64+-0xc0], R226 ;  /* 0xffff40e21e007986 */ /* 0x008fe8000c101514 */
[----:B------:R-:W-:Y:S04]  /*1ba80*/  STG.E.U16 desc[UR20][R30.64+-0xbe], R225 ;  /* 0xffff42e11e007986 */ /* 0x000fe8000c101514 */
[----:B------:R-:W-:Y:S04]  /*1ba90*/  STG.E.U16 desc[UR20][R4.64+-0xbe], R213 ;  /* 0xffff42d504007986 */ /* 0x000fe8000c101514 */
[----:B-1----:R-:W3:Y:S04]  /*1baa0*/  LDL.LU R198, [R1+0x39c] ;  /* 0x00039c0001c67983 */ /* 0x002ee80000300800 */
[----:B----4-:R-:W4:Y:S04]  /*1bab0*/  LDL.LU R211, [R1+0x398] ;  /* 0x0003980001d37983 */ /* 0x010f280000300800 */
[----:B------:R-:W4:Y:S04]  /*1bac0*/  LDL.LU R212, [R1+0x394] ;  /* 0x0003940001d47983 */ /* 0x000f280000300800 */
[----:B--2---:R-:W-:Y:S04]  /*1bad0*/  STG.E.U16 desc[UR20][R4.64+-0xc0], R214 ;  /* 0xffff40d604007986 */ /* 0x004fe8000c101514 */
[----:B------:R1:W-:Y:S04]  /*1bae0*/  STG.E.U16 desc[UR20][R2.64+-0xc0], R185 ;  /* 0xffff40b902007986 */ /* 0x0003e8000c101514 */
[----:B------:R2:W-:Y:S04]  /*1baf0*/  STG.E.U16 desc[UR20][R2.64+-0xbe], R194 ;  /* 0xffff42c202007986 */ /* 0x0005e8000c101514 */
[----:B------:R2:W-:Y:S04]  /*1bb00*/  STG.E.U16 desc[UR20][R20.64+-0xc0], R209 ;  /* 0xffff40d114007986 */ /* 0x0005e8000c101514 */
[----:B------:R3:W-:Y:S04]  /*1bb10*/  STG.E.U16 desc[UR20][R20.64+-0xbe], R210 ;  /* 0xffff42d214007986 */ /* 0x0007e8000c101514 */
[----:B-1----:R-:W4:Y:S04]  /*1bb20*/  LDL.LU R185, [R1+0x390] ;  /* 0x0003900001b97983 */ /* 0x002f280000300800 */
[----:B--2---:R-:W2:Y:S04]  /*1bb30*/  LDL.LU R194, [R1+0x38c] ;  /* 0x00038c0001c27983 */ /* 0x004ea80000300800 */
[----:B------:R-:W2:Y:S04]  /*1bb40*/  LDL.LU R209, [R1+0x388] ;  /* 0x0003880001d17983 */ /* 0x000ea80000300800 */
[----:B---3--:R-:W3:Y:S01]  /*1bb50*/  LDL.LU R210, [R1+0x384] ;  /* 0x0003840001d27983 */ /* 0x008ee20000300800 */
[--C-:B------:R-:W-:Y:S01]  /*1bb60*/  HSET2.LE.AND R5, R23, R0.reuse, PT ;  /* 0x0000000017057233 */ /* 0x100fe20003803000 */
[----:B------:R-:W-:Y:S01]  /*1bb70*/  IMAD.WIDE R2, R124, -0x70, R2 ;  /* 0xffffff907c027825 */ /* 0x000fe200078e0202 */
[----:B------:R-:W-:Y:S01]  /*1bb80*/  LOP3.LUT R6, R113, 0xff00ff, RZ, 0xc0, !PT ;  /* 0x00ff00ff71067812 */ /* 0x000fe200078ec0ff */
[----:B------:R-:W-:Y:S01]  /*1bb90*/  HMMA.16816.F32 R160, R8, R32, R68 ;  /* 0x0000002008a0723c */ /* 0x000fe20000001844 */
[----:B------:R-:W-:-:S02]  /*1bba0*/  HSET2.LE.AND R4, R22, R0, PT ;  /* 0x0000000016047233 */ /* 0x000fc40003803000 */
[----:B------:R-:W-:Y:S02]  /*1bbb0*/  LOP3.LUT R16, R198, R5, RZ, 0xc0, !PT ;  /* 0x00000005c6107212 */ /* 0x000fe400078ec0ff */
[----:B------:R-:W-:-:S03]  /*1bbc0*/  HSET2.LE.AND R5, R6, R0, PT ;  /* 0x0000000006057233 */ /* 0x000fc60003803000 */
[----:B------:R-:W-:Y:S01]  /*1bbd0*/  HMMA.16816.F32 R68, R8, R34, R64 ;  /* 0x000000220844723c */ /* 0x000fe20000001840 */
[----:B------:R-:W-:Y:S01]  /*1bbe0*/  HSET2.LE.AND R8, R61, R0, PT ;  /* 0x000000003d087233 */ /* 0x000fe20003803000 */
[----:B------:R-:W-:Y:S01]  /*1bbf0*/  IMAD.WIDE R6, R124, 0x70, R2 ;  /* 0x000000707c067825 */ /* 0x000fe200078e0202 */
[----:B------:R-:W3:Y:S01]  /*1bc00*/  LDL.LU R198, [R1+0x380] ;  /* 0x0003800001c67983 */ /* 0x000ee20000300800 */
[----:B------:R-:W-:Y:S02]  /*1bc10*/  LOP3.LUT R17, R199, R4, RZ, 0xc0, !PT ;  /* 0x00000004c7117212 */ /* 0x000fe400078ec0ff */
[----:B------:R-:W-:Y:S01]  /*1bc20*/  LOP3.LUT R18, R203, R8, RZ, 0xc0, !PT ;  /* 0x00000008cb127212 */ /* 0x000fe200078ec0ff */
[----:B----4-:R-:W-:Y:S01]  /*1bc30*/  STG.E.U16 desc[UR20][R30.64+-0xb0], R212 ;  /* 0xffff50d41e007986 */ /* 0x010fe2000c101514 */
[----:B------:R-:W-:-:S03]  /*1bc40*/  LOP3.LUT R19, R204, R5, RZ, 0xc0, !PT ;  /* 0x00000005cc137212 */ /* 0x000fc600078ec0ff */
[----:B------:R-:W-:Y:S04]  /*1bc50*/  STG.E.U16 desc[UR20][R30.64+-0xae], R211 ;  /* 0xffff52d31e007986 */ /* 0x000fe8000c101514 */
[----:B------:R-:W4:Y:S04]  /*1bc60*/  LDL.LU R199, [R1+0x37c] ;  /* 0x00037c0001c77983 */ /* 0x000f280000300800 */
[----:B------:R-:W4:Y:S04]  /*1bc70*/  LDL.LU R203, [R1+0x378] ;  /* 0x0003780001cb7983 */ /* 0x000f280000300800 */
[----:B------:R-:W4:Y:S01]  /*1bc80*/  LDL.LU R204, [R1+0x374] ;  /* 0x0003740001cc7983 */ /* 0x000f220000300800 */
[----:B------:R-:W-:-:S02]  /*1bc90*/  IMAD.MOV.U32 R9, RZ, RZ, R149 ;  /* 0x000000ffff097224 */ /* 0x000fc400078e0095 */
[----:B------:R-:W-:Y:S01]  /*1bca0*/  IMAD.MOV.U32 R11, RZ, RZ, R146 ;  /* 0x000000ffff0b7224 */ /* 0x000fe200078e0092 */
[----:B------:R-:W1:Y:S04]  /*1bcb0*/  LDSM.16.MT88.4 R32, [R132+0x5800] ;  /* 0x005800008420783b */ /* 0x000e680000004200 */
[----:B--2---:R-:W-:Y:S04]  /*1bcc0*/  STG.E.U16 desc[UR20][R2.64+-0xb0], R209 ;  /* 0xffff50d102007986 */ /* 0x004fe8000c101514 */
[----:B---3--:R-:W-:Y:S04]  /*1bcd0*/  STG.E.U16 desc[UR20][R2.64+-0xae], R210 ;  /* 0xffff52d202007986 */ /* 0x008fe8000c101514 */
        /* <DEDUP_REMOVED lines=8> */
[----:B------:R-:W-:-:S03]  /*1bd60*/  IMAD.WIDE R4, R124, -0x70, R6 ;  /* 0xffffff907c047825 */ /* 0x000fc600078e0206 */
[----:B------:R-:W-:Y:S01]  /*1bd70*/  STG.E.U16 desc[UR20][R30.64+-0x9e], R204 ;  /* 0xffff62cc1e007986 */ /* 0x000fe2000c101514 */
[----:B------:R-:W-:-:S03]  /*1bd80*/  IMAD.WIDE R2, R124, 0x70, R4 ;  /* 0x000000707c027825 */ /* 0x000fc600078e0204 */
[----:B--2---:R-:W-:Y:S04]  /*1bd90*/  STG.E.U16 desc[UR20][R30.64+-0xa0], R208 ;  /* 0xffff60d01e007986 */ /* 0x004fe8000c101514 */
[----:B------:R-:W-:Y:S04]  /*1bda0*/  STG.E.U16 desc[UR20][R4.64+-0xa0], R203 ;  /* 0xffff60cb04007986 */ /* 0x000fe8000c101514 */
[----:B---3--:R-:W-:Y:S04]  /*1bdb0*/  STG.E.U16 desc[UR20][R4.64+-0x9e], R202 ;  /* 0xffff62ca04007986 */ /* 0x008fe8000c101514 */
[----:B------:R1:W-:Y:S04]  /*1bdc0*/  STG.E.U16 desc[UR20][R2.64+-0xa0], R197 ;  /* 0xffff60c502007986 */ /* 0x0003e8000c101514 */
[----:B------:R2:W-:Y:S04]  /*1bdd0*/  STG.E.U16 desc[UR20][R2.64+-0x9e], R196 ;  /* 0xffff62c402007986 */ /* 0x0005e8000c101514 */
[----:B------:R-:W-:Y:S04]  /*1bde0*/  STG.E.U16 desc[UR20][R20.64+-0xa0], R252 ;  /* 0xffff60fc14007986 */ /* 0x000fe8000c101514 */
[----:B------:R-:W-:Y:S04]  /*1bdf0*/  STG.E.U16 desc[UR20][R20.64+-0x9e], R251 ;  /* 0xffff62fb14007986 */ /* 0x000fe8000c101514 */
[----:B----4-:R-:W-:Y:S04]  /*1be00*/  STG.E.U16 desc[UR20][R30.64+-0x90], R201 ;  /* 0xffff70c91e007986 */ /* 0x010fe8000c101514 */
[----:B------:R-:W-:Y:S04]  /*1be10*/  STG.E.U16 desc[UR20][R30.64+-0x8e], R200 ;  /* 0xffff72c81e007986 */ /* 0x000fe8000c101514 */
[----:B-1----:R-:W3:Y:S01]  /*1be20*/  LDL.LU R197, [R1+0x360] ;  /* 0x0003600001c57983 */ /* 0x002ee20000300800 */
[----:B--2---:R-:W-:-:S03]  /*1be30*/  IMAD.WIDE R2, R124, -0x70, R2 ;  /* 0xffffff907c027825 */ /* 0x004fc600078e0202 */
[----:B------:R-:W2:Y:S04]  /*1be40*/  LDL.LU R196, [R1+0x358] ;  /* 0x0003580001c47983 */ /* 0x000ea80000300800 */
[----:B------:R-:W-:Y:S04]  /*1be50*/  STG.E.U16 desc[UR20][R2.64+-0x90], R199 ;  /* 0xffff70c702007986 */ /* 0x000fe8000c101514 */
[----:B------:R1:W-:Y:S02]  /*1be60*/  STG.E.U16 desc[UR20][R2.64+-0x8e], R198 ;  /* 0xffff72c602007986 */ /* 0x0003e4000c101514 */
[----:B-1----:R-:W-:-:S05]  /*1be70*/  IMAD.WIDE R2, R124, 0x70, R2 ;  /* 0x000000707c027825 */ /* 0x002fca00078e0202 */
[----:B------:R1:W-:Y:S04]  /*1be80*/  STG.E.U16 desc[UR20][R2.64+-0x90], R195 ;  /* 0xffff70c302007986 */ /* 0x0003e8000c101514 */
[----:B-1----:R-:W4:Y:S01]  /*1be90*/  LDL.LU R195, [R1+0x354] ;  /* 0x0003540001c37983 */ /* 0x002f220000300800 */
[----:B------:R-:W-:Y:S01]  /*1bea0*/  IMAD.MOV.U32 R8, RZ, RZ, R157 ;  /* 0x000000ffff087224 */ /* 0x000fe200078e009d */
[--C-:B------:R-:W-:Y:S02]  /*1beb0*/  HSET2.LE.AND R5, R88, R0.reuse, PT ;  /* 0x0000000058057233 */ /* 0x100fe40003803000 */
[----:B------:R-:W-:Y:S01]  /*1bec0*/  HSET2.LE.AND R4, R63, R0, PT ;  /* 0x000000003f047233 */ /* 0x000fe20003803000 */
[----:B------:R1:W-:Y:S01]  /*1bed0*/  STG.E.U16 desc[UR20][R2.64+-0x8e], R188 ;  /* 0xffff72bc02007986 */ /* 0x0003e2000c101514 */
[----:B------:R-:W-:-:S02]  /*1bee0*/  LOP3.LUT R7, R166, 0xff00ff, RZ, 0xc0, !PT ;  /* 0x00ff00ffa6077812 */ /* 0x000fc400078ec0ff */
[----:B------:R-:W-:Y:S01]  /*1bef0*/  LOP3.LUT R8, R8, R5, RZ, 0xc0, !PT ;  /* 0x0000000508087212 */ /* 0x000fe200078ec0ff */
[----:B------:R1:W-:Y:S01]  /*1bf00*/  STG.E.U16 desc[UR20][R20.64+-0x90], R192 ;  /* 0xffff70c014007986 */ /* 0x0003e2000c101514 */
[----:B------:R-:W-:Y:S01]  /*1bf10*/  LOP3.LUT R9, R9, R4, RZ, 0xc0, !PT ;  /* 0x0000000409097212 */ /* 0x000fe200078ec0ff */
[----:B------:R-:W-:Y:S02]  /*1bf20*/  IMAD.WIDE R4, R124, -0x70, R2 ;  /* 0xffffff907c047825 */ /* 0x000fe400078e0202 */
[----:B------:R1:W-:Y:S01]  /*1bf30*/  STG.E.U16 desc[UR20][R20.64+-0x8e], R193 ;  /* 0xffff72c114007986 */ /* 0x0003e2000c101514 */
[--C-:B------:R-:W-:Y:S01]  /*1bf40*/  HSET2.LE.AND R7, R7, R0.reuse, PT ;  /* 0x0000000007077233 */ /* 0x100fe20003803000 */
[----:B------:R-:W-:Y:S01]  /*1bf50*/  IMAD.MOV.U32 R10, RZ, RZ, R147 ;  /* 0x000000ffff0a7224 */ /* 0x000fe200078e0093 */
[----:B------:R-:W-:Y:S01]  /*1bf60*/  HSET2.LE.AND R6, R154, R0, PT ;  /* 0x000000009a067233 */ /* 0x000fe20003803000 */
[----:B------:R-:W-:Y:S02]  /*1bf70*/  HMMA.16816.F32 R64, R12, R24, R56 ;  /* 0x000000180c40723c */ /* 0x000fe40000001838 */
[----:B------:R-:W-:-:S02]  /*1bf80*/  LOP3.LUT R11, R11, R7, RZ, 0xc0, !PT ;  /* 0x000000070b0b7212 */ /* 0x000fc400078ec0ff */
[----:B------:R-:W-:Y:S01]  /*1bf90*/  LOP3.LUT R7, R167, 0xff00ff, RZ, 0xc0, !PT ;  /* 0x00ff00ffa7077812 */ /* 0x000fe200078ec0ff */
[----:B-1----:R-:W4:Y:S04]  /*1bfa0*/  LDL.LU R188, [R1+0x350] ;  /* 0x0003500001bc7983 */ /* 0x002f280000300800 */
[----:B------:R-:W4:Y:S04]  /*1bfb0*/  LDL.LU R192, [R1+0x34c] ;  /* 0x00034c0001c07983 */ /* 0x000f280000300800 */
[----:B------:R-:W4:Y:S01]  /*1bfc0*/  LDL.LU R193, [R1+0x348] ;  /* 0x0003480001c17983 */ /* 0x000f220000300800 */
[----:B------:R-:W-:Y:S01]  /*1bfd0*/  IMAD.WIDE R2, R124, 0x70, R4 ;  /* 0x000000707c027825 */ /* 0x000fe200078e0204 */
[----:B------:R-:W-:Y:S01]  /*1bfe0*/  HMMA.16816.F32 R56, R12, R26, R52 ;  /* 0x0000001a0c38723c */ /* 0x000fe20000001834 */
[----:B------:R-:W-:Y:S01]  /*1bff0*/  LOP3.LUT R10, R10, R6, RZ, 0xc0, !PT ;  /* 0x000000060a0a7212 */ /* 0x000fe200078ec0ff */
[----:B------:R-:W-:Y:S01]  /*1c000*/  LDSM.16.MT88.4 R164, [R132+0x5c00] ;  /* 0x005c000084a4783b */ /* 0x000fe20000004200 */
[----:B------:R-:W-:-:S05]  /*1c010*/  HSET2.LE.AND R6, R155, R0, PT ;  /* 0x000000009b067233 */ /* 0x000fca0003803000 */
[C---:B------:R-:W-:Y:S08]  /*1c020*/  HMMA.16816.F32 R52, R12.reuse, R36, R48 ;  /* 0x000000240c34723c */ /* 0x040ff00000001830 */
[----:B------:R-:W-:Y:S01]  /*1c030*/  HMMA.16816.F32 R48, R12, R38, R40 ;  /* 0x000000260c30723c */ /* 0x000fe20000001828 */
[----:B------:R-:W-:Y:S01]  /*1c040*/  LOP3.LUT R14, R190, R6, RZ, 0xc0, !PT ;  /* 0x00000006be0e7212 */ /* 0x000fe200078ec0ff */
[----:B---3--:R-:W-:Y:S04]  /*1c050*/  STG.E.U16 desc[UR20][R30.64+-0x7e], R197 ;  /* 0xffff82c51e007986 */ /* 0x008fe8000c101514 */
[----:B--2---:R-:W-:Y:S04]  /*1c060*/  STG.E.U16 desc[UR20][R30.64+-0x80], R196 ;  /* 0xffff80c41e007986 */ /* 0x004fe8000c101514 */
[----:B------:R-:W-:Y:S04]  /*1c070*/  STG.E.U16 desc[UR20][R4.64+-0x7e], R194 ;  /* 0xffff82c204007986 */ /* 0x000fe8000c101514 */
[----:B----4-:R1:W-:Y:S02]  /*1c080*/  STG.E.U16 desc[UR20][R4.64+-0x80], R195 ;  /* 0xffff80c304007986 */ /* 0x0103e4000c101514 */
[----:B-1----:R-:W-:-:S02]  /*1c090*/  HSET2.LE.AND R4, R90, R0, PT ;  /* 0x000000005a047233 */ /* 0x002fc40003803000 */
[----:B------:R-:W-:-:S03]  /*1c0a0*/  HSET2.LE.AND R5, R98, R0, PT ;  /* 0x0000000062057233 */ /* 0x000fc60003803000 */
[----:B------:R-:W-:Y:S02]  /*1c0b0*/  LOP3.LUT R12, R183, R4, RZ, 0xc0, !PT ;  /* 0x00000004b70c7212 */ /* 0x000fe400078ec0ff */
[----:B------:R-:W-:Y:S01]  /*1c0c0*/  HSET2.LE.AND R4, R7, R0, PT ;  /* 0x0000000007047233 */ /* 0x000fe20003803000 */
[----:B------:R-:W2:Y:S01]  /*1c0d0*/  LDL.LU R183, [R1+0x344] ;  /* 0x0003440001b77983 */ /* 0x000ea20000300800 */
[----:B------:R-:W-:-:S03]  /*1c0e0*/  LOP3.LUT R13, R187, R5, RZ, 0xc0, !PT ;  /* 0x00000005bb0d7212 */ /* 0x000fc600078ec0ff */
[----:B------:R-:W3:Y:S01]  /*1c0f0*/  LDL.LU R187, [R1+0x340] ;  /* 0x0003400001bb7983 */ /* 0x000ee20000300800 */
[----:B------:R-:W-:-:S03]  /*1c100*/  LOP3.LUT R15, R191, R4, RZ, 0xc0, !PT ;  /* 0x00000004bf0f7212 */ /* 0x000fc600078ec0ff */
[----:B------:R-:W4:Y:S04]  /*1c110*/  LDL.LU R190, [R1+0x33c] ;  /* 0x00033c0001be7983 */ /* 0x000f280000300800 */
[----:B------:R-:W2:Y:S04]  /*1c120*/  LDL.LU R191, [R1+0x338] ;  /* 0x0003380001bf7983 */ /* 0x000ea80000300800 */
[----:B------:R-:W3:Y:S04]  /*1c130*/  LDL.LU R123, [R1+0x10] ;  /* 0x00001000017b7983 */ /* 0x000ee80000300800 */
[----:B------:R-:W3:Y:S04]  /*1c140*/  LDL.LU R121, [R1] ;  /* 0x0000000001797983 */ /* 0x000ee80000300800 */
[----:B------:R-:W-:Y:S04]  /*1c150*/  STG.E.U16 desc[UR20][R2.64+-0x80], R237 ;  /* 0xffff80ed02007986 */ /* 0x000fe8000c101514 */
[----:B------:R1:W-:Y:S04]  /*1c160*/  STG.E.U16 desc[UR20][R2.64+-0x7e], R235 ;  /* 0xffff82eb02007986 */ /* 0x0003e8000c101514 */
[----:B------:R-:W-:Y:S04]  /*1c170*/  STG.E.U16 desc[UR20][R20.64+-0x80], R233 ;  /* 0xffff80e914007986 */ /* 0x000fe8000c101514 */
[----:B------:R-:W-:Y:S04]  /*1c180*/  STG.E.U16 desc[UR20][R20.64+-0x7e], R236 ;  /* 0xffff82ec14007986 */ /* 0x000fe8000c101514 */
[----:B------:R-:W-:Y:S04]  /*1c190*/  STG.E.U16 desc[UR20][R30.64+-0x70], R193 ;  /* 0xffff90c11e007986 */ /* 0x000fe8000c101514 */
[----:B------:R-:W-:Y:S01]  /*1c1a0*/  STG.E.U16 desc[UR20][R30.64+-0x6e], R192 ;  /* 0xffff92c01e007986 */ /* 0x000fe2000c101514 */
[----:B-1----:R-:W-:-:S05]  /*1c1b0*/  IMAD.WIDE R2, R124, -0x70, R2 ;  /* 0xffffff907c027825 */ /* 0x002fca00078e0202 */
[----:B------:R-:W-:Y:S04]  /*1c1c0*/  STG.E.U16 desc[UR20][R2.64+-0x70], R188 ;  /* 0xffff90bc02007986 */ /* 0x000fe8000c101514 */
[----:B------:R1:W-:Y:S01]  /*1c1d0*/  STG.E.U16 desc[UR20][R2.64+-0x6e], R185 ;  /* 0xffff92b902007986 */ /* 0x0003e2000c101514 */
[C---:B------:R-:W-:Y:S08]  /*1c1e0*/  HMMA.16816.F32 R44, R16.reuse, R24, R44 ;  /* 0x00000018102c723c */ /* 0x040ff0000000182c */
[----:B------:R-:W-:Y:S01]  /*1c1f0*/  HMMA.16816.F32 R40, R16, R26, R72 ;  /* 0x0000001a1028723c */ /* 0x000fe20000001848 */
[----:B------:R-:W1:Y:S02]  /*1c200*/  LDSM.16.MT88.4 R24, [R60+0x1800] ;  /* 0x001800003c18783b */ /* 0x000e640000004200 */
[----:B-1----:R-:W-:-:S04]  /*1c210*/  IMAD.WIDE R2, R124, 0x70, R2 ;  /* 0x000000707c027825 */ /* 0x002fc800078e0202 */
[----:B------:R-:W-:Y:S01]  /*1c220*/  IMAD.WIDE R4, R124, -0x70, R2 ;  /* 0xffffff907c047825 */ /* 0x000fe200078e0202 */
[----:B------:R-:W-:Y:S04]  /*1c230*/  STG.E.U16 desc[UR20][R2.64+-0x70], R245 ;  /* 0xffff90f502007986 */ /* 0x000fe8000c101514 */
[----:B------:R1:W-:Y:S04]  /*1c240*/  STG.E.U16 desc[UR20][R2.64+-0x6e], R246 ;  /* 0xffff92f602007986 */ /* 0x0003e8000c101514 */
[----:B------:R-:W-:Y:S04]  /*1c250*/  STG.E.U16 desc[UR20][R20.64+-0x70], R241 ;  /* 0xffff90f114007986 */ /* 0x000fe8000c101514 */
[----:B------:R-:W-:Y:S01]  /*1c260*/  STG.E.U16 desc[UR20][R20.64+-0x6e], R240 ;  /* 0xffff92f014007986 */ /* 0x000fe2000c101514 */
[----:B------:R-:W-:Y:S01]  /*1c270*/  IMAD.MOV.U32 R22, RZ, RZ, R158 ;  /* 0x000000ffff167224 */ /* 0x000fe200078e009e */
[----:B------:R-:W-:Y:S01]  /*1c280*/  HSET2.LE.AND R7, R96, R0, PT ;  /* 0x0000000060077233 */ /* 0x000fe20003803000 */
[----:B------:R-:W-:-:S02]  /*1c290*/  IMAD.MOV.U32 R23, RZ, RZ, R156 ;  /* 0x000000ffff177224 */ /* 0x000fc400078e009c */
[----:B-1----:R-:W-:Y:S02]  /*1c2a0*/  IMAD.WIDE R2, R124, 0x70, R4 ;  /* 0x000000707c027825 */ /* 0x002fe400078e0204 */
[----:B------:R-:W-:Y:S02]  /*1c2b0*/  LOP3.LUT R142, R22, R7, RZ, 0xc0, !PT ;  /* 0x00000007168e7212 */ /* 0x000fe400078ec0ff */
[----:B------:R-:W-:Y:S01]  /*1c2c0*/  PRMT R115, R115, 0x5410, R116 ;  /* 0x0000541073737816 */ /* 0x000fe20000000074 */
[C---:B------:R-:W-:Y:S08]  /*1c2d0*/  HMMA.16816.F32 R64, R8.reuse, R32, R64 ;  /* 0x000000200840723c */ /* 0x040ff00000001840 */
[C---:B------:R-:W-:Y:S08]  /*1c2e0*/  HMMA.16816.F32 R56, R8.reuse, R34, R56 ;  /* 0x000000220838723c */ /* 0x040ff00000001838 */
[C---:B------:R-:W-:Y:S08]  /*1c2f0*/  HMMA.16816.F32 R52, R8.reuse, R24, R52 ;  /* 0x000000180834723c */ /* 0x040ff00000001834 */
[----:B------:R-:W-:Y:S01]  /*1c300*/  HMMA.16816.F32 R48, R8, R26, R48 ;  /* 0x0000001a0830723c */ /* 0x000fe20000001830 */
[----:B------:R-:W-:-:S02]  /*1c310*/  HSET2.LE.AND R9, R76, R0, PT ;  /* 0x000000004c097233 */ /* 0x000fc40003803000 */
[----:B------:R-:W-:Y:S01]  /*1c320*/  HSET2.LE.AND R8, R29, R0, PT ;  /* 0x000000001d087233 */ /* 0x000fe20003803000 */
[----:B------:R-:W-:Y:S01]  /*1c330*/  IMAD.MOV.U32 R11, RZ, RZ, R159 ;  /* 0x000000ffff0b7224 */ /* 0x000fe200078e009f */
[----:B----4-:R-:W-:Y:S04]  /*1c340*/  STG.E.U16 desc[UR20][R30.64+-0x5e], R190 ;  /* 0xffffa2be1e007986 */ /* 0x010fe8000c101514 */
[----:B--2---:R-:W-:Y:S04]  /*1c350*/  STG.E.U16 desc[UR20][R30.64+-0x60], R191 ;  /* 0xffffa0bf1e007986 */ /* 0x004fe8000c101514 */
[----:B---3--:R-:W-:Y:S04]  /*1c360*/  STG.E.U16 desc[UR20][R4.64+-0x60], R187 ;  /* 0xffffa0bb04007986 */ /* 0x008fe8000c101514 */
[----:B------:R1:W-:Y:S04]  /*1c370*/  STG.E.U16 desc[UR20][R4.64+-0x5e], R183 ;  /* 0xffffa2b704007986 */ /* 0x0003e8000c101514 */
[----:B------:R-:W-:Y:S04]  /*1c380*/  STG.E.U16 desc[UR20][R2.64+-0x60], R243 ;  /* 0xffffa0f302007986 */ /* 0x000fe8000c101514 */
[----:B------:R2:W-:Y:S04]  /*1c390*/  STG.E.U16 desc[UR20][R2.64+-0x5e], R238 ;  /* 0xffffa2ee02007986 */ /* 0x0005e8000c101514 */
[----:B------:R-:W-:Y:S01]  /*1c3a0*/  STG.E.U16 desc[UR20][R20.64+-0x60], R244 ;  /* 0xffffa0f414007986 */ /* 0x000fe2000c101514 */
[----:B-1----:R-:W-:Y:S01]  /*1c3b0*/  IMAD.WIDE R4, R124, -0x70, R2 ;  /* 0xffffff907c047825 */ /* 0x002fe200078e0202 */
[----:B--2---:R-:W-:-:S05]  /*1c3c0*/  LOP3.LUT R2, R99, 0xff00ff, RZ, 0xc0, !PT ;  /* 0x00ff00ff63027812 */ /* 0x004fca00078ec0ff */
[----:B------:R-:W-:Y:S01]  /*1c3d0*/  HSET2.LE.AND R6, R2, R0, PT ;  /* 0x0000000002067233 */ /* 0x000fe20003803000 */
[C---:B------:R-:W-:Y:S01]  /*1c3e0*/  IMAD.WIDE R2, R124.reuse, 0x70, R4 ;  /* 0x000000707c027825 */ /* 0x040fe200078e0204 */
[----:B------:R-:W-:Y:S03]  /*1c3f0*/  STG.E.U16 desc[UR20][R20.64+-0x5e], R242 ;  /* 0xffffa2f214007986 */ /* 0x000fe6000c101514 */
[----:B------:R-:W-:Y:S01]  /*1c400*/  LOP3.LUT R143, R23, R6, RZ, 0xc0, !PT ;  /* 0x00000006178f7212 */ /* 0x000fe200078ec0ff */
[C---:B------:R-:W-:Y:S01]  /*1c410*/  IMAD.WIDE R6, R124.reuse, -0x70, R2 ;  /* 0xffffff907c067825 */ /* 0x040fe200078e0202 */
        /* <DEDUP_REMOVED lines=9> */
[----:B------:R-:W-:Y:S04]  /*1c4b0*/  STG.E.U16 desc[UR20][R30.64+-0x3e], R178 ;  /* 0xffffc2b21e007986 */ /* 0x000fe8000c101514 */
[----:B------:R-:W-:Y:S01]  /*1c4c0*/  STG.E.U16 desc[UR20][R6.64+-0x40], R145 ;  /* 0xffffc09106007986 */ /* 0x000fe2000c101514 */
[----:B-1----:R-:W-:-:S03]  /*1c4d0*/  IMAD.WIDE R2, R124, 0x70, R6 ;  /* 0x000000707c027825 */ /* 0x002fc600078e0206 */
[----:B------:R1:W-:Y:S04]  /*1c4e0*/  STG.E.U16 desc[UR20][R6.64+-0x3e], R144 ;  /* 0xffffc29006007986 */ /* 0x0003e8000c101514 */
[----:B------:R-:W-:Y:S01]  /*1c4f0*/  STG.E.U16 desc[UR20][R2.64+-0x40], R223 ;  /* 0xffffc0df02007986 */ /* 0x000fe2000c101514 */
[----:B------:R-:W-:-:S03]  /*1c500*/  IMAD.WIDE R4, R124, -0x70, R2 ;  /* 0xffffff907c047825 */ /* 0x000fc600078e0202 */
[----:B------:R2:W-:Y:S01]  /*1c510*/  STG.E.U16 desc[UR20][R2.64+-0x3e], R222 ;  /* 0xffffc2de02007986 */ /* 0x0005e2000c101514 */
[--C-:B-1----:R-:W-:Y:S02]  /*1c520*/  HSET2.LE.AND R7, R78, R0.reuse, PT ;  /* 0x000000004e077233 */ /* 0x102fe40003803000 */
[--C-:B------:R-:W-:Y:S02]  /*1c530*/  HSET2.LE.AND R6, R119, R0.reuse, PT ;  /* 0x0000000077067233 */ /* 0x100fe40003803000 */
[----:B--2---:R-:W-:Y:S02]  /*1c540*/  LOP3.LUT R3, R115, 0xff00ff, RZ, 0xc0, !PT ;  /* 0x00ff00ff73037812 */ /* 0x004fe400078ec0ff */
[----:B------:R-:W-:-:S03]  /*1c550*/  HSET2.LE.AND R2, R77, R0, PT ;  /* 0x000000004d027233 */ /* 0x000fc60003803000 */
[----:B------:R-:W-:Y:S02]  /*1c560*/  HSET2.LE.AND R0, R3, R0, PT ;  /* 0x0000000003007233 */ /* 0x000fe40003803000 */
[----:B------:R-:W-:Y:S02]  /*1c570*/  LOP3.LUT R156, R220, R2, RZ, 0xc0, !PT ;  /* 0x00000002dc9c7212 */ /* 0x000fe400078ec0ff */
[----:B------:R-:W2:Y:S01]  /*1c580*/  LDL.LU R220, [R1+0x334] ;  /* 0x0003340001dc7983 */ /* 0x000ea20000300800 */
[----:B------:R-:W-:Y:S02]  /*1c590*/  LOP3.LUT R157, R207, R7, RZ, 0xc0, !PT ;  /* 0x00000007cf9d7212 */ /* 0x000fe400078ec0ff */
[----:B------:R-:W-:Y:S01]  /*1c5a0*/  LOP3.LUT R158, R205, R6, RZ, 0xc0, !PT ;  /* 0x00000006cd9e7212 */ /* 0x000fe200078ec0ff */
[----:B------:R-:W3:Y:S01]  /*1c5b0*/  LDL.LU R207, [R1+0x330] ;  /* 0x0003300001cf7983 */ /* 0x000ee20000300800 */
[----:B------:R-:W-:-:S03]  /*1c5c0*/  LOP3.LUT R159, R206, R0, RZ, 0xc0, !PT ;  /* 0x00000000ce9f7212 */ /* 0x000fc600078ec0ff */
[----:B------:R-:W4:Y:S04]  /*1c5d0*/  LDL.LU R205, [R1+0x32c] ;  /* 0x00032c0001cd7983 */ /* 0x000f280000300800 */
[----:B------:R-:W4:Y:S01]  /*1c5e0*/  LDL.LU R206, [R1+0x328] ;  /* 0x0003280001ce7983 */ /* 0x000f220000300800 */
[----:B------:R-:W-:-:S03]  /*1c5f0*/  IMAD.WIDE R2, R124, 0x70, R4 ;  /* 0x000000707c027825 */ /* 0x000fc600078e0204 */
[----:B------:R-:W-:Y:S04]  /*1c600*/  STG.E.U16 desc[UR20][R20.64+-0x40], R171 ;  /* 0xffffc0ab14007986 */ /* 0x000fe8000c101514 */
        /* <DEDUP_REMOVED lines=9> */
[----:B------:R2:W-:Y:S04]  /*1c6a0*/  STG.E.U16 desc[UR20][R30.64+-0x1e], R134 ;  /* 0xffffe2861e007986 */ /* 0x0005e8000c101514 */
[----:B------:R1:W-:Y:S01]  /*1c6b0*/  STG.E.U16 desc[UR20][R30.64+-0x20], R136 ;  /* 0xffffe0881e007986 */ /* 0x0003e2000c101514 */
[----:B------:R-:W-:Y:S01]  /*1c6c0*/  HMMA.16816.F32 R160, R16, R36, R160 ;  /* 0x0000002410a0723c */ /* 0x000fe200000018a0 */
[----:B--2---:R-:W-:-:S02]  /*1c6d0*/  IMAD.MOV.U32 R134, RZ, RZ, R220 ;  /* 0x000000ffff867224 */ /* 0x004fc400078e00dc */
[----:B------:R2:W5:Y:S01]  /*1c6e0*/  LDL.LU R220, [R1+0x324] ;  /* 0x0003240001dc7983 */ /* 0x0005620000300800 */
[----:B---3--:R-:W-:-:S03]  /*1c6f0*/  IMAD.MOV.U32 R135, RZ, RZ, R207 ;  /* 0x000000ffff877224 */ /* 0x008fc600078e00cf */
[----:B------:R2:W5:Y:S01]  /*1c700*/  LDL.LU R207, [R1+0x320] ;  /* 0x0003200001cf7983 */ /* 0x0005620000300800 */
[----:B----4-:R-:W-:Y:S02]  /*1c710*/  IMAD.MOV.U32 R137, RZ, RZ, R205 ;  /* 0x000000ffff897224 */ /* 0x010fe400078e00cd */
[----:B-1----:R-:W-:Y:S02]  /*1c720*/  IMAD.MOV.U32 R136, RZ, RZ, R206 ;  /* 0x000000ffff887224 */ /* 0x002fe400078e00ce */
[----:B------:R2:W5:Y:S04]  /*1c730*/  LDL.LU R206, [R1+0x31c] ;  /* 0x00031c0001ce7983 */ /* 0x0005680000300800 */
[----:B------:R2:W5:Y:S01]  /*1c740*/  LDL.LU R205, [R1+0x318] ;  /* 0x0003180001cd7983 */ /* 0x0005620000300800 */
[----:B------:R-:W-:Y:S03]  /*1c750*/  HMMA.16816.F32 R36, R16, R38, R68 ;  /* 0x000000261024723c */ /* 0x000fe60000001844 */
[----:B------:R-:W1:Y:S01]  /*1c760*/  LDSM.16.MT88.4 R16, [R60+0x1c00] ;  /* 0x001c00003c10783b */ /* 0x000e620000004200 */
[----:B------:R-:W-:-:S04]  /*1c770*/  IMAD.WIDE R4, R124, -0x70, R2 ;  /* 0xffffff907c047825 */ /* 0x000fc800078e0202 */
[----:B------:R-:W-:Y:S01]  /*1c780*/  HMMA.16816.F32 R44, R12, R32, R44 ;  /* 0x000000200c2c723c */ /* 0x000fe2000000182c */
[----:B------:R-:W-:-:S07]  /*1c790*/  IMAD.WIDE R2, R124, 0x70, R4 ;  /* 0x000000707c027825 */ /* 0x000fce00078e0204 */
[C---:B------:R-:W-:Y:S01]  /*1c7a0*/  HMMA.16816.F32 R40, R12.reuse, R34, R40 ;  /* 0x000000220c28723c */ /* 0x040fe20000001828 */
[----:B------:R-:W-:Y:S07]  /*1c7b0*/  STG.E.U16 desc[UR20][R4.64+-0x20], R133 ;  /* 0xffffe08504007986 */ /* 0x000fee000c101514 */
[----:B------:R-:W-:Y:S01]  /*1c7c0*/  HMMA.16816.F32 R160, R12, R24, R160 ;  /* 0x000000180ca0723c */ /* 0x000fe200000018a0 */
[----:B------:R3:W-:Y:S01]  /*1c7d0*/  STG.E.U16 desc[UR20][R4.64+-0x1e], R131 ;  /* 0xffffe28304007986 */ /* 0x0007e2000c101514 */
[----:B------:R-:W-:-:S06]  /*1c7e0*/  IMAD.MOV.U32 R10, RZ, RZ, R168 ;  /* 0x000000ffff0a7224 */ /* 0x000fcc00078e00a8 */
[----:B------:R-:W-:Y:S01]  /*1c7f0*/  HMMA.16816.F32 R12, R12, R26, R36 ;  /* 0x0000001a0c0c723c */ /* 0x000fe20000001824 */
[----:B------:R-:W-:Y:S01]  /*1c800*/  LOP3.LUT R140, R10, R9, RZ, 0xc0, !PT ;  /* 0x000000090a8c7212 */ /* 0x000fe200078ec0ff */
[----:B------:R-:W-:Y:S01]  /*1c810*/  STG.E.U16 desc[UR20][R2.64+-0x20], R218 ;  /* 0xffffe0da02007986 */ /* 0x000fe2000c101514 */
[----:B------:R-:W-:-:S03]  /*1c820*/  LOP3.LUT R141, R11, R8, RZ, 0xc0, !PT ;  /* 0x000000080b8d7212 */ /* 0x000fc600078ec0ff */
[----:B------:R4:W-:Y:S04]  /*1c830*/  STG.E.U16 desc[UR20][R2.64+-0x1e], R219 ;  /* 0xffffe2db02007986 */ /* 0x0009e8000c101514 */
[----:B------:R2:W-:Y:S01]  /*1c840*/  STG.E.U16 desc[UR20][R20.64+-0x20], R217 ;  /* 0xffffe0d914007986 */ /* 0x0005e2000c101514 */
[----:B---3--:R-:W-:-:S03]  /*1c850*/  IMAD.WIDE R4, R124, -0x70, R2 ;  /* 0xffffff907c047825 */ /* 0x008fc600078e0202 */
[----:B------:R2:W-:Y:S01]  /*1c860*/  STG.E.U16 desc[UR20][R20.64+-0x1e], R177 ;  /* 0xffffe2b114007986 */ /* 0x0005e2000c101514 */
[----:B------:R-:W-:Y:S03]  /*1c870*/  HMMA.16816.F32 R152, R140, R164, R64 ;  /* 0x000000a48c98723c */ /* 0x000fe60000001840 */
[----:B------:R2:W-:Y:S04]  /*1c880*/  STG.E.U16 desc[UR20][R30.64+-0x10], R128 ;  /* 0xfffff0801e007986 */ /* 0x0005e8000c101514 */
[----:B------:R2:W-:Y:S01]  /*1c890*/  STG.E.U16 desc[UR20][R30.64+-0xe], R129 ;  /* 0xfffff2811e007986 */ /* 0x0005e2000c101514 */
[----:B----4-:R-:W-:-:S03]  /*1c8a0*/  IMAD.WIDE R2, R124, 0x70, R4 ;  /* 0x000000707c027825 */ /* 0x010fc600078e0204 */
[----:B------:R2:W-:Y:S01]  /*1c8b0*/  STG.E.U16 desc[UR20][R4.64+-0x10], R127 ;  /* 0xfffff07f04007986 */ /* 0x0005e2000c101514 */
[----:B------:R-:W-:Y:S03]  /*1c8c0*/  HMMA.16816.F32 R148, R140, R166, R56 ;  /* 0x000000a68c94723c */ /* 0x000fe60000001838 */
[----:B------:R2:W-:Y:S04]  /*1c8d0*/  STG.E.U16 desc[UR20][R4.64+-0xe], R130 ;  /* 0xfffff28204007986 */ /* 0x0005e8000c101514 */
[----:B------:R2:W-:Y:S01]  /*1c8e0*/  STG.E.U16 desc[UR20][R2.64+-0x10], R216 ;  /* 0xfffff0d802007986 */ /* 0x0005e2000c101514 */
[----:B------:R-:W-:Y:S03]  /*1c8f0*/  HMMA.16816.F32 R168, R156, R164, R44 ;  /* 0x000000a49ca8723c */ /* 0x000fe6000000182c */
[----:B------:R2:W-:Y:S04]  /*1c900*/  STG.E.U16 desc[UR20][R2.64+-0xe], R215 ;  /* 0xfffff2d702007986 */ /* 0x0005e8000c101514 */
[----:B------:R2:W-:Y:S01]  /*1c910*/  STG.E.U16 desc[UR20][R20.64+-0x10], R186 ;  /* 0xfffff0ba14007986 */ /* 0x0005e2000c101514 */
[----:B-1----:R-:W-:Y:S03]  /*1c920*/  HMMA.16816.F32 R144, R140, R16, R52 ;  /* 0x000000108c90723c */ /* 0x002fe60000001834 */
[----:B------:R2:W-:Y:S05]  /*1c930*/  STG.E.U16 desc[UR20][R20.64+-0xe], R184 ;  /* 0xfffff2b814007986 */ /* 0x0005ea000c101514 */
[C---:B------:R-:W-:Y:S08]  /*1c940*/  HMMA.16816.F32 R164, R156.reuse, R166, R40 ;  /* 0x000000a69ca4723c */ /* 0x040ff00000001828 */
[----:B------:R-:W-:Y:S08]  /*1c950*/  HMMA.16816.F32 R160, R156, R16, R160 ;  /* 0x000000109ca0723c */ /* 0x000ff000000018a0 */
[-C--:B------:R-:W-:Y:S08]  /*1c960*/  HMMA.16816.F32 R140, R140, R18.reuse, R48 ;  /* 0x000000128c8c723c */ /* 0x080ff00000001830 */
[----:B------:R-:W-:Y:S01]  /*1c970*/  HMMA.16816.F32 R156, R156, R18, R12 ;  /* 0x000000129c9c723c */ /* 0x000fe2000000180c */
[----:B------:R-:W-:Y:S01]  /*1c980*/  UISETP.LT.AND UP0, UPT, UR26, 0x2, UPT ;  /* 0x000000021a00788c */ /* 0x000fe2000bf01270 */
[----:B------:R-:W-:-:S03]  /*1c990*/  IADD3 R224, P0, PT, R30, -0x200, RZ ;  /* 0xfffffe001ee07810 */ /* 0x000fc60007f1e0ff */
[----:B------:R-:W-:Y:S01]  /*1c9a0*/  USEL UR19, UR26, 0x2, !UP0 ;  /* 0x000000021a137887 */ /* 0x000fe2000c000000 */
[----:B------:R-:W-:-:S03]  /*1c9b0*/  IADD3.X R223, PT, PT, R31, -0x1, RZ, P0, !PT ;  /* 0xffffffff1fdf7810 */ /* 0x000fc600007fe4ff */
[----:B--2---:R-:W-:-:S12]  /*1c9c0*/  UIADD3 UR19, UPT, UPT, UR19, -0x3, URZ ;  /* 0xfffffffd13137890 */ /* 0x004fd8000fffe0ff */
.L_x_497:
[----:B------:R-:W-:-:S09]  /*1c9d0*/  UISETP.GE.AND UP0, UPT, UR19, URZ, UPT ;  /* 0x000000ff1300728c */ /* 0x000fd2000bf06270 */
[----:B------:R-:W-:Y:S05]  /*1c9e0*/  BRA.U !UP0, `(.L_x_501) ;  /* 0x000000b5083c7547 */ /* 0x000fea000b800000 */
[----:B------:R-:W1:Y:S01]  /*1c9f0*/  S2R R0, SR_TID.X ;  /* 0x0000000000007919 */ /* 0x000e620000002100 */
[----:B------:R-:W2:Y:S01]  /*1ca00*/  S2UR UR5, SR_CgaCtaId ;  /* 0x00000000000579c3 */ /* 0x000ea20000008800 */
[----:B------:R-:W-:Y:S01]  /*1ca10*/  UMOV UR6, 0x400 ;  /* 0x0000040000067882 */ /* 0x000fe20000000000 */
[----:B------:R-:W3:Y:S01]  /*1ca20*/  LDCU UR10, c[0x0][0x440] ;  /* 0x00008800ff0a77ac */ /* 0x000ee20008000800 */
[----:B------:R-:W4:Y:S01]  /*1ca30*/  S2R R6, SR_CTAID.X ;  /* 0x0000000000067919 */ /* 0x000f220000002500 */
[----:B------:R-:W-:Y:S01]  /*1ca40*/  IMAD.MOV.U32 R209, RZ, RZ, 0x20 ;  /* 0x00000020ffd17424 */ /* 0x000fe200078e00ff */
[----:B------:R-:W3:Y:S01]  /*1ca50*/  LDCU UR25, c[0x0][0x448] ;  /* 0x00008900ff1977ac */ /* 0x000ee20008000800 */
[----:B------:R-:W4:Y:S02]  /*1ca60*/  S2R R2, SR_CTAID.X ;  /* 0x0000000000027919 */ /* 0x000f240000002500 */
[----:B------:R-:W4:Y:S01]  /*1ca70*/  LDC R212, c[0x0][0x4f8] ;  /* 0x00013e00ffd47b82 */ /* 0x000f220000000800 */
[----:B-----5:R-:W-:Y:S01]  /*1ca80*/  IMAD.MOV.U32 R133, RZ, RZ, R136 ;  /* 0x000000ffff857224 */ /* 0x020fe200078e0088 */
[----:B------:R-:W1:Y:S01]  /*1ca90*/  LDCU UR9, c[0x0][0x440] ;  /* 0x00008800ff0977ac */ /* 0x000e620008000800 */
[----:B------:R-:W4:Y:S01]  /*1caa0*/  S2R R211, SR_TID.X ;  /* 0x0000000000d37919 */ /* 0x000f220000002100 */
[----:B------:R-:W-:Y:S01]  /*1cab0*/  IMAD.MOV.U32 R132, RZ, RZ, R137 ;  /* 0x000000ffff847224 */ /* 0x000fe200078e0089 */
[----:B------:R-:W1:Y:S01]  /*1cac0*/  LDCU UR4, c[0x0][0x45c] ;  /* 0x00008b80ff0477ac */ /* 0x000e620008000800 */
[----:B--2---:R-:W-:-:S02]  /*1cad0*/  ULEA UR5, UR5, UR6, 0x18 ;  /* 0x0000000605057291 */ /* 0x004fc4000f8ec0ff */
[----:B---3--:R-:W-:Y:S01]  /*1cae0*/  USHF.L.U32 UR25, UR25, 0x3, URZ ;  /* 0x0000000319197899 */ /* 0x008fe200080006ff */
[----:B-1----:R-:W-:Y:S01]  /*1caf0*/  IMAD.SHL.U32 R0, R0, 0x20, RZ ;  /* 0x0000002000007824 */ /* 0x002fe200078e00ff */
[----:B----4-:R-:W-:-:S04]  /*1cb00*/  LOP3.LUT R212, R212, 0xff, RZ, 0xc0, !PT ;  /* 0x000000ffd4d47812 */ /* 0x010fc800078ec0ff */
[----:B------:R-:W-:Y:S01]  /*1cb10*/  LOP3.LUT R0, R0, 0xc0, RZ, 0xc0, !PT ;  /* 0x000000c000007812 */ /* 0x000fe200078ec0ff */
[----:B------:R-:W-:-:S03]  /*1cb20*/  IMAD R212, R212, 0x10000, R212 ;  /* 0x00010000d4d47824 */ /* 0x000fc600078e02d4 */
[----:B------:R-:W-:Y:S02]  /*1cb30*/  LOP3.LUT R206, R0, 0x18, R206, 0xf8, !PT ;  /* 0x0000001800ce7812 */ /* 0x000fe400078ef8ce */
[----:B------:R-:W1:Y:S01]  /*1cb40*/  S2R R0, SR_TID.X ;  /* 0x0000000000007919 */ /* 0x000e620000002100 */
[----:B------:R-:W-:Y:S01]  /*1cb50*/  SHF.R.U32.HI R204, RZ, 0x1, R211 ;  /* 0x00000001ffcc7819 */ /* 0x000fe200000116d3 */
[C---:B------:R-:W-:Y:S01]  /*1cb60*/  IMAD.SHL.U32 R210, R211.reuse, 0x20, RZ ;  /* 0x00000020d3d27824 */ /* 0x040fe200078e00ff */
[----:B------:R-:W-:Y:S02]  /*1cb70*/  LOP3.LUT P0, RZ, R211, 0x4, RZ, 0xc0, !PT ;  /* 0x00000004d3ff7812 */ /* 0x000fe4000780c0ff */
[----:B------:R-:W-:Y:S02]  /*1cb80*/  LOP3.LUT R204, R206, 0x8, R204, 0x78, !PT ;  /* 0x00000008cecc7812 */ /* 0x000fe400078e78cc */
[----:B------:R-:W-:Y:S02]  /*1cb90*/  SEL R209, R209, 0xffffffe0, !P0 ;  /* 0xffffffe0d1d17807 */ /* 0x000fe40004000000 */
[----:B-1----:R-:W-:-:S02]  /*1cba0*/  SHF.R.U32.HI R5, RZ, 0x5, R0 ;  /* 0x00000005ff057819 */ /* 0x002fc40000011600 */
[----:B------:R-:W-:Y:S01]  /*1cbb0*/  SHF.R.U32.HI R4, RZ, 0x5, R0 ;  /* 0x00000005ff047819 */ /* 0x000fe20000011600 */
[----:B------:R-:W-:Y:S02]  /*1cbc0*/  IMAD.SHL.U32 R0, R0, 0x20, RZ ;  /* 0x0000002000007824 */ /* 0x000fe400078e00ff */
[----:B------:R-:W-:Y:S02]  /*1cbd0*/  IMAD R6, R6, 0x8, R5 ;  /* 0x0000000806067824 */ /* 0x000fe400078e0205 */
[----:B------:R-:W-:Y:S01]  /*1cbe0*/  IMAD R2, R2, 0x8, R4 ;  /* 0x0000000802027824 */ /* 0x000fe200078e0204 */
[----:B------:R-:W-:Y:S01]  /*1cbf0*/  LOP3.LUT R204, R204, 0x120, R0, 0xf8, !PT ;  /* 0x00000120cccc7812 */ /* 0x000fe200078ef800 */
[----:B------:R-:W-:-:S03]  /*1cc00*/  IMAD.WIDE.U32 R6, R6, -0x326172a9, RZ ;  /* 0xcd9e8d5706067825 */ /* 0x000fc600078e00ff */
[----:B------:R-:W-:Y:S01]  /*1cc10*/  LEA R204, R204, UR5, 0x1 ;  /* 0x00000005cccc7c11 */ /* 0x000fe2000f8e08ff */
[----:B------:R-:W-:Y:S01]  /*1cc20*/  VIADD R2, R2, 0x4 ;  /* 0x0000000402027836 */ /* 0x000fe20000000000 */
[----:B------:R-:W-:Y:S01]  /*1cc30*/  LOP3.LUT R4, R6, UR7, RZ, 0x3c, !PT ;  /* 0x0000000706047c12 */ /* 0x000fe2000f8e3cff */
[----:B------:R-:W-:Y:S02]  /*1cc40*/  IMAD.MOV.U32 R0, RZ, RZ, R135 ;  /* 0x000000ffff007224 */ /* 0x000fe400078e0087 */
[----:B------:R-:W-:Y:S02]  /*1cc50*/  IMAD.WIDE.U32 R2, R2, -0x326172a9, RZ ;  /* 0xcd9e8d5702027825 */ /* 0x000fe400078e00ff */
[----:B------:R1:W-:Y:S01]  /*1cc60*/  STL [R1+0x8c], R4 ;  /* 0x00008c0401007387 */ /* 0x0003e20000100800 */
[----:B------:R-:W-:Y:S01]  /*1cc70*/  LOP3.LUT R3, R2, UR7, RZ, 0x3c, !PT ;  /* 0x0000000702037c12 */ /* 0x000fe2000f8e3cff */
[----:B------:R-:W-:Y:S01]  /*1cc80*/  IMAD.MOV.U32 R2, RZ, RZ, R134 ;  /* 0x000000ffff027224 */ /* 0x000fe200078e0086 */
[----:B------:R-:W2:Y:S03]  /*1cc90*/  LDCU.U8 UR7, c[0x0][0x4f8] ;  /* 0x00009f00ff0777ac */ /* 0x000ea60008000000 */
[----:B------:R3:W-:Y:S01]  /*1cca0*/  STL [R1+0x90], R3 ;  /* 0x0000900301007387 */ /* 0x0007e20000100800 */
[----:B-1----:R-:W1:Y:S01]  /*1ccb0*/  LDC.64 R4, c[0x0][0x3c0] ;  /* 0x0000f000ff047b82 */ /* 0x002e620000000a00 */
[----:B---3--:R-:W-:-:S02]  /*1ccc0*/  IMAD.SHL.U32 R3, R211, 0x8, RZ ;  /* 0x00000008d3037824 */ /* 0x008fc400078e00ff */
[----:B-1----:R1:W-:Y:S03]  /*1ccd0*/  STL.64 [R1+0x68], R4 ;  /* 0x0000680401007387 */ /* 0x0023e60000100a00 */
[----:B-1----:R-:W-:Y:S01]  /*1cce0*/  LOP3.LUT R5, R3, 0x18, RZ, 0xc0, !PT ;  /* 0x0000001803057812 */ /* 0x002fe200078ec0ff */
[----:B------:R-:W-:Y:S02]  /*1ccf0*/  VIADD R3, R204, 0x4000 ;  /* 0x00004000cc037836 */ /* 0x000fe40000000000 */
[----:B------:R-:W-:Y:S01]  /*1cd00*/  IMAD.SHL.U32 R4, R211, 0x10, RZ ;  /* 0x00000010d3047824 */ /* 0x000fe200078e00ff */
[----:B------:R-:W-:Y:S02]  /*1cd10*/  ISETP.GE.AND P2, PT, R5, UR10, PT ;  /* 0x0000000a05007c0c */ /* 0x000fe4000bf46270 */
[----:B------:R1:W-:Y:S02]  /*1cd20*/  STL [R1+0x314], R3 ;  /* 0x0003140301007387 */ /* 0x0003e40000100800 */
[----:B------:R-:W-:-:S04]  /*1cd30*/  LOP3.LUT R208, R4, 0x100, RZ, 0xc0, !PT ;  /* 0x0000010004d07812 */ /* 0x000fc800078ec0ff */
[----:B------:R-:W-:Y:S01]  /*1cd40*/  LOP3.LUT R208, R208, 0x20, R210, 0xf8, !PT ;  /* 0x00000020d0d07812 */ /* 0x000fe200078ef8d2 */
[----:B--2---:R-:W-:Y:S06]  /*1cd50*/  BRA `(.L_x_502) ;  /* 0x0000000000b87947 */ /* 0x004fec0003800000 */
.L_x_504:
[----:B------:R-:W2:Y:S01]  /*1cd60*/  LDL R230, [R1+0x300] ;  /* 0x0003000001e67983 */ /* 0x000ea20000100800 */
[----:B------:R-:W1:Y:S01]  /*1cd70*/  LDC.64 R136, c[0x0][0x3b8] ;  /* 0x0000ee00ff887b82 */ /* 0x000e620000000a00 */
[----:B------:R-:W-:Y:S01]  /*1cd80*/  ISETP.GE.AND P2, PT, R231, UR9, PT ;  /* 0x00000009e7007c0c */ /* 0x000fe2000bf46270 */
[----:B------:R-:W-:Y:S01]  /*1cd90*/  UIADD3 UR17, UPT, UPT, UR19, -0x1, URZ ;  /* 0xffffffff13117890 */ /* 0x000fe2000fffe0ff */
[----:B------:R-:W3:Y:S05]  /*1cda0*/  LDL R229, [R1+0x2fc] ;  /* 0x0002fc0001e57983 */ /* 0x000eea0000100800 */
[----:B-1----:R-:W-:Y:S04]  /*1cdb0*/  IMAD.WIDE.U32 R134, R136, UR17, RZ ;  /* 0x0000001188867c25 */ /* 0x002fe8000f8e00ff */
[----:B------:R-:W-:Y:S05]  /*1cdc0*/  IMAD R135, R137, UR17, R135 ;  /* 0x0000001189877c24 */ /* 0x000fea000f8e0287 */
[C---:B------:R-:W-:Y:S01]  /*1cdd0*/  SHF.L.U64.HI R135, R134.reuse, 0x7, R135 ;  /* 0x0000000786877819 */ /* 0x040fe20000010287 */
[----:B------:R-:W-:Y:S05]  /*1cde0*/  IMAD.SHL.U32 R134, R134, 0x80, RZ ;  /* 0x0000008086867824 */ /* 0x000fea00078e00ff */
[C---:B--2---:R-:W-:Y:S04]  /*1cdf0*/  @!P2 LEA R172, P3, R134.reuse, R230, 0x1 ;  /* 0x000000e686aca211 */ /* 0x044fe800078608ff */
[----:B---3--:R-:W-:Y:S02]  /*1ce00*/  @!P2 LEA.HI.X R173, R134, R229, R135, 0x1, P3 ;  /* 0x000000e586ada211 */ /* 0x008fe400018f0c87 */
[C---:B------:R-:W-:Y:S03]  /*1ce10*/  @!P1 LEA R3, P3, R136.reuse, R134, 0x5 ;  /* 0x0000008688039211 */ /* 0x040fe600078628ff */
[----:B------:R-:W-:Y:S01]  /*1ce20*/  @!PT LDS RZ, [RZ] ;  /* 0x00000000fffff984 */ /* 0x000fe20000000800 */
[----:B------:R-:W-:Y:S01]  /*1ce30*/  @!PT LDS RZ, [RZ] ;  /* 0x00000000fffff984 */ /* 0x000fe20000000800 */
[----:B------:R-:W-:Y:S01]  /*1ce40*/  @!PT LDS RZ, [RZ] ;  /* 0x00000000fffff984 */ /* 0x000fe20000000800 */
[----:B------:R1:W-:Y:S04]  /*1ce50*/  @!P2 LDGSTS.E.BYPASS.LTC128B.128 [R220+0x2000], desc[UR20][R172.64] ;  /* 0x02000000acdcafae */ /* 0x0003e8000b981a14 */
[----:B------:R2:W-:Y:S04]  /*1ce60*/  @P2 STS.128 [R220+0x2000], RZ ;  /* 0x002000ffdc002388 */ /* 0x0005e80000000c00 */
[----:B------:R2:W-:Y:S01]  /*1ce70*/  @P1 STS.128 [R220+0x2800], RZ ;  /* 0x002800ffdc001388 */ /* 0x0005e20000000c00 */
[C---:B-1----:R-:W-:Y:S02]  /*1ce80*/  @!P1 LEA.HI.X R173, R136.reuse, R135, R137, 0x5, P3 ;  /* 0x0000008788ad9211 */ /* 0x042fe400018f2c89 */
[C---:B------:R-:W-:Y:S04]  /*1ce90*/  @!P1 LEA R172, P3, R3.reuse, R230, 0x1 ;  /* 0x000000e603ac9211 */ /* 0x040fe800078608ff */
[----:B------:R-:W-:Y:S02]  /*1cea0*/  @!P1 LEA.HI.X R173, R3, R229, R173, 0x1, P3 ;  /* 0x000000e503ad9211 */ /* 0x000fe400018f0cad */
[C---:B------:R-:W-:Y:S03]  /*1ceb0*/  @!P1 LEA R3, P3, R136.reuse, R134, 0x6 ;  /* 0x0000008688039211 */ /* 0x040fe600078630ff */
[----:B------:R-:W-:Y:S01]  /*1cec0*/  @!PT LDS RZ, [RZ] ;  /* 0x00000000fffff984 */ /* 0x000fe20000000800 */
[----:B------:R-:W-:Y:S01]  /*1ced0*/  @!PT LDS RZ, [RZ] ;  /* 0x00000000fffff984 */ /* 0x000fe20000000800 */
[----:B------:R-:W-:Y:S01]  /*1cee0*/  @!PT LDS RZ, [RZ] ;  /* 0x00000000fffff984 */ /* 0x000fe20000000800 */
[----:B------:R1:W-:Y:S04]  /*1cef0*/  @!P1 LDGSTS.E.BYPASS.LTC128B.128 [R220+0x2800], desc[UR20][R172.64] ;  /* 0x02800000acdc9fae */ /* 0x0003e8000b981a14 */
[----:B------:R2:W-:Y:S01]  /*1cf00*/  @P1 STS.128 [R220+0x3000], RZ ;  /* 0x003000ffdc001388 */ /* 0x0005e20000000c00 */
[C---:B-1----:R-:W-:Y:S01]  /*1cf10*/  @!P1 LEA.HI.X R173, R136.reuse, R135, R137, 0x6, P3 ;  /* 0x0000008788ad9211 */ /* 0x042fe200018f3489 */
[----:B------:R-:W-:Y:S01]  /*1cf20*/  @!P1 IMAD.WIDE.U32 R134, R136, 0x60, R134 ;  /* 0x0000006088869825 */ /* 0x000fe200078e0086 */
[-C--:B------:R-:W-:Y:S03]  /*1cf30*/  @!P1 LEA R172, P3, R3, R230.reuse, 0x1 ;  /* 0x000000e603ac9211 */ /* 0x080fe600078608ff */
[----:B------:R-:W-:Y:S01]  /*1cf40*/  @!P1 IMAD R137, R137, 0x60, RZ ;  /* 0x0000006089899824 */ /* 0x000fe200078e02ff */
[-C--:B------:R-:W-:Y:S02]  /*1cf50*/  @!P1 LEA.HI.X R173, R3, R229.reuse, R173, 0x1, P3 ;  /* 0x000000e503ad9211 */ /* 0x080fe400018f0cad */
[C---:B------:R-:W-:Y:S01]  /*1cf60*/  @!P1 LEA R136, P3, R134.reuse, R230, 0x1 ;  /* 0x000000e686889211 */ /* 0x040fe200078608ff */
[----:B------:R-:W-:Y:S02]  /*1cf70*/  @!P1 IMAD.IADD R137, R137, 0x1, R135 ;  /* 0x0000000189899824 */ /* 0x000fe400078e0287 */
[----:B------:R-:W-:Y:S01]  /*1cf80*/  @!PT LDS RZ, [RZ] ;  /* 0x00000000fffff984 */ /* 0x000fe20000000800 */
[----:B------:R-:W-:Y:S01]  /*1cf90*/  @!PT LDS RZ, [RZ] ;  /* 0x00000000fffff984 */ /* 0x000fe20000000800 */
[----:B------:R-:W-:Y:S01]  /*1cfa0*/  @!PT LDS RZ, [RZ] ;  /* 0x00000000fffff984 */ /* 0x000fe20000000800 */
[----:B------:R2:W-:Y:S03]  /*1cfb0*/  @!P1 LDGSTS.E.BYPASS.LTC128B.128 [R220+0x3000], desc[UR20][R172.64] ;  /* 0x03000000acdc9fae */ /* 0x0005e6000b981a14 */
[----:B------:R-:W-:Y:S01]  /*1cfc0*/  @!P1 LEA.HI.X R137, R134, R229, R137, 0x1, P3 ;  /* 0x000000e586899211 */ /* 0x000fe200018f0c89 */
[----:B------:R2:W-:Y:S04]  /*1cfd0*/  @P1 STS.128 [R220+0x3800], RZ ;  /* 0x003800ffdc001388 */ /* 0x0005e80000000c00 */
[----:B------:R-:W-:Y:S01]  /*1cfe0*/  @!PT LDS RZ, [RZ] ;  /* 0x00000000fffff984 */ /* 0x000fe20000000800 */
[----:B------:R-:W-:Y:S01]  /*1cff0*/  @!PT LDS RZ, [RZ] ;  /* 0x00000000fffff984 */ /* 0x000fe20000000800 */
[----:B------:R-:W-:Y:S01]  /*1d000*/  @!PT LDS RZ, [RZ] ;  /* 0x00000000fffff984 */ /* 0x000fe20000000800 */
[----:B------:R2:W-:Y:S04]  /*1d010*/  @!P1 LDGSTS.E.BYPASS.LTC128B.128 [R220+0x3800], desc[UR20][R136.64] ;  /* 0x0380000088dc9fae */ /* 0x0005e8000b981a14 */
[----:B------:R-:W0:Y:S01]  /*1d020*/  LDGDEPBAR ;  /* 0x00000000000079af */ /* 0x000e220000000000 */
[----:B------:R-:W-:Y:S05]  /*1d030*/  BRA `(.L_x_503) ;  /* 0x0000001000907947 */ /* 0x000fea0003800000 */
.L_x_502:
[----:B------:R-:W2:Y:S01]  /*1d040*/  LDL R18, [R1+0x68] ;  /* 0x0000680001127983 */ /* 0x000ea20000100800 */
[----:B------:R-:W-:Y:S01]  /*1d050*/  IMAD.SHL.U32 R231, R211, 0x8, RZ ;  /* 0x00000008d3e77824 */ /* 0x000fe200078e00ff */
[----:B------:R-:W-:Y:S04]  /*1d060*/  DEPBAR.LE SB0, 0x0 ;  /* 0x000080000000791a */ /* 0x000fe80000000000 */
[----:B---3--:R-:W3:Y:S01]  /*1d070*/  LDL R15, [R1+0x6c] ;  /* 0x00006c00010f7983 */ /* 0x008ee20000100800 */
[----:B------:R-:W-:Y:S01]  /*1d080*/  LOP3.LUT R231, R231, 0x18, RZ, 0xc0, !PT ;  /* 0x00000018e7e77812 */ /* 0x000fe200078ec0ff */
[----:B-1----:R-:W-:Y:S01]  /*1d090*/  IMAD.SHL.U32 R3, R211, 0x10, RZ ;  /* 0x00000010d3037824 */ /* 0x002fe200078e00ff */
[--C-:B-----5:R-:W-:Y:S01]  /*1d0a0*/  SHF.R.U32.HI R205, RZ, 0x1, R211.reuse ;  /* 0x00000001ffcd7819 */ /* 0x120fe200000116d3 */
[----:B------:R-:W4:Y:S01]  /*1d0b0*/  LDL R17, [R1+0x308] ;  /* 0x0003080001117983 */ /* 0x000f220000100800 */
[----:B------:R-:W-:Y:S01]  /*1d0c0*/  ISETP.GE.AND P1, PT, R231, UR9, PT ;  /* 0x00000009e7007c0c */ /* 0x000fe2000bf26270 */
[----:B------:R-:W-:Y:S01]  /*1d0d0*/  IMAD.SHL.U32 R206, R211, 0x4, RZ ;  /* 0x00000004d3ce7824 */ /* 0x000fe200078e00ff */
[----:B------:R-:W-:Y:S01]  /*1d0e0*/  LOP3.LUT R207, R3, 0x3e00, RZ, 0xc0, !PT ;  /* 0x00003e0003cf7812 */ /* 0x000fe200078ec0ff */
[----:B------:R-:W5:Y:S01]  /*1d0f0*/  LDL R16, [R1+0x304] ;  /* 0x0003040001107983 */ /* 0x000f620000100800 */
[----:B------:R-:W-:Y:S01]  /*1d100*/  UIADD3 UR6, UPT, UPT, UR22, 0x3c6ef372, URZ ;  /* 0x3c6ef37216067890 */ /* 0x000fe2000fffe0ff */
[----:B------:R-:W-:Y:S01]  /*1d110*/  IMAD.U32 R134, RZ, RZ, UR23 ;  /* 0x00000017ff867e24 */ /* 0x000fe2000f8e00ff */
[----:B------:R-:W-:Y:S01]  /*1d120*/  LOP3.LUT R3, R206, 0x18, RZ, 0xc0, !PT ;  /* 0x00000018ce037812 */ /* 0x000fe200078ec0ff */
[----:B------:R-:W-:Y:S01]  /*1d130*/  BAR.SYNC.DEFER_BLOCKING 0x0 ;  /* 0x0000000000007b1d */ /* 0x000fe20000010000 */
[----:B------:R-:W-:Y:S02]  /*1d140*/  USHF.L.U32 UR11, UR19, 0x2, URZ ;  /* 0x00000002130b7899 */ /* 0x000fe400080006ff */
[--C-:B------:R-:W-:Y:S01]  /*1d150*/  LOP3.LUT R3, R3, 0xc0, R210.reuse, 0xf8, !PT ;  /* 0x000000c003037812 */ /* 0x100fe200078ef8d2 */
[----:B------:R-:W-:Y:S02]  /*1d160*/  USHF.L.U32 UR12, UR19, 0x2, URZ ;  /* 0x00000002130c7899 */ /* 0x000fe400080006ff */
[----:B------:R-:W-:Y:S01]  /*1d170*/  UIADD3 UR13, UPT, UPT, UR11, 0x1, URZ ;  /* 0x000000010b0d7890 */ /* 0x000fe2000fffe0ff */
[----:B------:R-:W-:Y:S01]  /*1d180*/  LOP3.LUT R136, R3, 0x8, R211, 0x78, !PT ;  /* 0x0000000803887812 */ /* 0x000fe200078e78d3 */
[----:B------:R-:W-:Y:S02]  /*1d190*/  UIADD3 UR10, UPT, UPT, UR23, -0x4498517b, URZ ;  /* 0xbb67ae85170a7890 */ /* 0x000fe4000fffe0ff */
[----:B------:R-:W-:Y:S01]  /*1d1a0*/  UIADD3 UR15, UPT, UPT, UR22, -0x255992d5, URZ ;  /* 0xdaa66d2b160f7890 */ /* 0x000fe2000fffe0ff */
[----:B------:R-:W-:Y:S01]  /*1d1b0*/  LOP3.LUT R136, R208, R136, RZ, 0xfc, !PT ;  /* 0x00000088d0887212 */ /* 0x000fe200078efcff */
[----:B------:R-:W-:Y:S02]  /*1d1c0*/  UIADD3 UR14, UPT, UPT, UR22, 0x78dde6e4, URZ ;  /* 0x78dde6e4160e7890 */ /* 0x000fe4000fffe0ff */
[----:B------:R-:W-:Y:S01]  /*1d1d0*/  UIADD3 UR24, UPT, UPT, UR23, -0x56f99767, URZ ;  /* 0xa906689917187890 */ /* 0x000fe2000fffe0ff */
[----:B------:R-:W-:Y:S01]  /*1d1e0*/  LEA R136, R136, UR5, 0x1 ;  /* 0x0000000588887c11 */ /* 0x000fe2000f8e08ff */
[----:B------:R-:W-:Y:S02]  /*1d1f0*/  UISETP.NE.AND UP0, UPT, UR19, URZ, UPT ;  /* 0x000000ff1300728c */ /* 0x000fe4000bf05270 */
[----:B------:R-:W-:Y:S01]  /*1d200*/  UIADD3 UR16, UPT, UPT, UR22, 0x1715609d, URZ ;  /* 0x1715609d16107890 */ /* 0x000fe2000fffe0ff */
[----:B------:R-:W5:Y:S06]  /*1d210*/  LDL.64 R226, [R1+0xa0] ;  /* 0x0000a00001e27983 */ /* 0x000f6c0000100a00 */
[----:B------:R-:W5:Y:S06]  /*1d220*/  LDL.64 R216, [R1+0x170] ;  /* 0x0001700001d87983 */ /* 0x000f6c0000100a00 */
[----:B------:R-:W5:Y:S06]  /*1d230*/  LDL.64 R232, [R1+0xc8] ;  /* 0x0000c80001e87983 */ /* 0x000f6c0000100a00 */
[----:B------:R-:W5:Y:S04]  /*1d240*/  LDL R228, [R1+0x8c] ;  /* 0x00008c0001e47983 */ /* 0x000f680000100800 */
[----:B------:R-:W5:Y:S04]  /*1d250*/  LDL R225, [R1+0x90] ;  /* 0x0000900001e17983 */ /* 0x000f680000100800 */
[----:B------:R-:W5:Y:S01]  /*1d260*/  LDL.64 R218, [R1+0x2f0] ;  /* 0x0002f00001da7983 */ /* 0x000f620000100a00 */
[----:B--2---:R-:W-:Y:S04]  /*1d270*/  IMAD.WIDE.U32 R4, R18, UR19, RZ ;  /* 0x0000001312047c25 */ /* 0x004fe8000f8e00ff */
[----:B------:R-:W-:Y:S02]  /*1d280*/  IMAD.SHL.U32 R6, R4, 0x80, RZ ;  /* 0x0000008004067824 */ /* 0x000fe400078e00ff */
[----:B---3--:R-:W-:Y:S03]  /*1d290*/  IMAD R5, R15, UR19, R5 ;  /* 0x000000130f057c24 */ /* 0x008fe6000f8e0205 */
[-C--:B------:R-:W-:Y:S02]  /*1d2a0*/  @!P1 LEA R8, P4, R18, R6.reuse, 0x5 ;  /* 0x0000000612089211 */ /* 0x080fe400078828ff */
[----:B------:R-:W-:Y:S02]  /*1d2b0*/  SHF.L.U64.HI R7, R4, 0x7, R5 ;  /* 0x0000000704077819 */ /* 0x000fe40000010205 */
[----:B------:R-:W-:Y:S02]  /*1d2c0*/  LOP3.LUT R4, R205, 0x8, RZ, 0xc0, !PT ;  /* 0x00000008cd047812 */ /* 0x000fe400078ec0ff */
[----:B------:R-:W-:Y:S02]  /*1d2d0*/  LOP3.LUT R5, R207, 0x120, R210, 0xf8, !PT ;  /* 0x00000120cf057812 */ /* 0x000fe400078ef8d2 */
[----:B------:R-:W-:Y:S02]  /*1d2e0*/  @!P1 LEA R9, P3, R18, R6, 0x6 ;  /* 0x0000000612099211 */ /* 0x000fe400078630ff */
[----:B----4-:R-:W-:Y:S02]  /*1d2f0*/  @!P2 LEA R14, P5, R6, R17, 0x1 ;  /* 0x00000011060ea211 */ /* 0x010fe400078a08ff */
[----:B------:R-:W-:Y:S01]  /*1d300*/  LOP3.LUT R4, R5, R3, R4, 0xf6, !PT ;  /* 0x0000000305047212 */ /* 0x000fe200078ef604 */
[----:B------:R-:W-:Y:S01]  /*1d310*/  @!P1 IMAD R5, R15, 0x60, RZ ;  /* 0x000000600f059824 */ /* 0x000fe200078e02ff */
[CCC-:B------:R-:W-:Y:S02]  /*1d320*/  @!P1 LEA.HI.X R11, R18.reuse, R7.reuse, R15.reuse, 0x5, P4 ;  /* 0x00000007120b9211 */ /* 0x1c0fe400020f2c0f */
[----:B------:R-:W-:Y:S02]  /*1d330*/  @!P1 LEA.HI.X R13, R18, R7, R15, 0x6, P3 ;  /* 0x00000007120d9211 */ /* 0x000fe400018f340f */
[-CC-:B-----5:R-:W-:Y:S01]  /*1d340*/  @!P2 LEA.HI.X R15, R6, R16.reuse, R7.reuse, 0x1, P5 ;  /* 0x00000010060fa211 */ /* 0x1a0fe200028f0c07 */
[----:B------:R-:W-:Y:S01]  /*1d350*/  @!P1 IMAD.WIDE.U32 R6, R18, 0x60, R6 ;  /* 0x0000006012069825 */ /* 0x000fe200078e0006 */
[CC--:B------:R-:W-:Y:S02]  /*1d360*/  @!P1 LEA R10, P4, R8.reuse, R17.reuse, 0x1 ;  /* 0x00000011080a9211 */ /* 0x0c0fe400078808ff */
[-C--:B------:R-:W-:Y:S01]  /*1d370*/  @!P1 LEA R12, P3, R9, R17.reuse, 0x1 ;  /* 0x00000011090c9211 */ /* 0x080fe200078608ff */
[----:B------:R-:W-:Y:S01]  /*1d380*/  @!PT LDS RZ, [RZ] ;  /* 0x00000000fffff984 */ /* 0x000fe20000000800 */
[----:B------:R-:W-:Y:S01]  /*1d390*/  @!PT LDS RZ, [RZ] ;  /* 0x00000000fffff984 */ /* 0x000fe20000000800 */
[----:B------:R-:W-:Y:S01]  /*1d3a0*/  @!PT LDS RZ, [RZ] ;  /* 0x00000000fffff984 */ /* 0x000fe20000000800 */
[----:B------:R-:W-:Y:S01]  /*1d3b0*/  @!P2 LDGSTS.E.BYPASS.LTC128B.128 [R220+0x4000], desc[UR20][R14.64] ;  /* 0x040000000edcafae */ /* 0x000fe2000b981a14 */
[-C--:B------:R-:W-:Y:S01]  /*1d3c0*/  @!P1 LEA.HI.X R11, R8, R16.reuse, R11, 0x1, P4 ;  /* 0x00000010080b9211 */ /* 0x080fe200020f0c0b */
[----:B------:R-:W-:Y:S01]  /*1d3d0*/  @!P1 IMAD.IADD R5, R5, 0x1, R7 ;  /* 0x0000000105059824 */ /* 0x000fe200078e0207 */
[-C--:B------:R-:W-:Y:S02]  /*1d3e0*/  @!P1 LEA.HI.X R13, R9, R16.reuse, R13, 0x1, P3 ;  /* 0x00000010090d9211 */ /* 0x080fe400018f0c0d */
[----:B------:R-:W-:Y:S02]  /*1d3f0*/  @!P1 LEA R8, P3, R6, R17, 0x1 ;  /* 0x0000001106089211 */ /* 0x000fe400078608ff */
[----:B------:R-:W-:Y:S01]  /*1d400*/  LEA R3, R4, UR5, 0x1 ;  /* 0x0000000504037c11 */ /* 0x000fe2000f8e08ff */
[----:B------:R-:W-:Y:S01]  /*1d410*/  @P2 STS.128 [R220+0x4000], RZ ;  /* 0x004000ffdc002388 */ /* 0x000fe20000000c00 */
[----:B------:R-:W-:Y:S02]  /*1d420*/  @!P1 LEA.HI.X R9, R6, R16, R5, 0x1, P3 ;  /* 0x0000001006099211 */ /* 0x000fe400018f0c05 */
[----:B------:R-:W-:Y:S01]  /*1d430*/  LOP3.LUT R135, R227, UR11, R134, 0x96, !PT ;  /* 0x0000000be3877c12 */ /* 0x000fe2000f8e9686 */
[----:B------:R-:W-:Y:S02]  /*1d440*/  IMAD.IADD R180, R209, 0x1, R3 ;  /* 0x00000001d1b47824 */ /* 0x000fe400078e0203 */
[----:B------:R-:W-:Y:S01]  /*1d450*/  IMAD.U32 R134, RZ, RZ, UR12 ;  /* 0x0000000cff867e24 */ /* 0x000fe2000f8e00ff */
[----:B------:R-:W-:Y:S01]  /*1d460*/  UIADD3 UR12, UPT, UPT, UR23, 0x32370b8f, URZ ;  /* 0x32370b8f170c7890 */ /* 0x000fe2000fffe0ff */
[----:B------:R-:W-:Y:S01]  /*1d470*/  @P1 STS.128 [R220+0x4800], RZ ;  /* 0x004800ffdc001388 */ /* 0x000fe20000000c00 */
[----:B------:R-:W-:Y:S02]  /*1d480*/  LOP3.LUT R222, R233, UR6, RZ, 0x3c, !PT ;  /* 0x00000006e9de7c12 */ /* 0x000fe4000f8e3cff */
[----:B------:R-:W-:Y:S05]  /*1d490*/  LOP3.LUT R134, R134, UR23, R227, 0x96, !PT ;  /* 0x0000001786867c12 */ /* 0x000fea000f8e96e3 */
        /* <DEDUP_REMOVED lines=15> */
[----:B------:R-:W2:Y:S08]  /*1d590*/  LDSM.16.M88.4 R16, [R136+0x2000] ;  /* 0x002000008810783b */ /* 0x000eb00000000200 */
[----:B------:R3:W1:Y:S08]  /*1d5a0*/  LDSM.16.M88.4 R124, [R3+0x1000] ;  /* 0x00100000037c783b */ /* 0x0006700000000200 */
[----:B------:R-:W4:Y:S08]  /*1d5b0*/  LDSM.16.M88.4 R32, [R136+0x2400] ;  /* 0x002400008820783b */ /* 0x000f300000000200 */
[----:B------:R-:W0:Y:S08]  /*1d5c0*/  LDGDEPBAR ;  /* 0x00000000000079af */ /* 0x000e300000000000 */
[----:B------:R-:W5:Y:S01]  /*1d5d0*/  LDSM.16.M88.4 R48, [R136+0x2800] ;  /* 0x002800008830783b */ /* 0x000f620000000200 */
[----:B---3--:R-:W-:Y:S07]  /*1d5e0*/  IMAD.IADD R3, R209, 0x1, R136 ;  /* 0x00000001d1037824 */ /* 0x008fee00078e0288 */
[----:B------:R-:W3:Y:S01]  /*1d5f0*/  LDSM.16.M88.4 R64, [R136+0x2c00] ;  /* 0x002c00008840783b */ /* 0x000ee20000000200 */
[-C--:B--2---:R-:W-:Y:S07]  /*1d600*/  HMMA.16816.F32 R4, R128, R16.reuse, RZ ;  /* 0x000000108004723c */ /* 0x084fee00000018ff */
[----:B------:R-:W2:Y:S01]  /*1d610*/  LDSM.16.M88.4 R80, [R136+0x3000] ;  /* 0x003000008850783b */ /* 0x000ea20000000200 */
        /* <DEDUP_REMOVED lines=21> */
[----:B------:R-:W5:Y:S01]  /*1d770*/  LDSM.16.M88.4 R200, [R3+0x3400] ;  /* 0x0034000003c8783b */ /* 0x000f620000000200 */
        /* <DEDUP_REMOVED lines=22> */
[C---:B------:R-:W-:Y:S04]  /*1d8e0*/  HMMA.16816.F32 R8, R180.reuse, R176, R8 ;  /* 0x000000b0b408723c */ /* 0x040fe80000001808 */
[----:B------:R-:W-:Y:S01]  /*1d8f0*/  IMAD.WIDE.U32 R176, R135, -0x326172a9, RZ ;  /* 0xcd9e8d5787b07825 */ /* 0x000fe200078e00ff */
[----:B------:R-:W-:Y:S01]  /*1d900*/  LOP3.LUT R135, R226, UR10, R217, 0x96, !PT ;  /* 0x0000000ae2877c12 */ /* 0x000fe2000f8e96d9 */
[----:B------:R-:W-:Y:S02]  /*1d910*/  UIADD3 UR10, UPT, UPT, UR23, 0x76cf5d0a, URZ ;  /* 0x76cf5d0a170a7890 */ /* 0x000fe4000fffe0ff */
[-C--:B------:R-:W-:Y:S03]  /*1d920*/  HMMA.16816.F32 R12, R180, R178.reuse, R12 ;  /* 0x000000b2b40c723c */ /* 0x080fe6000000180c */
[----:B------:R-:W-:Y:S04]  /*1d930*/  IMAD.WIDE.U32 R214, R135, -0x326172a9, RZ ;  /* 0xcd9e8d5787d67825 */ /* 0x000fe800078e00ff */
[----:B------:R-:W-:Y:S01]  /*1d940*/  IMAD.WIDE.U32 R134, R134, -0x326172a9, RZ ;  /* 0xcd9e8d5786867825 */ /* 0x000fe200078e00ff */
[C---:B------:R-:W-:Y:S04]  /*1d950*/  HMMA.16816.F32 R16, R172.reuse, R178, R16 ;  /* 0x000000b2ac10723c */ /* 0x040fe80000001810 */
[----:B------:R-:W-:Y:S02]  /*1d960*/  LOP3.LUT R178, R177, R225, RZ, 0x3c, !PT ;  /* 0x000000e1b1b27212 */ /* 0x000fe400078e3cff */
[----:B------:R-:W-:Y:S01]  /*1d970*/  LOP3.LUT R177, R176, R222, RZ, 0x3c, !PT ;  /* 0x000000deb0b17212 */ /* 0x000fe200078e3cff */
[----:B------:R-:W-:Y:S01]  /*1d980*/  IMAD.U32 R176, RZ, RZ, UR13 ;  /* 0x0000000dffb07e24 */ /* 0x000fe2000f8e00ff */
[-C--:B------:R-:W-:Y:S01]  /*1d990*/  HMMA.16816.F32 R20, R172, R184.reuse, R20 ;  /* 0x000000b8ac14723c */ /* 0x080fe20000001814 */
[----:B------:R-:W-:Y:S02]  /*1d9a0*/  UIADD3 UR13, UPT, UPT, UR23, 0x76cf5d0a, URZ ;  /* 0x76cf5d0a170d7890 */ /* 0x000fe4000fffe0ff */
[----:B------:R-:W-:Y:S01]  /*1d9b0*/  LOP3.LUT R221, R215, UR6, RZ, 0x3c, !PT ;  /* 0x00000006d7dd7c12 */ /* 0x000fe2000f8e3cff */
[----:B------:R-:W-:Y:S01]  /*1d9c0*/  UIADD3 UR6, UPT, UPT, UR23, 0x32370b8f, URZ ;  /* 0x32370b8f17067890 */ /* 0x000fe2000fffe0ff */
[----:B------:R-:W-:Y:S02]  /*1d9d0*/  LOP3.LUT R176, R227, UR23, R176, 0x96, !PT ;  /* 0x00000017e3b07c12 */ /* 0x000fe4000f8e96b0 */
[----:B------:R-:W-:Y:S01]  /*1d9e0*/  LOP3.LUT R135, R135, R228, RZ, 0x3c, !PT ;  /* 0x000000e487877212 */ /* 0x000fe200078e3cff */
[C---:B------:R-:W-:Y:S04]  /*1d9f0*/  HMMA.16816.F32 R24, R180.reuse, R184, R24 ;  /* 0x000000b8b418723c */ /* 0x040fe80000001818 */
[----:B------:R-:W-:Y:S01]  /*1da00*/  LOP3.LUT R184, R134, R221, RZ, 0x3c, !PT ;  /* 0x000000dd86b87212 */ /* 0x000fe200078e3cff */
[----:B------:R-:W-:Y:S03]  /*1da10*/  IMAD.WIDE.U32 R134, R135, -0x2daee0ad, RZ ;  /* 0xd2511f5387867825 */ /* 0x000fe600078e00ff */
[-C--:B------:R-:W-:Y:S03]  /*1da20*/  HMMA.16816.F32 R28, R180, R186.reuse, R28 ;  /* 0x000000bab41c723c */ /* 0x080fe6000000181c */
[----:B------:R-:W-:Y:S05]  /*1da30*/  IMAD.WIDE.U32 R184, R184, -0x2daee0ad, RZ ;  /* 0xd2511f53b8b87825 */ /* 0x000fea00078e00ff */
[C---:B------:R-:W-:Y:S04]  /*1da40*/  HMMA.16816.F32 R32, R172.reuse, R186, R32 ;  /* 0x000000baac20723c */ /* 0x040fe80000001820 */
[----:B------:R-:W-:Y:S01]  /*1da50*/  IMAD.WIDE.U32 R186, R176, -0x326172a9, RZ ;  /* 0xcd9e8d57b0ba7825 */ /* 0x000fe200078e00ff */
[----:B------:R-:W-:Y:S01]  /*1da60*/  LOP3.LUT R185, R134, UR6, R185, 0x96, !PT ;  /* 0x0000000686b97c12 */ /* 0x000fe2000f8e96b9 */
[----:B------:R-:W-:Y:S02]  /*1da70*/  UIADD3 UR6, UPT, UPT, UR23, -0x126145ec, URZ ;  /* 0xed9eba1417067890 */ /* 0x000fe4000fffe0ff */
[-C--:B-----5:R-:W-:Y:S08]  /*1da80*/  HMMA.16816.F32 R36, R172, R188.reuse, R36 ;  /* 0x000000bcac24723c */ /* 0x0a0ff00000001824 */
[C---:B------:R-:W-:Y:S04]  /*1da90*/  HMMA.16816.F32 R40, R180.reuse, R188, R40 ;  /* 0x000000bcb428723c */ /* 0x040fe80000001828 */
[C---:B------:R-:W-:Y:S02]  /*1daa0*/  LOP3.LUT R189, R186.reuse, R222, RZ, 0x3c, !PT ;  /* 0x000000debabd7212 */ /* 0x040fe400078e3cff */
[C---:B------:R-:W-:Y:S02]  /*1dab0*/  LOP3.LUT R188, R187.reuse, R228, RZ, 0x3c, !PT ;  /* 0x000000e4bbbc7212 */ /* 0x040fe400078e3cff */
[-C--:B------:R-:W-:Y:S08]  /*1dac0*/  HMMA.16816.F32 R44, R180, R190.reuse, R44 ;  /* 0x000000beb42c723c */ /* 0x080ff0000000182c */
[C---:B------:R-:W-:Y:S04]  /*1dad0*/  HMMA.16816.F32 R48, R172.reuse, R190, R48 ;  /* 0x000000beac30723c */ /* 0x040fe80000001830 */
[----:B------:R-:W-:Y:S02]  /*1dae0*/  LOP3.LUT R190, R187, R225, RZ, 0x3c, !PT ;  /* 0x000000e1bbbe7212 */ /* 0x000fe400078e3cff */
[----:B------:R-:W-:Y:S02]  /*1daf0*/  LOP3.LUT R187, R186, R221, RZ, 0x3c, !PT ;  /* 0x000000ddbabb7212 */ /* 0x000fe400078e3cff */
[-C--:B------:R-:W-:Y:S03]  /*1db00*/  HMMA.16816.F32 R52, R172, R192.reuse, R52 ;  /* 0x000000c0ac34723c */ /* 0x080fe60000001834 */
[----:B------:R-:W-:Y:S01]  /*1db10*/  LOP3.LUT R191, R216, UR10, R135, 0x96, !PT ;  /* 0x0000000ad8bf7c12 */ /* 0x000fe2000f8e9687 */
[----:B------:R-:W-:Y:S04]  /*1db20*/  UIADD3 UR10, UPT, UPT, UR23, -0x126145ec, URZ ;  /* 0xed9eba14170a7890 */ /* 0x000fe8000fffe0ff */
[C---:B------:R-:W-:Y:S04]  /*1db30*/  HMMA.16816.F32 R56, R180.reuse, R192, R56 ;  /* 0x000000c0b438723c */ /* 0x040fe80000001838 */
[----:B------:R-:W-:Y:S04]  /*1db40*/  IMAD.WIDE.U32 R192, R178, -0x2daee0ad, RZ ;  /* 0xd2511f53b2c07825 */ /* 0x000fe800078e00ff */
[-C--:B------:R-:W-:Y:S03]  /*1db50*/  HMMA.16816.F32 R60, R180, R194.reuse, R60 ;  /* 0x000000c2b43c723c */ /* 0x080fe6000000183c */
[----:B------:R-:W-:Y:S05]  /*1db60*/  LOP3.LUT R186, R218, UR13, R193, 0x96, !PT ;  /* 0x0000000ddaba7c12 */ /* 0x000fea000f8e96c1 */
[C---:B------:R-:W-:Y:S08]  /*1db70*/  HMMA.16816.F32 R64, R172.reuse, R194, R64 ;  /* 0x000000c2ac40723c */ /* 0x040ff00000001840 */
[-C--:B------:R-:W-:Y:S08]  /*1db80*/  HMMA.16816.F32 R68, R172, R196.reuse, R68 ;  /* 0x000000c4ac44723c */ /* 0x080ff00000001844 */
[C---:B------:R-:W-:Y:S04]  /*1db90*/  HMMA.16816.F32 R72, R180.reuse, R196, R72 ;  /* 0x000000c4b448723c */ /* 0x040fe80000001848 */
[----:B------:R-:W-:Y:S04]  /*1dba0*/  IMAD.WIDE.U32 R196, R191, -0x326172a9, RZ ;  /* 0xcd9e8d57bfc47825 */ /* 0x000fe800078e00ff */
[-C--:B------:R-:W-:Y:S08]  /*1dbb0*/  HMMA.16816.F32 R76, R180, R198.reuse, R76 ;  /* 0x000000c6b44c723c */ /* 0x080ff0000000184c */
[C---:B------:R-:W-:Y:S04]  /*1dbc0*/  HMMA.16816.F32 R80, R172.reuse, R198, R80 ;  /* 0x000000c6ac50723c */ /* 0x040fe80000001850 */
[----:B------:R-:W-:Y:S04]  /*1dbd0*/  IMAD.WIDE.U32 R198, R187, -0x2daee0ad, RZ ;  /* 0xd2511f53bbc67825 */ /* 0x000fe800078e00ff */
[-C--:B------:R-:W-:Y:S03]  /*1dbe0*/  HMMA.16816.F32 R84, R172, R200.reuse, R84 ;  /* 0x000000c8ac54723c */ /* 0x080fe60000001854 */
[----:B------:R-:W-:Y:S05]  /*1dbf0*/  IMAD.WIDE.U32 R186, R186, -0x326172a9, RZ ;  /* 0xcd9e8d57baba7825 */ /* 0x000fea00078e00ff */
[----:B------:R-:W-:Y:S01]  /*1dc00*/  LOP3.LUT R135, R232, UR15, R187, 0x96, !PT ;  /* 0x0000000fe8877c12 */ /* 0x000fe2000f8e96bb */
[C---:B------:R-:W-:Y:S04]  /*1dc10*/  HMMA.16816.F32 R88, R180.reuse, R200, R88 ;  /* 0x000000c8b458723c */ /* 0x040fe80000001858 */
[----:B------:R-:W-:Y:S04]  /*1dc20*/  IMAD.WIDE.U32 R200, R189, -0x2daee0ad, RZ ;  /* 0xd2511f53bdc87825 */ /* 0x000fe800078e00ff */
[-C--:B------:R-:W-:Y:S03]  /*1dc30*/  HMMA.16816.F32 R92, R180, R202.reuse, R92 ;  /* 0x000000cab45c723c */ /* 0x080fe6000000185c */
[----:B------:R-:W-:Y:S05]  /*1dc40*/  IMAD.WIDE.U32 R188, R188, -0x2daee0ad, RZ ;  /* 0xd2511f53bcbc7825 */ /* 0x000fea00078e00ff */
[C---:B------:R-:W-:Y:S04]  /*1dc50*/  HMMA.16816.F32 R96, R172.reuse, R202, R96 ;  /* 0x000000caac60723c */ /* 0x040fe80000001860 */
[----:B------:R-:W-:Y:S02]  /*1dc60*/  IMAD.WIDE.U32 R202, R177, -0x2daee0ad, RZ ;  /* 0xd2511f53b1ca7825 */ /* 0x000fe400078e00ff */
[----:B------:R2:W3:Y:S02]  /*1dc70*/  LDSM.16.M88.4 R176, [R3+0x3c00] ;  /* 0x003c000003b0783b */ /* 0x0004e40000000200 */
[----:B------:R-:W-:Y:S04]  /*1dc80*/  DEPBAR.LE SB0, 0x0 ;  /* 0x000080000000791a */ /* 0x000fe80000000000 */
[-C--:B-1----:R-:W-:Y:S01]  /*1dc90*/  HMMA.16816.F32 R100, R172, R136.reuse, R100 ;  /* 0x00000088ac64723c */ /* 0x082fe20000001864 */
[----:B------:R-:W-:Y:S07]  /*1dca0*/  BAR.SYNC.DEFER_BLOCKING 0x0 ;  /* 0x0000000000007b1d */ /* 0x000fee0000010000 */
[C---:B------:R-:W-:Y:S04]  /*1dcb0*/  HMMA.16816.F32 R104, R180.reuse, R136, R104 ;  /* 0x00000088b468723c */ /* 0x040fe80000001868 */
[----:B------:R-:W-:Y:S01]  /*1dcc0*/  IMAD.WIDE.U32 R136, R190, -0x2daee0ad, RZ ;  /* 0xd2511f53be887825 */ /* 0x000fe200078e00ff */
[----:B------:R-:W-:Y:S03]  /*1dcd0*/  LOP3.LUT R190, R188, UR12, R199, 0x96, !PT ;  /* 0x0000000cbcbe7c12 */ /* 0x000fe6000f8e96c7 */
[-C--:B------:R-:W-:Y:S03]  /*1dce0*/  HMMA.16816.F32 R108, R180, R138.reuse, R108 ;  /* 0x0000008ab46c723c */ /* 0x080fe6000000186c */
[----:B--2---:R-:W-:Y:S01]  /*1dcf0*/  LOP3.LUT R3, R192, UR12, R203, 0x96, !PT ;  /* 0x0000000cc0037c12 */ /* 0x004fe2000f8e96cb */
        /* <DEDUP_REMOVED lines=8> */
[-C--:B---3--:R-:W-:Y:S03]  /*1dd80*/  HMMA.16816.F32 R116, R172, R176.reuse, R116 ;  /* 0x000000b0ac74723c */ /* 0x088fe60000001874 */
[----:B------:R-:W-:Y:S01]  /*1dd90*/  IMAD.WIDE.U32 R192, R3, -0x326172a9, RZ ;  /* 0xcd9e8d5703c07825 */ /* 0x000fe200078e00ff */
[----:B------:R-:W-:Y:S03]  /*1dda0*/  LOP3.LUT R3, R232, UR15, R217, 0x96, !PT ;  /* 0x0000000fe8037c12 */ /* 0x000fe6000f8e96d9 */
[----:B------:R-:W-:Y:S01]  /*1ddb0*/  IMAD.WIDE.U32 R218, R135, -0x2daee0ad, RZ ;  /* 0xd2511f5387da7825 */ /* 0x000fe200078e00ff */
[----:B------:R-:W-:Y:S01]  /*1ddc0*/  LOP3.LUT R139, R216, UR14, R193, 0x96, !PT ;  /* 0x0000000ed88b7c12 */ /* 0x000fe2000f8e96c1 */
[C---:B------:R-:W-:Y:S04]  /*1ddd0*/  HMMA.16816.F32 R120, R180.reuse, R176, R120 ;  /* 0x000000b0b478723c */ /* 0x040fe80000001878 */
[----:B------:R-:W-:Y:S01]  /*1dde0*/  LOP3.LUT R137, R202, UR10, R219, 0x96, !PT ;  /* 0x0000000aca897c12 */ /* 0x000fe2000f8e96db */
[----:B------:R-:W-:Y:S01]  /*1ddf0*/  IMAD.WIDE.U32 R216, R3, -0x2daee0ad, RZ ;  /* 0xd2511f5303d87825 */ /* 0x000fe200078e00ff */
[----:B------:R-:W-:Y:S02]  /*1de00*/  FMNMX3.FTZ R3, R0, R8, R9, !PT ;  /* 0x0000000800037276 */ /* 0x000fe40007810009 */
[----:B------:R-:W-:Y:S01]  /*1de10*/  LOP3.LUT R135, R214, UR15, R197, 0x96, !PT ;  /* 0x0000000fd6877c12 */ /* 0x000fe2000f8e96c5 */
[----:B------:R-:W-:Y:S01]  /*1de20*/  IMAD.WIDE.U32 R186, R185, -0x326172a9, RZ ;  /* 0xcd9e8d57b9ba7825 */ /* 0x000fe200078e00ff */
[----:B------:R-:W-:Y:S01]  /*1de30*/  FMNMX3.FTZ R3, R3, R12, R13, !PT ;  /* 0x0000000c03037276 */ /* 0x000fe2000781000d */
[-C--:B------:R-:W-:Y:S03]  /*1de40*/  HMMA.16816.F32 R124, R180, R178.reuse, R124 ;  /* 0x000000b2b47c723c */ /* 0x080fe6000000187c */
[----:B------:R-:W-:Y:S01]  /*1de50*/  FMNMX3.FTZ R3, R3, R24, R25, !PT ;  /* 0x0000001803037276 */ /* 0x000fe20007810019 */
[----:B------:R-:W-:Y:S01]  /*1de60*/  IMAD.WIDE.U32 R202, R136, -0x326172a9, RZ ;  /* 0xcd9e8d5788ca7825 */ /* 0x000fe200078e00ff */
[----:B------:R-:W-:Y:S02]  /*1de70*/  LOP3.LUT R196, R196, UR14, R187, 0x96, !PT ;  /* 0x0000000ec4c47c12 */ /* 0x000fe4000f8e96bb */
[----:B------:R-:W-:Y:S01]  /*1de80*/  FMNMX3.FTZ R3, R3, R28, R29, !PT ;  /* 0x0000001c03037276 */ /* 0x000fe2000781001d */
[----:B------:R-:W-:Y:S04]  /*1de90*/  HMMA.16816.F32 R128, R172, R178, R128 ;  /* 0x000000b2ac80723c */ /* 0x000fe80000001880 */
[----:B------:R-:W-:Y:S01]  /*1dea0*/  LOP3.LUT R134, R214, UR15, R203, 0x96, !PT ;  /* 0x0000000fd6867c12 */ /* 0x000fe2000f8e96cb */
[----:B------:R-:W-:Y:S01]  /*1deb0*/  IMAD.WIDE.U32 R196, R196, -0x2daee0ad, RZ ;  /* 0xd2511f53c4c47825 */ /* 0x000fe200078e00ff */
[----:B------:R-:W-:Y:S02]  /*1dec0*/  LOP3.LUT R136, R202, UR14, R191, 0x96, !PT ;  /* 0x0000000eca887c12 */ /* 0x000fe4000f8e96bf */
[----:B------:R-:W-:Y:S01]  /*1ded0*/  FMNMX3.FTZ R176, R3, R40, R41, !PT ;  /* 0x0000002803b07276 */ /* 0x000fe20007810029 */
[----:B------:R-:W-:Y:S01]  /*1dee0*/  IMAD.WIDE.U32 R202, R135, -0x2daee0ad, RZ ;  /* 0xd2511f5387ca7825 */ /* 0x000fe200078e00ff */
[----:B------:R-:W-:Y:S02]  /*1def0*/  FMNMX3.FTZ R3, R2, R10, R11, !PT ;  /* 0x0000000a02037276 */ /* 0x000fe4000781000b */
        /* <DEDUP_REMOVED lines=36> */
[----:B------:R-:W-:Y:S02]  /*1e140*/  LOP3.LUT R138, R218, UR24, R189, 0x96, !PT ;  /* 0x00000018da8a7c12 */ /* 0x000fe4000f8e96bd */
[----:B------:R-:W-:Y:S02]  /*1e150*/  FMNMX3.FTZ R135, R135, R52, R53, !PT ;  /* 0x0000003487877276 */ /* 0x000fe40007810035 */
[----:B------:R-:W-:Y:S01]  /*1e160*/  FMNMX3.FTZ R134, R134, R54, R55, !PT ;  /* 0x0000003686867276 */ /* 0x000fe20007810037 */
[----:B------:R-:W-:Y:S01]  /*1e170*/  IMAD.WIDE.U32 R138, R138, -0x326172a9, RZ ;  /* 0xcd9e8d578a8a7825 */ /* 0x000fe200078e00ff */
[----:B------:R-:W-:Y:S02]  /*1e180*/  FMNMX3.FTZ R3, R3, R74, R75, !PT ;  /* 0x0000004a03037276 */ /* 0x000fe4000781004b */
[----:B------:R-:W-:Y:S02]  /*1e190*/  FMNMX3.FTZ R176, R176, R108, R109, !PT ;  /* 0x0000006cb0b07276 */ /* 0x000fe4000781006d */
[----:B------:R-:W-:Y:S01]  /*1e1a0*/  LOP3.LUT R184, R184, UR6, R203, 0x96, !PT ;  /* 0x00000006b8b87c12 */ /* 0x000fe2000f8e96cb */
[----:B------:R-:W-:Y:S01]  /*1e1b0*/  UIADD3 UR6, UPT, UPT, UR22, -0x4ab325aa, URZ ;  /* 0xb54cda5616067890 */ /* 0x000fe2000fffe0ff */
[----:B------:R-:W-:Y:S02]  /*1e1c0*/  FMNMX3.FTZ R135, R135, R64, R65, !PT ;  /* 0x0000004087877276 */ /* 0x000fe40007810041 */
[----:B------:R-:W-:Y:S02]  /*1e1d0*/  FMNMX3.FTZ R134, R134, R66, R67, !PT ;  /* 0x0000004286867276 */ /* 0x000fe40007810043 */
[----:B------:R-:W-:Y:S02]  /*1e1e0*/  FMNMX3.FTZ R3, R3, R78, R79, !PT ;  /* 0x0000004e03037276 */ /* 0x000fe4000781004f */
[----:B------:R-:W-:Y:S02]  /*1e1f0*/  FMNMX3.FTZ R176, R176, R120, R121, !PT ;  /* 0x00000078b0b07276 */ /* 0x000fe40007810079 */
[----:B------:R-:W-:Y:S02]  /*1e200*/  LOP3.LUT R181, R194, UR16, R181, 0x96, !PT ;  /* 0x00000010c2b57c12 */ /* 0x000fe4000f8e96b5 */
[----:B------:R-:W-:Y:S02]  /*1e210*/  LOP3.LUT R185, R216, UR24, R183, 0x96, !PT ;  /* 0x00000018d8b97c12 */ /* 0x000fe4000f8e96b7 */
[----:B------:R-:W-:Y:S02]  /*1e220*/  LOP3.LUT R180, R180, UR6, R139, 0x96, !PT ;  /* 0x00000006b4b47c12 */ /* 0x000fe4000f8e968b */
[----:B------:R-:W-:Y:S02]  /*1e230*/  FMNMX3.FTZ R178, R135, R68, R69, !PT ;  /* 0x0000004487b27276 */ /* 0x000fe40007810045 */
[----:B------:R-:W-:Y:S02]  /*1e240*/  FMNMX3.FTZ R177, R134, R70, R71, !PT ;  /* 0x0000004686b17276 */ /* 0x000fe40007810047 */
[----:B------:R-:W-:Y:S02]  /*1e250*/  FMNMX3.FTZ R174, R3, R90, R91, !PT ;  /* 0x0000005a03ae7276 */ /* 0x000fe4000781005b */
[----:B------:R-:W-:Y:S01]  /*1e260*/  FMNMX3.FTZ R176, R176, R124, R125, !PT ;  /* 0x0000007cb0b07276 */ /* 0x000fe2000781007d */
[----:B------:R-:W-:Y:S06]  /*1e270*/  BRA.U.ANY UP0, `(.L_x_504) ;  /* 0xffffffe900b87547 */ /* 0x000fec000b93ffff */
.L_x_503:
[----:B--2---:R-:W1:Y:S01]  /*1e280*/  SHFL.BFLY PT, R136, R176, 0x2, 0x1f ;  /* 0x0c401f00b0887f89 */ /* 0x004e6200000e0000 */
[----:B------:R-:W-:Y:S01]  /*1e290*/  LOP3.LUT R213, R213, 0xfffffdff, RZ, 0xc0, !PT ;  /* 0xfffffdffd5d57812 */ /* 0x000fe200078ec0ff */
[----:B------:R-:W-:Y:S01]  /*1e2a0*/  IMAD.WIDE.U32 R194, R195, -0x326172a9, RZ ;  /* 0xcd9e8d57c3c27825 */ /* 0x000fe200078e00ff */
[C---:B------:R-:W-:Y:S01]  /*1e2b0*/  PRMT R210, R138.reuse, 0x7771, RZ ;  /* 0x000077718ad27816 */ /* 0x040fe200000000ff */
[----:B------:R-:W-:Y:S01]  /*1e2c0*/  STL [R1+0x3c8], R222 ;  /* 0x0003c8de01007387 */ /* 0x000fe20000100800 */
[----:B------:R-:W-:Y:S01]  /*1e2d0*/  @P0 LOP3.LUT R213, R213, 0x200, RZ, 0xfc, !PT ;  /* 0x00000200d5d50812 */ /* 0x000fe200078efcff */
[----:B------:R-:W-:Y:S01]  /*1e2e0*/  IMAD.MOV.U32 R197, RZ, RZ, R138 ;  /* 0x000000ffffc57224 */ /* 0x000fe200078e008a */
[C---:B------:R-:W-:Y:S01]  /*1e2f0*/  PRMT R203, R138.reuse, 0x7772, RZ ;  /* 0x000077728acb7816 */ /* 0x040fe200000000ff */
[----:B------:R-:W-:Y:S01]  /*1e300*/  STL [R1+0x374], R204 ;  /* 0x000374cc01007387 */ /* 0x000fe20000100800 */
[----:B------:R-:W-:Y:S01]  /*1e310*/  LOP3.LUT R213, R213, 0xfffffeff, RZ, 0xc0, !PT ;  /* 0xfffffeffd5d57812 */ /* 0x000fe200078ec0ff */
[----:B------:R-:W-:Y:S01]  /*1e320*/  UIADD3 UR17, UPT, UPT, UR23, 0x646e171e, URZ ;  /* 0x646e171e17117890 */ /* 0x000fe2000fffe0ff */
[----:B------:R-:W-:Y:S01]  /*1e330*/  PRMT R137, R138, 0x7773, RZ ;  /* 0x000077738a897816 */ /* 0x000fe200000000ff */
[----:B------:R-:W-:Y:S01]  /*1e340*/  STL [R1+0x370], R212 ;  /* 0x000370d401007387 */ /* 0x000fe20000100800 */
[----:B------:R-:W-:Y:S01]  /*1e350*/  @P2 LOP3.LUT R213, R213, 0x100, RZ, 0xfc, !PT ;  /* 0x00000100d5d52812 */ /* 0x000fe200078efcff */
[----:B------:R-:W-:Y:S01]  /*1e360*/  IMAD.WIDE.U32 R138, R201, -0x326172a9, RZ ;  /* 0xcd9e8d57c98a7825 */ /* 0x000fe200078e00ff */
[----:B------:R-:W-:Y:S01]  /*1e370*/  FMNMX3.FTZ R135, R178, R80, R81, !PT ;  /* 0x00000050b2877276 */ /* 0x000fe20007810051 */
[----:B------:R2:W-:Y:S01]  /*1e380*/  STL [R1+0x32c], R220 ;  /* 0x00032cdc01007387 */ /* 0x0005e20000100800 */
[----:B------:R-:W-:Y:S01]  /*1e390*/  FMNMX3.FTZ R134, R177, R82, R83, !PT ;  /* 0x00000052b1867276 */ /* 0x000fe20007810053 */
[----:B------:R-:W-:Y:S01]  /*1e3a0*/  IMAD.WIDE.U32 R172, R202, -0x326172a9, RZ ;  /* 0xcd9e8d57caac7825 */ /* 0x000fe200078e00ff */
[----:B------:R-:W-:Y:S01]  /*1e3b0*/  LOP3.LUT R192, R192, UR16, R139, 0x96, !PT ;  /* 0x00000010c0c07c12 */ /* 0x000fe2000f8e968b */
[----:B------:R-:W-:Y:S01]  /*1e3c0*/  STL [R1+0x328], R209 ;  /* 0x000328d101007387 */ /* 0x000fe20000100800 */
[----:B------:R-:W-:Y:S01]  /*1e3d0*/  FMNMX3.FTZ R135, R135, R84, R85, !PT ;  /* 0x0000005487877276 */ /* 0x000fe20007810055 */
[----:B------:R-:W-:Y:S01]  /*1e3e0*/  UIADD3 UR26, UPT, UPT, UR11, 0x2, URZ ;  /* 0x000000020b1a7890 */ /* 0x000fe2000fffe0ff */
[----:B------:R-:W-:Y:S01]  /*1e3f0*/  FMNMX3.FTZ R134, R134, R86, R87, !PT ;  /* 0x0000005686867276 */ /* 0x000fe20007810057 */
[----:B------:R-:W-:Y:S01]  /*1e400*/  STL [R1+0x324], R208 ;  /* 0x000324d001007387 */ /* 0x000fe20000100800 */
[----:B------:R-:W-:Y:S01]  /*1e410*/  FMNMX3.FTZ R135, R135, R96, R97, !PT ;  /* 0x0000006087877276 */ /* 0x000fe20007810061 */
[----:B------:R-:W-:Y:S01]  /*1e420*/  UIADD3 UR11, UPT, UPT, UR11, 0x3, URZ ;  /* 0x000000030b0b7890 */ /* 0x000fe2000fffe0ff */
[----:B------:R-:W-:Y:S01]  /*1e430*/  FMNMX3.FTZ R134, R134, R98, R99, !PT ;  /* 0x0000006286867276 */ /* 0x000fe20007810063 */
[----:B------:R-:W-:Y:S01]  /*1e440*/  STL [R1+0x320], R207 ;  /* 0x000320cf01007387 */ /* 0x000fe20000100800 */
[----:B------:R-:W-:Y:S01]  /*1e450*/  FMNMX3.FTZ R135, R135, R100, R101, !PT ;  /* 0x0000006487877276 */ /* 0x000fe20007810065 */
[----:B------:R-:W-:Y:S01]  /*1e460*/  UISETP.NE.AND UP0, UPT, UR19, URZ, UPT ;  /* 0x000000ff1300728c */ /* 0x000fe2000bf05270 */
[----:B------:R-:W-:Y:S01]  /*1e470*/  FMNMX3.FTZ R3, R174, R94, R95, !PT ;  /* 0x0000005eae037276 */ /* 0x000fe2000781005f */
[----:B------:R-:W-:Y:S01]  /*1e480*/  STL [R1+0x31c], R206 ;  /* 0x00031cce01007387 */ /* 0x000fe20000100800 */
[----:B------:R-:W-:Y:S01]  /*1e490*/  FMNMX3.FTZ R177, R134, R102, R103, !PT ;  /* 0x0000006686b17276 */ /* 0x000fe20007810067 */
[----:B------:R-:W-:Y:S01]  /*1e4a0*/  IMAD.WIDE.U32 R174, R184, -0x326172a9, RZ ;  /* 0xcd9e8d57b8ae7825 */ /* 0x000fe200078e00ff */
[----:B------:R-:W-:Y:S01]  /*1e4b0*/  FMNMX3.FTZ R134, R135, R112, R113, !PT ;  /* 0x0000007087867276 */ /* 0x000fe20007810071 */
[----:B------:R3:W-:Y:S01]  /*1e4c0*/  STL [R1+0x318], R205 ;  /* 0x000318cd01007387 */ /* 0x0007e20000100800 */
[----:B------:R-:W-:Y:S01]  /*1e4d0*/  FMNMX3.FTZ R3, R3, R106, R107, !PT ;  /* 0x0000006a03037276 */ /* 0x000fe2000781006b */
[----:B------:R-:W-:Y:S01]  /*1e4e0*/  UIADD3 UR19, UPT, UPT, UR19, -0x1, URZ ;  /* 0xffffffff13137890 */ /* 0x000fe2000fffe0ff */
[----:B------:R-:W-:Y:S01]  /*1e4f0*/  FMNMX3.FTZ R134, R134, R116, R117, !PT ;  /* 0x0000007486867276 */ /* 0x000fe20007810075 */
[----:B------:R-:W-:Y:S01]  /*1e500*/  STL [R1+0x390], R213 ;  /* 0x000390d501007387 */ /* 0x000fe20000100800 */
[----:B------:R-:W-:Y:S01]  /*1e510*/  LOP3.LUT R186, R186, UR16, R175, 0x96, !PT ;  /* 0x00000010baba7c12 */ /* 0x000fe2000f8e96af */
[----:B--2---:R-:W-:Y:S01]  /*1e520*/  IMAD.MOV.U32 R220, RZ, RZ, R225 ;  /* 0x000000ffffdc7224 */ /* 0x004fe200078e00e1 */
[----:B-1----:R-:W-:Y:S01]  /*1e530*/  FMNMX.FTZ R175, R176, R136, !PT ;  /* 0x00000088b0af7209 */ /* 0x002fe20007810000 */
[----:B------:R-:W-:Y:S01]  /*1e540*/  STL [R1+0x44], R210 ;  /* 0x000044d201007387 */ /* 0x000fe20000100800 */
[----:B------:R-:W-:Y:S01]  /*1e550*/  FMNMX3.FTZ R176, R134, R128, R129, !PT ;  /* 0x0000008086b07276 */ /* 0x000fe20007810081 */
[----:B------:R-:W-:Y:S01]  /*1e560*/  IMAD.WIDE.U32 R134, R185, -0x326172a9, RZ ;  /* 0xcd9e8d57b9867825 */ /* 0x000fe200078e00ff */
[----:B------:R-:W-:Y:S01]  /*1e570*/  LOP3.LUT R193, R174, UR6, R195, 0x96, !PT ;  /* 0x00000006aec17c12 */ /* 0x000fe2000f8e96c3 */
[----:B------:R-:W-:Y:S01]  /*1e580*/  SHFL.BFLY PT, R183, R175, 0x1, 0x1f ;  /* 0x0c201f00afb77f89 */ /* 0x000fe200000e0000 */
[----:B------:R-:W-:Y:S01]  /*1e590*/  FMNMX3.FTZ R3, R3, R110, R111, !PT ;  /* 0x0000006e03037276 */ /* 0x000fe2000781006f */
[----:B------:R-:W-:Y:S01]  /*1e5a0*/  IMAD.WIDE.U32 R186, R186, -0x2daee0ad, RZ ;  /* 0xd2511f53baba7825 */ /* 0x000fe200078e00ff */
[----:B------:R-:W-:Y:S01]  /*1e5b0*/  PRMT R184, R134, 0x7771, RZ ;  /* 0x0000777186b87816 */ /* 0x000fe200000000ff */
[----:B------:R-:W-:Y:S01]  /*1e5c0*/  SHFL.BFLY PT, R178, R176, 0x2, 0x1f ;  /* 0x0c401f00b0b27f89 */ /* 0x000fe200000e0000 */
[----:B------:R-:W-:Y:S02]  /*1e5d0*/  LOP3.LUT R199, R138, UR6, R135, 0x96, !PT ;  /* 0x000000068ac77c12 */ /* 0x000fe4000f8e9687 */
[----:B------:R-:W-:Y:S01]  /*1e5e0*/  LOP3.LUT R202, R196, UR17, R187, 0x96, !PT ;  /* 0x00000011c4ca7c12 */ /* 0x000fe2000f8e96bb */
[----:B------:R-:W-:Y:S01]  /*1e5f0*/  STL [R1+0x40], R203 ;  /* 0x000040cb01007387 */ /* 0x000fe20000100800 */
[----:B------:R-:W-:Y:S02]  /*1e600*/  FMNMX3.FTZ R3, R3, R122, R123, !PT ;  /* 0x0000007a03037276 */ /* 0x000fe4000781007b */
[----:B------:R-:W-:Y:S01]  /*1e610*/  LOP3.LUT R195, R190, UR16, R173, 0x96, !PT ;  /* 0x00000010bec37c12 */ /* 0x000fe2000f8e96ad */
[----:B------:R1:W-:Y:S01]  /*1e620*/  STL [R1+0x3c], R137 ;  /* 0x00003c8901007387 */ /* 0x0003e20000100800 */
[----:B------:R-:W-:Y:S01]  /*1e630*/  FMNMX3.FTZ R3, R3, R126, R127, !PT ;  /* 0x0000007e03037276 */ /* 0x000fe2000781007f */
[----:B------:R-:W-:Y:S01]  /*1e640*/  IMAD.U32 R190, RZ, RZ, UR25 ;  /* 0x00000019ffbe7e24 */ /* 0x000fe2000f8e00ff */
[----:B---3--:R-:W-:Y:S02]  /*1e650*/  SHF.R.U32.HI R205, RZ, 0x18, R180 ;  /* 0x00000018ffcd7819 */ /* 0x008fe400000116b4 */
[----:B------:R-:W-:Y:S01]  /*1e660*/  FMNMX3.FTZ R177, R177, R114, R115, !PT ;  /* 0x00000072b1b17276 */ /* 0x000fe20007810073 */
[----:B------:R-:W-:Y:S03]  /*1e670*/  SHFL.BFLY PT, R179, R3, 0x2, 0x1f ;  /* 0x0c401f0003b37f89 */ /* 0x000fe600000e0000 */
[----:B------:R-:W-:Y:S04]  /*1e680*/  FMNMX3.FTZ R177, R177, R118, R119, !PT ;  /* 0x00000076b1b17276 */ /* 0x000fe80007810077 */
[----:B------:R-:W-:Y:S01]  /*1e690*/  FMNMX3.FTZ R177, R177, R130, R131, !PT ;  /* 0x00000082b1b17276 */ /* 0x000fe20007810083 */
[----:B-1----:R-:W-:Y:S04]  /*1e6a0*/  IMAD.WIDE.U32 R136, R181, -0x2daee0ad, RZ ;  /* 0xd2511f53b5887825 */ /* 0x002fe800078e00ff */
[----:B------:R-:W1:Y:S01]  /*1e6b0*/  SHFL.BFLY PT, R181, R177, 0x2, 0x1f ;  /* 0x0c401f00b1b57f89 */ /* 0x000e6200000e0000 */
[----:B------:R-:W-:Y:S01]  /*1e6c0*/  IMAD.MOV.U32 R222, RZ, RZ, R136 ;  /* 0x000000ffffde7224 */ /* 0x000fe200078e0088 */
[C---:B------:R-:W-:Y:S02]  /*1e6d0*/  PRMT R138, R136.reuse, 0x7771, RZ ;  /* 0x00007771888a7816 */ /* 0x040fe400000000ff */
[C---:B------:R-:W-:Y:S02]  /*1e6e0*/  PRMT R139, R136.reuse, 0x7772, RZ ;  /* 0x00007772888b7816 */ /* 0x040fe400000000ff */
[----:B------:R-:W-:Y:S01]  /*1e6f0*/  STL [R1+0x3cc], R222 ;  /* 0x0003ccde01007387 */ /* 0x000fe20000100800 */
[----:B------:R-:W-:Y:S02]  /*1e700*/  PRMT R136, R136, 0x7773, RZ ;  /* 0x0000777388887816 */ /* 0x000fe400000000ff */
[----:B------:R-:W-:Y:S01]  /*1e710*/  LOP3.LUT R185, R188, UR17, R137, 0x96, !PT ;  /* 0x00000011bcb97c12 */ /* 0x000fe2000f8e9689 */
[----:B------:R2:W-:Y:S01]  /*1e720*/  STL [R1+0x2e4], R138 ;  /* 0x0002e48a01007387 */ /* 0x0005e20000100800 */
[----:B------:R-:W-:Y:S03]  /*1e730*/  IMAD.U32 R188, RZ, RZ, UR25 ;  /* 0x00000019ffbc7e24 */ /* 0x000fe6000f8e00ff */
[----:B------:R-:W-:Y:S04]  /*1e740*/  STL [R1+0x2d8], R139 ;  /* 0x0002d88b01007387 */ /* 0x000fe80000100800 */
[----:B------:R3:W-:Y:S04]  /*1e750*/  STL [R1+0x2d4], R136 ;  /* 0x0002d48801007387 */ /* 0x0007e80000100800 */
[----:B------:R-:W-:Y:S01]  /*1e760*/  STL [R1+0x394], R194 ;  /* 0x000394c201007387 */ /* 0x000fe20000100800 */
[----:B-1----:R-:W-:Y:S02]  /*1e770*/  FMNMX.FTZ R177, R177, R181, !PT ;  /* 0x000000b5b1b17209 */ /* 0x002fe40007810000 */
[----:B------:R-:W-:Y:S01]  /*1e780*/  LOP3.LUT R181, R180, 0xff, RZ, 0xc0, !PT ;  /* 0x000000ffb4b57812 */ /* 0x000fe200078ec0ff */
[----:B------:R1:W-:Y:S03]  /*1e790*/  STL [R1+0x94], R134 ;  /* 0x0000948601007387 */ /* 0x0003e60000100800 */
[----:B------:R-:W-:Y:S01]  /*1e7a0*/  ISETP.LE.U32.AND P6, PT, R181, UR7, PT ;  /* 0x00000007b5007c0c */ /* 0x000fe2000bfc3070 */
[----:B------:R4:W-:Y:S01]  /*1e7b0*/  STL [R1+0x2f8], R184 ;  /* 0x0002f8b801007387 */ /* 0x0009e20000100800 */
[----:B--2---:R-:W-:Y:S02]  /*1e7c0*/  FMNMX.FTZ R138, R3, R179, !PT ;  /* 0x000000b3038a7209 */ /* 0x004fe40007810000 */
[----:B------:R-:W-:Y:S02]  /*1e7d0*/  PRMT R179, R134, 0x7772, RZ ;  /* 0x0000777286b37816 */ /* 0x000fe400000000ff */
[----:B------:R-:W-:Y:S01]  /*1e7e0*/  PRMT R3, R194, 0x7770, RZ ;  /* 0x00007770c2037816 */ /* 0x000fe200000000ff */
[----:B------:R-:W-:Y:S03]  /*1e7f0*/  SHFL.BFLY PT, R139, R138, 0x1, 0x1f ;  /* 0x0c201f008a8b7f89 */ /* 0x000fe600000e0000 */
[----:B------:R-:W-:Y:S01]  /*1e800*/  ISETP.LE.U32.AND P3, PT, R3, UR7, PT ;  /* 0x0000000703007c0c */ /* 0x000fe2000bf63070 */
[----:B---3--:R-:W-:Y:S01]  /*1e810*/  IMAD.WIDE.U32 R136, R200, -0x326172a9, RZ ;  /* 0xcd9e8d57c8887825 */ /* 0x008fe200078e00ff */
[----:B------:R-:W-:Y:S01]  /*1e820*/  LOP3.LUT R3, R180, 0xffff, RZ, 0xc0, !PT ;  /* 0x0000ffffb4037812 */ /* 0x000fe200078ec0ff */
[----:B------:R2:W-:Y:S02]  /*1e830*/  STL [R1+0x2e0], R179 ;  /* 0x0002e0b301007387 */ /* 0x0005e40000100800 */
[----:B------:R-:W-:Y:S01]  /*1e840*/  IMAD.WIDE.U32 R200, R192, -0x2daee0ad, RZ ;  /* 0xd2511f53c0c87825 */ /* 0x000fe200078e00ff */
[----:B------:R-:W-:Y:S02]  /*1e850*/  LOP3.LUT R245, R172, UR6, R137, 0x96, !PT ;  /* 0x00000006acf57c12 */ /* 0x000fe4000f8e9689 */
[----:B------:R-:W-:Y:S01]  /*1e860*/  FMNMX.FTZ R137, R176, R178, !PT ;  /* 0x000000b2b0897209 */ /* 0x000fe20007810000 */
[----:B------:R-:W-:Y:S01]  /*1e870*/  IMAD.MOV.U32 R206, RZ, RZ, R136 ;  /* 0x000000ffffce7224 */ /* 0x000fe200078e0088 */
[----:B-1----:R-:W-:Y:S01]  /*1e880*/  PRMT R134, R134, 0x7773, RZ ;  /* 0x0000777386867816 */ /* 0x002fe200000000ff */
[----:B------:R-:W-:Y:S01]  /*1e890*/  IMAD.MOV.U32 R211, RZ, RZ, R200 ;  /* 0x000000ffffd37224 */ /* 0x000fe200078e00c8 */
[----:B----4-:R-:W-:Y:S01]  /*1e8a0*/  SHF.R.U32.HI R184, RZ, 0x8, R3 ;  /* 0x00000008ffb87819 */ /* 0x010fe20000011603 */
[----:B------:R-:W1:Y:S01]  /*1e8b0*/  SHFL.BFLY PT, R172, R137, 0x1, 0x1f ;  /* 0x0c201f0089ac7f89 */ /* 0x000e6200000e0000 */
[C---:B------:R-:W-:Y:S02]  /*1e8c0*/  PRMT R178, R136.reuse, 0x7771, RZ ;  /* 0x0000777188b27816 */ /* 0x040fe400000000ff */
[----:B------:R-:W-:Y:S01]  /*1e8d0*/  PRMT R176, R136, 0x7772, RZ ;  /* 0x0000777288b07816 */ /* 0x000fe200000000ff */
[----:B------:R3:W-:Y:S01]  /*1e8e0*/  STL [R1+0x2dc], R134 ;  /* 0x0002dc8601007387 */ /* 0x0007e20000100800 */
[----:B------:R-:W-:Y:S02]  /*1e8f0*/  FMNMX.FTZ R135, R175, R183, !PT ;  /* 0x000000b7af877209 */ /* 0x000fe40007810000 */
[----:B------:R-:W-:Y:S01]  /*1e900*/  LOP3.LUT R192, R182, UR17, R201, 0x96, !PT ;  /* 0x00000011b6c07c12 */ /* 0x000fe2000f8e96c9 */
[----:B------:R-:W-:Y:S01]  /*1e910*/  STL [R1+0x398], R245 ;  /* 0x000398f501007387 */ /* 0x000fe20000100800 */
[C---:B------:R-:W-:Y:S01]  /*1e920*/  FSETP.NEU.FTZ.AND P1, PT, R135.reuse, -INF , PT ;  /* 0xff8000008700780b */ /* 0x040fe20003f3d000 */
[----:B------:R-:W-:Y:S01]  /*1e930*/  FMUL.FTZ R3, R135, UR4 ;  /* 0x0000000487037c20 */ /* 0x000fe20008410000 */
[----:B------:R-:W-:Y:S01]  /*1e940*/  PRMT R208, R200, 0x7773, RZ ;  /* 0x00007773c8d07816 */ /* 0x000fe200000000ff */
[----:B------:R4:W-:Y:S01]  /*1e950*/  STL [R1+0x28], R184 ;  /* 0x000028b801007387 */ /* 0x0009e20000100800 */
[----:B------:R-:W-:Y:S01]  /*1e960*/  LOP3.LUT R211, R211, 0xff, RZ, 0xc0, !PT ;  /* 0x000000ffd3d37812 */ /* 0x000fe200078ec0ff */
[----:B------:R-:W-:Y:S01]  /*1e970*/  FADD.FTZ R0, -R135, R0 ;  /* 0x0000000087007221 */ /* 0x000fe20000010100 */
[----:B------:R-:W-:Y:S01]  /*1e980*/  FSEL R3, R3, RZ, P1 ;  /* 0x000000ff03037208 */ /* 0x000fe20000800000 */
[----:B------:R4:W-:Y:S01]  /*1e990*/  STL.64 [R1+0x98], R186 ;  /* 0x000098ba01007387 */ /* 0x0009e20000100a00 */
[----:B--2---:R-:W2:Y:S01]  /*1e9a0*/  LDC R179, c[0x0][0x448] ;  /* 0x00011200ffb37b82 */ /* 0x004ea20000000800 */
[----:B------:R-:W-:Y:S02]  /*1e9b0*/  FMUL.FTZ R0, R0, UR4 ;  /* 0x0000000400007c20 */ /* 0x000fe40008410000 */
[----:B------:R-:W-:Y:S01]  /*1e9c0*/  STL [R1+0x2e8], R178 ;  /* 0x0002e8b201007387 */ /* 0x000fe20000100800 */
[--C-:B------:R-:W-:Y:S01]  /*1e9d0*/  FFMA.FTZ R8, R8, UR4, -R3.reuse ;  /* 0x0000000408087c23 */ /* 0x100fe20008010803 */
[--C-:B------:R-:W-:Y:S01]  /*1e9e0*/  FFMA.FTZ R9, R9, UR4, -R3.reuse ;  /* 0x0000000409097c23 */ /* 0x100fe20008010803 */
[--C-:B------:R-:W-:Y:S01]  /*1e9f0*/  FFMA.FTZ R124, R124, UR4, -R3.reuse ;  /* 0x000000047c7c7c23 */ /* 0x100fe20008010803 */
[----:B-1----:R-:W-:Y:S01]  /*1ea00*/  FMNMX.FTZ R137, R137, R172, !PT ;  /* 0x000000ac89897209 */ /* 0x002fe20007810000 */
[----:B------:R1:W-:Y:S01]  /*1ea10*/  STL [R1+0x2d0], R176 ;  /* 0x0002d0b001007387 */ /* 0x0003e20000100800 */
[--C-:B------:R-:W-:Y:S01]  /*1ea20*/  FFMA.FTZ R125, R125, UR4, -R3.reuse ;  /* 0x000000047d7d7c23 */ /* 0x100fe20008010803 */
[--C-:B------:R-:W-:Y:S01]  /*1ea30*/  FFMA.FTZ R73, R73, UR4, -R3.reuse ;  /* 0x0000000449497c23 */ /* 0x100fe20008010803 */
[----:B------:R-:W-:Y:S01]  /*1ea40*/  FSETP.NEU.FTZ.AND P4, PT, R137, -INF , PT ;  /* 0xff8000008900780b */ /* 0x000fe20003f9d000 */
[--C-:B------:R-:W-:Y:S01]  /*1ea50*/  FFMA.FTZ R120, R120, UR4, -R3.reuse ;  /* 0x0000000478787c23 */ /* 0x100fe20008010803 */
[----:B---3--:R-:W-:Y:S01]  /*1ea60*/  LOP3.LUT R134, R184, 0xffff, RZ, 0xc0, !PT ;  /* 0x0000ffffb8867812 */ /* 0x008fe200078ec0ff */
[--C-:B------:R-:W-:Y:S01]  /*1ea70*/  FFMA.FTZ R121, R121, UR4, -R3.reuse ;  /* 0x0000000479797c23 */ /* 0x100fe20008010803 */
[----:B------:R-:W-:Y:S01]  /*1ea80*/  MUFU.EX2 R0, R0 ;  /* 0x0000000000007308 */ /* 0x000fe20000000800 */
[--C-:B------:R-:W-:Y:S01]  /*1ea90*/  FFMA.FTZ R56, R56, UR4, -R3.reuse ;  /* 0x0000000438387c23 */ /* 0x100fe20008010803 */
[----:B------:R-:W-:Y:S01]  /*1eaa0*/  ISETP.LE.U32.AND P5, PT, R134, UR7, PT ;  /* 0x0000000786007c0c */ /* 0x000fe2000bfa3070 */
[--C-:B------:R-:W-:Y:S01]  /*1eab0*/  FFMA.FTZ R57, R57, UR4, -R3.reuse ;  /* 0x0000000439397c23 */ /* 0x100fe20008010803 */
[----:B------:R-:W-:Y:S06]  /*1eac0*/  FMNMX.FTZ R134, R138, R139, !PT ;  /* 0x0000008b8a867209 */ /* 0x000fec0007810000 */
[----:B----4-:R3:W-:Y:S01]  /*1ead0*/  MUFU.EX2 R184, R9 ;  /* 0x0000000900b87308 */ /* 0x0107e20000000800 */
[--C-:B------:R-:W-:Y:S01]  /*1eae0*/  FFMA.FTZ R104, R104, UR4, -R3.reuse ;  /* 0x0000000468687c23 */ /* 0x100fe20008010803 */
[--C-:B------:R-:W-:Y:S01]  /*1eaf0*/  FFMA.FTZ R12, R12, UR4, -R3.reuse ;  /* 0x000000040c0c7c23 */ /* 0x100fe20008010803 */
[--C-:B------:R-:W-:Y:S01]  /*1eb00*/  FFMA.FTZ R13, R13, UR4, -R3.reuse ;  /* 0x000000040d0d7c23 */ /* 0x100fe20008010803 */
[----:B------:R-:W-:Y:S01]  /*1eb10*/  FADD.FTZ R2, -R134, R2 ;  /* 0x0000000286027221 */ /* 0x000fe20000010100 */
[----:B------:R-:W-:Y:S01]  /*1eb20*/  FFMA.FTZ R61, R61, UR4, -R3 ;  /* 0x000000043d3d7c23 */ /* 0x000fe20008010803 */
[----:B------:R-:W-:Y:S04]  /*1eb30*/  IMAD.MOV.U32 R186, RZ, RZ, R224 ;  /* 0x000000ffffba7224 */ /* 0x000fe800078e00e0 */
[----:B------:R-:W-:Y:S01]  /*1eb40*/  MUFU.EX2 R182, R12 ;  /* 0x0000000c00b67308 */ /* 0x000fe20000000800 */
[----:B------:R-:W-:Y:S02]  /*1eb50*/  IMAD.MOV.U32 R187, RZ, RZ, R223 ;  /* 0x000000ffffbb7224 */ /* 0x000fe400078e00df */
[----:B------:R-:W-:Y:S01]  /*1eb60*/  FMUL.FTZ R2, R2, UR4 ;  /* 0x0000000402027c20 */ /* 0x000fe20008410000 */
[--C-:B------:R-:W-:Y:S01]  /*1eb70*/  FFMA.FTZ R72, R72, UR4, -R3.reuse ;  /* 0x0000000448487c23 */ /* 0x100fe20008010803 */
[----:B------:R-:W-:Y:S05]  /*1eb80*/  LEA R190, P1, R190, R186, 0x1 ;  /* 0x000000babebe7211 */ /* 0x000fea00078208ff */
[----:B------:R-:W4:Y:S01]  /*1eb90*/  MUFU.EX2 R183, R13 ;  /* 0x0000000d00b77308 */ /* 0x000f220000000800 */
[----:B-1----:R-:W-:Y:S01]  /*1eba0*/  PRMT R176, R136, 0x7773, RZ ;  /* 0x0000777388b07816 */ /* 0x002fe200000000ff */
[----:B---3--:R-:W-:Y:S01]  /*1ebb0*/  IMAD.U32 R9, RZ, RZ, UR25 ;  /* 0x00000019ff097e24 */ /* 0x008fe2000f8e00ff */
[----:B------:R-:W1:Y:S01]  /*1ebc0*/  SHFL.BFLY PT, R136, R177, 0x1, 0x1f ;  /* 0x0c201f00b1887f89 */ /* 0x000e6200000e0000 */
[--C-:B------:R-:W-:Y:S01]  /*1ebd0*/  FFMA.FTZ R76, R76, UR4, -R3.reuse ;  /* 0x000000044c4c7c23 */ /* 0x100fe20008010803 */
[--C-:B------:R-:W-:Y:S01]  /*1ebe0*/  FFMA.FTZ R77, R77, UR4, -R3.reuse ;  /* 0x000000044d4d7c23 */ /* 0x100fe20008010803 */
[--C-:B------:R-:W-:Y:S01]  /*1ebf0*/  FFMA.FTZ R88, R88, UR4, -R3.reuse ;  /* 0x0000000458587c23 */ /* 0x100fe20008010803 */
[----:B------:R3:W-:Y:S01]  /*1ec00*/  STL [R1+0x2cc], R176 ;  /* 0x0002ccb001007387 */ /* 0x0007e20000100800 */
[--C-:B------:R-:W-:Y:S01]  /*1ec10*/  FFMA.FTZ R89, R89, UR4, -R3.reuse ;  /* 0x0000000459597c23 */ /* 0x100fe20008010803 */
[--C-:B------:R-:W-:Y:S01]  /*1ec20*/  FFMA.FTZ R92, R92, UR4, -R3.reuse ;  /* 0x000000045c5c7c23 */ /* 0x100fe20008010803 */
[--C-:B------:R-:W-:Y:S01]  /*1ec30*/  FFMA.FTZ R93, R93, UR4, -R3.reuse ;  /* 0x000000045d5d7c23 */ /* 0x100fe20008010803 */
[----:B------:R2:W2:Y:S01]  /*1ec40*/  LDL.S16 R178, [R1+0x14c] ;  /* 0x00014c0001b27983 */ /* 0x0004a20000100600 */
[--C-:B------:R-:W-:Y:S01]  /*1ec50*/  FFMA.FTZ R105, R105, UR4, -R3.reuse ;  /* 0x0000000469697c23 */ /* 0x100fe20008010803 */
[--C-:B------:R-:W-:Y:S01]  /*1ec60*/  FFMA.FTZ R108, R108, UR4, -R3.reuse ;  /* 0x000000046c6c7c23 */ /* 0x100fe20008010803 */
[----:B----4-:R-:W-:Y:S01]  /*1ec70*/  F2FP.F16.F32.PACK_AB R173, R183, R182 ;  /* 0x000000b6b7ad723e */ /* 0x010fe200000000ff */
[----:B------:R4:W-:Y:S01]  /*1ec80*/  STL [R1+0x39c], R202 ;  /* 0x00039cca01007387 */ /* 0x0009e20000100800 */
[----:B------:R-:W-:Y:S02]  /*1ec90*/  FFMA.FTZ R109, R109, UR4, -R3 ;  /* 0x000000046d6d7c23 */ /* 0x000fe40008010803 */
[C---:B------:R-:W-:Y:S01]  /*1eca0*/  PRMT R235, R173.reuse, 0x7610, R235 ;  /* 0x00007610adeb7816 */ /* 0x040fe200000000eb */
[----:B------:R2:W-:Y:S01]  /*1ecb0*/  STL [R1+0x24], R181 ;  /* 0x000024b501007387 */ /* 0x0005e20000100800 */
[----:B------:R-:W-:Y:S03]  /*1ecc0*/  PRMT R236, R173, 0x7632, R236 ;  /* 0x00007632adec7816 */ /* 0x000fe600000000ec */
[----:B------:R2:W2:Y:S01]  /*1ecd0*/  LDL.S16 R201, [R1+0x154] ;  /* 0x0001540001c97983 */ /* 0x0004a20000100600 */
[----:B-1----:R-:W-:Y:S03]  /*1ece0*/  FMNMX.FTZ R136, R177, R136, !PT ;  /* 0x00000088b1887209 */ /* 0x002fe60007810000 */
[----:B------:R1:W2:Y:S01]  /*1ecf0*/  LDL.S16 R196, [R1+0x15c] ;  /* 0x00015c0001c47983 */ /* 0x0002a20000100600 */
[----:B---3--:R-:W3:Y:S03]  /*1ed00*/  MUFU.EX2 R176, R8 ;  /* 0x0000000800b07308 */ /* 0x008ee60000000800 */
[----:B----4-:R1:W4:Y:S01]  /*1ed10*/  LDL.S16 R202, [R1+0x150] ;  /* 0x0001500001ca7983 */ /* 0x0103220000100600 */
[----:B---3--:R-:W-:Y:S01]  /*1ed20*/  F2FP.F16.F32.PACK_AB R175, R184, R176 ;  /* 0x000000b0b8af723e */ /* 0x008fe200000000ff */
[----:B------:R-:W-:Y:S03]  /*1ed30*/  IMAD.U32 R8, RZ, RZ, UR25 ;  /* 0x00000019ff087e24 */ /* 0x000fe6000f8e00ff */
[C---:B------:R-:W-:Y:S02]  /*1ed40*/  PRMT R233, R175.reuse, 0x7610, R233 ;  /* 0x00007610afe97816 */ /* 0x040fe400000000e9 */
[----:B------:R-:W-:Y:S01]  /*1ed50*/  LEA.HI.X.SX32 R191, R8, R187, 0x1, P1 ;  /* 0x000000bb08bf7211 */ /* 0x000fe200008f0eff */
[C---:B------:R-:W-:Y:S01]  /*1ed60*/  FMUL.FTZ R8, R134.reuse, UR4 ;  /* 0x0000000486087c20 */ /* 0x040fe20008410000 */
[----:B------:R-:W-:Y:S02]  /*1ed70*/  FSETP.NEU.FTZ.AND P1, PT, R134, -INF , PT ;  /* 0xff8000008600780b */ /* 0x000fe40003f3d000 */
[----:B------:R-:W-:Y:S01]  /*1ed80*/  PRMT R231, R175, 0x7632, R231 ;  /* 0x00007632afe77816 */ /* 0x000fe200000000e7 */
[----:B--2---:R-:W-:Y:S01]  /*1ed90*/  IMAD.WIDE R250, R179, 0x70, R190 ;  /* 0x00000070b3fa7825 */ /* 0x004fe200078e02be */
[----:B------:R-:W-:Y:S01]  /*1eda0*/  FSEL R8, R8, RZ, P1 ;  /* 0x000000ff08087208 */ /* 0x000fe20000800000 */
[----:B------:R1:W2:Y:S01]  /*1edb0*/  LDL.S16 R179, [R1+0x158] ;  /* 0x0001580001b37983 */ /* 0x0002a20000100600 */
[----:B------:R-:W-:Y:S03]  /*1edc0*/  LEA R188, P1, R188, R250, 0x1 ;  /* 0x000000fabcbc7211 */ /* 0x000fe600078208ff */
[--C-:B------:R-:W-:Y:S01]  /*1edd0*/  FFMA.FTZ R11, R11, UR4, -R8.reuse ;  /* 0x000000040b0b7c23 */ /* 0x100fe20008010808 */
[--C-:B------:R-:W-:Y:S01]  /*1ede0*/  FFMA.FTZ R126, R126, UR4, -R8.reuse ;  /* 0x000000047e7e7c23 */ /* 0x100fe20008010808 */
[--C-:B------:R-:W-:Y:S01]  /*1edf0*/  FFMA.FTZ R127, R127, UR4, -R8.reuse ;  /* 0x000000047f7f7c23 */ /* 0x100fe20008010808 */
[----:B------:R-:W-:Y:S01]  /*1ee00*/  LEA.HI.X.SX32 R189, R9, R251, 0x1, P1 ;  /* 0x000000fb09bd7211 */ /* 0x000fe200008f0eff */
[--C-:B------:R-:W-:Y:S01]  /*1ee10*/  FFMA.FTZ R10, R10, UR4, -R8.reuse ;  /* 0x000000040a0a7c23 */ /* 0x100fe20008010808 */
[----:B------:R-:W-:Y:S01]  /*1ee20*/  PRMT R9, R180, 0x7632, R9 ;  /* 0x00007632b4097816 */ /* 0x000fe20000000009 */
[----:B------:R-:W-:Y:S01]  /*1ee30*/  MUFU.EX2 R181, R11 ;  /* 0x0000000b00b57308 */ /* 0x000fe20000000800 */
[C---:B------:R-:W-:Y:S01]  /*1ee40*/  FSETP.NEU.FTZ.AND P1, PT, R136.reuse, -INF , PT ;  /* 0xff8000008800780b */ /* 0x040fe20003f3d000 */
[--C-:B------:R-:W-:Y:S01]  /*1ee50*/  FFMA.FTZ R107, R107, UR4, -R8.reuse ;  /* 0x000000046b6b7c23 */ /* 0x100fe20008010808 */
[----:B------:R-:W-:Y:S07]  /*1ee60*/  LOP3.LUT R207, R9, 0xff, RZ, 0xc0, !PT ;  /* 0x000000ff09cf7812 */ /* 0x000fee00078ec0ff */
[----:B------:R-:W3:Y:S01]  /*1ee70*/  MUFU.EX2 R177, R10 ;  /* 0x0000000a00b17308 */ /* 0x000ee20000000800 */
[----:B------:R-:W-:Y:S01]  /*1ee80*/  FMUL.FTZ R9, R136, UR4 ;  /* 0x0000000488097c20 */ /* 0x000fe20008410000 */
[--C-:B------:R-:W-:Y:S01]  /*1ee90*/  FFMA.FTZ R14, R14, UR4, -R8.reuse ;  /* 0x000000040e0e7c23 */ /* 0x100fe20008010808 */
[--C-:B------:R-:W-:Y:S01]  /*1eea0*/  FFMA.FTZ R15, R15, UR4, -R8.reuse ;  /* 0x000000040f0f7c23 */ /* 0x100fe20008010808 */
[--C-:B------:R-:W-:Y:S01]  /*1eeb0*/  FFMA.FTZ R47, R47, UR4, -R8.reuse ;  /* 0x000000042f2f7c23 */ /* 0x100fe20008010808 */
[--C-:B------:R-:W-:Y:S01]  /*1eec0*/  FFMA.FTZ R62, R62, UR4, -R8.reuse ;  /* 0x000000043e3e7c23 */ /* 0x100fe20008010808 */
[----:B------:R-:W-:Y:S01]  /*1eed0*/  FSEL R9, R9, RZ, P1 ;  /* 0x000000ff09097208 */ /* 0x000fe20000800000 */
[--C-:B------:R-:W-:Y:S01]  /*1eee0*/  FFMA.FTZ R74, R74, UR4, -R8.reuse ;  /* 0x000000044a4a7c23 */ /* 0x100fe20008010808 */
[----:B------:R-:W-:Y:S01]  /*1eef0*/  ISETP.LE.U32.AND P1, PT, R205, UR7, PT ;  /* 0x00000007cd007c0c */ /* 0x000fe2000bf23070 */
[--C-:B------:R-:W-:Y:S01]  /*1ef00*/  FFMA.FTZ R75, R75, UR4, -R8.reuse ;  /* 0x000000044b4b7c23 */ /* 0x100fe20008010808 */
[----:B------:R-:W-:Y:S01]  /*1ef10*/  FFMA.FTZ R78, R78, UR4, -R8 ;  /* 0x000000044e4e7c23 */ /* 0x000fe20008010808 */
[--C-:B------:R-:W-:Y:S01]  /*1ef20*/  FFMA.FTZ R245, R103, UR4, -R9.reuse ;  /* 0x0000000467f57c23 */ /* 0x100fe20008010809 */
[--C-:B------:R-:W-:Y:S01]  /*1ef30*/  FFMA.FTZ R218, R54, UR4, -R9.reuse ;  /* 0x0000000436da7c23 */ /* 0x100fe20008010809 */
[--C-:B------:R-:W-:Y:S01]  /*1ef40*/  FFMA.FTZ R225, R66, UR4, -R9.reuse ;  /* 0x0000000442e17c23 */ /* 0x100fe20008010809 */
[----:B---3--:R-:W-:Y:S01]  /*1ef50*/  F2FP.F16.F32.PACK_AB R174, R181, R177 ;  /* 0x000000b1b5ae723e */ /* 0x008fe200000000ff */
[----:B------:R-:W-:Y:S01]  /*1ef60*/  FMUL.FTZ R10, R137, UR4 ;  /* 0x00000004890a7c20 */ /* 0x000fe20008410000 */
[--C-:B------:R-:W-:Y:S01]  /*1ef70*/  FFMA.FTZ R249, R87, UR4, -R9.reuse ;  /* 0x0000000457f97c23 */ /* 0x100fe20008010809 */
[----:B------:R-:W-:Y:S01]  /*1ef80*/  FFMA.FTZ R252, R98, UR4, -R9 ;  /* 0x0000000462fc7c23 */ /* 0x000fe20008010809 */
[----:B------:R-:W-:Y:S01]  /*1ef90*/  PRMT R230, R174, 0x7610, R230 ;  /* 0x00007610aee67816 */ /* 0x000fe200000000e6 */
[----:B------:R-:W-:Y:S01]  /*1efa0*/  MUFU.EX2 R180, R15 ;  /* 0x0000000f00b47308 */ /* 0x000fe20000000800 */
[----:B------:R-:W-:Y:S01]  /*1efb0*/  FSEL R10, R10, RZ, P4 ;  /* 0x000000ff0a0a7208 */ /* 0x000fe20002000000 */
[--C-:B------:R-:W-:Y:S01]  /*1efc0*/  FFMA.FTZ R54, R41, UR4, -R3.reuse ;  /* 0x0000000429367c23 */ /* 0x100fe20008010803 */
[----:B------:R-:W-:Y:S01]  /*1efd0*/  ISETP.LE.U32.AND P4, PT, R207, UR7, PT ;  /* 0x00000007cf007c0c */ /* 0x000fe2000bf83070 */
[----:B------:R-:W-:Y:S01]  /*1efe0*/  FFMA.FTZ R66, R44, UR4, -R3 ;  /* 0x000000042c427c23 */ /* 0x000fe20008010803 */
[----:B------:R-:W-:Y:S01]  /*1eff0*/  PRMT R229, R174, 0x7632, R229 ;  /* 0x00007632aee57816 */ /* 0x000fe200000000e5 */
[--C-:B------:R-:W-:Y:S01]  /*1f000*/  FFMA.FTZ R5, R5, UR4, -R10.reuse ;  /* 0x0000000405057c23 */ /* 0x100fe2000801080a */
[--C-:B------:R-:W-:Y:S01]  /*1f010*/  FFMA.FTZ R4, R4, UR4, -R10.reuse ;  /* 0x0000000404047c23 */ /* 0x100fe2000801080a */
[--C-:B------:R-:W-:Y:S01]  /*1f020*/  FFMA.FTZ R238, R64, UR4, -R10.reuse ;  /* 0x0000000440ee7c23 */ /* 0x100fe2000801080a */
[--C-:B------:R-:W-:Y:S01]  /*1f030*/  FFMA.FTZ R239, R65, UR4, -R10.reuse ;  /* 0x0000000441ef7c23 */ /* 0x100fe2000801080a */
[----:B------:R-:W-:Y:S01]  /*1f040*/  MUFU.EX2 R222, R5 ;  /* 0x0000000500de7308 */ /* 0x000fe20000000800 */
[--C-:B------:R-:W-:Y:S01]  /*1f050*/  FFMA.FTZ R224, R49, UR4, -R10.reuse ;  /* 0x0000000431e07c23 */ /* 0x100fe2000801080a */
[--C-:B------:R-:W-:Y:S01]  /*1f060*/  FFMA.FTZ R213, R113, UR4, -R10.reuse ;  /* 0x0000000471d57c23 */ /* 0x100fe2000801080a */
[--C-:B------:R-:W-:Y:S07]  /*1f070*/  FFMA.FTZ R216, R36, UR4, -R10.reuse ;  /* 0x0000000424d87c23 */ /* 0x100fee000801080a */
[----:B------:R-:W3:Y:S01]  /*1f080*/  MUFU.EX2 R244, R4 ;  /* 0x0000000400f47308 */ /* 0x000ee20000000800 */
[--C-:B------:R-:W-:Y:S01]  /*1f090*/  FFMA.FTZ R217, R37, UR4, -R10.reuse ;  /* 0x0000000425d97c23 */ /* 0x100fe2000801080a */
[--C-:B------:R-:W-:Y:S01]  /*1f0a0*/  FFMA.FTZ R223, R48, UR4, -R10.reuse ;  /* 0x0000000430df7c23 */ /* 0x100fe2000801080a */
[--C-:B------:R-:W-:Y:S01]  /*1f0b0*/  FFMA.FTZ R242, R69, UR4, -R10.reuse ;  /* 0x0000000445f27c23 */ /* 0x100fe2000801080a */
[----:B------:R-:W-:Y:S01]  /*1f0c0*/  FFMA.FTZ R64, R116, UR4, -R10 ;  /* 0x0000000474407c23 */ /* 0x000fe2000801080a */
        /* <DEDUP_REMOVED lines=12> */
[--C-:B------:R-:W-:Y:S01]  /*1f190*/  FFMA.FTZ R243, R83, UR4, -R9.reuse ;  /* 0x0000000453f37c23 */ /* 0x100fe20008010809 */
[----:B------:R-:W-:Y:S01]  /*1f1a0*/  PRMT R138, R139, 0x7632, R138 ;  /* 0x000076328b8a7816 */ /* 0x000fe2000000008a */
        /* <DEDUP_REMOVED lines=20> */
[----:B------:R-:W-:Y:S01]  /*1f2f0*/  FMUL.FTZ R24, R0, R144 ;  /* 0x0000009000187220 */ /* 0x000fe20000410000 */
[--C-:B------:R-:W-:Y:S01]  /*1f300*/  FFMA.FTZ R241, R68, UR4, -R10.reuse ;  /* 0x0000000444f17c23 */ /* 0x100fe2000801080a */
[--C-:B------:R-:W-:Y:S01]  /*1f310*/  FFMA.FTZ R55, R40, UR4, -R3.reuse ;  /* 0x0000000428377c23 */ /* 0x100fe20008010803 */
[--C-:B------:R-:W-:Y:S01]  /*1f320*/  FFMA.FTZ R68, R60, UR4, -R3.reuse ;  /* 0x000000043c447c23 */ /* 0x100fe20008010803 */
[----:B------:R-:W-:Y:S01]  /*1f330*/  MUFU.EX2 R46, R6 ;  /* 0x00000006002e7308 */ /* 0x000fe20000000800 */
[--C-:B------:R-:W-:Y:S01]  /*1f340*/  FFMA.FTZ R246, R80, UR4, -R10.reuse ;  /* 0x0000000450f67c23 */ /* 0x100fe2000801080a */
[----:B------:R-:W-:Y:S01]  /*1f350*/  FFMA.FTZ R248, R81, UR4, -R10 ;  /* 0x0000000451f87c23 */ /* 0x000fe2000801080a */
[----:B------:R-:W-:Y:S07]  /*1f360*/  IMAD.MOV.U32 R80, RZ, RZ, R206 ;  /* 0x000000ffff507224 */ /* 0x000fee00078e00ce */
[----:B------:R-:W3:Y:S01]  /*1f370*/  MUFU.EX2 R60, R7 ;  /* 0x00000007003c7308 */ /* 0x000ee20000000800 */
[----:B------:R-:W-:Y:S09]  /*1f380*/  IMAD.MOV.U32 R81, RZ, RZ, R220 ;  /* 0x000000ffff517224 */ /* 0x000ff200078e00dc */
[----:B------:R-:W-:Y:S01]  /*1f390*/  MUFU.EX2 R40, R18 ;  /* 0x0000001200287308 */ /* 0x000fe20000000800 */
[----:B---3--:R-:W-:Y:S04]  /*1f3a0*/  F2FP.F16.F32.PACK_AB R7, R60, R46 ;  /* 0x0000002e3c07723e */ /* 0x008fe800000000ff */
[----:B------:R-:W-:Y:S01]  /*1f3b0*/  PRMT R6, R7, 0x7632, R6 ;  /* 0x0000763207067816 */ /* 0x000fe20000000006 */
[C---:B------:R-:W-:Y:S05]  /*1f3c0*/  @!P6 HADD2 R178, -R175.reuse.H0_H0, -RZ.H0_H0 ;  /* 0xa00000ffafb2e230 */ /* 0x040fea0000000900 */
[----:B------:R3:W-:Y:S01]  /*1f3d0*/  @!P6 STL.S16 [R1+0x14c], R178 ;  /* 0x00014cb20100e387 */ /* 0x0007e20000100600 */
[----:B------:R-:W-:Y:S03]  /*1f3e0*/  PRMT R204, R178, 0x7610, R204 ;  /* 0x00007610b2cc7816 */ /* 0x000fe600000000cc */
[----:B------:R-:W-:Y:S01]  /*1f3f0*/  STL [R1+0x3ac], R188 ;  /* 0x0003acbc01007387 */ /* 0x000fe20000100800 */
[----:B------:R-:W-:Y:S01]  /*1f400*/  @!P6 PRMT R233, R204, 0x5410, RZ ;  /* 0x00005410cce9e816 */ /* 0x000fe200000000ff */
[----:B------:R-:W-:Y:S02]  /*1f410*/  IMAD.MOV.U32 R204, RZ, RZ, R228 ;  /* 0x000000ffffcc7224 */ /* 0x000fe400078e00e4 */
[C---:B------:R-:W-:Y:S01]  /*1f420*/  @!P4 HADD2 R201, -R174.reuse.H0_H0, -RZ.H0_H0 ;  /* 0xa00000ffaec9c230 */ /* 0x040fe20000000900 */
[----:B------:R1:W-:Y:S01]  /*1f430*/  STL [R1+0x3a8], R189 ;  /* 0x0003a8bd01007387 */ /* 0x0003e20000100800 */
[----:B------:R-:W-:Y:S01]  /*1f440*/  FFMA.FTZ R228, R53, UR4, -R10 ;  /* 0x0000000435e47c23 */ /* 0x000fe2000801080a */
[----:B------:R-:W-:Y:S01]  /*1f450*/  FFMA.FTZ R53, R28, UR4, -R3 ;  /* 0x000000041c357c23 */ /* 0x000fe20008010803 */
[----:B------:R-:W-:Y:S01]  /*1f460*/  FMUL.FTZ R28, R0, R140 ;  /* 0x0000008c001c7220 */ /* 0x000fe20000410000 */
[----:B------:R2:W-:Y:S01]  /*1f470*/  STL [R1+0x3a4], R250 ;  /* 0x0003a4fa01007387 */ /* 0x0005e20000100800 */
[----:B------:R-:W-:Y:S01]  /*1f480*/  @!P1 HADD2 R196, -R174.H1_H1, -RZ.H0_H0 ;  /* 0xa00000ffaec49230 */ /* 0x000fe20000000d00 */
[----:B------:R-:W-:Y:S02]  /*1f490*/  PRMT R194, R201, 0x7610, R194 ;  /* 0x00007610c9c27816 */ /* 0x000fe400000000c2 */
[----:B------:R2:W-:Y:S02]  /*1f4a0*/  STL [R1+0x3a0], R251 ;  /* 0x0003a0fb01007387 */ /* 0x0005e40000100800 */
[----:B------:R-:W-:Y:S01]  /*1f4b0*/  @!P4 PRMT R230, R194, 0x5410, RZ ;  /* 0x00005410c2e6c816 */ /* 0x000fe200000000ff */
[--C-:B------:R-:W-:Y:S01]  /*1f4c0*/  FFMA.FTZ R194, R112, UR4, -R10.reuse ;  /* 0x0000000470c27c23 */ /* 0x100fe2000801080a */
[----:B------:R2:W-:Y:S01]  /*1f4d0*/  STL [R1+0x18], R205 ;  /* 0x000018cd01007387 */ /* 0x0005e20000100800 */
[----:B------:R-:W-:Y:S01]  /*1f4e0*/  FFMA.FTZ R112, R119, UR4, -R9 ;  /* 0x0000000477707c23 */ /* 0x000fe20008010809 */
[----:B----4-:R-:W-:Y:S01]  /*1f4f0*/  @!P5 HADD2 R202, -R175.H1_H1, -RZ.H0_H0 ;  /* 0xa00000ffafcad230 */ /* 0x010fe20000000d00 */
[----:B---3--:R-:W-:Y:S01]  /*1f500*/  LOP3.LUT R178, R197, 0xff, RZ, 0xc0, !PT ;  /* 0x000000ffc5b27812 */ /* 0x008fe200078ec0ff */
[----:B------:R-:W-:Y:S03]  /*1f510*/  FFMA.FTZ R197, R20, UR4, -R10 ;  /* 0x0000000414c57c23 */ /* 0x000fe6000801080a */
[----:B------:R-:W-:Y:S01]  /*1f520*/  ISETP.LE.U32.AND P6, PT, R178, UR7, PT ;  /* 0x00000007b2007c0c */ /* 0x000fe2000bfc3070 */
[----:B------:R3:W-:Y:S01]  /*1f530*/  STL [R1+0x2c8], R178 ;  /* 0x0002c8b201007387 */ /* 0x0007e20000100800 */
[----:B------:R-:W-:Y:S02]  /*1f540*/  PRMT R4, R202, 0x7610, R4 ;  /* 0x00007610ca047816 */ /* 0x000fe40000000004 */
[----:B-1----:R-:W-:Y:S01]  /*1f550*/  PRMT R189, R196, 0x7610, R189 ;  /* 0x00007610c4bd7816 */ /* 0x002fe200000000bd */
[----:B------:R1:W-:Y:S01]  /*1f560*/  STL [R1+0x2c4], R207 ;  /* 0x0002c4cf01007387 */ /* 0x0003e20000100800 */
[----:B------:R-:W-:Y:S02]  /*1f570*/  @!P5 PRMT R231, R4, 0x5410, RZ ;  /* 0x0000541004e7d816 */ /* 0x000fe400000000ff */
[----:B------:R-:W-:Y:S01]  /*1f580*/  @!P1 PRMT R229, R189, 0x5410, RZ ;  /* 0x00005410bde59816 */ /* 0x000fe200000000ff */
[----:B------:R4:W-:Y:S01]  /*1f590*/  STL [R1+0x3b0], R233 ;  /* 0x0003b0e901007387 */ /* 0x0009e20000100800 */
[----:B------:R-:W-:Y:S01]  /*1f5a0*/  LOP3.LUT R4, R193, 0xffff, RZ, 0xc0, !PT ;  /* 0x0000ffffc1047812 */ /* 0x000fe200078ec0ff */
[--C-:B------:R-:W-:Y:S01]  /*1f5b0*/  FFMA.FTZ R189, R97, UR4, -R10.reuse ;  /* 0x0000000461bd7c23 */ /* 0x100fe2000801080a */
[--C-:B--2---:R-:W-:Y:S01]  /*1f5c0*/  FFMA.FTZ R250, R100, UR4, -R10.reuse ;  /* 0x0000000464fa7c23 */ /* 0x104fe2000801080a */
[----:B------:R2:W2:Y:S01]  /*1f5d0*/  LDL.S16 R11, [R1+0x178] ;  /* 0x00017800010b7983 */ /* 0x0004a20000100600 */
[C---:B------:R-:W-:Y:S02]  /*1f5e0*/  @!P6 HADD2 R179, -R173.reuse.H0_H0, -RZ.H0_H0 ;  /* 0xa00000ffadb3e230 */ /* 0x040fe40000000900 */
[----:B------:R-:W-:Y:S01]  /*1f5f0*/  FFMA.FTZ R251, R101, UR4, -R10 ;  /* 0x0000000465fb7c23 */ /* 0x000fe2000801080a */
[----:B------:R-:W-:Y:S01]  /*1f600*/  PRMT R205, R200, 0x7771, RZ ;  /* 0x00007771c8cd7816 */ /* 0x000fe200000000ff */
[--C-:B------:R-:W-:Y:S01]  /*1f610*/  FFMA.FTZ R100, R22, UR4, -R9.reuse ;  /* 0x0000000416647c23 */ /* 0x100fe20008010809 */
[--C-:B------:R-:W-:Y:S01]  /*1f620*/  FFMA.FTZ R101, R23, UR4, -R9.reuse ;  /* 0x0000000417657c23 */ /* 0x100fe20008010809 */
[----:B------:R-:W-:Y:S01]  /*1f630*/  PRMT R188, R179, 0x7610, R188 ;  /* 0x00007610b3bc7816 */ /* 0x000fe200000000bc */
[--C-:B------:R-:W-:Y:S01]  /*1f640*/  FFMA.FTZ R97, R128, UR4, -R10.reuse ;  /* 0x0000000480617c23 */ /* 0x100fe2000801080a */
[----:B------:R-:W-:Y:S01]  /*1f650*/  FFMA.FTZ R128, R39, UR4, -R9 ;  /* 0x0000000427807c23 */ /* 0x000fe20008010809 */
[----:B------:R-:W-:Y:S01]  /*1f660*/  FFMA.FTZ R39, R25, UR4, -R3 ;  /* 0x0000000419277c23 */ /* 0x000fe20008010803 */
[----:B------:R-:W-:Y:S01]  /*1f670*/  @!P6 PRMT R235, R188, 0x5410, RZ ;  /* 0x00005410bcebe816 */ /* 0x000fe200000000ff */
[----:B------:R-:W-:Y:S01]  /*1f680*/  FMUL.FTZ R25, R0, R145 ;  /* 0x0000009100197220 */ /* 0x000fe20000410000 */
[----:B------:R-:W-:Y:S01]  /*1f690*/  FFMA.FTZ R188, R96, UR4, -R10 ;  /* 0x0000000460bc7c23 */ /* 0x000fe2000801080a */
[----:B---3--:R3:W3:Y:S01]  /*1f6a0*/  LDL.S16 R178, [R1+0x17c] ;  /* 0x00017c0001b27983 */ /* 0x0086e20000100600 */
[----:B------:R-:W-:Y:S01]  /*1f6b0*/  PRMT R96, R7, 0x5410, R6 ;  /* 0x0000541007607816 */ /* 0x000fe20000000006 */
[----:B------:R-:W-:Y:S01]  /*1f6c0*/  IMAD.MOV.U32 R86, RZ, RZ, R97 ;  /* 0x000000ffff567224 */ /* 0x000fe200078e0061 */
[----:B------:R-:W4:Y:S01]  /*1f6d0*/  MUFU.EX2 R39, R39 ;  /* 0x0000002700277308 */ /* 0x000f220000000800 */
[----:B------:R4:W-:Y:S01]  /*1f6e0*/  @!P5 STL.S16 [R1+0x150], R202 ;  /* 0x000150ca0100d387 */ /* 0x0009e20000100600 */
[----:B------:R-:W-:Y:S01]  /*1f6f0*/  ISETP.GT.U32.AND P5, PT, R210, UR7, PT ;  /* 0x00000007d2007c0c */ /* 0x000fe2000bfa4070 */
[----:B------:R-:W-:Y:S01]  /*1f700*/  IMAD.MOV.U32 R97, RZ, RZ, R80 ;  /* 0x000000ffff617224 */ /* 0x000fe200078e0050 */
[----:B-1----:R-:W-:Y:S01]  /*1f710*/  PRMT R207, R200, 0x7772, RZ ;  /* 0x00007772c8cf7816 */ /* 0x002fe200000000ff */
[----:B------:R1:W-:Y:S01]  /*1f720*/  @!P4 STL.S16 [R1+0x154], R201 ;  /* 0x000154c90100c387 */ /* 0x0003e20000100600 */
[----:B------:R-:W-:Y:S01]  /*1f730*/  ISETP.GT.U32.AND P4, PT, R203, UR7, PT ;  /* 0x00000007cb007c0c */ /* 0x000fe2000bf84070 */
[--C-:B----4-:R-:W-:Y:S01]  /*1f740*/  FFMA.FTZ R233, R85, UR4, -R10.reuse ;  /* 0x0000000455e97c23 */ /* 0x110fe2000801080a */
[----:B------:R-:W-:Y:S01]  /*1f750*/  FFMA.FTZ R85, R129, UR4, -R10 ;  /* 0x0000000481557c23 */ /* 0x000fe2000801080a */
[----:B------:R4:W-:Y:S01]  /*1f760*/  STL [R1+0x378], R175 ;  /* 0x000378af01007387 */ /* 0x0009e20000100800 */
[--C-:B------:R-:W-:Y:S01]  /*1f770*/  FFMA.FTZ R129, R50, UR4, -R9.reuse ;  /* 0x0000000432817c23 */ /* 0x100fe20008010809 */
[--C-:B------:R-:W-:Y:S01]  /*1f780*/  FFMA.FTZ R200, R51, UR4, -R9.reuse ;  /* 0x0000000433c87c23 */ /* 0x100fe20008010809 */
[--C-:B------:R-:W-:Y:S01]  /*1f790*/  FFMA.FTZ R50, R58, UR4, -R8.reuse ;  /* 0x000000043a327c23 */ /* 0x100fe20008010808 */
[----:B------:R4:W-:Y:S01]  /*1f7a0*/  @!P1 STL.S16 [R1+0x15c], R196 ;  /* 0x00015cc401009387 */ /* 0x0009e20000100600 */
[----:B------:R-:W-:Y:S01]  /*1f7b0*/  FFMA.FTZ R51, R59, UR4, -R8 ;  /* 0x000000043b337c23 */ /* 0x000fe20008010808 */
[----:B------:R-:W-:Y:S01]  /*1f7c0*/  F2FP.F16.F32.PACK_AB R59, R39, R40 ;  /* 0x00000028273b723e */ /* 0x000fe200000000ff */
[--C-:B------:R-:W-:Y:S01]  /*1f7d0*/  FFMA.FTZ R203, R33, UR4, -R10.reuse ;  /* 0x0000000421cb7c23 */ /* 0x100fe2000801080a */
[----:B------:R4:W-:Y:S04]  /*1f7e0*/  @!P6 STL.S16 [R1+0x158], R179 ;  /* 0x000158b30100e387 */ /* 0x0009e80000100600 */
[----:B------:R2:W3:Y:S04]  /*1f7f0*/  LDL.S16 R5, [R1+0x180] ;  /* 0x0001800001057983 */ /* 0x0004e80000100600 */
[----:B------:R4:W-:Y:S01]  /*1f800*/  STL [R1+0x3b4], R231 ;  /* 0x0003b4e701007387 */ /* 0x0009e20000100800 */
[--C-:B------:R-:W-:Y:S03]  /*1f810*/  FFMA.FTZ R202, R102, UR4, -R9.reuse ;  /* 0x0000000466ca7c23 */ /* 0x100fe60008010809 */
[----:B------:R4:W-:Y:S01]  /*1f820*/  STL [R1+0x37c], R174 ;  /* 0x00037cae01007387 */ /* 0x0009e20000100800 */
[--C-:B-1----:R-:W-:Y:S01]  /*1f830*/  FFMA.FTZ R201, R32, UR4, -R10.reuse ;  /* 0x0000000420c97c23 */ /* 0x102fe2000801080a */
[----:B----4-:R-:W-:Y:S04]  /*1f840*/  LOP3.LUT R175, R193, 0xff, RZ, 0xc0, !PT ;  /* 0x000000ffc1af7812 */ /* 0x010fe800078ec0ff */
[----:B------:R-:W-:Y:S01]  /*1f850*/  ISETP.LE.U32.AND P1, PT, R175, UR7, PT ;  /* 0x00000007af007c0c */ /* 0x000fe2000bf23070 */
[----:B------:R-:W-:Y:S01]  /*1f860*/  STL [R1+0x380], R175 ;  /* 0x000380af01007387 */ /* 0x000fe20000100800 */
[--C-:B------:R-:W-:Y:S01]  /*1f870*/  FFMA.FTZ R196, R17, UR4, -R10.reuse ;  /* 0x0000000411c47c23 */ /* 0x100fe2000801080a */
[----:B------:R-:W1:Y:S01]  /*1f880*/  MUFU.EX2 R179, R14 ;  /* 0x0000000e00b37308 */ /* 0x000e620000000800 */
[----:B------:R-:W-:Y:S01]  /*1f890*/  FFMA.FTZ R231, R84, UR4, -R10 ;  /* 0x0000000454e77c23 */ /* 0x000fe2000801080a */
[----:B------:R-:W-:Y:S01]  /*1f8a0*/  FFMA.FTZ R84, R19, UR4, -R9 ;  /* 0x0000000413547c23 */ /* 0x000fe20008010809 */
[----:B------:R-:W-:Y:S02]  /*1f8b0*/  SHF.R.U32.HI R174, RZ, 0x8, R4 ;  /* 0x00000008ffae7819 */ /* 0x000fe40000011604 */
[----:B-1----:R-:W-:Y:S01]  /*1f8c0*/  F2FP.F16.F32.PACK_AB R172, R180, R179 ;  /* 0x000000b3b4ac723e */ /* 0x002fe200000000ff */
[----:B------:R-:W-:Y:S01]  /*1f8d0*/  IMAD.WIDE.U32 R14, R195, -0x2daee0ad, RZ ;  /* 0xd2511f53c30e7825 */ /* 0x000fe200078e00ff */
[----:B------:R-:W-:Y:S01]  /*1f8e0*/  LOP3.LUT R4, R174, 0xffff, RZ, 0xc0, !PT ;  /* 0x0000ffffae047812 */ /* 0x000fe200078ec0ff */
[----:B------:R1:W-:Y:S01]  /*1f8f0*/  STL [R1+0x384], R174 ;  /* 0x000384ae01007387 */ /* 0x0003e20000100800 */
[----:B------:R-:W-:Y:S01]  /*1f900*/  PRMT R237, R172, 0x7610, R237 ;  /* 0x00007610aced7816 */ /* 0x000fe200000000ed */
[--C-:B------:R-:W-:Y:S01]  /*1f910*/  FFMA.FTZ R195, R16, UR4, -R10.reuse ;  /* 0x0000000410c37c23 */ /* 0x100fe2000801080a */
[----:B------:R-:W-:Y:S02]  /*1f920*/  ISETP.LE.U32.AND P6, PT, R4, UR7, PT ;  /* 0x0000000704007c0c */ /* 0x000fe4000bfc3070 */
[----:B------:R-:W-:Y:S02]  /*1f930*/  LOP3.LUT R4, R185, 0xffff, RZ, 0xc0, !PT ;  /* 0x0000ffffb9047812 */ /* 0x000fe400078ec0ff */
[----:B------:R-:W-:Y:S01]  /*1f940*/  LOP3.LUT R215, R198, UR17, R15, 0x96, !PT ;  /* 0x00000011c6d77c12 */ /* 0x000fe2000f8e960f */
[----:B------:R-:W-:Y:S01]  /*1f950*/  FFMA.FTZ R198, R21, UR4, -R10 ;  /* 0x0000000415c67c23 */ /* 0x000fe2000801080a */
[----:B------:R-:W-:Y:S02]  /*1f960*/  SHF.R.U32.HI R4, RZ, 0x8, R4 ;  /* 0x00000008ff047819 */ /* 0x000fe40000011604 */
[C---:B------:R-:W-:Y:S02]  /*1f970*/  PRMT R206, R14.reuse, 0x7771, RZ ;  /* 0x000077710ece7816 */ /* 0x040fe400000000ff */
[C---:B------:R-:W-:Y:S02]  /*1f980*/  PRMT R209, R14.reuse, 0x7772, RZ ;  /* 0x000077720ed17816 */ /* 0x040fe400000000ff */
[----:B------:R-:W-:Y:S01]  /*1f990*/  PRMT R220, R14, 0x7773, RZ ;  /* 0x000077730edc7816 */ /* 0x000fe200000000ff */
[----:B--2---:R-:W-:Y:S05]  /*1f9a0*/  @P4 HADD2 R11, -R172.H0_H0, -RZ.H0_H0 ;  /* 0xa00000ffac0b4230 */ /* 0x004fea0000000900 */
[----:B------:R-:W-:Y:S04]  /*1f9b0*/  PRMT R13, R11, 0x7610, R13 ;  /* 0x000076100b0d7816 */ /* 0x000fe8000000000d */
[----:B------:R-:W-:Y:S01]  /*1f9c0*/  @P4 PRMT R237, R13, 0x5410, RZ ;  /* 0x000054100ded4816 */ /* 0x000fe200000000ff */
[----:B------:R-:W-:Y:S02]  /*1f9d0*/  IMAD.MOV.U32 R13, RZ, RZ, R227 ;  /* 0x000000ffff0d7224 */ /* 0x000fe400078e00e3 */
[--C-:B------:R-:W-:Y:S01]  /*1f9e0*/  FFMA.FTZ R227, R67, UR4, -R9.reuse ;  /* 0x0000000443e37c23 */ /* 0x100fe20008010809 */
[--C-:B------:R-:W-:Y:S01]  /*1f9f0*/  FFMA.FTZ R67, R99, UR4, -R9.reuse ;  /* 0x0000000463437c23 */ /* 0x100fe20008010809 */
[----:B---3--:R-:W-:Y:S02]  /*1fa00*/  @P5 HADD2 R178, -R173.H1_H1, -RZ.H0_H0 ;  /* 0xa00000ffadb25230 */ /* 0x008fe40000000d00 */
[----:B------:R-:W-:Y:S03]  /*1fa10*/  FFMA.FTZ R99, R114, UR4, -R9 ;  /* 0x0000000472637c23 */ /* 0x000fe60008010809 */
[----:B-1----:R-:W-:Y:S01]  /*1fa20*/  PRMT R174, R178, 0x7610, R174 ;  /* 0x00007610b2ae7816 */ /* 0x002fe200000000ae */
[----:B------:R1:W-:Y:S03]  /*1fa30*/  @P5 STL.S16 [R1+0x17c], R178 ;  /* 0x00017cb201005387 */ /* 0x0003e60000100600 */
[----:B------:R-:W-:Y:S01]  /*1fa40*/  @P5 PRMT R236, R174, 0x5410, RZ ;  /* 0x00005410aeec5816 */ /* 0x000fe200000000ff */
[----:B------:R2:W-:Y:S01]  /*1fa50*/  @P4 STL.S16 [R1+0x178], R11 ;  /* 0x0001780b01004387 */ /* 0x0005e20000100600 */
[----:B------:R-:W-:Y:S02]  /*1fa60*/  IMAD.MOV.U32 R174, RZ, RZ, R14 ;  /* 0x000000ffffae7224 */ /* 0x000fe400078e000e */
[----:B------:R-:W-:Y:S05]  /*1fa70*/  @!P1 HADD2 R5, -R139.H0_H0, -RZ.H0_H0 ;  /* 0xa00000ff8b059230 */ /* 0x000fea0000000900 */
[----:B------:R-:W-:Y:S01]  /*1fa80*/  PRMT R12, R5, 0x7610, R12 ;  /* 0x00007610050c7816 */ /* 0x000fe2000000000c */
[----:B------:R3:W-:Y:S01]  /*1fa90*/  @!P1 STL.S16 [R1+0x180], R5 ;  /* 0x0001800501009387 */ /* 0x0007e20000100600 */
[----:B-1----:R-:W-:Y:S02]  /*1faa0*/  PRMT R178, R139, 0x5410, R138 ;  /* 0x000054108bb27816 */ /* 0x002fe4000000008a */
[----:B------:R-:W-:Y:S01]  /*1fab0*/  @!P1 PRMT R139, R12, 0x5410, RZ ;  /* 0x000054100c8b9816 */ /* 0x000fe200000000ff */
[----:B------:R1:W-:Y:S01]  /*1fac0*/  STL [R1+0x78], R4 ;  /* 0x0000780401007387 */ /* 0x0003e20000100800 */
[----:B--2---:R-:W-:Y:S01]  /*1fad0*/  LOP3.LUT R11, R199, 0xffff, RZ, 0xc0, !PT ;  /* 0x0000ffffc70b7812 */ /* 0x004fe200078ec0ff */
[----:B------:R-:W-:Y:S02]  /*1fae0*/  IMAD.MOV.U32 R12, RZ, RZ, R226 ;  /* 0x000000ffff0c7224 */ /* 0x000fe400078e00e2 */
[----:B------:R-:W-:Y:S01]  /*1faf0*/  FFMA.FTZ R226, R52, UR4, -R10 ;  /* 0x0000000434e27c23 */ /* 0x000fe2000801080a */
[----:B------:R-:W-:Y:S01]  /*1fb00*/  STG.E.U16 desc[UR20][R186.64], R139 ;  /* 0x0000008bba007986 */ /* 0x000fe2000c101514 */
[----:B------:R-:W-:Y:S01]  /*1fb10*/  SHF.R.U32.HI R11, RZ, 0x8, R11 ;  /* 0x00000008ff0b7819 */ /* 0x000fe2000001160b */
[----:B------:R-:W-:Y:S01]  /*1fb20*/  FFMA.FTZ R52, R63, UR4, -R8 ;  /* 0x000000043f347c23 */ /* 0x000fe20008010808 */
[----:B------:R-:W-:Y:S03]  /*1fb30*/  FMUL.FTZ R8, R0, R152 ;  /* 0x0000009800087220 */ /* 0x000fe60000410000 */
[----:B------:R2:W-:Y:S01]  /*1fb40*/  STL [R1+0x88], R11 ;  /* 0x0000880b01007387 */ /* 0x0005e20000100800 */
[----:B---3--:R-:W-:Y:S04]  /*1fb50*/  LOP3.LUT R5, R192, 0xffff, RZ, 0xc0, !PT ;  /* 0x0000ffffc0057812 */ /* 0x008fe800078ec0ff */
[----:B------:R-:W-:Y:S02]  /*1fb60*/  SHF.R.U32.HI R210, RZ, 0x8, R5 ;  /* 0x00000008ffd27819 */ /* 0x000fe40000011605 */
[----:B------:R-:W-:Y:S02]  /*1fb70*/  LOP3.LUT R5, R11, 0xffff, RZ, 0xc0, !PT ;  /* 0x0000ffff0b057812 */ /* 0x000fe400078ec0ff */
[----:B-1----:R-:W-:Y:S01]  /*1fb80*/  LOP3.LUT R4, R4, 0xffff, RZ, 0xc0, !PT ;  /* 0x0000ffff04047812 */ /* 0x002fe200078ec0ff */
[----:B------:R1:W-:Y:S01]  /*1fb90*/  STL [R1+0x330], R210 ;  /* 0x000330d201007387 */ /* 0x0003e20000100800 */
[----:B------:R-:W-:Y:S02]  /*1fba0*/  ISETP.LE.U32.AND P4, PT, R5, UR7, PT ;  /* 0x0000000705007c0c */ /* 0x000fe4000bf83070 */
[----:B------:R-:W-:Y:S01]  /*1fbb0*/  ISETP.LE.U32.AND P5, PT, R4, UR7, PT ;  /* 0x0000000704007c0c */ /* 0x000fe2000bfa3070 */
[----:B------:R3:W-:Y:S01]  /*1fbc0*/  STL.64 [R1+0x3b8], R236 ;  /* 0x0003b8ec01007387 */ /* 0x0007e20000100a00 */
[----:B------:R-:W-:Y:S03]  /*1fbd0*/  LOP3.LUT R4, R210, 0xffff, RZ, 0xc0, !PT ;  /* 0x0000ffffd2047812 */ /* 0x000fe600078ec0ff */
[----:B--2---:R2:W4:Y:S01]  /*1fbe0*/  LDL.S16 R11, [R1+0x184] ;  /* 0x00018400010b7983 */ /* 0x0045220000100600 */
[----:B------:R-:W-:Y:S03]  /*1fbf0*/  ISETP.LE.U32.AND P1, PT, R4, UR7, PT ;  /* 0x0000000704007c0c */ /* 0x000fe6000bf23070 */
[----:B------:R-:W2:Y:S04]  /*1fc00*/  LDL.LU R5, [R1+0x54] ;  /* 0x0000540001057983 */ /* 0x000ea80000300800 */
[----:B------:R-:W-:Y:S04]  /*1fc10*/  STL.64 [R1+0x3c0], R228 ;  /* 0x0003c0e401007387 */ /* 0x000fe80000100a00 */
[----:B------:R3:W-:Y:S04]  /*1fc20*/  STL [R1+0x334], R124 ;  /* 0x0003347c01007387 */ /* 0x0007e80000100800 */
[----:B------:R3:W-:Y:S01]  /*1fc30*/  STL [R1+0x338], R125 ;  /* 0x0003387d01007387 */ /* 0x0007e20000100800 */
[----:B-1----:R-:W-:Y:S01]  /*1fc40*/  FFMA.FTZ R210, R117, UR4, -R10 ;  /* 0x0000000475d27c23 */ /* 0x002fe2000801080a */
[----:B------:R-:W-:Y:S01]  /*1fc50*/  FFMA.FTZ R117, R38, UR4, -R9 ;  /* 0x0000000426757c23 */ /* 0x000fe20008010809 */
[--C-:B------:R-:W-:Y:S01]  /*1fc60*/  FFMA.FTZ R38, R29, UR4, -R3.reuse ;  /* 0x000000041d267c23 */ /* 0x100fe20008010803 */
[----:B------:R-:W-:Y:S01]  /*1fc70*/  PRMT R3, R193, 0x7632, R3 ;  /* 0x00007632c1037816 */ /* 0x000fe20000000003 */
[----:B------:R1:W-:Y:S01]  /*1fc80*/  STL [R1+0x33c], R135 ;  /* 0x00033c8701007387 */ /* 0x0003e20000100800 */
[----:B------:R-:W-:Y:S01]  /*1fc90*/  FMUL.FTZ R29, R0, R141 ;  /* 0x0000008d001d7220 */ /* 0x000fe20000410000 */
[--C-:B---3--:R-:W-:Y:S01]  /*1fca0*/  FFMA.FTZ R236, R130, UR4, -R9.reuse ;  /* 0x0000000482ec7c23 */ /* 0x108fe20008010809 */
[----:B------:R-:W-:Y:S01]  /*1fcb0*/  LOP3.LUT R212, R3, 0xff, RZ, 0xc0, !PT ;  /* 0x000000ff03d47812 */ /* 0x000fe200078ec0ff */
[----:B------:R-:W-:Y:S01]  /*1fcc0*/  FFMA.FTZ R237, R131, UR4, -R9 ;  /* 0x0000000483ed7c23 */ /* 0x000fe20008010809 */
[----:B------:R-:W-:Y:S01]  /*1fcd0*/  FMUL.FTZ R9, R0, R153 ;  /* 0x0000009900097220 */ /* 0x000fe20000410000 */
[----:B------:R-:W3:Y:S01]  /*1fce0*/  MUFU.EX2 R3, R2 ;  /* 0x0000000200037308 */ /* 0x000ee20000000800 */
[----:B------:R-:W-:Y:S02]  /*1fcf0*/  IMAD.MOV.U32 R130, RZ, RZ, R81 ;  /* 0x000000ffff827224 */ /* 0x000fe400078e0051 */
[----:B------:R-:W-:Y:S07]  /*1fd00*/  IMAD.MOV.U32 R131, RZ, RZ, R112 ;  /* 0x000000ffff837224 */ /* 0x000fee00078e0070 */
[----:B------:R-:W-:Y:S01]  /*1fd10*/  MUFU.EX2 R38, R38 ;  /* 0x0000002600267308 */ /* 0x000fe20000000800 */
[----:B------:R-:W-:Y:S02]  /*1fd20*/  IMAD.MOV.U32 R124, RZ, RZ, R86 ;  /* 0x000000ffff7c7224 */ /* 0x000fe400078e0056 */
[----:B---3--:R-:W-:Y:S01]  /*1fd30*/  FMUL.FTZ R26, R3, R146 ;  /* 0x00000092031a7220 */ /* 0x008fe20000410000 */
[----:B------:R-:W-:Y:S01]  /*1fd40*/  PRMT R146, R59, 0x7632, R146 ;  /* 0x000076323b927816 */ /* 0x000fe20000000092 */
[----:B------:R-:W-:Y:S01]  /*1fd50*/  FMUL.FTZ R27, R3, R147 ;  /* 0x00000093031b7220 */ /* 0x000fe20000410000 */
[----:B------:R-:W-:Y:S01]  /*1fd60*/  PRMT R147, R59, 0x7610, R147 ;  /* 0x000076103b937816 */ /* 0x000fe20000000093 */
[C---:B------:R-:W-:Y:S01]  /*1fd70*/  FMUL.FTZ R10, R3.reuse, R154 ;  /* 0x0000009a030a7220 */ /* 0x040fe20000410000 */
[C---:B------:R-:W-:Y:S01]  /*1fd80*/  FMUL.FTZ R14, R3.reuse, R150 ;  /* 0x00000096030e7220 */ /* 0x040fe20000410000 */
[----:B------:R-:W-:Y:S01]  /*1fd90*/  PRMT R150, R172, 0x7632, R150 ;  /* 0x00007632ac967816 */ /* 0x000fe20000000096 */
[C---:B------:R-:W-:Y:S01]  /*1fda0*/  FMUL.FTZ R15, R3.reuse, R151 ;  /* 0x00000097030f7220 */ /* 0x040fe20000410000 */
[C---:B------:R-:W-:Y:S01]  /*1fdb0*/  FMUL.FTZ R30, R3.reuse, R142 ;  /* 0x0000008e031e7220 */ /* 0x040fe20000410000 */
[----:B------:R-:W-:Y:S01]  /*1fdc0*/  FMUL.FTZ R31, R3, R143 ;  /* 0x0000008f031f7220 */ /* 0x000fe20000410000 */
[----:B------:R-:W-:Y:S01]  /*1fdd0*/  IMAD.MOV.U32 R151, RZ, RZ, R204 ;  /* 0x000000ffff977224 */ /* 0x000fe200078e00cc */
[----:B------:R-:W-:Y:S01]  /*1fde0*/  SHF.R.U32.HI R204, RZ, 0x18, R193 ;  /* 0x00000018ffcc7819 */ /* 0x000fe200000116c1 */
[----:B------:R-:W-:Y:S01]  /*1fdf0*/  FADD.FTZ R2, -R137, R132 ;  /* 0x0000008489027221 */ /* 0x000fe20000010100 */
[----:B------:R-:W-:Y:S02]  /*1fe00*/  IMAD.MOV.U32 R125, RZ, RZ, R124 ;  /* 0x000000ffff7d7224 */ /* 0x000fe400078e007c */
[----:B------:R-:W-:Y:S02]  /*1fe10*/  IMAD.MOV.U32 R124, RZ, RZ, R67 ;  /* 0x000000ffff7c7224 */ /* 0x000fe400078e0043 */
[----:B------:R-:W-:Y:S01]  /*1fe20*/  FMUL.FTZ R2, R2, UR4 ;  /* 0x0000000402027c20 */ /* 0x000fe20008410000 */
[----:B-1----:R-:W-:Y:S02]  /*1fe30*/  IMAD.MOV.U32 R135, RZ, RZ, R99 ;  /* 0x000000ffff877224 */ /* 0x002fe400078e0063 */
[----:B------:R-:W-:Y:S01]  /*1fe40*/  IMAD.MOV.U32 R193, RZ, RZ, R124 ;  /* 0x000000ffffc17224 */ /* 0x000fe200078e007c */
[----:B------:R-:W-:Y:S01]  /*1fe50*/  SHF.R.U32.HI R124, RZ, 0x18, R199 ;  /* 0x00000018ff7c7819 */ /* 0x000fe200000116c7 */
[----:B----4-:R-:W-:Y:S02]  /*1fe60*/  @!P6 HADD2 R11, -R138.H0_H0, -RZ.H0_H0 ;  /* 0xa00000ff8a0be230 */ /* 0x010fe40000000900 */
[----:B--2---:R-:W-:Y:S03]  /*1fe70*/  FFMA.FTZ R176, R0, R5, R176 ;  /* 0x0000000500b07223 */ /* 0x004fe600000100b0 */
[----:B------:R-:W-:Y:S01]  /*1fe80*/  PRMT R4, R11, 0x7610, R4 ;  /* 0x000076100b047816 */ /* 0x000fe20000000004 */
[----:B------:R1:W-:Y:S01]  /*1fe90*/  @!P6 STL.S16 [R1+0x184], R11 ;  /* 0x0001840b0100e387 */ /* 0x0003e20000100600 */
[----:B------:R-:W-:Y:S02]  /*1fea0*/  FADD.FTZ R176, R184, R176 ;  /* 0x000000b0b8b07221 */ /* 0x000fe40000010000 */
[----:B------:R-:W-:Y:S01]  /*1feb0*/  @!P6 PRMT R138, R4, 0x5410, RZ ;  /* 0x00005410048ae816 */ /* 0x000fe200000000ff */
[----:B------:R2:W-:Y:S01]  /*1fec0*/  STL [R1+0x340], R126 ;  /* 0x0003407e01007387 */ /* 0x0005e20000100800 */
[----:B------:R-:W-:Y:S01]  /*1fed0*/  ISETP.LE.U32.AND P6, PT, R212, UR7, PT ;  /* 0x00000007d4007c0c */ /* 0x000fe2000bfc3070 */
[----:B------:R-:W-:Y:S02]  /*1fee0*/  FADD.FTZ R182, R182, R176 ;  /* 0x000000b0b6b67221 */ /* 0x000fe40000010000 */
[----:B------:R3:W-:Y:S02]  /*1fef0*/  STL [R1+0x344], R127 ;  /* 0x0003447f01007387 */ /* 0x0007e40000100800 */
[----:B------:R-:W-:Y:S02]  /*1ff00*/  FADD.FTZ R183, R183, R182 ;  /* 0x000000b6b7b77221 */ /* 0x000fe40000010000 */
[----:B------:R4:W-:Y:S04]  /*1ff10*/  STL [R1+0x348], R134 ;  /* 0x0003488601007387 */ /* 0x0009e80000100800 */
[----:B------:R4:W-:Y:S04]  /*1ff20*/  STL.64 [R1+0x388], R8 ;  /* 0x0003880801007387 */ /* 0x0009e80000100a00 */
[----:B------:R4:W4:Y:S04]  /*1ff30*/  LDL.S16 R4, [R1+0x188] ;  /* 0x0001880001047983 */ /* 0x0009280000100600 */
[----:B------:R-:W-:Y:S01]  /*1ff40*/  STL [R1+0x354], R24 ;  /* 0x0003541801007387 */ /* 0x000fe20000100800 */
[----:B-1----:R-:W-:Y:S03]  /*1ff50*/  FMUL.FTZ R11, R3, R155 ;  /* 0x0000009b030b7220 */ /* 0x002fe60000410000 */
[----:B------:R-:W-:Y:S01]  /*1ff60*/  STL [R1+0x358], R25 ;  /* 0x0003581901007387 */ /* 0x000fe20000100800 */
[----:B--2---:R-:W-:Y:S03]  /*1ff70*/  IMAD.MOV.U32 R126, RZ, RZ, R236 ;  /* 0x000000ffff7e7224 */ /* 0x004fe600078e00ec */
[----:B------:R-:W-:Y:S01]  /*1ff80*/  STL [R1+0x34c], R28 ;  /* 0x00034c1c01007387 */ /* 0x000fe20000100800 */
[----:B---3--:R-:W-:Y:S03]  /*1ff90*/  SHF.R.U32.HI R127, RZ, 0x18, R185 ;  /* 0x00000018ff7f7819 */ /* 0x008fe600000116b9 */
[----:B------:R-:W-:Y:S01]  /*1ffa0*/  STL [R1+0x350], R29 ;  /* 0x0003501d01007387 */ /* 0x000fe20000100800 */
[----:B----4-:R-:W-:Y:S03]  /*1ffb0*/  LOP3.LUT R134, R185, 0xff, RZ, 0xc0, !PT ;  /* 0x000000ffb9867812 */ /* 0x010fe600078ec0ff */
[----:B------:R-:W2:Y:S01]  /*1ffc0*/  LDL.LU R20, [R1+0x4c] ;  /* 0x00004c0001147983 */ /* 0x000ea20000300800 */
[----:B------:R-:W-:Y:S03]  /*1ffd0*/  IMAD.MOV.U32 R8, RZ, RZ, R12 ;  /* 0x000000ffff087224 */ /* 0x000fe600078e000c */
[----:B------:R-:W3:Y:S01]  /*1ffe0*/  LDL.LU R16, [R1+0x310] ;  /* 0x0003100001107983 */ /* 0x000ee20000300800 */
[----:B------:R-:W-:Y:S02]  /*1fff0*/  IMAD.MOV.U32 R9, RZ, RZ, R13 ;  /* 0x000000ffff097224 */ /* 0x000fe400078e000d */
[C---:B------:R-:W-:Y:S01]  /*20000*/  FMUL.FTZ R12, R0.reuse, R148 ;  /* 0x00000094000c7220 */ /* 0x040fe20000410000 */
[----:B------:R-:W-:Y:S01]  /*20010*/  FMUL.FTZ R13, R0, R149 ;  /* 0x00000095000d7220 */ /* 0x000fe20000410000 */
[----:B------:R-:W4:Y:S01]  /*20020*/  LDL.LU R23, [R1+0x30c] ;  /* 0x00030c0001177983 */ /* 0x000f220000300800 */
[----:B------:R-:W-:Y:S01]  /*20030*/  FADD.FTZ R0, -R136, R133 ;  /* 0x0000008588007221 */ /* 0x000fe20000010100 */
[----:B------:R-:W-:Y:S02]  /*20040*/  IMAD.MOV.U32 R149, RZ, RZ, R237 ;  /* 0x000000ffff957224 */ /* 0x000fe400078e00ed */
[----:B------:R1:W3:Y:S04]  /*20050*/  LDL.S16 R22, [R1+0x198] ;  /* 0x0001980001167983 */ /* 0x0002e80000100600 */
[----:B------:R-:W4:Y:S04]  /*20060*/  LDL.64 R228, [R1+0x170] ;  /* 0x0001700001e47983 */ /* 0x000f280000100a00 */
[----:B------:R-:W4:Y:S04]  /*20070*/  LDL.LU R175, [R1+0x3c] ;  /* 0x00003c0001af7983 */ /* 0x000f280000300800 */
[----:B------:R-:W-:Y:S04]  /*20080*/  STL [R1+0x360], R137 ;  /* 0x0003608901007387 */ /* 0x000fe80000100800 */
[----:B------:R-:W-:Y:S01]  /*20090*/  STG.E.U16 desc[UR20][R186.64+0x2], R138 ;  /* 0x0000028aba007986 */ /* 0x000fe2000c101514 */
[----:B------:R-:W-:Y:S05]  /*200a0*/  @!P6 HADD2 R4, -R7.H0_H0, -RZ.H0_H0 ;  /* 0xa00000ff0704e230 */ /* 0x000fea0000000900 */
[----:B------:R-:W-:Y:S01]  /*200b0*/  PRMT R17, R4, 0x7610, R17 ;  /* 0x0000761004117816 */ /* 0x000fe20000000011 */
[----:B------:R1:W-:Y:S03]  /*200c0*/  @!P6 STL.S16 [R1+0x188], R4 ;  /* 0x000188040100e387 */ /* 0x0003e60000100600 */
[----:B------:R-:W-:Y:S01]  /*200d0*/  @!P6 PRMT R7, R17, 0x5410, RZ ;  /* 0x000054101107e816 */ /* 0x000fe200000000ff */
[----:B------:R-:W-:Y:S01]  /*200e0*/  STL [R1+0x364], R136 ;  /* 0x0003648801007387 */ /* 0x000fe20000100800 */
[----:B------:R-:W-:Y:S03]  /*200f0*/  ISETP.LE.U32.AND P6, PT, R204, UR7, PT ;  /* 0x00000007cc007c0c */ /* 0x000fe6000bfc3070 */
[----:B------:R-:W-:Y:S04]  /*20100*/  STL.64 [R1+0x368], R26 ;  /* 0x0003681a01007387 */ /* 0x000fe80000100a00 */
[----:B------:R-:W-:Y:S01]  /*20110*/  STG.E.U16 desc[UR20][R190.64], R7 ;  /* 0x00000007be007986 */ /* 0x000fe2000c101514 */
[----:B--2---:R-:W-:Y:S03]  /*20120*/  FFMA.FTZ R177, R3, R20, R177 ;  /* 0x0000001403b17223 */ /* 0x004fe600000100b1 */
[----:B------:R2:W2:Y:S01]  /*20130*/  LDL.S16 R3, [R1+0x194] ;  /* 0x0001940001037983 */ /* 0x0004a20000100600 */
[----:B------:R-:W-:Y:S04]  /*20140*/  FADD.FTZ R177, R181, R177 ;  /* 0x000000b1b5b17221 */ /* 0x000fe80000010000 */
[----:B------:R-:W-:Y:S01]  /*20150*/  FADD.FTZ R179, R179, R177 ;  /* 0x000000b1b3b37221 */ /* 0x000fe20000010000 */
[----:B-1----:R-:W-:Y:S02]  /*20160*/  IMAD.U32 R4, RZ, RZ, UR26 ;  /* 0x0000001aff047e24 */ /* 0x002fe4000f8e00ff */
[----:B---3--:R-:W-:Y:S02]  /*20170*/  @!P6 HADD2 R22, -R6.H0_H0, -RZ.H0_H0 ;  /* 0xa00000ff0616e230 */ /* 0x008fe40000000900 */
[----:B------:R-:W-:Y:S01]  /*20180*/  FADD.FTZ R180, R180, R179 ;  /* 0x000000b3b4b47221 */ /* 0x000fe20000010000 */
[----:B------:R-:W-:Y:S02]  /*20190*/  LOP3.LUT R5, R9, UR23, R4, 0x96, !PT ;  /* 0x0000001709057c12 */ /* 0x000fe4000f8e9604 */
[----:B------:R1:W-:Y:S01]  /*201a0*/  @!P6 STL.S16 [R1+0x198], R22 ;  /* 0x000198160100e387 */ /* 0x0003e20000100600 */
[----:B------:R-:W-:Y:S01]  /*201b0*/  PRMT R19, R22, 0x7610, R19 ;  /* 0x0000761016137816 */ /* 0x000fe20000000013 */
[----:B------:R-:W-:Y:S02]  /*201c0*/  FMUL.FTZ R4, R0, UR4 ;  /* 0x0000000400047c20 */ /* 0x000fe40008410000 */
[----:B------:R3:W3:Y:S01]  /*201d0*/  LDL.S16 R29, [R1+0x190] ;  /* 0x00019000011d7983 */ /* 0x0006e20000100600 */
[----:B------:R-:W-:Y:S01]  /*201e0*/  @!P6 PRMT R6, R19, 0x5410, RZ ;  /* 0x000054101306e816 */ /* 0x000fe200000000ff */
[----:B------:R-:W1:Y:S01]  /*201f0*/  MUFU.EX2 R0, R2 ;  /* 0x0000000200007308 */ /* 0x000e620000000800 */
[----:B----4-:R-:W-:Y:S01]  /*20200*/  ISETP.GT.U32.AND P6, PT, R175, UR7, PT ;  /* 0x00000007af007c0c */ /* 0x010fe2000bfc4070 */
[----:B------:R-:W-:Y:S08]  /*20210*/  IMAD.WIDE.U32 R82, R5, -0x326172a9, RZ ;  /* 0xcd9e8d5705527825 */ /* 0x000ff000078e00ff */
[----:B------:R4:W4:Y:S01]  /*20220*/  MUFU.EX2 R2, R4 ;  /* 0x0000000400027308 */ /* 0x0009220000000800 */
[----:B------:R4:W-:Y:S01]  /*20230*/  STG.E.U16 desc[UR20][R190.64+0x2], R6 ;  /* 0x00000206be007986 */ /* 0x0009e2000c101514 */
[----:B------:R-:W-:Y:S05]  /*20240*/  LOP3.LUT R34, R83, R151, RZ, 0x3c, !PT ;  /* 0x0000009753227212 */ /* 0x000fea00078e3cff */
[----:B------:R-:W-:Y:S04]  /*20250*/  IMAD.WIDE.U32 R34, R34, -0x2daee0ad, RZ ;  /* 0xd2511f5322227825 */ /* 0x000fe800078e00ff */
[C---:B-1----:R-:W-:Y:S01]  /*20260*/  FFMA.FTZ R58, R0.reuse, R16, R244 ;  /* 0x00000010003a7223 */ /* 0x042fe200000100f4 */
[C---:B------:R-:W-:Y:S01]  /*20270*/  FMUL.FTZ R5, R0.reuse, R169 ;  /* 0x000000a900057220 */ /* 0x040fe20000410000 */
[C---:B------:R-:W-:Y:S01]  /*20280*/  FMUL.FTZ R16, R0.reuse, R164 ;  /* 0x000000a400107220 */ /* 0x040fe20000410000 */
[----:B----4-:R-:W-:Y:S01]  /*20290*/  FMUL.FTZ R4, R0, R168 ;  /* 0x000000a800047220 */ /* 0x010fe20000410000 */
[----:B------:R-:W-:Y:S01]  /*202a0*/  LOP3.LUT R22, R82, R221, RZ, 0x3c, !PT ;  /* 0x000000dd52167212 */ /* 0x000fe200078e3cff */
[C---:B------:R-:W-:Y:S01]  /*202b0*/  FMUL.FTZ R17, R0.reuse, R165 ;  /* 0x000000a500117220 */ /* 0x040fe20000410000 */
[C---:B------:R-:W-:Y:S01]  /*202c0*/  FMUL.FTZ R20, R0.reuse, R160 ;  /* 0x000000a000147220 */ /* 0x040fe20000410000 */
[C---:B------:R-:W-:Y:S01]  /*202d0*/  FMUL.FTZ R21, R0.reuse, R161 ;  /* 0x000000a100157220 */ /* 0x040fe20000410000 */
[C---:B------:R-:W-:Y:S01]  /*202e0*/  FMUL.FTZ R32, R0.reuse, R156 ;  /* 0x0000009c00207220 */ /* 0x040fe20000410000 */
[----:B------:R-:W-:Y:S01]  /*202f0*/  FMUL.FTZ R33, R0, R157 ;  /* 0x0000009d00217220 */ /* 0x000fe20000410000 */
[----:B------:R-:W-:Y:S01]  /*20300*/  LOP3.LUT R0, R228, UR13, R35, 0x96, !PT ;  /* 0x0000000de4007c12 */ /* 0x000fe2000f8e9623 */
[C---:B------:R-:W-:Y:S01]  /*20310*/  FMUL.FTZ R19, R2.reuse, R167 ;  /* 0x000000a702137220 */ /* 0x040fe20000410000 */
[----:B------:R-:W-:Y:S02]  /*20320*/  IMAD.MOV.U32 R167, RZ, RZ, R130 ;  /* 0x000000ffffa77224 */ /* 0x000fe400078e0082 */
[----:B------:R-:W-:Y:S01]  /*20330*/  FFMA.FTZ R46, R2, R23, R46 ;  /* 0x00000017022e7223 */ /* 0x000fe2000001002e */
[----:B------:R-:W-:Y:S02]  /*20340*/  IMAD.MOV.U32 R130, RZ, RZ, R64 ;  /* 0x000000ffff827224 */ /* 0x000fe400078e0040 */
[----:B------:R-:W-:Y:S01]  /*20350*/  FADD.FTZ R64, R222, R58 ;  /* 0x0000003ade407221 */ /* 0x000fe20000010000 */
[----:B------:R-:W-:Y:S04]  /*20360*/  IMAD.WIDE.U32 R80, R0, -0x326172a9, RZ ;  /* 0xcd9e8d5700507825 */ /* 0x000fe800078e00ff */
[C---:B------:R-:W-:Y:S01]  /*20370*/  FMUL.FTZ R18, R2.reuse, R166 ;  /* 0x000000a602127220 */ /* 0x040fe20000410000 */
[----:B------:R-:W-:Y:S01]  /*20380*/  FMUL.FTZ R35, R2, R159 ;  /* 0x0000009f02237220 */ /* 0x000fe20000410000 */
[----:B------:R-:W-:Y:S01]  /*20390*/  IMAD.MOV.U32 R164, RZ, RZ, R8 ;  /* 0x000000ffffa47224 */ /* 0x000fe200078e0008 */
[----:B------:R-:W-:Y:S01]  /*203a0*/  LOP3.LUT R42, R214, UR15, R81, 0x96, !PT ;  /* 0x0000000fd62a7c12 */ /* 0x000fe2000f8e9651 */
[----:B------:R-:W-:Y:S04]  /*203b0*/  IMAD.WIDE.U32 R22, R22, -0x2daee0ad, RZ ;  /* 0xd2511f5316167825 */ /* 0x000fe800078e00ff */
[C---:B------:R-:W-:Y:S01]  /*203c0*/  FMUL.FTZ R6, R2.reuse, R170 ;  /* 0x000000aa02067220 */ /* 0x040fe20000410000 */
[----:B------:R-:W-:Y:S01]  /*203d0*/  FMUL.FTZ R7, R2, R171 ;  /* 0x000000ab02077220 */ /* 0x000fe20000410000 */
[----:B------:R-:W-:Y:S01]  /*203e0*/  IMAD.WIDE.U32 R42, R42, -0x2daee0ad, RZ ;  /* 0xd2511f532a2a7825 */ /* 0x000fe200078e00ff */
[----:B------:R-:W-:Y:S03]  /*203f0*/  LOP3.LUT R70, R34, UR12, R23, 0x96, !PT ;  /* 0x0000000c22467c12 */ /* 0x000fe6000f8e9617 */
[----:B------:R-:W-:Y:S01]  /*20400*/  FMUL.FTZ R23, R2, R163 ;  /* 0x000000a302177220 */ /* 0x000fe20000410000 */
[----:B------:R-:W-:Y:S01]  /*20410*/  IMAD.MOV.U32 R165, RZ, RZ, R9 ;  /* 0x000000ffffa57224 */ /* 0x000fe200078e0009 */
[----:B------:R-:W-:Y:S01]  /*20420*/  LOP3.LUT R43, R22, UR10, R43, 0x96, !PT ;  /* 0x0000000a162b7c12 */ /* 0x000fe2000f8e962b */
[C---:B------:R-:W-:Y:S01]  /*20430*/  FMUL.FTZ R22, R2.reuse, R162 ;  /* 0x000000a202167220 */ /* 0x040fe20000410000 */
[----:B------:R-:W-:Y:S01]  /*20440*/  FMUL.FTZ R34, R2, R158 ;  /* 0x0000009e02227220 */ /* 0x000fe20000410000 */
[----:B------:R-:W-:Y:S01]  /*20450*/  IMAD.WIDE.U32 R70, R70, -0x326172a9, RZ ;  /* 0xcd9e8d5746467825 */ /* 0x000fe200078e00ff */
[----:B------:R1:W-:Y:S03]  /*20460*/  MUFU.EX2 R2, R37 ;  /* 0x0000002500027308 */ /* 0x0003e60000000800 */
[----:B------:R-:W-:Y:S02]  /*20470*/  IMAD.MOV.U32 R158, RZ, RZ, R98 ;  /* 0x000000ffff9e7224 */ /* 0x000fe400078e0062 */
[----:B------:R-:W-:Y:S02]  /*20480*/  IMAD.MOV.U32 R184, RZ, RZ, R164 ;  /* 0x000000ffffb87224 */ /* 0x000fe400078e00a4 */
[----:B------:R-:W-:Y:S02]  /*20490*/  IMAD.MOV.U32 R190, RZ, RZ, R151 ;  /* 0x000000ffffbe7224 */ /* 0x000fe400078e0097 */
[----:B------:R-:W-:Y:S01]  /*204a0*/  IMAD.MOV.U32 R181, RZ, RZ, R158 ;  /* 0x000000ffffb57224 */ /* 0x000fe200078e009e */
[----:B-1----:R-:W-:Y:S01]  /*204b0*/  PRMT R37, R185, 0x7632, R37 ;  /* 0x00007632b9257816 */ /* 0x002fe20000000025 */
[----:B------:R-:W-:Y:S03]  /*204c0*/  IMAD.MOV.U32 R185, RZ, RZ, R165 ;  /* 0x000000ffffb97224 */ /* 0x000fe600078e00a5 */
[----:B------:R-:W-:Y:S01]  /*204d0*/  LOP3.LUT R244, R37, 0xff, RZ, 0xc0, !PT ;  /* 0x000000ff25f47812 */ /* 0x000fe200078ec0ff */
[----:B--2---:R-:W-:Y:S05]  /*204e0*/  @P6 HADD2 R3, -R172.H1_H1, -RZ.H0_H0 ;  /* 0xa00000ffac036230 */ /* 0x004fea0000000d00 */
[----:B------:R-:W-:Y:S01]  /*204f0*/  PRMT R0, R3, 0x7610, R0 ;  /* 0x0000761003007816 */ /* 0x000fe20000000000 */
[----:B------:R1:W-:Y:S03]  /*20500*/  @P6 STL.S16 [R1+0x194], R3 ;  /* 0x0001940301006387 */ /* 0x0003e60000100600 */
[----:B------:R-:W-:Y:S01]  /*20510*/  @P6 PRMT R150, R0, 0x5410, RZ ;  /* 0x0000541000966816 */ /* 0x000fe200000000ff */
[----:B------:R2:W4:Y:S01]  /*20520*/  LDL.S16 R63, [R1+0x1a4] ;  /* 0x0001a400013f7983 */ /* 0x0005220000100600 */
[----:B------:R-:W-:Y:S01]  /*20530*/  ISETP.LE.U32.AND P6, PT, R134, UR7, PT ;  /* 0x0000000786007c0c */ /* 0x000fe2000bfc3070 */
[----:B------:R-:W3:Y:S02]  /*20540*/  MUFU.EX2 R0, R36 ;  /* 0x0000002400007308 */ /* 0x000ee40000000800 */
[----:B------:R2:W2:Y:S10]  /*20550*/  LDL.S16 R28, [R1+0x1a0] ;  /* 0x0001a000011c7983 */ /* 0x0004b40000100600 */
[C---:B---3--:R-:W-:Y:S01]  /*20560*/  @!P6 HADD2 R29, -R59.reuse.H0_H0, -RZ.H0_H0 ;  /* 0xa00000ff3b1de230 */ /* 0x048fe20000000900 */
[----:B------:R-:W-:Y:S01]  /*20570*/  F2FP.F16.F32.PACK_AB R58, R0, R2 ;  /* 0x00000002003a723e */ /* 0x000fe200000000ff */
[----:B------:R-:W-:Y:S01]  /*20580*/  IMAD.WIDE.U32 R36, R43, -0x326172a9, RZ ;  /* 0xcd9e8d572b247825 */ /* 0x000fe200078e00ff */
[----:B------:R-:W-:Y:S02]  /*20590*/  LOP3.LUT R43, R83, R167, RZ, 0x3c, !PT ;  /* 0x000000a7532b7212 */ /* 0x000fe400078e3cff */
[----:B------:R3:W-:Y:S01]  /*205a0*/  @!P6 STL.S16 [R1+0x190], R29 ;  /* 0x0001901d0100e387 */ /* 0x0007e20000100600 */
[----:B------:R-:W-:Y:S02]  /*205b0*/  PRMT R27, R29, 0x7610, R27 ;  /* 0x000076101d1b7816 */ /* 0x000fe4000000001b */
[----:B-1----:R-:W-:Y:S01]  /*205c0*/  LOP3.LUT R3, R80, UR14, R71, 0x96, !PT ;  /* 0x0000000e50037c12 */ /* 0x002fe2000f8e9647 */
[----:B------:R-:W2:Y:S01]  /*205d0*/  LDL.LU R222, [R1+0x3cc] ;  /* 0x0003cc0001de7983 */ /* 0x000ea20000300800 */
[----:B------:R-:W-:Y:S01]  /*205e0*/  @!P6 PRMT R147, R27, 0x5410, RZ ;  /* 0x000054101b93e816 */ /* 0x000fe200000000ff */
[----:B------:R-:W-:Y:S01]  /*205f0*/  MUFU.EX2 R71, R101 ;  /* 0x0000006500477308 */ /* 0x000fe20000000800 */
[----:B------:R-:W-:Y:S01]  /*20600*/  ISETP.LE.U32.AND P6, PT, R244, UR7, PT ;  /* 0x00000007f4007c0c */ /* 0x000fe2000bfc3070 */
[----:B------:R1:W2:Y:S01]  /*20610*/  LDL.S16 R86, [R1+0x1ac] ;  /* 0x0001ac0001567983 */ /* 0x0002a20000100600 */
[----:B------:R-:W-:Y:S01]  /*20620*/  PRMT R145, R58, 0x7610, R145 ;  /* 0x000076103a917816 */ /* 0x000fe20000000091 */
[----:B------:R-:W-:Y:S01]  /*20630*/  IMAD.WIDE.U32 R132, R3, -0x2daee0ad, RZ ;  /* 0xd2511f5303847825 */ /* 0x000fe200078e00ff */
[----:B------:R-:W-:Y:S01]  /*20640*/  LOP3.LUT R112, R70, UR16, R37, 0x96, !PT ;  /* 0x0000001046707c12 */ /* 0x000fe2000f8e9625 */
[----:B------:R1:W2:Y:S01]  /*20650*/  LDL.S16 R27, [R1+0x1a8] ;  /* 0x0001a800011b7983 */ /* 0x0002a20000100600 */
[----:B------:R-:W-:Y:S03]  /*20660*/  PRMT R143, R58, 0x7632, R143 ;  /* 0x000076323a8f7816 */ /* 0x000fe6000000008f */
[----:B------:R-:W-:Y:S01]  /*20670*/  MUFU.EX2 R37, R44 ;  /* 0x0000002c00257308 */ /* 0x000fe20000000800 */
[----:B------:R-:W-:Y:S01]  /*20680*/  LOP3.LUT R80, R42, UR24, R133, 0x96, !PT ;  /* 0x000000182a507c12 */ /* 0x000fe2000f8e9685 */
[----:B------:R-:W2:Y:S01]  /*20690*/  LDL.LU R137, [R1+0x2d8] ;  /* 0x0002d80001897983 */ /* 0x000ea20000300800 */
[----:B------:R-:W-:Y:S07]  /*206a0*/  FADD.FTZ R70, R60, R46 ;  /* 0x0000002e3c467221 */ /* 0x000fee0000010000 */
[----:B------:R-:W1:Y:S01]  /*206b0*/  MUFU.EX2 R3, R53 ;  /* 0x0000003500037308 */ /* 0x000e620000000800 */
[----:B------:R-:W-:Y:S09]  /*206c0*/  IMAD.WIDE.U32 R80, R80, -0x326172a9, RZ ;  /* 0xcd9e8d5750507825 */ /* 0x000ff200078e00ff */
[----:B------:R-:W1:Y:S01]  /*206d0*/  MUFU.EX2 R46, R195 ;  /* 0x000000c3002e7308 */ /* 0x000e620000000800 */
[----:B------:R-:W-:Y:S01]  /*206e0*/  LOP3.LUT R99, R36, UR6, R81, 0x96, !PT ;  /* 0x0000000624637c12 */ /* 0x000fe2000f8e9651 */
[----:B---3--:R-:W3:Y:S08]  /*206f0*/  LDL.LU R29, [R1+0x2e4] ;  /* 0x0002e400011d7983 */ /* 0x008ef00000300800 */
[----:B------:R-:W1:Y:S10]  /*20700*/  MUFU.EX2 R36, R196 ;  /* 0x000000c400247308 */ /* 0x000e740000000800 */
[----:B------:R-:W-:Y:S01]  /*20710*/  MUFU.EX2 R53, R84 ;  /* 0x0000005400357308 */ /* 0x000fe20000000800 */
[----:B-1----:R-:W-:Y:S09]  /*20720*/  F2FP.F16.F32.PACK_AB R60, R38, R3 ;  /* 0x00000003263c723e */ /* 0x002ff200000000ff */
[----:B------:R-:W-:Y:S01]  /*20730*/  MUFU.EX2 R81, R100 ;  /* 0x0000006400517308 */ /* 0x000fe20000000800 */
[----:B------:R-:W-:Y:S01]  /*20740*/  PRMT R144, R60, 0x7610, R144 ;  /* 0x000076103c907816 */ /* 0x000fe20000000090 */
[----:B------:R-:W-:Y:S01]  /*20750*/  FADD.FTZ R64, R46, R64 ;  /* 0x000000402e407221 */ /* 0x000fe20000010000 */
[----:B------:R-:W-:Y:S02]  /*20760*/  PRMT R140, R60, 0x7632, R140 ;  /* 0x000076323c8c7816 */ /* 0x000fe4000000008c */
[C---:B------:R-:W-:Y:S01]  /*20770*/  F2FP.F16.F32.PACK_AB R46, R36.reuse, R46 ;  /* 0x0000002e242e723e */ /* 0x040fe200000000ff */
[----:B------:R-:W-:Y:S04]  /*20780*/  FADD.FTZ R64, R36, R64 ;  /* 0x0000004024407221 */ /* 0x000fe80000010000 */
[----:B------:R1:W-:Y:S02]  /*20790*/  MUFU.EX2 R36, R41 ;  /* 0x0000002900247308 */ /* 0x0003e40000000800 */
[----:B-1----:R-:W-:Y:S01]  /*207a0*/  FADD.FTZ R41, R40, R183 ;  /* 0x000000b728297221 */ /* 0x002fe20000010000 */
[----:B------:R-:W-:Y:S03]  /*207b0*/  FADD.FTZ R40, R2, R180 ;  /* 0x000000b402287221 */ /* 0x000fe60000010000 */
[----:B------:R-:W-:Y:S04]  /*207c0*/  FADD.FTZ R39, R39, R41 ;  /* 0x0000002927277221 */ /* 0x000fe80000010000 */
[----:B------:R-:W-:Y:S01]  /*207d0*/  MUFU.EX2 R41, R54 ;  /* 0x0000003600297308 */ /* 0x000fe20000000800 */
[----:B----4-:R-:W-:Y:S02]  /*207e0*/  @!P5 HADD2 R63, -R59.H1_H1, -RZ.H0_H0 ;  /* 0xa00000ff3b3fd230 */ /* 0x010fe40000000d00 */
[C---:B--2---:R-:W-:Y:S03]  /*207f0*/  @!P6 HADD2 R28, -R58.reuse.H0_H0, -RZ.H0_H0 ;  /* 0xa00000ff3a1ce230 */ /* 0x044fe60000000900 */
[----:B------:R-:W-:Y:S01]  /*20800*/  PRMT R42, R63, 0x7610, R42 ;  /* 0x000076103f2a7816 */ /* 0x000fe2000000002a */
[----:B------:R1:W-:Y:S03]  /*20810*/  @!P5 STL.S16 [R1+0x1a4], R63 ;  /* 0x0001a43f0100d387 */ /* 0x0003e60000100600 */
[----:B------:R-:W-:Y:S01]  /*20820*/  @!P5 PRMT R146, R42, 0x5410, RZ ;  /* 0x000054102a92d816 */ /* 0x000fe200000000ff */
[----:B------:R2:W-:Y:S01]  /*20830*/  @!P6 STL.S16 [R1+0x1a0], R28 ;  /* 0x0001a01c0100e387 */ /* 0x0005e20000100600 */
[----:B------:R-:W-:Y:S02]  /*20840*/  ISETP.LE.U32.AND P5, PT, R127, UR7, PT ;  /* 0x000000077f007c0c */ /* 0x000fe4000bfa3070 */
[----:B------:R-:W-:Y:S04]  /*20850*/  PRMT R24, R28, 0x7610, R24 ;  /* 0x000076101c187816 */ /* 0x000fe80000000018 */
[----:B------:R-:W-:Y:S01]  /*20860*/  @!P6 PRMT R145, R24, 0x5410, RZ ;  /* 0x000054101891e816 */ /* 0x000fe200000000ff */
[----:B------:R-:W-:Y:S02]  /*20870*/  IMAD.MOV.U32 R24, RZ, RZ, R97 ;  /* 0x000000ffff187224 */ /* 0x000fe400078e0061 */
[----:B------:R-:W4:Y:S04]  /*20880*/  MUFU.EX2 R97, R197 ;  /* 0x000000c500617308 */ /* 0x000f280000000800 */
[----:B------:R-:W-:Y:S06]  /*20890*/  @!P5 HADD2 R86, -R58.H1_H1, -RZ.H0_H0 ;  /* 0xa00000ff3a56d230 */ /* 0x000fec0000000d00 */
[----:B-1----:R-:W1:Y:S01]  /*208a0*/  MUFU.EX2 R63, R69 ;  /* 0x00000045003f7308 */ /* 0x002e620000000800 */
[----:B------:R-:W-:Y:S01]  /*208b0*/  PRMT R26, R86, 0x7610, R26 ;  /* 0x00007610561a7816 */ /* 0x000fe2000000001a */
[----:B----4-:R-:W-:Y:S01]  /*208c0*/  FADD.FTZ R2, R97, R64 ;  /* 0x0000004061027221 */ /* 0x010fe20000010000 */
[----:B--2---:R-:W-:Y:S07]  /*208d0*/  LOP3.LUT R28, R222, 0xff, RZ, 0xc0, !PT ;  /* 0x000000ffde1c7812 */ /* 0x004fee00078ec0ff */
[----:B------:R-:W-:Y:S01]  /*208e0*/  MUFU.EX2 R69, R198 ;  /* 0x000000c600457308 */ /* 0x000fe20000000800 */
[----:B------:R-:W-:Y:S01]  /*208f0*/  @!P5 PRMT R143, R26, 0x5410, RZ ;  /* 0x000054101a8fd816 */ /* 0x000fe200000000ff */
[----:B------:R-:W2:Y:S01]  /*20900*/  LDL.LU R222, [R1+0x3c8] ;  /* 0x0003c80001de7983 */ /* 0x000ea20000300800 */
[----:B------:R-:W-:Y:S01]  /*20910*/  ISETP.LE.U32.AND P6, PT, R28, UR7, PT ;  /* 0x000000071c007c0c */ /* 0x000fe2000bfc3070 */
[----:B------:R-:W-:Y:S01]  /*20920*/  IMAD.MOV.U32 R26, RZ, RZ, R125 ;  /* 0x000000ffff1a7224 */ /* 0x000fe200078e007d */
[----:B------:R-:W-:Y:S01]  /*20930*/  LOP3.LUT R125, R199, 0xff, RZ, 0xc0, !PT ;  /* 0x000000ffc77d7812 */ /* 0x000fe200078ec0ff */
[----:B------:R-:W4:Y:S02]  /*20940*/  LDL.64 R236, [R1+0x2f0] ;  /* 0x0002f00001ec7983 */ /* 0x000f240000100a00 */
[----:B------:R-:W-:Y:S01]  /*20950*/  IMAD.MOV.U32 R171, RZ, RZ, R26 ;  /* 0x000000ffffab7224 */ /* 0x000fe200078e001a */
[----:B-1----:R-:W-:Y:S01]  /*20960*/  F2FP.F16.F32.PACK_AB R44, R53, R63 ;  /* 0x0000003f352c723e */ /* 0x002fe200000000ff */
[----:B------:R-:W4:Y:S01]  /*20970*/  LDL.64 R8, [R1+0xc8] ;  /* 0x0000c80001087983 */ /* 0x000f220000100a00 */
[----:B------:R-:W-:Y:S01]  /*20980*/  FADD.FTZ R70, R63, R70 ;  /* 0x000000463f467221 */ /* 0x000fe20000010000 */
[----:B------:R-:W-:Y:S02]  /*20990*/  F2FP.F16.F32.PACK_AB R63, R36, R37 ;  /* 0x00000025243f723e */ /* 0x000fe400000000ff */
[----:B------:R1:W-:Y:S01]  /*209a0*/  @!P5 STL.S16 [R1+0x1ac], R86 ;  /* 0x0001ac560100d387 */ /* 0x0003e20000100600 */
[----:B---3--:R-:W-:Y:S01]  /*209b0*/  ISETP.GT.U32.AND P5, PT, R29, UR7, PT ;  /* 0x000000071d007c0c */ /* 0x008fe2000bfa4070 */
[C---:B------:R-:W-:Y:S01]  /*209c0*/  @!P6 HADD2 R27, -R60.reuse.H0_H0, -RZ.H0_H0 ;  /* 0xa00000ff3c1be230 */ /* 0x040fe20000000900 */
[----:B------:R-:W-:Y:S01]  /*209d0*/  PRMT R141, R63, 0x7610, R141 ;  /* 0x000076103f8d7816 */ /* 0x000fe2000000008d */
[----:B------:R-:W-:Y:S01]  /*209e0*/  FADD.FTZ R70, R53, R70 ;  /* 0x0000004635467221 */ /* 0x000fe20000010000 */
[----:B------:R-:W-:Y:S02]  /*209f0*/  PRMT R101, R63, 0x7632, R101 ;  /* 0x000076323f657816 */ /* 0x000fe40000000065 */
[----:B------:R-:W-:Y:S01]  /*20a00*/  PRMT R25, R27, 0x7610, R25 ;  /* 0x000076101b197816 */ /* 0x000fe20000000019 */
[----:B------:R3:W-:Y:S03]  /*20a10*/  @!P6 STL.S16 [R1+0x1a8], R27 ;  /* 0x0001a81b0100e387 */ /* 0x0007e60000100600 */
[----:B------:R-:W-:Y:S01]  /*20a20*/  @!P6 PRMT R144, R25, 0x5410, RZ ;  /* 0x000054101990e816 */ /* 0x000fe200000000ff */
[----:B------:R2:W4:Y:S01]  /*20a30*/  LDL.S16 R67, [R1+0x1b0] ;  /* 0x0001b00001437983 */ /* 0x0005220000100600 */
[----:B------:R-:W-:Y:S01]  /*20a40*/  ISETP.GT.U32.AND P6, PT, R137, UR7, PT ;  /* 0x0000000789007c0c */ /* 0x000fe2000bfc4070 */
[----:B------:R-:W-:Y:S02]  /*20a50*/  IMAD.MOV.U32 R25, RZ, RZ, R24 ;  /* 0x000000ffff197224 */ /* 0x000fe400078e0018 */
[----:B------:R-:W-:Y:S02]  /*20a60*/  IMAD.MOV.U32 R24, RZ, RZ, R131 ;  /* 0x000000ffff187224 */ /* 0x000fe400078e0083 */
[----:B------:R-:W-:Y:S02]  /*20a70*/  IMAD.MOV.U32 R131, RZ, RZ, R87 ;  /* 0x000000ffff837224 */ /* 0x000fe400078e0057 */
[----:B------:R-:W-:Y:S02]  /*20a80*/  IMAD.MOV.U32 R157, RZ, RZ, R24 ;  /* 0x000000ffff9d7224 */ /* 0x000fe400078e0018 */
[----:B------:R-:W-:Y:S02]  /*20a90*/  IMAD.MOV.U32 R164, RZ, RZ, R25 ;  /* 0x000000ffffa47224 */ /* 0x000fe400078e0019 */
[----:B------:R-:W-:Y:S01]  /*20aa0*/  IMAD.MOV.U32 R25, RZ, RZ, R126 ;  /* 0x000000ffff197224 */ /* 0x000fe200078e007e */
[----:B-1----:R1:W4:Y:S01]  /*20ab0*/  LDL.S16 R86, [R1+0x1b4] ;  /* 0x0001b40001567983 */ /* 0x0023220000100600 */
[----:B------:R-:W-:Y:S03]  /*20ac0*/  IMAD.MOV.U32 R26, RZ, RZ, R131 ;  /* 0x000000ffff1a7224 */ /* 0x000fe600078e0083 */
[----:B------:R-:W4:Y:S01]  /*20ad0*/  LDL.LU R136, [R1+0x2d4] ;  /* 0x0002d40001887983 */ /* 0x000f220000300800 */
[----:B---3--:R-:W-:Y:S02]  /*20ae0*/  IMAD.MOV.U32 R27, RZ, RZ, R135 ;  /* 0x000000ffff1b7224 */ /* 0x008fe400078e0087 */
[----:B------:R-:W-:Y:S02]  /*20af0*/  IMAD.MOV.U32 R135, RZ, RZ, R130 ;  /* 0x000000ffff877224 */ /* 0x000fe400078e0082 */
        /* <DEDUP_REMOVED lines=8> */
[----:B------:R-:W-:Y:S01]  /*20b80*/  IMAD.MOV.U32 R151, RZ, RZ, R130 ;  /* 0x000000ffff977224 */ /* 0x000fe200078e0082 */
[----:B--2---:R-:W-:Y:S01]  /*20b90*/  LOP3.LUT R42, R82, R222, RZ, 0x3c, !PT ;  /* 0x000000de522a7212 */ /* 0x004fe200078e3cff */
[----:B------:R-:W-:Y:S02]  /*20ba0*/  IMAD.WIDE.U32 R82, R43, -0x2daee0ad, RZ ;  /* 0xd2511f532b527825 */ /* 0x000fe400078e00ff */
[----:B------:R-:W2:Y:S02]  /*20bb0*/  MUFU.EX2 R43, R55 ;  /* 0x00000037002b7308 */ /* 0x000ea40000000800 */
[----:B------:R-:W-:Y:S01]  /*20bc0*/  IMAD.WIDE.U32 R84, R42, -0x2daee0ad, RZ ;  /* 0xd2511f532a547825 */ /* 0x000fe200078e00ff */
[----:B----4-:R-:W-:Y:S04]  /*20bd0*/  LOP3.LUT R42, R236, UR13, R83, 0x96, !PT ;  /* 0x0000000dec2a7c12 */ /* 0x010fe8000f8e9653 */
[----:B------:R-:W-:Y:S03]  /*20be0*/  LOP3.LUT R53, R82, UR12, R85, 0x96, !PT ;  /* 0x0000000c52357c12 */ /* 0x000fe6000f8e9655 */
[----:B------:R-:W3:Y:S01]  /*20bf0*/  MUFU.EX2 R85, R201 ;  /* 0x000000c900557308 */ /* 0x000ee20000000800 */
[----:B--2---:R-:W-:Y:S04]  /*20c00*/  F2FP.F16.F32.PACK_AB R64, R41, R43 ;  /* 0x0000002b2940723e */ /* 0x004fe800000000ff */
[----:B------:R-:W-:Y:S01]  /*20c10*/  PRMT R142, R64, 0x7610, R142 ;  /* 0x00007610408e7816 */ /* 0x000fe2000000008e */
[C---:B------:R-:W-:Y:S05]  /*20c20*/  @P6 HADD2 R67, -R63.reuse.H0_H0, -RZ.H0_H0 ;  /* 0xa00000ff3f436230 */ /* 0x040fea0000000900 */
[----:B------:R-:W-:Y:S04]  /*20c30*/  PRMT R82, R67, 0x7610, R82 ;  /* 0x0000761043527816 */ /* 0x000fe80000000052 */
[----:B------:R-:W-:Y:S01]  /*20c40*/  @P6 PRMT R141, R82, 0x5410, RZ ;  /* 0x00005410528d6816 */ /* 0x000fe200000000ff */
[----:B------:R-:W-:Y:S05]  /*20c50*/  @P5 HADD2 R86, -R60.H1_H1, -RZ.H0_H0 ;  /* 0xa00000ff3c565230 */ /* 0x000fea0000000d00 */
[----:B------:R-:W-:Y:S01]  /*20c60*/  PRMT R83, R86, 0x7610, R83 ;  /* 0x0000761056537816 */ /* 0x000fe20000000053 */
[----:B------:R2:W-:Y:S03]  /*20c70*/  @P5 STL.S16 [R1+0x1b4], R86 ;  /* 0x0001b45601005387 */ /* 0x0005e60000100600 */
[----:B------:R-:W-:Y:S01]  /*20c80*/  @P5 PRMT R140, R83, 0x5410, RZ ;  /* 0x00005410538c5816 */ /* 0x000fe200000000ff */
[----:B------:R4:W-:Y:S01]  /*20c90*/  @P6 STL.S16 [R1+0x1b0], R67 ;  /* 0x0001b04301006387 */ /* 0x0009e20000100600 */
[----:B------:R-:W-:Y:S01]  /*20ca0*/  ISETP.GT.U32.AND P5, PT, R136, UR7, PT ;  /* 0x0000000788007c0c */ /* 0x000fe2000bfa4070 */
[----:B------:R-:W-:Y:S01]  /*20cb0*/  IMAD.WIDE.U32 R82, R53, -0x326172a9, RZ ;  /* 0xcd9e8d5735527825 */ /* 0x000fe200078e00ff */
[----:B------:R-:W-:Y:S03]  /*20cc0*/  ISETP.LE.U32.AND P6, PT, R125, UR7, PT ;  /* 0x000000077d007c0c */ /* 0x000fe6000bfc3070 */
[----:B--2---:R-:W-:Y:S01]  /*20cd0*/  IMAD.WIDE.U32 R86, R42, -0x326172a9, RZ ;  /* 0xcd9e8d572a567825 */ /* 0x004fe200078e00ff */
[C---:B------:R-:W-:Y:S03]  /*20ce0*/  F2FP.F16.F32.PACK_AB R42, R69.reuse, R97 ;  /* 0x00000061452a723e */ /* 0x040fe600000000ff */
[----:B------:R-:W-:Y:S01]  /*20cf0*/  FADD.FTZ R69, R69, R2 ;  /* 0x0000000245457221 */ /* 0x000fe20000010000 */
[----:B------:R1:W2:Y:S01]  /*20d00*/  LDL.S16 R97, [R1+0x1bc] ;  /* 0x0001bc0001617983 */ /* 0x0002a20000100600 */
[----:B------:R-:W-:Y:S01]  /*20d10*/  LOP3.LUT R2, R8, UR15, R87, 0x96, !PT ;  /* 0x0000000f08027c12 */ /* 0x000fe2000f8e9657 */
[----:B----4-:R-:W-:Y:S01]  /*20d20*/  FADD.FTZ R67, R0, R40 ;  /* 0x0000002800437221 */ /* 0x010fe20000010000 */
[----:B------:R-:W-:Y:S01]  /*20d30*/  F2FP.F16.F32.PACK_AB R40, R71, R81 ;  /* 0x000000514728723e */ /* 0x000fe200000000ff */
[----:B------:R-:W-:Y:S02]  /*20d40*/  FADD.FTZ R0, R81, R70 ;  /* 0x0000004651007221 */ /* 0x000fe40000010000 */
[----:B------:R-:W-:Y:S04]  /*20d50*/  IMAD.WIDE.U32 R54, R2, -0x2daee0ad, RZ ;  /* 0xd2511f5302367825 */ /* 0x000fe800078e00ff */
[----:B------:R-:W-:Y:S01]  /*20d60*/  FADD.FTZ R37, R37, R67 ;  /* 0x0000004325257221 */ /* 0x000fe20000010000 */
[----:B------:R1:W4:Y:S01]  /*20d70*/  LDL.S16 R2, [R1+0x1b8] ;  /* 0x0001b80001027983 */ /* 0x0003220000100600 */
[----:B------:R-:W-:Y:S01]  /*20d80*/  FADD.FTZ R70, R71, R0 ;  /* 0x0000000047467221 */ /* 0x000fe20000010000 */
[----:B------:R-:W-:Y:S01]  /*20d90*/  FADD.FTZ R0, R3, R39 ;  /* 0x0000002703007221 */ /* 0x000fe20000010000 */
[----:B------:R-:W-:Y:S01]  /*20da0*/  LOP3.LUT R71, R84, UR10, R55, 0x96, !PT ;  /* 0x0000000a54477c12 */ /* 0x000fe2000f8e9637 */
[----:B------:R1:W-:Y:S01]  /*20db0*/  MUFU.EX2 R3, R48 ;  /* 0x0000003000037308 */ /* 0x0003e20000000800 */
[----:B------:R-:W-:Y:S01]  /*20dc0*/  FADD.FTZ R53, R36, R37 ;  /* 0x0000002524357221 */ /* 0x000fe20000010000 */
[--C-:B------:R-:W-:Y:S01]  /*20dd0*/  FADD.FTZ R55, R38, R0.reuse ;  /* 0x0000000026377221 */ /* 0x100fe20000010000 */
[----:B------:R-:W-:Y:S07]  /*20de0*/  PRMT R0, R199, 0x7632, R0 ;  /* 0x00007632c7007816 */ /* 0x000fee0000000000 */
[----:B------:R-:W-:Y:S01]  /*20df0*/  MUFU.EX2 R67, R116 ;  /* 0x0000007400437308 */ /* 0x000fe20000000800 */
[----:B------:R-:W-:Y:S01]  /*20e00*/  FADD.FTZ R43, R43, R55 ;  /* 0x000000372b2b7221 */ /* 0x000fe20000010000 */
[----:B------:R-:W-:Y:S01]  /*20e10*/  LOP3.LUT R210, R0, 0xff, RZ, 0xc0, !PT ;  /* 0x000000ff00d27812 */ /* 0x000fe200078ec0ff */
[----:B---3--:R-:W-:Y:S07]  /*20e20*/  FADD.FTZ R0, R85, R69 ;  /* 0x0000004555007221 */ /* 0x008fee0000010000 */
[----:B------:R-:W-:Y:S10]  /*20e30*/  MUFU.EX2 R36, R65 ;  /* 0x0000004100247308 */ /* 0x000ff40000000800 */
[----:B------:R-:W3:Y:S01]  /*20e40*/  MUFU.EX2 R81, R203 ;  /* 0x000000cb00517308 */ /* 0x000ee20000000800 */
[----:B-1----:R-:W-:Y:S09]  /*20e50*/  LOP3.LUT R48, R86, UR14, R83, 0x96, !PT ;  /* 0x0000000e56307c12 */ /* 0x002ff2000f8e9653 */
[----:B------:R-:W1:Y:S01]  /*20e60*/  MUFU.EX2 R83, R113 ;  /* 0x0000007100537308 */ /* 0x000e620000000800 */
[----:B------:R-:W-:Y:S05]  /*20e70*/  IMAD.WIDE.U32 R130, R48, -0x2daee0ad, RZ ;  /* 0xd2511f5330827825 */ /* 0x000fea00078e00ff */
[--C-:B------:R-:W-:Y:S02]  /*20e80*/  LOP3.LUT R54, R54, UR24, R131.reuse, 0x96, !PT ;  /* 0x0000001836367c12 */ /* 0x100fe4000f8e9683 */
[----:B------:R-:W-:Y:S02]  /*20e90*/  PRMT R131, R64, 0x7632, R131 ;  /* 0x0000763240837816 */ /* 0x000fe40000000083 */
[C---:B---3--:R-:W-:Y:S01]  /*20ea0*/  F2FP.F16.F32.PACK_AB R38, R81.reuse, R85 ;  /* 0x000000555126723e */ /* 0x048fe200000000ff */
[----:B------:R-:W-:Y:S01]  /*20eb0*/  FADD.FTZ R81, R81, R0 ;  /* 0x0000000051517221 */ /* 0x000fe20000010000 */
[----:B------:R-:W-:Y:S01]  /*20ec0*/  MUFU.EX2 R85, R217 ;  /* 0x000000d900557308 */ /* 0x000fe20000000800 */
[----:B-1----:R-:W-:Y:S01]  /*20ed0*/  F2FP.F16.F32.PACK_AB R48, R67, R83 ;  /* 0x000000534330723e */ /* 0x002fe200000000ff */
[----:B------:R-:W-:Y:S08]  /*20ee0*/  IMAD.WIDE.U32 R54, R54, -0x326172a9, RZ ;  /* 0xcd9e8d5736367825 */ /* 0x000ff000078e00ff */
[----:B------:R-:W-:Y:S01]  /*20ef0*/  MUFU.EX2 R0, R49 ;  /* 0x0000003100007308 */ /* 0x000fe20000000800 */
[----:B--2---:R-:W-:Y:S05]  /*20f00*/  @P5 HADD2 R97, -R63.H1_H1, -RZ.H0_H0 ;  /* 0xa00000ff3f615230 */ /* 0x004fea0000000d00 */
[----:B------:R-:W-:Y:S01]  /*20f10*/  PRMT R39, R97, 0x7610, R39 ;  /* 0x0000761061277816 */ /* 0x000fe20000000027 */
[----:B------:R-:W-:Y:S01]  /*20f20*/  @P5 STL.S16 [R1+0x1bc], R97 ;  /* 0x0001bc6101005387 */ /* 0x000fe20000100600 */
[C---:B----4-:R-:W-:Y:S02]  /*20f30*/  @!P6 HADD2 R2, -R64.reuse.H0_H0, -RZ.H0_H0 ;  /* 0xa00000ff4002e230 */ /* 0x050fe40000000900 */
[----:B------:R-:W-:Y:S02]  /*20f40*/  @P5 PRMT R101, R39, 0x5410, RZ ;  /* 0x0000541027655816 */ /* 0x000fe400000000ff */
[----:B------:R-:W-:Y:S01]  /*20f50*/  ISETP.LE.U32.AND P5, PT, R210, UR7, PT ;  /* 0x00000007d2007c0c */ /* 0x000fe2000bfa3070 */
[----:B------:R-:W1:Y:S01]  /*20f60*/  MUFU.EX2 R39, R66 ;  /* 0x0000004200277308 */ /* 0x000e620000000800 */
[----:B------:R-:W-:Y:S01]  /*20f70*/  PRMT R84, R2, 0x7610, R84 ;  /* 0x0000761002547816 */ /* 0x000fe20000000054 */
[----:B------:R2:W-:Y:S03]  /*20f80*/  @!P6 STL.S16 [R1+0x1b8], R2 ;  /* 0x0001b8020100e387 */ /* 0x0005e60000100600 */
[----:B------:R-:W-:Y:S01]  /*20f90*/  @!P6 PRMT R142, R84, 0x5410, RZ ;  /* 0x00005410548ee816 */ /* 0x000fe200000000ff */
[----:B------:R-:W3:Y:S01]  /*20fa0*/  LDL.LU R126, [R1+0x2f8] ;  /* 0x0002f800017e7983 */ /* 0x000ee20000300800 */
[----:B------:R-:W-:Y:S03]  /*20fb0*/  ISETP.LE.U32.AND P6, PT, R124, UR7, PT ;  /* 0x000000077c007c0c */ /* 0x000fe6000bfc3070 */
[----:B------:R4:W4:Y:S01]  /*20fc0*/  LDL.S16 R86, [R1+0x1c8] ;  /* 0x0001c80001567983 */ /* 0x0009220000100600 */
[----:B-1----:R-:W-:Y:S03]  /*20fd0*/  F2FP.F16.F32.PACK_AB R65, R36, R39 ;  /* 0x000000272441723e */ /* 0x002fe600000000ff */
[----:B------:R1:W3:Y:S01]  /*20fe0*/  LDL.S16 R37, [R1+0x1c4] ;  /* 0x0001c40001257983 */ /* 0x0002e20000100600 */
[C---:B------:R-:W-:Y:S03]  /*20ff0*/  PRMT R103, R65.reuse, 0x7632, R103 ;  /* 0x0000763241677816 */ /* 0x040fe60000000067 */
[----:B------:R1:W3:Y:S01]  /*21000*/  LDL.S16 R84, [R1+0x1c0] ;  /* 0x0001c00001547983 */ /* 0x0002e20000100600 */
[----:B------:R-:W-:Y:S03]  /*21010*/  PRMT R102, R65, 0x7610, R102 ;  /* 0x0000761041667816 */ /* 0x000fe60000000066 */
[----:B------:R-:W3:Y:S01]  /*21020*/  LDL.LU R98, [R1+0x94] ;  /* 0x0000940001627983 */ /* 0x000ee20000300800 */
[----:B--2---:R-:W2:Y:S03]  /*21030*/  MUFU.EX2 R2, R45 ;  /* 0x0000002d00027308 */ /* 0x004ea60000000800 */
[----:B------:R-:W3:Y:S07]  /*21040*/  LDL.LU R24, [R1+0x2e0] ;  /* 0x0002e00001187983 */ /* 0x000eee0000300800 */
[----:B------:R-:W-:Y:S01]  /*21050*/  MUFU.EX2 R45, R47 ;  /* 0x0000002f002d7308 */ /* 0x000fe20000000800 */
[----:B--2---:R-:W-:Y:S01]  /*21060*/  F2FP.F16.F32.PACK_AB R66, R2, R3 ;  /* 0x000000030242723e */ /* 0x004fe200000000ff */
[----:B------:R-:W-:Y:S01]  /*21070*/  FADD.FTZ R3, R3, R53 ;  /* 0x0000003503037221 */ /* 0x000fe20000010000 */
[----:B------:R-:W-:Y:S02]  /*21080*/  FADD.FTZ R53, R41, R43 ;  /* 0x0000002b29357221 */ /* 0x000fe40000010000 */
[C---:B------:R-:W-:Y:S05]  /*21090*/  PRMT R139, R66.reuse, 0x7610, R139 ;  /* 0x00007610428b7816 */ /* 0x040fea000000008b */
[----:B------:R2:W-:Y:S01]  /*210a0*/  MUFU.EX2 R43, R57 ;  /* 0x00000039002b7308 */ /* 0x0005e20000000800 */
[----:B------:R-:W-:Y:S01]  /*210b0*/  PRMT R138, R66, 0x7632, R138 ;  /* 0x00007632428a7816 */ /* 0x000fe2000000008a */
[----:B------:R-:W-:Y:S04]  /*210c0*/  FADD.FTZ R39, R39, R53 ;  /* 0x0000003527277221 */ /* 0x000fe80000010000 */
[----:B------:R-:W-:Y:S01]  /*210d0*/  FADD.FTZ R53, R36, R39 ;  /* 0x0000002724357221 */ /* 0x000fe20000010000 */
[----:B--2---:R-:W-:Y:S02]  /*210e0*/  IMAD.MOV.U32 R57, RZ, RZ, R229 ;  /* 0x000000ffff397224 */ /* 0x004fe400078e00e5 */
[----:B----4-:R-:W-:Y:S05]  /*210f0*/  @!P4 HADD2 R86, -R64.H1_H1, -RZ.H0_H0 ;  /* 0xa00000ff4056c230 */ /* 0x010fea0000000d00 */
[----:B------:R-:W-:Y:S01]  /*21100*/  PRMT R87, R86, 0x7610, R87 ;  /* 0x0000761056577816 */ /* 0x000fe20000000057 */
[C---:B---3--:R-:W-:Y:S01]  /*21110*/  @!P5 HADD2 R37, -R66.reuse.H0_H0, -RZ.H0_H0 ;  /* 0xa00000ff4225d230 */ /* 0x048fe20000000900 */
[----:B------:R2:W-:Y:S02]  /*21120*/  @!P4 STL.S16 [R1+0x1c8], R86 ;  /* 0x0001c8560100c387 */ /* 0x0005e40000100600 */
[----:B------:R-:W-:Y:S01]  /*21130*/  @!P4 PRMT R131, R87, 0x5410, RZ ;  /* 0x000054105783c816 */ /* 0x000fe200000000ff */
[----:B------:R-:W-:Y:S01]  /*21140*/  @!P6 HADD2 R84, -R66.H1_H1, -RZ.H0_H0 ;  /* 0xa00000ff4254e230 */ /* 0x000fe20000000d00 */
[----:B------:R-:W-:Y:S01]  /*21150*/  PRMT R49, R37, 0x7610, R49 ;  /* 0x0000761025317816 */ /* 0x000fe20000000031 */
[----:B------:R3:W-:Y:S01]  /*21160*/  @!P5 STL.S16 [R1+0x1c4], R37 ;  /* 0x0001c4250100d387 */ /* 0x0007e20000100600 */
[----:B------:R-:W-:Y:S01]  /*21170*/  LOP3.LUT R135, R98, 0xff, RZ, 0xc0, !PT ;  /* 0x000000ff62877812 */ /* 0x000fe200078ec0ff */
[----:B------:R-:W-:Y:S01]  /*21180*/  MUFU.EX2 R87, R224 ;  /* 0x000000e000577308 */ /* 0x000fe20000000800 */
[----:B------:R-:W-:Y:S01]  /*21190*/  PRMT R47, R84, 0x7610, R47 ;  /* 0x00007610542f7816 */ /* 0x000fe2000000002f */
[----:B------:R4:W-:Y:S01]  /*211a0*/  @!P6 STL.S16 [R1+0x1c0], R84 ;  /* 0x0001c0540100e387 */ /* 0x0009e20000100600 */
[----:B------:R-:W-:Y:S07]  /*211b0*/  @!P5 PRMT R139, R49, 0x5410, RZ ;  /* 0x00005410318bd816 */ /* 0x000fee00000000ff */
[----:B------:R1:W3:Y:S01]  /*211c0*/  MUFU.EX2 R98, R223 ;  /* 0x000000df00627308 */ /* 0x0002e20000000800 */
[----:B------:R-:W-:Y:S01]  /*211d0*/  ISETP.LE.U32.AND P5, PT, R135, UR7, PT ;  /* 0x0000000787007c0c */ /* 0x000fe2000bfa3070 */
[----:B------:R4:W4:Y:S01]  /*211e0*/  LDL.S16 R201, [R1+0x1d4] ;  /* 0x0001d40001c97983 */ /* 0x0009220000100600 */
[----:B------:R-:W-:Y:S01]  /*211f0*/  @!P6 PRMT R138, R47, 0x5410, RZ ;  /* 0x000054102f8ae816 */ /* 0x000fe200000000ff */
[----:B------:R-:W-:Y:S01]  /*21200*/  FADD.FTZ R47, R2, R3 ;  /* 0x00000003022f7221 */ /* 0x000fe20000010000 */
[----:B------:R-:W-:Y:S01]  /*21210*/  ISETP.GT.U32.AND P4, PT, R126, UR7, PT ;  /* 0x000000077e007c0c */ /* 0x000fe2000bf84070 */
[----:B------:R4:W4:Y:S01]  /*21220*/  LDL.S16 R97, [R1+0x1d0] ;  /* 0x0001d00001617983 */ /* 0x0009220000100600 */
[----:B------:R-:W-:Y:S03]  /*21230*/  ISETP.GT.U32.AND P6, PT, R24, UR7, PT ;  /* 0x0000000718007c0c */ /* 0x000fe6000bfc4070 */
[----:B------:R3:W3:Y:S01]  /*21240*/  MUFU.EX2 R3, R56 ;  /* 0x0000003800037308 */ /* 0x0006e20000000800 */
[----:B-1----:R-:W-:Y:S09]  /*21250*/  LOP3.LUT R223, R192, 0xff, RZ, 0xc0, !PT ;  /* 0x000000ffc0df7812 */ /* 0x002ff200078ec0ff */
[----:B--2---:R-:W1:Y:S01]  /*21260*/  MUFU.EX2 R86, R216 ;  /* 0x000000d800567308 */ /* 0x004e620000000800 */
[----:B---3--:R-:W-:Y:S01]  /*21270*/  F2FP.F16.F32.PACK_AB R36, R87, R98 ;  /* 0x000000625724723e */ /* 0x008fe200000000ff */
[----:B------:R-:W-:Y:S01]  /*21280*/  FADD.FTZ R37, R83, R70 ;  /* 0x0000004653257221 */ /* 0x000fe20000010000 */
[----:B------:R-:W-:Y:S07]  /*21290*/  IMAD.WIDE.U32 R70, R71, -0x326172a9, RZ ;  /* 0xcd9e8d5747467825 */ /* 0x000fee00078e00ff */
[----:B------:R2:W-:Y:S01]  /*212a0*/  MUFU.EX2 R83, R128 ;  /* 0x0000008000537308 */ /* 0x0005e20000000800 */
[----:B------:R-:W-:Y:S01]  /*212b0*/  FADD.FTZ R69, R67, R37 ;  /* 0x0000002543457221 */ /* 0x000fe20000010000 */
[----:B------:R-:W-:Y:S01]  /*212c0*/  F2FP.F16.F32.PACK_AB R67, R45, R0 ;  /* 0x000000002d43723e */ /* 0x000fe200000000ff */
[----:B------:R3:W3:Y:S01]  /*212d0*/  LDL.S16 R37, [R1+0x1cc] ;  /* 0x0001cc0001257983 */ /* 0x0006e20000100600 */
[----:B------:R-:W-:Y:S01]  /*212e0*/  LOP3.LUT R49, R70, UR6, R55, 0x96, !PT ;  /* 0x0000000646317c12 */ /* 0x000fe2000f8e9637 */
[----:B------:R-:W-:Y:S01]  /*212f0*/  IMAD.MOV.U32 R56, RZ, RZ, R228 ;  /* 0x000000ffff387224 */ /* 0x000fe200078e00e4 */
[----:B------:R-:W-:Y:S01]  /*21300*/  F2FP.F16.F32.PACK_AB R70, R43, R3 ;  /* 0x000000032b46723e */ /* 0x000fe200000000ff */
[----:B------:R-:W3:Y:S01]  /*21310*/  LDL.LU R25, [R1+0x2dc] ;  /* 0x0002dc0001197983 */ /* 0x000ee20000300800 */
[----:B-1----:R-:W-:Y:S02]  /*21320*/  F2FP.F16.F32.PACK_AB R166, R85, R86 ;  /* 0x0000005655a6723e */ /* 0x002fe400000000ff */
[----:B----4-:R-:W1:Y:S01]  /*21330*/  MUFU.EX2 R84, R117 ;  /* 0x0000007500547308 */ /* 0x010e620000000800 */
[----:B------:R-:W-:Y:S01]  /*21340*/  LOP3.LUT R100, R82, UR16, R71, 0x96, !PT ;  /* 0x0000001052647c12 */ /* 0x000fe2000f8e9647 */
[----:B------:R-:W-:Y:S01]  /*21350*/  FADD.FTZ R3, R3, R53 ;  /* 0x0000003503037221 */ /* 0x000fe20000010000 */
[----:B------:R-:W-:Y:S07]  /*21360*/  PRMT R119, R70, 0x7610, R119 ;  /* 0x0000761046777816 */ /* 0x000fee0000000077 */
[----:B------:R-:W-:Y:S01]  /*21370*/  MUFU.EX2 R82, R226 ;  /* 0x000000e200527308 */ /* 0x000fe20000000800 */
[----:B--2---:R-:W-:Y:S01]  /*21380*/  PRMT R128, R67, 0x7610, R128 ;  /* 0x0000761043807816 */ /* 0x004fe20000000080 */
[----:B-1----:R-:W-:Y:S08]  /*21390*/  FADD.FTZ R2, R84, R69 ;  /* 0x0000004554027221 */ /* 0x002ff00000010000 */
[----:B------:R-:W-:Y:S01]  /*213a0*/  MUFU.EX2 R69, R219 ;  /* 0x000000db00457308 */ /* 0x000fe20000000800 */
[C---:B------:R-:W-:Y:S02]  /*213b0*/  @!P5 HADD2 R201, -R65.reuse.H0_H0, -RZ.H0_H0 ;  /* 0xa00000ff41c9d230 */ /* 0x040fe40000000900 */
[----:B------:R-:W-:Y:S03]  /*213c0*/  @P4 HADD2 R97, -R65.H1_H1, -RZ.H0_H0 ;  /* 0xa00000ff41614230 */ /* 0x000fe60000000d00 */
[----:B------:R-:W-:Y:S01]  /*213d0*/  PRMT R203, R201, 0x7610, R203 ;  /* 0x00007610c9cb7816 */ /* 0x000fe200000000cb */
[----:B------:R1:W-:Y:S01]  /*213e0*/  @!P5 STL.S16 [R1+0x1d4], R201 ;  /* 0x0001d4c90100d387 */ /* 0x0003e20000100600 */
[----:B------:R-:W-:Y:S03]  /*213f0*/  PRMT R55, R97, 0x7610, R55 ;  /* 0x0000761061377816 */ /* 0x000fe60000000037 */
[----:B------:R-:W2:Y:S01]  /*21400*/  LDL.LU.64 R228, [R1+0x3c0] ;  /* 0x0003c00001e47983 */ /* 0x000ea20000300a00 */
[----:B------:R-:W-:Y:S02]  /*21410*/  @!P5 PRMT R102, R203, 0x5410, RZ ;  /* 0x00005410cb66d816 */ /* 0x000fe400000000ff */
[----:B------:R-:W-:Y:S01]  /*21420*/  @P4 PRMT R103, R55, 0x5410, RZ ;  /* 0x0000541037674816 */ /* 0x000fe200000000ff */
[----:B------:R4:W-:Y:S01]  /*21430*/  @P4 STL.S16 [R1+0x1d0], R97 ;  /* 0x0001d06101004387 */ /* 0x0009e20000100600 */
[----:B------:R-:W-:Y:S02]  /*21440*/  ISETP.LE.U32.AND P4, PT, R223, UR7, PT ;  /* 0x00000007df007c0c */ /* 0x000fe4000bf83070 */
[----:B------:R-:W-:Y:S01]  /*21450*/  SHF.R.U32.HI R203, RZ, 0x18, R192 ;  /* 0x00000018ffcb7819 */ /* 0x000fe200000116c0 */
[C---:B---3--:R-:W-:Y:S01]  /*21460*/  @P6 HADD2 R37, -R67.reuse.H0_H0, -RZ.H0_H0 ;  /* 0xa00000ff43256230 */ /* 0x048fe20000000900 */
[----:B------:R-:W-:Y:S04]  /*21470*/  ISETP.GT.U32.AND P5, PT, R25, UR7, PT ;  /* 0x0000000719007c0c */ /* 0x000fe8000bfa4070 */
[----:B------:R3:W-:Y:S01]  /*21480*/  @P6 STL.S16 [R1+0x1cc], R37 ;  /* 0x0001cc2501006387 */ /* 0x0007e20000100600 */
[----:B------:R-:W-:Y:S01]  /*21490*/  PRMT R196, R37, 0x7610, R196 ;  /* 0x0000761025c47816 */ /* 0x000fe200000000c4 */
[----:B-1----:R-:W-:Y:S02]  /*214a0*/  IMAD.MOV.U32 R201, RZ, RZ, R57 ;  /* 0x000000ffffc97224 */ /* 0x002fe400078e0039 */
[----:B------:R-:W-:Y:S01]  /*214b0*/  FADD.FTZ R57, R0, R47 ;  /* 0x0000002f00397221 */ /* 0x000fe20000010000 */
[----:B------:R-:W-:Y:S01]  /*214c0*/  LOP3.LUT R0, R49, 0xffff, RZ, 0xc0, !PT ;  /* 0x0000ffff31007812 */ /* 0x000fe200078ec0ff */
[----:B------:R1:W2:Y:S01]  /*214d0*/  LDL.S16 R47, [R1+0x1dc] ;  /* 0x0001dc00012f7983 */ /* 0x0002a20000100600 */
[----:B------:R-:W-:Y:S02]  /*214e0*/  @P6 PRMT R128, R196, 0x5410, RZ ;  /* 0x00005410c4806816 */ /* 0x000fe400000000ff */
[----:B------:R-:W-:Y:S01]  /*214f0*/  SHF.R.U32.HI R216, RZ, 0x8, R0 ;  /* 0x00000008ffd87819 */ /* 0x000fe20000011600 */
[----:B------:R1:W2:Y:S01]  /*21500*/  LDL.S16 R39, [R1+0x1d8] ;  /* 0x0001d80001277983 */ /* 0x0002a20000100600 */
[----:B----4-:R4:W-:Y:S02]  /*21510*/  MUFU.EX2 R97, R129 ;  /* 0x0000008100617308 */ /* 0x0109e40000000800 */
[----:B----4-:R-:W-:Y:S01]  /*21520*/  PRMT R129, R70, 0x7632, R129 ;  /* 0x0000763246817816 */ /* 0x010fe20000000081 */
[----:B---3--:R-:W-:Y:S07]  /*21530*/  FADD.FTZ R37, R86, R81 ;  /* 0x0000005156257221 */ /* 0x008fee0000010000 */
[----:B------:R-:W-:Y:S01]  /*21540*/  MUFU.EX2 R81, R218 ;  /* 0x000000da00517308 */ /* 0x000fe20000000800 */
[----:B------:R-:W-:Y:S01]  /*21550*/  FADD.FTZ R41, R85, R37 ;  /* 0x0000002555297221 */ /* 0x000fe20000010000 */
[----:B------:R-:W-:Y:S08]  /*21560*/  F2FP.F16.F32.PACK_AB R37, R83, R84 ;  /* 0x000000545325723e */ /* 0x000ff000000000ff */
[----:B------:R-:W3:Y:S01]  /*21570*/  MUFU.EX2 R85, R200 ;  /* 0x000000c800557308 */ /* 0x000ee20000000800 */
[----:B------:R1:W4:Y:S01]  /*21580*/  LDL.S16 R84, [R1+0x1e0] ;  /* 0x0001e00001547983 */ /* 0x0003220000100600 */
[----:B------:R-:W-:Y:S08]  /*21590*/  FADD.FTZ R0, R98, R41 ;  /* 0x0000002962007221 */ /* 0x000ff00000010000 */
[----:B------:R-:W-:Y:S01]  /*215a0*/  MUFU.EX2 R41, R61 ;  /* 0x0000003d00297308 */ /* 0x000fe20000000800 */
[----:B------:R-:W-:Y:S01]  /*215b0*/  FADD.FTZ R55, R87, R0 ;  /* 0x0000000057377221 */ /* 0x000fe20000010000 */
[----:B------:R-:W-:Y:S08]  /*215c0*/  LOP3.LUT R0, R216, 0xffff, RZ, 0xc0, !PT ;  /* 0x0000ffffd8007812 */ /* 0x000ff000078ec0ff */
[----:B------:R-:W-:Y:S01]  /*215d0*/  MUFU.EX2 R61, R225 ;  /* 0x000000e1003d7308 */ /* 0x000fe20000000800 */
[----:B------:R-:W-:Y:S09]  /*215e0*/  ISETP.LE.U32.AND P6, PT, R0, UR7, PT ;  /* 0x0000000700007c0c */ /* 0x000ff2000bfc3070 */
[----:B------:R1:W-:Y:S01]  /*215f0*/  MUFU.EX2 R0, R51 ;  /* 0x0000003300007308 */ /* 0x0003e20000000800 */
[----:B---3--:R-:W-:Y:S01]  /*21600*/  F2FP.F16.F32.PACK_AB R168, R85, R97 ;  /* 0x0000006155a8723e */ /* 0x008fe200000000ff */
[----:B------:R-:W-:Y:S02]  /*21610*/  IMAD.MOV.U32 R200, RZ, RZ, R56 ;  /* 0x000000ffffc87224 */ /* 0x000fe400078e0038 */
[----:B------:R-:W-:Y:S06]  /*21620*/  FADD.FTZ R56, R83, R2 ;  /* 0x0000000253387221 */ /* 0x000fec0000010000 */
[----:B------:R3:W-:Y:S01]  /*21630*/  MUFU.EX2 R2, R50 ;  /* 0x0000003200027308 */ /* 0x0007e20000000800 */
[----:B------:R-:W-:Y:S02]  /*21640*/  IMAD.MOV.U32 R226, RZ, RZ, R200 ;  /* 0x000000ffffe27224 */ /* 0x000fe400078e00c8 */
[----:B------:R-:W-:Y:S02]  /*21650*/  IMAD.MOV.U32 R200, RZ, RZ, R80 ;  /* 0x000000ffffc87224 */ /* 0x000fe400078e0050 */
[----:B-1----:R-:W-:Y:S02]  /*21660*/  IMAD.MOV.U32 R51, RZ, RZ, R237 ;  /* 0x000000ffff337224 */ /* 0x002fe400078e00ed */
[----:B---3--:R-:W-:Y:S03]  /*21670*/  IMAD.MOV.U32 R50, RZ, RZ, R236 ;  /* 0x000000ffff327224 */ /* 0x008fe600078e00ec */
[----:B--2---:R-:W1:Y:S02]  /*21680*/  MUFU.EX2 R71, R228 ;  /* 0x000000e400477308 */ /* 0x004e640000000800 */
[----:B-1----:R-:W-:Y:S01]  /*21690*/  F2FP.F16.F32.PACK_AB R98, R71, R82 ;  /* 0x000000524762723e */ /* 0x002fe200000000ff */
[C---:B------:R-:W-:Y:S02]  /*216a0*/  @!P4 HADD2 R47, -R70.reuse.H0_H0, -RZ.H0_H0 ;  /* 0xa00000ff462fc230 */ /* 0x040fe40000000900 */
[----:B------:R-:W-:Y:S03]  /*216b0*/  @!P1 HADD2 R39, -R70.H1_H1, -RZ.H0_H0 ;  /* 0xa00000ff46279230 */ /* 0x000fe60000000d00 */
[----:B------:R-:W-:Y:S04]  /*216c0*/  PRMT R182, R47, 0x7610, R182 ;  /* 0x000076102fb67816 */ /* 0x000fe800000000b6 */
[----:B------:R-:W-:Y:S01]  /*216d0*/  @!P4 PRMT R119, R182, 0x5410, RZ ;  /* 0x00005410b677c816 */ /* 0x000fe200000000ff */
[----:B------:R-:W-:Y:S01]  /*216e0*/  IMAD.MOV.U32 R182, RZ, RZ, R181 ;  /* 0x000000ffffb67224 */ /* 0x000fe200078e00b5 */
[----:B------:R-:W-:Y:S01]  /*216f0*/  PRMT R176, R39, 0x7610, R176 ;  /* 0x0000761027b07816 */ /* 0x000fe200000000b0 */
[----:B------:R-:W-:Y:S02]  /*21700*/  IMAD.MOV.U32 R181, RZ, RZ, R171 ;  /* 0x000000ffffb57224 */ /* 0x000fe400078e00ab */
[----:B------:R-:W-:Y:S01]  /*21710*/  IMAD.MOV.U32 R171, RZ, RZ, R190 ;  /* 0x000000ffffab7224 */ /* 0x000fe200078e00be */
[----:B------:R-:W-:Y:S01]  /*21720*/  @!P1 PRMT R129, R176, 0x5410, RZ ;  /* 0x00005410b0819816 */ /* 0x000fe200000000ff */
[----:B------:R-:W-:Y:S01]  /*21730*/  IMAD.MOV.U32 R176, RZ, RZ, R158 ;  /* 0x000000ffffb07224 */ /* 0x000fe200078e009e */
[C---:B------:R-:W-:Y:S01]  /*21740*/  PRMT R158, R80.reuse, 0x7772, RZ ;  /* 0x00007772509e7816 */ /* 0x040fe200000000ff */
[----:B------:R-:W-:Y:S01]  /*21750*/  IMAD.MOV.U32 R190, RZ, RZ, R157 ;  /* 0x000000ffffbe7224 */ /* 0x000fe200078e009d */
[----:B------:R-:W-:Y:S01]  /*21760*/  PRMT R157, R80, 0x7773, RZ ;  /* 0x00007773509d7816 */ /* 0x000fe200000000ff */
[----:B----4-:R-:W-:Y:S05]  /*21770*/  @P5 HADD2 R84, -R67.H1_H1, -RZ.H0_H0 ;  /* 0xa00000ff43545230 */ /* 0x010fea0000000d00 */
[----:B------:R-:W-:Y:S01]  /*21780*/  PRMT R197, R84, 0x7610, R197 ;  /* 0x0000761054c57816 */ /* 0x000fe200000000c5 */
[----:B------:R1:W-:Y:S04]  /*21790*/  @P5 STL.S16 [R1+0x1e0], R84 ;  /* 0x0001e05401005387 */ /* 0x0003e80000100600 */
[----:B------:R-:W2:Y:S04]  /*217a0*/  LDL.LU.64 R236, [R1+0x3b8] ;  /* 0x0003b80001ec7983 */ /* 0x000ea80000300a00 */
[----:B------:R3:W-:Y:S04]  /*217b0*/  @!P4 STL.S16 [R1+0x1dc], R47 ;  /* 0x0001dc2f0100c387 */ /* 0x0007e80000100600 */
[----:B------:R4:W-:Y:S01]  /*217c0*/  @!P1 STL.S16 [R1+0x1d8], R39 ;  /* 0x0001d82701009387 */ /* 0x0009e20000100600 */
[----:B------:R-:W-:Y:S03]  /*217d0*/  ISETP.LE.U32.AND P1, PT, R211, UR7, PT ;  /* 0x00000007d3007c0c */ /* 0x000fe6000bf23070 */
[----:B------:R2:W2:Y:S01]  /*217e0*/  LDL.S16 R224, [R1+0x1ec] ;  /* 0x0001ec0001e07983 */ /* 0x0004a20000100600 */
[----:B-1----:R-:W-:Y:S02]  /*217f0*/  IMAD.MOV.U32 R84, RZ, RZ, R50 ;  /* 0x000000ffff547224 */ /* 0x002fe400078e0032 */
[----:B------:R-:W-:Y:S02]  /*21800*/  FADD.FTZ R50, R45, R57 ;  /* 0x000000392d327221 */ /* 0x000fe40000010000 */
[----:B------:R1:W-:Y:S10]  /*21810*/  MUFU.EX2 R45, R52 ;  /* 0x00000034002d7308 */ /* 0x0003f40000000800 */
[----:B------:R-:W-:Y:S01]  /*21820*/  MUFU.EX2 R57, R239 ;  /* 0x000000ef00397308 */ /* 0x000fe20000000800 */
[----:B---3--:R-:W-:Y:S01]  /*21830*/  FADD.FTZ R47, R97, R56 ;  /* 0x00000038612f7221 */ /* 0x008fe20000010000 */
[----:B------:R-:W-:Y:S01]  /*21840*/  PRMT R97, R67, 0x7632, R97 ;  /* 0x0000763243617816 */ /* 0x000fe20000000061 */
[----:B------:R-:W-:Y:S01]  /*21850*/  FADD.FTZ R56, R43, R3 ;  /* 0x000000032b387221 */ /* 0x000fe20000010000 */
[----:B------:R-:W-:Y:S01]  /*21860*/  @P5 PRMT R97, R197, 0x5410, RZ ;  /* 0x00005410c5615816 */ /* 0x000fe200000000ff */
[----:B------:R-:W-:Y:S01]  /*21870*/  FADD.FTZ R3, R82, R55 ;  /* 0x0000003752037221 */ /* 0x000fe20000010000 */
[----:B------:R-:W-:Y:S04]  /*21880*/  ISETP.LE.U32.AND P5, PT, R203, UR7, PT ;  /* 0x00000007cb007c0c */ /* 0x000fe8000bfa3070 */
[----:B------:R3:W-:Y:S01]  /*21890*/  MUFU.EX2 R55, R227 ;  /* 0x000000e300377308 */ /* 0x0007e20000000800 */
[----:B------:R-:W-:Y:S01]  /*218a0*/  PRMT R197, R80, 0x7771, RZ ;  /* 0x0000777150c57816 */ /* 0x000fe200000000ff */
[----:B------:R-:W-:Y:S01]  /*218b0*/  FADD.FTZ R47, R85, R47 ;  /* 0x0000002f552f7221 */ /* 0x000fe20000010000 */
[----:B-1----:R1:W2:Y:S01]  /*218c0*/  LDL.S16 R52, [R1+0x1e4] ;  /* 0x0001e40001347983 */ /* 0x0022a20000100600 */
[----:B------:R-:W-:Y:S06]  /*218d0*/  IMAD.MOV.U32 R85, RZ, RZ, R51 ;  /* 0x000000ffff557224 */ /* 0x000fec00078e0033 */
[----:B----4-:R-:W4:Y:S01]  /*218e0*/  MUFU.EX2 R39, R68 ;  /* 0x0000004400277308 */ /* 0x010f220000000800 */
[----:B------:R-:W-:Y:S01]  /*218f0*/  FADD.FTZ R43, R81, R47 ;  /* 0x0000002f512b7221 */ /* 0x000fe20000010000 */
[----:B------:R-:W-:Y:S01]  /*21900*/  FADD.FTZ R53, R71, R3 ;  /* 0x0000000347357221 */ /* 0x000fe20000010000 */
[----:B------:R-:W-:Y:S07]  /*21910*/  F2FP.F16.F32.PACK_AB R71, R0, R2 ;  /* 0x000000020047723e */ /* 0x000fee00000000ff */
[----:B------:R-:W1:Y:S01]  /*21920*/  MUFU.EX2 R68, R238 ;  /* 0x000000ee00447308 */ /* 0x000e620000000800 */
[C---:B------:R-:W-:Y:S01]  /*21930*/  F2FP.F16.F32.PACK_AB R3, R69.reuse, R81 ;  /* 0x000000514503723e */ /* 0x040fe200000000ff */
[--C-:B------:R-:W-:Y:S01]  /*21940*/  FADD.FTZ R51, R69, R43.reuse ;  /* 0x0000002b45337221 */ /* 0x100fe20000010000 */
[----:B------:R-:W-:Y:S07]  /*21950*/  PRMT R43, R192, 0x7632, R43 ;  /* 0x00007632c02b7816 */ /* 0x000fee000000002b */
[----:B------:R-:W1:Y:S01]  /*21960*/  MUFU.EX2 R47, R62 ;  /* 0x0000003e002f7308 */ /* 0x000e620000000800 */
[----:B------:R-:W-:Y:S01]  /*21970*/  PRMT R114, R71, 0x7632, R114 ;  /* 0x0000763247727816 */ /* 0x000fe20000000072 */
[----:B---3--:R-:W-:Y:S01]  /*21980*/  IMAD.MOV.U32 R227, RZ, RZ, R201 ;  /* 0x000000ffffe37224 */ /* 0x008fe200078e00c9 */
[----:B------:R-:W-:Y:S01]  /*21990*/  LOP3.LUT R196, R43, 0xff, RZ, 0xc0, !PT ;  /* 0x000000ff2bc47812 */ /* 0x000fe200078ec0ff */
[----:B------:R3:W3:Y:S01]  /*219a0*/  LDL.S16 R201, [R1+0x1e8] ;  /* 0x0001e80001c97983 */ /* 0x0006e20000100600 */
[----:B------:R-:W-:Y:S05]  /*219b0*/  PRMT R116, R71, 0x7610, R116 ;  /* 0x0000761047747816 */ /* 0x000fea0000000074 */
[----:B------:R1:W-:Y:S01]  /*219c0*/  MUFU.EX2 R81, R242 ;  /* 0x000000f200517308 */ /* 0x0003e20000000800 */
[----:B------:R-:W-:Y:S01]  /*219d0*/  ISETP.LE.U32.AND P4, PT, R196, UR7, PT ;  /* 0x00000007c4007c0c */ /* 0x000fe2000bf83070 */
[----:B------:R-:W-:Y:S01]  /*219e0*/  FADD.FTZ R43, R2, R50 ;  /* 0x00000032022b7221 */ /* 0x000fe20000010000 */
[----:B----4-:R-:W-:Y:S01]  /*219f0*/  F2FP.F16.F32.PACK_AB R69, R41, R39 ;  /* 0x000000272945723e */ /* 0x010fe200000000ff */
[----:B------:R-:W-:Y:S01]  /*21a00*/  FADD.FTZ R39, R39, R56 ;  /* 0x0000003827277221 */ /* 0x000fe20000010000 */
[----:B-1----:R-:W-:Y:S01]  /*21a10*/  F2FP.F16.F32.PACK_AB R169, R57, R68 ;  /* 0x0000004439a9723e */ /* 0x002fe200000000ff */
[----:B------:R-:W-:Y:S01]  /*21a20*/  FADD.FTZ R2, R68, R53 ;  /* 0x0000003544027221 */ /* 0x000fe20000010000 */
[----:B------:R-:W-:Y:S01]  /*21a30*/  PRMT R133, R69, 0x7610, R133 ;  /* 0x0000761045857816 */ /* 0x000fe20000000085 */
[----:B------:R-:W-:Y:S01]  /*21a40*/  FADD.FTZ R53, R41, R39 ;  /* 0x0000002729357221 */ /* 0x000fe20000010000 */
[----:B------:R-:W-:Y:S01]  /*21a50*/  F2FP.F16.F32.PACK_AB R68, R45, R47 ;  /* 0x0000002f2d44723e */ /* 0x000fe200000000ff */
[----:B------:R-:W-:Y:S01]  /*21a60*/  MUFU.EX2 R41, R73 ;  /* 0x0000004900297308 */ /* 0x000fe20000000800 */
[----:B------:R-:W-:Y:S01]  /*21a70*/  PRMT R115, R69, 0x7632, R115 ;  /* 0x0000763245737816 */ /* 0x000fe20000000073 */
[----:B------:R-:W-:Y:S01]  /*21a80*/  FADD.FTZ R50, R0, R43 ;  /* 0x0000002b00327221 */ /* 0x000fe20000010000 */
[C---:B------:R-:W-:Y:S07]  /*21a90*/  PRMT R118, R68.reuse, 0x7610, R118 ;  /* 0x0000761044767816 */ /* 0x040fee0000000076 */
[----:B------:R-:W1:Y:S01]  /*21aa0*/  MUFU.EX2 R43, R72 ;  /* 0x00000048002b7308 */ /* 0x000e620000000800 */
[----:B------:R-:W-:Y:S01]  /*21ab0*/  PRMT R117, R68, 0x7632, R117 ;  /* 0x0000763244757816 */ /* 0x000fe20000000075 */
[----:B------:R-:W-:Y:S01]  /*21ac0*/  FADD.FTZ R50, R47, R50 ;  /* 0x000000322f327221 */ /* 0x000fe20000010000 */
[----:B------:R-:W-:Y:S07]  /*21ad0*/  FADD.FTZ R0, R61, R51 ;  /* 0x000000333d007221 */ /* 0x000fee0000010000 */
[----:B------:R-:W-:Y:S01]  /*21ae0*/  MUFU.EX2 R39, R74 ;  /* 0x0000004a00277308 */ /* 0x000fe20000000800 */
[----:B------:R-:W-:Y:S01]  /*21af0*/  IMAD.MOV.U32 R242, RZ, RZ, R184 ;  /* 0x000000fffff27224 */ /* 0x000fe200078e00b8 */
[----:B------:R-:W-:Y:S01]  /*21b00*/  LOP3.LUT R184, R49, 0xff, RZ, 0xc0, !PT ;  /* 0x000000ff31b87812 */ /* 0x000fe200078ec0ff */
[----:B------:R-:W-:Y:S07]  /*21b10*/  FADD.FTZ R51, R45, R50 ;  /* 0x000000322d337221 */ /* 0x000fee0000010000 */
[----:B------:R-:W4:Y:S10]  /*21b20*/  MUFU.EX2 R82, R241 ;  /* 0x000000f100527308 */ /* 0x000f340000000800 */
[----:B------:R-:W-:Y:S01]  /*21b30*/  MUFU.EX2 R80, R232 ;  /* 0x000000e800507308 */ /* 0x000fe20000000800 */
[----:B-1----:R-:W-:Y:S09]  /*21b40*/  FADD.FTZ R47, R43, R53 ;  /* 0x000000352b2f7221 */ /* 0x002ff20000010000 */
[----:B------:R-:W1:Y:S01]  /*21b50*/  MUFU.EX2 R56, R234 ;  /* 0x000000ea00387308 */ /* 0x000e620000000800 */
[----:B------:R-:W-:Y:S09]  /*21b60*/  FADD.FTZ R53, R41, R47 ;  /* 0x0000002f29357221 */ /* 0x000ff20000010000 */
[----:B------:R-:W-:Y:S01]  /*21b70*/  MUFU.EX2 R50, R76 ;  /* 0x0000004c00327308 */ /* 0x000fe20000000800 */
[----:B----4-:R-:W-:Y:S02]  /*21b80*/  F2FP.F16.F32.PACK_AB R177, R81, R82 ;  /* 0x0000005251b1723e */ /* 0x010fe400000000ff */
[----:B-1----:R-:W-:Y:S01]  /*21b90*/  F2FP.F16.F32.PACK_AB R180, R56, R80 ;  /* 0x0000005038b4723e */ /* 0x002fe200000000ff */
[----:B--2---:R-:W-:Y:S05]  /*21ba0*/  @!P4 HADD2 R224, -R71.H0_H0, -RZ.H0_H0 ;  /* 0xa00000ff47e0c230 */ /* 0x004fea0000000900 */
[----:B------:R-:W-:Y:S01]  /*21bb0*/  PRMT R183, R224, 0x7610, R183 ;  /* 0x00007610e0b77816 */ /* 0x000fe200000000b7 */
[----:B------:R1:W-:Y:S03]  /*21bc0*/  @!P4 STL.S16 [R1+0x1ec], R224 ;  /* 0x0001ece00100c387 */ /* 0x0003e60000100600 */
[----:B------:R-:W-:Y:S01]  /*21bd0*/  @!P4 PRMT R116, R183, 0x5410, RZ ;  /* 0x00005410b774c816 */ /* 0x000fe200000000ff */
[----:B------:R-:W-:Y:S01]  /*21be0*/  IMAD.MOV.U32 R183, RZ, RZ, R182 ;  /* 0x000000ffffb77224 */ /* 0x000fe200078e00b6 */
[----:B------:R-:W-:Y:S01]  /*21bf0*/  ISETP.GT.U32.AND P4, PT, R205, UR7, PT ;  /* 0x00000007cd007c0c */ /* 0x000fe2000bf84070 */
[----:B------:R-:W-:Y:S02]  /*21c00*/  IMAD.MOV.U32 R182, RZ, RZ, R26 ;  /* 0x000000ffffb67224 */ /* 0x000fe400078e001a */
[----:B------:R-:W-:Y:S01]  /*21c10*/  IMAD.MOV.U32 R26, RZ, RZ, R149 ;  /* 0x000000ffff1a7224 */ /* 0x000fe200078e0095 */
[----:B------:R-:W-:Y:S01]  /*21c20*/  PRMT R149, R54, 0x7773, RZ ;  /* 0x0000777336957816 */ /* 0x000fe200000000ff */
[----:B------:R-:W-:Y:S05]  /*21c30*/  @!P1 HADD2 R52, -R69.H0_H0, -RZ.H0_H0 ;  /* 0xa00000ff45349230 */ /* 0x000fea0000000900 */
[----:B------:R-:W-:Y:S01]  /*21c40*/  PRMT R62, R52, 0x7610, R62 ;  /* 0x00007610343e7816 */ /* 0x000fe2000000003e */
[----:B-1----:R-:W-:Y:S02]  /*21c50*/  IMAD.MOV.U32 R224, RZ, RZ, R164 ;  /* 0x000000ffffe07224 */ /* 0x002fe400078e00a4 */
[----:B------:R-:W-:Y:S01]  /*21c60*/  IMAD.MOV.U32 R164, RZ, RZ, R151 ;  /* 0x000000ffffa47224 */ /* 0x000fe200078e0097 */
[----:B------:R-:W-:Y:S01]  /*21c70*/  @!P1 PRMT R133, R62, 0x5410, RZ ;  /* 0x000054103e859816 */ /* 0x000fe200000000ff */
[----:B------:R-:W-:Y:S01]  /*21c80*/  IMAD.MOV.U32 R62, RZ, RZ, R54 ;  /* 0x000000ffff3e7224 */ /* 0x000fe200078e0036 */
[----:B------:R-:W-:Y:S01]  /*21c90*/  PRMT R151, R54, 0x7772, RZ ;  /* 0x0000777236977816 */ /* 0x000fe200000000ff */
[----:B---3--:R-:W-:Y:S05]  /*21ca0*/  @!P5 HADD2 R201, -R71.H1_H1, -RZ.H0_H0 ;  /* 0xa00000ff47c9d230 */ /* 0x008fea0000000d00 */
[----:B------:R-:W-:Y:S01]  /*21cb0*/  PRMT R83, R201, 0x7610, R83 ;  /* 0x00007610c9537816 */ /* 0x000fe20000000053 */
[----:B------:R1:W-:Y:S03]  /*21cc0*/  @!P5 STL.S16 [R1+0x1e8], R201 ;  /* 0x0001e8c90100d387 */ /* 0x0003e60000100600 */
[----:B------:R-:W-:Y:S01]  /*21cd0*/  @!P5 PRMT R114, R83, 0x5410, RZ ;  /* 0x000054105372d816 */ /* 0x000fe200000000ff */
[----:B------:R2:W-:Y:S01]  /*21ce0*/  @!P1 STL.S16 [R1+0x1e4], R52 ;  /* 0x0001e43401009387 */ /* 0x0005e20000100600 */
[----:B------:R-:W-:Y:S02]  /*21cf0*/  ISETP.GT.U32.AND P5, PT, R207, UR7, PT ;  /* 0x00000007cf007c0c */ /* 0x000fe4000bfa4070 */
[----:B------:R-:W-:Y:S01]  /*21d00*/  ISETP.GT.U32.AND P1, PT, R208, UR7, PT ;  /* 0x00000007d0007c0c */ /* 0x000fe2000bf24070 */
[----:B------:R3:W4:Y:S04]  /*21d10*/  LDL.S16 R83, [R1+0x1f4] ;  /* 0x0001f40001537983 */ /* 0x0007280000100600 */
[----:B------:R3:W3:Y:S01]  /*21d20*/  LDL.S16 R73, [R1+0x1f0] ;  /* 0x0001f00001497983 */ /* 0x0006e20000100600 */
[----:B-1----:R-:W-:Y:S02]  /*21d30*/  IMAD.MOV.U32 R201, RZ, RZ, R170 ;  /* 0x000000ffffc97224 */ /* 0x002fe400078e00aa */
[----:B------:R-:W-:Y:S01]  /*21d40*/  IMAD.MOV.U32 R170, RZ, RZ, R193 ;  /* 0x000000ffffaa7224 */ /* 0x000fe200078e00c1 */
[----:B------:R-:W-:Y:S01]  /*21d50*/  PRMT R193, R54, 0x7771, RZ ;  /* 0x0000777136c17816 */ /* 0x000fe200000000ff */
[----:B--2---:R-:W-:Y:S01]  /*21d60*/  FADD.FTZ R52, R57, R2 ;  /* 0x0000000239347221 */ /* 0x004fe20000010000 */
[C---:B------:R-:W-:Y:S01]  /*21d70*/  F2FP.F16.F32.PACK_AB R2, R55.reuse, R61 ;  /* 0x0000003d3702723e */ /* 0x040fe200000000ff */
[----:B------:R2:W2:Y:S01]  /*21d80*/  LDL.S16 R57, [R1+0x1f8] ;  /* 0x0001f80001397983 */ /* 0x0004a20000100600 */
[----:B------:R-:W1:Y:S01]  /*21d90*/  MUFU.EX2 R61, R246 ;  /* 0x000000f6003d7308 */ /* 0x000e620000000800 */
[----:B------:R-:W-:Y:S01]  /*21da0*/  FADD.FTZ R45, R82, R52 ;  /* 0x00000034522d7221 */ /* 0x000fe20000010000 */
[----:B------:R-:W-:Y:S02]  /*21db0*/  IMAD.MOV.U32 R54, RZ, RZ, R84 ;  /* 0x000000ffff367224 */ /* 0x000fe400078e0054 */
[----:B------:R-:W-:Y:S06]  /*21dc0*/  FADD.FTZ R55, R55, R0 ;  /* 0x0000000037377221 */ /* 0x000fec0000010000 */
[----:B------:R1:W-:Y:S01]  /*21dd0*/  MUFU.EX2 R82, R243 ;  /* 0x000000f300527308 */ /* 0x0003e20000000800 */
[----:B------:R-:W-:Y:S01]  /*21de0*/  FADD.FTZ R52, R81, R45 ;  /* 0x0000002d51347221 */ /* 0x000fe20000010000 */
[----:B------:R-:W-:Y:S01]  /*21df0*/  F2FP.F16.F32.PACK_AB R81, R41, R43 ;  /* 0x0000002b2951723e */ /* 0x000fe200000000ff */
[----:B------:R-:W-:Y:S07]  /*21e00*/  IMAD.MOV.U32 R84, RZ, RZ, R224 ;  /* 0x000000ffff547224 */ /* 0x000fee00078e00e0 */
[----:B------:R-:W1:Y:S01]  /*21e10*/  MUFU.EX2 R0, R75 ;  /* 0x0000004b00007308 */ /* 0x000e620000000800 */
[----:B------:R-:W-:Y:S01]  /*21e20*/  IMAD.MOV.U32 R224, RZ, RZ, R183 ;  /* 0x000000ffffe07224 */ /* 0x000fe200078e00b7 */
[----:B------:R-:W-:Y:S01]  /*21e30*/  PRMT R152, R81, 0x7632, R152 ;  /* 0x0000763251987816 */ /* 0x000fe20000000098 */
[----:B------:R-:W-:Y:S02]  /*21e40*/  IMAD.MOV.U32 R183, RZ, RZ, R176 ;  /* 0x000000ffffb77224 */ /* 0x000fe400078e00b0 */
[----:B------:R-:W-:Y:S01]  /*21e50*/  FADD.FTZ R45, R80, R55 ;  /* 0x00000037502d7221 */ /* 0x000fe20000010000 */
[----:B------:R-:W-:Y:S01]  /*21e60*/  IMAD.MOV.U32 R176, RZ, RZ, R190 ;  /* 0x000000ffffb07224 */ /* 0x000fe200078e00be */
[----:B------:R-:W-:Y:S01]  /*21e70*/  SHF.R.U32.HI R190, RZ, 0x18, R49 ;  /* 0x00000018ffbe7819 */ /* 0x000fe20000011631 */
[----:B-1----:R-:W-:Y:S01]  /*21e80*/  FADD.FTZ R41, R61, R52 ;  /* 0x000000343d297221 */ /* 0x002fe20000010000 */
[----:B------:R-:W-:Y:S02]  /*21e90*/  IMAD.MOV.U32 R246, RZ, RZ, R54 ;  /* 0x000000fffff67224 */ /* 0x000fe400078e0036 */
[----:B------:R-:W-:Y:S01]  /*21ea0*/  FADD.FTZ R56, R56, R45 ;  /* 0x0000002d38387221 */ /* 0x000fe20000010000 */
[----:B------:R-:W-:Y:S01]  /*21eb0*/  IMAD.MOV.U32 R243, RZ, RZ, R185 ;  /* 0x000000fffff37224 */ /* 0x000fe200078e00b9 */
[----:B------:R-:W1:Y:S01]  /*21ec0*/  MUFU.EX2 R45, R77 ;  /* 0x0000004d002d7308 */ /* 0x000e620000000800 */
[----:B------:R-:W-:Y:S02]  /*21ed0*/  IMAD.MOV.U32 R241, RZ, RZ, R84 ;  /* 0x000000fffff17224 */ /* 0x000fe400078e0054 */
[----:B------:R-:W-:Y:S01]  /*21ee0*/  FADD.FTZ R43, R39, R51 ;  /* 0x00000033272b7221 */ /* 0x000fe20000010000 */
[C---:B------:R-:W-:Y:S06]  /*21ef0*/  F2FP.F16.F32.PACK_AB R80, R0.reuse, R39 ;  /* 0x000000270050723e */ /* 0x040fec00000000ff */
[----:B------:R-:W-:Y:S01]  /*21f00*/  MUFU.EX2 R84, R188 ;  /* 0x000000bc00547308 */ /* 0x000fe20000000800 */
[----:B------:R-:W-:Y:S02]  /*21f10*/  IMAD.MOV.U32 R55, RZ, RZ, R85 ;  /* 0x000000ffff377224 */ /* 0x000fe400078e0055 */
[----:B------:R-:W-:Y:S01]  /*21f20*/  FADD.FTZ R52, R0, R43 ;  /* 0x0000002b00347221 */ /* 0x000fe20000010000 */
[C---:B------:R-:W-:Y:S06]  /*21f30*/  PRMT R155, R80.reuse, 0x7610, R155 ;  /* 0x00007610509b7816 */ /* 0x040fec000000009b */
[----:B------:R-:W1:Y:S01]  /*21f40*/  MUFU.EX2 R39, R78 ;  /* 0x0000004e00277308 */ /* 0x000e620000000800 */
[----:B------:R-:W-:Y:S01]  /*21f50*/  PRMT R154, R80, 0x7632, R154 ;  /* 0x00007632509a7816 */ /* 0x000fe2000000009a */
[----:B------:R-:W-:Y:S02]  /*21f60*/  IMAD.MOV.U32 R85, RZ, RZ, R224 ;  /* 0x000000ffff557224 */ /* 0x000fe400078e00e0 */
[----:B------:R-:W-:Y:S06]  /*21f70*/  FADD.FTZ R51, R50, R53 ;  /* 0x0000003532337221 */ /* 0x000fec0000010000 */
[----:B------:R-:W1:Y:S01]  /*21f80*/  MUFU.EX2 R0, R79 ;  /* 0x0000004f00007308 */ /* 0x000e620000000800 */
[----:B------:R-:W-:Y:S01]  /*21f90*/  IMAD.MOV.U32 R224, RZ, RZ, R183 ;  /* 0x000000ffffe07224 */ /* 0x000fe200078e00b7 */
[C---:B-1----:R-:W-:Y:S01]  /*21fa0*/  F2FP.F16.F32.PACK_AB R77, R45.reuse, R50 ;  /* 0x000000322d4d723e */ /* 0x042fe200000000ff */
[----:B------:R-:W-:Y:S01]  /*21fb0*/  FADD.FTZ R45, R45, R51 ;  /* 0x000000332d2d7221 */ /* 0x000fe20000010000 */
[----:B------:R-:W-:Y:S06]  /*21fc0*/  LOP3.LUT R183, R62, 0xff, RZ, 0xc0, !PT ;  /* 0x000000ff3eb77812 */ /* 0x000fec00078ec0ff */
[----:B------:R-:W-:Y:S01]  /*21fd0*/  MUFU.EX2 R43, R88 ;  /* 0x00000058002b7308 */ /* 0x000fe20000000800 */
[C---:B------:R-:W-:Y:S02]  /*21fe0*/  PRMT R148, R77.reuse, 0x7610, R148 ;  /* 0x000076104d947816 */ /* 0x040fe40000000094 */
[----:B------:R-:W-:Y:S07]  /*21ff0*/  PRMT R153, R77, 0x7632, R153 ;  /* 0x000076324d997816 */ /* 0x000fee0000000099 */
[----:B------:R-:W-:Y:S01]  /*22000*/  MUFU.EX2 R53, R92 ;  /* 0x0000005c00357308 */ /* 0x000fe20000000800 */
[----:B------:R-:W-:Y:S09]  /*22010*/  FADD.FTZ R50, R39, R52 ;  /* 0x0000003427327221 */ /* 0x000ff20000010000 */
[----:B------:R-:W-:Y:S01]  /*22020*/  MUFU.EX2 R52, R93 ;  /* 0x0000005d00347308 */ /* 0x000fe20000000800 */
[C---:B------:R-:W-:Y:S01]  /*22030*/  F2FP.F16.F32.PACK_AB R76, R0.reuse, R39 ;  /* 0x00000027004c723e */ /* 0x040fe200000000ff */
[----:B------:R-:W-:Y:S08]  /*22040*/  FADD.FTZ R39, R0, R50 ;  /* 0x0000003200277221 */ /* 0x000ff00000010000 */
[----:B------:R-:W-:Y:S01]  /*22050*/  MUFU.EX2 R50, R95 ;  /* 0x0000005f00327308 */ /* 0x000fe20000000800 */
[C---:B------:R-:W-:Y:S02]  /*22060*/  PRMT R159, R76.reuse, 0x7610, R159 ;  /* 0x000076104c9f7816 */ /* 0x040fe4000000009f */
[----:B------:R-:W-:Y:S07]  /*22070*/  PRMT R162, R76, 0x7632, R162 ;  /* 0x000076324ca27816 */ /* 0x000fee00000000a2 */
[----:B------:R-:W-:Y:S01]  /*22080*/  MUFU.EX2 R51, R94 ;  /* 0x0000005e00337308 */ /* 0x000fe20000000800 */
[C---:B----4-:R-:W-:Y:S02]  /*22090*/  @P5 HADD2 R83, -R68.reuse.H0_H0, -RZ.H0_H0 ;  /* 0xa00000ff44535230 */ /* 0x050fe40000000900 */
[----:B---3--:R-:W-:Y:S03]  /*220a0*/  @P1 HADD2 R73, -R68.H1_H1, -RZ.H0_H0 ;  /* 0xa00000ff44491230 */ /* 0x008fe60000000d00 */
[----:B------:R-:W-:Y:S02]  /*220b0*/  PRMT R75, R83, 0x7610, R75 ;  /* 0x00007610534b7816 */ /* 0x000fe4000000004b */
[----:B------:R-:W-:Y:S02]  /*220c0*/  PRMT R74, R73, 0x7610, R74 ;  /* 0x00007610494a7816 */ /* 0x000fe4000000004a */
[----:B------:R-:W-:Y:S02]  /*220d0*/  @P5 PRMT R118, R75, 0x5410, RZ ;  /* 0x000054104b765816 */ /* 0x000fe400000000ff */
[----:B------:R-:W-:Y:S01]  /*220e0*/  @P1 PRMT R117, R74, 0x5410, RZ ;  /* 0x000054104a751816 */ /* 0x000fe200000000ff */
[----:B------:R1:W-:Y:S10]  /*220f0*/  MUFU.EX2 R75, R247 ;  /* 0x000000f7004b7308 */ /* 0x0003f40000000800 */
[----:B------:R3:W4:Y:S01]  /*22100*/  MUFU.EX2 R74, R249 ;  /* 0x000000f9004a7308 */ /* 0x0007220000000800 */
[----:B--2---:R-:W-:Y:S05]  /*22110*/  @P4 HADD2 R57, -R69.H1_H1, -RZ.H0_H0 ;  /* 0xa00000ff45394230 */ /* 0x004fea0000000d00 */
[----:B------:R2:W-:Y:S01]  /*22120*/  @P4 STL.S16 [R1+0x1f8], R57 ;  /* 0x0001f83901004387 */ /* 0x0005e20000100600 */
[----:B-1----:R-:W-:Y:S01]  /*22130*/  IMAD.MOV.U32 R247, RZ, RZ, R55 ;  /* 0x000000fffff77224 */ /* 0x002fe200078e0037 */
[----:B------:R-:W-:Y:S01]  /*22140*/  PRMT R72, R57, 0x7610, R72 ;  /* 0x0000761039487816 */ /* 0x000fe20000000048 */
[----:B------:R-:W-:Y:S01]  /*22150*/  IMAD.WIDE.U32 R54, R112, -0x2daee0ad, RZ ;  /* 0xd2511f5370367825 */ /* 0x000fe200078e00ff */
[----:B------:R1:W-:Y:S02]  /*22160*/  @P5 STL.S16 [R1+0x1f4], R83 ;  /* 0x0001f45301005387 */ /* 0x0003e40000100600 */
[----:B------:R-:W-:Y:S01]  /*22170*/  @P4 PRMT R115, R72, 0x5410, RZ ;  /* 0x0000541048734816 */ /* 0x000fe200000000ff */
[----:B---3--:R-:W-:Y:S01]  /*22180*/  IMAD.MOV.U32 R249, RZ, RZ, R243 ;  /* 0x000000fffff97224 */ /* 0x008fe200078e00f3 */
[----:B------:R3:W-:Y:S01]  /*22190*/  @P1 STL.S16 [R1+0x1f0], R73 ;  /* 0x0001f04901001387 */ /* 0x0007e20000100600 */
[----:B------:R-:W-:Y:S01]  /*221a0*/  MUFU.EX2 R72, R233 ;  /* 0x000000e900487308 */ /* 0x000fe20000000800 */
[----:B------:R-:W-:Y:S01]  /*221b0*/  ISETP.LE.U32.AND P4, PT, R184, UR7, PT ;  /* 0x00000007b8007c0c */ /* 0x000fe2000bf83070 */
[----:B------:R-:W-:Y:S01]  /*221c0*/  IMAD.MOV.U32 R243, RZ, RZ, R170 ;  /* 0x000000fffff37224 */ /* 0x000fe200078e00aa */
[----:B------:R-:W-:Y:S02]  /*221d0*/  ISETP.LE.U32.AND P1, PT, R190, UR7, PT ;  /* 0x00000007be007c0c */ /* 0x000fe4000bf23070 */
[----:B------:R-:W-:Y:S02]  /*221e0*/  LOP3.LUT R112, R132, UR17, R55, 0x96, !PT ;  /* 0x0000001184707c12 */ /* 0x000fe4000f8e9637 */
[----:B------:R-:W-:Y:S02]  /*221f0*/  PRMT R132, R81, 0x7610, R132 ;  /* 0x0000761051847816 */ /* 0x000fe40000000084 */
[----:B----4-:R-:W-:Y:S01]  /*22200*/  F2FP.F16.F32.PACK_AB R219, R74, R75 ;  /* 0x0000004b4adb723e */ /* 0x010fe200000000ff */
[----:B--2---:R-:W2:Y:S10]  /*22210*/  MUFU.EX2 R57, R248 ;  /* 0x000000f800397308 */ /* 0x004eb40000000800 */
[----:B-1----:R-:W1:Y:S10]  /*22220*/  MUFU.EX2 R83, R240 ;  /* 0x000000f000537308 */ /* 0x002e740000000800 */
[----:B---3--:R3:W4:Y:S01]  /*22230*/  MUFU.EX2 R73, R231 ;  /* 0x000000e700497308 */ /* 0x0087220000000800 */
[C---:B--2---:R-:W-:Y:S01]  /*22240*/  F2FP.F16.F32.PACK_AB R191, R57.reuse, R61 ;  /* 0x0000003d39bf723e */ /* 0x044fe200000000ff */
[--C-:B------:R-:W-:Y:S01]  /*22250*/  FADD.FTZ R57, R57, R41.reuse ;  /* 0x0000002939397221 */ /* 0x100fe20000010000 */
[----:B------:R-:W-:Y:S02]  /*22260*/  PRMT R41, R49, 0x7632, R41 ;  /* 0x0000763231297816 */ /* 0x000fe40000000029 */
[----:B-1----:R-:W-:Y:S02]  /*22270*/  F2FP.F16.F32.PACK_AB R217, R82, R83 ;  /* 0x0000005352d9723e */ /* 0x002fe400000000ff */
[----:B------:R-:W-:Y:S01]  /*22280*/  LOP3.LUT R185, R41, 0xff, RZ, 0xc0, !PT ;  /* 0x000000ff29b97812 */ /* 0x000fe200078ec0ff */
[----:B---3--:R-:W2:Y:S01]  /*22290*/  LDL.LU R231, [R1+0x3b4] ;  /* 0x0003b40001e77983 */ /* 0x008ea20000300800 */
[----:B----4-:R-:W-:Y:S02]  /*222a0*/  FADD.FTZ R0, R73, R57 ;  /* 0x0000003949007221 */ /* 0x010fe40000010000 */
[----:B------:R-:W-:Y:S01]  /*222b0*/  ISETP.LE.U32.AND P5, PT, R185, UR7, PT ;  /* 0x00000007b9007c0c */ /* 0x000fe2000bfa3070 */
[----:B------:R-:W3:Y:S01]  /*222c0*/  LDL.LU R233, [R1+0x3b0] ;  /* 0x0003b00001e97983 */ /* 0x000ee20000300800 */
[C---:B------:R-:W-:Y:S01]  /*222d0*/  F2FP.F16.F32.PACK_AB R218, R72.reuse, R73 ;  /* 0x0000004948da723e */ /* 0x040fe200000000ff */
[----:B------:R-:W-:Y:S01]  /*222e0*/  FADD.FTZ R72, R72, R0 ;  /* 0x0000000048487221 */ /* 0x000fe20000010000 */
[----:B------:R-:W-:Y:S01]  /*222f0*/  MUFU.EX2 R73, R241 ;  /* 0x000000f100497308 */ /* 0x000fe20000000800 */
[----:B------:R4:W4:Y:S04]  /*22300*/  LDL.S16 R47, [R1+0x224] ;  /* 0x00022400012f7983 */ /* 0x0009280000100600 */
[----:B------:R1:W2:Y:S01]  /*22310*/  LDL.S16 R41, [R1+0x220] ;  /* 0x0002200001297983 */ /* 0x0002a20000100600 */
[C---:B----4-:R-:W-:Y:S02]  /*22320*/  @!P4 HADD2 R47, -R81.reuse.H0_H0, -RZ.H0_H0 ;  /* 0xa00000ff512fc230 */ /* 0x050fe40000000900 */
[----:B--2---:R-:W-:Y:S03]  /*22330*/  @!P6 HADD2 R41, -R81.H1_H1, -RZ.H0_H0 ;  /* 0xa00000ff5129e230 */ /* 0x004fe60000000d00 */
[----:B------:R2:W-:Y:S01]  /*22340*/  @!P4 STL.S16 [R1+0x224], R47 ;  /* 0x0002242f0100c387 */ /* 0x0005e20000100600 */
[----:B------:R-:W-:Y:S02]  /*22350*/  PRMT R248, R47, 0x7610, R248 ;  /* 0x000076102ff87816 */ /* 0x000fe400000000f8 */
[----:B------:R-:W-:Y:S02]  /*22360*/  PRMT R238, R41, 0x7610, R238 ;  /* 0x0000761029ee7816 */ /* 0x000fe400000000ee */
[----:B------:R-:W-:Y:S01]  /*22370*/  @!P4 PRMT R132, R248, 0x5410, RZ ;  /* 0x00005410f884c816 */ /* 0x000fe200000000ff */
[----:B------:R-:W-:Y:S01]  /*22380*/  IMAD.MOV.U32 R248, RZ, RZ, R242 ;  /* 0x000000fffff87224 */ /* 0x000fe200078e00f2 */
[----:B------:R-:W-:Y:S01]  /*22390*/  @!P6 PRMT R152, R238, 0x5410, RZ ;  /* 0x00005410ee98e816 */ /* 0x000fe200000000ff */
[----:B------:R-:W4:Y:S01]  /*223a0*/  LDC R242, c[0x0][0x448] ;  /* 0x00011200fff27b82 */ /* 0x000f220000000800 */
[----:B------:R-:W-:Y:S01]  /*223b0*/  ISETP.GT.U32.AND P4, PT, R193, UR7, PT ;  /* 0x00000007c1007c0c */ /* 0x000fe2000bf84070 */
[----:B------:R-:W-:Y:S02]  /*223c0*/  IMAD.MOV.U32 R238, RZ, RZ, R85 ;  /* 0x000000ffffee7224 */ /* 0x000fe400078e0055 */
[----:B------:R-:W-:Y:S01]  /*223d0*/  MUFU.EX2 R85, R251 ;  /* 0x000000fb00557308 */ /* 0x000fe20000000800 */
[----:B--2---:R1:W2:Y:S04]  /*223e0*/  LDL.S16 R47, [R1+0x21c] ;  /* 0x00021c00012f7983 */ /* 0x0042a80000100600 */
[----:B------:R3:W-:Y:S01]  /*223f0*/  @!P6 STL.S16 [R1+0x220], R41 ;  /* 0x000220290100e387 */ /* 0x0007e20000100600 */
[----:B------:R-:W-:Y:S03]  /*22400*/  ISETP.LE.U32.AND P6, PT, R183, UR7, PT ;  /* 0x00000007b7007c0c */ /* 0x000fe6000bfc3070 */
[----:B------:R1:W4:Y:S01]  /*22410*/  LDL.S16 R49, [R1+0x218] ;  /* 0x0002180001317983 */ /* 0x0003220000100600 */
[----:B---3--:R-:W3:Y:S02]  /*22420*/  MUFU.EX2 R41, R89 ;  /* 0x0000005900297308 */ /* 0x008ee40000000800 */
[----:B---3--:R-:W-:Y:S04]  /*22430*/  F2FP.F16.F32.PACK_AB R79, R41, R43 ;  /* 0x0000002b294f723e */ /* 0x008fe800000000ff */
[C---:B------:R-:W-:Y:S02]  /*22440*/  PRMT R161, R79.reuse, 0x7610, R161 ;  /* 0x000076104fa17816 */ /* 0x040fe400000000a1 */
[----:B------:R-:W-:Y:S01]  /*22450*/  PRMT R160, R79, 0x7632, R160 ;  /* 0x000076324fa07816 */ /* 0x000fe200000000a0 */
[C---:B--2---:R-:W-:Y:S05]  /*22460*/  @!P5 HADD2 R47, -R80.reuse.H0_H0, -RZ.H0_H0 ;  /* 0xa00000ff502fd230 */ /* 0x044fea0000000900 */
[----:B------:R2:W-:Y:S01]  /*22470*/  @!P5 STL.S16 [R1+0x21c], R47 ;  /* 0x00021c2f0100d387 */ /* 0x0005e20000100600 */
[----:B------:R-:W-:Y:S01]  /*22480*/  PRMT R86, R47, 0x7610, R86 ;  /* 0x000076102f567816 */ /* 0x000fe20000000056 */
[----:B----4-:R-:W-:Y:S03]  /*22490*/  @!P1 HADD2 R49, -R80.H1_H1, -RZ.H0_H0 ;  /* 0xa00000ff50319230 */ /* 0x010fe60000000d00 */
[----:B------:R-:W-:Y:S02]  /*224a0*/  @!P5 PRMT R155, R86, 0x5410, RZ ;  /* 0x00005410569bd816 */ /* 0x000fe400000000ff */
[----:B------:R-:W3:Y:S01]  /*224b0*/  MUFU.EX2 R86, R250 ;  /* 0x000000fa00567308 */ /* 0x000ee20000000800 */
[----:B------:R4:W-:Y:S01]  /*224c0*/  @!P1 STL.S16 [R1+0x218], R49 ;  /* 0x0002183101009387 */ /* 0x0009e20000100600 */
[----:B------:R-:W-:Y:S02]  /*224d0*/  ISETP.GT.U32.AND P5, PT, R151, UR7, PT ;  /* 0x0000000797007c0c */ /* 0x000fe4000bfa4070 */
[----:B------:R-:W-:Y:S01]  /*224e0*/  PRMT R55, R49, 0x7610, R55 ;  /* 0x0000761031377816 */ /* 0x000fe20000000037 */
[----:B------:R-:W4:Y:S03]  /*224f0*/  LDL.LU R188, [R1+0x3ac] ;  /* 0x0003ac0001bc7983 */ /* 0x000f260000300800 */
[----:B------:R-:W-:Y:S02]  /*22500*/  @!P1 PRMT R154, R55, 0x5410, RZ ;  /* 0x00005410379a9816 */ /* 0x000fe400000000ff */
[----:B------:R-:W-:Y:S02]  /*22510*/  ISETP.GT.U32.AND P1, PT, R149, UR7, PT ;  /* 0x0000000795007c0c */ /* 0x000fe4000bf24070 */
[----:B------:R-:W-:Y:S02]  /*22520*/  PRMT R149, R151, 0x5410, R149 ;  /* 0x0000541097957816 */ /* 0x000fe40000000095 */
[----:B---3--:R-:W-:Y:S01]  /*22530*/  F2FP.F16.F32.PACK_AB R228, R85, R86 ;  /* 0x0000005655e4723e */ /* 0x008fe200000000ff */
[----:B--2---:R-:W-:Y:S01]  /*22540*/  FADD.FTZ R47, R83, R56 ;  /* 0x00000038532f7221 */ /* 0x004fe20000010000 */
[----:B------:R-:W-:Y:S01]  /*22550*/  IMAD.WIDE.U32 R56, R100, -0x2daee0ad, RZ ;  /* 0xd2511f5364387825 */ /* 0x000fe200078e00ff */
[----:B------:R2:W3:Y:S03]  /*22560*/  MUFU.EX2 R83, R189 ;  /* 0x000000bd00537308 */ /* 0x0004e60000000800 */
[----:B------:R-:W-:Y:S01]  /*22570*/  FADD.FTZ R61, R82, R47 ;  /* 0x0000002f523d7221 */ /* 0x000fe20000010000 */
[----:B------:R-:W-:Y:S06]  /*22580*/  LOP3.LUT R55, R130, UR17, R57, 0x96, !PT ;  /* 0x0000001182377c12 */ /* 0x000fec000f8e9639 */
[----:B------:R-:W1:Y:S01]  /*22590*/  MUFU.EX2 R82, R252 ;  /* 0x000000fc00527308 */ /* 0x000e620000000800 */
[----:B------:R-:W-:Y:S09]  /*225a0*/  SHF.R.U32.HI R170, RZ, 0x18, R55 ;  /* 0x00000018ffaa7819 */ /* 0x000ff20000011637 */
[----:B----4-:R-:W-:Y:S10]  /*225b0*/  MUFU.EX2 R49, R90 ;  /* 0x0000005a00317308 */ /* 0x010ff40000000800 */
[----:B------:R-:W4:Y:S01]  /*225c0*/  MUFU.EX2 R47, R91 ;  /* 0x0000005b002f7308 */ /* 0x000f220000000800 */
[----:B--2---:R-:W2:Y:S01]  /*225d0*/  LDL.LU R189, [R1+0x3a8] ;  /* 0x0003a80001bd7983 */ /* 0x004ea20000300800 */
[----:B---3--:R-:W-:Y:S03]  /*225e0*/  F2FP.F16.F32.PACK_AB R225, R83, R84 ;  /* 0x0000005453e1723e */ /* 0x008fe600000000ff */
[----:B------:R3:W3:Y:S01]  /*225f0*/  LDL.S16 R0, [R1+0x234] ;  /* 0x0002340001007983 */ /* 0x0006e20000100600 */
[----:B-1----:R-:W-:Y:S02]  /*22600*/  F2FP.F16.F32.PACK_AB R232, R73, R82 ;  /* 0x0000005249e8723e */ /* 0x002fe400000000ff */
[----:B----4-:R-:W-:Y:S04]  /*22610*/  F2FP.F16.F32.PACK_AB R78, R47, R49 ;  /* 0x000000312f4e723e */ /* 0x010fe800000000ff */
[C---:B------:R-:W-:Y:S02]  /*22620*/  PRMT R156, R78.reuse, 0x7610, R156 ;  /* 0x000076104e9c7816 */ /* 0x040fe4000000009c */
[----:B------:R-:W-:Y:S01]  /*22630*/  PRMT R163, R78, 0x7632, R163 ;  /* 0x000076324ea37816 */ /* 0x000fe200000000a3 */
[C---:B---3--:R-:W-:Y:S05]  /*22640*/  @!P6 HADD2 R0, -R77.reuse.H0_H0, -RZ.H0_H0 ;  /* 0xa00000ff4d00e230 */ /* 0x048fea0000000900 */
[----:B------:R1:W-:Y:S01]  /*22650*/  @!P6 STL.S16 [R1+0x234], R0 ;  /* 0x000234000100e387 */ /* 0x0003e20000100600 */
[----:B------:R-:W-:Y:S03]  /*22660*/  PRMT R192, R0, 0x7610, R192 ;  /* 0x0000761000c07816 */ /* 0x000fe600000000c0 */
[----:B------:R-:W3:Y:S01]  /*22670*/  LDL.LU R250, [R1+0x3a4] ;  /* 0x0003a40001fa7983 */ /* 0x000ee20000300800 */
[----:B------:R-:W-:Y:S03]  /*22680*/  @!P6 PRMT R148, R192, 0x5410, RZ ;  /* 0x00005410c094e816 */ /* 0x000fe600000000ff */
[----:B------:R4:W2:Y:S04]  /*22690*/  LDL.S16 R62, [R1+0x230] ;  /* 0x00023000013e7983 */ /* 0x0008a80000100600 */
[----:B------:R4:W4:Y:S04]  /*226a0*/  LDL.S16 R57, [R1+0x228] ;  /* 0x0002280001397983 */ /* 0x0009280000100600 */
[----:B-1----:R1:W3:Y:S01]  /*226b0*/  LDL.S16 R0, [R1+0x22c] ;  /* 0x00022c0001007983 */ /* 0x0022e20000100600 */
[----:B--2---:R-:W-:Y:S02]  /*226c0*/  @P4 HADD2 R62, -R77.H1_H1, -RZ.H0_H0 ;  /* 0xa00000ff4d3e4230 */ /* 0x004fe40000000d00 */
[C---:B----4-:R-:W-:Y:S03]  /*226d0*/  @P1 HADD2 R57, -R76.reuse.H1_H1, -RZ.H0_H0 ;  /* 0xa00000ff4c391230 */ /* 0x050fe60000000d00 */
[----:B------:R-:W-:Y:S01]  /*226e0*/  @P4 STL.S16 [R1+0x230], R62 ;  /* 0x0002303e01004387 */ /* 0x000fe20000100600 */
[----:B------:R-:W-:Y:S02]  /*226f0*/  PRMT R113, R62, 0x7610, R113 ;  /* 0x000076103e717816 */ /* 0x000fe40000000071 */
[----:B------:R-:W-:Y:S02]  /*22700*/  PRMT R130, R57, 0x7610, R130 ;  /* 0x0000761039827816 */ /* 0x000fe40000000082 */
[----:B------:R-:W-:Y:S02]  /*22710*/  @P4 PRMT R153, R113, 0x5410, RZ ;  /* 0x0000541071994816 */ /* 0x000fe400000000ff */
[----:B------:R-:W-:Y:S01]  /*22720*/  @P1 PRMT R162, R130, 0x5410, RZ ;  /* 0x0000541082a21816 */ /* 0x000fe200000000ff */
[----:B---3--:R-:W-:Y:S05]  /*22730*/  @P5 HADD2 R0, -R76.H0_H0, -RZ.H0_H0 ;  /* 0xa00000ff4c005230 */ /* 0x008fea0000000900 */
[----:B------:R2:W-:Y:S01]  /*22740*/  @P5 STL.S16 [R1+0x22c], R0 ;  /* 0x00022c0001005387 */ /* 0x0005e20000100600 */
[----:B------:R-:W-:Y:S03]  /*22750*/  PRMT R179, R0, 0x7610, R179 ;  /* 0x0000761000b37816 */ /* 0x000fe600000000b3 */
[----:B------:R-:W3:Y:S01]  /*22760*/  LDL.LU R251, [R1+0x3a0] ;  /* 0x0003a00001fb7983 */ /* 0x000ee20000300800 */
[----:B------:R-:W-:Y:S01]  /*22770*/  @P5 PRMT R159, R179, 0x5410, RZ ;  /* 0x00005410b39f5816 */ /* 0x000fe200000000ff */
[----:B------:R-:W-:Y:S02]  /*22780*/  IMAD.MOV.U32 R179, RZ, RZ, R182 ;  /* 0x000000ffffb37224 */ /* 0x000fe400078e00b6 */
[----:B------:R4:W-:Y:S01]  /*22790*/  @P1 STL.S16 [R1+0x228], R57 ;  /* 0x0002283901001387 */ /* 0x0009e20000100600 */
[----:B------:R-:W-:Y:S02]  /*227a0*/  IMAD.MOV.U32 R182, RZ, RZ, R176 ;  /* 0x000000ffffb67224 */ /* 0x000fe400078e00b0 */
[----:B------:R-:W-:Y:S02]  /*227b0*/  IMAD.MOV.U32 R176, RZ, RZ, R165 ;  /* 0x000000ffffb07224 */ /* 0x000fe400078e00a5 */
[----:B------:R-:W-:Y:S02]  /*227c0*/  IMAD.MOV.U32 R165, RZ, RZ, R26 ;  /* 0x000000ffffa57224 */ /* 0x000fe400078e001a */
[----:B--2---:R-:W-:Y:S02]  /*227d0*/  FADD.FTZ R0, R75, R61 ;  /* 0x0000003d4b007221 */ /* 0x004fe40000010000 */
[----:B------:R2:W-:Y:S02]  /*227e0*/  MUFU.EX2 R75, R202 ;  /* 0x000000ca004b7308 */ /* 0x0005e40000000800 */
[----:B------:R-:W-:Y:S01]  /*227f0*/  FADD.FTZ R62, R74, R0 ;  /* 0x000000004a3e7221 */ /* 0x000fe20000010000 */
[--C-:B------:R-:W-:Y:S07]  /*22800*/  FADD.FTZ R0, R43, R45.reuse ;  /* 0x0000002d2b007221 */ /* 0x100fee0000010000 */
[----:B------:R1:W1:Y:S01]  /*22810*/  MUFU.EX2 R74, R245 ;  /* 0x000000f5004a7308 */ /* 0x0002620000000800 */
[----:B------:R-:W-:Y:S01]  /*22820*/  PRMT R45, R46, 0x7632, R45 ;  /* 0x000076322e2d7816 */ /* 0x000fe2000000002d */
[----:B----4-:R-:W-:Y:S01]  /*22830*/  FADD.FTZ R57, R41, R0 ;  /* 0x0000000029397221 */ /* 0x010fe20000010000 */
[----:B------:R-:W-:Y:S01]  /*22840*/  FADD.FTZ R0, R49, R39 ;  /* 0x0000002731007221 */ /* 0x000fe20000010000 */
[----:B------:R-:W-:Y:S06]  /*22850*/  FADD.FTZ R39, R84, R72 ;  /* 0x0000004854277221 */ /* 0x000fec0000010000 */
[----:B------:R-:W4:Y:S01]  /*22860*/  MUFU.EX2 R49, R104 ;  /* 0x0000006800317308 */ /* 0x000f220000000800 */
[----:B------:R-:W-:Y:S01]  /*22870*/  FADD.FTZ R57, R53, R57 ;  /* 0x0000003935397221 */ /* 0x000fe20000010000 */
[----:B------:R-:W-:Y:S01]  /*22880*/  FADD.FTZ R61, R47, R0 ;  /* 0x000000002f3d7221 */ /* 0x000fe20000010000 */
[----:B------:R-:W-:Y:S01]  /*22890*/  FADD.FTZ R0, R82, R62 ;  /* 0x0000003e52007221 */ /* 0x000fe20000010000 */
[----:B--2---:R-:W2:Y:S01]  /*228a0*/  LDL.LU R202, [R1+0x39c] ;  /* 0x00039c0001ca7983 */ /* 0x004ea20000300800 */
[----:B------:R-:W-:Y:S01]  /*228b0*/  FADD.FTZ R72, R83, R39 ;  /* 0x0000002753487221 */ /* 0x000fe20000010000 */
[----:B------:R-:W-:Y:S01]  /*228c0*/  F2FP.F16.F32.PACK_AB R83, R52, R53 ;  /* 0x000000353453723e */ /* 0x000fe200000000ff */
[----:B------:R-:W-:Y:S01]  /*228d0*/  FADD.FTZ R62, R73, R0 ;  /* 0x00000000493e7221 */ /* 0x000fe20000010000 */
[----:B-1----:R-:W2:Y:S02]  /*228e0*/  LDL.LU R245, [R1+0x398] ;  /* 0x0003980001f57983 */ /* 0x002ea40000300800 */
[----:B------:R1:W-:Y:S01]  /*228f0*/  MUFU.EX2 R73, R194 ;  /* 0x000000c200497308 */ /* 0x0003e20000000800 */
[----:B------:R-:W-:Y:S01]  /*22900*/  FADD.FTZ R53, R51, R61 ;  /* 0x0000003d33357221 */ /* 0x000fe20000010000 */
[----:B------:R-:W-:Y:S01]  /*22910*/  F2FP.F16.F32.PACK_AB R82, R50, R51 ;  /* 0x000000333252723e */ /* 0x000fe200000000ff */
[----:B------:R-:W-:Y:S07]  /*22920*/  FADD.FTZ R51, R86, R72 ;  /* 0x0000004856337221 */ /* 0x000fee0000010000 */
[----:B------:R-:W-:Y:S01]  /*22930*/  MUFU.EX2 R0, R107 ;  /* 0x0000006b00007308 */ /* 0x000fe20000000800 */
[----:B------:R-:W-:Y:S01]  /*22940*/  PRMT R43, R44, 0x7632, R43 ;  /* 0x000076322c2b7816 */ /* 0x000fe2000000002b */
[----:B------:R-:W-:Y:S01]  /*22950*/  FADD.FTZ R52, R52, R57 ;  /* 0x0000003934347221 */ /* 0x000fe20000010000 */
[----:B------:R-:W-:Y:S07]  /*22960*/  FADD.FTZ R61, R85, R51 ;  /* 0x00000033553d7221 */ /* 0x000fee0000010000 */
[----:B------:R4:W-:Y:S01]  /*22970*/  MUFU.EX2 R72, R213 ;  /* 0x000000d500487308 */ /* 0x0009e20000000800 */
[----:B------:R-:W-:Y:S01]  /*22980*/  F2FP.F16.F32.PACK_AB R57, R74, R75 ;  /* 0x0000004b4a39723e */ /* 0x000fe200000000ff */
[----:B------:R-:W-:Y:S01]  /*22990*/  FADD.FTZ R53, R50, R53 ;  /* 0x0000003532357221 */ /* 0x000fe20000010000 */
[----:B------:R-:W-:Y:S07]  /*229a0*/  PRMT R41, R42, 0x7632, R41 ;  /* 0x000076322a297816 */ /* 0x000fee0000000029 */
[----:B------:R-:W4:Y:S01]  /*229b0*/  MUFU.EX2 R47, R105 ;  /* 0x00000069002f7308 */ /* 0x000f220000000800 */
[----:B------:R-:W-:Y:S01]  /*229c0*/  FADD.FTZ R50, R75, R62 ;  /* 0x0000003e4b327221 */ /* 0x000fe20000010000 */
[----:B-1----:R-:W2:Y:S01]  /*229d0*/  LDL.LU R194, [R1+0x394] ;  /* 0x0003940001c27983 */ /* 0x002ea20000300800 */
[----:B----4-:R-:W-:Y:S07]  /*229e0*/  FADD.FTZ R51, R49, R52 ;  /* 0x0000003431337221 */ /* 0x010fee0000010000 */
[----:B------:R-:W1:Y:S01]  /*229f0*/  MUFU.EX2 R39, R106 ;  /* 0x0000006a00277308 */ /* 0x000e620000000800 */
[----:B------:R-:W-:Y:S09]  /*22a00*/  FADD.FTZ R52, R74, R50 ;  /* 0x000000324a347221 */ /* 0x000ff20000010000 */
[----:B------:R-:W4:Y:S01]  /*22a10*/  MUFU.EX2 R74, R224 ;  /* 0x000000e0004a7308 */ /* 0x000f220000000800 */
[----:B------:R-:W2:Y:S09]  /*22a20*/  LDL.LU R213, [R1+0x390] ;  /* 0x0003900001d57983 */ /* 0x000eb20000300800 */
[----:B------:R-:W-:Y:S01]  /*22a30*/  MUFU.EX2 R50, R109 ;  /* 0x0000006d00327308 */ /* 0x000fe20000000800 */
[----:B------:R2:W2:Y:S01]  /*22a40*/  LDL.S16 R26, [R1+0x268] ;  /* 0x00026800011a7983 */ /* 0x0004a20000100600 */
[C---:B------:R-:W-:Y:S01]  /*22a50*/  F2FP.F16.F32.PACK_AB R90, R47.reuse, R49 ;  /* 0x000000312f5a723e */ /* 0x040fe200000000ff */
[----:B------:R-:W-:Y:S07]  /*22a60*/  FADD.FTZ R62, R47, R51 ;  /* 0x000000332f3e7221 */ /* 0x000fee0000010000 */
[----:B------:R4:W-:Y:S01]  /*22a70*/  MUFU.EX2 R75, R201 ;  /* 0x000000c9004b7308 */ /* 0x0009e20000000800 */
[----:B------:R2:W2:Y:S01]  /*22a80*/  LDL.S16 R130, [R1+0x264] ;  /* 0x0002640001827983 */ /* 0x0004a20000100600 */
[----:B-1----:R-:W-:Y:S01]  /*22a90*/  F2FP.F16.F32.PACK_AB R89, R0, R39 ;  /* 0x000000270059723e */ /* 0x002fe200000000ff */
[----:B------:R-:W-:Y:S01]  /*22aa0*/  FADD.FTZ R49, R39, R53 ;  /* 0x0000003527317221 */ /* 0x000fe20000010000 */
[----:B------:R-:W-:Y:S01]  /*22ab0*/  FADD.FTZ R39, R73, R61 ;  /* 0x0000003d49277221 */ /* 0x000fe20000010000 */
[----:B------:R1:W2:Y:S01]  /*22ac0*/  LDL.S16 R107, [R1+0x25c] ;  /* 0x00025c00016b7983 */ /* 0x0002a20000100600 */
[----:B------:R-:W-:Y:S01]  /*22ad0*/  F2FP.F16.F32.PACK_AB R61, R72, R73 ;  /* 0x00000049483d723e */ /* 0x000fe200000000ff */
[----:B------:R-:W-:Y:S03]  /*22ae0*/  FADD.FTZ R53, R0, R49 ;  /* 0x0000003100357221 */ /* 0x000fe60000010000 */
[----:B------:R-:W1:Y:S01]  /*22af0*/  MUFU.EX2 R73, R238 ;  /* 0x000000ee00497308 */ /* 0x000e620000000800 */
[----:B------:R2:W2:Y:S01]  /*22b00*/  LDL.S16 R85, [R1+0x260] ;  /* 0x0002600001557983 */ /* 0x0004a20000100600 */
[----:B----4-:R-:W-:Y:S01]  /*22b10*/  FADD.FTZ R0, R74, R52 ;  /* 0x000000344a007221 */ /* 0x010fe20000010000 */
[--C-:B------:R-:W-:Y:S01]  /*22b20*/  FADD.FTZ R72, R72, R39.reuse ;  /* 0x0000002748487221 */ /* 0x100fe20000010000 */
[----:B------:R-:W-:Y:S01]  /*22b30*/  PRMT R39, R40, 0x7632, R39 ;  /* 0x0000763228277816 */ /* 0x000fe20000000027 */
[----:B------:R4:W4:Y:S01]  /*22b40*/  LDL.S16 R84, [R1+0x258] ;  /* 0x0002580001547983 */ /* 0x0009220000100600 */
[----:B------:R-:W-:Y:S04]  /*22b50*/  IMAD.MOV.U32 R201, RZ, RZ, R167 ;  /* 0x000000ffffc97224 */ /* 0x000fe800078e00a7 */
[----:B------:R-:W1:Y:S10]  /*22b60*/  MUFU.EX2 R51, R108 ;  /* 0x0000006c00337308 */ /* 0x000e740000000800 */
[----:B------:R-:W-:Y:S01]  /*22b70*/  MUFU.EX2 R47, R111 ;  /* 0x0000006f002f7308 */ /* 0x000fe20000000800 */
[C---:B-1----:R-:W-:Y:S01]  /*22b80*/  F2FP.F16.F32.PACK_AB R234, R73.reuse, R74 ;  /* 0x0000004a49ea723e */ /* 0x042fe200000000ff */
[--C-:B------:R-:W-:Y:S01]  /*22b90*/  FADD.FTZ R73, R73, R0.reuse ;  /* 0x0000000049497221 */ /* 0x100fe20000010000 */
[----:B------:R-:W-:Y:S07]  /*22ba0*/  PRMT R0, R38, 0x7632, R0 ;  /* 0x0000763226007816 */ /* 0x000fee0000000000 */
[----:B------:R-:W1:Y:S01]  /*22bb0*/  MUFU.EX2 R74, R27 ;  /* 0x0000001b004a7308 */ /* 0x000e620000000800 */
[C---:B------:R-:W-:Y:S09]  /*22bc0*/  F2FP.F16.F32.PACK_AB R91, R50.reuse, R51 ;  /* 0x00000033325b723e */ /* 0x040ff200000000ff */
[----:B------:R-:W1:Y:S01]  /*22bd0*/  MUFU.EX2 R49, R110 ;  /* 0x0000006e00317308 */ /* 0x000e620000000800 */
[----:B------:R-:W-:Y:S04]  /*22be0*/  FADD.FTZ R52, R51, R62 ;  /* 0x0000003e33347221 */ /* 0x000fe80000010000 */
[----:B------:R-:W-:Y:S05]  /*22bf0*/  FADD.FTZ R62, R50, R52 ;  /* 0x00000034323e7221 */ /* 0x000fea0000010000 */
[----:B------:R-:W1:Y:S02]  /*22c00*/  MUFU.EX2 R52, R120 ;  /* 0x0000007800347308 */ /* 0x000e640000000800 */
[----:B-1----:R-:W-:Y:S01]  /*22c10*/  F2FP.F16.F32.PACK_AB R240, R74, R75 ;  /* 0x0000004b4af0723e */ /* 0x002fe200000000ff */
[----:B------:R-:W-:Y:S01]  /*22c20*/  FADD.FTZ R50, R49, R53 ;  /* 0x0000003531327221 */ /* 0x000fe20000010000 */
[----:B------:R-:W-:Y:S01]  /*22c30*/  F2FP.F16.F32.PACK_AB R88, R47, R49 ;  /* 0x000000312f58723e */ /* 0x000fe200000000ff */
[----:B------:R-:W-:Y:S01]  /*22c40*/  FADD.FTZ R49, R75, R72 ;  /* 0x000000484b317221 */ /* 0x000fe20000010000 */
[----:B------:R-:W-:Y:S01]  /*22c50*/  PRMT R110, R82, 0x7632, R110 ;  /* 0x00007632526e7816 */ /* 0x000fe2000000006e */
[----:B------:R-:W-:Y:S01]  /*22c60*/  FADD.FTZ R72, R47, R50 ;  /* 0x000000322f487221 */ /* 0x000fe20000010000 */
[----:B------:R-:W-:Y:S01]  /*22c70*/  PRMT R47, R48, 0x7632, R47 ;  /* 0x00007632302f7816 */ /* 0x000fe2000000002f */
[----:B------:R-:W-:Y:S01]  /*22c80*/  FADD.FTZ R74, R74, R49 ;  /* 0x000000314a4a7221 */ /* 0x000fe20000010000 */
[----:B------:R-:W-:Y:S01]  /*22c90*/  MUFU.EX2 R50, R179 ;  /* 0x000000b300327308 */ /* 0x000fe20000000800 */
[----:B------:R-:W-:Y:S01]  /*22ca0*/  FADD.FTZ R62, R52, R62 ;  /* 0x0000003e343e7221 */ /* 0x000fe20000010000 */
[----:B---3--:R-:W-:Y:S04]  /*22cb0*/  STG.E.U16 desc[UR20][R250.64], R233 ;  /* 0x000000e9fa007986 */ /* 0x008fe8000c101514 */
[----:B------:R-:W-:Y:S04]  /*22cc0*/  STG.E.U16 desc[UR20][R250.64+0x2], R231 ;  /* 0x000002e7fa007986 */ /* 0x000fe8000c101514 */
[----:B------:R-:W-:Y:S04]  /*22cd0*/  STG.E.U16 desc[UR20][R188.64], R230 ;  /* 0x000000e6bc007986 */ /* 0x000fe8000c101514 */
[----:B------:R1:W-:Y:S01]  /*22ce0*/  STG.E.U16 desc[UR20][R188.64+0x2], R229 ;  /* 0x000002e5bc007986 */ /* 0x0003e2000c101514 */
[C---:B--2---:R-:W-:Y:S02]  /*22cf0*/  LOP3.LUT R113, R202.reuse, 0xff, RZ, 0xc0, !PT ;  /* 0x000000ffca717812 */ /* 0x044fe400078ec0ff */
[C---:B------:R-:W-:Y:S02]  /*22d00*/  LOP3.LUT R51, R202.reuse, 0xffff, RZ, 0xc0, !PT ;  /* 0x0000ffffca337812 */ /* 0x040fe400078ec0ff */
[----:B------:R-:W-:Y:S02]  /*22d10*/  ISETP.LE.U32.AND P0, PT, R113, UR7, PT ;  /* 0x0000000771007c0c */ /* 0x000fe4000bf03070 */
[----:B------:R-:W-:Y:S02]  /*22d20*/  SHF.R.U32.HI R111, RZ, 0x8, R51 ;  /* 0x00000008ff6f7819 */ /* 0x000fe40000011633 */
[----:B------:R-:W-:Y:S01]  /*22d30*/  PRMT R49, R202, 0x7632, R49 ;  /* 0x00007632ca317816 */ /* 0x000fe20000000031 */
[----:B------:R-:W2:Y:S01]  /*22d40*/  MUFU.EX2 R51, R121 ;  /* 0x0000007900337308 */ /* 0x000ea20000000800 */
[----:B------:R-:W-:Y:S02]  /*22d50*/  LOP3.LUT R53, R111, 0xffff, RZ, 0xc0, !PT ;  /* 0x0000ffff6f357812 */ /* 0x000fe400078ec0ff */
[----:B-1----:R-:W-:Y:S02]  /*22d60*/  PRMT R229, R56, 0x7771, RZ ;  /* 0x0000777138e57816 */ /* 0x002fe400000000ff */
[C---:B------:R-:W-:Y:S02]  /*22d70*/  PRMT R224, R194.reuse, 0x7771, RZ ;  /* 0x00007771c2e07816 */ /* 0x040fe400000000ff */
[----:B------:R-:W-:Y:S02]  /*22d80*/  PRMT R100, R194, 0x7773, RZ ;  /* 0x00007773c2647816 */ /* 0x000fe400000000ff */
[----:B------:R-:W-:Y:S01]  /*22d90*/  ISETP.GT.U32.AND P6, PT, R224, UR7, PT ;  /* 0x00000007e0007c0c */ /* 0x000fe2000bfc4070 */
[----:B--2---:R-:W-:Y:S01]  /*22da0*/  FADD.FTZ R238, R51, R62 ;  /* 0x0000003e33ee7221 */ /* 0x004fe20000010000 */
[----:B------:R-:W-:Y:S02]  /*22db0*/  ISETP.GT.U32.AND P4, PT, R100, UR7, PT ;  /* 0x0000000764007c0c */ /* 0x000fe4000bf84070 */
[----:B------:R-:W-:Y:S02]  /*22dc0*/  PRMT R94, R194, 0x7772, RZ ;  /* 0x00007772c25e7816 */ /* 0x000fe400000000ff */
[----:B------:R-:W-:Y:S01]  /*22dd0*/  LOP3.LUT R213, R213, 0xfffffbff, RZ, 0xc0, !PT ;  /* 0xfffffbffd5d57812 */ /* 0x000fe200078ec0ff */
[----:B------:R-:W-:Y:S01]  /*22de0*/  @!P3 HADD2 R26, -R46.H0_H0, -RZ.H0_H0 ;  /* 0xa00000ff2e1ab230 */ /* 0x000fe20000000900 */
[----:B------:R-:W-:Y:S02]  /*22df0*/  ISETP.GT.U32.AND P5, PT, R94, UR7, PT ;  /* 0x000000075e007c0c */ /* 0x000fe4000bfa4070 */
[----:B------:R-:W-:Y:S02]  /*22e00*/  F2FP.F16.F32.PACK_AB R92, R51, R52 ;  /* 0x00000034335c723e */ /* 0x000fe400000000ff */
[----:B------:R1:W-:Y:S01]  /*22e10*/  @!P3 STL.S16 [R1+0x268], R26 ;  /* 0x0002681a0100b387 */ /* 0x0003e20000100600 */
[----:B------:R-:W-:Y:S01]  /*22e20*/  PRMT R199, R26, 0x7610, R199 ;  /* 0x000076101ac77816 */ /* 0x000fe200000000c7 */
[----:B------:R-:W-:Y:S01]  /*22e30*/  @P6 HADD2 R130, -R45.H0_H0, -RZ.H0_H0 ;  /* 0xa00000ff2d826230 */ /* 0x000fe20000000900 */
[----:B------:R-:W-:Y:S01]  /*22e40*/  LOP3.LUT R51, R245, 0xffff, RZ, 0xc0, !PT ;  /* 0x0000fffff5337812 */ /* 0x000fe200078ec0ff */
[----:B------:R-:W-:Y:S01]  /*22e50*/  @P4 HADD2 R107, -R43.H0_H0, -RZ.H0_H0 ;  /* 0xa00000ff2b6b4230 */ /* 0x000fe20000000900 */
[----:B------:R-:W-:Y:S02]  /*22e60*/  LOP3.LUT R194, R194, 0xff, RZ, 0xc0, !PT ;  /* 0x000000ffc2c27812 */ /* 0x000fe400078ec0ff */
[----:B------:R-:W-:Y:S02]  /*22e70*/  PRMT R198, R130, 0x7610, R198 ;  /* 0x0000761082c67816 */ /* 0x000fe400000000c6 */
[----:B------:R-:W-:Y:S01]  /*22e80*/  @P5 HADD2 R85, -R44.H0_H0, -RZ.H0_H0 ;  /* 0xa00000ff2c555230 */ /* 0x000fe20000000900 */
[----:B------:R-:W-:Y:S01]  /*22e90*/  PRMT R105, R107, 0x7610, R105 ;  /* 0x000076106b697816 */ /* 0x000fe20000000069 */
[----:B----4-:R-:W-:Y:S01]  /*22ea0*/  @!P0 HADD2 R84, -R42.H0_H0, -RZ.H0_H0 ;  /* 0xa00000ff2a548230 */ /* 0x010fe20000000900 */
[----:B------:R-:W-:Y:S02]  /*22eb0*/  PRMT R194, R194, 0x5410, R224 ;  /* 0x00005410c2c27816 */ /* 0x000fe400000000e0 */
[----:B------:R-:W-:Y:S02]  /*22ec0*/  PRMT R104, R85, 0x7610, R104 ;  /* 0x0000761055687816 */ /* 0x000fe40000000068 */
[----:B------:R-:W-:Y:S01]  /*22ed0*/  PRMT R252, R84, 0x7610, R252 ;  /* 0x0000761054fc7816 */ /* 0x000fe200000000fc */
[----:B-1----:R-:W2:Y:S04]  /*22ee0*/  LDL.LU.64 R26, [R1+0x98] ;  /* 0x00009800011a7983 */ /* 0x002ea80000300a00 */
[----:B------:R1:W-:Y:S04]  /*22ef0*/  @P6 STL.S16 [R1+0x264], R130 ;  /* 0x0002648201006387 */ /* 0x0003e80000100600 */
[----:B------:R3:W-:Y:S04]  /*22f00*/  @P4 STL.S16 [R1+0x25c], R107 ;  /* 0x00025c6b01004387 */ /* 0x0007e80000100600 */
[----:B------:R4:W-:Y:S04]  /*22f10*/  @P5 STL.S16 [R1+0x260], R85 ;  /* 0x0002605501005387 */ /* 0x0009e80000100600 */
[----:B------:R4:W-:Y:S01]  /*22f20*/  @!P0 STL.S16 [R1+0x258], R84 ;  /* 0x0002585401008387 */ /* 0x0009e20000100600 */
[----:B------:R-:W-:Y:S02]  /*22f30*/  ISETP.LE.U32.AND P0, PT, R53, UR7, PT ;  /* 0x0000000735007c0c */ /* 0x000fe4000bf03070 */
[----:B-1----:R-:W-:Y:S02]  /*22f40*/  SHF.R.U32.HI R130, RZ, 0x18, R202 ;  /* 0x00000018ff827819 */ /* 0x002fe400000116ca */
[----:B---3--:R-:W-:Y:S01]  /*22f50*/  LOP3.LUT R107, R49, 0xff, RZ, 0xc0, !PT ;  /* 0x000000ff316b7812 */ /* 0x008fe200078ec0ff */
[----:B------:R-:W-:Y:S01]  /*22f60*/  FADD.FTZ R49, R50, R73 ;  /* 0x0000004932317221 */ /* 0x000fe20000010000 */
[----:B----4-:R3:W4:Y:S04]  /*22f70*/  LDL.S16 R85, [R1+0x28c] ;  /* 0x00028c0001557983 */ /* 0x0107280000100600 */
[----:B------:R3:W3:Y:S01]  /*22f80*/  LDL.S16 R84, [R1+0x290] ;  /* 0x0002900001547983 */ /* 0x0006e20000100600 */
[C---:B--2---:R-:W-:Y:S02]  /*22f90*/  PRMT R202, R26.reuse, 0x7771, RZ ;  /* 0x000077711aca7816 */ /* 0x044fe400000000ff */
[----:B------:R-:W-:Y:S02]  /*22fa0*/  PRMT R195, R26, 0x7773, RZ ;  /* 0x000077731ac37816 */ /* 0x000fe400000000ff */
[----:B------:R-:W-:Y:S01]  /*22fb0*/  ISETP.GT.U32.AND P2, PT, R202, UR7, PT ;  /* 0x00000007ca007c0c */ /* 0x000fe2000bf44070 */
[----:B---3--:R-:W-:Y:S05]  /*22fc0*/  @!P0 HADD2 R84, -R41.H0_H0, -RZ.H0_H0 ;  /* 0xa00000ff29548230 */ /* 0x008fea0000000900 */
[----:B------:R1:W-:Y:S01]  /*22fd0*/  @!P0 STL.S16 [R1+0x290], R84 ;  /* 0x0002905401008387 */ /* 0x0003e20000100600 */
[----:B------:R-:W-:Y:S02]  /*22fe0*/  ISETP.LE.U32.AND P0, PT, R107, UR7, PT ;  /* 0x000000076b007c0c */ /* 0x000fe4000bf03070 */
[----:B------:R-:W-:Y:S11]  /*22ff0*/  PRMT R75, R84, 0x7610, R75 ;  /* 0x00007610544b7816 */ /* 0x000ff6000000004b */
[----:B----4-:R-:W-:Y:S05]  /*23000*/  @!P0 HADD2 R85, -R40.H0_H0, -RZ.H0_H0 ;  /* 0xa00000ff28558230 */ /* 0x010fea0000000900 */
[----:B------:R2:W-:Y:S01]  /*23010*/  @!P0 STL.S16 [R1+0x28c], R85 ;  /* 0x00028c5501008387 */ /* 0x0005e20000100600 */
[----:B------:R-:W-:Y:S02]  /*23020*/  ISETP.LE.U32.AND P0, PT, R130, UR7, PT ;  /* 0x0000000782007c0c */ /* 0x000fe4000bf03070 */
[----:B------:R-:W-:Y:S01]  /*23030*/  PRMT R109, R85, 0x7610, R109 ;  /* 0x00007610556d7816 */ /* 0x000fe2000000006d */
[----:B------:R3:W4:Y:S01]  /*23040*/  LDL.S16 R192, [R1+0x2a0] ;  /* 0x0002a00001c07983 */ /* 0x0007220000100600 */
[----:B-1----:R1:W1:Y:S03]  /*23050*/  MUFU.EX2 R84, R182 ;  /* 0x000000b600547308 */ /* 0x0022660000000800 */
[----:B------:R3:W3:Y:S06]  /*23060*/  LDL.S16 R179, [R1+0x2a4] ;  /* 0x0002a40001b37983 */ /* 0x0006ec0000100600 */
[----:B------:R-:W-:Y:S01]  /*23070*/  @P0 LOP3.LUT R213, R213, 0x400, RZ, 0xfc, !PT ;  /* 0x00000400d5d50812 */ /* 0x000fe200078efcff */
[----:B-1----:R1:W3:Y:S01]  /*23080*/  LDL.S16 R182, [R1+0x2a8] ;  /* 0x0002a80001b67983 */ /* 0x0022e20000100600 */
[C---:B------:R-:W-:Y:S01]  /*23090*/  F2FP.F16.F32.PACK_AB R239, R84.reuse, R50 ;  /* 0x0000003254ef723e */ /* 0x040fe200000000ff */
[----:B------:R-:W-:Y:S01]  /*230a0*/  FADD.FTZ R84, R84, R49 ;  /* 0x0000003154547221 */ /* 0x000fe20000010000 */
[----:B------:R-:W1:Y:S01]  /*230b0*/  MUFU.EX2 R50, R122 ;  /* 0x0000007a00327308 */ /* 0x000e620000000800 */
[----:B--2---:R-:W-:Y:S09]  /*230c0*/  PRMT R85, R26, 0x7770, RZ ;  /* 0x000077701a557816 */ /* 0x004ff200000000ff */
[----:B------:R-:W2:Y:S01]  /*230d0*/  MUFU.EX2 R49, R123 ;  /* 0x0000007b00317308 */ /* 0x000ea20000000800 */
[----:B------:R-:W-:Y:S01]  /*230e0*/  ISETP.LE.U32.AND P1, PT, R85, UR7, PT ;  /* 0x0000000755007c0c */ /* 0x000fe2000bf23070 */
[----:B-1----:R-:W-:Y:S01]  /*230f0*/  FADD.FTZ R52, R50, R72 ;  /* 0x0000004832347221 */ /* 0x002fe20000010000 */
[----:B------:R-:W-:Y:S02]  /*23100*/  PRMT R122, R82, 0x7610, R122 ;  /* 0x00007610527a7816 */ /* 0x000fe4000000007a */
[C---:B--2---:R-:W-:Y:S01]  /*23110*/  F2FP.F16.F32.PACK_AB R93, R49.reuse, R50 ;  /* 0x00000032315d723e */ /* 0x044fe200000000ff */
[----:B------:R-:W-:Y:S01]  /*23120*/  FADD.FTZ R241, R49, R52 ;  /* 0x0000003431f17221 */ /* 0x000fe20000010000 */
[----:B------:R-:W-:Y:S03]  /*23130*/  PRMT R50, R44, 0x5410, R43 ;  /* 0x000054102c327816 */ /* 0x000fe6000000002b */
[----:B------:R1:W-:Y:S01]  /*23140*/  MUFU.EX2 R52, R164 ;  /* 0x000000a400347308 */ /* 0x0003e20000000800 */
[----:B------:R-:W-:Y:S01]  /*23150*/  @P5 PRMT R44, R104, 0x5410, RZ ;  /* 0x00005410682c5816 */ /* 0x000fe200000000ff */
[----:B------:R-:W-:Y:S01]  /*23160*/  IMAD.MOV.U32 R104, RZ, RZ, R226 ;  /* 0x000000ffff687224 */ /* 0x000fe200078e00e2 */
[----:B------:R-:W-:Y:S01]  /*23170*/  @P4 PRMT R43, R105, 0x5410, RZ ;  /* 0x00005410692b4816 */ /* 0x000fe200000000ff */
[----:B------:R-:W-:Y:S01]  /*23180*/  IMAD.MOV.U32 R105, RZ, RZ, R227 ;  /* 0x000000ffff697224 */ /* 0x000fe200078e00e3 */
[C---:B------:R-:W-:Y:S01]  /*23190*/  PRMT R227, R56.reuse, 0x7772, RZ ;  /* 0x0000777238e37816 */ /* 0x040fe200000000ff */
[----:B------:R-:W-:Y:S01]  /*231a0*/  IMAD.MOV.U32 R105, RZ, RZ, R247 ;  /* 0x000000ffff697224 */ /* 0x000fe200078e00f7 */
[----:B------:R-:W-:Y:S02]  /*231b0*/  PRMT R226, R56, 0x7773, RZ ;  /* 0x0000777338e27816 */ /* 0x000fe400000000ff */
[----:B------:R-:W-:Y:S02]  /*231c0*/  PRMT R123, R83, 0x7632, R123 ;  /* 0x00007632537b7816 */ /* 0x000fe4000000007b */
[----:B-1----:R-:W-:Y:S04]  /*231d0*/  SHF.R.U32.HI R164, RZ, 0x8, R51 ;  /* 0x00000008ffa47819 */ /* 0x002fe80000011633 */
[----:B------:R-:W-:Y:S01]  /*231e0*/  LOP3.LUT R51, R164, 0xffff, RZ, 0xc0, !PT ;  /* 0x0000ffffa4337812 */ /* 0x000fe200078ec0ff */
[----:B----4-:R-:W-:Y:S02]  /*231f0*/  @!P0 HADD2 R192, -R39.H0_H0, -RZ.H0_H0 ;  /* 0xa00000ff27c08230 */ /* 0x010fe40000000900 */
[----:B---3--:R-:W-:Y:S03]  /*23200*/  @P2 HADD2 R179, -R0.H0_H0, -RZ.H0_H0 ;  /* 0xa00000ff00b32230 */ /* 0x008fe60000000900 */
[----:B------:R1:W-:Y:S01]  /*23210*/  @!P0 STL.S16 [R1+0x2a0], R192 ;  /* 0x0002a0c001008387 */ /* 0x0003e20000100600 */
[----:B------:R-:W-:Y:S02]  /*23220*/  ISETP.GT.U32.AND P0, PT, R195, UR7, PT ;  /* 0x00000007c3007c0c */ /* 0x000fe4000bf04070 */
[----:B------:R-:W-:Y:S02]  /*23230*/  PRMT R108, R192, 0x7610, R108 ;  /* 0x00007610c06c7816 */ /* 0x000fe4000000006c */
[----:B------:R-:W-:Y:S01]  /*23240*/  PRMT R95, R179, 0x7610, R95 ;  /* 0x00007610b35f7816 */ /* 0x000fe2000000005f */
[----:B------:R-:W-:Y:S05]  /*23250*/  @!P1 HADD2 R182, -R38.H0_H0, -RZ.H0_H0 ;  /* 0xa00000ff26b69230 */ /* 0x000fea0000000900 */
[----:B------:R2:W-:Y:S01]  /*23260*/  @!P1 STL.S16 [R1+0x2a8], R182 ;  /* 0x0002a8b601009387 */ /* 0x0005e20000100600 */
[----:B------:R-:W-:Y:S03]  /*23270*/  PRMT R106, R182, 0x7610, R106 ;  /* 0x00007610b66a7816 */ /* 0x000fe6000000006a */
[----:B------:R3:W-:Y:S04]  /*23280*/  @P2 STL.S16 [R1+0x2a4], R179 ;  /* 0x0002a4b301002387 */ /* 0x0007e80000100600 */
[----:B------:R4:W4:Y:S01]  /*23290*/  LDL.S16 R120, [R1+0x2b4] ;  /* 0x0002b40001787983 */ /* 0x0009220000100600 */
[----:B-1----:R-:W-:Y:S03]  /*232a0*/  PRMT R192, R26, 0x7772, RZ ;  /* 0x000077721ac07816 */ /* 0x002fe600000000ff */
[----:B------:R1:W4:Y:S04]  /*232b0*/  LDL.S16 R121, [R1+0x2b0] ;  /* 0x0002b00001797983 */ /* 0x0003280000100600 */
[----:B------:R1:W4:Y:S01]  /*232c0*/  LDL.S16 R73, [R1+0x2c0] ;  /* 0x0002c00001497983 */ /* 0x0003220000100600 */
[----:B--2---:R-:W-:Y:S03]  /*232d0*/  LOP3.LUT R182, R55, 0xff, RZ, 0xc0, !PT ;  /* 0x000000ff37b67812 */ /* 0x004fe600078ec0ff */
[----:B---3--:R1:W2:Y:S01]  /*232e0*/  LDL.S16 R179, [R1+0x2ac] ;  /* 0x0002ac0001b37983 */ /* 0x0082a20000100600 */
[----:B------:R-:W-:Y:S11]  /*232f0*/  ISETP.LE.U32.AND P1, PT, R182, UR7, PT ;  /* 0x00000007b6007c0c */ /* 0x000ff6000bf23070 */
[----:B------:R-:W-:Y:S02]  /*23300*/  @!UPT UIADD3 URZ, UPT, UPT, URZ, URZ, URZ ;  /* 0x000000fffffff290 */ /* 0x000fe4000fffe0ff */
[----:B----4-:R-:W-:Y:S05]  /*23310*/  @!P1 HADD2 R120, -R79.H0_H0, -RZ.H0_H0 ;  /* 0xa00000ff4f789230 */ /* 0x010fea0000000900 */
[----:B------:R-:W-:Y:S04]  /*23320*/  PRMT R49, R120, 0x7610, R49 ;  /* 0x0000761078317816 */ /* 0x000fe80000000031 */
[----:B------:R-:W-:Y:S02]  /*23330*/  @!P1 PRMT R161, R49, 0x5410, RZ ;  /* 0x0000541031a19816 */ /* 0x000fe400000000ff */
[----:B------:R-:W-:Y:S01]  /*23340*/  LOP3.LUT R49, R55, 0xffff, RZ, 0xc0, !PT ;  /* 0x0000ffff37317812 */ /* 0x000fe200078ec0ff */
[----:B--2---:R-:W-:Y:S05]  /*23350*/  @P0 HADD2 R179, -R47.H0_H0, -RZ.H0_H0 ;  /* 0xa00000ff2fb30230 */ /* 0x004fea0000000900 */
[----:B------:R2:W-:Y:S01]  /*23360*/  @P0 STL.S16 [R1+0x2ac], R179 ;  /* 0x0002acb301000387 */ /* 0x0005e20000100600 */
[----:B------:R-:W-:Y:S02]  /*23370*/  ISETP.GT.U32.AND P0, PT, R192, UR7, PT ;  /* 0x00000007c0007c0c */ /* 0x000fe4000bf04070 */
[----:B------:R-:W-:Y:S11]  /*23380*/  PRMT R87, R179, 0x7610, R87 ;  /* 0x00007610b3577816 */ /* 0x000ff60000000057 */
[----:B------:R-:W-:Y:S05]  /*23390*/  @P0 HADD2 R121, -R48.H0_H0, -RZ.H0_H0 ;  /* 0xa00000ff30790230 */ /* 0x000fea0000000900 */
[----:B------:R3:W-:Y:S01]  /*233a0*/  @P0 STL.S16 [R1+0x2b0], R121 ;  /* 0x0002b07901000387 */ /* 0x0007e20000100600 */
[----:B------:R-:W-:Y:S02]  /*233b0*/  ISETP.LE.U32.AND P0, PT, R53, UR7, PT ;  /* 0x0000000735007c0c */ /* 0x000fe4000bf03070 */
[----:B------:R-:W-:Y:S01]  /*233c0*/  PRMT R86, R121, 0x7610, R86 ;  /* 0x0000761079567816 */ /* 0x000fe20000000056 */
[----:B------:R-:W-:Y:S01]  /*233d0*/  @!P1 STL.S16 [R1+0x2b4], R120 ;  /* 0x0002b47801009387 */ /* 0x000fe20000100600 */
[----:B--2---:R-:W-:Y:S01]  /*233e0*/  IMAD.MOV.U32 R179, RZ, RZ, R181 ;  /* 0x000000ffffb37224 */ /* 0x004fe200078e00b5 */
[----:B------:R-:W-:Y:S03]  /*233f0*/  SHF.R.U32.HI R181, RZ, 0x8, R49 ;  /* 0x00000008ffb57819 */ /* 0x000fe60000011631 */
[----:B------:R-:W2:Y:S01]  /*23400*/  MUFU.EX2 R62, R179 ;  /* 0x000000b3003e7308 */ /* 0x000ea20000000800 */
[----:B------:R-:W-:Y:S04]  /*23410*/  LOP3.LUT R49, R181, 0xffff, RZ, 0xc0, !PT ;  /* 0x0000ffffb5317812 */ /* 0x000fe800078ec0ff */
[----:B------:R-:W-:Y:S02]  /*23420*/  ISETP.LE.U32.AND P1, PT, R49, UR7, PT ;  /* 0x0000000731007c0c */ /* 0x000fe4000bf23070 */
[----:B--2---:R-:W-:Y:S02]  /*23430*/  F2FP.F16.F32.PACK_AB R231, R52, R62 ;  /* 0x0000003e34e7723e */ /* 0x004fe400000000ff */
[----:B---3--:R-:W-:Y:S09]  /*23440*/  SHF.R.U32.HI R121, RZ, 0x18, R215 ;  /* 0x00000018ff797819 */ /* 0x008ff200000116d7 */
[----:B------:R-:W-:Y:S05]  /*23450*/  @!P1 HADD2 R73, -R79.H1_H1, -RZ.H0_H0 ;  /* 0xa00000ff4f499230 */ /* 0x000fea0000000d00 */
[----:B------:R2:W-:Y:S01]  /*23460*/  @!P1 STL.S16 [R1+0x2c0], R73 ;  /* 0x0002c04901009387 */ /* 0x0005e20000100600 */
[----:B------:R-:W-:Y:S04]  /*23470*/  PRMT R49, R73, 0x7610, R49 ;  /* 0x0000761049317816 */ /* 0x000fe80000000031 */
[----:B------:R-:W-:Y:S02]  /*23480*/  @!P1 PRMT R160, R49, 0x5410, RZ ;  /* 0x0000541031a09816 */ /* 0x000fe400000000ff */
[----:B------:R-:W-:Y:S02]  /*23490*/  PRMT R49, R46, 0x5410, R45 ;  /* 0x000054102e317816 */ /* 0x000fe4000000002d */
[----:B------:R-:W-:Y:S01]  /*234a0*/  @!P3 PRMT R46, R199, 0x5410, RZ ;  /* 0x00005410c72eb816 */ /* 0x000fe200000000ff */
[----:B------:R-:W-:Y:S01]  /*234b0*/  IMAD.MOV.U32 R199, RZ, RZ, R165 ;  /* 0x000000ffffc77224 */ /* 0x000fe200078e00a5 */
[----:B------:R-:W-:Y:S01]  /*234c0*/  @P6 PRMT R45, R198, 0x5410, RZ ;  /* 0x00005410c62d6816 */ /* 0x000fe200000000ff */
[----:B------:R-:W-:Y:S01]  /*234d0*/  IMAD.MOV.U32 R198, RZ, RZ, R176 ;  /* 0x000000ffffc67224 */ /* 0x000fe200078e00b0 */
[----:B------:R-:W-:Y:S01]  /*234e0*/  ISETP.LE.U32.AND P6, PT, R51, UR7, PT ;  /* 0x0000000733007c0c */ /* 0x000fe2000bfc3070 */
[----:B------:R3:W-:Y:S01]  /*234f0*/  STG.E.U16 desc[UR20][R186.64+0x10], R46 ;  /* 0x0000102eba007986 */ /* 0x0007e2000c101514 */
[----:B------:R-:W-:Y:S02]  /*23500*/  IMAD.MOV.U32 R176, RZ, RZ, R171 ;  /* 0x000000ffffb07224 */ /* 0x000fe400078e00ab */
[----:B------:R-:W-:Y:S01]  /*23510*/  LOP3.LUT R198, R198, 0xff, RZ, 0xc0, !PT ;  /* 0x000000ffc6c67812 */ /* 0x000fe200078ec0ff */
[----:B------:R-:W-:Y:S01]  /*23520*/  STG.E.U16 desc[UR20][R186.64+0x12], R45 ;  /* 0x0000122dba007986 */ /* 0x000fe2000c101514 */
[----:B--2---:R-:W-:Y:S04]  /*23530*/  IMAD.WIDE R72, R242, -0x70, R250 ;  /* 0xffffff90f2487825 */ /* 0x004fe800078e02fa */
[----:B------:R-:W-:Y:S01]  /*23540*/  IMAD.MOV.U32 R251, RZ, RZ, R105 ;  /* 0x000000fffffb7224 */ /* 0x000fe200078e0069 */
[----:B------:R2:W-:Y:S04]  /*23550*/  STG.E.U16 desc[UR20][R72.64+0x10], R44 ;  /* 0x0000102c48007986 */ /* 0x0005e8000c101514 */
[----:B------:R4:W-:Y:S01]  /*23560*/  STG.E.U16 desc[UR20][R72.64+0x12], R43 ;  /* 0x0000122b48007986 */ /* 0x0009e2000c101514 */
[----:B---3--:R-:W-:Y:S01]  /*23570*/  FADD.FTZ R46, R62, R74 ;  /* 0x0000004a3e2e7221 */ /* 0x008fe20000010000 */
[----:B------:R-:W-:Y:S02]  /*23580*/  PRMT R74, R38, 0x5410, R0 ;  /* 0x00005410264a7816 */ /* 0x000fe40000000000 */
[----:B------:R-:W-:Y:S01]  /*23590*/  @P2 PRMT R0, R95, 0x5410, RZ ;  /* 0x000054105f002816 */ /* 0x000fe200000000ff */
[----:B------:R-:W-:Y:S01]  /*235a0*/  FADD.FTZ R46, R52, R46 ;  /* 0x0000002e342e7221 */ /* 0x000fe20000010000 */
[----:B------:R-:W-:Y:S04]  /*235b0*/  LOP3.LUT P2, RZ, R213, 0x100, RZ, 0xc0, !PT ;  /* 0x00000100d5ff7812 */ /* 0x000fe8000784c0ff */
[----:B------:R3:W-:Y:S01]  /*235c0*/  STL [R1+0x310], R46 ;  /* 0x0003102e01007387 */ /* 0x0007e20000100800 */
[----:B--2---:R-:W-:Y:S03]  /*235d0*/  IMAD.WIDE R44, R242, 0x70, R72 ;  /* 0x00000070f22c7825 */ /* 0x004fe600078e0248 */
[----:B----4-:R1:W2:Y:S01]  /*235e0*/  LDL.S16 R73, [R1+0x2bc] ;  /* 0x0002bc0001497983 */ /* 0x0102a20000100600 */
[----:B------:R-:W-:Y:S03]  /*235f0*/  LOP3.LUT R43, R99, 0xffff, RZ, 0xc0, !PT ;  /* 0x0000ffff632b7812 */ /* 0x000fe600078ec0ff */
[----:B------:R1:W4:Y:S01]  /*23600*/  LDL.S16 R72, [R1+0x2b8] ;  /* 0x0002b80001487983 */ /* 0x0003220000100600 */
[----:B------:R-:W-:Y:S02]  /*23610*/  SHF.R.U32.HI R167, RZ, 0x8, R43 ;  /* 0x00000008ffa77819 */ /* 0x000fe4000001162b */
[----:B------:R-:W-:Y:S01]  /*23620*/  LOP3.LUT R43, R215, 0xffff, RZ, 0xc0, !PT ;  /* 0x0000ffffd72b7812 */ /* 0x000fe200078ec0ff */
[----:B------:R-:W-:Y:S03]  /*23630*/  STG.E.U16 desc[UR20][R44.64+0x10], R235 ;  /* 0x000010eb2c007986 */ /* 0x000fe6000c101514 */
[----:B------:R-:W-:Y:S01]  /*23640*/  SHF.R.U32.HI R165, RZ, 0x8, R43 ;  /* 0x00000008ffa57819 */ /* 0x000fe2000001162b */
[----:B------:R-:W-:Y:S01]  /*23650*/  STG.E.U16 desc[UR20][R44.64+0x12], R236 ;  /* 0x000012ec2c007986 */ /* 0x000fe2000c101514 */
[----:B------:R-:W-:Y:S02]  /*23660*/  LOP3.LUT R43, R112, 0xffff, RZ, 0xc0, !PT ;  /* 0x0000ffff702b7812 */ /* 0x000fe400078ec0ff */
[----:B---3--:R-:W-:Y:S01]  /*23670*/  LOP3.LUT R46, R167, 0xffff, RZ, 0xc0, !PT ;  /* 0x0000ffffa72e7812 */ /* 0x008fe200078ec0ff */
[----:B------:R-:W-:Y:S01]  /*23680*/  STG.E.U16 desc[UR20][R188.64+0x10], R237 ;  /* 0x000010edbc007986 */ /* 0x000fe2000c101514 */
[----:B------:R-:W-:Y:S02]  /*23690*/  SHF.R.U32.HI R179, RZ, 0x8, R43 ;  /* 0x00000008ffb37819 */ /* 0x000fe4000001162b */
[----:B------:R-:W-:Y:S01]  /*236a0*/  ISETP.LE.U32.AND P4, PT, R46, UR7, PT ;  /* 0x000000072e007c0c */ /* 0x000fe2000bf83070 */
[----:B------:R3:W-:Y:S01]  /*236b0*/  STG.E.U16 desc[UR20][R188.64+0x12], R150 ;  /* 0x00001296bc007986 */ /* 0x0007e2000c101514 */
[----:B------:R-:W-:Y:S02]  /*236c0*/  LOP3.LUT R43, R179, 0xffff, RZ, 0xc0, !PT ;  /* 0x0000ffffb32b7812 */ /* 0x000fe400078ec0ff */
[----:B------:R-:W-:Y:S02]  /*236d0*/  LOP3.LUT R46, R165, 0xffff, RZ, 0xc0, !PT ;  /* 0x0000ffffa52e7812 */ /* 0x000fe400078ec0ff */
[----:B------:R-:W-:Y:S02]  /*236e0*/  ISETP.LE.U32.AND P3, PT, R43, UR7, PT ;  /* 0x000000072b007c0c */ /* 0x000fe4000bf63070 */
[----:B------:R-:W-:Y:S02]  /*236f0*/  PRMT R43, R55, 0x7632, R43 ;  /* 0x00007632372b7816 */ /* 0x000fe4000000002b */
[----:B------:R-:W-:Y:S01]  /*23700*/  ISETP.LE.U32.AND P5, PT, R46, UR7, PT ;  /* 0x000000072e007c0c */ /* 0x000fe2000bfa3070 */
[--C-:B------:R-:W-:Y:S01]  /*23710*/  IMAD.MOV.U32 R46, RZ, RZ, R56.reuse ;  /* 0x000000ffff2e7224 */ /* 0x100fe200078e0038 */
[----:B------:R-:W-:Y:S04]  /*23720*/  LOP3.LUT R171, R43, 0xff, RZ, 0xc0, !PT ;  /* 0x000000ff2bab7812 */ /* 0x000fe800078ec0ff */
[----:B------:R-:W-:Y:S02]  /*23730*/  ISETP.LE.U32.AND P1, PT, R171, UR7, PT ;  /* 0x00000007ab007c0c */ /* 0x000fe4000bf23070 */
[----:B---3--:R-:W-:Y:S11]  /*23740*/  PRMT R150, R54, 0x7771, RZ ;  /* 0x0000777136967816 */ /* 0x008ff600000000ff */
[C---:B--2---:R-:W-:Y:S05]  /*23750*/  @!P1 HADD2 R73, -R78.reuse.H0_H0, -RZ.H0_H0 ;  /* 0xa00000ff4e499230 */ /* 0x044fea0000000900 */
[----:B------:R2:W-:Y:S01]  /*23760*/  @!P1 STL.S16 [R1+0x2bc], R73 ;  /* 0x0002bc4901009387 */ /* 0x0005e20000100600 */
[----:B------:R-:W-:Y:S04]  /*23770*/  PRMT R56, R73, 0x7610, R56 ;  /* 0x0000761049387816 */ /* 0x000fe80000000038 */
[----:B------:R-:W-:Y:S02]  /*23780*/  @!P1 PRMT R156, R56, 0x5410, RZ ;  /* 0x00005410389c9816 */ /* 0x000fe400000000ff */
[----:B------:R-:W-:Y:S11]  /*23790*/  ISETP.LE.U32.AND P1, PT, R170, UR7, PT ;  /* 0x00000007aa007c0c */ /* 0x000ff6000bf23070 */
[----:B------:R-:W-:Y:S02]  /*237a0*/  @!UPT UIADD3 URZ, UPT, UPT, URZ, URZ, URZ ;  /* 0x000000fffffff290 */ /* 0x000fe4000fffe0ff */
[----:B----4-:R-:W-:Y:S05]  /*237b0*/  @!P1 HADD2 R72, -R78.H1_H1, -RZ.H0_H0 ;  /* 0xa00000ff4e489230 */ /* 0x010fea0000000d00 */
[----:B------:R3:W-:Y:S01]  /*237c0*/  @!P1 STL.S16 [R1+0x2b8], R72 ;  /* 0x0002b84801009387 */ /* 0x0007e20000100600 */
[----:B------:R-:W-:Y:S02]  /*237d0*/  PRMT R43, R72, 0x7610, R43 ;  /* 0x00007610482b7816 */ /* 0x000fe4000000002b */
[----:B--2---:R-:W-:Y:S01]  /*237e0*/  PRMT R73, R48, 0x5410, R47 ;  /* 0x0000541030497816 */ /* 0x004fe2000000002f */
[----:B------:R1:W2:Y:S01]  /*237f0*/  LDL.S16 R53, [R1+0x29c] ;  /* 0x00029c0001357983 */ /* 0x0002a20000100600 */
[----:B------:R-:W-:Y:S02]  /*23800*/  @!P1 PRMT R163, R43, 0x5410, RZ ;  /* 0x000054102ba39816 */ /* 0x000fe400000000ff */
[----:B------:R-:W-:Y:S01]  /*23810*/  ISETP.LE.U32.AND P1, PT, R113, UR7, PT ;  /* 0x0000000771007c0c */ /* 0x000fe2000bf23070 */
[----:B------:R1:W4:Y:S04]  /*23820*/  LDL.S16 R56, [R1+0x298] ;  /* 0x0002980001387983 */ /* 0x0003280000100600 */
[----:B------:R1:W4:Y:S01]  /*23830*/  LDL.S16 R55, [R1+0x294] ;  /* 0x0002940001377983 */ /* 0x0003220000100600 */
[----:B---3--:R-:W-:Y:S07]  /*23840*/  PRMT R72, R42, 0x5410, R41 ;  /* 0x000054102a487816 */ /* 0x008fee0000000029 */
[----:B------:R-:W-:Y:S02]  /*23850*/  @!P1 PRMT R42, R252, 0x5410, RZ ;  /* 0x00005410fc2a9816 */ /* 0x000fe400000000ff */
[----:B------:R-:W-:Y:S02]  /*23860*/  @!P0 PRMT R41, R75, 0x5410, RZ ;  /* 0x000054104b298816 */ /* 0x000fe400000000ff */
[----:B------:R-:W-:Y:S01]  /*23870*/  ISETP.LE.U32.AND P1, PT, R107, UR7, PT ;  /* 0x000000076b007c0c */ /* 0x000fe2000bf23070 */
[----:B------:R3:W-:Y:S01]  /*23880*/  STG.E.U16 desc[UR20][R186.64+0x20], R42 ;  /* 0x0000202aba007986 */ /* 0x0007e2000c101514 */
[----:B------:R-:W-:Y:S02]  /*23890*/  PRMT R75, R40, 0x5410, R39 ;  /* 0x00005410284b7816 */ /* 0x000fe40000000027 */
[----:B------:R-:W-:Y:S01]  /*238a0*/  LOP3.LUT P0, RZ, R213, 0x400, RZ, 0xc0, !PT ;  /* 0x00000400d5ff7812 */ /* 0x000fe2000780c0ff */
[----:B------:R-:W-:Y:S08]  /*238b0*/  STG.E.U16 desc[UR20][R186.64+0x22], R41 ;  /* 0x00002229ba007986 */ /* 0x000ff0000c101514 */
[----:B------:R-:W-:Y:S02]  /*238c0*/  @!P1 PRMT R40, R109, 0x5410, RZ ;  /* 0x000054106d289816 */ /* 0x000fe400000000ff */
[----:B------:R-:W-:Y:S02]  /*238d0*/  ISETP.LE.U32.AND P1, PT, R85, UR7, PT ;  /* 0x0000000755007c0c */ /* 0x000fe4000bf23070 */
[----:B------:R-:W-:Y:S02]  /*238e0*/  @!P0 PRMT R39, R108, 0x5410, RZ ;  /* 0x000054106c278816 */ /* 0x000fe400000000ff */
[----:B------:R-:W-:Y:S01]  /*238f0*/  LOP3.LUT P0, RZ, R213, 0x200, RZ, 0xc0, !PT ;  /* 0x00000200d5ff7812 */ /* 0x000fe2000780c0ff */
[----:B---3--:R-:W-:Y:S08]  /*23900*/  IMAD.WIDE R42, R242, -0x70, R44 ;  /* 0xffffff90f22a7825 */ /* 0x008ff000078e022c */
[----:B------:R-:W-:Y:S01]  /*23910*/  @!P1 PRMT R38, R106, 0x5410, RZ ;  /* 0x000054106a269816 */ /* 0x000fe200000000ff */
[----:B------:R-:W-:Y:S01]  /*23920*/  MUFU.EX2 R44, R243 ;  /* 0x000000f3002c7308 */ /* 0x000fe20000000800 */
[----:B------:R-:W-:Y:S01]  /*23930*/  ISETP.GT.U32.AND P1, PT, R195, UR7, PT ;  /* 0x00000007c3007c0c */ /* 0x000fe2000bf24070 */
[----:B------:R3:W-:Y:S04]  /*23940*/  STG.E.U16 desc[UR20][R42.64+0x20], R40 ;  /* 0x000020282a007986 */ /* 0x0007e8000c101514 */
[----:B------:R1:W-:Y:S08]  /*23950*/  STG.E.U16 desc[UR20][R42.64+0x22], R39 ;  /* 0x000022272a007986 */ /* 0x0003f0000c101514 */
[----:B------:R-:W-:Y:S01]  /*23960*/  @P1 PRMT R47, R87, 0x5410, RZ ;  /* 0x00005410572f1816 */ /* 0x000fe200000000ff */
[----:B------:R-:W-:Y:S01]  /*23970*/  IMAD.MOV.U32 R87, RZ, RZ, R199 ;  /* 0x000000ffff577224 */ /* 0x000fe200078e00c7 */
[----:B------:R-:W-:Y:S01]  /*23980*/  ISETP.GT.U32.AND P1, PT, R192, UR7, PT ;  /* 0x00000007c0007c0c */ /* 0x000fe2000bf24070 */
[----:B------:R-:W-:Y:S02]  /*23990*/  IMAD.MOV.U32 R199, RZ, RZ, R201 ;  /* 0x000000ffffc77224 */ /* 0x000fe400078e00c9 */
[----:B------:R-:W-:Y:S02]  /*239a0*/  IMAD.MOV.U32 R201, RZ, RZ, R176 ;  /* 0x000000ffffc97224 */ /* 0x000fe400078e00b0 */
[----:B------:R-:W-:Y:S08]  /*239b0*/  IMAD.MOV.U32 R176, RZ, RZ, R54 ;  /* 0x000000ffffb07224 */ /* 0x000ff000078e0036 */
[----:B------:R-:W-:Y:S01]  /*239c0*/  @P1 PRMT R48, R86, 0x5410, RZ ;  /* 0x0000541056301816 */ /* 0x000fe200000000ff */
[----:B---3--:R-:W-:Y:S01]  /*239d0*/  IMAD.WIDE R40, R242, 0x70, R42 ;  /* 0x00000070f2287825 */ /* 0x008fe200078e022a */
[----:B-1----:R-:W-:Y:S04]  /*239e0*/  PRMT R39, R166, 0x7610, R39 ;  /* 0x00007610a6277816 */ /* 0x002fe80000000027 */
[----:B------:R1:W-:Y:S01]  /*239f0*/  STG.E.U16 desc[UR20][R40.64+0x22], R146 ;  /* 0x0000229228007986 */ /* 0x0003e2000c101514 */
[----:B------:R-:W3:Y:S01]  /*23a00*/  MUFU.EX2 R43, R87 ;  /* 0x00000057002b7308 */ /* 0x000ee20000000800 */
[----:B------:R-:W-:Y:S02]  /*23a10*/  IMAD.U32 R42, RZ, RZ, UR11 ;  /* 0x0000000bff2a7e24 */ /* 0x000fe4000f8e00ff */
[----:B------:R1:W-:Y:S03]  /*23a20*/  STG.E.U16 desc[UR20][R40.64+0x20], R147 ;  /* 0x0000209328007986 */ /* 0x0003e6000c101514 */
[----:B------:R-:W-:Y:S01]  /*23a30*/  LOP3.LUT R42, R249, UR23, R42, 0x96, !PT ;  /* 0x00000017f92a7c12 */ /* 0x000fe2000f8e962a */
[----:B------:R1:W-:Y:S04]  /*23a40*/  STG.E.U16 desc[UR20][R188.64+0x20], R145 ;  /* 0x00002091bc007986 */ /* 0x0003e8000c101514 */
[----:B------:R-:W-:Y:S01]  /*23a50*/  STG.E.U16 desc[UR20][R188.64+0x22], R143 ;  /* 0x0000228fbc007986 */ /* 0x000fe2000c101514 */
[----:B---3--:R-:W-:Y:S03]  /*23a60*/  F2FP.F16.F32.PACK_AB R230, R43, R44 ;  /* 0x0000002c2be6723e */ /* 0x008fe600000000ff */
[----:B------:R3:W-:Y:S04]  /*23a70*/  STG.E.U16 desc[UR20][R186.64+0x32], R0 ;  /* 0x00003200ba007986 */ /* 0x0007e8000c101514 */
[----:B------:R3:W-:Y:S01]  /*23a80*/  STG.E.U16 desc[UR20][R186.64+0x30], R38 ;  /* 0x00003026ba007986 */ /* 0x0007e2000c101514 */
[C---:B-1----:R-:W-:Y:S01]  /*23a90*/  LOP3.LUT R146, R245.reuse, 0xff, RZ, 0xc0, !PT ;  /* 0x000000fff5927812 */ /* 0x042fe200078ec0ff */
[----:B------:R-:W-:Y:S03]  /*23aa0*/  IMAD.WIDE R40, R242, -0x70, R40 ;  /* 0xffffff90f2287825 */ /* 0x000fe600078e0228 */
[----:B------:R-:W-:Y:S02]  /*23ab0*/  ISETP.LE.U32.AND P1, PT, R146, UR7, PT ;  /* 0x0000000792007c0c */ /* 0x000fe4000bf23070 */
[C---:B------:R-:W-:Y:S01]  /*23ac0*/  PRMT R147, R54.reuse, 0x7772, RZ ;  /* 0x0000777236937816 */ /* 0x040fe200000000ff */
[----:B------:R-:W-:Y:S01]  /*23ad0*/  STG.E.U16 desc[UR20][R40.64+0x32], R47 ;  /* 0x0000322f28007986 */ /* 0x000fe2000c101514 */
[----:B------:R-:W-:Y:S03]  /*23ae0*/  PRMT R145, R54, 0x7773, RZ ;  /* 0x0000777336917816 */ /* 0x000fe600000000ff */
[----:B------:R1:W-:Y:S01]  /*23af0*/  STG.E.U16 desc[UR20][R40.64+0x30], R48 ;  /* 0x0000303028007986 */ /* 0x0003e2000c101514 */
[----:B---3--:R-:W-:Y:S04]  /*23b00*/  PRMT R0, R245, 0x7632, R0 ;  /* 0x00007632f5007816 */ /* 0x008fe80000000000 */
[----:B------:R-:W-:Y:S01]  /*23b10*/  LOP3.LUT R143, R0, 0xff, RZ, 0xc0, !PT ;  /* 0x000000ff008f7812 */ /* 0x000fe200078ec0ff */
[----:B------:R-:W-:Y:S01]  /*23b20*/  FADD.FTZ R0, R44, R84 ;  /* 0x000000542c007221 */ /* 0x000fe20000010000 */
[----:B------:R-:W-:Y:S03]  /*23b30*/  PRMT R38, R166, 0x7632, R38 ;  /* 0x00007632a6267816 */ /* 0x000fe60000000026 */
[----:B------:R-:W-:Y:S01]  /*23b40*/  FADD.FTZ R43, R43, R0 ;  /* 0x000000002b2b7221 */ /* 0x000fe20000010000 */
[----:B------:R-:W-:Y:S02]  /*23b50*/  PRMT R87, R39, 0x5410, R38 ;  /* 0x0000541027577816 */ /* 0x000fe40000000026 */
[C---:B------:R-:W-:Y:S04]  /*23b60*/  PRMT R0, R37.reuse, 0x7632, R0 ;  /* 0x0000763225007816 */ /* 0x040fe80000000000 */
[----:B------:R-:W-:Y:S01]  /*23b70*/  PRMT R86, R37, 0x5410, R0 ;  /* 0x0000541025567816 */ /* 0x000fe20000000000 */
[C---:B-1----:R-:W-:Y:S05]  /*23b80*/  IMAD.WIDE R40, R242.reuse, 0x70, R40 ;  /* 0x00000070f2287825 */ /* 0x042fea00078e0228 */
[----:B------:R1:W-:Y:S04]  /*23b90*/  STG.E.U16 desc[UR20][R40.64+0x32], R140 ;  /* 0x0000328c28007986 */ /* 0x0003e8000c101514 */
[----:B------:R3:W-:Y:S04]  /*23ba0*/  STG.E.U16 desc[UR20][R40.64+0x30], R144 ;  /* 0x0000309028007986 */ /* 0x0007e8000c101514 */
[----:B------:R3:W-:Y:S04]  /*23bb0*/  STG.E.U16 desc[UR20][R188.64+0x30], R141 ;  /* 0x0000308dbc007986 */ /* 0x0007e8000c101514 */
[----:B------:R-:W-:Y:S01]  /*23bc0*/  STG.E.U16 desc[UR20][R188.64+0x32], R101 ;  /* 0x00003265bc007986 */ /* 0x000fe2000c101514 */
[----:B-1----:R-:W-:Y:S01]  /*23bd0*/  SHF.R.U32.HI R140, RZ, 0x18, R245 ;  /* 0x00000018ff8c7819 */ /* 0x002fe200000116f5 */
[----:B---3--:R-:W-:Y:S01]  /*23be0*/  IMAD.WIDE R40, R242, -0x70, R40 ;  /* 0xffffff90f2287825 */ /* 0x008fe200078e0228 */
[----:B------:R-:W-:Y:S03]  /*23bf0*/  PRMT R141, R83, 0x7610, R141 ;  /* 0x00007610538d7816 */ /* 0x000fe6000000008d */
[----:B--2---:R-:W-:Y:S02]  /*23c00*/  @!P1 HADD2 R53, -R39.H0_H0, -RZ.H0_H0 ;  /* 0xa00000ff27359230 */ /* 0x004fe40000000900 */
[----:B----4-:R-:W-:Y:S03]  /*23c10*/  @!P6 HADD2 R56, -R38.H0_H0, -RZ.H0_H0 ;  /* 0xa00000ff2638e230 */ /* 0x010fe60000000900 */
[----:B------:R1:W-:Y:S01]  /*23c20*/  @!P1 STL.S16 [R1+0x29c], R53 ;  /* 0x00029c3501009387 */ /* 0x0003e20000100600 */
[----:B------:R-:W-:Y:S03]  /*23c30*/  PRMT R52, R53, 0x7610, R52 ;  /* 0x0000761035347816 */ /* 0x000fe60000000034 */
[----:B------:R2:W-:Y:S01]  /*23c40*/  STL [R1+0x30c], R43 ;  /* 0x00030c2b01007387 */ /* 0x0005e20000100800 */
[----:B------:R-:W-:Y:S02]  /*23c50*/  @!P1 PRMT R39, R52, 0x5410, RZ ;  /* 0x0000541034279816 */ /* 0x000fe400000000ff */
[----:B------:R-:W-:Y:S01]  /*23c60*/  ISETP.LE.U32.AND P1, PT, R143, UR7, PT ;  /* 0x000000078f007c0c */ /* 0x000fe2000bf23070 */
[----:B------:R3:W4:Y:S01]  /*23c70*/  LDL.S16 R44, [R1+0x288] ;  /* 0x00028800012c7983 */ /* 0x0007220000100600 */
[----:B------:R-:W-:Y:S03]  /*23c80*/  PRMT R51, R56, 0x7610, R51 ;  /* 0x0000761038337816 */ /* 0x000fe60000000033 */
[----:B------:R3:W3:Y:S01]  /*23c90*/  LDL.S16 R47, [R1+0x27c] ;  /* 0x00027c00012f7983 */ /* 0x0006e20000100600 */
[----:B------:R-:W-:Y:S03]  /*23ca0*/  @!P6 PRMT R38, R51, 0x5410, RZ ;  /* 0x000054103326e816 */ /* 0x000fe600000000ff */
[----:B------:R-:W3:Y:S04]  /*23cb0*/  LDL.LU R248, [R1+0x2e8] ;  /* 0x0002e80001f87983 */ /* 0x000ee80000300800 */
[----:B------:R2:W-:Y:S01]  /*23cc0*/  @!P6 STL.S16 [R1+0x298], R56 ;  /* 0x000298380100e387 */ /* 0x0005e20000100600 */
[----:B------:R-:W-:Y:S01]  /*23cd0*/  @!P1 HADD2 R55, -R37.H0_H0, -RZ.H0_H0 ;  /* 0xa00000ff25379230 */ /* 0x000fe20000000900 */
[----:B------:R-:W-:Y:S02]  /*23ce0*/  ISETP.LE.U32.AND P6, PT, R140, UR7, PT ;  /* 0x000000078c007c0c */ /* 0x000fe4000bfc3070 */
[----:B------:R-:W-:Y:S01]  /*23cf0*/  STG.E.U16 desc[UR20][R186.64+0x40], R39 ;  /* 0x00004027ba007986 */ /* 0x000fe2000c101514 */
[----:B-1----:R-:W-:Y:S01]  /*23d00*/  IMAD.WIDE.U32 R52, R42, -0x326172a9, RZ ;  /* 0xcd9e8d572a347825 */ /* 0x002fe200078e00ff */
[----:B------:R-:W-:Y:S02]  /*23d10*/  PRMT R45, R55, 0x7610, R45 ;  /* 0x00007610372d7816 */ /* 0x000fe4000000002d */
[----:B------:R-:W-:Y:S02]  /*23d20*/  @!P1 STL.S16 [R1+0x294], R55 ;  /* 0x0002943701009387 */ /* 0x000fe40000100600 */
[----:B------:R-:W-:Y:S02]  /*23d30*/  @!P1 PRMT R37, R45, 0x5410, RZ ;  /* 0x000054102d259816 */ /* 0x000fe400000000ff */
[----:B------:R1:W3:Y:S01]  /*23d40*/  LDL.S16 R51, [R1+0x280] ;  /* 0x0002800001337983 */ /* 0x0002e20000100600 */
[----:B------:R-:W-:Y:S02]  /*23d50*/  LOP3.LUT R42, R53, R201, RZ, 0x3c, !PT ;  /* 0x000000c9352a7212 */ /* 0x000fe400078e3cff */
[----:B------:R-:W-:Y:S01]  /*23d60*/  LOP3.LUT R201, R46, 0xff, RZ, 0xc0, !PT ;  /* 0x000000ff2ec97812 */ /* 0x000fe200078ec0ff */
[----:B------:R1:W-:Y:S02]  /*23d70*/  STG.E.U16 desc[UR20][R186.64+0x42], R38 ;  /* 0x00004226ba007986 */ /* 0x0003e4000c101514 */
[----:B--2---:R-:W-:Y:S01]  /*23d80*/  IMAD.WIDE.U32 R42, R42, -0x2daee0ad, RZ ;  /* 0xd2511f532a2a7825 */ /* 0x004fe200078e00ff */
[----:B------:R-:W-:Y:S01]  /*23d90*/  ISETP.LE.U32.AND P1, PT, R201, UR7, PT ;  /* 0x00000007c9007c0c */ /* 0x000fe2000bf23070 */
[----:B------:R-:W-:Y:S03]  /*23da0*/  STG.E.U16 desc[UR20][R40.64+0x40], R37 ;  /* 0x0000402528007986 */ /* 0x000fe6000c101514 */
[----:B------:R-:W-:Y:S01]  /*23db0*/  LOP3.LUT R43, R104, UR13, R43, 0x96, !PT ;  /* 0x0000000d682b7c12 */ /* 0x000fe2000f8e962b */
[----:B------:R-:W-:Y:S01]  /*23dc0*/  IMAD.MOV.U32 R104, RZ, RZ, R246 ;  /* 0x000000ffff687224 */ /* 0x000fe200078e00f6 */
[----:B------:R2:W2:Y:S03]  /*23dd0*/  LDL.S16 R56, [R1+0x284] ;  /* 0x0002840001387983 */ /* 0x0004a60000100600 */
[----:B------:R-:W-:Y:S01]  /*23de0*/  IMAD.MOV.U32 R250, RZ, RZ, R104 ;  /* 0x000000fffffa7224 */ /* 0x000fe200078e0068 */
[----:B------:R-:W2:Y:S04]  /*23df0*/  LDL.LU R247, [R1+0x2cc] ;  /* 0x0002cc0001f77983 */ /* 0x000ea80000300800 */
[----:B------:R-:W2:Y:S01]  /*23e00*/  LDL.LU R243, [R1+0x2d0] ;  /* 0x0002d00001f37983 */ /* 0x000ea20000300800 */
[----:B-1----:R-:W-:Y:S01]  /*23e10*/  IMAD.WIDE.U32 R38, R43, -0x326172a9, RZ ;  /* 0xcd9e8d572b267825 */ /* 0x002fe200078e00ff */
[----:B------:R-:W-:Y:S04]  /*23e20*/  LOP3.LUT R43, R52, R221, RZ, 0x3c, !PT ;  /* 0x000000dd342b7212 */ /* 0x000fe800078e3cff */
[----:B------:R-:W-:Y:S01]  /*23e30*/  LOP3.LUT R39, R214, UR15, R39, 0x96, !PT ;  /* 0x0000000fd6277c12 */ /* 0x000fe2000f8e9627 */
[----:B----4-:R-:W-:Y:S02]  /*23e40*/  @!P6 HADD2 R44, -R0.H0_H0, -RZ.H0_H0 ;  /* 0xa00000ff002ce230 */ /* 0x010fe40000000900 */
[----:B---3--:R-:W-:Y:S03]  /*23e50*/  @!P1 HADD2 R47, -R83.H0_H0, -RZ.H0_H0 ;  /* 0xa00000ff532f9230 */ /* 0x008fe60000000900 */
[----:B------:R-:W-:Y:S01]  /*23e60*/  PRMT R54, R44, 0x7610, R54 ;  /* 0x000076102c367816 */ /* 0x000fe20000000036 */
[----:B------:R1:W-:Y:S03]  /*23e70*/  @!P6 STL.S16 [R1+0x288], R44 ;  /* 0x0002882c0100e387 */ /* 0x0003e60000100600 */
[----:B------:R-:W-:Y:S01]  /*23e80*/  @!P6 PRMT R0, R54, 0x5410, RZ ;  /* 0x000054103600e816 */ /* 0x000fe200000000ff */
[----:B------:R3:W-:Y:S01]  /*23e90*/  @!P1 STL.S16 [R1+0x27c], R47 ;  /* 0x00027c2f01009387 */ /* 0x0007e20000100600 */
[----:B------:R-:W-:Y:S02]  /*23ea0*/  PRMT R62, R47, 0x7610, R62 ;  /* 0x000076102f3e7816 */ /* 0x000fe4000000003e */
[----:B------:R-:W-:Y:S01]  /*23eb0*/  ISETP.LE.U32.AND P6, PT, R198, UR7, PT ;  /* 0x00000007c6007c0c */ /* 0x000fe2000bfc3070 */
[----:B------:R4:W4:Y:S01]  /*23ec0*/  LDL.S16 R55, [R1+0x278] ;  /* 0x0002780001377983 */ /* 0x0009220000100600 */
[----:B------:R-:W-:Y:S02]  /*23ed0*/  @!P1 PRMT R141, R62, 0x5410, RZ ;  /* 0x000054103e8d9816 */ /* 0x000fe400000000ff */
[----:B------:R-:W-:Y:S01]  /*23ee0*/  ISETP.GT.U32.AND P1, PT, R248, UR7, PT ;  /* 0x00000007f8007c0c */ /* 0x000fe2000bf24070 */
[----:B------:R4:W4:Y:S01]  /*23ef0*/  LDL.S16 R54, [R1+0x274] ;  /* 0x0002740001367983 */ /* 0x0009220000100600 */
[----:B------:R-:W-:Y:S03]  /*23f00*/  PRMT R62, R94, 0x5410, R100 ;  /* 0x000054105e3e7816 */ /* 0x000fe60000000064 */
[----:B------:R2:W-:Y:S01]  /*23f10*/  STG.E.U16 desc[UR20][R40.64+0x42], R0 ;  /* 0x0000420028007986 */ /* 0x0005e2000c101514 */
[----:B-1----:R-:W-:Y:S04]  /*23f20*/  IMAD.WIDE.U32 R44, R43, -0x2daee0ad, RZ ;  /* 0xd2511f532b2c7825 */ /* 0x002fe800078e00ff */
[----:B---3--:R-:W-:Y:S01]  /*23f30*/  IMAD.WIDE.U32 R46, R39, -0x2daee0ad, RZ ;  /* 0xd2511f53272e7825 */ /* 0x008fe200078e00ff */
[----:B------:R-:W-:Y:S03]  /*23f40*/  LOP3.LUT R42, R42, UR12, R45, 0x96, !PT ;  /* 0x0000000c2a2a7c12 */ /* 0x000fe6000f8e962d */
[----:B--2---:R-:W-:Y:S01]  /*23f50*/  @!P6 HADD2 R56, -R36.H0_H0, -RZ.H0_H0 ;  /* 0xa00000ff2438e230 */ /* 0x004fe20000000900 */
[----:B------:R-:W-:Y:S01]  /*23f60*/  LOP3.LUT R39, R44, UR10, R47, 0x96, !PT ;  /* 0x0000000a2c277c12 */ /* 0x000fe2000f8e962f */
[----:B------:R-:W-:Y:S03]  /*23f70*/  IMAD.WIDE.U32 R42, R42, -0x326172a9, RZ ;  /* 0xcd9e8d572a2a7825 */ /* 0x000fe600078e00ff */
[----:B------:R-:W-:Y:S01]  /*23f80*/  @!P6 STL.S16 [R1+0x284], R56 ;  /* 0x000284380100e387 */ /* 0x000fe20000100600 */
[----:B------:R-:W-:Y:S01]  /*23f90*/  PRMT R48, R56, 0x7610, R48 ;  /* 0x0000761038307816 */ /* 0x000fe20000000030 */
[----:B------:R-:W-:Y:S01]  /*23fa0*/  IMAD.WIDE.U32 R44, R39, -0x326172a9, RZ ;  /* 0xcd9e8d57272c7825 */ /* 0x000fe200078e00ff */
[----:B------:R-:W-:Y:S02]  /*23fb0*/  LOP3.LUT R38, R38, UR14, R43, 0x96, !PT ;  /* 0x0000000e26267c12 */ /* 0x000fe4000f8e962b */
[----:B------:R-:W-:Y:S01]  /*23fc0*/  PRMT R39, R168, 0x7610, R39 ;  /* 0x00007610a8277816 */ /* 0x000fe20000000027 */
[----:B------:R-:W-:Y:S01]  /*23fd0*/  IMAD.WIDE R40, R242, 0x70, R40 ;  /* 0x00000070f2287825 */ /* 0x000fe200078e0228 */
[----:B------:R-:W-:Y:S03]  /*23fe0*/  PRMT R0, R36, 0x7632, R0 ;  /* 0x0000763224007816 */ /* 0x000fe60000000000 */
[----:B------:R-:W-:Y:S01]  /*23ff0*/  IMAD.WIDE.U32 R108, R38, -0x2daee0ad, RZ ;  /* 0xd2511f53266c7825 */ /* 0x000fe200078e00ff */
[----:B------:R1:W-:Y:S02]  /*24000*/  STG.E.U16 desc[UR20][R40.64+0x42], R131 ;  /* 0x0000428328007986 */ /* 0x0003e4000c101514 */
[----:B------:R-:W-:Y:S01]  /*24010*/  PRMT R84, R36, 0x5410, R0 ;  /* 0x0000541024547816 */ /* 0x000fe20000000000 */
[----:B------:R-:W-:Y:S01]  /*24020*/  @P1 HADD2 R51, -R0.H0_H0, -RZ.H0_H0 ;  /* 0xa00000ff00331230 */ /* 0x000fe20000000900 */
[----:B------:R-:W-:Y:S01]  /*24030*/  LOP3.LUT R37, R46, UR24, R109, 0x96, !PT ;  /* 0x000000182e257c12 */ /* 0x000fe2000f8e966d */
[----:B------:R2:W-:Y:S01]  /*24040*/  STG.E.U16 desc[UR20][R40.64+0x40], R142 ;  /* 0x0000408e28007986 */ /* 0x0005e2000c101514 */
[----:B------:R-:W-:Y:S02]  /*24050*/  @!P6 PRMT R36, R48, 0x5410, RZ ;  /* 0x000054103024e816 */ /* 0x000fe400000000ff */
[----:B------:R-:W-:Y:S01]  /*24060*/  PRMT R46, R51, 0x7610, R46 ;  /* 0x00007610332e7816 */ /* 0x000fe2000000002e */
[----:B------:R3:W-:Y:S01]  /*24070*/  @P1 STL.S16 [R1+0x280], R51 ;  /* 0x0002803301001387 */ /* 0x0007e20000100600 */
[----:B------:R-:W-:Y:S01]  /*24080*/  ISETP.GT.U32.AND P6, PT, R243, UR7, PT ;  /* 0x00000007f3007c0c */ /* 0x000fe2000bfc4070 */
[----:B------:R-:W-:Y:S01]  /*24090*/  IMAD.WIDE.U32 R104, R37, -0x326172a9, RZ ;  /* 0xcd9e8d5725687825 */ /* 0x000fe200078e00ff */
[----:B------:R-:W-:Y:S01]  /*240a0*/  @P1 PRMT R0, R46, 0x5410, RZ ;  /* 0x000054102e001816 */ /* 0x000fe200000000ff */
[----:B------:R4:W4:Y:S01]  /*240b0*/  LDL.S16 R48, [R1+0x250] ;  /* 0x0002500001307983 */ /* 0x0009220000100600 */
[----:B------:R-:W-:Y:S02]  /*240c0*/  ISETP.GT.U32.AND P1, PT, R247, UR7, PT ;  /* 0x00000007f7007c0c */ /* 0x000fe4000bf24070 */
[----:B------:R-:W-:Y:S01]  /*240d0*/  PRMT R38, R168, 0x7632, R38 ;  /* 0x00007632a8267816 */ /* 0x000fe20000000026 */
[----:B------:R-:W-:Y:S01]  /*240e0*/  STG.E.U16 desc[UR20][R188.64+0x40], R139 ;  /* 0x0000408bbc007986 */ /* 0x000fe2000c101514 */
[----:B------:R-:W-:Y:S02]  /*240f0*/  LOP3.LUT R109, R42, UR16, R45, 0x96, !PT ;  /* 0x000000102a6d7c12 */ /* 0x000fe4000f8e962d */
[----:B------:R-:W-:Y:S01]  /*24100*/  LOP3.LUT R106, R44, UR6, R105, 0x96, !PT ;  /* 0x000000062c6a7c12 */ /* 0x000fe2000f8e9669 */
[----:B------:R3:W-:Y:S01]  /*24110*/  STG.E.U16 desc[UR20][R188.64+0x42], R138 ;  /* 0x0000428abc007986 */ /* 0x0007e2000c101514 */
[----:B------:R-:W-:Y:S02]  /*24120*/  PRMT R85, R39, 0x5410, R38 ;  /* 0x0000541027557816 */ /* 0x000fe40000000026 */
[----:B------:R-:W-:Y:S01]  /*24130*/  LOP3.LUT R37, R106, 0xffff, RZ, 0xc0, !PT ;  /* 0x0000ffff6a257812 */ /* 0x000fe200078ec0ff */
[----:B------:R3:W-:Y:S01]  /*24140*/  STG.E.U16 desc[UR20][R186.64+0x50], R36 ;  /* 0x00005024ba007986 */ /* 0x0007e2000c101514 */
[----:B-1----:R-:W-:Y:S03]  /*24150*/  LOP3.LUT R131, R215, 0xff, RZ, 0xc0, !PT ;  /* 0x000000ffd7837812 */ /* 0x002fe600078ec0ff */
[----:B------:R1:W-:Y:S01]  /*24160*/  STG.E.U16 desc[UR20][R186.64+0x52], R0 ;  /* 0x00005200ba007986 */ /* 0x0003e2000c101514 */
[----:B--2---:R-:W-:Y:S03]  /*24170*/  IMAD.WIDE R40, R242, -0x70, R40 ;  /* 0xffffff90f2287825 */ /* 0x004fe600078e0228 */
[----:B---3--:R2:W3:Y:S01]  /*24180*/  LDL.S16 R51, [R1+0x254] ;  /* 0x0002540001337983 */ /* 0x0084e20000100600 */
[--C-:B------:R-:W-:Y:S02]  /*24190*/  SHF.R.U32.HI R138, RZ, 0x8, R37.reuse ;  /* 0x00000008ff8a7819 */ /* 0x100fe40000011625 */
[----:B------:R-:W-:Y:S02]  /*241a0*/  PRMT R37, R98, 0x7610, R37 ;  /* 0x0000761062257816 */ /* 0x000fe40000000025 */
[----:B------:R-:W-:Y:S02]  /*241b0*/  LOP3.LUT R36, R138, 0xffff, RZ, 0xc0, !PT ;  /* 0x0000ffff8a247812 */ /* 0x000fe400078ec0ff */
[----:B-1----:R-:W-:Y:S01]  /*241c0*/  LOP3.LUT R0, R52, R222, RZ, 0x3c, !PT ;  /* 0x000000de34007212 */ /* 0x002fe200078e3cff */
[----:B----4-:R-:W-:Y:S02]  /*241d0*/  @P6 HADD2 R55, -R39.H0_H0, -RZ.H0_H0 ;  /* 0xa00000ff27376230 */ /* 0x010fe40000000900 */
[----:B------:R-:W-:Y:S03]  /*241e0*/  @P1 HADD2 R54, -R38.H0_H0, -RZ.H0_H0 ;  /* 0xa00000ff26361230 */ /* 0x000fe60000000900 */
[----:B------:R-:W-:Y:S01]  /*241f0*/  PRMT R45, R55, 0x7610, R45 ;  /* 0x00007610372d7816 */ /* 0x000fe2000000002d */
[----:B------:R-:W-:Y:S03]  /*24200*/  @P6 STL.S16 [R1+0x278], R55 ;  /* 0x0002783701006387 */ /* 0x000fe60000100600 */
[----:B------:R-:W-:Y:S01]  /*24210*/  @P6 PRMT R39, R45, 0x5410, RZ ;  /* 0x000054102d276816 */ /* 0x000fe200000000ff */
[----:B------:R-:W-:Y:S01]  /*24220*/  @P1 STL.S16 [R1+0x274], R54 ;  /* 0x0002743601001387 */ /* 0x000fe20000100600 */
[----:B------:R-:W-:Y:S02]  /*24230*/  ISETP.LE.U32.AND P6, PT, R131, UR7, PT ;  /* 0x0000000783007c0c */ /* 0x000fe4000bfc3070 */
[----:B------:R-:W-:Y:S01]  /*24240*/  PRMT R42, R54, 0x7610, R42 ;  /* 0x00007610362a7816 */ /* 0x000fe2000000002a */
[----:B------:R2:W4:Y:S03]  /*24250*/  LDL.S16 R47, [R1+0x26c] ;  /* 0x00026c00012f7983 */ /* 0x0005260000100600 */
[----:B------:R-:W-:Y:S01]  /*24260*/  @P1 PRMT R38, R42, 0x5410, RZ ;  /* 0x000054102a261816 */ /* 0x000fe200000000ff */
[----:B------:R2:W2:Y:S01]  /*24270*/  LDL.S16 R46, [R1+0x270] ;  /* 0x00027000012e7983 */ /* 0x0004a20000100600 */
[----:B------:R-:W-:Y:S02]  /*24280*/  ISETP.LE.U32.AND P1, PT, R36, UR7, PT ;  /* 0x0000000724007c0c */ /* 0x000fe4000bf23070 */
[----:B------:R-:W-:Y:S01]  /*24290*/  PRMT R36, R98, 0x7632, R36 ;  /* 0x0000763262247816 */ /* 0x000fe20000000024 */
[----:B------:R1:W-:Y:S01]  /*242a0*/  STG.E.U16 desc[UR20][R40.64+0x50], R39 ;  /* 0x0000502728007986 */ /* 0x0003e2000c101514 */
[----:B------:R-:W-:Y:S02]  /*242b0*/  LOP3.LUT R42, R53, R199, RZ, 0x3c, !PT ;  /* 0x000000c7352a7212 */ /* 0x000fe400078e3cff */
[----:B------:R-:W-:Y:S01]  /*242c0*/  PRMT R98, R37, 0x5410, R36 ;  /* 0x0000541025627816 */ /* 0x000fe20000000024 */
[----:B------:R1:W-:Y:S01]  /*242d0*/  STG.E.U16 desc[UR20][R40.64+0x52], R38 ;  /* 0x0000522628007986 */ /* 0x0003e2000c101514 */
[----:B------:R-:W-:Y:S02]  /*242e0*/  LOP3.LUT R199, R174, 0xff, RZ, 0xc0, !PT ;  /* 0x000000ffaec77812 */ /* 0x000fe400078ec0ff */
[----:B-1----:R-:W-:Y:S04]  /*242f0*/  PRMT R39, R215, 0x7632, R39 ;  /* 0x00007632d7277816 */ /* 0x002fe80000000027 */
[----:B------:R-:W-:Y:S01]  /*24300*/  LOP3.LUT R120, R39, 0xff, RZ, 0xc0, !PT ;  /* 0x000000ff27787812 */ /* 0x000fe200078ec0ff */
[----:B------:R-:W-:Y:S02]  /*24310*/  @!P5 HADD2 R48, -R36.H0_H0, -RZ.H0_H0 ;  /* 0xa00000ff2430d230 */ /* 0x000fe40000000900 */
[----:B------:R-:W-:Y:S03]  /*24320*/  IMAD.WIDE R40, R242, 0x70, R40 ;  /* 0x00000070f2287825 */ /* 0x000fe600078e0228 */
[----:B------:R-:W-:Y:S02]  /*24330*/  PRMT R43, R48, 0x7610, R43 ;  /* 0x00007610302b7816 */ /* 0x000fe4000000002b */
[----:B------:R-:W-:Y:S02]  /*24340*/  STG.E.U16 desc[UR20][R40.64+0x50], R102 ;  /* 0x0000506628007986 */ /* 0x000fe4000c101514 */
[----:B------:R-:W-:Y:S01]  /*24350*/  @!P5 PRMT R36, R43, 0x5410, RZ ;  /* 0x000054102b24d816 */ /* 0x000fe200000000ff */
[----:B------:R-:W-:Y:S01]  /*24360*/  IMAD.WIDE.U32 R42, R42, -0x2daee0ad, RZ ;  /* 0xd2511f532a2a7825 */ /* 0x000fe200078e00ff */
[----:B------:R1:W-:Y:S04]  /*24370*/  STG.E.U16 desc[UR20][R40.64+0x52], R103 ;  /* 0x0000526728007986 */ /* 0x0003e8000c101514 */
[----:B------:R1:W-:Y:S04]  /*24380*/  STG.E.U16 desc[UR20][R188.64+0x52], R97 ;  /* 0x00005261bc007986 */ /* 0x0003e8000c101514 */
[----:B------:R-:W-:Y:S01]  /*24390*/  STG.E.U16 desc[UR20][R188.64+0x50], R128 ;  /* 0x00005080bc007986 */ /* 0x000fe2000c101514 */
[----:B---3--:R-:W-:Y:S03]  /*243a0*/  @!P6 HADD2 R51, -R37.H0_H0, -RZ.H0_H0 ;  /* 0xa00000ff2533e230 */ /* 0x008fe60000000900 */
[----:B------:R-:W-:Y:S02]  /*243b0*/  STG.E.U16 desc[UR20][R186.64+0x62], R36 ;  /* 0x00006224ba007986 */ /* 0x000fe4000c101514 */
[----:B------:R-:W-:Y:S02]  /*243c0*/  PRMT R44, R51, 0x7610, R44 ;  /* 0x00007610332c7816 */ /* 0x000fe4000000002c */
[----:B------:R-:W-:Y:S02]  /*243d0*/  @!P6 STL.S16 [R1+0x254], R51 ;  /* 0x000254330100e387 */ /* 0x000fe40000100600 */
[----:B------:R-:W-:Y:S01]  /*243e0*/  @!P6 PRMT R37, R44, 0x5410, RZ ;  /* 0x000054102c25e816 */ /* 0x000fe200000000ff */
[----:B------:R-:W-:Y:S01]  /*243f0*/  IMAD.WIDE.U32 R44, R0, -0x2daee0ad, RZ ;  /* 0xd2511f53002c7825 */ /* 0x000fe200078e00ff */
[----:B------:R-:W-:Y:S01]  /*24400*/  ISETP.GT.U32.AND P6, PT, R229, UR7, PT ;  /* 0x00000007e5007c0c */ /* 0x000fe2000bfc4070 */
[----:B------:R3:W-:Y:S01]  /*24410*/  @!P5 STL.S16 [R1+0x250], R48 ;  /* 0x000250300100d387 */ /* 0x0007e20000100600 */
[----:B------:R-:W-:Y:S02]  /*24420*/  ISETP.LE.U32.AND P5, PT, R120, UR7, PT ;  /* 0x0000000778007c0c */ /* 0x000fe4000bfa3070 */
[----:B------:R-:W-:Y:S01]  /*24430*/  LOP3.LUT R0, R250, UR13, R43, 0x96, !PT ;  /* 0x0000000dfa007c12 */ /* 0x000fe2000f8e962b */
[----:B------:R2:W2:Y:S01]  /*24440*/  LDL.S16 R55, [R1+0x248] ;  /* 0x0002480001377983 */ /* 0x0004a20000100600 */
[----:B------:R-:W-:Y:S01]  /*24450*/  LOP3.LUT R39, R42, UR12, R45, 0x96, !PT ;  /* 0x0000000c2a277c12 */ /* 0x000fe2000f8e962d */
[----:B-1----:R-:W-:Y:S02]  /*24460*/  IMAD.WIDE R40, R242, -0x70, R40 ;  /* 0xffffff90f2287825 */ /* 0x002fe400078e0228 */
[----:B------:R-:W-:Y:S02]  /*24470*/  STG.E.U16 desc[UR20][R186.64+0x60], R37 ;  /* 0x00006025ba007986 */ /* 0x000fe4000c101514 */
[----:B------:R-:W-:Y:S01]  /*24480*/  IMAD.WIDE.U32 R52, R0, -0x326172a9, RZ ;  /* 0xcd9e8d5700347825 */ /* 0x000fe200078e00ff */
[C---:B------:R-:W-:Y:S04]  /*24490*/  PRMT R0, R3.reuse, 0x7632, R0 ;  /* 0x0000763203007816 */ /* 0x040fe80000000000 */
[----:B------:R-:W-:Y:S02]  /*244a0*/  LOP3.LUT R38, R8, UR15, R53, 0x96, !PT ;  /* 0x0000000f08267c12 */ /* 0x000fe4000f8e9635 */
[----:B------:R-:W-:Y:S01]  /*244b0*/  PRMT R97, R3, 0x5410, R0 ;  /* 0x0000541003617816 */ /* 0x000fe20000000000 */
[----:B---3--:R3:W3:Y:S01]  /*244c0*/  LDL.S16 R48, [R1+0x24c] ;  /* 0x00024c0001307983 */ /* 0x0086e20000100600 */
[----:B----4-:R-:W-:Y:S02]  /*244d0*/  @P6 HADD2 R47, -R83.H1_H1, -RZ.H0_H0 ;  /* 0xa00000ff532f6230 */ /* 0x010fe40000000d00 */
[----:B--2---:R-:W-:Y:S03]  /*244e0*/  @!P5 HADD2 R46, -R3.H0_H0, -RZ.H0_H0 ;  /* 0xa00000ff032ed230 */ /* 0x004fe60000000900 */
[----:B------:R-:W-:Y:S01]  /*244f0*/  PRMT R43, R47, 0x7610, R43 ;  /* 0x000076102f2b7816 */ /* 0x000fe2000000002b */
[----:B------:R-:W-:Y:S01]  /*24500*/  @P6 STL.S16 [R1+0x26c], R47 ;  /* 0x00026c2f01006387 */ /* 0x000fe20000100600 */
[----:B------:R-:W-:Y:S03]  /*24510*/  PRMT R42, R46, 0x7610, R42 ;  /* 0x000076102e2a7816 */ /* 0x000fe6000000002a */
[----:B------:R1:W-:Y:S01]  /*24520*/  @!P5 STL.S16 [R1+0x270], R46 ;  /* 0x0002702e0100d387 */ /* 0x0003e20000100600 */
[----:B------:R-:W-:Y:S02]  /*24530*/  @P6 PRMT R123, R43, 0x5410, RZ ;  /* 0x000054102b7b6816 */ /* 0x000fe400000000ff */
[----:B------:R-:W-:Y:S01]  /*24540*/  ISETP.GT.U32.AND P6, PT, R227, UR7, PT ;  /* 0x00000007e3007c0c */ /* 0x000fe2000bfc4070 */
[----:B------:R-:W2:Y:S01]  /*24550*/  LDL.LU.64 R8, [R1+0x388] ;  /* 0x0003880001087983 */ /* 0x000ea20000300a00 */
[----:B------:R-:W-:Y:S01]  /*24560*/  @!P5 PRMT R3, R42, 0x5410, RZ ;  /* 0x000054102a03d816 */ /* 0x000fe200000000ff */
[----:B------:R-:W-:Y:S01]  /*24570*/  IMAD.WIDE.U32 R42, R39, -0x326172a9, RZ ;  /* 0xcd9e8d57272a7825 */ /* 0x000fe200078e00ff */
[----:B------:R-:W-:Y:S01]  /*24580*/  ISETP.LE.U32.AND P5, PT, R121, UR7, PT ;  /* 0x0000000779007c0c */ /* 0x000fe2000bfa3070 */
[----:B------:R-:W4:Y:S03]  /*24590*/  LDL.LU R95, [R1+0x40] ;  /* 0x00004000015f7983 */ /* 0x000f260000300800 */
[----:B------:R-:W-:Y:S01]  /*245a0*/  LOP3.LUT R36, R52, UR14, R43, 0x96, !PT ;  /* 0x0000000e34247c12 */ /* 0x000fe2000f8e962b */
[----:B------:R2:W2:Y:S01]  /*245b0*/  LDL.S16 R54, [R1+0x244] ;  /* 0x0002440001367983 */ /* 0x0004a20000100600 */
[----:B------:R-:W-:Y:S03]  /*245c0*/  PRMT R52, R180, 0x7632, R52 ;  /* 0x00007632b4347816 */ /* 0x000fe60000000034 */
[----:B------:R2:W2:Y:S01]  /*245d0*/  LDL.S16 R51, [R1+0x240] ;  /* 0x0002400001337983 */ /* 0x0004a20000100600 */
[----:B------:R-:W-:Y:S01]  /*245e0*/  IMAD.WIDE.U32 R214, R36, -0x2daee0ad, RZ ;  /* 0xd2511f5324d67825 */ /* 0x000fe200078e00ff */
[----:B------:R-:W-:Y:S02]  /*245f0*/  PRMT R36, R169, 0x7610, R36 ;  /* 0x00007610a9247816 */ /* 0x000fe40000000024 */
[----:B------:R-:W2:Y:S04]  /*24600*/  LDL.LU R250, [R1+0x44] ;  /* 0x0000440001fa7983 */ /* 0x000ea80000300800 */
[----:B------:R-:W2:Y:S01]  /*24610*/  LDL.LU R251, [R1+0x2c8] ;  /* 0x0002c80001fb7983 */ /* 0x000ea20000300800 */
[----:B-1----:R-:W-:Y:S03]  /*24620*/  IMAD.WIDE.U32 R46, R38, -0x2daee0ad, RZ ;  /* 0xd2511f53262e7825 */ /* 0x002fe600078e00ff */
[----:B------:R-:W2:Y:S02]  /*24630*/  LDL.LU R233, [R1+0x28] ;  /* 0x0000280001e97983 */ /* 0x000ea40000300800 */
[----:B------:R-:W-:Y:S02]  /*24640*/  LOP3.LUT R37, R44, UR10, R47, 0x96, !PT ;  /* 0x0000000a2c257c12 */ /* 0x000fe4000f8e962f */
[----:B------:R-:W-:Y:S01]  /*24650*/  PRMT R47, R212, 0x5410, R204 ;  /* 0x00005410d42f7816 */ /* 0x000fe200000000cc */
[----:B------:R-:W2:Y:S02]  /*24660*/  LDL.LU R252, [R1+0x24] ;  /* 0x0000240001fc7983 */ /* 0x000ea40000300800 */
[----:B------:R-:W-:Y:S02]  /*24670*/  IMAD.WIDE.U32 R38, R37, -0x326172a9, RZ ;  /* 0xcd9e8d5725267825 */ /* 0x000fe400078e00ff */
[----:B------:R-:W2:Y:S03]  /*24680*/  LDL.LU R249, [R1+0x18] ;  /* 0x0000180001f97983 */ /* 0x000ea60000300800 */
[----:B------:R-:W-:Y:S01]  /*24690*/  LOP3.LUT R142, R42, UR16, R39, 0x96, !PT ;  /* 0x000000102a8e7c12 */ /* 0x000fe2000f8e9627 */
[----:B------:R-:W2:Y:S04]  /*246a0*/  LDL.LU R246, [R1+0x2c4] ;  /* 0x0002c40001f67983 */ /* 0x000ea80000300800 */
[----:B------:R1:W-:Y:S01]  /*246b0*/  STG.E.U16 desc[UR20][R40.64+0x60], R3 ;  /* 0x0000600328007986 */ /* 0x0003e2000c101514 */
[----:B------:R-:W-:Y:S05]  /*246c0*/  @P6 HADD2 R55, -R82.H0_H0, -RZ.H0_H0 ;  /* 0xa00000ff52376230 */ /* 0x000fea0000000900 */
[----:B------:R-:W-:Y:S01]  /*246d0*/  PRMT R45, R55, 0x7610, R45 ;  /* 0x00007610372d7816 */ /* 0x000fe2000000002d */
[----:B------:R-:W-:Y:S01]  /*246e0*/  @P6 STL.S16 [R1+0x248], R55 ;  /* 0x0002483701006387 */ /* 0x000fe20000100600 */
[----:B-1----:R-:W-:Y:S02]  /*246f0*/  LOP3.LUT R3, R46, UR24, R215, 0x96, !PT ;  /* 0x000000182e037c12 */ /* 0x002fe4000f8e96d7 */
[----:B------:R-:W-:Y:S02]  /*24700*/  @P6 PRMT R122, R45, 0x5410, RZ ;  /* 0x000054102d7a6816 */ /* 0x000fe400000000ff */
[----:B------:R-:W-:Y:S01]  /*24710*/  ISETP.LE.U32.AND P6, PT, R199, UR7, PT ;  /* 0x00000007c7007c0c */ /* 0x000fe2000bfc3070 */
[----:B------:R-:W-:Y:S01]  /*24720*/  IMAD.WIDE.U32 R102, R3, -0x326172a9, RZ ;  /* 0xcd9e8d5703667825 */ /* 0x000fe200078e00ff */
[----:B------:R-:W-:Y:S02]  /*24730*/  PRMT R3, R169, 0x7632, R3 ;  /* 0x00007632a9037816 */ /* 0x000fe40000000003 */
[----:B------:R-:W-:Y:S02]  /*24740*/  PRMT R169, R104, 0x7772, RZ ;  /* 0x0000777268a97816 */ /* 0x000fe400000000ff */
[----:B------:R-:W-:Y:S01]  /*24750*/  LOP3.LUT R101, R38, UR6, R103, 0x96, !PT ;  /* 0x0000000626657c12 */ /* 0x000fe2000f8e9667 */
[----:B---3--:R-:W-:Y:S05]  /*24760*/  @!P5 HADD2 R48, -R0.H0_H0, -RZ.H0_H0 ;  /* 0xa00000ff0030d230 */ /* 0x008fea0000000900 */
[----:B------:R-:W-:Y:S01]  /*24770*/  PRMT R44, R48, 0x7610, R44 ;  /* 0x00007610302c7816 */ /* 0x000fe2000000002c */
[----:B------:R-:W-:Y:S03]  /*24780*/  @!P5 STL.S16 [R1+0x24c], R48 ;  /* 0x00024c300100d387 */ /* 0x000fe60000100600 */
[----:B------:R-:W-:Y:S01]  /*24790*/  @!P5 PRMT R0, R44, 0x5410, RZ ;  /* 0x000054102c00d816 */ /* 0x000fe200000000ff */
[----:B------:R-:W3:Y:S01]  /*247a0*/  LDL.LU R174, [R1+0x384] ;  /* 0x0003840001ae7983 */ /* 0x000ee20000300800 */
[----:B------:R-:W-:Y:S03]  /*247b0*/  ISETP.GT.U32.AND P5, PT, R206, UR7, PT ;  /* 0x00000007ce007c0c */ /* 0x000fe6000bfa4070 */
[----:B------:R1:W-:Y:S02]  /*247c0*/  STG.E.U16 desc[UR20][R40.64+0x62], R0 ;  /* 0x0000620028007986 */ /* 0x0003e4000c101514 */
[----:B-1----:R-:W-:Y:S01]  /*247d0*/  PRMT R0, R2, 0x7632, R0 ;  /* 0x0000763202007816 */ /* 0x002fe20000000000 */
[----:B------:R-:W-:Y:S03]  /*247e0*/  IMAD.WIDE R40, R242, 0x70, R40 ;  /* 0x00000070f2287825 */ /* 0x000fe600078e0228 */
[----:B------:R-:W-:Y:S02]  /*247f0*/  PRMT R94, R2, 0x5410, R0 ;  /* 0x00005410025e7816 */ /* 0x000fe40000000000 */
[----:B------:R1:W-:Y:S04]  /*24800*/  STG.E.U16 desc[UR20][R40.64+0x60], R119 ;  /* 0x0000607728007986 */ /* 0x0003e8000c101514 */
[----:B------:R-:W-:Y:S04]  /*24810*/  STG.E.U16 desc[UR20][R40.64+0x62], R129 ;  /* 0x0000628128007986 */ /* 0x000fe8000c101514 */
[----:B------:R-:W-:Y:S04]  /*24820*/  STG.E.U16 desc[UR20][R188.64+0x60], R116 ;  /* 0x00006074bc007986 */ /* 0x000fe8000c101514 */
[----:B------:R-:W-:Y:S01]  /*24830*/  STG.E.U16 desc[UR20][R188.64+0x62], R114 ;  /* 0x00006272bc007986 */ /* 0x000fe2000c101514 */
[----:B-1----:R-:W-:Y:S02]  /*24840*/  LOP3.LUT R119, R99, 0xff, RZ, 0xc0, !PT ;  /* 0x000000ff63777812 */ /* 0x002fe400078ec0ff */
[----:B----4-:R-:W-:Y:S02]  /*24850*/  PRMT R56, R95, 0x5410, R175 ;  /* 0x000054105f387816 */ /* 0x010fe400000000af */
[----:B------:R-:W-:Y:S01]  /*24860*/  PRMT R95, R36, 0x5410, R3 ;  /* 0x00005410245f7816 */ /* 0x000fe20000000003 */
[----:B------:R-:W3:Y:S01]  /*24870*/  LDL.LU R175, [R1+0x380] ;  /* 0x0003800001af7983 */ /* 0x000ee20000300800 */
[----:B--2---:R-:W-:Y:S03]  /*24880*/  @!P6 HADD2 R54, -R36.H0_H0, -RZ.H0_H0 ;  /* 0xa00000ff2436e230 */ /* 0x004fe60000000900 */
[----:B------:R2:W4:Y:S01]  /*24890*/  LDL.S16 R48, [R1+0x23c] ;  /* 0x00023c0001307983 */ /* 0x0005220000100600 */
[----:B------:R-:W-:Y:S01]  /*248a0*/  @P5 HADD2 R51, -R3.H0_H0, -RZ.H0_H0 ;  /* 0xa00000ff03335230 */ /* 0x000fe20000000900 */
[----:B------:R-:W-:Y:S02]  /*248b0*/  PRMT R42, R54, 0x7610, R42 ;  /* 0x00007610362a7816 */ /* 0x000fe4000000002a */
[----:B------:R2:W2:Y:S02]  /*248c0*/  LDL.S16 R43, [R1+0x238] ;  /* 0x00023800012b7983 */ /* 0x0004a40000100600 */
[----:B------:R-:W-:Y:S02]  /*248d0*/  @!P6 PRMT R36, R42, 0x5410, RZ ;  /* 0x000054102a24e816 */ /* 0x000fe400000000ff */
[----:B------:R-:W-:Y:S01]  /*248e0*/  PRMT R37, R51, 0x7610, R37 ;  /* 0x0000761033257816 */ /* 0x000fe20000000025 */
[----:B------:R-:W-:Y:S01]  /*248f0*/  @!P6 STL.S16 [R1+0x244], R54 ;  /* 0x000244360100e387 */ /* 0x000fe20000100600 */
[----:B------:R-:W-:Y:S02]  /*24900*/  ISETP.GT.U32.AND P6, PT, R209, UR7, PT ;  /* 0x00000007d1007c0c */ /* 0x000fe4000bfc4070 */
[----:B------:R-:W-:Y:S01]  /*24910*/  @P5 PRMT R3, R37, 0x5410, RZ ;  /* 0x0000541025035816 */ /* 0x000fe200000000ff */
[----:B------:R1:W-:Y:S01]  /*24920*/  @P5 STL.S16 [R1+0x240], R51 ;  /* 0x0002403301005387 */ /* 0x0003e20000100600 */
[----:B------:R-:W-:Y:S02]  /*24930*/  ISETP.GT.U32.AND P5, PT, R220, UR7, PT ;  /* 0x00000007dc007c0c */ /* 0x000fe4000bfa4070 */
[----:B------:R-:W-:Y:S01]  /*24940*/  LOP3.LUT R37, R101, 0xffff, RZ, 0xc0, !PT ;  /* 0x0000ffff65257812 */ /* 0x000fe200078ec0ff */
[----:B------:R2:W2:Y:S01]  /*24950*/  LDL.S16 R42, [R1+0x20c] ;  /* 0x00020c00012a7983 */ /* 0x0004a20000100600 */
[----:B------:R-:W-:Y:S02]  /*24960*/  PRMT R44, R252, 0x5410, R233 ;  /* 0x00005410fc2c7816 */ /* 0x000fe400000000e9 */
[----:B------:R-:W-:Y:S01]  /*24970*/  SHF.R.U32.HI R128, RZ, 0x8, R37 ;  /* 0x00000008ff807819 */ /* 0x000fe20000011625 */
[----:B------:R1:W-:Y:S01]  /*24980*/  STG.E.U16 desc[UR20][R186.64+0x72], R3 ;  /* 0x00007203ba007986 */ /* 0x0003e2000c101514 */
[----:B------:R-:W-:Y:S03]  /*24990*/  PRMT R53, R251, 0x5410, R250 ;  /* 0x00005410fb357816 */ /* 0x000fe600000000fa */
[----:B------:R1:W-:Y:S01]  /*249a0*/  STG.E.U16 desc[UR20][R186.64+0x70], R36 ;  /* 0x00007024ba007986 */ /* 0x0003e2000c101514 */
[----:B------:R-:W-:Y:S01]  /*249b0*/  PRMT R45, R246, 0x5410, R249 ;  /* 0x00005410f62d7816 */ /* 0x000fe200000000f9 */
[----:B-1----:R-:W-:Y:S01]  /*249c0*/  IMAD.MOV.U32 R51, RZ, RZ, R173 ;  /* 0x000000ffff337224 */ /* 0x002fe200078e00ad */
[----:B------:R-:W-:Y:S02]  /*249d0*/  PRMT R173, R102, 0x7771, RZ ;  /* 0x0000777166ad7816 */ /* 0x000fe400000000ff */
[----:B------:R-:W-:Y:S02]  /*249e0*/  PRMT R3, R177, 0x7610, R3 ;  /* 0x00007610b1037816 */ /* 0x000fe40000000003 */
[----:B------:R-:W-:Y:S02]  /*249f0*/  LOP3.LUT R36, R128, 0xffff, RZ, 0xc0, !PT ;  /* 0x0000ffff80247812 */ /* 0x000fe400078ec0ff */
[----:B---3--:R-:W-:Y:S02]  /*24a00*/  PRMT R46, R175, 0x5410, R174 ;  /* 0x00005410af2e7816 */ /* 0x008fe400000000ae */
[----:B------:R-:W3:Y:S01]  /*24a10*/  LDL.LU R174, [R1+0x37c] ;  /* 0x00037c0001ae7983 */ /* 0x000ee20000300800 */
[----:B----4-:R-:W-:Y:S03]  /*24a20*/  @P6 HADD2 R48, -R2.H0_H0, -RZ.H0_H0 ;  /* 0xa00000ff02306230 */ /* 0x010fe60000000900 */
[----:B------:R-:W4:Y:S01]  /*24a30*/  LDL.LU R175, [R1+0x378] ;  /* 0x0003780001af7983 */ /* 0x000f220000300800 */
[----:B--2---:R-:W-:Y:S01]  /*24a40*/  @P5 HADD2 R43, -R0.H0_H0, -RZ.H0_H0 ;  /* 0xa00000ff002b5230 */ /* 0x004fe20000000900 */
[----:B------:R-:W-:Y:S02]  /*24a50*/  PRMT R39, R48, 0x7610, R39 ;  /* 0x0000761030277816 */ /* 0x000fe40000000027 */
[----:B------:R-:W2:Y:S02]  /*24a60*/  LDL.LU R204, [R1+0x374] ;  /* 0x0003740001cc7983 */ /* 0x000ea40000300800 */
[----:B------:R-:W-:Y:S02]  /*24a70*/  PRMT R38, R43, 0x7610, R38 ;  /* 0x000076102b267816 */ /* 0x000fe40000000026 */
[----:B------:R-:W2:Y:S01]  /*24a80*/  LDL.LU R212, [R1+0x370] ;  /* 0x0003700001d47983 */ /* 0x000ea20000300800 */
[----:B------:R-:W-:Y:S02]  /*24a90*/  @P6 PRMT R2, R39, 0x5410, RZ ;  /* 0x0000541027026816 */ /* 0x000fe400000000ff */
[----:B------:R-:W-:Y:S01]  /*24aa0*/  @P5 PRMT R0, R38, 0x5410, RZ ;  /* 0x0000541026005816 */ /* 0x000fe200000000ff */
[----:B------:R1:W-:Y:S01]  /*24ab0*/  @P6 STL.S16 [R1+0x23c], R48 ;  /* 0x00023c3001006387 */ /* 0x0003e20000100600 */
[----:B------:R-:W-:Y:S01]  /*24ac0*/  ISETP.LE.U32.AND P6, PT, R119, UR7, PT ;  /* 0x0000000777007c0c */ /* 0x000fe2000bfc3070 */
[----:B------:R-:W-:Y:S01]  /*24ad0*/  IMAD.WIDE R38, R242, -0x70, R40 ;  /* 0xffffff90f2267825 */ /* 0x000fe200078e0228 */
[----:B------:R-:W-:Y:S01]  /*24ae0*/  PRMT R40, R99, 0x7632, R40 ;  /* 0x0000763263287816 */ /* 0x000fe20000000028 */
[----:B------:R-:W-:Y:S01]  /*24af0*/  @P5 STL.S16 [R1+0x238], R43 ;  /* 0x0002382b01005387 */ /* 0x000fe20000100600 */
[----:B------:R-:W-:Y:S02]  /*24b00*/  ISETP.LE.U32.AND P5, PT, R36, UR7, PT ;  /* 0x0000000724007c0c */ /* 0x000fe4000bfa3070 */
[----:B------:R-:W-:Y:S01]  /*24b10*/  LOP3.LUT R116, R40, 0xff, RZ, 0xc0, !PT ;  /* 0x000000ff28747812 */ /* 0x000fe200078ec0ff */
[----:B------:R1:W-:Y:S01]  /*24b20*/  STG.E.U16 desc[UR20][R38.64+0x70], R2 ;  /* 0x0000700226007986 */ /* 0x0003e2000c101514 */
[----:B------:R-:W-:Y:S03]  /*24b30*/  IMAD.WIDE R54, R242, 0x70, R38 ;  /* 0x00000070f2367825 */ /* 0x000fe600078e0226 */
[----:B------:R2:W2:Y:S02]  /*24b40*/  LDL.S16 R168, [R1+0x214] ;  /* 0x0002140001a87983 */ /* 0x0004a40000100600 */
[----:B------:R-:W-:Y:S02]  /*24b50*/  @!P6 HADD2 R42, -R3.H0_H0, -RZ.H0_H0 ;  /* 0xa00000ff032ae230 */ /* 0x000fe40000000900 */
[----:B------:R2:W2:Y:S03]  /*24b60*/  LDL.S16 R166, [R1+0x210] ;  /* 0x0002100001a67983 */ /* 0x0004a60000100600 */
[----:B------:R-:W-:Y:S01]  /*24b70*/  PRMT R114, R42, 0x7610, R114 ;  /* 0x000076102a727816 */ /* 0x000fe20000000072 */
[----:B------:R-:W2:Y:S04]  /*24b80*/  LDL R144, [R1+0x314] ;  /* 0x0003140001907983 */ /* 0x000ea80000100800 */
[----:B------:R-:W-:Y:S01]  /*24b90*/  @!P6 STL.S16 [R1+0x20c], R42 ;  /* 0x00020c2a0100e387 */ /* 0x000fe20000100600 */
[----:B-1----:R-:W-:Y:S01]  /*24ba0*/  IMAD.MOV.U32 R48, RZ, RZ, R172 ;  /* 0x000000ffff307224 */ /* 0x002fe200078e00ac */
[----:B------:R-:W-:Y:S02]  /*24bb0*/  PRMT R172, R104, 0x7771, RZ ;  /* 0x0000777168ac7816 */ /* 0x000fe400000000ff */
[----:B------:R1:W2:Y:S04]  /*24bc0*/  LDL.S16 R129, [R1+0x204] ;  /* 0x0002040001817983 */ /* 0x0002a80000100600 */
[----:B------:R1:W-:Y:S01]  /*24bd0*/  STG.E.U16 desc[UR20][R38.64+0x72], R0 ;  /* 0x0000720026007986 */ /* 0x0003e2000c101514 */
[----:B------:R-:W-:Y:S03]  /*24be0*/  PRMT R2, R177, 0x7632, R2 ;  /* 0x00007632b1027816 */ /* 0x000fe60000000002 */
[----:B------:R-:W-:Y:S01]  /*24bf0*/  STG.E.U16 desc[UR20][R54.64+0x70], R133 ;  /* 0x0000708536007986 */ /* 0x000fe2000c101514 */
[----:B------:R-:W-:Y:S03]  /*24c00*/  PRMT R100, R3, 0x5410, R2 ;  /* 0x0000541003647816 */ /* 0x000fe60000000002 */
[----:B------:R1:W-:Y:S01]  /*24c10*/  STG.E.U16 desc[UR20][R54.64+0x72], R115 ;  /* 0x0000727336007986 */ /* 0x0003e2000c101514 */
[----:B------:R-:W-:Y:S02]  /*24c20*/  @!P6 PRMT R3, R114, 0x5410, RZ ;  /* 0x000054107203e816 */ /* 0x000fe400000000ff */
[----:B------:R-:W-:Y:S01]  /*24c30*/  ISETP.LE.U32.AND P6, PT, R116, UR7, PT ;  /* 0x0000000774007c0c */ /* 0x000fe2000bfc3070 */
[----:B------:R2:W2:Y:S04]  /*24c40*/  LDL.S16 R114, [R1+0x208] ;  /* 0x0002080001727983 */ /* 0x0004a80000100600 */
[----:B------:R-:W-:Y:S04]  /*24c50*/  STG.E.U16 desc[UR20][R188.64+0x70], R118 ;  /* 0x00007076bc007986 */ /* 0x000fe8000c101514 */
[----:B------:R1:W-:Y:S04]  /*24c60*/  STG.E.U16 desc[UR20][R188.64+0x72], R117 ;  /* 0x00007275bc007986 */ /* 0x0003e8000c101514 */
[----:B------:R1:W-:Y:S02]  /*24c70*/  STG.E.U16 desc[UR20][R186.64+0x80], R3 ;  /* 0x00008003ba007986 */ /* 0x0003e4000c101514 */
[----:B-1----:R-:W-:Y:S02]  /*24c80*/  PRMT R0, R180, 0x7610, R0 ;  /* 0x00007610b4007816 */ /* 0x002fe40000000000 */
[----:B------:R-:W-:Y:S02]  /*24c90*/  LOP3.LUT R39, R62, 0xff00ff, RZ, 0xc0, !PT ;  /* 0x00ff00ff3e277812 */ /* 0x000fe400078ec0ff */
[----:B------:R-:W-:Y:S01]  /*24ca0*/  SHF.R.U32.HI R115, RZ, 0x18, R99 ;  /* 0x00000018ff737819 */ /* 0x000fe20000011663 */
[----:B------:R-:W-:Y:S01]  /*24cb0*/  IMAD.WIDE R54, R242, -0x70, R54 ;  /* 0xffffff90f2367825 */ /* 0x000fe200078e0236 */
[----:B------:R-:W-:Y:S02]  /*24cc0*/  PRMT R99, R0, 0x5410, R52 ;  /* 0x0000541000637816 */ /* 0x000fe40000000034 */
[----:B------:R-:W-:Y:S02]  /*24cd0*/  PRMT R117, R243, 0x5410, R247 ;  /* 0x00005410f3757816 */ /* 0x000fe400000000f7 */
[----:B------:R-:W-:Y:S01]  /*24ce0*/  PRMT R3, R191, 0x7610, R3 ;  /* 0x00007610bf037816 */ /* 0x000fe20000000003 */
[----:B---3--:R-:W-:Y:S02]  /*24cf0*/  IMAD.MOV.U32 R37, RZ, RZ, R174 ;  /* 0x000000ffff257224 */ /* 0x008fe400078e00ae */
[----:B------:R-:W-:Y:S02]  /*24d00*/  IMAD.MOV.U32 R174, RZ, RZ, R104 ;  /* 0x000000ffffae7224 */ /* 0x000fe400078e0068 */
[----:B----4-:R-:W-:Y:S01]  /*24d10*/  IMAD.MOV.U32 R36, RZ, RZ, R175 ;  /* 0x000000ffff247224 */ /* 0x010fe200078e00af */
[----:B--2---:R-:W1:Y:S01]  /*24d20*/  LDSM.16.MT88.4 R40, [R204+0x4000] ;  /* 0x00400000cc28783b */ /* 0x004e620000004200 */
[----:B------:R-:W-:Y:S01]  /*24d30*/  VIADD R62, R204, 0x4020 ;  /* 0x00004020cc3e7836 */ /* 0x000fe20000000000 */
[--C-:B------:R-:W-:Y:S02]  /*24d40*/  HSET2.LE.AND R45, R45, R212.reuse, PT ;  /* 0x000000d42d2d7233 */ /* 0x100fe40003803000 */
[--C-:B------:R-:W-:Y:S02]  /*24d50*/  HSET2.LE.AND R44, R44, R212.reuse, PT ;  /* 0x000000d42c2c7233 */ /* 0x100fe40003803000 */
[--C-:B------:R-:W-:Y:S02]  /*24d60*/  HSET2.LE.AND R38, R194, R212.reuse, PT ;  /* 0x000000d4c2267233 */ /* 0x100fe40003803000 */
[----:B------:R-:W-:Y:S02]  /*24d70*/  LOP3.LUT R45, R37, R45, RZ, 0xc0, !PT ;  /* 0x0000002d252d7212 */ /* 0x000fe400078ec0ff */
[--C-:B------:R-:W-:Y:S02]  /*24d80*/  HSET2.LE.AND R37, R47, R212.reuse, PT ;  /* 0x000000d42f257233 */ /* 0x100fe40003803000 */
[----:B------:R-:W-:Y:S02]  /*24d90*/  LOP3.LUT R44, R36, R44, RZ, 0xc0, !PT ;  /* 0x0000002c242c7212 */ /* 0x000fe400078ec0ff */
[--C-:B------:R-:W-:Y:S02]  /*24da0*/  HSET2.LE.AND R36, R46, R212.reuse, PT ;  /* 0x000000d42e247233 */ /* 0x100fe40003803000 */
[----:B------:R-:W-:Y:S02]  /*24db0*/  LOP3.LUT R37, R96, R37, RZ, 0xc0, !PT ;  /* 0x0000002560257212 */ /* 0x000fe400078ec0ff */
[--C-:B------:R-:W-:Y:S01]  /*24dc0*/  HSET2.LE.AND R46, R53, R212.reuse, PT ;  /* 0x000000d4352e7233 */ /* 0x100fe20003803000 */
[----:B------:R-:W-:Y:S01]  /*24dd0*/  @!P4 HADD2 R168, -R2.H0_H0, -RZ.H0_H0 ;  /* 0xa00000ff02a8c230 */ /* 0x000fe20000000900 */
[--C-:B------:R-:W-:Y:S02]  /*24de0*/  HSET2.LE.AND R39, R39, R212.reuse, PT ;  /* 0x000000d427277233 */ /* 0x100fe40003803000 */
[----:B------:R-:W-:Y:S01]  /*24df0*/  LOP3.LUT R47, R56, 0xff00ff, RZ, 0xc0, !PT ;  /* 0x00ff00ff382f7812 */ /* 0x000fe200078ec0ff */
[----:B------:R-:W-:Y:S01]  /*24e00*/  @!P6 HADD2 R166, -R0.H0_H0, -RZ.H0_H0 ;  /* 0xa00000ff00a6e230 */ /* 0x000fe20000000900 */
[----:B------:R-:W-:Y:S01]  /*24e10*/  PRMT R139, R168, 0x7610, R139 ;  /* 0x00007610a88b7816 */ /* 0x000fe2000000008b */
[----:B------:R2:W-:Y:S01]  /*24e20*/  @!P4 STL.S16 [R1+0x214], R168 ;  /* 0x000214a80100c387 */ /* 0x0005e20000100600 */
[----:B------:R-:W-:Y:S01]  /*24e30*/  LOP3.LUT R36, R178, R36, RZ, 0xc0, !PT ;  /* 0x00000024b2247212 */ /* 0x000fe200078ec0ff */
[----:B------:R-:W-:Y:S01]  /*24e40*/  @P0 VIADD R62, R144, 0xffffffe0 ;  /* 0xffffffe0903e0836 */ /* 0x000fe20000000000 */
[----:B------:R-:W-:Y:S01]  /*24e50*/  PRMT R133, R166, 0x7610, R133 ;  /* 0x00007610a6857816 */ /* 0x000fe20000000085 */
[----:B------:R3:W-:Y:S01]  /*24e60*/  @!P6 STL.S16 [R1+0x210], R166 ;  /* 0x000210a60100e387 */ /* 0x0007e20000100600 */
[----:B------:R-:W-:Y:S01]  /*24e70*/  @!P4 PRMT R2, R139, 0x5410, RZ ;  /* 0x000054108b02c816 */ /* 0x000fe200000000ff */
[----:B------:R-:W-:Y:S01]  /*24e80*/  IMAD.MOV.U32 R139, RZ, RZ, R102 ;  /* 0x000000ffff8b7224 */ /* 0x000fe200078e0066 */
[----:B------:R-:W-:Y:S01]  /*24e90*/  ISETP.GT.U32.AND P4, PT, R226, UR7, PT ;  /* 0x00000007e2007c0c */ /* 0x000fe2000bf84070 */
[----:B------:R4:W4:Y:S01]  /*24ea0*/  LDL.S16 R96, [R1+0x200] ;  /* 0x0002000001607983 */ /* 0x0009220000100600 */
[----:B------:R-:W-:Y:S02]  /*24eb0*/  @!P6 PRMT R0, R133, 0x5410, RZ ;  /* 0x000054108500e816 */ /* 0x000fe400000000ff */
[----:B------:R-:W-:Y:S01]  /*24ec0*/  ISETP.LE.U32.AND P6, PT, R115, UR7, PT ;  /* 0x0000000773007c0c */ /* 0x000fe2000bfc3070 */
[----:B------:R3:W4:Y:S01]  /*24ed0*/  LDL.S16 R53, [R1+0x1fc] ;  /* 0x0001fc0001357983 */ /* 0x0007220000100600 */
[----:B------:R-:W-:Y:S02]  /*24ee0*/  PRMT R133, R24, 0x5410, R25 ;  /* 0x0000541018857816 */ /* 0x000fe40000000019 */
[----:B------:R-:W-:Y:S01]  /*24ef0*/  LOP3.LUT R38, R49, R38, RZ, 0xc0, !PT ;  /* 0x0000002631267212 */ /* 0x000fe200078ec0ff */
[----:B------:R-:W-:Y:S01]  /*24f00*/  STG.E.U16 desc[UR20][R186.64+0x82], R2 ;  /* 0x00008202ba007986 */ /* 0x000fe2000c101514 */
[----:B------:R-:W-:Y:S02]  /*24f10*/  LOP3.LUT R39, R50, R39, RZ, 0xc0, !PT ;  /* 0x0000002732277212 */ /* 0x000fe400078ec0ff */
[--C-:B------:R-:W-:Y:S01]  /*24f20*/  HSET2.LE.AND R47, R47, R212.reuse, PT ;  /* 0x000000d42f2f7233 */ /* 0x100fe20003803000 */
[----:B------:R-:W-:Y:S01]  /*24f30*/  @P4 HADD2 R129, -R82.H1_H1, -RZ.H0_H0 ;  /* 0xa00000ff52814230 */ /* 0x000fe20000000d00 */
[----:B------:R-:W-:Y:S01]  /*24f40*/  LOP3.LUT R46, R51, R46, RZ, 0xc0, !PT ;  /* 0x0000002e332e7212 */ /* 0x000fe200078ec0ff */
[----:B------:R3:W-:Y:S01]  /*24f50*/  STG.E.U16 desc[UR20][R54.64+0x80], R0 ;  /* 0x0000800036007986 */ /* 0x0007e2000c101514 */
[----:B------:R-:W-:Y:S01]  /*24f60*/  PRMT R56, R191, 0x7632, R56 ;  /* 0x00007632bf387816 */ /* 0x000fe20000000038 */
[-C--:B-1----:R-:W-:Y:S02]  /*24f70*/  HMMA.16816.F32 R4, R36, R40.reuse, R4 ;  /* 0x000000282404723c */ /* 0x082fe40000001804 */
[----:B------:R-:W-:Y:S03]  /*24f80*/  @P4 STL.S16 [R1+0x204], R129 ;  /* 0x0002048101004387 */ /* 0x000fe60000100600 */
[----:B------:R-:W-:Y:S01]  /*24f90*/  PRMT R105, R129, 0x7610, R105 ;  /* 0x0000761081697816 */ /* 0x000fe20000000069 */
[----:B------:R-:W-:Y:S01]  /*24fa0*/  @!P6 HADD2 R114, -R52.H0_H0, -RZ.H0_H0 ;  /* 0xa00000ff3472e230 */ /* 0x000fe20000000900 */
[----:B--2---:R-:W-:Y:S02]  /*24fb0*/  PRMT R168, R104, 0x7773, RZ ;  /* 0x0000777368a87816 */ /* 0x004fe400000000ff */
[----:B------:R-:W-:Y:S02]  /*24fc0*/  @P4 PRMT R110, R105, 0x5410, RZ ;  /* 0x00005410696e4816 */ /* 0x000fe400000000ff */
[----:B------:R-:W-:Y:S01]  /*24fd0*/  PRMT R105, R137, 0x5410, R136 ;  /* 0x0000541089697816 */ /* 0x000fe20000000088 */
[----:B------:R1:W-:Y:S01]  /*24fe0*/  @!P6 STL.S16 [R1+0x208], R114 ;  /* 0x000208720100e387 */ /* 0x0003e20000100600 */
[----:B------:R-:W-:Y:S02]  /*24ff0*/  PRMT R104, R114, 0x7610, R104 ;  /* 0x0000761072687816 */ /* 0x000fe40000000068 */
[----:B------:R-:W-:Y:S01]  /*25000*/  LOP3.LUT R47, R48, R47, RZ, 0xc0, !PT ;  /* 0x0000002f302f7212 */ /* 0x000fe200078ec0ff */
[----:B------:R-:W2:Y:S01]  /*25010*/  LDL.LU R246, [R1+0x78] ;  /* 0x0000780001f67983 */ /* 0x000ea20000300800 */
[----:B------:R-:W-:Y:S02]  /*25020*/  @!P6 PRMT R52, R104, 0x5410, RZ ;  /* 0x000054106834e816 */ /* 0x000fe400000000ff */
[----:B------:R-:W-:Y:S01]  /*25030*/  ISETP.GT.U32.AND P6, PT, R197, UR7, PT ;  /* 0x00000007c5007c0c */ /* 0x000fe2000bfc4070 */
[----:B------:R-:W1:Y:S01]  /*25040*/  LDSM.16.MT88.4 R48, [R62] ;  /* 0x000000003e30783b */ /* 0x000e620000004200 */
[----:B------:R-:W-:Y:S01]  /*25050*/  PRMT R104, R28, 0x5410, R29 ;  /* 0x000054101c687816 */ /* 0x000fe2000000001d */
[C---:B------:R-:W-:Y:S02]  /*25060*/  HMMA.16816.F32 R8, R44.reuse, R40, R8 ;  /* 0x000000282c08723c */ /* 0x040fe40000001808 */
[----:B------:R-:W-:Y:S02]  /*25070*/  STG.E.U16 desc[UR20][R54.64+0x82], R52 ;  /* 0x0000823436007986 */ /* 0x000fe4000c101514 */
[C---:B---3--:R-:W-:Y:S01]  /*25080*/  PRMT R166, R102.reuse, 0x7772, RZ ;  /* 0x0000777266a67816 */ /* 0x048fe200000000ff */
[----:B------:R-:W-:Y:S01]  /*25090*/  IMAD.MOV.U32 R0, RZ, RZ, R26 ;  /* 0x000000ffff007224 */ /* 0x000fe200078e001a */
[----:B------:R-:W-:Y:S01]  /*250a0*/  PRMT R144, R102, 0x7773, RZ ;  /* 0x0000777366907816 */ /* 0x000fe200000000ff */
[----:B------:R-:W3:Y:S01]  /*250b0*/  LDL.LU.64 R26, [R1+0x368] ;  /* 0x00036800011a7983 */ /* 0x000ee20000300a00 */
[----:B------:R-:W-:Y:S01]  /*250c0*/  PRMT R41, R107, 0x5410, R130 ;  /* 0x000054106b297816 */ /* 0x000fe20000000082 */
[-C--:B------:R-:W-:Y:S02]  /*250d0*/  HMMA.16816.F32 R12, R44, R42.reuse, R12 ;  /* 0x0000002a2c0c723c */ /* 0x080fe4000000180c */
[----:B------:R-:W3:Y:S01]  /*250e0*/  LDL.LU R136, [R1+0x364] ;  /* 0x0003640001887983 */ /* 0x000ee20000300800 */
[----:B------:R-:W-:Y:S01]  /*250f0*/  IMAD.WIDE R102, R242, 0x70, R54 ;  /* 0x00000070f2667825 */ /* 0x000fe200078e0236 */
[--C-:B------:R-:W-:Y:S02]  /*25100*/  HSET2.LE.AND R41, R41, R212.reuse, PT ;  /* 0x000000d429297233 */ /* 0x100fe40003803000 */
[----:B-1----:R-:W-:Y:S01]  /*25110*/  LOP3.LUT R114, R200, 0xff, RZ, 0xc0, !PT ;  /* 0x000000ffc8727812 */ /* 0x002fe200078ec0ff */
[----:B------:R-:W3:Y:S01]  /*25120*/  LDL.LU R137, [R1+0x360] ;  /* 0x0003600001897983 */ /* 0x000ee20000300800 */
[C---:B------:R-:W-:Y:S03]  /*25130*/  HMMA.16816.F32 R16, R36.reuse, R42, R16 ;  /* 0x0000002a2410723c */ /* 0x040fe60000001810 */
[----:B------:R-:W3:Y:S01]  /*25140*/  LDL.LU R25, [R1+0x358] ;  /* 0x0003580001197983 */ /* 0x000ee20000300800 */
[----:B------:R-:W-:Y:S02]  /*25150*/  ISETP.LE.U32.AND P4, PT, R114, UR7, PT ;  /* 0x0000000772007c0c */ /* 0x000fe4000bf83070 */
[----:B------:R-:W-:Y:S01]  /*25160*/  LOP3.LUT R42, R0, 0xff, RZ, 0xc0, !PT ;  /* 0x000000ff002a7812 */ /* 0x000fe200078ec0ff */
[----:B------:R-:W3:Y:S01]  /*25170*/  LDL.LU R24, [R1+0x354] ;  /* 0x0003540001187983 */ /* 0x000ee20000300800 */
[----:B------:R-:W-:Y:S02]  /*25180*/  PRMT R43, R192, 0x5410, R195 ;  /* 0x00005410c02b7816 */ /* 0x000fe400000000c3 */
[----:B------:R-:W-:Y:S01]  /*25190*/  PRMT R42, R42, 0x5410, R202 ;  /* 0x000054102a2a7816 */ /* 0x000fe200000000ca */
[----:B------:R-:W-:Y:S01]  /*251a0*/  STG.E.U16 desc[UR20][R102.64+0x80], R132 ;  /* 0x0000808466007986 */ /* 0x000fe2000c101514 */
[----:B------:R-:W-:Y:S02]  /*251b0*/  LOP3.LUT R43, R43, 0xff00ff, RZ, 0xc0, !PT ;  /* 0x00ff00ff2b2b7812 */ /* 0x000fe400078ec0ff */
[----:B------:R-:W-:Y:S01]  /*251c0*/  LOP3.LUT R41, R75, R41, RZ, 0xc0, !PT ;  /* 0x000000294b297212 */ /* 0x000fe200078ec0ff */
[----:B------:R-:W-:Y:S01]  /*251d0*/  STG.E.U16 desc[UR20][R102.64+0x82], R152 ;  /* 0x0000829866007986 */ /* 0x000fe2000c101514 */
[--C-:B------:R-:W-:Y:S02]  /*251e0*/  HSET2.LE.AND R42, R42, R212.reuse, PT ;  /* 0x000000d42a2a7233 */ /* 0x100fe40003803000 */
[--C-:B------:R-:W-:Y:S01]  /*251f0*/  HSET2.LE.AND R43, R43, R212.reuse, PT ;  /* 0x000000d42b2b7233 */ /* 0x100fe20003803000 */
[----:B------:R-:W-:Y:S02]  /*25200*/  STG.E.U16 desc[UR20][R188.64+0x80], R155 ;  /* 0x0000809bbc007986 */ /* 0x000fe4000c101514 */
[----:B------:R-:W-:Y:S01]  /*25210*/  LOP3.LUT R42, R74, R42, RZ, 0xc0, !PT ;  /* 0x0000002a4a2a7212 */ /* 0x000fe200078ec0ff */
[-C--:B------:R-:W-:Y:S01]  /*25220*/  HMMA.16816.F32 R20, R36, R48.reuse, R20 ;  /* 0x000000302414723c */ /* 0x080fe20000001814 */
[----:B------:R-:W-:Y:S02]  /*25230*/  STG.E.U16 desc[UR20][R188.64+0x82], R154 ;  /* 0x0000829abc007986 */ /* 0x000fe4000c101514 */
[----:B------:R-:W-:Y:S02]  /*25240*/  LOP3.LUT R43, R73, R43, RZ, 0xc0, !PT ;  /* 0x0000002b492b7212 */ /* 0x000fe400078ec0ff */
[----:B------:R-:W-:Y:S01]  /*25250*/  PRMT R73, R135, 0x5410, R126 ;  /* 0x0000541087497816 */ /* 0x000fe2000000007e */
[----:B----4-:R-:W-:Y:S02]  /*25260*/  @!P4 HADD2 R96, -R3.H0_H0, -RZ.H0_H0 ;  /* 0xa00000ff0360c230 */ /* 0x010fe40000000900 */
[----:B------:R-:W-:Y:S03]  /*25270*/  @P6 HADD2 R53, -R56.H0_H0, -RZ.H0_H0 ;  /* 0xa00000ff38356230 */ /* 0x000fe60000000900 */
[----:B------:R-:W-:Y:S01]  /*25280*/  PRMT R40, R96, 0x7610, R40 ;  /* 0x0000761060287816 */ /* 0x000fe20000000028 */
[----:B------:R1:W-:Y:S01]  /*25290*/  @!P4 STL.S16 [R1+0x200], R96 ;  /* 0x000200600100c387 */ /* 0x0003e20000100600 */
[----:B------:R-:W-:Y:S03]  /*252a0*/  PRMT R2, R53, 0x7610, R2 ;  /* 0x0000761035027816 */ /* 0x000fe60000000002 */
[----:B------:R-:W-:Y:S04]  /*252b0*/  @P6 STL.S16 [R1+0x1fc], R53 ;  /* 0x0001fc3501006387 */ /* 0x000fe80000100600 */
[----:B------:R-:W4:Y:S04]  /*252c0*/  LDL.LU R29, [R1+0x350] ;  /* 0x00035000011d7983 */ /* 0x000f280000300800 */
[----:B------:R-:W4:Y:S04]  /*252d0*/  LDL.LU R28, [R1+0x34c] ;  /* 0x00034c00011c7983 */ /* 0x000f280000300800 */
[----:B------:R-:W4:Y:S01]  /*252e0*/  LDSM.16.MT88.4 R52, [R204+0x4400] ;  /* 0x00440000cc34783b */ /* 0x000f220000004200 */
[----:B-1----:R-:W-:Y:S02]  /*252f0*/  PRMT R96, R3, 0x5410, R56 ;  /* 0x0000541003607816 */ /* 0x002fe40000000038 */
[----:B--2---:R-:W-:Y:S02]  /*25300*/  PRMT R0, R134, 0x5410, R246 ;  /* 0x0000541086007816 */ /* 0x004fe400000000f6 */
[----:B------:R-:W-:Y:S01]  /*25310*/  @P6 PRMT R56, R2, 0x5410, RZ ;  /* 0x0000541002386816 */ /* 0x000fe200000000ff */
[----:B------:R-:W2:Y:S01]  /*25320*/  LDL.LU R134, [R1+0x348] ;  /* 0x0003480001867983 */ /* 0x000ea20000300800 */
[----:B------:R-:W-:Y:S02]  /*25330*/  PRMT R2, R244, 0x5410, R127 ;  /* 0x00005410f4027816 */ /* 0x000fe4000000007f */
[----:B------:R-:W-:Y:S01]  /*25340*/  @!P4 PRMT R3, R40, 0x5410, RZ ;  /* 0x000054102803c816 */ /* 0x000fe200000000ff */
[----:B------:R-:W2:Y:S01]  /*25350*/  LDL.LU R127, [R1+0x344] ;  /* 0x00034400017f7983 */ /* 0x000ea20000300800 */
[----:B------:R-:W-:Y:S02]  /*25360*/  PRMT R40, R113, 0x5410, R111 ;  /* 0x0000541071287816 */ /* 0x000fe4000000006f */
[----:B------:R-:W-:Y:S01]  /*25370*/  ISETP.GT.U32.AND P4, PT, R158, UR7, PT ;  /* 0x000000079e007c0c */ /* 0x000fe2000bf84070 */
[----:B------:R1:W2:Y:S01]  /*25380*/  LDL.S16 R129, [R1+0x19c] ;  /* 0x00019c0001817983 */ /* 0x0002a20000100600 */
[----:B------:R-:W-:Y:S02]  /*25390*/  ISETP.GT.U32.AND P6, PT, R157, UR7, PT ;  /* 0x000000079d007c0c */ /* 0x000fe4000bfc4070 */
[--C-:B------:R-:W-:Y:S01]  /*253a0*/  HSET2.LE.AND R40, R40, R212.reuse, PT ;  /* 0x000000d428287233 */ /* 0x100fe20003803000 */
[----:B------:R1:W2:Y:S01]  /*253b0*/  LDL.S16 R118, [R1+0x18c] ;  /* 0x00018c0001767983 */ /* 0x0002a20000100600 */
[----:B------:R-:W-:Y:S02]  /*253c0*/  LOP3.LUT R111, R101, 0xff, RZ, 0xc0, !PT ;  /* 0x000000ff656f7812 */ /* 0x000fe400078ec0ff */
[----:B------:R-:W-:Y:S01]  /*253d0*/  LOP3.LUT R113, R112, 0xff, RZ, 0xc0, !PT ;  /* 0x000000ff70717812 */ /* 0x000fe200078ec0ff */
[----:B------:R-:W2:Y:S01]  /*253e0*/  LDL.LU R246, [R1+0x88] ;  /* 0x0000880001f67983 */ /* 0x000ea20000300800 */
[----:B------:R-:W-:Y:S02]  /*253f0*/  LOP3.LUT R40, R72, R40, RZ, 0xc0, !PT ;  /* 0x0000002848287212 */ /* 0x000fe400078ec0ff */
[----:B------:R-:W-:Y:S01]  /*25400*/  PRMT R72, R198, 0x5410, R248 ;  /* 0x00005410c6487816 */ /* 0x000fe200000000f8 */
[----:B------:R1:W-:Y:S01]  /*25410*/  STG.E.U16 desc[UR20][R186.64+0x90], R3 ;  /* 0x00009003ba007986 */ /* 0x0003e2000c101514 */
[----:B------:R-:W-:Y:S03]  /*25420*/  PRMT R157, R158, 0x5410, R157 ;  /* 0x000054109e9d7816 */ /* 0x000fe6000000009d */
[----:B------:R1:W-:Y:S01]  /*25430*/  STG.E.U16 desc[UR20][R186.64+0x92], R56 ;  /* 0x00009238ba007986 */ /* 0x0003e2000c101514 */
[C---:B---3--:R-:W-:Y:S03]  /*25440*/  HMMA.16816.F32 R24, R44.reuse, R48, R24 ;  /* 0x000000302c18723c */ /* 0x048fe60000001818 */
[----:B------:R3:W3:Y:S04]  /*25450*/  LDL.S16 R48, [R1+0x16c] ;  /* 0x00016c0001307983 */ /* 0x0006e80000100600 */
[----:B------:R-:W3:Y:S04]  /*25460*/  LDL.LU R126, [R1+0x340] ;  /* 0x00034000017e7983 */ /* 0x000ee80000300800 */
[----:B------:R-:W3:Y:S01]  /*25470*/  LDL.LU R135, [R1+0x33c] ;  /* 0x00033c0001877983 */ /* 0x000ee20000300800 */
[----:B-1----:R-:W-:Y:S02]  /*25480*/  PRMT R3, R218, 0x7632, R3 ;  /* 0x00007632da037816 */ /* 0x002fe40000000003 */
[----:B------:R-:W-:Y:S01]  /*25490*/  PRMT R56, R57, 0x7632, R56 ;  /* 0x0000763239387816 */ /* 0x000fe20000000038 */
[-C--:B----4-:R-:W-:Y:S01]  /*254a0*/  HMMA.16816.F32 R28, R44, R50.reuse, R28 ;  /* 0x000000322c1c723c */ /* 0x090fe2000000181c */
[----:B------:R-:W1:Y:S07]  /*254b0*/  LDSM.16.MT88.4 R44, [R62+0x400] ;  /* 0x000400003e2c783b */ /* 0x000e6e0000004200 */
[----:B------:R-:W-:Y:S01]  /*254c0*/  HMMA.16816.F32 R32, R36, R50, R32 ;  /* 0x000000322420723c */ /* 0x000fe20000001820 */
[----:B------:R4:W4:Y:S03]  /*254d0*/  LDL.S16 R50, [R1+0x168] ;  /* 0x0001680001327983 */ /* 0x0009260000100600 */
[----:B------:R-:W-:Y:S02]  /*254e0*/  LOP3.LUT R39, R105, 0xff00ff, RZ, 0xc0, !PT ;  /* 0x00ff00ff69277812 */ /* 0x000fe400078ec0ff */
[--C-:B------:R-:W-:Y:S02]  /*254f0*/  HSET2.LE.AND R36, R0, R212.reuse, PT ;  /* 0x000000d400247233 */ /* 0x100fe40003803000 */
[----:B------:R-:W-:Y:S01]  /*25500*/  PRMT R0, R217, 0x7610, R0 ;  /* 0x00007610d9007816 */ /* 0x000fe20000000000 */
[-C--:B------:R-:W-:Y:S05]  /*25510*/  HMMA.16816.F32 R4, R40, R52.reuse, R4 ;  /* 0x000000342804723c */ /* 0x080fea0000001804 */
[--C-:B------:R-:W-:Y:S02]  /*25520*/  HSET2.LE.AND R37, R2, R212.reuse, PT ;  /* 0x000000d402257233 */ /* 0x100fe40003803000 */
[--C-:B------:R-:W-:Y:S01]  /*25530*/  HSET2.LE.AND R38, R104, R212.reuse, PT ;  /* 0x000000d468267233 */ /* 0x100fe20003803000 */
[----:B------:R-:W-:Y:S01]  /*25540*/  IMAD.WIDE.U32 R104, R109, -0x2daee0ad, RZ ;  /* 0xd2511f536d687825 */ /* 0x000fe200078e00ff */
[--C-:B------:R-:W-:Y:S02]  /*25550*/  HSET2.LE.AND R39, R39, R212.reuse, PT ;  /* 0x000000d427277233 */ /* 0x100fe40003803000 */
[----:B------:R-:W-:Y:S01]  /*25560*/  PRMT R2, R217, 0x7632, R2 ;  /* 0x00007632d9027816 */ /* 0x000fe20000000002 */
[----:B--2---:R-:W-:Y:S01]  /*25570*/  @P4 HADD2 R129, -R0.H0_H0, -RZ.H0_H0 ;  /* 0xa00000ff00814230 */ /* 0x004fe20000000900 */
[----:B------:R-:W-:Y:S02]  /*25580*/  LOP3.LUT R36, R59, R36, RZ, 0xc0, !PT ;  /* 0x000000243b247212 */ /* 0x000fe400078ec0ff */
[----:B------:R-:W-:Y:S01]  /*25590*/  LOP3.LUT R37, R58, R37, RZ, 0xc0, !PT ;  /* 0x000000253a257212 */ /* 0x000fe200078ec0ff */
[----:B------:R-:W-:Y:S01]  /*255a0*/  @P6 HADD2 R118, -R2.H0_H0, -RZ.H0_H0 ;  /* 0xa00000ff02766230 */ /* 0x000fe20000000900 */
[----:B------:R-:W-:Y:S01]  /*255b0*/  LOP3.LUT R38, R60, R38, RZ, 0xc0, !PT ;  /* 0x000000263c267212 */ /* 0x000fe200078ec0ff */
[----:B------:R-:W-:Y:S01]  /*255c0*/  @P4 STL.S16 [R1+0x19c], R129 ;  /* 0x00019c8101004387 */ /* 0x000fe20000100600 */
[----:B------:R-:W-:Y:S02]  /*255d0*/  LOP3.LUT R39, R63, R39, RZ, 0xc0, !PT ;  /* 0x000000273f277212 */ /* 0x000fe400078ec0ff */
[----:B------:R-:W-:Y:S01]  /*255e0*/  PRMT R63, R125, 0x5410, R246 ;  /* 0x000054107d3f7816 */ /* 0x000fe200000000f6 */
[----:B------:R2:W-:Y:S01]  /*255f0*/  @P6 STL.S16 [R1+0x18c], R118 ;  /* 0x00018c7601006387 */ /* 0x0005e20000100600 */
[----:B------:R-:W-:Y:S02]  /*25600*/  PRMT R51, R129, 0x7610, R51 ;  /* 0x0000761081337816 */ /* 0x000fe40000000033 */
[----:B------:R-:W-:Y:S01]  /*25610*/  PRMT R49, R118, 0x7610, R49 ;  /* 0x0000761076317816 */ /* 0x000fe20000000031 */
[C---:B------:R-:W-:Y:S01]  /*25620*/  HMMA.16816.F32 R8, R36.reuse, R52, R8 ;  /* 0x000000342408723c */ /* 0x040fe20000001808 */
[----:B------:R-:W4:Y:S03]  /*25630*/  LDL.LU R125, [R1+0x338] ;  /* 0x00033800017d7983 */ /* 0x000f260000300800 */
[----:B------:R-:W-:Y:S02]  /*25640*/  PRMT R74, R0, 0x5410, R2 ;  /* 0x00005410004a7816 */ /* 0x000fe40000000002 */
[----:B------:R-:W-:Y:S02]  /*25650*/  @P4 PRMT R0, R51, 0x5410, RZ ;  /* 0x0000541033004816 */ /* 0x000fe400000000ff */
[----:B------:R-:W-:Y:S01]  /*25660*/  ISETP.LE.U32.AND P4, PT, R111, UR7, PT ;  /* 0x000000076f007c0c */ /* 0x000fe2000bf83070 */
[-C--:B------:R-:W-:Y:S03]  /*25670*/  HMMA.16816.F32 R12, R36, R54.reuse, R12 ;  /* 0x00000036240c723c */ /* 0x080fe6000000180c */
[----:B------:R-:W-:Y:S02]  /*25680*/  LOP3.LUT R105, R108, UR17, R105, 0x96, !PT ;  /* 0x000000116c697c12 */ /* 0x000fe4000f8e9669 */
[----:B------:R-:W-:Y:S02]  /*25690*/  @P6 PRMT R2, R49, 0x5410, RZ ;  /* 0x0000541031026816 */ /* 0x000fe400000000ff */
[----:B------:R-:W-:Y:S01]  /*256a0*/  ISETP.LE.U32.AND P6, PT, R113, UR7, PT ;  /* 0x0000000771007c0c */ /* 0x000fe2000bfc3070 */
[C---:B------:R-:W-:Y:S04]  /*256b0*/  HMMA.16816.F32 R16, R40.reuse, R54, R16 ;  /* 0x000000362810723c */ /* 0x040fe80000001810 */
[----:B------:R-:W-:Y:S01]  /*256c0*/  PRMT R54, R210, 0x5410, R124 ;  /* 0x00005410d2367816 */ /* 0x000fe2000000007c */
[----:B---3--:R-:W-:Y:S01]  /*256d0*/  @!P4 HADD2 R48, -R90.H0_H0, -RZ.H0_H0 ;  /* 0xa00000ff5a30c230 */ /* 0x008fe20000000900 */
[----:B--2---:R-:W-:Y:S01]  /*256e0*/  PRMT R118, R209, 0x5410, R220 ;  /* 0x00005410d1767816 */ /* 0x004fe200000000dc */
[----:B------:R-:W2:Y:S01]  /*256f0*/  LDL.LU R124, [R1+0x334] ;  /* 0x00033400017c7983 */ /* 0x000ea20000300800 */
[----:B------:R-:W-:Y:S01]  /*25700*/  PRMT R129, R207, 0x5410, R208 ;  /* 0x00005410cf817816 */ /* 0x000fe200000000d0 */
[-C--:B-1----:R-:W-:Y:S02]  /*25710*/  HMMA.16816.F32 R20, R40, R44.reuse, R20 ;  /* 0x0000002c2814723c */ /* 0x082fe40000001814 */
[----:B------:R-:W3:Y:S01]  /*25720*/  LDL.LU R210, [R1+0x330] ;  /* 0x0003300001d27983 */ /* 0x000ee20000300800 */
[----:B------:R-:W-:Y:S02]  /*25730*/  PRMT R107, R48, 0x7610, R107 ;  /* 0x00007610306b7816 */ /* 0x000fe4000000006b */
[----:B------:R-:W-:Y:S01]  /*25740*/  PRMT R52, R218, 0x7610, R52 ;  /* 0x00007610da347816 */ /* 0x000fe20000000034 */
[----:B------:R1:W5:Y:S01]  /*25750*/  LDL.LU R220, [R1+0x32c] ;  /* 0x00032c0001dc7983 */ /* 0x0003620000300800 */
[----:B------:R-:W-:Y:S01]  /*25760*/  PRMT R60, R143, 0x5410, R140 ;  /* 0x000054108f3c7816 */ /* 0x000fe2000000008c */
[C---:B------:R-:W-:Y:S02]  /*25770*/  HMMA.16816.F32 R24, R36.reuse, R44, R24 ;  /* 0x0000002c2418723c */ /* 0x040fe40000001818 */
[----:B------:R1:W5:Y:S02]  /*25780*/  LDL.LU R209, [R1+0x328] ;  /* 0x0003280001d17983 */ /* 0x0003640000300800 */
[----:B------:R-:W-:Y:S02]  /*25790*/  PRMT R75, R52, 0x5410, R3 ;  /* 0x00005410344b7816 */ /* 0x000fe40000000003 */
[----:B------:R-:W-:Y:S01]  /*257a0*/  PRMT R53, R146, 0x5410, R164 ;  /* 0x0000541092357816 */ /* 0x000fe200000000a4 */
[----:B------:R1:W2:Y:S01]  /*257b0*/  LDL.S16 R130, [R1+0x164] ;  /* 0x0001640001827983 */ /* 0x0002a20000100600 */
[----:B------:R-:W-:Y:S01]  /*257c0*/  LOP3.LUT R44, R117, 0xff00ff, RZ, 0xc0, !PT ;  /* 0x00ff00ff752c7812 */ /* 0x000fe200078ec0ff */
[-C--:B------:R-:W-:Y:S02]  /*257d0*/  HMMA.16816.F32 R28, R36, R46.reuse, R28 ;  /* 0x0000002e241c723c */ /* 0x080fe4000000181c */
[----:B------:R1:W5:Y:S01]  /*257e0*/  LDL.LU R208, [R1+0x324] ;  /* 0x0003240001d07983 */ /* 0x0003620000300800 */
[--C-:B------:R-:W-:Y:S02]  /*257f0*/  HSET2.LE.AND R36, R53, R212.reuse, PT ;  /* 0x000000d435247233 */ /* 0x100fe40003803000 */
[--C-:B------:R-:W-:Y:S01]  /*25800*/  HSET2.LE.AND R37, R60, R212.reuse, PT ;  /* 0x000000d43c257233 */ /* 0x100fe20003803000 */
[----:B------:R1:W5:Y:S01]  /*25810*/  LDL.LU R207, [R1+0x320] ;  /* 0x0003200001cf7983 */ /* 0x0003620000300800 */
[--C-:B------:R-:W-:Y:S01]  /*25820*/  HSET2.LE.AND R38, R72, R212.reuse, PT ;  /* 0x000000d448267233 */ /* 0x100fe20003803000 */
[----:B------:R-:W-:Y:S02]  /*25830*/  HMMA.16816.F32 R32, R40, R46, R32 ;  /* 0x0000002e2820723c */ /* 0x000fe40000001820 */
[----:B------:R1:W-:Y:S02]  /*25840*/  @!P4 STL.S16 [R1+0x16c], R48 ;  /* 0x00016c300100c387 */ /* 0x0003e40000100600 */
[----:B------:R-:W-:Y:S02]  /*25850*/  LOP3.LUT R36, R87, R36, RZ, 0xc0, !PT ;  /* 0x0000002457247212 */ /* 0x000fe400078ec0ff */
[--C-:B------:R-:W-:Y:S01]  /*25860*/  HSET2.LE.AND R39, R44, R212.reuse, PT ;  /* 0x000000d42c277233 */ /* 0x100fe20003803000 */
[----:B------:R2:W2:Y:S01]  /*25870*/  LDL.S16 R108, [R1+0x160] ;  /* 0x00016000016c7983 */ /* 0x0004a20000100600 */
[----:B------:R-:W-:Y:S02]  /*25880*/  LOP3.LUT R43, R133, 0xff00ff, RZ, 0xc0, !PT ;  /* 0x00ff00ff852b7812 */ /* 0x000fe400078ec0ff */
[----:B------:R-:W-:Y:S02]  /*25890*/  LOP3.LUT R37, R86, R37, RZ, 0xc0, !PT ;  /* 0x0000002556257212 */ /* 0x000fe400078ec0ff */
[----:B------:R-:W-:Y:S02]  /*258a0*/  LOP3.LUT R38, R84, R38, RZ, 0xc0, !PT ;  /* 0x0000002654267212 */ /* 0x000fe400078ec0ff */
[----:B------:R-:W-:Y:S02]  /*258b0*/  LOP3.LUT R39, R85, R39, RZ, 0xc0, !PT ;  /* 0x0000002755277212 */ /* 0x000fe400078ec0ff */
[--C-:B------:R-:W-:Y:S02]  /*258c0*/  HSET2.LE.AND R42, R73, R212.reuse, PT ;  /* 0x000000d4492a7233 */ /* 0x100fe40003803000 */
[--C-:B------:R-:W-:Y:S02]  /*258d0*/  HSET2.LE.AND R43, R43, R212.reuse, PT ;  /* 0x000000d42b2b7233 */ /* 0x100fe40003803000 */
[--C-:B------:R-:W-:Y:S02]  /*258e0*/  HSET2.LE.AND R40, R63, R212.reuse, PT ;  /* 0x000000d43f287233 */ /* 0x100fe40003803000 */
[--C-:B------:R-:W-:Y:S02]  /*258f0*/  HSET2.LE.AND R41, R54, R212.reuse, PT ;  /* 0x000000d436297233 */ /* 0x100fe40003803000 */
[----:B------:R-:W-:Y:S02]  /*25900*/  LOP3.LUT R42, R65, R42, RZ, 0xc0, !PT ;  /* 0x0000002a412a7212 */ /* 0x000fe400078ec0ff */
[----:B------:R-:W-:Y:S01]  /*25910*/  LOP3.LUT R40, R64, R40, RZ, 0xc0, !PT ;  /* 0x0000002840287212 */ /* 0x000fe200078ec0ff */
[----:B-1----:R-:W-:Y:S01]  /*25920*/  IMAD.WIDE R48, R242, -0x70, R102 ;  /* 0xffffff90f2307825 */ /* 0x002fe200078e0266 */
[----:B------:R-:W-:Y:S02]  /*25930*/  LOP3.LUT R41, R66, R41, RZ, 0xc0, !PT ;  /* 0x0000002942297212 */ /* 0x000fe400078ec0ff */
[----:B------:R-:W-:Y:S02]  /*25940*/  PRMT R54, R225, 0x7610, R54 ;  /* 0x00007610e1367816 */ /* 0x000fe40000000036 */
[----:B------:R-:W-:Y:S01]  /*25950*/  PRMT R103, R90, 0x7610, R103 ;  /* 0x000076105a677816 */ /* 0x000fe20000000067 */
[----:B------:R1:W-:Y:S01]  /*25960*/  STG.E.U16 desc[UR20][R48.64+0x90], R0 ;  /* 0x0000900030007986 */ /* 0x0003e2000c101514 */
[----:B------:R-:W-:Y:S01]  /*25970*/  @!P4 PRMT R103, R107, 0x5410, RZ ;  /* 0x000054106b67c816 */ /* 0x000fe200000000ff */
[----:B------:R-:W-:Y:S01]  /*25980*/  IMAD.WIDE R58, R242, 0x70, R48 ;  /* 0x00000070f23a7825 */ /* 0x000fe200078e0230 */
[----:B------:R-:W-:Y:S01]  /*25990*/  ISETP.GT.U32.AND P4, PT, R150, UR7, PT ;  /* 0x0000000796007c0c */ /* 0x000fe2000bf84070 */
[----:B------:R1:W-:Y:S01]  /*259a0*/  STG.E.U16 desc[UR20][R48.64+0x92], R2 ;  /* 0x0000920230007986 */ /* 0x0003e2000c101514 */
[----:B------:R-:W-:Y:S02]  /*259b0*/  SHF.R.U32.HI R107, RZ, 0x18, R101 ;  /* 0x00000018ff6b7819 */ /* 0x000fe40000011665 */
[----:B------:R-:W-:Y:S01]  /*259c0*/  PRMT R53, R225, 0x7632, R53 ;  /* 0x00007632e1357816 */ /* 0x000fe20000000035 */
[----:B------:R-:W-:Y:S01]  /*259d0*/  STG.E.U16 desc[UR20][R58.64+0x90], R148 ;  /* 0x000090943a007986 */ /* 0x000fe2000c101514 */
[----:B------:R-:W-:Y:S02]  /*259e0*/  PRMT R102, R90, 0x7632, R102 ;  /* 0x000076325a667816 */ /* 0x000fe40000000066 */
[----:B------:R-:W-:Y:S01]  /*259f0*/  LOP3.LUT R117, R139, 0xff, RZ, 0xc0, !PT ;  /* 0x000000ff8b757812 */ /* 0x000fe200078ec0ff */
[----:B------:R-:W-:Y:S01]  /*25a00*/  STG.E.U16 desc[UR20][R58.64+0x92], R153 ;  /* 0x000092993a007986 */ /* 0x000fe2000c101514 */
[----:B------:R-:W-:Y:S02]  /*25a10*/  PRMT R66, R199, 0x5410, R206 ;  /* 0x00005410c7427816 */ /* 0x000fe400000000ce */
[----:B------:R-:W-:Y:S01]  /*25a20*/  PRMT R72, R54, 0x5410, R53 ;  /* 0x0000541036487816 */ /* 0x000fe20000000035 */
[----:B------:R1:W-:Y:S01]  /*25a30*/  STG.E.U16 desc[UR20][R188.64+0x90], R159 ;  /* 0x0000909fbc007986 */ /* 0x0003e2000c101514 */
[C---:B------:R-:W-:Y:S02]  /*25a40*/  PRMT R86, R89.reuse, 0x7610, R86 ;  /* 0x0000761059567816 */ /* 0x040fe40000000056 */
[----:B------:R-:W-:Y:S01]  /*25a50*/  PRMT R85, R89, 0x7632, R85 ;  /* 0x0000763259557816 */ /* 0x000fe20000000055 */
[----:B------:R-:W-:Y:S01]  /*25a60*/  STG.E.U16 desc[UR20][R188.64+0x92], R162 ;  /* 0x000092a2bc007986 */ /* 0x000fe2000c101514 */
[----:B-1----:R-:W-:Y:S02]  /*25a70*/  PRMT R0, R112, 0x7632, R0 ;  /* 0x0000763270007816 */ /* 0x002fe40000000000 */
[----:B------:R-:W-:Y:S02]  /*25a80*/  SHF.R.U32.HI R112, RZ, 0x18, R112 ;  /* 0x00000018ff707819 */ /* 0x000fe40000011670 */
[----:B------:R-:W-:Y:S02]  /*25a90*/  LOP3.LUT R109, R0, 0xff, RZ, 0xc0, !PT ;  /* 0x000000ff006d7812 */ /* 0x000fe400078ec0ff */
[C---:B------:R-:W-:Y:S02]  /*25aa0*/  PRMT R0, R219.reuse, 0x7610, R0 ;  /* 0x00007610db007816 */ /* 0x040fe40000000000 */
[----:B------:R-:W-:Y:S04]  /*25ab0*/  PRMT R2, R219, 0x7632, R2 ;  /* 0x00007632db027816 */ /* 0x000fe80000000002 */
[----:B------:R-:W-:Y:S02]  /*25ac0*/  PRMT R73, R0, 0x5410, R2 ;  /* 0x0000541000497816 */ /* 0x000fe40000000002 */
[----:B------:R-:W-:Y:S01]  /*25ad0*/  PRMT R159, R104, 0x7772, RZ ;  /* 0x00007772689f7816 */ /* 0x000fe200000000ff */
[----:B----4-:R-:W-:Y:S05]  /*25ae0*/  @!P6 HADD2 R50, -R52.H0_H0, -RZ.H0_H0 ;  /* 0xa00000ff3432e230 */ /* 0x010fea0000000900 */
[----:B------:R-:W-:Y:S01]  /*25af0*/  PRMT R140, R50, 0x7610, R140 ;  /* 0x00007610328c7816 */ /* 0x000fe2000000008c */
[----:B------:R-:W-:Y:S03]  /*25b00*/  @!P6 STL.S16 [R1+0x168], R50 ;  /* 0x000168320100e387 */ /* 0x000fe60000100600 */
[----:B------:R-:W-:Y:S01]  /*25b10*/  @!P6 PRMT R52, R140, 0x5410, RZ ;  /* 0x000054108c34e816 */ /* 0x000fe200000000ff */
[----:B------:R4:W4:Y:S01]  /*25b20*/  LDL.S16 R45, [R1+0x13c] ;  /* 0x00013c00012d7983 */ /* 0x0009220000100600 */
[----:B------:R-:W-:Y:S03]  /*25b30*/  ISETP.LE.U32.AND P6, PT, R109, UR7, PT ;  /* 0x000000076d007c0c */ /* 0x000fe6000bfc3070 */
[----:B------:R1:W4:Y:S04]  /*25b40*/  LDL.S16 R146, [R1+0x148] ;  /* 0x0001480001927983 */ /* 0x0003280000100600 */
[----:B------:R1:W4:Y:S04]  /*25b50*/  LDL.S16 R143, [R1+0x144] ;  /* 0x00014400018f7983 */ /* 0x0003280000100600 */
[----:B------:R-:W1:Y:S04]  /*25b60*/  LDSM.16.MT88.4 R48, [R204+0x4800] ;  /* 0x00480000cc30783b */ /* 0x000e680000004200 */
[----:B------:R1:W-:Y:S02]  /*25b70*/  STG.E.U16 desc[UR20][R186.64+0xa0], R52 ;  /* 0x0000a034ba007986 */ /* 0x0003e4000c101514 */
[----:B-1----:R-:W-:Y:S02]  /*25b80*/  PRMT R52, R228, 0x7632, R52 ;  /* 0x00007632e4347816 */ /* 0x002fe40000000034 */
[----:B---3--:R-:W-:Y:S01]  /*25b90*/  PRMT R65, R223, 0x5410, R210 ;  /* 0x00005410df417816 */ /* 0x008fe200000000d2 */
[-C--:B------:R-:W-:Y:S05]  /*25ba0*/  HMMA.16816.F32 R4, R36, R48.reuse, R4 ;  /* 0x000000302404723c */ /* 0x080fea0000001804 */
[----:B--2---:R-:W-:Y:S05]  /*25bb0*/  @!P3 HADD2 R130, -R3.H0_H0, -RZ.H0_H0 ;  /* 0xa00000ff0382b230 */ /* 0x004fea0000000900 */
[----:B------:R-:W-:Y:S01]  /*25bc0*/  PRMT R55, R130, 0x7610, R55 ;  /* 0x0000761082377816 */ /* 0x000fe20000000037 */
[----:B------:R1:W-:Y:S03]  /*25bd0*/  @!P3 STL.S16 [R1+0x164], R130 ;  /* 0x000164820100b387 */ /* 0x0003e60000100600 */
[----:B------:R-:W-:Y:S02]  /*25be0*/  @!P3 PRMT R3, R55, 0x5410, RZ ;  /* 0x000054103703b816 */ /* 0x000fe400000000ff */
[----:B------:R-:W-:Y:S03]  /*25bf0*/  ISETP.LE.U32.AND P3, PT, R112, UR7, PT ;  /* 0x0000000770007c0c */ /* 0x000fe6000bf63070 */
[----:B------:R2:W-:Y:S01]  /*25c00*/  STG.E.U16 desc[UR20][R186.64+0xa2], R3 ;  /* 0x0000a203ba007986 */ /* 0x0005e2000c101514 */
[----:B------:R-:W-:Y:S05]  /*25c10*/  @!P6 HADD2 R108, -R0.H0_H0, -RZ.H0_H0 ;  /* 0xa00000ff006ce230 */ /* 0x000fea0000000900 */
[----:B------:R-:W-:Y:S01]  /*25c20*/  PRMT R44, R108, 0x7610, R44 ;  /* 0x000076106c2c7816 */ /* 0x000fe2000000002c */
[----:B------:R3:W-:Y:S03]  /*25c30*/  @!P6 STL.S16 [R1+0x160], R108 ;  /* 0x0001606c0100e387 */ /* 0x0007e60000100600 */
[----:B------:R-:W-:Y:S01]  /*25c40*/  @!P6 PRMT R0, R44, 0x5410, RZ ;  /* 0x000054102c00e816 */ /* 0x000fe200000000ff */
[----:B------:R4:W4:Y:S01]  /*25c50*/  LDL.S16 R55, [R1+0x140] ;  /* 0x0001400001377983 */ /* 0x0009220000100600 */
[----:B------:R-:W-:Y:S01]  /*25c60*/  IMAD.MOV.U32 R44, RZ, RZ, R67 ;  /* 0x000000ffff2c7224 */ /* 0x000fe200078e0043 */
[----:B------:R-:W-:Y:S02]  /*25c70*/  PRMT R67, R211, 0x5410, R205 ;  /* 0x00005410d3437816 */ /* 0x000fe400000000cd */
[----:B------:R4:W4:Y:S02]  /*25c80*/  LDL.S16 R140, [R1+0x138] ;  /* 0x00013800018c7983 */ /* 0x0009240000100600 */
[----:B------:R-:W-:Y:S02]  /*25c90*/  LOP3.LUT R43, R44, R43, RZ, 0xc0, !PT ;  /* 0x0000002b2c2b7212 */ /* 0x000fe400078ec0ff */
[----:B-1----:R1:W4:Y:S04]  /*25ca0*/  LDL.S16 R130, [R1+0x134] ;  /* 0x0001340001827983 */ /* 0x0023280000100600 */
[----:B------:R1:W4:Y:S01]  /*25cb0*/  LDL.S16 R87, [R1+0x130] ;  /* 0x0001300001577983 */ /* 0x0003220000100600 */
[C---:B------:R-:W-:Y:S01]  /*25cc0*/  HMMA.16816.F32 R8, R40.reuse, R48, R8 ;  /* 0x000000302808723c */ /* 0x040fe20000001808 */
[----:B------:R-:W1:Y:S03]  /*25cd0*/  S2R R211, SR_TID.X ;  /* 0x0000000000d37919 */ /* 0x000e660000002100 */
[----:B--2---:R-:W-:Y:S01]  /*25ce0*/  PRMT R3, R228, 0x7610, R3 ;  /* 0x00007610e4037816 */ /* 0x004fe20000000003 */
[----:B------:R-:W-:Y:S01]  /*25cf0*/  IMAD.WIDE R48, R242, -0x70, R58 ;  /* 0xffffff90f2307825 */ /* 0x000fe200078e023a */
[----:B---3--:R-:W-:Y:S02]  /*25d00*/  LOP3.LUT R108, R176, 0xff, RZ, 0xc0, !PT ;  /* 0x000000ffb06c7812 */ /* 0x008fe400078ec0ff */
[-C--:B------:R-:W-:Y:S02]  /*25d10*/  HMMA.16816.F32 R12, R40, R50.reuse, R12 ;  /* 0x00000032280c723c */ /* 0x080fe4000000180c */
[----:B------:R2:W-:Y:S01]  /*25d20*/  STG.E.U16 desc[UR20][R48.64+0xa0], R0 ;  /* 0x0000a00030007986 */ /* 0x0005e2000c101514 */
[----:B------:R-:W-:Y:S05]  /*25d30*/  ISETP.LE.U32.AND P6, PT, R108, UR7, PT ;  /* 0x000000076c007c0c */ /* 0x000fea000bfc3070 */
[C---:B------:R-:W-:Y:S04]  /*25d40*/  HMMA.16816.F32 R16, R36.reuse, R50, R16 ;  /* 0x000000322410723c */ /* 0x040fe80000001810 */
[----:B-1----:R-:W-:Y:S01]  /*25d50*/  IMAD.SHL.U32 R210, R211, 0x20, RZ ;  /* 0x00000020d3d27824 */ /* 0x002fe200078e00ff */
[----:B--2---:R-:W-:Y:S04]  /*25d60*/  PRMT R0, R101, 0x7632, R0 ;  /* 0x0000763265007816 */ /* 0x004fe80000000000 */
[----:B------:R-:W-:Y:S02]  /*25d70*/  LOP3.LUT R101, R0, 0xff, RZ, 0xc0, !PT ;  /* 0x000000ff00657812 */ /* 0x000fe400078ec0ff */
[----:B------:R-:W-:Y:S01]  /*25d80*/  PRMT R0, R232, 0x7610, R0 ;  /* 0x00007610e8007816 */ /* 0x000fe20000000000 */
[----:B----4-:R-:W-:Y:S02]  /*25d90*/  @!P5 HADD2 R45, -R90.H1_H1, -RZ.H0_H0 ;  /* 0xa00000ff5a2dd230 */ /* 0x010fe40000000d00 */
[----:B------:R-:W-:Y:S03]  /*25da0*/  @!P3 HADD2 R146, -R2.H0_H0, -RZ.H0_H0 ;  /* 0xa00000ff0292b230 */ /* 0x000fe60000000900 */
[----:B------:R-:W-:Y:S01]  /*25db0*/  PRMT R64, R45, 0x7610, R64 ;  /* 0x000076102d407816 */ /* 0x000fe20000000040 */
[----:B------:R-:W-:Y:S01]  /*25dc0*/  @!P5 STL.S16 [R1+0x13c], R45 ;  /* 0x00013c2d0100d387 */ /* 0x000fe20000100600 */
[----:B------:R-:W-:Y:S01]  /*25dd0*/  @!P6 HADD2 R143, -R54.H0_H0, -RZ.H0_H0 ;  /* 0xa00000ff368fe230 */ /* 0x000fe20000000900 */
[----:B------:R-:W-:Y:S02]  /*25de0*/  PRMT R63, R146, 0x7610, R63 ;  /* 0x00007610923f7816 */ /* 0x000fe4000000003f */
[----:B------:R-:W-:Y:S01]  /*25df0*/  @!P3 STL.S16 [R1+0x148], R146 ;  /* 0x000148920100b387 */ /* 0x000fe20000100600 */
[----:B------:R-:W-:Y:S02]  /*25e00*/  @!P5 PRMT R102, R64, 0x5410, RZ ;  /* 0x000054104066d816 */ /* 0x000fe400000000ff */
[----:B------:R-:W-:Y:S01]  /*25e10*/  @!P3 PRMT R2, R63, 0x5410, RZ ;  /* 0x000054103f02b816 */ /* 0x000fe200000000ff */
[----:B------:R-:W-:Y:S01]  /*25e20*/  @!P6 STL.S16 [R1+0x144], R143 ;  /* 0x0001448f0100e387 */ /* 0x000fe20000100600 */
[----:B------:R-:W-:Y:S02]  /*25e30*/  ISETP.LE.U32.AND P3, PT, R101, UR7, PT ;  /* 0x0000000765007c0c */ /* 0x000fe4000bf63070 */
[----:B------:R-:W-:Y:S01]  /*25e40*/  PRMT R60, R143, 0x7610, R60 ;  /* 0x000076108f3c7816 */ /* 0x000fe2000000003c */
[----:B------:R2:W3:Y:S01]  /*25e50*/  LDL.S16 R63, [R1+0x12c] ;  /* 0x00012c00013f7983 */ /* 0x0004e20000100600 */
[----:B------:R-:W-:Y:S02]  /*25e60*/  ISETP.LE.U32.AND P5, PT, R107, UR7, PT ;  /* 0x000000076b007c0c */ /* 0x000fe4000bfa3070 */
[----:B------:R-:W-:Y:S01]  /*25e70*/  @!P6 PRMT R54, R60, 0x5410, RZ ;  /* 0x000054103c36e816 */ /* 0x000fe200000000ff */
[----:B------:R2:W5:Y:S01]  /*25e80*/  LDL.LU R206, [R1+0x31c] ;  /* 0x00031c0001ce7983 */ /* 0x0005620000300800 */
[----:B------:R-:W-:Y:S02]  /*25e90*/  ISETP.LE.U32.AND P6, PT, R117, UR7, PT ;  /* 0x0000000775007c0c */ /* 0x000fe4000bfc3070 */
[----:B------:R-:W-:Y:S01]  /*25ea0*/  PRMT R60, R120, 0x5410, R121 ;  /* 0x00005410783c7816 */ /* 0x000fe20000000079 */
[----:B------:R-:W1:Y:S01]  /*25eb0*/  LDSM.16.MT88.4 R44, [R62+0x800] ;  /* 0x000800003e2c783b */ /* 0x000e620000004200 */
[----:B------:R-:W-:Y:S02]  /*25ec0*/  PRMT R64, R196, 0x5410, R203 ;  /* 0x00005410c4407816 */ /* 0x000fe400000000cb */
[----:B------:R-:W-:Y:S01]  /*25ed0*/  PRMT R101, R101, 0x5410, R107 ;  /* 0x0000541065657816 */ /* 0x000fe2000000006b */
[----:B------:R4:W-:Y:S02]  /*25ee0*/  STG.E.U16 desc[UR20][R48.64+0xa2], R2 ;  /* 0x0000a20230007986 */ /* 0x0009e4000c101514 */
[----:B----4-:R-:W-:Y:S01]  /*25ef0*/  PRMT R2, R232, 0x7632, R2 ;  /* 0x00007632e8027816 */ /* 0x010fe20000000002 */
[-C--:B-1----:R-:W-:Y:S08]  /*25f00*/  HMMA.16816.F32 R20, R36, R44.reuse, R20 ;  /* 0x0000002c2414723c */ /* 0x082ff00000001814 */
[C---:B------:R-:W-:Y:S04]  /*25f10*/  HMMA.16816.F32 R24, R40.reuse, R44, R24 ;  /* 0x0000002c2818723c */ /* 0x040fe80000001818 */
[----:B------:R-:W-:Y:S02]  /*25f20*/  LOP3.LUT R44, R118, 0xff00ff, RZ, 0xc0, !PT ;  /* 0x00ff00ff762c7812 */ /* 0x000fe400078ec0ff */
[----:B------:R-:W-:Y:S02]  /*25f30*/  PRMT R118, R169, 0x5410, R168 ;  /* 0x00005410a9767816 */ /* 0x000fe400000000a8 */
[-C--:B------:R-:W-:Y:S03]  /*25f40*/  HMMA.16816.F32 R28, R40, R46.reuse, R28 ;  /* 0x0000002e281c723c */ /* 0x080fe6000000181c */
[--C-:B------:R-:W-:Y:S02]  /*25f50*/  HSET2.LE.AND R43, R44, R212.reuse, PT ;  /* 0x000000d42c2b7233 */ /* 0x100fe40003803000 */
[--C-:B------:R-:W-:Y:S02]  /*25f60*/  HSET2.LE.AND R42, R66, R212.reuse, PT ;  /* 0x000000d4422a7233 */ /* 0x100fe40003803000 */
[----:B------:R-:W-:Y:S01]  /*25f70*/  PRMT R66, R3, 0x5410, R52 ;  /* 0x0000541003427816 */ /* 0x000fe20000000034 */
[----:B------:R-:W-:Y:S04]  /*25f80*/  HMMA.16816.F32 R32, R36, R46, R32 ;  /* 0x0000002e2420723c */ /* 0x000fe80000001820 */
[----:B------:R-:W-:Y:S01]  /*25f90*/  LOP3.LUT R39, R129, 0xff00ff, RZ, 0xc0, !PT ;  /* 0x00ff00ff81277812 */ /* 0x000fe200078ec0ff */
[----:B------:R-:W-:Y:S01]  /*25fa0*/  @P4 HADD2 R55, -R53.H0_H0, -RZ.H0_H0 ;  /* 0xa00000ff35374230 */ /* 0x000fe20000000900 */
[----:B------:R-:W-:Y:S01]  /*25fb0*/  LOP3.LUT R43, R94, R43, RZ, 0xc0, !PT ;  /* 0x0000002b5e2b7212 */ /* 0x000fe200078ec0ff */
[----:B------:R-:W-:Y:S01]  /*25fc0*/  @!P3 HADD2 R140, -R89.H0_H0, -RZ.H0_H0 ;  /* 0xa00000ff598cb230 */ /* 0x000fe20000000900 */
[--C-:B------:R-:W-:Y:S02]  /*25fd0*/  HSET2.LE.AND R38, R67, R212.reuse, PT ;  /* 0x000000d443267233 */ /* 0x100fe40003803000 */
[----:B------:R-:W-:Y:S01]  /*25fe0*/  PRMT R58, R55, 0x7610, R58 ;  /* 0x00007610373a7816 */ /* 0x000fe2000000003a */
[----:B------:R1:W-:Y:S01]  /*25ff0*/  @P4 STL.S16 [R1+0x140], R55 ;  /* 0x0001403701004387 */ /* 0x0003e20000100600 */
[----:B------:R-:W-:Y:S01]  /*26000*/  PRMT R133, R140, 0x7610, R133 ;  /* 0x000076108c857816 */ /* 0x000fe20000000085 */
[----:B------:R-:W-:Y:S01]  /*26010*/  @!P5 HADD2 R130, -R89.H1_H1, -RZ.H0_H0 ;  /* 0xa00000ff5982d230 */ /* 0x000fe20000000d00 */
[----:B------:R-:W-:Y:S01]  /*26020*/  @P4 PRMT R53, R58, 0x5410, RZ ;  /* 0x000054103a354816 */ /* 0x000fe200000000ff */
[----:B------:R2:W5:Y:S01]  /*26030*/  LDL.LU R205, [R1+0x318] ;  /* 0x0003180001cd7983 */ /* 0x0005620000300800 */
[----:B------:R-:W-:Y:S01]  /*26040*/  ISETP.GT.U32.AND P4, PT, R147, UR7, PT ;  /* 0x0000000793007c0c */ /* 0x000fe2000bf84070 */
[----:B------:R-:W-:Y:S01]  /*26050*/  @!P6 HADD2 R87, -R91.H0_H0, -RZ.H0_H0 ;  /* 0xa00000ff5b57e230 */ /* 0x000fe20000000900 */
[----:B------:R-:W-:Y:S01]  /*26060*/  PRMT R132, R130, 0x7610, R132 ;  /* 0x0000761082847816 */ /* 0x000fe20000000084 */
[----:B------:R-:W-:Y:S01]  /*26070*/  @!P3 STL.S16 [R1+0x138], R140 ;  /* 0x0001388c0100b387 */ /* 0x000fe20000100600 */
[----:B------:R-:W-:Y:S01]  /*26080*/  @!P3 PRMT R86, R133, 0x5410, RZ ;  /* 0x000054108556b816 */ /* 0x000fe200000000ff */
[----:B------:R-:W-:Y:S01]  /*26090*/  IMAD.WIDE R58, R242, 0x70, R48 ;  /* 0x00000070f23a7825 */ /* 0x000fe200078e0230 */
[----:B------:R-:W-:Y:S01]  /*260a0*/  PRMT R84, R87, 0x7610, R84 ;  /* 0x0000761057547816 */ /* 0x000fe20000000054 */
[----:B------:R-:W-:Y:S01]  /*260b0*/  @!P5 STL.S16 [R1+0x134], R130 ;  /* 0x000134820100d387 */ /* 0x000fe20000100600 */
[--C-:B------:R-:W-:Y:S01]  /*260c0*/  HSET2.LE.AND R39, R39, R212.reuse, PT ;  /* 0x000000d427277233 */ /* 0x100fe20003803000 */
[----:B------:R-:W-:Y:S01]  /*260d0*/  IMAD.MOV.U32 R133, RZ, RZ, R136 ;  /* 0x000000ffff857224 */ /* 0x000fe200078e0088 */
[----:B------:R-:W-:Y:S01]  /*260e0*/  LOP3.LUT R42, R95, R42, RZ, 0xc0, !PT ;  /* 0x0000002a5f2a7212 */ /* 0x000fe200078ec0ff */
[----:B------:R4:W-:Y:S01]  /*260f0*/  @!P6 STL.S16 [R1+0x130], R87 ;  /* 0x000130570100e387 */ /* 0x0009e20000100600 */
[----:B------:R-:W-:Y:S01]  /*26100*/  @!P5 PRMT R85, R132, 0x5410, RZ ;  /* 0x000054108455d816 */ /* 0x000fe200000000ff */
[----:B------:R-:W-:Y:S01]  /*26110*/  IMAD.WIDE R44, R242, -0x70, R58 ;  /* 0xffffff90f22c7825 */ /* 0x000fe200078e023a */
[----:B------:R-:W-:Y:S01]  /*26120*/  SHF.R.U32.HI R95, RZ, 0x18, R106 ;  /* 0x00000018ff5f7819 */ /* 0x000fe2000001166a */
[----:B------:R-:W-:Y:S01]  /*26130*/  STG.E.U16 desc[UR20][R58.64+0xa0], R161 ;  /* 0x0000a0a13a007986 */ /* 0x000fe2000c101514 */
[----:B------:R-:W-:Y:S01]  /*26140*/  LOP3.LUT R38, R69, R38, RZ, 0xc0, !PT ;  /* 0x0000002645267212 */ /* 0x000fe200078ec0ff */
[----:B------:R-:W-:Y:S01]  /*26150*/  IMAD.MOV.U32 R132, RZ, RZ, R137 ;  /* 0x000000ffff847224 */ /* 0x000fe200078e0089 */
[----:B------:R-:W-:Y:S01]  /*26160*/  LOP3.LUT R39, R68, R39, RZ, 0xc0, !PT ;  /* 0x0000002744277212 */ /* 0x000fe200078ec0ff */
[----:B------:R-:W-:Y:S01]  /*26170*/  STG.E.U16 desc[UR20][R58.64+0xa2], R160 ;  /* 0x0000a2a03a007986 */ /* 0x000fe2000c101514 */
[----:B-1----:R-:W-:Y:S01]  /*26180*/  PRMT R55, R131, 0x5410, R165 ;  /* 0x0000541083377816 */ /* 0x002fe200000000a5 */
[----:B------:R-:W-:Y:S01]  /*26190*/  IMAD.WIDE R68, R242, 0x70, R44 ;  /* 0x00000070f2447825 */ /* 0x000fe200078e022c */
[--C-:B------:R-:W-:Y:S01]  /*261a0*/  HSET2.LE.AND R37, R64, R212.reuse, PT ;  /* 0x000000d440257233 */ /* 0x100fe20003803000 */
[----:B------:R1:W-:Y:S01]  /*261b0*/  STG.E.U16 desc[UR20][R188.64+0xa0], R156 ;  /* 0x0000a09cbc007986 */ /* 0x0003e2000c101514 */
[--C-:B------:R-:W-:Y:S02]  /*261c0*/  HSET2.LE.AND R41, R60, R212.reuse, PT ;  /* 0x000000d43c297233 */ /* 0x100fe40003803000 */
[--C-:B------:R-:W-:Y:S01]  /*261d0*/  HSET2.LE.AND R40, R55, R212.reuse, PT ;  /* 0x000000d437287233 */ /* 0x100fe20003803000 */
[----:B------:R-:W-:Y:S01]  /*261e0*/  STG.E.U16 desc[UR20][R188.64+0xa2], R163 ;  /* 0x0000a2a3bc007986 */ /* 0x000fe2000c101514 */
[----:B------:R-:W-:Y:S02]  /*261f0*/  PRMT R60, R61, 0x7632, R60 ;  /* 0x000076323d3c7816 */ /* 0x000fe4000000003c */
[----:B------:R-:W-:Y:S01]  /*26200*/  LOP3.LUT R41, R97, R41, RZ, 0xc0, !PT ;  /* 0x0000002961297212 */ /* 0x000fe200078ec0ff */
[----:B------:R-:W-:Y:S01]  /*26210*/  STG.E.U16 desc[UR20][R186.64+0xb2], R53 ;  /* 0x0000b235ba007986 */ /* 0x000fe2000c101514 */
[----:B------:R-:W-:Y:S02]  /*26220*/  LOP3.LUT R40, R98, R40, RZ, 0xc0, !PT ;  /* 0x0000002862287212 */ /* 0x000fe400078ec0ff */
[----:B------:R-:W-:Y:S01]  /*26230*/  PRMT R98, R91, 0x7610, R98 ;  /* 0x000076105b627816 */ /* 0x000fe20000000062 */
[----:B------:R-:W-:Y:S01]  /*26240*/  STG.E.U16 desc[UR20][R186.64+0xb0], R54 ;  /* 0x0000b036ba007986 */ /* 0x000fe2000c101514 */
[----:B------:R-:W-:Y:S02]  /*26250*/  @!P6 PRMT R98, R84, 0x5410, RZ ;  /* 0x000054105462e816 */ /* 0x000fe400000000ff */
[--C-:B------:R-:W-:Y:S01]  /*26260*/  HSET2.LE.AND R36, R65, R212.reuse, PT ;  /* 0x000000d441247233 */ /* 0x100fe20003803000 */
[----:B----4-:R2:W4:Y:S01]  /*26270*/  LDL.S16 R87, [R1+0x128] ;  /* 0x0001280001577983 */ /* 0x0105220000100600 */
[----:B------:R-:W-:Y:S02]  /*26280*/  LOP3.LUT R37, R71, R37, RZ, 0xc0, !PT ;  /* 0x0000002547257212 */ /* 0x000fe400078ec0ff */
[----:B------:R-:W-:Y:S02]  /*26290*/  PRMT R67, R57, 0x5410, R56 ;  /* 0x0000541039437816 */ /* 0x000fe40000000038 */
[----:B------:R-:W-:Y:S01]  /*262a0*/  LOP3.LUT R36, R70, R36, RZ, 0xc0, !PT ;  /* 0x0000002446247212 */ /* 0x000fe200078ec0ff */
[----:B------:R-:W-:Y:S01]  /*262b0*/  IMAD.WIDE.U32 R70, R142, -0x2daee0ad, RZ ;  /* 0xd2511f538e467825 */ /* 0x000fe200078e00ff */
[----:B------:R-:W-:Y:S02]  /*262c0*/  PRMT R65, R61, 0x5410, R60 ;  /* 0x000054103d417816 */ /* 0x000fe4000000003c */
[----:B------:R-:W-:Y:S01]  /*262d0*/  PRMT R97, R114, 0x5410, R197 ;  /* 0x0000541072617816 */ /* 0x000fe200000000c5 */
[----:B------:R-:W-:Y:S01]  /*262e0*/  IMAD.MOV.U32 R114, RZ, RZ, R70 ;  /* 0x000000ffff727224 */ /* 0x000fe200078e0046 */
[----:B------:R-:W-:Y:S02]  /*262f0*/  LOP3.LUT R84, R214, UR17, R71, 0x96, !PT ;  /* 0x00000011d6547c12 */ /* 0x000fe4000f8e9647 */
[----:B------:R-:W-:Y:S02]  /*26300*/  PRMT R71, R116, 0x5410, R115 ;  /* 0x0000541074477816 */ /* 0x000fe40000000073 */
[----:B-1----:R-:W-:Y:S01]  /*26310*/  LOP3.LUT R156, R105, 0xff, RZ, 0xc0, !PT ;  /* 0x000000ff699c7812 */ /* 0x002fe200078ec0ff */
[----:B---3--:R-:W-:Y:S05]  /*26320*/  @P4 HADD2 R63, -R0.H0_H0, -RZ.H0_H0 ;  /* 0xa00000ff003f4230 */ /* 0x008fea0000000900 */
[----:B------:R-:W-:Y:S01]  /*26330*/  PRMT R48, R63, 0x7610, R48 ;  /* 0x000076103f307816 */ /* 0x000fe20000000030 */
[----:B------:R1:W-:Y:S04]  /*26340*/  @P4 STL.S16 [R1+0x12c], R63 ;  /* 0x00012c3f01004387 */ /* 0x0003e80000100600 */
[----:B------:R2:W3:Y:S04]  /*26350*/  LDL.S16 R131, [R1+0x11c] ;  /* 0x00011c0001837983 */ /* 0x0004e80000100600 */
[----:B------:R2:W2:Y:S04]  /*26360*/  LDL.S16 R130, [R1+0x118] ;  /* 0x0001180001827983 */ /* 0x0004a80000100600 */
[----:B------:R2:W2:Y:S04]  /*26370*/  LDL.S16 R121, [R1+0x114] ;  /* 0x0001140001797983 */ /* 0x0004a80000100600 */
[----:B------:R2:W2:Y:S01]  /*26380*/  LDL.S16 R120, [R1+0x110] ;  /* 0x0001100001787983 */ /* 0x0004a20000100600 */
[----:B-1----:R-:W-:Y:S02]  /*26390*/  PRMT R63, R0, 0x5410, R2 ;  /* 0x00005410003f7816 */ /* 0x002fe40000000002 */
[----:B------:R-:W-:Y:S02]  /*263a0*/  @P4 PRMT R0, R48, 0x5410, RZ ;  /* 0x0000541030004816 */ /* 0x000fe400000000ff */
[----:B------:R-:W-:Y:S01]  /*263b0*/  ISETP.GT.U32.AND P4, PT, R145, UR7, PT ;  /* 0x0000000791007c0c */ /* 0x000fe2000bf84070 */
[----:B------:R-:W1:Y:S04]  /*263c0*/  LDSM.16.MT88.4 R48, [R204+0x4c00] ;  /* 0x004c0000cc30783b */ /* 0x000e680000004200 */
[----:B------:R1:W-:Y:S02]  /*263d0*/  STG.E.U16 desc[UR20][R44.64+0xb0], R0 ;  /* 0x0000b0002c007986 */ /* 0x0003e4000c101514 */
[----:B-1----:R-:W-:Y:S04]  /*263e0*/  PRMT R0, R106, 0x7632, R0 ;  /* 0x000076326a007816 */ /* 0x002fe80000000000 */
[----:B------:R-:W-:Y:S02]  /*263f0*/  LOP3.LUT R94, R0, 0xff, RZ, 0xc0, !PT ;  /* 0x000000ff005e7812 */ /* 0x000fe400078ec0ff */
[----:B------:R-:W-:Y:S02]  /*26400*/  LOP3.LUT R0, R105, 0xffff, RZ, 0xc0, !PT ;  /* 0x0000ffff69007812 */ /* 0x000fe400078ec0ff */
[C---:B------:R-:W-:Y:S01]  /*26410*/  ISETP.LE.U32.AND P5, PT, R94.reuse, UR7, PT ;  /* 0x000000075e007c0c */ /* 0x040fe2000bfa3070 */
[-C--:B------:R-:W-:Y:S05]  /*26420*/  HMMA.16816.F32 R4, R40, R48.reuse, R4 ;  /* 0x000000302804723c */ /* 0x080fea0000001804 */
[----:B------:R-:W-:Y:S03]  /*26430*/  PRMT R94, R94, 0x5410, R95 ;  /* 0x000054105e5e7816 */ /* 0x000fe6000000005f */
[C---:B------:R-:W-:Y:S08]  /*26440*/  HMMA.16816.F32 R8, R36.reuse, R48, R8 ;  /* 0x000000302408723c */ /* 0x040ff00000001808 */
[-C--:B------:R-:W-:Y:S08]  /*26450*/  HMMA.16816.F32 R12, R36, R50.reuse, R12 ;  /* 0x00000032240c723c */ /* 0x080ff0000000180c */
[C---:B------:R-:W-:Y:S04]  /*26460*/  HMMA.16816.F32 R16, R40.reuse, R50, R16 ;  /* 0x000000322810723c */ /* 0x040fe80000001810 */
[----:B----4-:R-:W-:Y:S05]  /*26470*/  @P4 HADD2 R87, -R2.H0_H0, -RZ.H0_H0 ;  /* 0xa00000ff02574230 */ /* 0x010fea0000000900 */
[----:B------:R-:W-:Y:S01]  /*26480*/  PRMT R55, R87, 0x7610, R55 ;  /* 0x0000761057377816 */ /* 0x000fe20000000037 */
[----:B------:R1:W-:Y:S03]  /*26490*/  @P4 STL.S16 [R1+0x128], R87 ;  /* 0x0001285701004387 */ /* 0x0003e60000100600 */
[----:B------:R-:W-:Y:S01]  /*264a0*/  @P4 PRMT R2, R55, 0x5410, RZ ;  /* 0x0000541037024816 */ /* 0x000fe200000000ff */
[----:B------:R4:W4:Y:S01]  /*264b0*/  LDL.S16 R53, [R1+0x120] ;  /* 0x0001200001357983 */ /* 0x0009220000100600 */
[----:B------:R-:W-:Y:S03]  /*264c0*/  ISETP.LE.U32.AND P4, PT, R95, UR7, PT ;  /* 0x000000075f007c0c */ /* 0x000fe6000bf83070 */
[----:B------:R2:W4:Y:S04]  /*264d0*/  LDL.S16 R55, [R1+0x124] ;  /* 0x0001240001377983 */ /* 0x0005280000100600 */
[----:B------:R1:W-:Y:S04]  /*264e0*/  STG.E.U16 desc[UR20][R44.64+0xb2], R2 ;  /* 0x0000b2022c007986 */ /* 0x0003e8000c101514 */
[----:B------:R-:W1:Y:S04]  /*264f0*/  LDSM.16.MT88.4 R44, [R62+0xc00] ;  /* 0x000c00003e2c783b */ /* 0x000e680000004200 */
[----:B------:R-:W-:Y:S04]  /*26500*/  STG.E.U16 desc[UR20][R68.64+0xb0], R141 ;  /* 0x0000b08d44007986 */ /* 0x000fe8000c101514 */
[----:B------:R-:W-:Y:S01]  /*26510*/  STG.E.U16 desc[UR20][R68.64+0xb2], R123 ;  /* 0x0000b27b44007986 */ /* 0x000fe2000c101514 */
[----:B-1----:R-:W-:Y:S02]  /*26520*/  LOP3.LUT R87, R106, 0xff, RZ, 0xc0, !PT ;  /* 0x000000ff6a577812 */ /* 0x002fe400078ec0ff */
[----:B------:R-:W-:Y:S01]  /*26530*/  SHF.R.U32.HI R106, RZ, 0x8, R0 ;  /* 0x00000008ff6a7819 */ /* 0x000fe20000011600 */
[----:B------:R-:W-:Y:S01]  /*26540*/  STG.E.U16 desc[UR20][R188.64+0xb0], R122 ;  /* 0x0000b07abc007986 */ /* 0x000fe2000c101514 */
[C---:B------:R-:W-:Y:S02]  /*26550*/  ISETP.LE.U32.AND P3, PT, R87.reuse, UR7, PT ;  /* 0x0000000757007c0c */ /* 0x040fe4000bf63070 */
[----:B------:R-:W-:Y:S01]  /*26560*/  LOP3.LUT R0, R106, 0xffff, RZ, 0xc0, !PT ;  /* 0x0000ffff6a007812 */ /* 0x000fe200078ec0ff */
[----:B------:R1:W-:Y:S01]  /*26570*/  STG.E.U16 desc[UR20][R188.64+0xb2], R110 ;  /* 0x0000b26ebc007986 */ /* 0x0003e2000c101514 */
[----:B------:R-:W-:Y:S02]  /*26580*/  PRMT R87, R87, 0x5410, R138 ;  /* 0x0000541057577816 */ /* 0x000fe4000000008a */
[----:B------:R-:W-:Y:S04]  /*26590*/  LOP3.LUT R2, R174, 0xff, RZ, 0xc0, !PT ;  /* 0x000000ffae027812 */ /* 0x000fe800078ec0ff */
[C---:B------:R-:W-:Y:S01]  /*265a0*/  ISETP.LE.U32.AND P6, PT, R2.reuse, UR7, PT ;  /* 0x0000000702007c0c */ /* 0x040fe2000bfc3070 */
[-C--:B------:R-:W-:Y:S03]  /*265b0*/  HMMA.16816.F32 R20, R40, R44.reuse, R20 ;  /* 0x0000002c2814723c */ /* 0x080fe60000001814 */
[----:B-1----:R-:W-:Y:S02]  /*265c0*/  PRMT R110, R2, 0x5410, R172 ;  /* 0x00005410026e7816 */ /* 0x002fe400000000ac */
[----:B------:R-:W-:Y:S03]  /*265d0*/  PRMT R2, R184, 0x5410, R216 ;  /* 0x00005410b8027816 */ /* 0x000fe600000000d8 */
[C---:B------:R-:W-:Y:S04]  /*265e0*/  HMMA.16816.F32 R24, R36.reuse, R44, R24 ;  /* 0x0000002c2418723c */ /* 0x040fe80000001818 */
[C---:B------:R-:W-:Y:S04]  /*265f0*/  IMAD.WIDE R44, R242.reuse, -0x70, R68 ;  /* 0xffffff90f22c7825 */ /* 0x040fe800078e0244 */
[-C--:B------:R-:W-:Y:S03]  /*26600*/  HMMA.16816.F32 R28, R36, R46.reuse, R28 ;  /* 0x0000002e241c723c */ /* 0x080fe6000000181c */
[----:B------:R-:W-:Y:S01]  /*26610*/  LOP3.LUT R39, R157, 0xff00ff, RZ, 0xc0, !PT ;  /* 0x00ff00ff9d277812 */ /* 0x000fe200078ec0ff */
[----:B------:R-:W-:Y:S01]  /*26620*/  IMAD.WIDE R68, R242, 0x70, R44 ;  /* 0x00000070f2447825 */ /* 0x000fe200078e022c */
[--C-:B------:R-:W-:Y:S02]  /*26630*/  HSET2.LE.AND R37, R71, R212.reuse, PT ;  /* 0x000000d447257233 */ /* 0x100fe40003803000 */
[--C-:B------:R-:W-:Y:S01]  /*26640*/  HSET2.LE.AND R38, R97, R212.reuse, PT ;  /* 0x000000d461267233 */ /* 0x100fe20003803000 */
[----:B------:R-:W-:Y:S01]  /*26650*/  HMMA.16816.F32 R32, R40, R46, R32 ;  /* 0x0000002e2820723c */ /* 0x000fe20000001820 */
[----:B------:R-:W-:Y:S03]  /*26660*/  LDSM.16.MT88.4 R40, [R62+0x1000] ;  /* 0x001000003e28783b */ /* 0x000fe60000004200 */
[--C-:B------:R-:W-:Y:S02]  /*26670*/  HSET2.LE.AND R39, R39, R212.reuse, PT ;  /* 0x000000d427277233 */ /* 0x100fe40003803000 */
[----:B------:R-:W-:Y:S02]  /*26680*/  LOP3.LUT R37, R99, R37, RZ, 0xc0, !PT ;  /* 0x0000002563257212 */ /* 0x000fe400078ec0ff */
[----:B------:R-:W-:Y:S02]  /*26690*/  LOP3.LUT R38, R96, R38, RZ, 0xc0, !PT ;  /* 0x0000002660267212 */ /* 0x000fe400078ec0ff */
[----:B------:R-:W-:Y:S02]  /*266a0*/  LOP3.LUT R39, R74, R39, RZ, 0xc0, !PT ;  /* 0x000000274a277212 */ /* 0x000fe400078ec0ff */
[----:B------:R-:W-:Y:S02]  /*266b0*/  PRMT R71, R227, 0x5410, R226 ;  /* 0x00005410e3477816 */ /* 0x000fe400000000e2 */
[----:B------:R-:W-:Y:S02]  /*266c0*/  PRMT R74, R104, 0x7771, RZ ;  /* 0x00007771684a7816 */ /* 0x000fe400000000ff */
[C---:B------:R-:W-:Y:S02]  /*266d0*/  PRMT R99, R70.reuse, 0x7773, RZ ;  /* 0x0000777346637816 */ /* 0x040fe400000000ff */
[----:B------:R-:W-:Y:S02]  /*266e0*/  PRMT R97, R70, 0x7771, RZ ;  /* 0x0000777146617816 */ /* 0x000fe400000000ff */
[----:B------:R-:W-:Y:S02]  /*266f0*/  PRMT R47, R147, 0x5410, R145 ;  /* 0x00005410932f7816 */ /* 0x000fe40000000091 */
[----:B------:R-:W-:Y:S02]  /*26700*/  PRMT R96, R117, 0x5410, R173 ;  /* 0x0000541075607816 */ /* 0x000fe400000000ad */
[----:B------:R-:W-:Y:S05]  /*26710*/  LOP3.LUT R47, R47, 0xff00ff, RZ, 0xc0, !PT ;  /* 0x00ff00ff2f2f7812 */ /* 0x000fea00078ec0ff */
[--C-:B------:R-:W-:Y:S05]  /*26720*/  HSET2.LE.AND R47, R47, R212.reuse, PT ;  /* 0x000000d42f2f7233 */ /* 0x100fea0003803000 */
[----:B------:R-:W-:Y:S01]  /*26730*/  LOP3.LUT R47, R63, R47, RZ, 0xc0, !PT ;  /* 0x0000002f3f2f7212 */ /* 0x000fe200078ec0ff */
[----:B------:R-:W-:Y:S02]  /*26740*/  IMAD.MOV.U32 R63, RZ, RZ, R88 ;  /* 0x000000ffff3f7224 */ /* 0x000fe400078e0058 */
[----:B---3--:R-:W-:Y:S02]  /*26750*/  @!P3 HADD2 R131, -R3.H0_H0, -RZ.H0_H0 ;  /* 0xa00000ff0383b230 */ /* 0x008fe40000000900 */
[----:B--2---:R-:W-:Y:S03]  /*26760*/  @!P1 HADD2 R130, -R52.H0_H0, -RZ.H0_H0 ;  /* 0xa00000ff34829230 */ /* 0x004fe60000000900 */
[----:B------:R-:W-:Y:S01]  /*26770*/  PRMT R64, R131, 0x7610, R64 ;  /* 0x0000761083407816 */ /* 0x000fe20000000040 */
[----:B------:R-:W-:Y:S01]  /*26780*/  @!P3 STL.S16 [R1+0x11c], R131 ;  /* 0x00011c830100b387 */ /* 0x000fe20000100600 */
[----:B------:R-:W-:Y:S02]  /*26790*/  @!P5 HADD2 R121, -R57.H0_H0, -RZ.H0_H0 ;  /* 0xa00000ff3979d230 */ /* 0x000fe40000000900 */
[----:B------:R-:W-:Y:S01]  /*267a0*/  @!P3 PRMT R3, R64, 0x5410, RZ ;  /* 0x000054104003b816 */ /* 0x000fe200000000ff */
[----:B------:R-:W-:Y:S01]  /*267b0*/  @!P1 STL.S16 [R1+0x118], R130 ;  /* 0x0001188201009387 */ /* 0x000fe20000100600 */
[----:B------:R-:W-:Y:S01]  /*267c0*/  ISETP.GT.U32.AND P3, PT, R172, UR7, PT ;  /* 0x00000007ac007c0c */ /* 0x000fe2000bf64070 */
[----:B------:R-:W-:Y:S01]  /*267d0*/  @!P4 HADD2 R120, -R56.H0_H0, -RZ.H0_H0 ;  /* 0xa00000ff3878c230 */ /* 0x000fe20000000900 */
[----:B------:R-:W-:Y:S01]  /*267e0*/  PRMT R59, R130, 0x7610, R59 ;  /* 0x00007610823b7816 */ /* 0x000fe2000000003b */
[----:B------:R-:W-:Y:S01]  /*267f0*/  @!P5 STL.S16 [R1+0x114], R121 ;  /* 0x000114790100d387 */ /* 0x000fe20000100600 */
[----:B------:R-:W-:Y:S02]  /*26800*/  PRMT R58, R121, 0x7610, R58 ;  /* 0x00007610793a7816 */ /* 0x000fe4000000003a */
[----:B------:R-:W-:Y:S01]  /*26810*/  @!P1 PRMT R52, R59, 0x5410, RZ ;  /* 0x000054103b349816 */ /* 0x000fe200000000ff */
[----:B------:R1:W-:Y:S01]  /*26820*/  @!P4 STL.S16 [R1+0x110], R120 ;  /* 0x000110780100c387 */ /* 0x0003e20000100600 */
[----:B------:R-:W-:Y:S01]  /*26830*/  PRMT R54, R120, 0x7610, R54 ;  /* 0x0000761078367816 */ /* 0x000fe20000000036 */
[----:B------:R-:W-:Y:S01]  /*26840*/  IMAD.MOV.U32 R59, RZ, RZ, R76 ;  /* 0x000000ffff3b7224 */ /* 0x000fe200078e004c */
[----:B------:R-:W-:Y:S01]  /*26850*/  @!P5 PRMT R57, R58, 0x5410, RZ ;  /* 0x000054103a39d816 */ /* 0x000fe200000000ff */
[----:B------:R2:W-:Y:S01]  /*26860*/  STG.E.U16 desc[UR20][R186.64+0xc2], R52 ;  /* 0x0000c234ba007986 */ /* 0x0005e2000c101514 */
[----:B------:R-:W-:Y:S01]  /*26870*/  @!P4 PRMT R56, R54, 0x5410, RZ ;  /* 0x000054103638c816 */ /* 0x000fe200000000ff */
[----:B------:R-:W-:Y:S01]  /*26880*/  IMAD.MOV.U32 R58, RZ, RZ, R77 ;  /* 0x000000ffff3a7224 */ /* 0x000fe200078e004d */
[----:B------:R-:W-:Y:S01]  /*26890*/  ISETP.GT.U32.AND P1, PT, R169, UR7, PT ;  /* 0x00000007a9007c0c */ /* 0x000fe2000bf24070 */
[----:B------:R3:W-:Y:S01]  /*268a0*/  STG.E.U16 desc[UR20][R186.64+0xc0], R3 ;  /* 0x0000c003ba007986 */ /* 0x0007e2000c101514 */
[----:B------:R-:W-:Y:S01]  /*268b0*/  ISETP.GT.U32.AND P5, PT, R168, UR7, PT ;  /* 0x00000007a8007c0c */ /* 0x000fe2000bfa4070 */
[----:B------:R-:W-:Y:S01]  /*268c0*/  IMAD.MOV.U32 R77, RZ, RZ, R104 ;  /* 0x000000ffff4d7224 */ /* 0x000fe200078e0068 */
[----:B------:R-:W-:Y:S01]  /*268d0*/  ISETP.LE.U32.AND P4, PT, R0, UR7, PT ;  /* 0x0000000700007c0c */ /* 0x000fe2000bf83070 */
[----:B------:R3:W-:Y:S01]  /*268e0*/  STG.E.U16 desc[UR20][R44.64+0xc0], R57 ;  /* 0x0000c0392c007986 */ /* 0x0007e2000c101514 */
[----:B------:R-:W-:Y:S02]  /*268f0*/  PRMT R64, R119, 0x5410, R167 ;  /* 0x0000541077407816 */ /* 0x000fe400000000a7 */
[----:B------:R-:W-:Y:S01]  /*26900*/  PRMT R54, R183, 0x5410, R193 ;  /* 0x00005410b7367816 */ /* 0x000fe200000000c1 */
[----:B------:R3:W-:Y:S04]  /*26910*/  STG.E.U16 desc[UR20][R44.64+0xc2], R56 ;  /* 0x0000c2382c007986 */ /* 0x0007e8000c101514 */
[--C-:B------:R-:W-:Y:S01]  /*26920*/  HSET2.LE.AND R54, R54, R212.reuse, PT ;  /* 0x000000d436367233 */ /* 0x100fe20003803000 */
[----:B------:R-:W-:Y:S04]  /*26930*/  STG.E.U16 desc[UR20][R68.64+0xc2], R102 ;  /* 0x0000c26644007986 */ /* 0x000fe8000c101514 */
[----:B------:R-:W-:Y:S01]  /*26940*/  LOP3.LUT R54, R58, R54, RZ, 0xc0, !PT ;  /* 0x000000363a367212 */ /* 0x000fe200078ec0ff */
[----:B------:R-:W-:Y:S01]  /*26950*/  STG.E.U16 desc[UR20][R68.64+0xc0], R103 ;  /* 0x0000c06744007986 */ /* 0x000fe2000c101514 */
[----:B------:R-:W-:Y:S02]  /*26960*/  PRMT R58, R201, 0x5410, R229 ;  /* 0x00005410c93a7816 */ /* 0x000fe400000000e5 */
[----:B-1----:R-:W-:Y:S01]  /*26970*/  PRMT R120, R166, 0x5410, R144 ;  /* 0x00005410a6787816 */ /* 0x002fe20000000090 */
[----:B------:R-:W-:Y:S01]  /*26980*/  STG.E.U16 desc[UR20][R188.64+0xc0], R86 ;  /* 0x0000c056bc007986 */ /* 0x000fe2000c101514 */
[--C-:B--2---:R-:W-:Y:S02]  /*26990*/  HSET2.LE.AND R52, R2, R212.reuse, PT ;  /* 0x000000d402347233 */ /* 0x104fe40003803000 */
[C---:B------:R-:W-:Y:S01]  /*269a0*/  PRMT R2, R234.reuse, 0x7610, R2 ;  /* 0x00007610ea027816 */ /* 0x040fe20000000002 */
[----:B------:R-:W-:Y:S01]  /*269b0*/  STG.E.U16 desc[UR20][R188.64+0xc2], R85 ;  /* 0x0000c255bc007986 */ /* 0x000fe2000c101514 */
[----:B---3--:R-:W-:Y:S02]  /*269c0*/  PRMT R3, R234, 0x7632, R3 ;  /* 0x00007632ea037816 */ /* 0x008fe40000000003 */
[--C-:B------:R-:W-:Y:S02]  /*269d0*/  HSET2.LE.AND R58, R58, R212.reuse, PT ;  /* 0x000000d43a3a7233 */ /* 0x100fe40003803000 */
[----:B------:R-:W-:Y:S02]  /*269e0*/  PRMT R57, R171, 0x5410, R170 ;  /* 0x00005410ab397816 */ /* 0x000fe400000000aa */
[----:B------:R-:W-:Y:S03]  /*269f0*/  PRMT R56, R182, 0x5410, R181 ;  /* 0x00005410b6387816 */ /* 0x000fe600000000b5 */
[--C-:B------:R-:W-:Y:S02]  /*26a00*/  HSET2.LE.AND R57, R57, R212.reuse, PT ;  /* 0x000000d439397233 */ /* 0x100fe40003803000 */
[--C-:B------:R-:W-:Y:S01]  /*26a10*/  HSET2.LE.AND R56, R56, R212.reuse, PT ;  /* 0x000000d438387233 */ /* 0x100fe20003803000 */
[----:B----4-:R-:W-:Y:S02]  /*26a20*/  @P3 HADD2 R53, -R60.H0_H0, -RZ.H0_H0 ;  /* 0xa00000ff3c353230 */ /* 0x010fe40000000900 */
[----:B------:R-:W-:Y:S03]  /*26a30*/  @!P6 HADD2 R55, -R61.H0_H0, -RZ.H0_H0 ;  /* 0xa00000ff3d37e230 */ /* 0x000fe60000000900 */
[----:B------:R-:W-:Y:S04]  /*26a40*/  PRMT R0, R53, 0x7610, R0 ;  /* 0x0000761035007816 */ /* 0x000fe80000000000 */
[----:B------:R-:W-:Y:S01]  /*26a50*/  @P3 PRMT R60, R0, 0x5410, RZ ;  /* 0x00005410003c3816 */ /* 0x000fe200000000ff */
[----:B------:R1:W-:Y:S01]  /*26a60*/  @!P6 STL.S16 [R1+0x124], R55 ;  /* 0x000124370100e387 */ /* 0x0003e20000100600 */
[----:B------:R-:W-:Y:S01]  /*26a70*/  PRMT R48, R55, 0x7610, R48 ;  /* 0x0000761037307816 */ /* 0x000fe20000000030 */
[----:B------:R-:W-:Y:S01]  /*26a80*/  IMAD.MOV.U32 R0, RZ, RZ, R81 ;  /* 0x000000ffff007224 */ /* 0x000fe200078e0051 */
[----:B------:R-:W-:Y:S01]  /*26a90*/  PRMT R81, R104, 0x7773, RZ ;  /* 0x0000777368517816 */ /* 0x000fe200000000ff */
[----:B------:R2:W-:Y:S01]  /*26aa0*/  @P3 STL.S16 [R1+0x120], R53 ;  /* 0x0001203501003387 */ /* 0x0005e20000100600 */
[----:B------:R-:W-:Y:S02]  /*26ab0*/  @!P6 PRMT R61, R48, 0x5410, RZ ;  /* 0x00005410303de816 */ /* 0x000fe400000000ff */
[----:B------:R-:W-:Y:S01]  /*26ac0*/  LOP3.LUT R52, R0, R52, RZ, 0xc0, !PT ;  /* 0x0000003400347212 */ /* 0x000fe200078ec0ff */
[----:B------:R3:W4:Y:S01]  /*26ad0*/  LDL.S16 R123, [R1+0x10c] ;  /* 0x00010c00017b7983 */ /* 0x0007220000100600 */
[--C-:B------:R-:W-:Y:S02]  /*26ae0*/  HSET2.LE.AND R0, R64, R212.reuse, PT ;  /* 0x000000d440007233 */ /* 0x100fe40003803000 */
[----:B------:R-:W-:Y:S01]  /*26af0*/  PRMT R64, R2, 0x5410, R3 ;  /* 0x0000541002407816 */ /* 0x000fe20000000003 */
[----:B------:R3:W3:Y:S01]  /*26b00*/  LDL.S16 R122, [R1+0x108] ;  /* 0x00010800017a7983 */ /* 0x0006e20000100600 */
[----:B------:R-:W-:Y:S02]  /*26b10*/  ISETP.GT.U32.AND P6, PT, R166, UR7, PT ;  /* 0x00000007a6007c0c */ /* 0x000fe4000bfc4070 */
[----:B------:R-:W-:Y:S01]  /*26b20*/  ISETP.GT.U32.AND P3, PT, R144, UR7, PT ;  /* 0x0000000790007c0c */ /* 0x000fe2000bf64070 */
[----:B------:R3:W3:Y:S01]  /*26b30*/  LDL.S16 R121, [R1+0x104] ;  /* 0x0001040001797983 */ /* 0x0006e20000100600 */
[----:B------:R-:W-:Y:S02]  /*26b40*/  LOP3.LUT R36, R100, R0, RZ, 0xc0, !PT ;  /* 0x0000000064247212 */ /* 0x000fe400078ec0ff */
[----:B------:R-:W-:Y:S01]  /*26b50*/  LOP3.LUT R0, R84, 0xffff, RZ, 0xc0, !PT ;  /* 0x0000ffff54007812 */ /* 0x000fe200078ec0ff */
[----:B------:R-:W2:Y:S01]  /*26b60*/  LDSM.16.MT88.4 R48, [R204+0x5000] ;  /* 0x00500000cc30783b */ /* 0x000ea20000004200 */
[----:B------:R-:W-:Y:S02]  /*26b70*/  PRMT R100, R70, 0x7772, RZ ;  /* 0x0000777246647816 */ /* 0x000fe400000000ff */
[----:B------:R-:W-:Y:S01]  /*26b80*/  SHF.R.U32.HI R76, RZ, 0x8, R0 ;  /* 0x00000008ff4c7819 */ /* 0x000fe20000011600 */
[----:B------:R-:W-:Y:S01]  /*26b90*/  LDSM.16.MT88.4 R164, [R204+0x5c00] ;  /* 0x005c0000cca4783b */ /* 0x000fe20000004200 */
[----:B------:R-:W-:Y:S01]  /*26ba0*/  PRMT R70, R108, 0x5410, R150 ;  /* 0x000054106c467816 */ /* 0x000fe20000000096 */
[----:B-1----:R-:W-:Y:S01]  /*26bb0*/  IMAD.MOV.U32 R55, RZ, RZ, R80 ;  /* 0x000000ffff377224 */ /* 0x002fe200078e0050 */
[----:B------:R-:W-:Y:S01]  /*26bc0*/  LOP3.LUT R0, R76, 0xffff, RZ, 0xc0, !PT ;  /* 0x0000ffff4c007812 */ /* 0x000fe200078ec0ff */
[----:B------:R1:W-:Y:S01]  /*26bd0*/  STG.E.U16 desc[UR20][R186.64+0xd0], R61 ;  /* 0x0000d03dba007986 */ /* 0x0003e2000c101514 */
[----:B--2---:R-:W-:Y:S02]  /*26be0*/  PRMT R53, R185, 0x5410, R190 ;  /* 0x00005410b9357816 */ /* 0x004fe400000000be */
[----:B------:R-:W-:Y:S01]  /*26bf0*/  PRMT R80, R111, 0x5410, R128 ;  /* 0x000054106f507816 */ /* 0x000fe20000000080 */
[----:B------:R-:W-:Y:S01]  /*26c00*/  STG.E.U16 desc[UR20][R186.64+0xd2], R60 ;  /* 0x0000d23cba007986 */ /* 0x000fe2000c101514 */
[----:B------:R-:W-:Y:S02]  /*26c10*/  PRMT R143, R100, 0x5410, R99 ;  /* 0x00005410648f7816 */ /* 0x000fe40000000063 */
[--C-:B------:R-:W-:Y:S02]  /*26c20*/  HSET2.LE.AND R53, R53, R212.reuse, PT ;  /* 0x000000d435357233 */ /* 0x100fe40003803000 */
[----:B------:R-:W-:Y:S03]  /*26c30*/  LOP3.LUT R143, R143, 0xff00ff, RZ, 0xc0, !PT ;  /* 0x00ff00ff8f8f7812 */ /* 0x000fe600078ec0ff */
[----:B------:R-:W-:Y:S02]  /*26c40*/  LOP3.LUT R53, R55, R53, RZ, 0xc0, !PT ;  /* 0x0000003537357212 */ /* 0x000fe400078ec0ff */
[----:B------:R-:W-:Y:S02]  /*26c50*/  LOP3.LUT R55, R149, 0xff00ff, RZ, 0xc0, !PT ;  /* 0x00ff00ff95377812 */ /* 0x000fe400078ec0ff */
[--C-:B------:R-:W-:Y:S03]  /*26c60*/  HSET2.LE.AND R143, R143, R212.reuse, PT ;  /* 0x000000d48f8f7233 */ /* 0x100fe60003803000 */
[--C-:B------:R-:W-:Y:S05]  /*26c70*/  HSET2.LE.AND R55, R55, R212.reuse, PT ;  /* 0x000000d437377233 */ /* 0x100fea0003803000 */
[----:B------:R-:W-:Y:S02]  /*26c80*/  LOP3.LUT R55, R59, R55, RZ, 0xc0, !PT ;  /* 0x000000373b377212 */ /* 0x000fe400078ec0ff */
[----:B------:R-:W-:Y:S01]  /*26c90*/  PRMT R59, R109, 0x5410, R112 ;  /* 0x000054106d3b7816 */ /* 0x000fe20000000070 */
[----:B-1----:R-:W-:Y:S01]  /*26ca0*/  IMAD.MOV.U32 R61, RZ, RZ, R89 ;  /* 0x000000ffff3d7224 */ /* 0x002fe200078e0059 */
[-C--:B------:R-:W-:Y:S08]  /*26cb0*/  HMMA.16816.F32 R4, R36, R48.reuse, R4 ;  /* 0x000000302404723c */ /* 0x080ff00000001804 */
[C---:B------:R-:W-:Y:S08]  /*26cc0*/  HMMA.16816.F32 R8, R52.reuse, R48, R8 ;  /* 0x000000303408723c */ /* 0x040ff00000001808 */
[-C--:B------:R-:W-:Y:S08]  /*26cd0*/  HMMA.16816.F32 R12, R52, R50.reuse, R12 ;  /* 0x00000032340c723c */ /* 0x080ff0000000180c */
[C---:B------:R-:W-:Y:S01]  /*26ce0*/  HMMA.16816.F32 R16, R36.reuse, R50, R16 ;  /* 0x000000322410723c */ /* 0x040fe20000001810 */
[----:B------:R-:W1:Y:S07]  /*26cf0*/  LDSM.16.MT88.4 R48, [R204+0x5400] ;  /* 0x00540000cc30783b */ /* 0x000e6e0000004200 */
[-C--:B------:R-:W-:Y:S08]  /*26d00*/  HMMA.16816.F32 R20, R36, R40.reuse, R20 ;  /* 0x000000282414723c */ /* 0x080ff00000001814 */
[C---:B------:R-:W-:Y:S04]  /*26d10*/  HMMA.16816.F32 R24, R52.reuse, R40, R24 ;  /* 0x000000283418723c */ /* 0x040fe80000001818 */
[----:B------:R-:W-:Y:S01]  /*26d20*/  PRMT R41, R88, 0x7610, R41 ;  /* 0x0000761058297816 */ /* 0x000fe20000000029 */
[----:B------:R-:W-:Y:S03]  /*26d30*/  IMAD.MOV.U32 R40, RZ, RZ, R82 ;  /* 0x000000ffff287224 */ /* 0x000fe600078e0052 */
[-C--:B------:R-:W-:Y:S01]  /*26d40*/  HMMA.16816.F32 R28, R52, R42.reuse, R28 ;  /* 0x0000002a341c723c */ /* 0x080fe2000000181c */
[----:B------:R-:W2:Y:S02]  /*26d50*/  MUFU.EX2 R53, R124 ;  /* 0x0000007c00357308 */ /* 0x000ea40000000800 */
[----:B------:R-:W-:Y:S05]  /*26d60*/  PRMT R52, R239, 0x7632, R52 ;  /* 0x00007632ef347816 */ /* 0x000fea0000000034 */
[----:B------:R-:W-:Y:S01]  /*26d70*/  HMMA.16816.F32 R32, R36, R42, R32 ;  /* 0x0000002a2420723c */ /* 0x000fe20000001820 */
[----:B------:R-:W1:Y:S03]  /*26d80*/  LDSM.16.MT88.4 R36, [R62+0x1400] ;  /* 0x001400003e24783b */ /* 0x000e660000004200 */
[C---:B------:R-:W-:Y:S04]  /*26d90*/  IMAD.WIDE R42, R242.reuse, -0x70, R68 ;  /* 0xffffff90f22a7825 */ /* 0x040fe800078e0244 */
[----:B------:R-:W-:Y:S04]  /*26da0*/  IMAD.WIDE R68, R242, 0x70, R42 ;  /* 0x00000070f2447825 */ /* 0x000fe800078e022a */
[----:B----4-:R-:W-:Y:S02]  /*26db0*/  @P1 HADD2 R123, -R2.H0_H0, -RZ.H0_H0 ;  /* 0xa00000ff027b1230 */ /* 0x010fe40000000900 */
[----:B---3--:R-:W-:Y:S03]  /*26dc0*/  @P5 HADD2 R122, -R3.H0_H0, -RZ.H0_H0 ;  /* 0xa00000ff037a5230 */ /* 0x008fe60000000900 */
[----:B------:R-:W-:Y:S01]  /*26dd0*/  PRMT R44, R123, 0x7610, R44 ;  /* 0x000076107b2c7816 */ /* 0x000fe2000000002c */
[----:B------:R-:W-:Y:S03]  /*26de0*/  @P1 STL.S16 [R1+0x10c], R123 ;  /* 0x00010c7b01001387 */ /* 0x000fe60000100600 */
[----:B------:R-:W-:Y:S01]  /*26df0*/  @P1 PRMT R2, R44, 0x5410, RZ ;  /* 0x000054102c021816 */ /* 0x000fe200000000ff */
[----:B------:R-:W-:Y:S01]  /*26e00*/  @P5 STL.S16 [R1+0x108], R122 ;  /* 0x0001087a01005387 */ /* 0x000fe20000100600 */
[----:B------:R-:W-:Y:S02]  /*26e10*/  ISETP.GT.U32.AND P1, PT, R173, UR7, PT ;  /* 0x00000007ad007c0c */ /* 0x000fe4000bf24070 */
[----:B------:R-:W-:Y:S01]  /*26e20*/  PRMT R46, R122, 0x7610, R46 ;  /* 0x000076107a2e7816 */ /* 0x000fe2000000002e */
[----:B------:R3:W4:Y:S03]  /*26e30*/  LDL.S16 R45, [R1+0x100] ;  /* 0x00010000012d7983 */ /* 0x0007260000100600 */
[----:B------:R-:W-:Y:S01]  /*26e40*/  @P5 PRMT R3, R46, 0x5410, RZ ;  /* 0x000054102e035816 */ /* 0x000fe200000000ff */
[----:B------:R3:W2:Y:S01]  /*26e50*/  LDL.S16 R44, [R1+0xfc] ;  /* 0x0000fc00012c7983 */ /* 0x0006a20000100600 */
[----:B------:R-:W-:Y:S01]  /*26e60*/  ISETP.LE.U32.AND P5, PT, R0, UR7, PT ;  /* 0x0000000700007c0c */ /* 0x000fe2000bfa3070 */
[----:B------:R-:W-:Y:S01]  /*26e70*/  IMAD.MOV.U32 R0, RZ, RZ, R83 ;  /* 0x000000ffff007224 */ /* 0x000fe200078e0053 */
[----:B------:R-:W-:Y:S01]  /*26e80*/  PRMT R46, R113, 0x5410, R179 ;  /* 0x00005410712e7816 */ /* 0x000fe200000000b3 */
[----:B------:R1:W-:Y:S02]  /*26e90*/  STG.E.U16 desc[UR20][R42.64+0xd0], R2 ;  /* 0x0000d0022a007986 */ /* 0x0003e4000c101514 */
[----:B------:R-:W-:Y:S01]  /*26ea0*/  @P1 HADD2 R121, -R91.H1_H1, -RZ.H0_H0 ;  /* 0xa00000ff5b791230 */ /* 0x000fe20000000d00 */
[----:B------:R-:W-:Y:S01]  /*26eb0*/  LOP3.LUT R58, R0, R58, RZ, 0xc0, !PT ;  /* 0x0000003a003a7212 */ /* 0x000fe200078ec0ff */
[----:B------:R3:W-:Y:S01]  /*26ec0*/  STG.E.U16 desc[UR20][R42.64+0xd2], R3 ;  /* 0x0000d2032a007986 */ /* 0x0007e2000c101514 */
[----:B------:R-:W2:Y:S02]  /*26ed0*/  MUFU.EX2 R0, R125 ;  /* 0x0000007d00007308 */ /* 0x000ea40000000800 */
[----:B------:R-:W-:Y:S01]  /*26ee0*/  PRMT R104, R121, 0x7610, R104 ;  /* 0x0000761079687816 */ /* 0x000fe20000000068 */
[----:B------:R-:W-:Y:S04]  /*26ef0*/  @P1 STL.S16 [R1+0x104], R121 ;  /* 0x0001047901001387 */ /* 0x000fe80000100600 */
[----:B------:R-:W-:Y:S01]  /*26f00*/  STG.E.U16 desc[UR20][R68.64+0xd0], R98 ;  /* 0x0000d06244007986 */ /* 0x000fe2000c101514 */
[----:B-1----:R-:W-:Y:S02]  /*26f10*/  PRMT R2, R105, 0x7632, R2 ;  /* 0x0000763269027816 */ /* 0x002fe40000000002 */
[----:B---3--:R-:W-:Y:S01]  /*26f20*/  PRMT R3, R240, 0x7632, R3 ;  /* 0x00007632f0037816 */ /* 0x008fe20000000003 */
[C---:B----4-:R-:W-:Y:S02]  /*26f30*/  @P6 HADD2 R45, -R88.reuse.H0_H0, -RZ.H0_H0 ;  /* 0xa00000ff582d6230 */ /* 0x050fe40000000900 */
[----:B--2---:R-:W-:Y:S03]  /*26f40*/  @P3 HADD2 R44, -R88.H1_H1, -RZ.H0_H0 ;  /* 0xa00000ff582c3230 */ /* 0x004fe60000000d00 */
[----:B------:R-:W-:Y:S01]  /*26f50*/  PRMT R103, R45, 0x7610, R103 ;  /* 0x000076102d677816 */ /* 0x000fe20000000067 */
[----:B------:R1:W-:Y:S03]  /*26f60*/  @P6 STL.S16 [R1+0x100], R45 ;  /* 0x0001002d01006387 */ /* 0x0003e60000100600 */
[----:B------:R-:W-:Y:S01]  /*26f70*/  @P6 PRMT R41, R103, 0x5410, RZ ;  /* 0x0000541067296816 */ /* 0x000fe200000000ff */
[----:B------:R2:W-:Y:S01]  /*26f80*/  @P3 STL.S16 [R1+0xfc], R44 ;  /* 0x0000fc2c01003387 */ /* 0x0005e20000100600 */
[----:B------:R-:W-:Y:S03]  /*26f90*/  PRMT R85, R44, 0x7610, R85 ;  /* 0x000076102c557816 */ /* 0x000fe60000000055 */
[----:B------:R3:W4:Y:S04]  /*26fa0*/  LDL.S16 R102, [R1+0xf8] ;  /* 0x0000f80001667983 */ /* 0x0007280000100600 */
[----:B------:R3:W3:Y:S04]  /*26fb0*/  LDL.S16 R95, [R1+0xf4] ;  /* 0x0000f400015f7983 */ /* 0x0006e80000100600 */
[----:B------:R3:W3:Y:S04]  /*26fc0*/  LDL.S16 R86, [R1+0xf0] ;  /* 0x0000f00001567983 */ /* 0x0006e80000100600 */
[----:B------:R3:W3:Y:S01]  /*26fd0*/  LDL.S16 R43, [R1+0xec] ;  /* 0x0000ec00012b7983 */ /* 0x0006e20000100600 */
[----:B-1----:R-:W-:Y:S02]  /*26fe0*/  IMAD.MOV.U32 R45, RZ, RZ, R78 ;  /* 0x000000ffff2d7224 */ /* 0x002fe400078e004e */
[----:B--2---:R-:W-:Y:S03]  /*26ff0*/  IMAD.MOV.U32 R44, RZ, RZ, R79 ;  /* 0x000000ffff2c7224 */ /* 0x004fe600078e004f */
[----:B------:R-:W-:Y:S02]  /*27000*/  LOP3.LUT R57, R45, R57, RZ, 0xc0, !PT ;  /* 0x000000392d397212 */ /* 0x000fe400078ec0ff */
[--C-:B------:R-:W-:Y:S02]  /*27010*/  HSET2.LE.AND R45, R59, R212.reuse, PT ;  /* 0x000000d43b2d7233 */ /* 0x100fe40003803000 */
[----:B------:R-:W-:Y:S02]  /*27020*/  LOP3.LUT R59, R71, 0xff00ff, RZ, 0xc0, !PT ;  /* 0x00ff00ff473b7812 */ /* 0x000fe400078ec0ff */
[----:B------:R-:W-:Y:S01]  /*27030*/  LOP3.LUT R71, R2, 0xff, RZ, 0xc0, !PT ;  /* 0x000000ff02477812 */ /* 0x000fe200078ec0ff */
[----:B------:R-:W-:Y:S01]  /*27040*/  FADD.FTZ R2, R53, R238 ;  /* 0x000000ee35027221 */ /* 0x000fe20000010000 */
[C---:B------:R-:W-:Y:S02]  /*27050*/  F2FP.F16.F32.PACK_AB R53, R0.reuse, R53 ;  /* 0x000000350035723e */ /* 0x040fe400000000ff */
[--C-:B------:R-:W-:Y:S01]  /*27060*/  HSET2.LE.AND R59, R59, R212.reuse, PT ;  /* 0x000000d43b3b7233 */ /* 0x100fe20003803000 */
[----:B------:R-:W-:Y:S01]  /*27070*/  FADD.FTZ R42, R0, R2 ;  /* 0x00000002002a7221 */ /* 0x000fe20000010000 */
[----:B------:R-:W-:Y:S02]  /*27080*/  ISETP.LE.U32.AND P6, PT, R71, UR7, PT ;  /* 0x0000000747007c0c */ /* 0x000fe4000bfc3070 */
[----:B------:R-:W-:Y:S02]  /*27090*/  PRMT R0, R240, 0x7610, R0 ;  /* 0x00007610f0007816 */ /* 0x000fe40000000000 */
[----:B------:R-:W-:Y:S01]  /*270a0*/  LOP3.LUT R59, R40, R59, RZ, 0xc0, !PT ;  /* 0x0000003b283b7212 */ /* 0x000fe200078ec0ff */
[----:B------:R-:W-:Y:S01]  /*270b0*/  STL [R1+0x54], R42 ;  /* 0x0000542a01007387 */ /* 0x000fe20000100800 */
[----:B------:R-:W-:Y:S02]  /*270c0*/  PRMT R40, R91, 0x7632, R40 ;  /* 0x000076325b287816 */ /* 0x000fe40000000028 */
[----:B------:R-:W-:Y:S02]  /*270d0*/  @P1 PRMT R40, R104, 0x5410, RZ ;  /* 0x0000541068281816 */ /* 0x000fe400000000ff */
[----:B------:R-:W-:Y:S02]  /*270e0*/  ISETP.LE.U32.AND P1, PT, R156, UR7, PT ;  /* 0x000000079c007c0c */ /* 0x000fe4000bf23070 */
[----:B------:R-:W-:Y:S01]  /*270f0*/  PRMT R2, R239, 0x7610, R2 ;  /* 0x00007610ef027816 */ /* 0x000fe20000000002 */
[----:B------:R1:W-:Y:S01]  /*27100*/  STG.E.U16 desc[UR20][R68.64+0xd2], R40 ;  /* 0x0000d22844007986 */ /* 0x0003e2000c101514 */
[----:B------:R-:W-:Y:S02]  /*27110*/  LOP3.LUT R56, R44, R56, RZ, 0xc0, !PT ;  /* 0x000000382c387212 */ /* 0x000fe400078ec0ff */
[--C-:B------:R-:W-:Y:S01]  /*27120*/  HSET2.LE.AND R44, R46, R212.reuse, PT ;  /* 0x000000d42e2c7233 */ /* 0x100fe20003803000 */
[----:B------:R2:W-:Y:S01]  /*27130*/  STG.E.U16 desc[UR20][R188.64+0xd0], R41 ;  /* 0x0000d029bc007986 */ /* 0x0005e2000c101514 */
[----:B------:R-:W-:Y:S02]  /*27140*/  LOP3.LUT R45, R73, R45, RZ, 0xc0, !PT ;  /* 0x0000002d492d7212 */ /* 0x000fe400078ec0ff */
[--C-:B------:R-:W-:Y:S02]  /*27150*/  HSET2.LE.AND R46, R70, R212.reuse, PT ;  /* 0x000000d4462e7233 */ /* 0x100fe40003803000 */
[----:B------:R-:W-:Y:S02]  /*27160*/  LOP3.LUT R44, R75, R44, RZ, 0xc0, !PT ;  /* 0x0000002c4b2c7212 */ /* 0x000fe400078ec0ff */
[----:B------:R-:W-:Y:S02]  /*27170*/  PRMT R55, R0, 0x5410, R3 ;  /* 0x0000541000377816 */ /* 0x000fe40000000003 */
[----:B------:R-:W-:Y:S02]  /*27180*/  LOP3.LUT R46, R72, R46, RZ, 0xc0, !PT ;  /* 0x0000002e482e7212 */ /* 0x000fe400078ec0ff */
[----:B------:R-:W-:Y:S02]  /*27190*/  SHF.R.U32.HI R70, RZ, 0x18, R105 ;  /* 0x00000018ff467819 */ /* 0x000fe40000011669 */
[----:B------:R-:W-:Y:S02]  /*271a0*/  PRMT R60, R2, 0x5410, R52 ;  /* 0x00005410023c7816 */ /* 0x000fe40000000034 */
[----:B------:R-:W-:Y:S01]  /*271b0*/  PRMT R156, R156, 0x5410, R106 ;  /* 0x000054109c9c7816 */ /* 0x000fe2000000006a */
[-C--:B------:R-:W-:Y:S05]  /*271c0*/  HMMA.16816.F32 R4, R44, R48.reuse, R4 ;  /* 0x000000302c04723c */ /* 0x080fea0000001804 */
[----:B------:R-:W-:Y:S02]  /*271d0*/  PRMT R157, R71, 0x5410, R70 ;  /* 0x00005410479d7816 */ /* 0x000fe40000000046 */
[----:B-1----:R-:W-:Y:S01]  /*271e0*/  PRMT R40, R88, 0x7632, R40 ;  /* 0x0000763258287816 */ /* 0x002fe20000000028 */
[C---:B------:R-:W-:Y:S04]  /*271f0*/  HMMA.16816.F32 R8, R56.reuse, R48, R8 ;  /* 0x000000303808723c */ /* 0x040fe80000001808 */
[----:B------:R-:W-:Y:S02]  /*27200*/  @P3 PRMT R40, R85, 0x5410, RZ ;  /* 0x0000541055283816 */ /* 0x000fe400000000ff */
[----:B--2---:R-:W-:Y:S02]  /*27210*/  LOP3.LUT R41, R84, 0xff, RZ, 0xc0, !PT ;  /* 0x000000ff54297812 */ /* 0x004fe400078ec0ff */
[--C-:B------:R-:W-:Y:S01]  /*27220*/  HSET2.LE.AND R156, R156, R212.reuse, PT ;  /* 0x000000d49c9c7233 */ /* 0x100fe20003803000 */
[----:B------:R1:W-:Y:S01]  /*27230*/  STG.E.U16 desc[UR20][R188.64+0xd2], R40 ;  /* 0x0000d228bc007986 */ /* 0x0003e2000c101514 */
[C---:B------:R-:W-:Y:S01]  /*27240*/  ISETP.LE.U32.AND P3, PT, R41.reuse, UR7, PT ;  /* 0x0000000729007c0c */ /* 0x040fe2000bf63070 */
[-C--:B------:R-:W-:Y:S03]  /*27250*/  HMMA.16816.F32 R12, R56, R50.reuse, R12 ;  /* 0x00000032380c723c */ /* 0x080fe6000000180c */
[----:B------:R-:W-:Y:S02]  /*27260*/  PRMT R140, R41, 0x5410, R76 ;  /* 0x00005410298c7816 */ /* 0x000fe4000000004c */
[--C-:B------:R-:W-:Y:S02]  /*27270*/  HSET2.LE.AND R41, R94, R212.reuse, PT ;  /* 0x000000d45e297233 */ /* 0x100fe40003803000 */
[--C-:B------:R-:W-:Y:S01]  /*27280*/  HSET2.LE.AND R157, R157, R212.reuse, PT ;  /* 0x000000d49d9d7233 */ /* 0x100fe20003803000 */
[C---:B------:R-:W-:Y:S04]  /*27290*/  HMMA.16816.F32 R16, R44.reuse, R50, R16 ;  /* 0x000000322c10723c */ /* 0x040fe80000001810 */
[----:B------:R-:W-:Y:S02]  /*272a0*/  LOP3.LUT R41, R67, R41, RZ, 0xc0, !PT ;  /* 0x0000002943297212 */ /* 0x000fe400078ec0ff */
[--C-:B------:R-:W-:Y:S02]  /*272b0*/  HSET2.LE.AND R140, R140, R212.reuse, PT ;  /* 0x000000d48c8c7233 */ /* 0x100fe40003803000 */
[-C--:B------:R-:W-:Y:S03]  /*272c0*/  HMMA.16816.F32 R20, R44, R36.reuse, R20 ;  /* 0x000000242c14723c */ /* 0x080fe60000001814 */
[----:B------:R-:W-:Y:S02]  /*272d0*/  LOP3.LUT R156, R55, R156, RZ, 0xc0, !PT ;  /* 0x0000009c379c7212 */ /* 0x000fe400078ec0ff */
[----:B------:R-:W-:Y:S03]  /*272e0*/  LOP3.LUT R157, R60, R157, RZ, 0xc0, !PT ;  /* 0x0000009d3c9d7212 */ /* 0x000fe600078ec0ff */
[C---:B------:R-:W-:Y:S04]  /*272f0*/  HMMA.16816.F32 R24, R56.reuse, R36, R24 ;  /* 0x000000243818723c */ /* 0x040fe80000001818 */
[----:B-1----:R-:W-:Y:S01]  /*27300*/  IMAD.MOV.U32 R40, RZ, RZ, R90 ;  /* 0x000000ffff287224 */ /* 0x002fe200078e005a */
[--C-:B------:R-:W-:Y:S03]  /*27310*/  HSET2.LE.AND R37, R101, R212.reuse, PT ;  /* 0x000000d465257233 */ /* 0x100fe60003803000 */
[-C--:B------:R-:W-:Y:S03]  /*27320*/  HMMA.16816.F32 R28, R56, R38.reuse, R28 ;  /* 0x00000026381c723c */ /* 0x080fe6000000181c */
[----:B------:R-:W-:Y:S01]  /*27330*/  PRMT R58, R84, 0x7632, R58 ;  /* 0x00007632543a7816 */ /* 0x000fe2000000003a */
[----:B------:R-:W-:Y:S01]  /*27340*/  IMAD.WIDE R56, R242, -0x70, R68 ;  /* 0xffffff90f2387825 */ /* 0x000fe200078e0244 */
[----:B------:R-:W-:Y:S02]  /*27350*/  PRMT R59, R92, 0x7610, R59 ;  /* 0x000076105c3b7816 */ /* 0x000fe4000000003b */
[----:B------:R-:W-:Y:S01]  /*27360*/  LOP3.LUT R58, R58, 0xff, RZ, 0xc0, !PT ;  /* 0x000000ff3a3a7812 */ /* 0x000fe200078ec0ff */
[----:B------:R-:W-:Y:S01]  /*27370*/  HMMA.16816.F32 R32, R44, R38, R32 ;  /* 0x000000262c20723c */ /* 0x000fe20000001820 */
[----:B------:R-:W-:Y:S03]  /*27380*/  LDSM.16.MT88.4 R44, [R62+0x1800] ;  /* 0x001800003e2c783b */ /* 0x000fe60000004200 */
[----:B------:R-:W-:Y:S02]  /*27390*/  LOP3.LUT R39, R120, 0xff00ff, RZ, 0xc0, !PT ;  /* 0x00ff00ff78277812 */ /* 0x000fe400078ec0ff */
[--C-:B------:R-:W-:Y:S02]  /*273a0*/  HSET2.LE.AND R38, R96, R212.reuse, PT ;  /* 0x000000d460267233 */ /* 0x100fe40003803000 */
[----:B------:R-:W-:Y:S02]  /*273b0*/  LOP3.LUT R37, R61, R37, RZ, 0xc0, !PT ;  /* 0x000000253d257212 */ /* 0x000fe400078ec0ff */
[--C-:B------:R-:W-:Y:S05]  /*273c0*/  HSET2.LE.AND R39, R39, R212.reuse, PT ;  /* 0x000000d427277233 */ /* 0x100fea0003803000 */
[----:B------:R-:W-:Y:S01]  /*273d0*/  LOP3.LUT R39, R63, R39, RZ, 0xc0, !PT ;  /* 0x000000273f277212 */ /* 0x000fe200078ec0ff */
[----:B----4-:R-:W-:Y:S02]  /*273e0*/  @!P1 HADD2 R102, -R0.H0_H0, -RZ.H0_H0 ;  /* 0xa00000ff00669230 */ /* 0x010fe40000000900 */
[----:B---3--:R-:W-:Y:S03]  /*273f0*/  @!P4 HADD2 R95, -R3.H0_H0, -RZ.H0_H0 ;  /* 0xa00000ff035fc230 */ /* 0x008fe60000000900 */
[----:B------:R-:W-:Y:S01]  /*27400*/  @!P1 STL.S16 [R1+0xf8], R102 ;  /* 0x0000f86601009387 */ /* 0x000fe20000100600 */
[----:B------:R-:W-:Y:S01]  /*27410*/  PRMT R54, R102, 0x7610, R54 ;  /* 0x0000761066367816 */ /* 0x000fe20000000036 */
[----:B------:R-:W-:Y:S02]  /*27420*/  @!P6 HADD2 R86, -R2.H0_H0, -RZ.H0_H0 ;  /* 0xa00000ff0256e230 */ /* 0x000fe40000000900 */
[----:B------:R-:W-:Y:S01]  /*27430*/  @!P4 STL.S16 [R1+0xf4], R95 ;  /* 0x0000f45f0100c387 */ /* 0x000fe20000100600 */
[----:B------:R-:W-:Y:S01]  /*27440*/  @!P1 PRMT R0, R54, 0x5410, RZ ;  /* 0x0000541036009816 */ /* 0x000fe200000000ff */
[----:B------:R-:W-:Y:S01]  /*27450*/  IMAD.MOV.U32 R54, RZ, RZ, R91 ;  /* 0x000000ffff367224 */ /* 0x000fe200078e005b */
[----:B------:R-:W-:Y:S01]  /*27460*/  PRMT R49, R95, 0x7610, R49 ;  /* 0x000076105f317816 */ /* 0x000fe20000000031 */
[----:B------:R-:W-:Y:S01]  /*27470*/  @!P6 STL.S16 [R1+0xf0], R86 ;  /* 0x0000f0560100e387 */ /* 0x000fe20000100600 */
[----:B------:R-:W-:Y:S01]  /*27480*/  @!P3 HADD2 R43, -R92.H0_H0, -RZ.H0_H0 ;  /* 0xa00000ff5c2bb230 */ /* 0x000fe20000000900 */
[----:B------:R-:W-:Y:S02]  /*27490*/  PRMT R48, R86, 0x7610, R48 ;  /* 0x0000761056307816 */ /* 0x000fe40000000030 */
[----:B------:R2:W3:Y:S01]  /*274a0*/  LDL.S16 R42, [R1+0xe8] ;  /* 0x0000e800012a7983 */ /* 0x0004e20000100600 */
[----:B------:R-:W-:Y:S02]  /*274b0*/  @!P4 PRMT R3, R49, 0x5410, RZ ;  /* 0x000054103103c816 */ /* 0x000fe400000000ff */
[----:B------:R-:W-:Y:S01]  /*274c0*/  ISETP.LE.U32.AND P4, PT, R70, UR7, PT ;  /* 0x0000000746007c0c */ /* 0x000fe2000bf83070 */
[----:B------:R2:W4:Y:S01]  /*274d0*/  LDL.S16 R75, [R1+0xe4] ;  /* 0x0000e400014b7983 */ /* 0x0005220000100600 */
[----:B------:R-:W-:Y:S02]  /*274e0*/  ISETP.GT.U32.AND P1, PT, R74, UR7, PT ;  /* 0x000000074a007c0c */ /* 0x000fe4000bf24070 */
[----:B------:R-:W-:Y:S01]  /*274f0*/  @!P6 PRMT R2, R48, 0x5410, RZ ;  /* 0x000054103002e816 */ /* 0x000fe200000000ff */
[----:B------:R2:W2:Y:S01]  /*27500*/  LDL.S16 R73, [R1+0xe0] ;  /* 0x0000e00001497983 */ /* 0x0004a20000100600 */
[----:B------:R-:W-:Y:S01]  /*27510*/  LOP3.LUT R38, R54, R38, RZ, 0xc0, !PT ;  /* 0x0000002636267212 */ /* 0x000fe200078ec0ff */
[----:B------:R-:W-:Y:S02]  /*27520*/  IMAD.MOV.U32 R54, RZ, RZ, R92 ;  /* 0x000000ffff367224 */ /* 0x000fe400078e005c */
[----:B------:R1:W2:Y:S03]  /*27530*/  LDL.S16 R72, [R1+0xdc] ;  /* 0x0000dc0001487983 */ /* 0x0002a60000100600 */
[----:B------:R-:W-:Y:S01]  /*27540*/  LOP3.LUT R140, R54, R140, RZ, 0xc0, !PT ;  /* 0x0000008c368c7212 */ /* 0x000fe200078ec0ff */
[----:B------:R-:W1:Y:S04]  /*27550*/  LDSM.16.MT88.4 R48, [R204+0x5800] ;  /* 0x00580000cc30783b */ /* 0x000e680000004200 */
[----:B------:R1:W-:Y:S04]  /*27560*/  STG.E.U16 desc[UR20][R186.64+0xe2], R3 ;  /* 0x0000e203ba007986 */ /* 0x0003e8000c101514 */
[----:B------:R1:W-:Y:S04]  /*27570*/  STG.E.U16 desc[UR20][R186.64+0xe0], R0 ;  /* 0x0000e000ba007986 */ /* 0x0003e8000c101514 */
[----:B------:R1:W-:Y:S04]  /*27580*/  STG.E.U16 desc[UR20][R56.64+0xe0], R2 ;  /* 0x0000e00238007986 */ /* 0x0003e8000c101514 */
[----:B------:R1:W-:Y:S02]  /*27590*/  @!P3 STL.S16 [R1+0xec], R43 ;  /* 0x0000ec2b0100b387 */ /* 0x0003e40000100600 */
[----:B-1----:R-:W-:Y:S02]  /*275a0*/  SHF.R.U32.HI R3, RZ, 0x18, R84 ;  /* 0x00000018ff037819 */ /* 0x002fe40000011654 */
[----:B------:R-:W-:Y:S02]  /*275b0*/  LOP3.LUT R0, R77, 0xff, RZ, 0xc0, !PT ;  /* 0x000000ff4d007812 */ /* 0x000fe400078ec0ff */
[----:B------:R-:W-:Y:S02]  /*275c0*/  PRMT R141, R58, 0x5410, R3 ;  /* 0x000054103a8d7816 */ /* 0x000fe40000000003 */
[C-C-:B------:R-:W-:Y:S01]  /*275d0*/  PRMT R158, R0.reuse, 0x5410, R74.reuse ;  /* 0x00005410009e7816 */ /* 0x140fe2000000004a */
[----:B------:R-:W1:Y:S01]  /*275e0*/  MUFU.EX2 R2, R126 ;  /* 0x0000007e00027308 */ /* 0x000e620000000800 */
[----:B------:R-:W-:Y:S02]  /*275f0*/  PRMT R74, R43, 0x7610, R74 ;  /* 0x000076102b4a7816 */ /* 0x000fe4000000004a */
[----:B------:R-:W-:Y:S02]  /*27600*/  ISETP.LE.U32.AND P6, PT, R0, UR7, PT ;  /* 0x0000000700007c0c */ /* 0x000fe4000bfc3070 */
[--C-:B------:R-:W-:Y:S02]  /*27610*/  HSET2.LE.AND R0, R80, R212.reuse, PT ;  /* 0x000000d450007233 */ /* 0x100fe40003803000 */
[----:B------:R-:W-:Y:S02]  /*27620*/  @!P3 PRMT R59, R74, 0x5410, RZ ;  /* 0x000054104a3bb816 */ /* 0x000fe400000000ff */
[----:B------:R-:W-:Y:S02]  /*27630*/  ISETP.LE.U32.AND P3, PT, R58, UR7, PT ;  /* 0x000000073a007c0c */ /* 0x000fe4000bf63070 */
[----:B------:R-:W-:Y:S02]  /*27640*/  LOP3.LUT R36, R40, R0, RZ, 0xc0, !PT ;  /* 0x0000000028247212 */ /* 0x000fe400078ec0ff */
[--C-:B------:R-:W-:Y:S02]  /*27650*/  HSET2.LE.AND R40, R87, R212.reuse, PT ;  /* 0x000000d457287233 */ /* 0x100fe40003803000 */
[----:B------:R-:W-:Y:S02]  /*27660*/  LOP3.LUT R43, R118, 0xff00ff, RZ, 0xc0, !PT ;  /* 0x00ff00ff762b7812 */ /* 0x000fe400078ec0ff */
[--C-:B------:R-:W-:Y:S02]  /*27670*/  HSET2.LE.AND R141, R141, R212.reuse, PT ;  /* 0x000000d48d8d7233 */ /* 0x100fe40003803000 */
[----:B------:R-:W-:Y:S02]  /*27680*/  LOP3.LUT R40, R66, R40, RZ, 0xc0, !PT ;  /* 0x0000002842287212 */ /* 0x000fe400078ec0ff */
[--C-:B------:R-:W-:Y:S02]  /*27690*/  HSET2.LE.AND R43, R43, R212.reuse, PT ;  /* 0x000000d42b2b7233 */ /* 0x100fe40003803000 */
[----:B------:R-:W-:Y:S02]  /*276a0*/  PRMT R58, R93, 0x7632, R58 ;  /* 0x000076325d3a7816 */ /* 0x000fe4000000003a */
[--C-:B------:R-:W-:Y:S02]  /*276b0*/  HSET2.LE.AND R158, R158, R212.reuse, PT ;  /* 0x000000d49e9e7233 */ /* 0x100fe40003803000 */
[----:B------:R-:W-:Y:S01]  /*276c0*/  LOP3.LUT R43, R64, R43, RZ, 0xc0, !PT ;  /* 0x0000002b402b7212 */ /* 0x000fe200078ec0ff */
[----:B---3--:R-:W-:Y:S02]  /*276d0*/  @!P4 HADD2 R42, -R52.H0_H0, -RZ.H0_H0 ;  /* 0xa00000ff342ac230 */ /* 0x008fe40000000900 */
[----:B----4-:R-:W-:Y:S03]  /*276e0*/  @!P5 HADD2 R75, -R92.H1_H1, -RZ.H0_H0 ;  /* 0xa00000ff5c4bd230 */ /* 0x010fe60000000d00 */
[----:B------:R3:W-:Y:S01]  /*276f0*/  @!P4 STL.S16 [R1+0xe8], R42 ;  /* 0x0000e82a0100c387 */ /* 0x0007e20000100600 */
[----:B------:R-:W-:Y:S01]  /*27700*/  PRMT R0, R42, 0x7610, R0 ;  /* 0x000076102a007816 */ /* 0x000fe20000000000 */
[C---:B--2---:R-:W-:Y:S02]  /*27710*/  @!P3 HADD2 R73, -R93.reuse.H0_H0, -RZ.H0_H0 ;  /* 0xa00000ff5d49b230 */ /* 0x044fe40000000900 */
[----:B------:R-:W-:Y:S01]  /*27720*/  @!P5 STL.S16 [R1+0xe4], R75 ;  /* 0x0000e44b0100d387 */ /* 0x000fe20000100600 */
[----:B------:R-:W-:Y:S02]  /*27730*/  @!P4 PRMT R52, R0, 0x5410, RZ ;  /* 0x000054100034c816 */ /* 0x000fe400000000ff */
[----:B------:R-:W-:Y:S01]  /*27740*/  ISETP.LE.U32.AND P4, PT, R3, UR7, PT ;  /* 0x0000000703007c0c */ /* 0x000fe2000bf83070 */
[----:B------:R-:W-:Y:S01]  /*27750*/  @!P3 STL.S16 [R1+0xe0], R73 ;  /* 0x0000e0490100b387 */ /* 0x000fe20000100600 */
[----:B------:R-:W2:Y:S01]  /*27760*/  MUFU.EX2 R0, R127 ;  /* 0x0000007f00007308 */ /* 0x000ea20000000800 */
[----:B-1----:R-:W-:Y:S01]  /*27770*/  FADD.FTZ R3, R2, R241 ;  /* 0x000000f102037221 */ /* 0x002fe20000010000 */
[----:B------:R-:W-:Y:S01]  /*27780*/  PRMT R67, R75, 0x7610, R67 ;  /* 0x000076104b437816 */ /* 0x000fe20000000043 */
[----:B------:R4:W4:Y:S01]  /*27790*/  LDL.S16 R66, [R1+0xd8] ;  /* 0x0000d80001427983 */ /* 0x0009220000100600 */
[----:B------:R-:W-:Y:S02]  /*277a0*/  PRMT R92, R92, 0x7632, R92 ;  /* 0x000076325c5c7816 */ /* 0x000fe4000000005c */
[----:B------:R-:W-:Y:S01]  /*277b0*/  @!P5 PRMT R92, R67, 0x5410, RZ ;  /* 0x00005410435cd816 */ /* 0x000fe200000000ff */
[----:B------:R2:W-:Y:S01]  /*277c0*/  STG.E.U16 desc[UR20][R56.64+0xe2], R52 ;  /* 0x0000e23438007986 */ /* 0x0005e2000c101514 */
[----:B------:R-:W-:Y:S02]  /*277d0*/  ISETP.GT.U32.AND P5, PT, R159, UR7, PT ;  /* 0x000000079f007c0c */ /* 0x000fe4000bfa4070 */
[----:B------:R-:W-:Y:S01]  /*277e0*/  PRMT R64, R73, 0x7610, R64 ;  /* 0x0000761049407816 */ /* 0x000fe20000000040 */
[----:B------:R-:W-:Y:S01]  /*277f0*/  @!P4 HADD2 R72, -R93.H1_H1, -RZ.H0_H0 ;  /* 0xa00000ff5d48c230 */ /* 0x000fe20000000d00 */
[----:B------:R-:W-:Y:S02]  /*27800*/  PRMT R159, R159, 0x5410, R81 ;  /* 0x000054109f9f7816 */ /* 0x000fe40000000051 */
[--C-:B---3--:R-:W-:Y:S02]  /*27810*/  HSET2.LE.AND R42, R110, R212.reuse, PT ;  /* 0x000000d46e2a7233 */ /* 0x108fe40003803000 */
[----:B------:R-:W-:Y:S01]  /*27820*/  @!P4 STL.S16 [R1+0xdc], R72 ;  /* 0x0000dc480100c387 */ /* 0x000fe20000100600 */
[----:B------:R-:W-:Y:S02]  /*27830*/  PRMT R63, R72, 0x7610, R63 ;  /* 0x00007610483f7816 */ /* 0x000fe4000000003f */
[----:B------:R-:W-:Y:S02]  /*27840*/  LOP3.LUT R159, R159, 0xff00ff, RZ, 0xc0, !PT ;  /* 0x00ff00ff9f9f7812 */ /* 0x000fe400078ec0ff */
[----:B------:R-:W-:Y:S02]  /*27850*/  LOP3.LUT R42, R65, R42, RZ, 0xc0, !PT ;  /* 0x0000002a412a7212 */ /* 0x000fe400078ec0ff */
[----:B------:R3:W3:Y:S01]  /*27860*/  LDL.S16 R65, [R1+0xd4] ;  /* 0x0000d40001417983 */ /* 0x0006e20000100600 */
[----:B------:R-:W-:Y:S02]  /*27870*/  @!P4 PRMT R58, R63, 0x5410, RZ ;  /* 0x000054103f3ac816 */ /* 0x000fe400000000ff */
[--C-:B------:R-:W-:Y:S02]  /*27880*/  HSET2.LE.AND R159, R159, R212.reuse, PT ;  /* 0x000000d49f9f7233 */ /* 0x100fe40003803000 */
[-C--:B------:R-:W-:Y:S05]  /*27890*/  HMMA.16816.F32 R4, R40, R48.reuse, R4 ;  /* 0x000000302804723c */ /* 0x080fea0000001804 */
[----:B--2---:R-:W-:Y:S01]  /*278a0*/  FADD.FTZ R52, R0, R3 ;  /* 0x0000000300347221 */ /* 0x004fe20000010000 */
[----:B------:R-:W-:Y:S01]  /*278b0*/  IMAD.WIDE R56, R242, 0x70, R56 ;  /* 0x00000070f2387825 */ /* 0x000fe200078e0238 */
[----:B------:R-:W-:Y:S01]  /*278c0*/  PRMT R3, R230, 0x7610, R3 ;  /* 0x00007610e6037816 */ /* 0x000fe20000000003 */
[C---:B------:R-:W-:Y:S02]  /*278d0*/  HMMA.16816.F32 R8, R36.reuse, R48, R8 ;  /* 0x000000302408723c */ /* 0x040fe40000001808 */
[----:B------:R1:W-:Y:S02]  /*278e0*/  STL [R1+0x4c], R52 ;  /* 0x00004c3401007387 */ /* 0x0003e40000100800 */
[----:B------:R-:W-:Y:S02]  /*278f0*/  F2FP.F16.F32.PACK_AB R49, R0, R2 ;  /* 0x000000020031723e */ /* 0x000fe400000000ff */
[C---:B------:R-:W-:Y:S01]  /*27900*/  PRMT R2, R231.reuse, 0x7610, R2 ;  /* 0x00007610e7027816 */ /* 0x040fe20000000002 */
[----:B------:R-:W-:Y:S01]  /*27910*/  STG.E.U16 desc[UR20][R56.64+0xe0], R59 ;  /* 0x0000e03b38007986 */ /* 0x000fe2000c101514 */
[-C--:B------:R-:W-:Y:S03]  /*27920*/  HMMA.16816.F32 R12, R36, R50.reuse, R12 ;  /* 0x00000032240c723c */ /* 0x080fe6000000180c */
[----:B------:R-:W-:Y:S01]  /*27930*/  PRMT R0, R231, 0x7632, R0 ;  /* 0x00007632e7007816 */ /* 0x000fe20000000000 */
[----:B------:R-:W-:Y:S01]  /*27940*/  STG.E.U16 desc[UR20][R56.64+0xe2], R92 ;  /* 0x0000e25c38007986 */ /* 0x000fe2000c101514 */
[----:B------:R-:W-:Y:S02]  /*27950*/  PRMT R48, R230, 0x7632, R48 ;  /* 0x00007632e6307816 */ /* 0x000fe40000000030 */
[----:B------:R-:W-:Y:S01]  /*27960*/  LOP3.LUT R143, R49, R143, RZ, 0xc0, !PT ;  /* 0x0000008f318f7212 */ /* 0x000fe200078ec0ff */
[C---:B------:R-:W-:Y:S01]  /*27970*/  HMMA.16816.F32 R16, R40.reuse, R50, R16 ;  /* 0x000000322810723c */ /* 0x040fe20000001810 */
[----:B------:R-:W-:Y:S07]  /*27980*/  STG.E.U16 desc[UR20][R188.64+0xe2], R58 ;  /* 0x0000e23abc007986 */ /* 0x000fee000c101514 */
[-C--:B------:R-:W-:Y:S03]  /*27990*/  HMMA.16816.F32 R20, R40, R44.reuse, R20 ;  /* 0x0000002c2814723c */ /* 0x080fe60000001814 */
[----:B-1----:R-:W-:Y:S01]  /*279a0*/  IMAD.MOV.U32 R52, RZ, RZ, R93 ;  /* 0x000000ffff347224 */ /* 0x002fe200078e005d */
[----:B------:R-:W-:Y:S02]  /*279b0*/  @!P3 PRMT R93, R64, 0x5410, RZ ;  /* 0x00005410405db816 */ /* 0x000fe400000000ff */
[----:B------:R-:W-:Y:S02]  /*279c0*/  ISETP.GT.U32.AND P3, PT, R97, UR7, PT ;  /* 0x0000000761007c0c */ /* 0x000fe4000bf64070 */
[C---:B------:R-:W-:Y:S01]  /*279d0*/  HMMA.16816.F32 R24, R36.reuse, R44, R24 ;  /* 0x0000002c2418723c */ /* 0x040fe20000001818 */
[----:B------:R-:W-:Y:S03]  /*279e0*/  STG.E.U16 desc[UR20][R188.64+0xe0], R93 ;  /* 0x0000e05dbc007986 */ /* 0x000fe6000c101514 */
[----:B------:R-:W-:Y:S02]  /*279f0*/  LOP3.LUT R141, R52, R141, RZ, 0xc0, !PT ;  /* 0x0000008d348d7212 */ /* 0x000fe400078ec0ff */
[----:B------:R-:W-:Y:S02]  /*27a00*/  PRMT R44, R2, 0x5410, R0 ;  /* 0x00005410022c7816 */ /* 0x000fe40000000000 */
[-C--:B------:R-:W-:Y:S01]  /*27a10*/  HMMA.16816.F32 R28, R36, R46.reuse, R28 ;  /* 0x0000002e241c723c */ /* 0x080fe2000000181c */
[----:B------:R-:W1:Y:S02]  /*27a20*/  LDSM.16.MT88.4 R36, [R62+0x1c00] ;  /* 0x001c00003e24783b */ /* 0x000e640000004200 */
[----:B------:R-:W-:Y:S02]  /*27a30*/  LOP3.LUT R45, R114, 0xff, RZ, 0xc0, !PT ;  /* 0x000000ff722d7812 */ /* 0x000fe400078ec0ff */
[----:B------:R-:W-:Y:S02]  /*27a40*/  LOP3.LUT R158, R44, R158, RZ, 0xc0, !PT ;  /* 0x0000009e2c9e7212 */ /* 0x000fe400078ec0ff */
[----:B------:R-:W-:Y:S01]  /*27a50*/  PRMT R44, R3, 0x5410, R48 ;  /* 0x00005410032c7816 */ /* 0x000fe20000000030 */
[----:B------:R-:W-:Y:S04]  /*27a60*/  HMMA.16816.F32 R32, R40, R46, R32 ;  /* 0x0000002e2820723c */ /* 0x000fe80000001820 */
[C---:B------:R-:W-:Y:S02]  /*27a70*/  PRMT R142, R45.reuse, 0x5410, R97 ;  /* 0x000054102d8e7816 */ /* 0x040fe40000000061 */
[----:B------:R-:W-:Y:S02]  /*27a80*/  LOP3.LUT R159, R44, R159, RZ, 0xc0, !PT ;  /* 0x0000009f2c9f7212 */ /* 0x000fe400078ec0ff */
[----:B------:R-:W-:Y:S02]  /*27a90*/  ISETP.LE.U32.AND P4, PT, R45, UR7, PT ;  /* 0x000000072d007c0c */ /* 0x000fe4000bf83070 */
[----:B------:R-:W-:Y:S03]  /*27aa0*/  HSET2.LE.AND R142, R142, R212, PT ;  /* 0x000000d48e8e7233 */ /* 0x000fe60003803000 */
[-C--:B------:R-:W-:Y:S05]  /*27ab0*/  HMMA.16816.F32 R168, R156, R164.reuse, R4 ;  /* 0x000000a49ca8723c */ /* 0x080fea0000001804 */
[----:B------:R-:W-:Y:S07]  /*27ac0*/  LOP3.LUT R142, R53, R142, RZ, 0xc0, !PT ;  /* 0x0000008e358e7212 */ /* 0x000fee00078ec0ff */
[C---:B------:R-:W-:Y:S08]  /*27ad0*/  HMMA.16816.F32 R152, R140.reuse, R164, R8 ;  /* 0x000000a48c98723c */ /* 0x040ff00000001808 */
[-C--:B------:R-:W-:Y:S08]  /*27ae0*/  HMMA.16816.F32 R148, R140, R166.reuse, R12 ;  /* 0x000000a68c94723c */ /* 0x080ff0000000180c */
[C---:B------:R-:W-:Y:S08]  /*27af0*/  HMMA.16816.F32 R164, R156.reuse, R166, R16 ;  /* 0x000000a69ca4723c */ /* 0x040ff00000001810 */
[-C--:B-1----:R-:W-:Y:S08]  /*27b00*/  HMMA.16816.F32 R160, R156, R36.reuse, R20 ;  /* 0x000000249ca0723c */ /* 0x082ff00000001814 */
[C---:B------:R-:W-:Y:S08]  /*27b10*/  HMMA.16816.F32 R144, R140.reuse, R36, R24 ;  /* 0x000000248c90723c */ /* 0x040ff00000001818 */
[-C--:B------:R-:W-:Y:S08]  /*27b20*/  HMMA.16816.F32 R140, R140, R38.reuse, R28 ;  /* 0x000000268c8c723c */ /* 0x080ff0000000181c */
[----:B------:R-:W-:Y:S04]  /*27b30*/  HMMA.16816.F32 R156, R156, R38, R32 ;  /* 0x000000269c9c723c */ /* 0x000fe80000001820 */
[----:B----4-:R-:W-:Y:S05]  /*27b40*/  @!P6 HADD2 R66, -R2.H0_H0, -RZ.H0_H0 ;  /* 0xa00000ff0242e230 */ /* 0x010fea0000000900 */
[----:B------:R-:W-:Y:S01]  /*27b50*/  @!P6 STL.S16 [R1+0xd8], R66 ;  /* 0x0000d8420100e387 */ /* 0x000fe20000100600 */
[----:B------:R-:W-:Y:S04]  /*27b60*/  PRMT R61, R66, 0x7610, R61 ;  /* 0x00007610423d7816 */ /* 0x000fe8000000003d */
[----:B------:R-:W-:Y:S02]  /*27b70*/  @!P6 PRMT R2, R61, 0x5410, RZ ;  /* 0x000054103d02e816 */ /* 0x000fe400000000ff */
[----:B------:R-:W-:Y:S03]  /*27b80*/  ISETP.GT.U32.AND P6, PT, R81, UR7, PT ;  /* 0x0000000751007c0c */ /* 0x000fe6000bfc4070 */
[----:B------:R1:W-:Y:S01]  /*27b90*/  STG.E.U16 desc[UR20][R186.64+0xf0], R2 ;  /* 0x0000f002ba007986 */ /* 0x0003e2000c101514 */
[----:B---3--:R-:W-:Y:S05]  /*27ba0*/  @P1 HADD2 R65, -R0.H0_H0, -RZ.H0_H0 ;  /* 0xa00000ff00411230 */ /* 0x008fea0000000900 */
[----:B------:R-:W-:Y:S01]  /*27bb0*/  @P1 STL.S16 [R1+0xd4], R65 ;  /* 0x0000d44101001387 */ /* 0x000fe20000100600 */
[----:B------:R-:W-:Y:S03]  /*27bc0*/  PRMT R59, R65, 0x7610, R59 ;  /* 0x00007610413b7816 */ /* 0x000fe6000000003b */
[----:B------:R2:W3:Y:S01]  /*27bd0*/  LDL.S16 R54, [R1+0xc0] ;  /* 0x0000c00001367983 */ /* 0x0004e20000100600 */
[----:B------:R-:W-:Y:S02]  /*27be0*/  @P1 PRMT R0, R59, 0x5410, RZ ;  /* 0x000054103b001816 */ /* 0x000fe400000000ff */
[----:B------:R-:W-:Y:S01]  /*27bf0*/  ISETP.GT.U32.AND P1, PT, R100, UR7, PT ;  /* 0x0000000764007c0c */ /* 0x000fe2000bf24070 */
[----:B------:R2:W4:Y:S04]  /*27c00*/  LDL.S16 R50, [R1+0xb4] ;  /* 0x0000b40001327983 */ /* 0x0005280000100600 */
[----:B------:R2:W2:Y:S04]  /*27c10*/  LDL.S16 R52, [R1+0xbc] ;  /* 0x0000bc0001347983 */ /* 0x0004a80000100600 */
[----:B------:R2:W2:Y:S01]  /*27c20*/  LDL.S16 R51, [R1+0xb8] ;  /* 0x0000b80001337983 */ /* 0x0004a20000100600 */
[----:B-1----:R-:W-:Y:S03]  /*27c30*/  PRMT R2, R53, 0x7632, R2 ;  /* 0x0000763235027816 */ /* 0x002fe60000000002 */
[----:B------:R1:W2:Y:S04]  /*27c40*/  LDL.S16 R40, [R1+0xac] ;  /* 0x0000ac0001287983 */ /* 0x0002a80000100600 */
[----:B------:R1:W2:Y:S04]  /*27c50*/  LDL.S16 R41, [R1+0xb0] ;  /* 0x0000b00001297983 */ /* 0x0002a80000100600 */
[----:B------:R1:W-:Y:S02]  /*27c60*/  STG.E.U16 desc[UR20][R186.64+0xf2], R0 ;  /* 0x0000f200ba007986 */ /* 0x0003e4000c101514 */
[----:B-1----:R-:W-:Y:S01]  /*27c70*/  PRMT R0, R49, 0x7632, R0 ;  /* 0x0000763231007816 */ /* 0x002fe20000000000 */
[----:B---3--:R-:W-:Y:S02]  /*27c80*/  @P5 HADD2 R54, -R3.H0_H0, -RZ.H0_H0 ;  /* 0xa00000ff03365230 */ /* 0x008fe40000000900 */
[----:B----4-:R-:W-:Y:S03]  /*27c90*/  @P6 HADD2 R50, -R48.H0_H0, -RZ.H0_H0 ;  /* 0xa00000ff30326230 */ /* 0x010fe60000000900 */
[----:B------:R-:W-:Y:S01]  /*27ca0*/  @P5 STL.S16 [R1+0xc0], R54 ;  /* 0x0000c03601005387 */ /* 0x000fe20000100600 */
[----:B------:R-:W-:Y:S01]  /*27cb0*/  PRMT R4, R54, 0x7610, R4 ;  /* 0x0000761036047816 */ /* 0x000fe20000000004 */
[C---:B--2---:R-:W-:Y:S01]  /*27cc0*/  @!P4 HADD2 R52, -R53.reuse.H0_H0, -RZ.H0_H0 ;  /* 0xa00000ff3534c230 */ /* 0x044fe20000000900 */
[----:B------:R-:W-:Y:S02]  /*27cd0*/  PRMT R9, R50, 0x7610, R9 ;  /* 0x0000761032097816 */ /* 0x000fe40000000009 */
[----:B------:R-:W-:Y:S01]  /*27ce0*/  @P5 PRMT R3, R4, 0x5410, RZ ;  /* 0x0000541004035816 */ /* 0x000fe200000000ff */
[----:B------:R-:W-:Y:S01]  /*27cf0*/  IMAD.WIDE R4, R242, -0x70, R56 ;  /* 0xffffff90f2047825 */ /* 0x000fe200078e0238 */
[----:B------:R-:W-:Y:S01]  /*27d00*/  @!P4 STL.S16 [R1+0xbc], R52 ;  /* 0x0000bc340100c387 */ /* 0x000fe20000100600 */
[----:B------:R-:W-:Y:S02]  /*27d10*/  ISETP.GT.U32.AND P5, PT, R99, UR7, PT ;  /* 0x0000000763007c0c */ /* 0x000fe4000bfa4070 */
[----:B------:R-:W-:Y:S01]  /*27d20*/  @P3 HADD2 R51, -R53.H1_H1, -RZ.H0_H0 ;  /* 0xa00000ff35333230 */ /* 0x000fe20000000d00 */
[----:B------:R-:W-:Y:S01]  /*27d30*/  @P6 PRMT R48, R9, 0x5410, RZ ;  /* 0x0000541009306816 */ /* 0x000fe200000000ff */
[----:B------:R1:W-:Y:S01]  /*27d40*/  STG.E.U16 desc[UR20][R4.64+0xf0], R3 ;  /* 0x0000f00304007986 */ /* 0x0003e2000c101514 */
[----:B------:R-:W-:Y:S01]  /*27d50*/  PRMT R8, R52, 0x7610, R8 ;  /* 0x0000761034087816 */ /* 0x000fe20000000008 */
[C---:B------:R-:W-:Y:S02]  /*27d60*/  @P1 HADD2 R41, -R49.reuse.H0_H0, -RZ.H0_H0 ;  /* 0xa00000ff31291230 */ /* 0x040fe40000000900 */
[----:B------:R2:W-:Y:S01]  /*27d70*/  STG.E.U16 desc[UR20][R4.64+0xf2], R48 ;  /* 0x0000f23004007986 */ /* 0x0005e2000c101514 */
[----:B------:R-:W-:Y:S02]  /*27d80*/  PRMT R7, R51, 0x7610, R7 ;  /* 0x0000761033077816 */ /* 0x000fe40000000007 */
[----:B------:R-:W-:Y:S01]  /*27d90*/  @!P4 PRMT R53, R8, 0x5410, RZ ;  /* 0x000054100835c816 */ /* 0x000fe200000000ff */
[----:B------:R-:W-:Y:S01]  /*27da0*/  @P3 STL.S16 [R1+0xb8], R51 ;  /* 0x0000b83301003387 */ /* 0x000fe20000100600 */
[----:B------:R-:W-:Y:S01]  /*27db0*/  @P3 PRMT R2, R7, 0x5410, RZ ;  /* 0x0000541007023816 */ /* 0x000fe200000000ff */
[----:B------:R-:W-:Y:S01]  /*27dc0*/  @P5 HADD2 R40, -R49.H1_H1, -RZ.H0_H0 ;  /* 0xa00000ff31285230 */ /* 0x000fe20000000d00 */
[----:B------:R-:W-:Y:S01]  /*27dd0*/  PRMT R6, R41, 0x7610, R6 ;  /* 0x0000761029067816 */ /* 0x000fe20000000006 */
[----:B------:R-:W-:Y:S03]  /*27de0*/  @P6 STL.S16 [R1+0xb4], R50 ;  /* 0x0000b43201006387 */ /* 0x000fe60000100600 */
[----:B------:R-:W-:Y:S01]  /*27df0*/  @P1 PRMT R49, R6, 0x5410, RZ ;  /* 0x0000541006311816 */ /* 0x000fe200000000ff */
[----:B------:R-:W-:Y:S01]  /*27e00*/  @P1 STL.S16 [R1+0xb0], R41 ;  /* 0x0000b02901001387 */ /* 0x000fe20000100600 */
[----:B------:R-:W-:Y:S03]  /*27e10*/  IADD3 R224, P1, PT, R186, -0x100, RZ ;  /* 0xffffff00bae07810 */ /* 0x000fe60007f3e0ff */
[----:B------:R-:W-:Y:S01]  /*27e20*/  @P5 STL.S16 [R1+0xac], R40 ;  /* 0x0000ac2801005387 */ /* 0x000fe20000100600 */
[----:B------:R-:W-:Y:S02]  /*27e30*/  IADD3.X R223, PT, PT, R187, -0x1, RZ, P1, !PT ;  /* 0xffffffffbbdf7810 */ /* 0x000fe40000ffe4ff */
[----:B-1----:R-:W-:Y:S01]  /*27e40*/  PRMT R3, R40, 0x7610, R3 ;  /* 0x0000761028037816 */ /* 0x002fe20000000003 */
[----:B--2---:R-:W-:Y:S03]  /*27e50*/  IMAD.WIDE R4, R242, 0x70, R4 ;  /* 0x00000070f2047825 */ /* 0x004fe600078e0204 */
[----:B------:R-:W-:Y:S02]  /*27e60*/  @P5 PRMT R0, R3, 0x5410, RZ ;  /* 0x0000541003005816 */ /* 0x000fe400000000ff */
[----:B------:R-:W-:Y:S04]  /*27e70*/  STG.E.U16 desc[UR20][R4.64+0xf0], R53 ;  /* 0x0000f03504007986 */ /* 0x000fe8000c101514 */
[----:B------:R1:W-:Y:S04]  /*27e80*/  STG.E.U16 desc[UR20][R4.64+0xf2], R2 ;  /* 0x0000f20204007986 */ /* 0x0003e8000c101514 */
[----:B------:R2:W-:Y:S04]  /*27e90*/  STG.E.U16 desc[UR20][R188.64+0xf2], R0 ;  /* 0x0000f200bc007986 */ /* 0x0005e8000c101514 */
[----:B------:R3:W-:Y:S01]  /*27ea0*/  STG.E.U16 desc[UR20][R188.64+0xf0], R49 ;  /* 0x0000f031bc007986 */ /* 0x0007e2000c101514 */
[----:B-1----:R-:W-:Y:S02]  /*27eb0*/  IMAD.MOV.U32 R2, RZ, RZ, R134 ;  /* 0x000000ffff027224 */ /* 0x002fe400078e0086 */
[----:B--2---:R-:W-:Y:S01]  /*27ec0*/  IMAD.MOV.U32 R0, RZ, RZ, R135 ;  /* 0x000000ffff007224 */ /* 0x004fe200078e0087 */
[----:B------:R-:W-:Y:S06]  /*27ed0*/  BRA.U UP0, `(.L_x_502) ;  /* 0xffffff5100587547 */ /* 0x000fec000b83ffff */
.L_x_501:
[----:B------:R-:W2:Y:S01]  /*27ee0*/  LDL.LU R4, [R1+0x54] ;  /* 0x0000540001047983 */ /* 0x000ea20000300800 */
[----:B------:R-:W1:Y:S03]  /*27ef0*/  LDCU UR4, c[0x0][0x4fc] ;  /* 0x00009f80ff0477ac */ /* 0x000e660008000800 */
[----:B------:R-:W4:Y:S01]  /*27f00*/  LDL.LU R3, [R1+0x4c] ;  /* 0x00004c0001037983 */ /* 0x000f220000300800 */
[----:B------:R-:W3:Y:S01]  /*27f10*/  S2R R25, SR_TID.X ;  /* 0x0000000000197919 */ /* 0x000ee20000002100 */
[----:B------:R-:W-:Y:S01]  /*27f20*/  UISETP.NE.AND UP3, UPT, UR18, -0x1, UPT ;  /* 0xffffffff1200788c */ /* 0x000fe2000bf65270 */
[----:B------:R-:W1:Y:S08]  /*27f30*/  S2UR UR9, SR_CgaCtaId ;  /* 0x00000000000979c3 */ /* 0x000e700000008800 */
[----:B------:R-:W4:Y:S01]  /*27f40*/  S2UR UR10, SR_CTAID.Y ;  /* 0x00000000000a79c3 */ /* 0x000f220000002600 */
[----:B------:R-:W4:Y:S01]  /*27f50*/  LDL.LU R8, [R1+0x310] ;  /* 0x0003100001087983 */ /* 0x000f220000300800 */
[----:B------:R-:W-:Y:S01]  /*27f60*/  UMOV UR6, 0x400 ;  /* 0x0000040000067882 */ /* 0x000fe20000000000 */
[----:B------:R-:W3:Y:S02]  /*27f70*/  LDCU.U8 UR12, c[0x0][0x549] ;  /* 0x0000a920ff0c77ac */ /* 0x000ee40008000000 */
[----:B------:R-:W4:Y:S01]  /*27f80*/  LDL.LU R5, [R1+0x30c] ;  /* 0x00030c0001057983 */ /* 0x000f220000300800 */
[----:B------:R-:W3:Y:S02]  /*27f90*/  LDCU.U8 UR7, c[0x0][0x548] ;  /* 0x0000a900ff0777ac */ /* 0x000ee40008000000 */
[----:B------:R-:W2:Y:S01]  /*27fa0*/  S2UR UR14, SR_CTAID.Z ;  /* 0x00000000000e79c3 */ /* 0x000ea20000002700 */
[----:B------:R-:W2:Y:S01]  /*27fb0*/  S2R R26, SR_CTAID.X ;  /* 0x00000000001a7919 */ /* 0x000ea20000002500 */
[----:B------:R-:W-:-:S02]  /*27fc0*/  UISETP.NE.AND UP2, UPT, UR18, -0x1, UPT ;  /* 0xffffffff1200788c */ /* 0x000fc4000bf45270 */
[----:B-1----:R-:W-:Y:S01]  /*27fd0*/  ULEA UR9, UR9, UR6, 0x18 ;  /* 0x0000000609097291 */ /* 0x002fe2000f8ec0ff */
[----:B------:R-:W1:Y:S01]  /*27fe0*/  LDCU UR6, c[0x0][0x434] ;  /* 0x00008680ff0677ac */ /* 0x000e620008000800 */
[----:B---3--:R-:W-:Y:S01]  /*27ff0*/  SHF.L.U32 R24, R25, 0x3, RZ ;  /* 0x0000000319187819 */ /* 0x008fe200000006ff */
[----:B------:R-:W-:Y:S01]  /*28000*/  UISETP.NE.AND UP1, UPT, UR12, URZ, UPT ;  /* 0x000000ff0c00728c */ /* 0x000fe2000bf25270 */
[----:B------:R-:W1:Y:S03]  /*28010*/  LDCU UR12, c[0x0][0x434] ;  /* 0x00008680ff0c77ac */ /* 0x000e660008000800 */
[----:B------:R-:W-:-:S07]  /*28020*/  UISETP.NE.AND UP0, UPT, UR7, URZ, !UP1 ;  /* 0x000000ff0700728c */ /* 0x000fce000cf05270 */
[----:B------:R-:W1:Y:S01]  /*28030*/  @UP1 LDCU UR13, c[0x0][0x430] ;  /* 0x00008600ff0d17ac */ /* 0x000e620008000800 */
[----:B------:R-:W3:Y:S01]  /*28040*/  @UP1 LDCU UR15, c[0x0][0x430] ;  /* 0x00008600ff0f17ac */ /* 0x000ee20008000800 */
[----:B-1----:R-:W-:Y:S01]  /*28050*/  @UP1 UIMAD UR12, UR13, UR6, URZ ;  /* 0x000000060d0c12a4 */ /* 0x002fe2000f8e02ff */
[----:B--2---:R-:W-:Y:S02]  /*28060*/  MOV R7, R4 ;  /* 0x0000000400077202 */ /* 0x004fe40000000f00 */
[----:B----4-:R-:W-:-:S03]  /*28070*/  MOV R6, R3 ;  /* 0x0000000300067202 */ /* 0x010fc60000000f00 */
[----:B------:R-:W1:Y:S04]  /*28080*/  SHFL.BFLY PT, R2, R7, 0x2, 0x1f ;  /* 0x0c401f0007027f89 */ /* 0x000e6800000e0000 */
[----:B------:R-:W2:Y:S04]  /*28090*/  SHFL.BFLY PT, R0, R6, 0x2, 0x1f ;  /* 0x0c401f0006007f89 */ /* 0x000ea800000e0000 */
[----:B------:R-:W4:Y:S04]  /*280a0*/  SHFL.BFLY PT, R4, R8, 0x2, 0x1f ;  /* 0x0c401f0008047f89 */ /* 0x000f2800000e0000 */
[----:B------:R-:W3:Y:S01]  /*280b0*/  SHFL.BFLY PT, R3, R5, 0x2, 0x1f ;  /* 0x0c401f0005037f89 */ /* 0x000ee200000e0000 */
[----:B-1----:R-:W-:Y:S01]  /*280c0*/  FADD.FTZ R2, R2, R7 ;  /* 0x0000000702027221 */ /* 0x002fe20000010000 */
[----:B--2---:R-:W-:-:S04]  /*280d0*/  FADD.FTZ R0, R0, R6 ;  /* 0x0000000600007221 */ /* 0x004fc80000010000 */
[----:B------:R-:W1:Y:S04]  /*280e0*/  SHFL.BFLY PT, R22, R2, 0x1, 0x1f ;  /* 0x0c201f0002167f89 */ /* 0x000e6800000e0000 */
[----:B------:R-:W2:Y:S01]  /*280f0*/  SHFL.BFLY PT, R23, R0, 0x1, 0x1f ;  /* 0x0c201f0000177f89 */ /* 0x000ea200000e0000 */
[----:B----4-:R-:W-:Y:S01]  /*28100*/  FADD.FTZ R4, R4, R8 ;  /* 0x0000000804047221 */ /* 0x010fe20000010000 */
[C---:B-----5:R-:W-:Y:S02]  /*28110*/  LOP3.LUT R8, R206.reuse, 0x20, RZ, 0xc0, !PT ;  /* 0x00000020ce087812 */ /* 0x060fe400078ec0ff */
[----:B------:R-:W-:Y:S01]  /*28120*/  LOP3.LUT R206, R206, 0x40, RZ, 0xc0, !PT ;  /* 0x00000040cece7812 */ /* 0x000fe200078ec0ff */
[----:B---3--:R-:W-:Y:S02]  /*28130*/  FADD.FTZ R3, R3, R5 ;  /* 0x0000000503037221 */ /* 0x008fe40000010000 */
[----:B------:R-:W3:Y:S04]  /*28140*/  SHFL.BFLY PT, R5, R4, 0x1, 0x1f ;  /* 0x0c201f0004057f89 */ /* 0x000ee800000e0000 */
[----:B------:R-:W4:Y:S01]  /*28150*/  SHFL.BFLY PT, R20, R3, 0x1, 0x1f ;  /* 0x0c201f0003147f89 */ /* 0x000f2200000e0000 */
[----:B-1----:R-:W-:Y:S01]  /*28160*/  FADD.FTZ R22, R2, R22 ;  /* 0x0000001602167221 */ /* 0x002fe20000010000 */
[----:B--2---:R-:W-:-:S04]  /*28170*/  FADD.FTZ R23, R0, R23 ;  /* 0x0000001700177221 */ /* 0x004fc80000010000 */
[----:B------:R-:W-:Y:S02]  /*28180*/  FSETP.NE.FTZ.AND P1, PT, R22, RZ, PT ;  /* 0x000000ff1600720b */ /* 0x000fe40003f35000 */
[----:B------:R-:W-:Y:S01]  /*28190*/  FSETP.NE.FTZ.AND P0, PT, R23, RZ, PT ;  /* 0x000000ff1700720b */ /* 0x000fe20003f15000 */
[----:B---3--:R-:W-:Y:S02]  /*281a0*/  FADD.FTZ R21, R4, R5 ;  /* 0x0000000504157221 */ /* 0x008fe40000010000 */
[----:B------:R-:W1:Y:S01]  /*281b0*/  MUFU.RCP R5, R22 ;  /* 0x0000001600057308 */ /* 0x000e620000001000 */
[----:B----4-:R-:W-:Y:S01]  /*281c0*/  FADD.FTZ R20, R3, R20 ;  /* 0x0000001403147221 */ /* 0x010fe20000010000 */
[----:B------:R-:W-:Y:S02]  /*281d0*/  SHF.L.U32 R3, R25, 0x1, RZ ;  /* 0x0000000119037819 */ /* 0x000fe400000006ff */
[----:B------:R-:W-:Y:S02]  /*281e0*/  FSETP.NE.FTZ.AND P3, PT, R21, RZ, PT ;  /* 0x000000ff1500720b */ /* 0x000fe40003f75000 */
[----:B------:R-:W-:-:S02]  /*281f0*/  FSETP.NE.FTZ.AND P2, PT, R20, RZ, PT ;  /* 0x000000ff1400720b */ /* 0x000fc40003f55000 */
[----:B------:R-:W2:Y:S01]  /*28200*/  MUFU.RCP R4, R20 ;  /* 0x0000001400047308 */ /* 0x000ea20000001000 */
[----:B------:R-:W-:Y:S02]  /*28210*/  LOP3.LUT R207, R207, 0x6, R3, 0xf8, !PT ;  /* 0x00000006cfcf7812 */ /* 0x000fe400078ef803 */
[----:B------:R-:W-:Y:S02]  /*28220*/  LOP3.LUT R3, R24, 0xc0, RZ, 0xc0, !PT ;  /* 0x000000c018037812 */ /* 0x000fe400078ec0ff */
[----:B------:R-:W-:Y:S02]  /*28230*/  LOP3.LUT R207, R207, 0x20, R24, 0xf8, !PT ;  /* 0x00000020cfcf7812 */ /* 0x000fe400078ef818 */
[----:B------:R-:W-:Y:S01]  /*28240*/  LOP3.LUT R3, R3, 0x18, R25, 0xf8, !PT ;  /* 0x0000001803037812 */ /* 0x000fe200078ef819 */
[----:B------:R-:W3:Y:S03]  /*28250*/  MUFU.RCP R6, R21 ;  /* 0x0000001500067308 */ /* 0x000ee60000001000 */
[----:B------:R-:W-:-:S02]  /*28260*/  LOP3.LUT R207, R207, R3, RZ, 0xfc, !PT ;  /* 0x00000003cfcf7212 */ /* 0x000fc400078efcff */
[----:B-1----:R-:W-:Y:S02]  /*28270*/  FSEL R3, R5, 1, P1 ;  /* 0x3f80000005037808 */ /* 0x002fe40000800000 */
[----:B--2---:R-:W-:Y:S02]  /*28280*/  FSEL R0, R4, 1, P2 ;  /* 0x3f80000004007808 */ /* 0x004fe40001000000 */
[----:B------:R-:W1:Y:S03]  /*28290*/  MUFU.RCP R4, R23 ;  /* 0x0000001700047308 */ /* 0x000e660000001000 */
[----:B------:R-:W-:Y:S01]  /*282a0*/  FMUL.FTZ R0, R0, UR4 ;  /* 0x0000000400007c20 */ /* 0x000fe20008410000 */
[----:B---3--:R-:W-:-:S03]  /*282b0*/  FSEL R2, R6, 1, P3 ;  /* 0x3f80000006027808 */ /* 0x008fc60001800000 */
[C---:B------:R-:W-:Y:S01]  /*282c0*/  FMUL.FTZ R170, R0.reuse, R170 ;  /* 0x000000aa00aa7220 */ /* 0x040fe20000410000 */
[C---:B------:R-:W-:Y:S01]  /*282d0*/  FMUL.FTZ R6, R0.reuse, R171 ;  /* 0x000000ab00067220 */ /* 0x040fe20000410000 */
[C---:B------:R-:W-:Y:S01]  /*282e0*/  FMUL.FTZ R166, R0.reuse, R166 ;  /* 0x000000a600a67220 */ /* 0x040fe20000410000 */
[----:B------:R-:W-:Y:S01]  /*282f0*/  FMUL.FTZ R167, R0, R167 ;  /* 0x000000a700a77220 */ /* 0x000fe20000410000 */
[----:B------:R-:W-:Y:S01]  /*28300*/  FMUL.FTZ R2, R2, UR4 ;  /* 0x0000000402027c20 */ /* 0x000fe20008410000 */
        /* <DEDUP_REMOVED lines=11> */
[----:B-1----:R-:W-:Y:S01]  /*283c0*/  FSEL R2, R4, 1, P0 ;  /* 0x3f80000004027808 */ /* 0x002fe20000000000 */
[----:B------:R-:W-:Y:S01]  /*283d0*/  FMUL.FTZ R12, R0, R159 ;  /* 0x0000009f000c7220 */ /* 0x000fe20000410000 */
[----:B------:R-:W-:Y:S01]  /*283e0*/  FMUL.FTZ R0, R3, UR4 ;  /* 0x0000000403007c20 */ /* 0x000fe20008410000 */
[----:B------:R-:W-:-:S02]  /*283f0*/  F2FP.F16.F32.PACK_AB R7, R7, R168 ;  /* 0x000000a80707723e */ /* 0x000fc400000000ff */
[----:B------:R-:W-:Y:S01]  /*28400*/  FMUL.FTZ R2, R2, UR4 ;  /* 0x0000000402027c20 */ /* 0x000fe20008410000 */
[----:B------:R-:W1:Y:S01]  /*28410*/  @!UP3 LDCU.64 UR4, c[0x0][0x400] ;  /* 0x00008000ff04b7ac */ /* 0x000e620008000a00 */
        /* <DEDUP_REMOVED lines=17> */
[----:B-1----:R-:W-:Y:S01]  /*28530*/  @!UP3 UIMAD.WIDE.U32 UR16, UR10, UR4, URZ ;  /* 0x000000040a10b2a5 */ /* 0x002fe2000f8e00ff */
[----:B------:R-:W-:Y:S01]  /*28540*/  F2FP.F16.F32.PACK_AB R6, R6, R170 ;  /* 0x000000aa0606723e */ /* 0x000fe200000000ff */
[----:B------:R-:W-:Y:S01]  /*28550*/  STS [R2], R7 ;  /* 0x0000000702007388 */ /* 0x000fe20000000800 */
[----:B------:R-:W-:Y:S01]  /*28560*/  F2FP.F16.F32.PACK_AB R0, R167, R166 ;  /* 0x000000a6a700723e */ /* 0x000fe200000000ff */
[----:B------:R-:W-:Y:S01]  /*28570*/  @!UP3 UIMAD UR11, UR10, UR5, UR17 ;  /* 0x000000050a0bb2a4 */ /* 0x000fe2000f8e0211 */
[----:B------:R-:W-:Y:S01]  /*28580*/  IADD3 R3, PT, PT, R2, -R8, RZ ;  /* 0x8000000802037210 */ /* 0x000fe20007ffe0ff */
[----:B------:R-:W1:Y:S01]  /*28590*/  @UP3 LDCU.64 UR4, c[0x0][0x408] ;  /* 0x00008100ff0437ac */ /* 0x000e620008000a00 */
        /* <DEDUP_REMOVED lines=8> */
[----:B------:R-:W-:Y:S02]  /*28620*/  F2FP.F16.F32.PACK_AB R17, R17, R160 ;  /* 0x000000a01111723e */ /* 0x000fe400000000ff */
[----:B------:R-:W-:Y:S01]  /*28630*/  F2FP.F16.F32.PACK_AB R16, R16, R162 ;  /* 0x000000a21010723e */ /* 0x000fe200000000ff */
[----:B------:R4:W-:Y:S01]  /*28640*/  STS [R2+0x1000], R5 ;  /* 0x0010000502007388 */ /* 0x0009e20000000800 */
[----:B------:R-:W-:-:S02]  /*28650*/  F2FP.F16.F32.PACK_AB R13, R13, R156 ;  /* 0x0000009c0d0d723e */ /* 0x000fc400000000ff */
[----:B------:R-:W-:Y:S01]  /*28660*/  F2FP.F16.F32.PACK_AB R12, R12, R158 ;  /* 0x0000009e0c0c723e */ /* 0x000fe200000000ff */
[----:B------:R4:W-:Y:S01]  /*28670*/  STS [R2+0x1200], R11 ;  /* 0x0012000b02007388 */ /* 0x0009e20000000800 */
[----:B------:R-:W-:Y:S01]  /*28680*/  F2FP.F16.F32.PACK_AB R15, R15, R144 ;  /* 0x000000900f0f723e */ /* 0x000fe200000000ff */
[----:B-1----:R-:W-:Y:S01]  /*28690*/  @UP3 UIMAD.WIDE.U32 UR22, UR18, UR4, URZ ;  /* 0x00000004121632a5 */ /* 0x002fe2000f8e00ff */
[----:B------:R-:W-:Y:S01]  /*286a0*/  F2FP.F16.F32.PACK_AB R14, R14, R146 ;  /* 0x000000920e0e723e */ /* 0x000fe200000000ff */
[----:B------:R-:W-:Y:S01]  /*286b0*/  STS [R3+0x1010], R10 ;  /* 0x0010100a03007388 */ /* 0x000fe20000000800 */
[----:B------:R-:W1:Y:S01]  /*286c0*/  S2UR UR4, SR_CTAID.X ;  /* 0x00000000000479c3 */ /* 0x000e620000002500 */
[----:B------:R-:W-:Y:S01]  /*286d0*/  F2FP.F16.F32.PACK_AB R19, R19, R140 ;  /* 0x0000008c1313723e */ /* 0x000fe200000000ff */
[----:B------:R-:W-:Y:S01]  /*286e0*/  @UP3 UIMAD UR11, UR18, UR5, UR23 ;  /* 0x00000005120b32a4 */ /* 0x000fe2000f8e0217 */
[----:B------:R1:W-:Y:S01]  /*286f0*/  STS [R3+0x1210], R9 ;  /* 0x0012100903007388 */ /* 0x0003e20000000800 */
[----:B--2---:R-:W-:Y:S01]  /*28700*/  @P0 MUFU.LG2 R6, R23 ;  /* 0x0000001700060308 */ /* 0x004fe20000000c00 */
[----:B------:R-:W-:Y:S01]  /*28710*/  F2FP.F16.F32.PACK_AB R18, R18, R142 ;  /* 0x0000008e1212723e */ /* 0x000fe200000000ff */
[----:B------:R-:W-:Y:S01]  /*28720*/  @!UP2 UIMAD UR18, UR10, UR6, URZ ;  /* 0x000000060a12a2a4 */ /* 0x000fe2000f8e02ff */
[----:B---3--:R-:W-:Y:S01]  /*28730*/  IADD3 R0, PT, PT, R2, -R206, RZ ;  /* 0x800000ce02007210 */ /* 0x008fe20007ffe0ff */
[----:B------:R-:W2:Y:S01]  /*28740*/  @P0 LDC R7, c[0x0][0x458] ;  /* 0x00011600ff070b82 */ /* 0x000ea20000000800 */
[----:B------:R-:W-:Y:S01]  /*28750*/  @UP1 UMOV UR5, 0x1 ;  /* 0x0000000100051882 */ /* 0x000fe20000000000 */
[----:B------:R-:W-:Y:S01]  /*28760*/  @UP3 UMOV UR16, UR22 ;  /* 0x0000001600103c82 */ /* 0x000fe20008000000 */
[----:B------:R-:W-:Y:S01]  /*28770*/  USHF.R.S32.HI UR13, URZ, 0x1f, UR18 ;  /* 0x0000001fff0d7899 */ /* 0x000fe20008011412 */
[----:B------:R3:W-:Y:S01]  /*28780*/  STS [R0+0x20], R17 ;  /* 0x0000201100007388 */ /* 0x0007e20000000800 */
[----:B----4-:R-:W-:Y:S03]  /*28790*/  @P1 MUFU.LG2 R5, R22 ;  /* 0x0000001600051308 */ /* 0x010fe60000000c00 */
[----:B------:R-:W-:Y:S01]  /*287a0*/  STS [R0+0x220], R16 ;  /* 0x0002201000007388 */ /* 0x000fe20000000800 */
[----:B------:R-:W4:Y:S01]  /*287b0*/  @P3 LDC R4, c[0x0][0x458] ;  /* 0x00011600ff043b82 */ /* 0x000f220000000800 */
[----:B------:R-:W-:-:S05]  /*287c0*/  IADD3 R2, PT, PT, -R8, R0, RZ ;  /* 0x0000000008027210 */ /* 0x000fca0007ffe1ff */
[----:B------:R-:W-:Y:S02]  /*287d0*/  STS [R2+0x30], R13 ;  /* 0x0000300d02007388 */ /* 0x000fe40000000800 */
[----:B------:R-:W2:Y:S01]  /*287e0*/  @P1 LDC R8, c[0x0][0x458] ;  /* 0x00011600ff081b82 */ /* 0x000ea20000000800 */
[----:B-1----:R-:W1:Y:S01]  /*287f0*/  @P3 MUFU.LG2 R9, R21 ;  /* 0x0000001500093308 */ /* 0x002e620000000c00 */
[----:B------:R-:W-:Y:S04]  /*28800*/  STS [R2+0x230], R12 ;  /* 0x0002300c02007388 */ /* 0x000fe80000000800 */
[----:B------:R-:W-:Y:S02]  /*28810*/  STS [R0+0x1020], R15 ;  /* 0x0010200f00007388 */ /* 0x000fe40000000800 */
[----:B------:R-:W2:Y:S02]  /*28820*/  @P2 LDC R3, c[0x0][0x458] ;  /* 0x00011600ff032b82 */ /* 0x000ea40000000800 */
[----:B------:R1:W-:Y:S01]  /*28830*/  STS [R0+0x1220], R14 ;  /* 0x0012200e00007388 */ /* 0x0003e20000000800 */
[----:B---3--:R-:W-:-:S03]  /*28840*/  MOV R17, 0x7f800000 ;  /* 0x7f80000000117802 */ /* 0x008fc60000000f00 */
[----:B------:R-:W-:Y:S04]  /*28850*/  STS [R2+0x1030], R19 ;  /* 0x0010301302007388 */ /* 0x000fe80000000800 */
[----:B------:R3:W-:Y:S01]  /*28860*/  STS [R2+0x1230], R18 ;  /* 0x0012301202007388 */ /* 0x0007e20000000800 */
[----:B-1----:R-:W1:Y:S01]  /*28870*/  @P2 MUFU.LG2 R0, R20 ;  /* 0x0000001400002308 */ /* 0x002e620000000c00 */
[----:B---3--:R-:W-:Y:S01]  /*28880*/  @P3 FMUL.FTZ R2, R9, 0.69314718246459960938 ;  /* 0x3f31721809023820 */ /* 0x008fe20000410000 */
[----:B-1----:R-:W-:Y:S01]  /*28890*/  @P2 FMUL.FTZ R0, R0, 0.69314718246459960938 ;  /* 0x3f31721800002820 */ /* 0x002fe20000410000 */
[----:B------:R-:W-:Y:S02]  /*288a0*/  MOV R20, 0x7f800000 ;  /* 0x7f80000000147802 */ /* 0x000fe40000000f00 */
[----:B----4-:R-:W-:Y:S01]  /*288b0*/  @P3 FFMA.FTZ R20, R137, R4, R2 ;  /* 0x0000000489143223 */ /* 0x010fe20000010002 */
[----:B--2---:R-:W-:Y:S01]  /*288c0*/  @P2 FFMA.FTZ R17, R136, R3, R0 ;  /* 0x0000000388112223 */ /* 0x004fe20000010000 */
[----:B------:R-:W-:Y:S06]  /*288d0*/  BRA.U UP1, `(.L_x_505) ;  /* 0x0000000101207547 */ /* 0x000fec000b800000 */
[----:B------:R-:W-:Y:S01]  /*288e0*/  UISETP.NE.AND UP1, UPT, UR7, URZ, UPT ;  /* 0x000000ff0700728c */ /* 0x000fe2000bf25270 */
[----:B------:R-:W1:Y:S10]  /*288f0*/  LDCU UR7, c[0x0][0x3e0] ;  /* 0x00007c00ff0777ac */ /* 0x000e740008000800 */
[----:B------:R-:W1:Y:S01]  /*28900*/  @UP1 LDCU UR5, c[0x0][0x454] ;  /* 0x00008a80ff0517ac */ /* 0x000e620008000800 */
[----:B------:R-:W-:Y:S01]  /*28910*/  @UP1 UMOV UR15, 0x1 ;  /* 0x00000001000f1882 */ /* 0x000fe20000000000 */
[----:B------:R-:W2:Y:S01]  /*28920*/  @UP1 LDCU UR12, c[0x0][0x454] ;  /* 0x00008a80ff0c17ac */ /* 0x000ea20008000800 */
[----:B------:R-:W-:Y:S01]  /*28930*/  @!UP1 UMOV UR15, 0x1 ;  /* 0x00000001000f9882 */ /* 0x000fe20000000000 */
[----:B-1----:R-:W-:-:S02]  /*28940*/  @UP1 UIMAD UR5, UR7, UR5, URZ ;  /* 0x00000005070512a4 */ /* 0x002fc4000f8e02ff */
[----:B--2---:R-:W-:-:S12]  /*28950*/  @!UP1 UIMAD UR5, UR7, UR6, URZ ;  /* 0x00000006070592a4 */ /* 0x004fd8000f8e02ff */
.L_x_505:
[----:B------:R-:W-:Y:S01]  /*28960*/  UIMAD UR12, UR14, UR12, URZ ;  /* 0x0000000c0e0c72a4 */ /* 0x000fe2000f8e02ff */
[----:B------:R-:W-:Y:S01]  /*28970*/  LOP3.LUT R0, R24, 0xd8, RZ, 0xc0, !PT ;  /* 0x000000d818007812 */ /* 0x000fe200078ec0ff */
[----:B------:R-:W-:Y:S01]  /*28980*/  UIMAD UR7, UR4, UR15, URZ ;  /* 0x0000000f040772a4 */ /* 0x000fe2000f8e02ff */
[----:B------:R-:W-:Y:S01]  /*28990*/  LOP3.LUT P2, RZ, R25, 0x3, RZ, 0xc0, !PT ;  /* 0x0000000319ff7812 */ /* 0x000fe2000784c0ff */
[----:B------:R-:W-:Y:S01]  /*289a0*/  USEL UR18, UR18, URZ, UP0 ;  /* 0x000000ff12127287 */ /* 0x000fe20008000000 */
[----:B------:R-:W-:Y:S01]  /*289b0*/  LOP3.LUT R0, R0, 0x18, R25, 0x78, !PT ;  /* 0x0000001800007812 */ /* 0x000fe200078e7819 */
[----:B------:R-:W-:Y:S01]  /*289c0*/  @!UP0 UIMAD UR12, UR10, UR5, UR12 ;  /* 0x000000050a0c82a4 */ /* 0x000fe2000f8e020c */
[----:B------:R-:W-:Y:S01]  /*289d0*/  @P1 FMUL.FTZ R3, R5, 0.69314718246459960938 ;  /* 0x3f31721805031820 */ /* 0x000fe20000410000 */
[----:B------:R-:W-:Y:S01]  /*289e0*/  USHF.L.U32 UR7, UR7, 0x7, URZ ;  /* 0x0000000707077899 */ /* 0x000fe200080006ff */
[----:B------:R-:W-:Y:S01]  /*289f0*/  LOP3.LUT R0, R0, 0x1f20, R24, 0xf8, !PT ;  /* 0x00001f2000007812 */ /* 0x000fe200078ef818 */
[----:B------:R-:W-:Y:S01]  /*28a00*/  USEL UR13, UR13, URZ, UP0 ;  /* 0x000000ff0d0d7287 */ /* 0x000fe20008000000 */
[----:B------:R-:W-:Y:S01]  /*28a10*/  @P0 FMUL.FTZ R2, R6, 0.69314718246459960938 ;  /* 0x3f31721806020820 */ /* 0x000fe20000410000 */
[----:B------:R-:W-:Y:S01]  /*28a20*/  USHF.R.S32.HI UR6, URZ, 0x1f, UR12 ;  /* 0x0000001fff067899 */ /* 0x000fe2000801140c */
[----:B------:R-:W-:Y:S01]  /*28a30*/  LEA R16, R0, UR9, 0x1 ;  /* 0x0000000900107c11 */ /* 0x000fe2000f8e08ff */
[----:B------:R-:W-:Y:S01]  /*28a40*/  USHF.R.S32.HI UR5, URZ, 0x1f, UR7 ;  /* 0x0000001fff057899 */ /* 0x000fe20008011407 */
[----:B------:R-:W-:Y:S01]  /*28a50*/  BAR.SYNC.DEFER_BLOCKING 0x0 ;  /* 0x0000000000007b1d */ /* 0x000fe20000010000 */
[----:B------:R-:W-:Y:S01]  /*28a60*/  UIADD3 UR18, UP1, UP0, UR7, UR18, UR12 ;  /* 0x0000001207127290 */ /* 0x000fe2000f83e00c */
[----:B------:R-:W-:Y:S01]  /*28a70*/  IMAD.MOV.U32 R15, RZ, RZ, 0x7f800000 ;  /* 0x7f800000ff0f7424 */ /* 0x000fe200078e00ff */
[----:B------:R-:W-:Y:S01]  /*28a80*/  MOV R14, 0x7f800000 ;  /* 0x7f800000000e7802 */ /* 0x000fe20000000f00 */
[----:B------:R-:W-:Y:S01]  /*28a90*/  @P1 FFMA.FTZ R15, R135, R8, R3 ;  /* 0x00000008870f1223 */ /* 0x000fe20000010003 */
[----:B------:R-:W-:Y:S01]  /*28aa0*/  UIADD3.X UR5, UPT, UPT, UR5, UR13, UR6, UP1, UP0 ;  /* 0x0000000d05057290 */ /* 0x000fe20008fe0406 */
[----:B------:R-:W-:Y:S01]  /*28ab0*/  BSSY.RECONVERGENT B0, `(.L_x_506) ;  /* 0x0000029000007945 */ /* 0x000fe20003800200 */
[----:B------:R-:W-:-:S03]  /*28ac0*/  @P0 FFMA.FTZ R14, R134, R7, R2 ;  /* 0x00000007860e0223 */ /* 0x000fc60000010002 */
[----:B------:R-:W-:Y:S07]  /*28ad0*/  @P2 BRA `(.L_x_507) ;  /* 0x0000000000982947 */ /* 0x000fee0003800000 */
[----:B------:R-:W-:Y:S02]  /*28ae0*/  LOP3.LUT R0, R205, 0x30, RZ, 0xc0, !PT ;  /* 0x00000030cd007812 */ /* 0x000fe400078ec0ff */
[----:B------:R-:W-:-:S04]  /*28af0*/  LOP3.LUT R2, R25, 0x1f, RZ, 0xc0, !PT ;  /* 0x0000001f19027812 */ /* 0x000fc800078ec0ff */
[----:B------:R-:W-:-:S04]  /*28b00*/  LEA.HI R0, R2, R0, RZ, 0x1e ;  /* 0x0000000002007211 */ /* 0x000fc800078ff0ff */
[C---:B------:R-:W-:Y:S01]  /*28b10*/  ISETP.GE.AND P6, PT, R0.reuse, UR8, PT ;  /* 0x0000000800007c0c */ /* 0x040fe2000bfc6270 */
[C---:B------:R-:W-:Y:S02]  /*28b20*/  VIADD R2, R0.reuse, 0x8 ;  /* 0x0000000800027836 */ /* 0x040fe40000000000 */
[C---:B------:R-:W-:Y:S02]  /*28b30*/  VIADD R5, R0.reuse, 0x40 ;  /* 0x0000004000057836 */ /* 0x040fe40000000000 */
[----:B------:R-:W-:Y:S01]  /*28b40*/  VIADD R4, R0, 0x48 ;  /* 0x0000004800047836 */ /* 0x000fe20000000000 */
        /* <DEDUP_REMOVED lines=10> */
[----:B------:R-:W-:Y:S01]  /*28bf0*/  @!P3 IMAD R4, R4, UR15, RZ ;  /* 0x0000000f0404bc24 */ /* 0x000fe2000f8e02ff */
[----:B------:R-:W-:-:S04]  /*28c00*/  @!P5 IADD3 R3, P0, PT, R2, UR18, RZ ;  /* 0x000000120203dc10 */ /* 0x000fc8000ff1e0ff */
[----:B------:R-:W3:Y:S01]  /*28c10*/  @!P4 LDC.64 R12, c[0x0][0x420] ;  /* 0x00010800ff0ccb82 */ /* 0x000ee20000000a00 */
[----:B------:R-:W-:-:S07]  /*28c20*/  @!P5 LEA.HI.X.SX32 R2, R2, UR5, 0x1, P0 ;  /* 0x000000050202dc11 */ /* 0x000fce00080f0eff */
[----:B------:R-:W4:Y:S01]  /*28c30*/  @!P3 LDC.64 R18, c[0x0][0x420] ;  /* 0x00010800ff12bb82 */ /* 0x000f220000000a00 */
[----:B-1----:R-:W-:-:S04]  /*28c40*/  @!P6 LEA R8, P1, R0, R8, 0x2 ;  /* 0x000000080008e211 */ /* 0x002fc800078210ff */
[----:B------:R-:W-:Y:S02]  /*28c50*/  @!P6 LEA.HI.X R9, R0, R9, R6, 0x2, P1 ;  /* 0x000000090009e211 */ /* 0x000fe400008f1406 */
[----:B------:R-:W-:Y:S02]  /*28c60*/  @!P4 IADD3 R0, P1, PT, R5, UR18, RZ ;  /* 0x000000120500cc10 */ /* 0x000fe4000ff3e0ff */
[C---:B--2---:R-:W-:Y:S01]  /*28c70*/  @!P5 LEA R6, P2, R3.reuse, R10, 0x2 ;  /* 0x0000000a0306d211 */ /* 0x044fe200078410ff */
[----:B------:R1:W-:Y:S01]  /*28c80*/  @!P6 STG.E desc[UR20][R8.64], R20 ;  /* 0x000000140800e986 */ /* 0x0003e2000c101914 */
[----:B------:R-:W-:Y:S02]  /*28c90*/  @!P3 IADD3 R10, P0, PT, R4, UR18, RZ ;  /* 0x00000012040abc10 */ /* 0x000fe4000ff1e0ff */
[----:B------:R-:W-:Y:S02]  /*28ca0*/  @!P5 LEA.HI.X R7, R3, R11, R2, 0x2, P2 ;  /* 0x0000000b0307d211 */ /* 0x000fe400010f1402 */
[----:B------:R-:W-:-:S02]  /*28cb0*/  @!P4 LEA.HI.X.SX32 R5, R5, UR5, 0x1, P1 ;  /* 0x000000050505cc11 */ /* 0x000fc400088f0eff */
[----:B------:R-:W-:Y:S01]  /*28cc0*/  @!P3 LEA.HI.X.SX32 R3, R4, UR5, 0x1, P0 ;  /* 0x000000050403bc11 */ /* 0x000fe200080f0eff */
[----:B------:R1:W-:Y:S01]  /*28cd0*/  @!P5 STG.E desc[UR20][R6.64], R17 ;  /* 0x000000110600d986 */ /* 0x0003e2000c101914 */
[----:B---3--:R-:W-:-:S04]  /*28ce0*/  @!P4 LEA R4, P1, R0, R12, 0x2 ;  /* 0x0000000c0004c211 */ /* 0x008fc800078210ff */
[----:B------:R-:W-:Y:S02]  /*28cf0*/  @!P4 LEA.HI.X R5, R0, R13, R5, 0x2, P1 ;  /* 0x0000000d0005c211 */ /* 0x000fe400008f1405 */
[----:B----4-:R-:W-:-:S03]  /*28d00*/  @!P3 LEA R2, P0, R10, R18, 0x2 ;  /* 0x000000120a02b211 */ /* 0x010fc600078010ff */
[----:B------:R1:W-:Y:S01]  /*28d10*/  @!P4 STG.E desc[UR20][R4.64], R15 ;  /* 0x0000000f0400c986 */ /* 0x0003e2000c101914 */
[----:B------:R-:W-:-:S05]  /*28d20*/  @!P3 LEA.HI.X R3, R10, R19, R3, 0x2, P0 ;  /* 0x000000130a03b211 */ /* 0x000fca00000f1403 */
[----:B------:R1:W-:Y:S04]  /*28d30*/  @!P3 STG.E desc[UR20][R2.64], R14 ;  /* 0x0000000e0200b986 */ /* 0x0003e8000c101914 */
.L_x_507:
[----:B------:R-:W-:Y:S05]  /*28d40*/  BSYNC.RECONVERGENT B0 ;  /* 0x0000000000007941 */ /* 0x000fea0003800200 */
.L_x_506:
[----:B------:R-:W2:Y:S01]  /*28d50*/  LDCU UR6, c[0x0][0x440] ;  /* 0x00008800ff0677ac */ /* 0x000ea20008000800 */
[----:B-1----:R1:W3:Y:S01]  /*28d60*/  LDS.128 R20, [R16+0x1800] ;  /* 0x0018000010147984 */ /* 0x0022e20000000c00 */
[----:B------:R-:W-:Y:S01]  /*28d70*/  LOP3.LUT R4, R24, 0x18, RZ, 0xc0, !PT ;  /* 0x0000001818047812 */ /* 0x000fe200078ec0ff */
[----:B------:R-:W-:Y:S01]  /*28d80*/  BSSY.RECONVERGENT B0, `(.L_x_508) ;  /* 0x000001f000007945 */ /* 0x000fe20003800200 */
[----:B------:R-:W4:Y:S01]  /*28d90*/  LDCU.64 UR4, c[0x0][0x410] ;  /* 0x00008200ff0477ac */ /* 0x000f220008000a00 */
[----:B------:R1:W1:Y:S01]  /*28da0*/  LDS.128 R12, [R16] ;  /* 0x00000000100c7984 */ /* 0x0002620000000c00 */
[----:B------:R-:W-:-:S05]  /*28db0*/  SHF.R.U32.HI R2, RZ, 0x2, R25 ;  /* 0x00000002ff027819 */ /* 0x000fca0000011619 */
[C---:B------:R-:W-:Y:S02]  /*28dc0*/  VIADD R3, R2.reuse, 0x20 ;  /* 0x0000002002037836 */ /* 0x040fe40000000000 */
[----:B------:R-:W-:Y:S01]  /*28dd0*/  VIADD R0, R2, 0x40 ;  /* 0x0000004002007836 */ /* 0x000fe20000000000 */
[C---:B--2---:R-:W-:Y:S02]  /*28de0*/  ISETP.GE.AND P0, PT, R4.reuse, UR6, PT ;  /* 0x0000000604007c0c */ /* 0x044fe4000bf06270 */
[----:B------:R-:W-:Y:S02]  /*28df0*/  IADD3 R4, P3, PT, R4, UR16, RZ ;  /* 0x0000001004047c10 */ /* 0x000fe4000ff7e0ff */
[----:B------:R-:W-:Y:S01]  /*28e00*/  ISETP.GE.OR P2, PT, R3, UR8, P0 ;  /* 0x0000000803007c0c */ /* 0x000fe20008746670 */
[C---:B------:R-:W-:Y:S01]  /*28e10*/  VIADD R3, R2.reuse, 0x60 ;  /* 0x0000006002037836 */ /* 0x040fe20000000000 */
[----:B------:R-:W-:Y:S01]  /*28e20*/  IADD3.X R5, PT, PT, RZ, UR11, RZ, P3, !PT ;  /* 0x0000000bff057c10 */ /* 0x000fe20009ffe4ff */
[----:B----4-:R-:W-:Y:S01]  /*28e30*/  IMAD.U32 R6, RZ, RZ, UR5 ;  /* 0x00000005ff067e24 */ /* 0x010fe2000f8e00ff */
[----:B------:R-:W-:-:S02]  /*28e40*/  ISETP.GE.OR P3, PT, R2, UR8, P0 ;  /* 0x0000000802007c0c */ /* 0x000fc40008766670 */
[----:B------:R-:W-:Y:S01]  /*28e50*/  ISETP.GE.OR P1, PT, R0, UR8, P0 ;  /* 0x0000000800007c0c */ /* 0x000fe20008726670 */
[----:B------:R-:W-:Y:S01]  /*28e60*/  IMAD.U32 R0, RZ, RZ, UR4 ;  /* 0x00000004ff007e24 */ /* 0x000fe2000f8e00ff */
[----:B------:R-:W-:Y:S02]  /*28e70*/  ISETP.GE.OR P0, PT, R3, UR8, P0 ;  /* 0x0000000803007c0c */ /* 0x000fe40008706670 */
[----:B------:R-:W-:Y:S01]  /*28e80*/  MOV R3, RZ ;  /* 0x000000ff00037202 */ /* 0x000fe20000000f00 */
[----:B------:R-:W-:-:S04]  /*28e90*/  IMAD.WIDE.U32 R8, R0, UR14, R4 ;  /* 0x0000000e00087c25 */ /* 0x000fc8000f8e0004 */
[----:B------:R-:W-:-:S04]  /*28ea0*/  IMAD.WIDE.U32 R2, R26, 0x80, R2 ;  /* 0x000000801a027825 */ /* 0x000fc800078e0002 */
[----:B------:R-:W-:Y:S01]  /*28eb0*/  IMAD R5, R6, UR14, R9 ;  /* 0x0000000e06057c24 */ /* 0x000fe2000f8e0209 */
[----:B---3--:R-:W-:Y:S06]  /*28ec0*/  @P3 BRA `(.L_x_509) ;  /* 0x0000000000283947 */ /* 0x008fec0003800000 */
        /* <DEDUP_REMOVED lines=9> */
[----:B-1----:R2:W-:Y:S02]  /*28f60*/  STG.E.128 desc[UR20][R10.64], R12 ;  /* 0x0000000c0a007986 */ /* 0x0025e4000c101d14 */
.L_x_509:
[----:B------:R-:W-:Y:S05]  /*28f70*/  BSYNC.RECONVERGENT B0 ;  /* 0x0000000000007941 */ /* 0x000fea0003800200 */
.L_x_508:
[----:B-12---:R1:W2:Y:S01]  /*28f80*/  LDS.128 R12, [R16+0x800] ;  /* 0x00080000100c7984 */ /* 0x0062a20000000c00 */
        /* <DEDUP_REMOVED lines=15> */
.L_x_511:
[----:B------:R-:W-:Y:S05]  /*29080*/  BSYNC.RECONVERGENT B0 ;  /* 0x0000000000007941 */ /* 0x000fea0003800200 */
.L_x_510:
        /* <DEDUP_REMOVED lines=16> */
.L_x_513:
[----:B------:R-:W-:Y:S05]  /*29190*/  BSYNC.RECONVERGENT B0 ;  /* 0x0000000000007941 */ /* 0x000fea0003800200 */
.L_x_512:
[----:B------:R-:W-:Y:S05]  /*291a0*/  @P0 EXIT ;  /* 0x000000000000094d */ /* 0x000fea0003800000 */
[----:B------:R-:W5:Y:S01]  /*291b0*/  LDCU.64 UR6, c[0x0][0x408] ;  /* 0x00008100ff0677ac */ /* 0x000f620008000a00 */
[----:B------:R-:W-:Y:S01]  /*291c0*/  IADD3 R0, P0, PT, R2, 0x60, RZ ;  /* 0x0000006002007810 */ /* 0x000fe20007f1e0ff */
[----:B------:R-:W1:Y:S04]  /*291d0*/  LDCU.64 UR4, c[0x0][0x3f0] ;  /* 0x00007e00ff0477ac */ /* 0x000e680008000a00 */
[----:B------:R-:W-:Y:S01]  /*291e0*/  IMAD.X R2, RZ, RZ, R3, P0 ;  /* 0x000000ffff027224 */ /* 0x000fe200000e0603 */
[----:B------:R-:W-:-:S03]  /*291f0*/  MOV R3, R5 ;  /* 0x0000000500037202 */ /* 0x000fc60000000f00 */
[----:B-----5:R-:W-:Y:S02]  /*29200*/  IMAD R6, R2, UR6, RZ ;  /* 0x0000000602067c24 */ /* 0x020fe4000f8e02ff */
[----:B------:R-:W-:-:S04]  /*29210*/  IMAD.MOV.U32 R2, RZ, RZ, R8 ;  /* 0x000000ffff027224 */ /* 0x000fc800078e0008 */
[----:B------:R-:W-:-:S04]  /*29220*/  IMAD.WIDE.U32 R4, R0, UR6, R2 ;  /* 0x0000000600047c25 */ /* 0x000fc8000f8e0002 */
[----:B------:R-:W-:Y:S01]  /*29230*/  IMAD R0, R0, UR7, R6 ;  /* 0x0000000700007c24 */ /* 0x000fe2000f8e0206 */
[----:B-1----:R-:W-:-:S04]  /*29240*/  LEA R2, P0, R4, UR4, 0x1 ;  /* 0x0000000404027c11 */ /* 0x002fc8000f8008ff */
[----:B------:R-:W-:-:S04]  /*29250*/  IADD3 R0, PT, PT, R0, R5, RZ ;  /* 0x0000000500007210 */ /* 0x000fc80007ffe0ff */
[----:B------:R-:W-:-:S05]  /*29260*/  LEA.HI.X R3, R4, UR5, R0, 0x1, P0 ;  /* 0x0000000504037c11 */ /* 0x000fca00080f0c00 */
[----:B------:R-:W-:Y:S01]  /*29270*/  STG.E.128 desc[UR20][R2.64], R20 ;  /* 0x0000001402007986 */ /* 0x000fe2000c101d14 */
[----:B------:R-:W-:Y:S05]  /*29280*/  EXIT ;  /* 0x000000000000794d */ /* 0x000fea0003800000 */
.L_x_514:
        /* <DEDUP_REMOVED lines=15> */
.L_x_735:


//--------------------- .text._ZN5flash16flash_fwd_kernelI23Flash_fwd_kernel_traitsILi32ELi128ELi128ELi4ELb0ELb0EN7cutlass6half_tE19Flash_kernel_traitsILi32ELi128ELi128ELi4ES3_EELb0ELb1ELb0ELb0ELb0ELb0ELb1ELb0EEEvNS_16Flash_fwd_paramsE --------------------------
	.section	.text._ZN5flash16flash_fwd_kernelI23Flash_fwd_kernel_traitsILi32ELi128ELi128ELi4ELb0ELb0EN7cutlass6half_tE19Flash_kernel_traitsILi32ELi128ELi128ELi4ES3_EELb0ELb1ELb0ELb0ELb0ELb0ELb1ELb0EEEvNS_16Flash_fwd_paramsE,"ax",@progbits
	.align	128
        .global         _ZN5flash16flash_fwd_kernelI23Flash_fwd_kernel_traitsILi32ELi128ELi128ELi4ELb0ELb0EN7cutlass6half_tE19Flash_kernel_traitsILi32ELi128ELi128ELi4ES3_EELb0ELb1ELb0ELb0ELb0ELb0ELb1ELb0EEEvNS_16Flash_fwd_paramsE
        .type           _ZN5flash16flash_fwd_kernelI23Flash_fwd_kernel_traitsILi32ELi128ELi128ELi4ELb0ELb0EN7cutlass6half_tE19Flash_kernel_traitsILi32ELi128ELi128ELi4ES3_EELb0ELb1ELb0ELb0ELb0ELb0ELb1ELb0EEEvNS_16Flash_fwd_paramsE,@function
        .size           _ZN5flash16flash_fwd_kernelI23Flash_fwd_kernel_traitsILi32ELi128ELi128ELi4ELb0ELb0EN7cutlass6half_tE19Flash_kernel_traitsILi32ELi128ELi128ELi4ES3_EELb0ELb1ELb0ELb0ELb0ELb0ELb1ELb0EEEvNS_16Flash_fwd_paramsE,(.L_x_736 - _ZN5flash16flash_fwd_kernelI23Flash_fwd_kernel_traitsILi32ELi128ELi128ELi4ELb0ELb0EN7cutlass6half_tE19Flash_kernel_traitsILi32ELi128ELi128ELi4ES3_EELb0ELb1ELb0ELb0ELb0ELb0ELb1ELb0EEEvNS_16Flash_fwd_paramsE)
        .other          _ZN5flash16flash_fwd_kernelI23Flash_fwd_kernel_traitsILi32ELi128ELi128ELi4ELb0ELb0EN7cutlass6half_tE19Flash_kernel_traitsILi32ELi128ELi128ELi4ES3_EELb0ELb1ELb0ELb0ELb0ELb0ELb1ELb0EEEvNS_16Flash_fwd_paramsE,@"STO_CUDA_ENTRY STV_DEFAULT"
_ZN5flash16flash_fwd_kernelI23Flash_fwd_kernel_traitsILi32ELi128ELi128ELi4ELb0ELb0EN7cutlass6half_tE19Flash_kernel_traitsILi32ELi128ELi128ELi4ES3_EELb0ELb1ELb0ELb0ELb0ELb0ELb1ELb0EEEvNS_16Flash_fwd_paramsE:
.text._ZN5flash16flash_fwd_kernelI23Flash_fwd_kernel_traitsILi32ELi128ELi128ELi4ELb0ELb0EN7cutlass6half_tE19Flash_kernel_traitsILi32ELi128ELi128ELi4ES3_EELb0ELb1ELb0ELb0ELb0ELb0ELb1ELb0EEEvNS_16Flash_fwd_paramsE:
        /* <DEDUP_REMOVED lines=53> */
.L_x_515:
        /* <DEDUP_REMOVED lines=25> */
[----:B------:R-:W3:Y:S01]  /*04e0*/  LDC R7, c[0x0][0x434] ;  /* 0x00010d00ff077b82 */ /* 0x000ee20000000800 */
[----:B-1----:R-:W-:-:S07]  /*04f0*/  ISETP.NE.AND P0, PT, R0, RZ, PT ;  /* 0x000000ff0000720c */ /* 0x002fce0003f05270 */
[----:B------:R-:W1:Y:S01]  /*0500*/  @!P1 LDC.64 R8, c[0x0][0x400] ;  /* 0x00010000ff089b82 */ /* 0x000e620000000a00 */
[----:B--2---:R-:W-:-:S07]  /*0510*/  ISETP.NE.AND P2, PT, R4, RZ, !P0 ;  /* 0x000000ff0400720c */ /* 0x004fce0004745270 */
[----:B------:R-:W2:Y:S01]  /*0520*/  @P1 LDC.64 R10, c[0x0][0x408] ;  /* 0x00010200ff0a1b82 */ /* 0x000ea20000000a00 */
[----:B------:R-:W-:-:S07]  /*0530*/  @P0 IMAD.MOV.U32 R0, RZ, RZ, 0x1 ;  /* 0x00000001ff000424 */ /* 0x000fce00078e00ff */
[----:B------:R-:W4:Y:S08]  /*0540*/  @P0 LDC.64 R2, c[0x0][0x430] ;  /* 0x00010c00ff020b82 */ /* 0x000f300000000a00 */
[----:B------:R-:W1:Y:S01]  /*0550*/  @P0 LDC R16, c[0x0][0x430] ;  /* 0x00010c00ff100b82 */ /* 0x000e620000000800 */
[----:B----4-:R-:W-:Y:S01]  /*0560*/  @P0 IMAD R6, R2, R3, RZ ;  /* 0x0000000302060224 */ /* 0x010fe200078e02ff */
        /* <DEDUP_REMOVED lines=11> */
.L_x_517:
[----:B------:R-:W2:Y:S01]  /*0620*/  LDCU UR4, c[0x0][0x440] ;  /* 0x00008800ff0477ac */ /* 0x000ea20008000800 */
[C---:B-1----:R-:W-:Y:S01]  /*0630*/  @!P1 IMAD.WIDE.U32 R4, R25.reuse, R8, RZ ;  /* 0x0000000819049225 */ /* 0x042fe200078e00ff */
[C---:B------:R-:W-:Y:S01]  /*0640*/  ISETP.NE.AND P4, PT, R26.reuse, -0x1, PT ;  /* 0xffffffff1a00780c */ /* 0x040fe20003f85270 */
[----:B------:R-:W-:Y:S02]  /*0650*/  BSSY.RECONVERGENT B0, `(.L_x_518) ;  /* 0x000002d000007945 */ /* 0x000fe40003800200 */
[----:B------:R-:W-:Y:S02]  /*0660*/  @!P1 IMAD R9, R25, R9, R5 ;  /* 0x0000000919099224 */ /* 0x000fe400078e0205 */
[----:B------:R-:W-:-:S04]  /*0670*/  @P1 IMAD.WIDE.U32 R2, R26, R10, RZ ;  /* 0x0000000a1a021225 */ /* 0x000fc800078e00ff */
[----:B------:R-:W-:Y:S02]  /*0680*/  IMAD.SHL.U32 R5, R185, 0x8, RZ ;  /* 0x00000008b9057824 */ /* 0x000fe400078e00ff */
[----:B------:R-:W-:Y:S02]  /*0690*/  @P1 IMAD R9, R26, R11, R3 ;  /* 0x0000000b1a091224 */ /* 0x000fe400078e0203 */
[----:B------:R-:W-:Y:S01]  /*06a0*/  @P1 IMAD.MOV.U32 R4, RZ, RZ, R2 ;  /* 0x000000ffff041224 */ /* 0x000fe200078e0002 */
[----:B------:R-:W-:Y:S01]  /*06b0*/  LOP3.LUT R3, R5, 0x18, RZ, 0xc0, !PT ;  /* 0x0000001805037812 */ /* 0x000fe200078ec0ff */
[----:B------:R-:W-:Y:S01]  /*06c0*/  IMAD R2, R25, R7, RZ ;  /* 0x0000000719027224 */ /* 0x000fe200078e02ff */
[----:B------:R-:W-:Y:S01]  /*06d0*/  MOV R5, RZ ;  /* 0x000000ff00057202 */ /* 0x000fe20000000f00 */
[----:B----4-:R-:W-:Y:S01]  /*06e0*/  IMAD R14, R22, R6, RZ ;  /* 0x00000006160e7224 */ /* 0x010fe200078e02ff */
[----:B--2---:R-:W-:Y:S01]  /*06f0*/  ISETP.GE.AND P0, PT, R3, UR4, PT ;  /* 0x0000000403007c0c */ /* 0x004fe2000bf06270 */
[----:B------:R-:W1:Y:S01]  /*0700*/  LDCU.64 UR4, c[0x0][0x410] ;  /* 0x00008200ff0477ac */ /* 0x000e620008000a00 */
[----:B------:R-:W-:Y:S01]  /*0710*/  SEL R2, R2, R26, !P4 ;  /* 0x0000001a02027207 */ /* 0x000fe20006000000 */
[----:B------:R-:W-:Y:S01]  /*0720*/  @!P2 IMAD R14, R25, R0, R14 ;  /* 0x00000000190ea224 */ /* 0x000fe200078e020e */
[----:B------:R-:W-:Y:S01]  /*0730*/  ISETP.NE.AND P3, PT, R3, RZ, PT ;  /* 0x000000ff0300720c */ /* 0x000fe20003f65270 */
[----:B------:R-:W-:Y:S01]  /*0740*/  IMAD.IADD R0, R15, 0x1, -R24 ;  /* 0x000000010f007824 */ /* 0x000fe200078e0a18 */
[----:B------:R-:W-:-:S02]  /*0750*/  IADD3 R8, P1, PT, R3, R4, RZ ;  /* 0x0000000403087210 */ /* 0x000fc40007f3e0ff */
[----:B------:R-:W-:Y:S02]  /*0760*/  SHF.R.S32.HI R3, RZ, 0x1f, R2 ;  /* 0x0000001fff037819 */ /* 0x000fe40000011402 */
[----:B------:R-:W-:Y:S01]  /*0770*/  SHF.R.U32.HI R4, RZ, 0x2, R185 ;  /* 0x00000002ff047819 */ /* 0x000fe200000116b9 */
[----:B------:R-:W-:Y:S01]  /*0780*/  IMAD.X R9, RZ, RZ, R9, P1 ;  /* 0x000000ffff097224 */ /* 0x000fe200008e0609 */
[----:B------:R-:W-:Y:S02]  /*0790*/  SEL R20, R2, RZ, P2 ;  /* 0x000000ff02147207 */ /* 0x000fe40001000000 */
[----:B------:R-:W-:Y:S01]  /*07a0*/  SEL R21, R3, RZ, P2 ;  /* 0x000000ff03157207 */ /* 0x000fe20001000000 */
[C---:B------:R-:W-:Y:S01]  /*07b0*/  VIADD R17, R4.reuse, 0x20 ;  /* 0x0000002004117836 */ /* 0x040fe20000000000 */
[CC--:B------:R-:W-:Y:S01]  /*07c0*/  ISETP.GE.OR P2, PT, R4.reuse, R0.reuse, P0 ;  /* 0x000000000400720c */ /* 0x0c0fe20000746670 */
[C---:B------:R-:W-:Y:S01]  /*07d0*/  VIADD R19, R4.reuse, 0x60 ;  /* 0x0000006004137836 */ /* 0x040fe20000000000 */
[----:B------:R-:W-:Y:S01]  /*07e0*/  IADD3 R18, PT, PT, R4, 0x40, RZ ;  /* 0x0000004004127810 */ /* 0x000fe20007ffe0ff */
[----:B-1----:R-:W-:Y:S01]  /*07f0*/  IMAD.WIDE.U32 R8, R22, UR4, R8 ;  /* 0x0000000416087c25 */ /* 0x002fe2000f8e0008 */
[----:B------:R-:W-:-:S02]  /*0800*/  ISETP.GE.OR P6, PT, R4, R0, P3 ;  /* 0x000000000400720c */ /* 0x000fc40001fc6670 */
[-C--:B------:R-:W-:Y:S01]  /*0810*/  ISETP.GE.OR P5, PT, R17, R0.reuse, P3 ;  /* 0x000000001100720c */ /* 0x080fe20001fa6670 */
[----:B------:R-:W-:Y:S01]  /*0820*/  IMAD R7, R22, UR5, R9 ;  /* 0x0000000516077c24 */ /* 0x000fe2000f8e0209 */
[-C--:B------:R-:W-:Y:S01]  /*0830*/  ISETP.GE.OR P4, PT, R18, R0.reuse, P3 ;  /* 0x000000001200720c */ /* 0x080fe20001f86670 */
[----:B------:R-:W-:Y:S01]  /*0840*/  IMAD.WIDE.U32 R2, R23, 0x80, R4 ;  /* 0x0000008017027825 */ /* 0x000fe200078e0004 */
[-C--:B------:R-:W-:Y:S02]  /*0850*/  ISETP.GE.OR P3, PT, R19, R0.reuse, P3 ;  /* 0x000000001300720c */ /* 0x080fe40001f66670 */
        /* <DEDUP_REMOVED lines=12> */
.L_x_519:
[----:B------:R-:W-:Y:S05]  /*0920*/  BSYNC.RECONVERGENT B0 ;  /* 0x0000000000007941 */ /* 0x000fea0003800200 */
.L_x_518:
[----:B------:R-:W-:Y:S01]  /*0930*/  BSSY.RECONVERGENT B0, `(.L_x_520) ;  /* 0x0000012000007945 */ /* 0x000fe20003800200 */
[----:B------:R-:W-:Y:S01]  /*0940*/  ISETP.GE.OR P2, PT, R18, R0, P0 ;  /* 0x000000001200720c */ /* 0x000fe20000746670 */
[----:B------:R-:W-:Y:S01]  /*0950*/  IMAD R15, R24, R16, RZ ;  /* 0x00000010180f7224 */ /* 0x000fe200078e02ff */
[----:B------:R-:W-:Y:S01]  /*0960*/  ISETP.GE.OR P0, PT, R19, R0, P0 ;  /* 0x000000001300720c */ /* 0x000fe20000706670 */
        /* <DEDUP_REMOVED lines=14> */
.L_x_521:
[----:B------:R-:W-:Y:S05]  /*0a50*/  BSYNC.RECONVERGENT B0 ;  /* 0x0000000000007941 */ /* 0x000fea0003800200 */
.L_x_520:
        /* <DEDUP_REMOVED lines=15> */
.L_x_523:
[----:B------:R-:W-:Y:S05]  /*0b50*/  BSYNC.RECONVERGENT B0 ;  /* 0x0000000000007941 */ /* 0x000fea0003800200 */
.L_x_522:
        /* <DEDUP_REMOVED lines=17> */
.L_x_525:
[----:B------:R-:W-:Y:S05]  /*0c70*/  BSYNC.RECONVERGENT B0 ;  /* 0x0000000000007941 */ /* 0x000fea0003800200 */
.L_x_524:
        /* <DEDUP_REMOVED lines=11> */
.L_x_527:
[----:B------:R-:W-:Y:S05]  /*0d30*/  BSYNC.RECONVERGENT B0 ;  /* 0x0000000000007941 */ /* 0x000fea0003800200 */
.L_x_526:
        /* <DEDUP_REMOVED lines=10> */
.L_x_529:
[----:B------:R-:W-:Y:S05]  /*0de0*/  BSYNC.RECONVERGENT B0 ;  /* 0x0000000000007941 */ /* 0x000fea0003800200 */
.L_x_528:
        /* <DEDUP_REMOVED lines=10> */
.L_x_531:
[----:B------:R-:W-:Y:S05]  /*0e90*/  BSYNC.RECONVERGENT B0 ;  /* 0x0000000000007941 */ /* 0x000fea0003800200 */
.L_x_530:
        /* <DEDUP_REMOVED lines=10> */
.L_x_516:
[----:B------:R-:W-:Y:S02]  /*0f40*/  ISETP.NE.AND P0, PT, R26, -0x1, PT ;  /* 0xffffffff1a00780c */ /* 0x000fe40003f05270 */
[----:B------:R-:W-:-:S11]  /*0f50*/  ISETP.NE.AND P2, PT, R11, -0x1, PT ;  /* 0xffffffff0b00780c */ /* 0x000fd60003f45270 */
[----:B------:R-:W1:Y:S08]  /*0f60*/  @!P0 LDC.64 R6, c[0x0][0x398] ;  /* 0x0000e600ff068b82 */ /* 0x000e700000000a00 */
[----:B------:R-:W2:Y:S01]  /*0f70*/  @P0 LDC.64 R8, c[0x0][0x3b0] ;  /* 0x0000ec00ff080b82 */ /* 0x000ea20000000a00 */
[----:B-1----:R-:W-:-:S04]  /*0f80*/  @!P0 IMAD.WIDE.U32 R4, R25, R6, RZ ;  /* 0x0000000619048225 */ /* 0x002fc800078e00ff */
[----:B------:R-:W-:Y:S01]  /*0f90*/  @!P0 IMAD R13, R25, R7, R5 ;  /* 0x00000007190d8224 */ /* 0x000fe200078e0205 */
[----:B------:R-:W-:Y:S01]  /*0fa0*/  @!P0 MOV R12, R4 ;  /* 0x00000004000c8202 */ /* 0x000fe20000000f00 */
[----:B--2---:R-:W-:-:S04]  /*0fb0*/  @P0 IMAD.WIDE.U32 R2, R26, R8, RZ ;  /* 0x000000081a020225 */ /* 0x004fc800078e00ff */
        /* <DEDUP_REMOVED lines=16> */
.L_x_532:
[----:B------:R-:W1:Y:S01]  /*10c0*/  LDC.64 R112, c[0x0][0x3b8] ;  /* 0x0000ee00ff707b82 */ /* 0x000e620000000a00 */
[----:B------:R-:W-:-:S05]  /*10d0*/  IADD3 R2, PT, PT, R10, R11, RZ ;  /* 0x0000000b0a027210 */ /* 0x000fca0007ffe0ff */
[C---:B-1----:R-:W-:Y:S02]  /*10e0*/  IMAD R0, R2.reuse, R113, RZ ;  /* 0x0000007102007224 */ /* 0x042fe400078e02ff */
[----:B------:R-:W-:-:S05]  /*10f0*/  IMAD.WIDE.U32 R2, R2, R112, RZ ;  /* 0x0000007002027225 */ /* 0x000fca00078e00ff */
[----:B------:R-:W-:Y:S02]  /*1100*/  IADD3 R6, PT, PT, R3, R0, RZ ;  /* 0x0000000003067210 */ /* 0x000fe40007ffe0ff */
[----:B------:R-:W-:-:S07]  /*1110*/  MOV R5, R2 ;  /* 0x0000000200057202 */ /* 0x000fce0000000f00 */
.L_x_533:
        /* <DEDUP_REMOVED lines=39> */
.L_x_534:
[----:B------:R-:W1:Y:S01]  /*1390*/  LDC.64 R90, c[0x0][0x3c0] ;  /* 0x0000f000ff5a7b82 */ /* 0x000e620000000a00 */
[----:B------:R-:W-:-:S05]  /*13a0*/  IADD3 R0, PT, PT, R10, R11, RZ ;  /* 0x0000000b0a007210 */ /* 0x000fca0007ffe0ff */
[C---:B-1----:R-:W-:Y:S02]  /*13b0*/  IMAD R4, R0.reuse, R91, RZ ;  /* 0x0000005b00047224 */ /* 0x042fe400078e02ff */
[----:B------:R-:W-:-:S05]  /*13c0*/  IMAD.WIDE.U32 R2, R0, R90, RZ ;  /* 0x0000005a00027225 */ /* 0x000fca00078e00ff */
[----:B------:R-:W-:-:S07]  /*13d0*/  IADD3 R0, PT, PT, R3, R4, RZ ;  /* 0x0000000403007210 */ /* 0x000fce0007ffe0ff */
.L_x_535:
[C---:B------:R-:W-:Y:S01]  /*13e0*/  IMAD.SHL.U32 R189, R185.reuse, 0x8, RZ ;  /* 0x00000008b9bd7824 */ /* 0x040fe200078e00ff */
[----:B------:R-:W1:Y:S01]  /*13f0*/  LDCU.128 UR4, c[0x0][0x3d0] ;  /* 0x00007a00ff0477ac */ /* 0x000e620008000c00 */
[C---:B------:R-:W-:Y:S01]  /*1400*/  IMAD.SHL.U32 R16, R185.reuse, 0x20, RZ ;  /* 0x00000020b9107824 */ /* 0x040fe200078e00ff */
[----:B------:R-:W-:Y:S01]  /*1410*/  SHF.R.U32.HI R26, RZ, 0x2, R185 ;  /* 0x00000002ff1a7819 */ /* 0x000fe200000116b9 */
[----:B------:R-:W-:Y:S01]  /*1420*/  IMAD.SHL.U32 R3, R185, 0x4, RZ ;  /* 0x00000004b9037824 */ /* 0x000fe200078e00ff */
[----:B------:R-:W-:Y:S01]  /*1430*/  LOP3.LUT R191, R189, 0x18, RZ, 0xc0, !PT ;  /* 0x00000018bdbf7812 */ /* 0x000fe200078ec0ff */
[----:B------:R-:W2:Y:S01]  /*1440*/  LDCU.64 UR12, c[0x0][0x388] ;  /* 0x00007100ff0c77ac */ /* 0x000ea20008000a00 */
[----:B------:R-:W-:Y:S01]  /*1450*/  LOP3.LUT R14, R16, 0xc0, RZ, 0xc0, !PT ;  /* 0x000000c0100e7812 */ /* 0x000fe200078ec0ff */
[----:B------:R-:W3:Y:S01]  /*1460*/  S2UR UR16, SR_CgaCtaId ;  /* 0x00000000001079c3 */ /* 0x000ee20000008800 */
[C---:B------:R-:W-:Y:S01]  /*1470*/  IADD3 R2, P0, PT, R191.reuse, R2, RZ ;  /* 0x00000002bf027210 */ /* 0x040fe20007f1e0ff */
[----:B------:R-:W4:Y:S01]  /*1480*/  LDCU.64 UR10, c[0x0][0x390] ;  /* 0x00007200ff0a77ac */ /* 0x000f220008000a00 */
[----:B------:R-:W-:Y:S01]  /*1490*/  LOP3.LUT R14, R14, 0x18, R3, 0xf8, !PT ;  /* 0x000000180e0e7812 */ /* 0x000fe200078ef803 */
[----:B------:R-:W-:Y:S01]  /*14a0*/  BSSY.RECONVERGENT B0, `(.L_x_536) ;  /* 0x0000040000007945 */ /* 0x000fe20003800200 */
[----:B------:R-:W-:Y:S01]  /*14b0*/  IADD3 R4, P1, PT, R191, R5, RZ ;  /* 0x00000005bf047210 */ /* 0x000fe20007f3e0ff */
[----:B------:R-:W-:Y:S01]  /*14c0*/  IMAD.X R3, RZ, RZ, R0, P0 ;  /* 0x000000ffff037224 */ /* 0x000fe200000e0600 */
[----:B------:R-:W-:Y:S01]  /*14d0*/  LOP3.LUT R0, R189, 0xd8, RZ, 0xc0, !PT ;  /* 0x000000d8bd007812 */ /* 0x000fe200078ec0ff */
[----:B------:R-:W5:Y:S01]  /*14e0*/  LDCU.64 UR8, c[0x0][0x3c8] ;  /* 0x00007900ff0877ac */ /* 0x000f620008000a00 */
[----:B------:R-:W-:Y:S01]  /*14f0*/  MOV R27, RZ ;  /* 0x000000ff001b7202 */ /* 0x000fe20000000f00 */
[----:B------:R-:W-:Y:S01]  /*1500*/  IMAD.X R5, RZ, RZ, R6, P1 ;  /* 0x000000ffff057224 */ /* 0x000fe200008e0606 */
[----:B------:R-:W-:Y:S01]  /*1510*/  LOP3.LUT R0, R0, 0x18, R185, 0x78, !PT ;  /* 0x0000001800007812 */ /* 0x000fe200078e78b9 */
[----:B------:R-:W-:Y:S01]  /*1520*/  IMAD.WIDE.U32 R2, R26, R90, R2 ;  /* 0x0000005a1a027225 */ /* 0x000fe200078e0002 */
[----:B------:R-:W-:Y:S01]  /*1530*/  IADD3 R6, P0, PT, R191, R12, RZ ;  /* 0x0000000cbf067210 */ /* 0x000fe20007f1e0ff */
[----:B------:R4:W-:Y:S01]  /*1540*/  STL.64 [R1+0x30], R26 ;  /* 0x0000301a01007387 */ /* 0x0009e20000100a00 */
[----:B------:R-:W-:Y:S01]  /*1550*/  LOP3.LUT R189, R0, 0x1f20, R189, 0xf8, !PT ;  /* 0x00001f2000bd7812 */ /* 0x000fe200078ef8bd */
[----:B------:R-:W-:Y:S01]  /*1560*/  IMAD.WIDE.U32 R4, R26, R112, R4 ;  /* 0x000000701a047225 */ /* 0x000fe200078e0004 */
[----:B------:R-:W-:Y:S01]  /*1570*/  SHF.R.S32.HI R0, RZ, 0x1f, R8 ;  /* 0x0000001fff007819 */ /* 0x000fe20000011408 */
[----:B------:R-:W-:Y:S01]  /*1580*/  UMOV UR17, 0x400 ;  /* 0x0000040000117882 */ /* 0x000fe20000000000 */
[----:B------:R-:W-:Y:S01]  /*1590*/  IADD3 R11, PT, PT, -R24, R15, RZ ;  /* 0x0000000f180b7210 */ /* 0x000fe20007ffe1ff */
[----:B------:R-:W-:Y:S01]  /*15a0*/  IMAD R5, R26, R113, R5 ;  /* 0x000000711a057224 */ /* 0x000fe200078e0205 */
[----:B------:R-:W-:Y:S01]  /*15b0*/  SHF.R.U32.HI R17, RZ, 0x1, R185 ;  /* 0x00000001ff117819 */ /* 0x000fe200000116b9 */
[----:B-1----:R-:W-:Y:S01]  /*15c0*/  IMAD R7, R0, UR4, RZ ;  /* 0x0000000400077c24 */ /* 0x002fe2000f8e02ff */
[C---:B------:R-:W-:Y:S01]  /*15d0*/  ISETP.GE.AND P2, PT, R26.reuse, R11, PT ;  /* 0x0000000b1a00720c */ /* 0x040fe20003f46270 */
[----:B------:R-:W-:Y:S01]  /*15e0*/  IMAD R3, R26, R91, R3 ;  /* 0x0000005b1a037224 */ /* 0x000fe200078e0203 */
[----:B------:R-:W-:Y:S01]  /*15f0*/  LOP3.LUT R179, R14, 0x8, R17, 0x78, !PT ;  /* 0x000000080eb37812 */ /* 0x000fe200078e7811 */
[----:B------:R-:W-:-:S02]  /*1600*/  IMAD R0, R0, UR6, RZ ;  /* 0x0000000600007c24 */ /* 0x000fc4000f8e02ff */
[C---:B------:R-:W-:Y:S02]  /*1610*/  IMAD R10, R8.reuse, UR5, R7 ;  /* 0x00000005080a7c24 */ /* 0x040fe4000f8e0207 */
[----:B------:R-:W-:Y:S01]  /*1620*/  IMAD.WIDE.U32 R4, R8, UR4, R4 ;  /* 0x0000000408047c25 */ /* 0x000fe2000f8e0004 */
[----:B---3--:R-:W-:-:S03]  /*1630*/  ULEA UR4, UR16, UR17, 0x18 ;  /* 0x0000001110047291 */ /* 0x008fc6000f8ec0ff */
[----:B------:R-:W-:Y:S01]  /*1640*/  IMAD R9, R8, UR7, R0 ;  /* 0x0000000708097c24 */ /* 0x000fe2000f8e0200 */
[----:B--2---:R-:W-:Y:S01]  /*1650*/  LEA R183, P1, R4, UR12, 0x1 ;  /* 0x0000000c04b77c11 */ /* 0x004fe2000f8208ff */
[----:B------:R-:W-:Y:S01]  /*1660*/  IMAD.WIDE.U32 R2, R8, UR6, R2 ;  /* 0x0000000608027c25 */ /* 0x000fe2000f8e0002 */
[----:B------:R-:W-:-:S03]  /*1670*/  LEA R189, R189, UR4, 0x1 ;  /* 0x00000004bdbd7c11 */ /* 0x000fc6000f8e08ff */
[----:B------:R-:W-:Y:S01]  /*1680*/  IMAD.IADD R0, R5, 0x1, R10 ;  /* 0x0000000105007824 */ /* 0x000fe200078e020a */
[----:B------:R-:W-:Y:S01]  /*1690*/  IADD3 R3, PT, PT, R3, R9, RZ ;  /* 0x0000000903037210 */ /* 0x000fe20007ffe0ff */
[----:B------:R-:W-:-:S03]  /*16a0*/  IMAD.WIDE.U32 R28, R23, 0x80, R26 ;  /* 0x00000080171c7825 */ /* 0x000fc600078e001a */
[----:B------:R-:W-:Y:S01]  /*16b0*/  LEA.HI.X R182, R4, UR13, R0, 0x1, P1 ;  /* 0x0000000d04b67c11 */ /* 0x000fe200088f0c00 */
[----:B------:R-:W-:Y:S01]  /*16c0*/  IMAD.X R7, RZ, RZ, R13, P0 ;  /* 0x000000ffff077224 */ /* 0x000fe200000e060d */
[----:B----4-:R-:W-:Y:S01]  /*16d0*/  LEA R19, P0, R2, UR10, 0x1 ;  /* 0x0000000a02137c11 */ /* 0x010fe2000f8008ff */
[----:B------:R1:W-:Y:S01]  /*16e0*/  STL.64 [R1+0x20], R28 ;  /* 0x0000201c01007387 */ /* 0x0003e20000100a00 */
[----:B-----5:R-:W-:Y:S02]  /*16f0*/  IMAD.WIDE.U32 R8, R22, UR8, R6 ;  /* 0x0000000816087c25 */ /* 0x020fe4000f8e0006 */
[----:B------:R-:W-:Y:S01]  /*1700*/  LEA.HI.X R18, R2, UR11, R3, 0x1, P0 ;  /* 0x0000000b02127c11 */ /* 0x000fe200080f0c03 */
[----:B------:R1:W-:Y:S01]  /*1710*/  STL [R1+0x2c], R11 ;  /* 0x00002c0b01007387 */ /* 0x0003e20000100800 */
[----:B------:R-:W-:-:S03]  /*1720*/  IMAD R7, R22, UR9, R9 ;  /* 0x0000000916077c24 */ /* 0x000fc6000f8e0209 */
[----:B------:R1:W-:Y:S04]  /*1730*/  STL [R1+0x4], R183 ;  /* 0x000004b701007387 */ /* 0x0003e80000100800 */
[----:B------:R1:W-:Y:S04]  /*1740*/  STL [R1+0xc], R19 ;  /* 0x00000c1301007387 */ /* 0x0003e80000100800 */
[----:B------:R1:W-:Y:S04]  /*1750*/  STL [R1], R182 ;  /* 0x000000b601007387 */ /* 0x0003e80000100800 */
        /* <DEDUP_REMOVED lines=19> */
.L_x_538:
[----:B------:R2:W-:Y:S02]  /*1890*/  STS.128 [R189], RZ ;  /* 0x000000ffbd007388 */ /* 0x0005e40000000c00 */
.L_x_537:
[----:B------:R-:W-:Y:S05]  /*18a0*/  BSYNC.RECONVERGENT B0 ;  /* 0x0000000000007941 */ /* 0x000fea0003800200 */
.L_x_536:
[C---:B------:R-:W-:Y:S01]  /*18b0*/  IADD3 R22, PT, PT, R26.reuse, 0x20, RZ ;  /* 0x000000201a167810 */ /* 0x040fe20007ffe0ff */
[C---:B------:R-:W-:Y:S01]  /*18c0*/  VIADD R21, R26.reuse, 0x40 ;  /* 0x000000401a157836 */ /* 0x040fe20000000000 */
[----:B------:R-:W-:Y:S01]  /*18d0*/  IADD3 R20, PT, PT, R26, 0x60, RZ ;  /* 0x000000601a147810 */ /* 0x000fe20007ffe0ff */
[----:B------:R-:W-:Y:S01]  /*18e0*/  VIADD R89, R211, 0xffffffff ;  /* 0xffffffffd3597836 */ /* 0x000fe20000000000 */
[-C--:B------:R-:W-:Y:S01]  /*18f0*/  ISETP.GE.AND P0, PT, R22, R11.reuse, PT ;  /* 0x0000000b1600720c */ /* 0x080fe20003f06270 */
[----:B------:R4:W-:Y:S01]  /*1900*/  STL [R1+0x38], R22 ;  /* 0x0000381601007387 */ /* 0x0009e20000100800 */
[C---:B------:R-:W-:Y:S01]  /*1910*/  SHF.L.U64.HI R0, R112.reuse, 0x7, R113 ;  /* 0x0000000770007819 */ /* 0x040fe20000010271 */
[----:B------:R-:W-:Y:S01]  /*1920*/  IMAD R12, R89, -0x80, R88 ;  /* 0xffffff80590c7824 */ /* 0x000fe200078e0258 */
[----:B------:R-:W-:Y:S01]  /*1930*/  BSSY.RECONVERGENT B0, `(.L_x_539) ;  /* 0x000001e000007945 */ /* 0x000fe20003800200 */
[----:B------:R4:W-:Y:S01]  /*1940*/  STL [R1+0x40], R21 ;  /* 0x0000401501007387 */ /* 0x0009e20000100800 */
[----:B------:R-:W-:Y:S01]  /*1950*/  IMAD.SHL.U32 R2, R112, 0x80, RZ ;  /* 0x0000008070027824 */ /* 0x000fe200078e00ff */
[----:B------:R-:W-:Y:S01]  /*1960*/  ISETP.GE.AND P2, PT, R21, R11, PT ;  /* 0x0000000b1500720c */ /* 0x000fe20003f46270 */
[----:B------:R-:W-:Y:S01]  /*1970*/  IMAD R13, R0, R89, RZ ;  /* 0x00000059000d7224 */ /* 0x000fe200078e02ff */
[----:B------:R4:W-:Y:S01]  /*1980*/  STL [R1+0x3c], R20 ;  /* 0x00003c1401007387 */ /* 0x0009e20000100800 */
[----:B------:R-:W-:Y:S01]  /*1990*/  ISETP.GE.AND P1, PT, R20, R11, PT ;  /* 0x0000000b1400720c */ /* 0x000fe20003f26270 */
[----:B-1----:R-:W-:Y:S01]  /*19a0*/  IMAD.WIDE.U32 R10, R2, R89, RZ ;  /* 0x00000059020a7225 */ /* 0x002fe200078e00ff */
[----:B------:R-:W-:Y:S01]  /*19b0*/  ISETP.GE.AND P3, PT, R26, R12, PT ;  /* 0x0000000c1a00720c */ /* 0x000fe20003f66270 */
[----:B------:R-:W-:-:S12]  /*19c0*/  @P0 BRA `(.L_x_540) ;  /* 0x0000000000500947 */ /* 0x000fd80003800000 */
[----:B------:R-:W1:Y:S02]  /*19d0*/  LDCU UR5, c[0x0][0x440] ;  /* 0x00008800ff0577ac */ /* 0x000e640008000800 */
[----:B-1----:R-:W-:-:S13]  /*19e0*/  ISETP.GE.AND P0, PT, R191, UR5, PT ;  /* 0x00000005bf007c0c */ /* 0x002fda000bf06270 */
[----:B------:R1:W-:Y:S01]  /*19f0*/  @P0 STS.128 [R189+0x800], RZ ;  /* 0x000800ffbd000388 */ /* 0x0003e20000000c00 */
[----:B------:R-:W-:Y:S05]  /*1a00*/  @P0 BRA `(.L_x_540) ;  /* 0x0000000000400947 */ /* 0x000fea0003800000 */
[----:B------:R-:W5:Y:S01]  /*1a10*/  LDCU.64 UR8, c[0x0][0x3b0] ;  /* 0x00007600ff0877ac */ /* 0x000f620008000a00 */
[----:B---3--:R-:W-:Y:S01]  /*1a20*/  IADD3 R4, P0, PT, R28, 0x20, RZ ;  /* 0x000000201c047810 */ /* 0x008fe20007f1e0ff */
        /* <DEDUP_REMOVED lines=14> */
.L_x_540:
[----:B------:R-:W-:Y:S05]  /*1b10*/  BSYNC.RECONVERGENT B0 ;  /* 0x0000000000007941 */ /* 0x000fea0003800200 */
.L_x_539:
[----:B------:R-:W-:Y:S04]  /*1b20*/  BSSY.RECONVERGENT B0, `(.L_x_541) ;  /* 0x0000016000007945 */ /* 0x000fe80003800200 */
[----:B------:R-:W-:Y:S05]  /*1b30*/  @P2 BRA `(.L_x_542) ;  /* 0x0000000000502947 */ /* 0x000fea0003800000 */
[----:B------:R-:W5:Y:S02]  /*1b40*/  LDCU UR5, c[0x0][0x440] ;  /* 0x00008800ff0577ac */ /* 0x000f640008000800 */
[----:B-----5:R-:W-:-:S13]  /*1b50*/  ISETP.GE.AND P0, PT, R191, UR5, PT ;  /* 0x00000005bf007c0c */ /* 0x020fda000bf06270 */
        /* <DEDUP_REMOVED lines=18> */
.L_x_542:
[----:B------:R-:W-:Y:S05]  /*1c80*/  BSYNC.RECONVERGENT B0 ;  /* 0x0000000000007941 */ /* 0x000fea0003800200 */
.L_x_541:
[----:B------:R-:W-:Y:S04]  /*1c90*/  BSSY.RECONVERGENT B0, `(.L_x_543) ;  /* 0x0000016000007945 */ /* 0x000fe80003800200 */
[----:B------:R-:W-:Y:S05]  /*1ca0*/  @P1 BRA `(.L_x_544) ;  /* 0x0000000000501947 */ /* 0x000fea0003800000 */
[----:B------:R-:W5:Y:S02]  /*1cb0*/  LDCU UR5, c[0x0][0x440] ;  /* 0x00008800ff0577ac */ /* 0x000f640008000800 */
[----:B-----5:R-:W-:-:S13]  /*1cc0*/  ISETP.GE.AND P0, PT, R191, UR5, PT ;  /* 0x00000005bf007c0c */ /* 0x020fda000bf06270 */
[----:B------:R1:W-:Y:S01]  /*1cd0*/  @P0 STS.128 [R189+0x1800], RZ ;  /* 0x001800ffbd000388 */ /* 0x0003e20000000c00 */
[----:B------:R-:W-:Y:S05]  /*1ce0*/  @P0 BRA `(.L_x_544) ;  /* 0x0000000000400947 */ /* 0x000fea0003800000 */
[----:B------:R-:W5:Y:S01]  /*1cf0*/  LDCU.64 UR8, c[0x0][0x3b0] ;  /* 0x00007600ff0877ac */ /* 0x000f620008000a00 */
[----:B------:R-:W-:Y:S01]  /*1d00*/  IADD3 R6, P0, PT, R28, 0x60, RZ ;  /* 0x000000601c067810 */ /* 0x000fe20007f1e0ff */
[----:B------:R-:W-:Y:S01]  /*1d10*/  IMAD.MOV.U32 R2, RZ, RZ, R8 ;  /* 0x000000ffff027224 */ /* 0x000fe200078e0008 */
[----:B------:R-:W-:Y:S01]  /*1d20*/  MOV R3, R7 ;  /* 0x0000000700037202 */ /* 0x000fe20000000f00 */
[----:B------:R-:W2:Y:S02]  /*1d30*/  LDCU.64 UR6, c[0x0][0x380] ;  /* 0x00007000ff0677ac */ /* 0x000ea40008000a00 */
[----:B------:R-:W-:-:S04]  /*1d40*/  IMAD.X R0, RZ, RZ, R29, P0 ;  /* 0x000000ffff007224 */ /* 0x000fc800000e061d */
[----:B-----5:R-:W-:Y:S02]  /*1d50*/  IMAD R0, R0, UR8, RZ ;  /* 0x0000000800007c24 */ /* 0x020fe4000f8e02ff */
[----:B---3--:R-:W-:-:S04]  /*1d60*/  IMAD.WIDE.U32 R4, R6, UR8, R2 ;  /* 0x0000000806047c25 */ /* 0x008fc8000f8e0002 */
        /* <DEDUP_REMOVED lines=8> */
.L_x_544:
[----:B------:R-:W-:Y:S05]  /*1df0*/  BSYNC.RECONVERGENT B0 ;  /* 0x0000000000007941 */ /* 0x000fea0003800200 */
.L_x_543:
[----:B------:R-:W-:Y:S01]  /*1e00*/  BSSY.RECONVERGENT B0, `(.L_x_545) ;  /* 0x000000e000007945 */ /* 0x000fe20003800200 */
[----:B---3--:R-:W-:-:S03]  /*1e10*/  IADD3 R5, PT, PT, R11, R13, RZ ;  /* 0x0000000d0b057210 */ /* 0x008fc60007ffe0ff */
[----:B------:R-:W-:Y:S05]  /*1e20*/  @P3 BRA `(.L_x_546) ;  /* 0x00000000002c3947 */ /* 0x000fea0003800000 */
[----:B------:R-:W3:Y:S02]  /*1e30*/  LDCU UR5, c[0x0][0x440] ;  /* 0x00008800ff0577ac */ /* 0x000ee40008000800 */
[----:B---3--:R-:W-:-:S13]  /*1e40*/  ISETP.GE.AND P0, PT, R191, UR5, PT ;  /* 0x00000005bf007c0c */ /* 0x008fda000bf06270 */
        /* <DEDUP_REMOVED lines=8> */
.L_x_547:
[----:B------:R3:W-:Y:S02]  /*1ed0*/  STS.128 [R189+0x2000], RZ ;  /* 0x002000ffbd007388 */ /* 0x0007e40000000c00 */
.L_x_546:
[----:B------:R-:W-:Y:S05]  /*1ee0*/  BSYNC.RECONVERGENT B0 ;  /* 0x0000000000007941 */ /* 0x000fea0003800200 */
.L_x_545:
        /* <DEDUP_REMOVED lines=9> */
[----:B--23--:R-:W-:-:S04]  /*1f80*/  IMAD.WIDE.U32 R2, R112, 0x20, RZ ;  /* 0x0000002070027825 */ /* 0x00cfc800078e00ff */
        /* <DEDUP_REMOVED lines=9> */
.L_x_549:
[----:B------:R-:W-:Y:S05]  /*2020*/  BSYNC.RECONVERGENT B0 ;  /* 0x0000000000007941 */ /* 0x000fea0003800200 */
.L_x_548:
[----:B------:R-:W-:Y:S04]  /*2030*/  BSSY.RECONVERGENT B0, `(.L_x_550) ;  /* 0x000000e000007945 */ /* 0x000fe80003800200 */
[----:B------:R-:W-:Y:S05]  /*2040*/  @P2 BRA `(.L_x_551) ;  /* 0x0000000000302947 */ /* 0x000fea0003800000 */
[----:B------:R-:W5:Y:S02]  /*2050*/  LDCU UR5, c[0x0][0x440] ;  /* 0x00008800ff0577ac */ /* 0x000f640008000800 */
[----:B-----5:R-:W-:-:S13]  /*2060*/  ISETP.GE.AND P0, PT, R191, UR5, PT ;  /* 0x00000005bf007c0c */ /* 0x020fda000bf06270 */
[----:B------:R1:W-:Y:S01]  /*2070*/  @P0 STS.128 [R189+0x3000], RZ ;  /* 0x003000ffbd000388 */ /* 0x0003e20000000c00 */
[----:B------:R-:W-:Y:S05]  /*2080*/  @P0 BRA `(.L_x_551) ;  /* 0x0000000000200947 */ /* 0x000fea0003800000 */
[----:B------:R-:W-:-:S04]  /*2090*/  LEA R0, P0, R112, R10, 0x6 ;  /* 0x0000000a70007211 */ /* 0x000fc800078030ff */
[----:B--23--:R-:W-:Y:S02]  /*20a0*/  LEA.HI.X R3, R112, R5, R113, 0x6, P0 ;  /* 0x0000000570037211 */ /* 0x00cfe400000f3471 */
[----:B------:R-:W-:-:S04]  /*20b0*/  LEA R2, P0, R0, R183, 0x1 ;  /* 0x000000b700027211 */ /* 0x000fc800078008ff */
[----:B------:R-:W-:-:S05]  /*20c0*/  LEA.HI.X R3, R0, R182, R3, 0x1, P0 ;  /* 0x000000b600037211 */ /* 0x000fca00000f0c03 */
[----:B------:R-:W-:Y:S01]  /*20d0*/  @!PT LDS RZ, [RZ] ;  /* 0x00000000fffff984 */ /* 0x000fe20000000800 */
[----:B------:R-:W-:Y:S01]  /*20e0*/  @!PT LDS RZ, [RZ] ;  /* 0x00000000fffff984 */ /* 0x000fe20000000800 */
[----:B------:R-:W-:Y:S01]  /*20f0*/  @!PT LDS RZ, [RZ] ;  /* 0x00000000fffff984 */ /* 0x000fe20000000800 */
[----:B------:R2:W-:Y:S04]  /*2100*/  LDGSTS.E.BYPASS.LTC128B.128 [R189+0x3000], desc[UR14][R2.64] ;  /* 0x0300000002bd7fae */ /* 0x0005e8000b981a0e */
.L_x_551:
[----:B------:R-:W-:Y:S05]  /*2110*/  BSYNC.RECONVERGENT B0 ;  /* 0x0000000000007941 */ /* 0x000fea0003800200 */
.L_x_550:
        /* <DEDUP_REMOVED lines=8> */
[----:B--23--:R-:W-:-:S05]  /*21a0*/  IMAD.WIDE.U32 R2, R112, 0x60, R4 ;  /* 0x0000006070027825 */ /* 0x00cfca00078e0004 */
[----:B------:R-:W-:Y:S02]  /*21b0*/  IADD3 R0, PT, PT, R3, R0, RZ ;  /* 0x0000000003007210 */ /* 0x000fe40007ffe0ff */
[----:B------:R-:W-:-:S04]  /*21c0*/  LEA R4, P0, R2, R183, 0x1 ;  /* 0x000000b702047211 */ /* 0x000fc800078008ff */
[----:B------:R-:W-:-:S05]  /*21d0*/  LEA.HI.X R5, R2, R182, R0, 0x1, P0 ;  /* 0x000000b602057211 */ /* 0x000fca00000f0c00 */
[----:B------:R-:W-:Y:S01]  /*21e0*/  @!PT LDS RZ, [RZ] ;  /* 0x00000000fffff984 */ /* 0x000fe20000000800 */
[----:B------:R-:W-:Y:S01]  /*21f0*/  @!PT LDS RZ, [RZ] ;  /* 0x00000000fffff984 */ /* 0x000fe20000000800 */
[----:B------:R-:W-:Y:S01]  /*2200*/  @!PT LDS RZ, [RZ] ;  /* 0x00000000fffff984 */ /* 0x000fe20000000800 */
[----:B------:R2:W-:Y:S04]  /*2210*/  LDGSTS.E.BYPASS.LTC128B.128 [R189+0x3800], desc[UR14][R4.64] ;  /* 0x0380000004bd7fae */ /* 0x0005e8000b981a0e */
.L_x_553:
[----:B------:R-:W-:Y:S05]  /*2220*/  BSYNC.RECONVERGENT B0 ;  /* 0x0000000000007941 */ /* 0x000fea0003800200 */
.L_x_552:
[----:B------:R-:W0:Y:S01]  /*2230*/  LDGDEPBAR ;  /* 0x00000000000079af */ /* 0x000e220000000000 */
[----:B--23--:R-:W-:Y:S01]  /*2240*/  LOP3.LUT R2, R17, 0x1f0, RZ, 0xc0, !PT ;  /* 0x000001f011027812 */ /* 0x00cfe200078ec0ff */
[C---:B------:R-:W-:Y:S01]  /*2250*/  IMAD.SHL.U32 R4, R90.reuse, 0x80, RZ ;  /* 0x000000805a047824 */ /* 0x040fe200078e00ff */
        /* <DEDUP_REMOVED lines=22> */
.L_x_556:
[----:B------:R3:W-:Y:S01]  /*23c0*/  STS.128 [R189+0x4000], RZ ;  /* 0x004000ffbd007388 */ /* 0x0007e20000000c00 */
[----:B------:R-:W-:Y:S05]  /*23d0*/  BRA `(.L_x_557) ;  /* 0x0000000000047947 */ /* 0x000fea0003800000 */
.L_x_555:
[----:B------:R2:W-:Y:S02]  /*23e0*/  STS.128 [R189+0x4000], RZ ;  /* 0x004000ffbd007388 */ /* 0x0005e40000000c00 */
.L_x_557:
[----:B------:R-:W-:Y:S05]  /*23f0*/  BSYNC.RECONVERGENT B0 ;  /* 0x0000000000007941 */ /* 0x000fea0003800200 */
.L_x_554:
[----:B------:R-:W-:Y:S01]  /*2400*/  ISETP.GE.AND P0, PT, R22, R12, PT ;  /* 0x0000000c1600720c */ /* 0x000fe20003f06270 */
[----:B--2---:R-:W-:Y:S01]  /*2410*/  IMAD.SHL.U32 R2, R185, 0x10, RZ ;  /* 0x00000010b9027824 */ /* 0x004fe200078e00ff */
        /* <DEDUP_REMOVED lines=26> */
.L_x_559:
[----:B------:R-:W-:Y:S05]  /*25c0*/  BSYNC.RECONVERGENT B0 ;  /* 0x0000000000007941 */ /* 0x000fea0003800200 */
.L_x_558:
        /* <DEDUP_REMOVED lines=11> */
[----:B------:R-:W-:-:S04]  /*2680*/  LEA R2, P0, R0, R19, 0x1 ;  /* 0x0000001300027211 */ /* 0x000fc800078008ff */
[----:B------:R-:W-:-:S05]  /*2690*/  LEA.HI.X R3, R0, R18, R3, 0x1, P0 ;  /* 0x0000001200037211 */ /* 0x000fca00000f0c03 */
[----:B------:R-:W-:Y:S01]  /*26a0*/  @!PT LDS RZ, [RZ] ;  /* 0x00000000fffff984 */ /* 0x000fe20000000800 */
[----:B------:R-:W-:Y:S01]  /*26b0*/  @!PT LDS RZ, [RZ] ;  /* 0x00000000fffff984 */ /* 0x000fe20000000800 */
[----:B------:R-:W-:Y:S01]  /*26c0*/  @!PT LDS RZ, [RZ] ;  /* 0x00000000fffff984 */ /* 0x000fe20000000800 */
[----:B------:R1:W-:Y:S04]  /*26d0*/  LDGSTS.E.BYPASS.LTC128B.128 [R189+0x5000], desc[UR14][R2.64] ;  /* 0x0500000002bd7fae */ /* 0x0003e8000b981a0e */
.L_x_561:
[----:B------:R-:W-:Y:S05]  /*26e0*/  BSYNC.RECONVERGENT B0 ;  /* 0x0000000000007941 */ /* 0x000fea0003800200 */
.L_x_560:
        /* <DEDUP_REMOVED lines=9> */
[----:B-1----:R-:W-:-:S05]  /*2780*/  IMAD.WIDE.U32 R2, R90, 0x60, R6 ;  /* 0x000000605a027825 */ /* 0x002fca00078e0006 */
[----:B------:R-:W-:Y:S02]  /*2790*/  IADD3 R0, PT, PT, R3, R0, RZ ;  /* 0x0000000003007210 */ /* 0x000fe40007ffe0ff */
[----:B------:R-:W-:-:S04]  /*27a0*/  LEA R4, P0, R2, R19, 0x1 ;  /* 0x0000001302047211 */ /* 0x000fc800078008ff */
[----:B------:R-:W-:-:S05]  /*27b0*/  LEA.HI.X R5, R2, R18, R0, 0x1, P0 ;  /* 0x0000001202057211 */ /* 0x000fca00000f0c00 */
[----:B------:R-:W-:Y:S01]  /*27c0*/  @!PT LDS RZ, [RZ] ;  /* 0x00000000fffff984 */ /* 0x000fe20000000800 */
[----:B------:R-:W-:Y:S01]  /*27d0*/  @!PT LDS RZ, [RZ] ;  /* 0x00000000fffff984 */ /* 0x000fe20000000800 */
[----:B------:R-:W-:Y:S01]  /*27e0*/  @!PT LDS RZ, [RZ] ;  /* 0x00000000fffff984 */ /* 0x000fe20000000800 */
[----:B------:R1:W-:Y:S04]  /*27f0*/  LDGSTS.E.BYPASS.LTC128B.128 [R189+0x5800], desc[UR14][R4.64] ;  /* 0x0580000004bd7fae */ /* 0x0003e8000b981a0e */
.L_x_563:
[----:B------:R-:W-:Y:S05]  /*2800*/  BSYNC.RECONVERGENT B0 ;  /* 0x0000000000007941 */ /* 0x000fea0003800200 */
.L_x_562:
[----:B------:R-:W-:Y:S01]  /*2810*/  LDSM.16.M88.4 R16, [R187] ;  /* 0x00000000bb10783b */ /* 0x000fe20000000200 */
[----:B------:R-:W-:Y:S01]  /*2820*/  LOP3.LUT P0, RZ, R185, 0x4, RZ, 0xc0, !PT ;  /* 0x00000004b9ff7812 */ /* 0x000fe2000780c0ff */
[----:B------:R-:W5:Y:S01]  /*2830*/  LDCU UR6, c[0x0][0x50c] ;  /* 0x0000a180ff0677ac */ /* 0x000f620008000800 */
[----:B------:R-:W-:Y:S01]  /*2840*/  MOV R0, 0x20 ;  /* 0x0000002000007802 */ /* 0x000fe20000000f00 */
[----:B------:R-:W4:Y:S01]  /*2850*/  LDSM.16.M88.4 R44, [R184+0x2000] ;  /* 0x00200000b82c783b */ /* 0x000f220000000200 */
[----:B------:R-:W-:Y:S02]  /*2860*/  ISETP.NE.AND P6, PT, R211, 0x1, PT ;  /* 0x00000001d300780c */ /* 0x000fe40003fc5270 */
[----:B------:R-:W-:Y:S01]  /*2870*/  SEL R0, R0, 0xffffffe0, !P0 ;  /* 0xffffffe000007807 */ /* 0x000fe20004000000 */
[----:B------:R-:W2:Y:S03]  /*2880*/  LDSM.16.M88.4 R12, [R187+0x1000] ;  /* 0x00100000bb0c783b */ /* 0x000ea60000000200 */
[-C--:B------:R-:W-:Y:S01]  /*2890*/  IADD3 R188, PT, PT, R187, R0.reuse, RZ ;  /* 0x00000000bbbc7210 */ /* 0x080fe20007ffe0ff */
[----:B------:R-:W3:Y:S01]  /*28a0*/  LDSM.16.M88.4 R84, [R184+0x2400] ;  /* 0x00240000b854783b */ /* 0x000ee20000000200 */
[----:B------:R-:W-:-:S03]  /*28b0*/  IADD3 R186, PT, PT, R184, R0, RZ ;  /* 0x00000000b8ba7210 */ /* 0x000fc60007ffe0ff */
[----:B-1----:R-:W-:Y:S04]  /*28c0*/  LDSM.16.M88.4 R8, [R188] ;  /* 0x00000000bc08783b */ /* 0x002fe80000000200 */
[----:B------:R-:W1:Y:S04]  /*28d0*/  LDSM.16.M88.4 R64, [R186+0x2000] ;  /* 0x00200000ba40783b */ /* 0x000e680000000200 */
[----:B------:R-:W5:Y:S04]  /*28e0*/  LDSM.16.M88.4 R4, [R188+0x1000] ;  /* 0x00100000bc04783b */ /* 0x000f680000000200 */
[----:B------:R-:W5:Y:S04]  /*28f0*/  LDSM.16.M88.4 R100, [R186+0x2400] ;  /* 0x00240000ba64783b */ /* 0x000f680000000200 */
[----:B------:R-:W5:Y:S04]  /*2900*/  LDSM.16.M88.4 R76, [R184+0x2800] ;  /* 0x00280000b84c783b */ /* 0x000f680000000200 */
[----:B------:R-:W5:Y:S04]  /*2910*/  LDSM.16.M88.4 R80, [R186+0x2800] ;  /* 0x00280000ba50783b */ /* 0x000f680000000200 */
[----:B------:R-:W5:Y:S01]  /*2920*/  LDSM.16.M88.4 R96, [R184+0x2c00] ;  /* 0x002c0000b860783b */ /* 0x000f620000000200 */
[-C--:B----4-:R-:W-:Y:S03]  /*2930*/  HMMA.16816.F32 R20, R16, R44.reuse, RZ ;  /* 0x0000002c1014723c */ /* 0x090fe600000018ff */
[----:B------:R-:W4:Y:S04]  /*2940*/  LDSM.16.M88.4 R92, [R186+0x2c00] ;  /* 0x002c0000ba5c783b */ /* 0x000f280000000200 */
[----:B------:R-:W4:Y:S01]  /*2950*/  LDSM.16.M88.4 R72, [R184+0x3000] ;  /* 0x00300000b848783b */ /* 0x000f220000000200 */
[----:B--2---:R-:W-:Y:S03]  /*2960*/  HMMA.16816.F32 R28, R12, R44, RZ ;  /* 0x0000002c0c1c723c */ /* 0x004fe600000018ff */
[----:B------:R-:W2:Y:S04]  /*2970*/  LDSM.16.M88.4 R68, [R186+0x3000] ;  /* 0x00300000ba44783b */ /* 0x000ea80000000200 */
[----:B------:R-:W2:Y:S01]  /*2980*/  LDSM.16.M88.4 R48, [R184+0x3400] ;  /* 0x00340000b830783b */ /* 0x000ea20000000200 */
[----:B---3--:R-:W-:Y:S03]  /*2990*/  HMMA.16816.F32 R24, R16, R84, RZ ;  /* 0x000000541018723c */ /* 0x008fe600000018ff */
[----:B------:R-:W3:Y:S04]  /*29a0*/  LDSM.16.M88.4 R56, [R186+0x3400] ;  /* 0x00340000ba38783b */ /* 0x000ee80000000200 */
[----:B------:R-:W3:Y:S01]  /*29b0*/  LDSM.16.M88.4 R60, [R184+0x3800] ;  /* 0x00380000b83c783b */ /* 0x000ee20000000200 */
[-C--:B-1----:R-:W-:Y:S03]  /*29c0*/  HMMA.16816.F32 R20, R8, R64.reuse, R20 ;  /* 0x000000400814723c */ /* 0x082fe60000001814 */
[----:B------:R-:W1:Y:S04]  /*29d0*/  LDSM.16.M88.4 R52, [R186+0x3800] ;  /* 0x00380000ba34783b */ /* 0x000e680000000200 */
[----:B------:R-:W1:Y:S01]  /*29e0*/  LDSM.16.M88.4 R40, [R184+0x3c00] ;  /* 0x003c0000b828783b */ /* 0x000e620000000200 */
[----:B-----5:R-:W-:Y:S03]  /*29f0*/  HMMA.16816.F32 R28, R4, R64, R28 ;  /* 0x00000040041c723c */ /* 0x020fe6000000181c */
[----:B------:R-:W5:Y:S04]  /*2a00*/  LDSM.16.M88.4 R36, [R186+0x3c00] ;  /* 0x003c0000ba24783b */ /* 0x000f680000000200 */
[----:B------:R-:W0:Y:S04]  /*2a10*/  LDGDEPBAR ;  /* 0x00000000000079af */ /* 0x000e280000000000 */
[----:B------:R-:W-:-:S04]  /*2a20*/  FMUL.FTZ R2, R20, UR6 ;  /* 0x0000000614027c20 */ /* 0x000fc80008410000 */
[----:B------:R4:W1:Y:S01]  /*2a30*/  MUFU.TANH R178, R2 ;  /* 0x0000000200b27308 */ /* 0x0008620000002400 */
[----:B------:R-:W-:-:S04]  /*2a40*/  DEPBAR.LE SB0, 0x0 ;  /* 0x000080000000791a */ /* 0x000fc80000000000 */
[----:B----4-:R-:W-:-:S04]  /*2a50*/  FMUL.FTZ R2, R21, UR6 ;  /* 0x0000000615027c20 */ /* 0x010fc80008410000 */
[----:B------:R4:W1:Y:S02]  /*2a60*/  MUFU.TANH R174, R2 ;  /* 0x0000000200ae7308 */ /* 0x0008640000002400 */
[----:B----4-:R-:W-:-:S06]  /*2a70*/  FMUL.FTZ R2, R22, UR6 ;  /* 0x0000000616027c20 */ /* 0x010fcc0008410000 */
[----:B------:R4:W1:Y:S02]  /*2a80*/  MUFU.TANH R180, R2 ;  /* 0x0000000200b47308 */ /* 0x0008640000002400 */
[----:B----4-:R-:W-:Y:S02]  /*2a90*/  FMUL.FTZ R2, R23, UR6 ;  /* 0x0000000617027c20 */ /* 0x010fe40008410000 */
[----:B------:R-:W-:Y:S04]  /*2aa0*/  HMMA.16816.F32 R20, R8, R100, R24 ;  /* 0x000000640814723c */ /* 0x000fe80000001818 */
[----:B------:R4:W1:Y:S04]  /*2ab0*/  MUFU.TANH R173, R2 ;  /* 0x0000000200ad7308 */ /* 0x0008680000002400 */
[----:B------:R-:W-:Y:S01]  /*2ac0*/  HMMA.16816.F32 R24, R12, R84, RZ ;  /* 0x000000540c18723c */ /* 0x000fe200000018ff */
[----:B----4-:R-:W-:-:S04]  /*2ad0*/  FMUL.FTZ R2, R28, UR6 ;  /* 0x000000061c027c20 */ /* 0x010fc80008410000 */
[----:B------:R4:W1:-:S15]  /*2ae0*/  MUFU.TANH R176, R2 ;  /* 0x0000000200b07308 */ /* 0x00085e0000002400 */
[----:B------:R-:W-:Y:S08]  /*2af0*/  HMMA.16816.F32 R32, R4, R100, R24 ;  /* 0x000000640420723c */ /* 0x000ff00000001818 */
[----:B------:R-:W-:Y:S01]  /*2b00*/  HMMA.16816.F32 R24, R16, R76, RZ ;  /* 0x0000004c1018723c */ /* 0x000fe200000018ff */
[----:B----4-:R-:W-:-:S04]  /*2b10*/  FMUL.FTZ R2, R29, UR6 ;  /* 0x000000061d027c20 */ /* 0x010fc80008410000 */
[----:B------:R4:W1:Y:S02]  /*2b20*/  MUFU.TANH R170, R2 ;  /* 0x0000000200aa7308 */ /* 0x0008640000002400 */
[----:B----4-:R-:W-:-:S06]  /*2b30*/  FMUL.FTZ R2, R30, UR6 ;  /* 0x000000061e027c20 */ /* 0x010fcc0008410000 */
[----:B------:R4:W1:Y:S02]  /*2b40*/  MUFU.TANH R177, R2 ;  /* 0x0000000200b17308 */ /* 0x0008640000002400 */
[----:B----4-:R-:W-:-:S05]  /*2b50*/  FMUL.FTZ R2, R31, UR6 ;  /* 0x000000061f027c20 */ /* 0x010fca0008410000 */
[----:B------:R-:W-:Y:S01]  /*2b60*/  HMMA.16816.F32 R28, R8, R80, R24 ;  /* 0x00000050081c723c */ /* 0x000fe20000001818 */
[----:B------:R4:W1:Y:S07]  /*2b70*/  MUFU.TANH R168, R2 ;  /* 0x0000000200a87308 */ /* 0x00086e0000002400 */
[----:B------:R-:W-:Y:S01]  /*2b80*/  HMMA.16816.F32 R24, R16, R96, RZ ;  /* 0x000000601018723c */ /* 0x000fe200000018ff */
[----:B----4-:R-:W-:-:S04]  /*2b90*/  FMUL.FTZ R2, R20, UR6 ;  /* 0x0000000614027c20 */ /* 0x010fc80008410000 */
[----:B------:R4:W1:Y:S02]  /*2ba0*/  MUFU.TANH R172, R2 ;  /* 0x0000000200ac7308 */ /* 0x0008640000002400 */
[----:B----4-:R-:W-:-:S06]  /*2bb0*/  FMUL.FTZ R2, R21, UR6 ;  /* 0x0000000615027c20 */ /* 0x010fcc0008410000 */
[----:B------:R4:W1:Y:S02]  /*2bc0*/  MUFU.TANH R171, R2 ;  /* 0x0000000200ab7308 */ /* 0x0008640000002400 */
[----:B----4-:R-:W-:-:S06]  /*2bd0*/  FMUL.FTZ R2, R22, UR6 ;  /* 0x0000000616027c20 */ /* 0x010fcc0008410000 */
[----:B------:R4:W1:Y:S02]  /*2be0*/  MUFU.TANH R165, R2 ;  /* 0x0000000200a57308 */ /* 0x0008640000002400 */
[----:B----4-:R-:W-:Y:S02]  /*2bf0*/  FMUL.FTZ R2, R23, UR6 ;  /* 0x0000000617027c20 */ /* 0x010fe40008410000 */
[----:B------:R-:W-:Y:S04]  /*2c00*/  HMMA.16816.F32 R20, R12, R76, RZ ;  /* 0x0000004c0c14723c */ /* 0x000fe800000018ff */
[----:B------:R4:W1:Y:S02]  /*2c10*/  MUFU.TANH R169, R2 ;  /* 0x0000000200a97308 */ /* 0x0008640000002400 */
[----:B----4-:R-:W-:-:S14]  /*2c20*/  FMUL.FTZ R2, R32, UR6 ;  /* 0x0000000620027c20 */ /* 0x010fdc0008410000 */
[----:B------:R-:W-:Y:S01]  /*2c30*/  HMMA.16816.F32 R20, R4, R80, R20 ;  /* 0x000000500414723c */ /* 0x000fe20000001814 */
[----:B------:R4:W1:Y:S02]  /*2c40*/  MUFU.TANH R163, R2 ;  /* 0x0000000200a37308 */ /* 0x0008640000002400 */
[----:B----4-:R-:W-:-:S06]  /*2c50*/  FMUL.FTZ R2, R33, UR6 ;  /* 0x0000000621027c20 */ /* 0x010fcc0008410000 */
        /* <DEDUP_REMOVED lines=27> */
[----:B--2---:R-:W-:Y:S01]  /*2e10*/  HMMA.16816.F32 R20, R8, R68, R20 ;  /* 0x000000440814723c */ /* 0x004fe20000001814 */
[----:B------:R2:W4:Y:S02]  /*2e20*/  MUFU.TANH R158, R2 ;  /* 0x00000002009e7308 */ /* 0x0005240000002400 */
[----:B--2---:R-:W-:-:S06]  /*2e30*/  FMUL.FTZ R2, R33, UR6 ;  /* 0x0000000621027c20 */ /* 0x004fcc0008410000 */
[----:B------:R2:W1:Y:S02]  /*2e40*/  MUFU.TANH R156, R2 ;  /* 0x00000002009c7308 */ /* 0x0004640000002400 */
[----:B--2---:R-:W-:-:S06]  /*2e50*/  FMUL.FTZ R2, R34, UR6 ;  /* 0x0000000622027c20 */ /* 0x004fcc0008410000 */
[----:B------:R2:W1:Y:S02]  /*2e60*/  MUFU.TANH R108, R2 ;  /* 0x00000002006c7308 */ /* 0x0004640000002400 */
[----:B--2---:R-:W-:Y:S02]  /*2e70*/  FMUL.FTZ R2, R35, UR6 ;  /* 0x0000000623027c20 */ /* 0x004fe40008410000 */
[----:B------:R-:W-:Y:S04]  /*2e80*/  HMMA.16816.F32 R32, R4, R68, R24 ;  /* 0x000000440420723c */ /* 0x000fe80000001818 */
[----:B------:R2:W1:Y:S04]  /*2e90*/  MUFU.TANH R151, R2 ;  /* 0x0000000200977308 */ /* 0x0004680000002400 */
[----:B------:R-:W-:Y:S01]  /*2ea0*/  HMMA.16816.F32 R24, R16, R48, RZ ;  /* 0x000000301018723c */ /* 0x000fe200000018ff */
[----:B--2---:R-:W-:-:S04]  /*2eb0*/  FMUL.FTZ R2, R28, UR6 ;  /* 0x000000061c027c20 */ /* 0x004fc80008410000 */
[----:B------:R2:W1:Y:S02]  /*2ec0*/  MUFU.TANH R110, R2 ;  /* 0x00000002006e7308 */ /* 0x0004640000002400 */
[----:B--2---:R-:W-:-:S06]  /*2ed0*/  FMUL.FTZ R2, R29, UR6 ;  /* 0x000000061d027c20 */ /* 0x004fcc0008410000 */
[----:B------:R2:W1:Y:S02]  /*2ee0*/  MUFU.TANH R127, R2 ;  /* 0x00000002007f7308 */ /* 0x0004640000002400 */
[----:B--2---:R-:W-:-:S06]  /*2ef0*/  FMUL.FTZ R2, R30, UR6 ;  /* 0x000000061e027c20 */ /* 0x004fcc0008410000 */
[----:B------:R2:W1:Y:S02]  /*2f00*/  MUFU.TANH R109, R2 ;  /* 0x00000002006d7308 */ /* 0x0004640000002400 */
[----:B--2---:R-:W-:Y:S02]  /*2f10*/  FMUL.FTZ R2, R31, UR6 ;  /* 0x000000061f027c20 */ /* 0x004fe40008410000 */
[----:B---3--:R-:W-:Y:S04]  /*2f20*/  HMMA.16816.F32 R28, R8, R56, R24 ;  /* 0x00000038081c723c */ /* 0x008fe80000001818 */
[----:B------:R2:W3:Y:S02]  /*2f30*/  MUFU.TANH R126, R2 ;  /* 0x00000002007e7308 */ /* 0x0004e40000002400 */
[----:B--2---:R-:W-:-:S06]  /*2f40*/  FMUL.FTZ R2, R20, UR6 ;  /* 0x0000000614027c20 */ /* 0x004fcc0008410000 */
[----:B------:R2:W1:Y:S02]  /*2f50*/  MUFU.TANH R143, R2 ;  /* 0x00000002008f7308 */ /* 0x0004640000002400 */
[----:B--2---:R-:W-:-:S06]  /*2f60*/  FMUL.FTZ R2, R21, UR6 ;  /* 0x0000000615027c20 */ /* 0x004fcc0008410000 */
[----:B------:R2:W1:Y:S02]  /*2f70*/  MUFU.TANH R130, R2 ;  /* 0x0000000200827308 */ /* 0x0004640000002400 */
[----:B--2---:R-:W-:-:S06]  /*2f80*/  FMUL.FTZ R2, R22, UR6 ;  /* 0x0000000616027c20 */ /* 0x004fcc0008410000 */
[----:B------:R2:W1:Y:S02]  /*2f90*/  MUFU.TANH R128, R2 ;  /* 0x0000000200807308 */ /* 0x0004640000002400 */
[----:B--2---:R-:W-:Y:S02]  /*2fa0*/  FMUL.FTZ R2, R23, UR6 ;  /* 0x0000000617027c20 */ /* 0x004fe40008410000 */
[----:B------:R-:W-:Y:S04]  /*2fb0*/  HMMA.16816.F32 R20, R12, R48, RZ ;  /* 0x000000300c14723c */ /* 0x000fe800000018ff */
[----:B------:R2:W1:Y:S02]  /*2fc0*/  MUFU.TANH R129, R2 ;  /* 0x0000000200817308 */ /* 0x0004640000002400 */
[----:B--2---:R-:W-:-:S14]  /*2fd0*/  FMUL.FTZ R2, R32, UR6 ;  /* 0x0000000620027c20 */ /* 0x004fdc0008410000 */
[----:B------:R-:W-:Y:S01]  /*2fe0*/  HMMA.16816.F32 R24, R4, R56, R20 ;  /* 0x000000380418723c */ /* 0x000fe20000001814 */
[----:B------:R2:W1:Y:S07]  /*2ff0*/  MUFU.TANH R125, R2 ;  /* 0x00000002007d7308 */ /* 0x00046e0000002400 */
[----:B------:R-:W-:Y:S01]  /*3000*/  HMMA.16816.F32 R20, R16, R60, RZ ;  /* 0x0000003c1014723c */ /* 0x000fe200000018ff */
[----:B--2---:R-:W-:-:S04]  /*3010*/  FMUL.FTZ R2, R33, UR6 ;  /* 0x0000000621027c20 */ /* 0x004fc80008410000 */
[----:B------:R2:W1:Y:S02]  /*3020*/  MUFU.TANH R124, R2 ;  /* 0x00000002007c7308 */ /* 0x0004640000002400 */
[----:B--2---:R-:W-:-:S06]  /*3030*/  FMUL.FTZ R2, R34, UR6 ;  /* 0x0000000622027c20 */ /* 0x004fcc0008410000 */
        /* <DEDUP_REMOVED lines=9> */
[----:B--2---:R-:W-:Y:S02]  /*30d0*/  FMUL.FTZ R2, R31, UR6 ;  /* 0x000000061f027c20 */ /* 0x004fe40008410000 */
[----:B-1----:R-:W-:Y:S04]  /*30e0*/  HMMA.16816.F32 R28, R8, R52, R20 ;  /* 0x00000034081c723c */ /* 0x002fe80000001814 */
[----:B------:R1:W2:Y:S04]  /*30f0*/  MUFU.TANH R161, R2 ;  /* 0x0000000200a17308 */ /* 0x0002a80000002400 */
[----:B------:R-:W-:Y:S01]  /*3100*/  HMMA.16816.F32 R20, R12, R60, RZ ;  /* 0x0000003c0c14723c */ /* 0x000fe200000018ff */
[----:B-1----:R-:W-:-:S04]  /*3110*/  FMUL.FTZ R2, R24, UR6 ;  /* 0x0000000618027c20 */ /* 0x002fc80008410000 */
[----:B------:R1:W1:-:S15]  /*3120*/  MUFU.TANH R140, R2 ;  /* 0x00000002008c7308 */ /* 0x00025e0000002400 */
[----:B------:R-:W-:Y:S01]  /*3130*/  HMMA.16816.F32 R20, R4, R52, R20 ;  /* 0x000000340414723c */ /* 0x000fe20000001814 */
[----:B-1----:R-:W-:-:S04]  /*3140*/  FMUL.FTZ R2, R25, UR6 ;  /* 0x0000000619027c20 */ /* 0x002fc80008410000 */
[----:B------:R1:W1:Y:S02]  /*3150*/  MUFU.TANH R141, R2 ;  /* 0x00000002008d7308 */ /* 0x0002640000002400 */
[----:B-1----:R-:W-:-:S06]  /*3160*/  FMUL.FTZ R2, R26, UR6 ;  /* 0x000000061a027c20 */ /* 0x002fcc0008410000 */
[----:B------:R1:W1:Y:S02]  /*3170*/  MUFU.TANH R148, R2 ;  /* 0x0000000200947308 */ /* 0x0002640000002400 */
[----:B-1----:R-:W-:Y:S02]  /*3180*/  FMUL.FTZ R2, R27, UR6 ;  /* 0x000000061b027c20 */ /* 0x002fe40008410000 */
[----:B------:R-:W-:Y:S04]  /*3190*/  HMMA.16816.F32 R24, R16, R40, RZ ;  /* 0x000000281018723c */ /* 0x000fe800000018ff */
[----:B------:R1:W1:Y:S02]  /*31a0*/  MUFU.TANH R150, R2 ;  /* 0x0000000200967308 */ /* 0x0002640000002400 */
[----:B-1----:R-:W-:-:S14]  /*31b0*/  FMUL.FTZ R2, R28, UR6 ;  /* 0x000000061c027c20 */ /* 0x002fdc0008410000 */
[----:B-----5:R-:W-:Y:S01]  /*31c0*/  HMMA.16816.F32 R32, R8, R36, R24 ;  /* 0x000000240820723c */ /* 0x020fe20000001818 */
[----:B------:R1:W1:Y:S07]  /*31d0*/  MUFU.TANH R233, R2 ;  /* 0x0000000200e97308 */ /* 0x00026e0000002400 */
[----:B------:R-:W-:Y:S11]  /*31e0*/  HMMA.16816.F32 R24, R12, R40, RZ ;  /* 0x000000280c18723c */ /* 0x000ff600000018ff */
[----:B------:R-:W-:Y:S01]  /*31f0*/  FMUL.FTZ R33, R33, UR6 ;  /* 0x0000000621217c20 */ /* 0x000fe20008410000 */
[----:B------:R-:W-:Y:S01]  /*3200*/  FMUL.FTZ R34, R34, UR6 ;  /* 0x0000000622227c20 */ /* 0x000fe20008410000 */
[----:B-1----:R-:W-:Y:S01]  /*3210*/  FMUL.FTZ R2, R29, UR6 ;  /* 0x000000061d027c20 */ /* 0x002fe20008410000 */
[----:B------:R-:W-:Y:S01]  /*3220*/  FMUL.FTZ R35, R35, UR6 ;  /* 0x0000000623237c20 */ /* 0x000fe20008410000 */
[----:B------:R-:W1:Y:S08]  /*3230*/  MUFU.TANH R146, R33 ;  /* 0x0000002100927308 */ /* 0x000e700000002400 */
[----:B------:R5:W1:Y:S08]  /*3240*/  MUFU.TANH R232, R2 ;  /* 0x0000000200e87308 */ /* 0x000a700000002400 */
[----:B------:R-:W1:Y:S08]  /*3250*/  MUFU.TANH R238, R34 ;  /* 0x0000002200ee7308 */ /* 0x000e700000002400 */
[----:B------:R-:W1:Y:S01]  /*3260*/  MUFU.TANH R236, R35 ;  /* 0x0000002300ec7308 */ /* 0x000e620000002400 */
[----:B-----5:R-:W-:-:S07]  /*3270*/  FMUL.FTZ R2, R30, UR6 ;  /* 0x000000061e027c20 */ /* 0x020fce0008410000 */
[----:B------:R5:W1:Y:S02]  /*3280*/  MUFU.TANH R248, R2 ;  /* 0x0000000200f87308 */ /* 0x000a640000002400 */
[----:B-----5:R-:W-:Y:S02]  /*3290*/  FMUL.FTZ R2, R31, UR6 ;  /* 0x000000061f027c20 */ /* 0x020fe40008410000 */
[----:B------:R-:W-:Y:S04]  /*32a0*/  HMMA.16816.F32 R28, R12, R46, RZ ;  /* 0x0000002e0c1c723c */ /* 0x000fe800000018ff */
[----:B------:R5:W1:Y:S02]  /*32b0*/  MUFU.TANH R175, R2 ;  /* 0x0000000200af7308 */ /* 0x000a640000002400 */
[----:B-----5:R-:W-:-:S06]  /*32c0*/  FMUL.FTZ R2, R20, UR6 ;  /* 0x0000000614027c20 */ /* 0x020fcc0008410000 */
[----:B------:R5:W1:Y:S02]  /*32d0*/  MUFU.TANH R166, R2 ;  /* 0x0000000200a67308 */ /* 0x000a640000002400 */
[----:B-----5:R-:W-:-:S06]  /*32e0*/  FMUL.FTZ R2, R21, UR6 ;  /* 0x0000000615027c20 */ /* 0x020fcc0008410000 */
[----:B------:R5:W1:Y:S02]  /*32f0*/  MUFU.TANH R167, R2 ;  /* 0x0000000200a77308 */ /* 0x000a640000002400 */
[----:B-----5:R-:W-:-:S06]  /*3300*/  FMUL.FTZ R2, R22, UR6 ;  /* 0x0000000616027c20 */ /* 0x020fcc0008410000 */
[----:B------:R5:W1:Y:S02]  /*3310*/  MUFU.TANH R209, R2 ;  /* 0x0000000200d17308 */ /* 0x000a640000002400 */
[----:B-----5:R-:W-:Y:S02]  /*3320*/  FMUL.FTZ R2, R23, UR6 ;  /* 0x0000000617027c20 */ /* 0x020fe40008410000 */
[----:B------:R-:W-:Y:S04]  /*3330*/  HMMA.16816.F32 R20, R4, R36, R24 ;  /* 0x000000240414723c */ /* 0x000fe80000001818 */
[----:B------:R5:W1:Y:S04]  /*3340*/  MUFU.TANH R210, R2 ;  /* 0x0000000200d27308 */ /* 0x000a680000002400 */
[----:B------:R-:W-:Y:S11]  /*3350*/  HMMA.16816.F32 R24, R12, R86, RZ ;  /* 0x000000560c18723c */ /* 0x000ff600000018ff */
[----:B------:R-:W-:Y:S01]  /*3360*/  FMUL.FTZ R20, R20, UR6 ;  /* 0x0000000614147c20 */ /* 0x000fe20008410000 */
[----:B------:R-:W-:Y:S01]  /*3370*/  FMUL.FTZ R21, R21, UR6 ;  /* 0x0000000615157c20 */ /* 0x000fe20008410000 */
[----:B------:R-:W-:Y:S01]  /*3380*/  FMUL.FTZ R22, R22, UR6 ;  /* 0x0000000616167c20 */ /* 0x000fe20008410000 */
[----:B------:R-:W-:Y:S01]  /*3390*/  FMUL.FTZ R23, R23, UR6 ;  /* 0x0000000617177c20 */ /* 0x000fe20008410000 */
[----:B-----5:R-:W-:Y:S01]  /*33a0*/  FMUL.FTZ R2, R32, UR6 ;  /* 0x0000000620027c20 */ /* 0x020fe20008410000 */
[----:B------:R-:W1:Y:S01]  /*33b0*/  MUFU.TANH R145, R20 ;  /* 0x0000001400917308 */ /* 0x000e620000002400 */
[----:B------:R-:W-:Y:S07]  /*33c0*/  HMMA.16816.F32 R32, R4, R66, R28 ;  /* 0x000000420420723c */ /* 0x000fee000000181c */
[----:B------:R-:W1:Y:S01]  /*33d0*/  MUFU.TANH R144, R21 ;  /* 0x0000001500907308 */ /* 0x000e620000002400 */
[----:B------:R-:W-:Y:S07]  /*33e0*/  HMMA.16816.F32 R28, R12, R78, RZ ;  /* 0x0000004e0c1c723c */ /* 0x000fee00000018ff */
[----:B------:R-:W1:Y:S04]  /*33f0*/  MUFU.TANH R138, R22 ;  /* 0x00000016008a7308 */ /* 0x000e680000002400 */
[----:B------:R-:W-:Y:S01]  /*3400*/  FMUL.FTZ R32, R32, UR6 ;  /* 0x0000000620207c20 */ /* 0x000fe20008410000 */
[----:B------:R-:W-:Y:S01]  /*3410*/  FMUL.FTZ R33, R33, UR6 ;  /* 0x0000000621217c20 */ /* 0x000fe20008410000 */
[----:B------:R-:W-:Y:S01]  /*3420*/  FMUL.FTZ R34, R34, UR6 ;  /* 0x0000000622227c20 */ /* 0x000fe20008410000 */
[----:B------:R-:W-:Y:S01]  /*3430*/  FMUL.FTZ R35, R35, UR6 ;  /* 0x0000000623237c20 */ /* 0x000fe20008410000 */
[----:B------:R5:W1:Y:S08]  /*3440*/  MUFU.TANH R139, R23 ;  /* 0x00000017008b7308 */ /* 0x000a700000002400 */
[----:B------:R-:W1:Y:S08]  /*3450*/  MUFU.TANH R57, R32 ;  /* 0x0000002000397308 */ /* 0x000e700000002400 */
[----:B------:R-:W1:Y:S01]  /*3460*/  MUFU.TANH R56, R33 ;  /* 0x0000002100387308 */ /* 0x000e620000002400 */
[----:B-----5:R-:W-:Y:S07]  /*3470*/  HMMA.16816.F32 R20, R4, R102, R24 ;  /* 0x000000660414723c */ /* 0x020fee0000001818 */
[----:B------:R-:W1:Y:S01]  /*3480*/  MUFU.TANH R44, R34 ;  /* 0x00000022002c7308 */ /* 0x000e620000002400 */
[----:B------:R-:W-:Y:S07]  /*3490*/  HMMA.16816.F32 R24, R12, R98, RZ ;  /* 0x000000620c18723c */ /* 0x000fee00000018ff */
[----:B------:R5:W1:Y:S04]  /*34a0*/  MUFU.TANH R49, R35 ;  /* 0x0000002300317308 */ /* 0x000a680000002400 */
[----:B------:R-:W-:Y:S01]  /*34b0*/  FMUL.FTZ R20, R20, UR6 ;  /* 0x0000000614147c20 */ /* 0x000fe20008410000 */
[----:B------:R-:W-:Y:S01]  /*34c0*/  FMUL.FTZ R21, R21, UR6 ;  /* 0x0000000615157c20 */ /* 0x000fe20008410000 */
[----:B------:R-:W-:Y:S01]  /*34d0*/  FMUL.FTZ R22, R22, UR6 ;  /* 0x0000000616167c20 */ /* 0x000fe20008410000 */
[----:B------:R-:W-:Y:S01]  /*34e0*/  FMUL.FTZ R23, R23, UR6 ;  /* 0x0000000617177c20 */ /* 0x000fe20008410000 */
        /* <DEDUP_REMOVED lines=24> */
[C---:B------:R-:W-:Y:S07]  /*3670*/  HMMA.16816.F32 R28, R12.reuse, R62, RZ ;  /* 0x0000003e0c1c723c */ /* 0x040fee00000018ff */
[----:B------:R5:W1:Y:S01]  /*3680*/  MUFU.TANH R111, R23 ;  /* 0x00000017006f7308 */ /* 0x000a620000002400 */
[----:B------:R-:W-:Y:S03]  /*3690*/  HMMA.16816.F32 R12, R12, R42, RZ ;  /* 0x0000002a0c0c723c */ /* 0x000fe600000018ff */
[----:B------:R-:W-:Y:S01]  /*36a0*/  FMUL.FTZ R33, R33, UR6 ;  /* 0x0000000621217c20 */ /* 0x000fe20008410000 */
[----:B------:R-:W-:Y:S01]  /*36b0*/  FMUL.FTZ R34, R34, UR6 ;  /* 0x0000000622227c20 */ /* 0x000fe20008410000 */
[----:B------:R-:W-:Y:S01]  /*36c0*/  FMUL.FTZ R32, R32, UR6 ;  /* 0x0000000620207c20 */ /* 0x000fe20008410000 */
[----:B------:R-:W-:Y:S01]  /*36d0*/  FMUL.FTZ R35, R35, UR6 ;  /* 0x0000000623237c20 */ /* 0x000fe20008410000 */
[----:B------:R-:W1:Y:S05]  /*36e0*/  MUFU.TANH R115, R33 ;  /* 0x0000002100737308 */ /* 0x000e6a0000002400 */
[C---:B------:R-:W-:Y:S03]  /*36f0*/  HMMA.16816.F32 R28, R4.reuse, R54, R28 ;  /* 0x00000036041c723c */ /* 0x040fe6000000181c */
[----:B------:R-:W1:Y:S05]  /*3700*/  MUFU.TANH R120, R34 ;  /* 0x0000002200787308 */ /* 0x000e6a0000002400 */
[C---:B-----5:R-:W-:Y:S03]  /*3710*/  HMMA.16816.F32 R20, R4.reuse, R58, R24 ;  /* 0x0000003a0414723c */ /* 0x060fe60000001818 */
[----:B------:R5:W1:Y:S05]  /*3720*/  MUFU.TANH R147, R2 ;  /* 0x0000000200937308 */ /* 0x000a6a0000002400 */
[----:B------:R-:W-:Y:S03]  /*3730*/  HMMA.16816.F32 R4, R4, R38, R12 ;  /* 0x000000260404723c */ /* 0x000fe6000000180c */
[----:B------:R-:W-:Y:S01]  /*3740*/  FMUL.FTZ R28, R28, UR6 ;  /* 0x000000061c1c7c20 */ /* 0x000fe20008410000 */
[----:B------:R-:W-:Y:S01]  /*3750*/  FMUL.FTZ R29, R29, UR6 ;  /* 0x000000061d1d7c20 */ /* 0x000fe20008410000 */
[----:B------:R-:W1:Y:S03]  /*3760*/  MUFU.TANH R116, R32 ;  /* 0x0000002000747308 */ /* 0x000e660000002400 */
[----:B------:R-:W-:Y:S03]  /*3770*/  HMMA.16816.F32 R12, R16, R86, RZ ;  /* 0x00000056100c723c */ /* 0x000fe600000018ff */
[----:B------:R-:W-:Y:S01]  /*3780*/  FMUL.FTZ R20, R20, UR6 ;  /* 0x0000000614147c20 */ /* 0x000fe20008410000 */
[----:B------:R-:W-:Y:S01]  /*3790*/  FMUL.FTZ R21, R21, UR6 ;  /* 0x0000000615157c20 */ /* 0x000fe20008410000 */
[----:B------:R-:W-:Y:S01]  /*37a0*/  FMUL.FTZ R22, R22, UR6 ;  /* 0x0000000616167c20 */ /* 0x000fe20008410000 */
[----:B------:R-:W-:Y:S01]  /*37b0*/  FMUL.FTZ R23, R23, UR6 ;  /* 0x0000000617177c20 */ /* 0x000fe20008410000 */
[----:B------:R-:W1:Y:S01]  /*37c0*/  MUFU.TANH R142, R20 ;  /* 0x00000014008e7308 */ /* 0x000e620000002400 */
[----:B-----5:R-:W-:-:S03]  /*37d0*/  FMUL.FTZ R2, R30, UR6 ;  /* 0x000000061e027c20 */ /* 0x020fc60008410000 */
[----:B------:R-:W-:Y:S01]  /*37e0*/  FMUL.FTZ R4, R4, UR6 ;  /* 0x0000000604047c20 */ /* 0x000fe20008410000 */
[----:B------:R-:W-:Y:S01]  /*37f0*/  FMUL.FTZ R5, R5, UR6 ;  /* 0x0000000605057c20 */ /* 0x000fe20008410000 */
[----:B------:R-:W-:Y:S01]  /*3800*/  FMUL.FTZ R6, R6, UR6 ;  /* 0x0000000606067c20 */ /* 0x000fe20008410000 */
[----:B------:R-:W-:Y:S01]  /*3810*/  FMUL.FTZ R7, R7, UR6 ;  /* 0x0000000607077c20 */ /* 0x000fe20008410000 */
[----:B------:R-:W1:Y:S08]  /*3820*/  MUFU.TANH R136, R21 ;  /* 0x0000001500887308 */ /* 0x000e700000002400 */
[----:B------:R-:W1:Y:S08]  /*3830*/  MUFU.TANH R135, R22 ;  /* 0x0000001600877308 */ /* 0x000e700000002400 */
[----:B------:R5:W1:Y:S08]  /*3840*/  MUFU.TANH R133, R23 ;  /* 0x0000001700857308 */ /* 0x000a700000002400 */
[----:B------:R-:W1:Y:S08]  /*3850*/  MUFU.TANH R65, R4 ;  /* 0x0000000400417308 */ /* 0x000e700000002400 */
[----:B------:R-:W1:Y:S01]  /*3860*/  MUFU.TANH R137, R7 ;  /* 0x0000000700897308 */ /* 0x000e620000002400 */
[----:B-----5:R-:W-:Y:S07]  /*3870*/  HMMA.16816.F32 R20, R16, R46, RZ ;  /* 0x0000002e1014723c */ /* 0x020fee00000018ff */
[----:B------:R5:W1:Y:S08]  /*3880*/  MUFU.TANH R122, R2 ;  /* 0x00000002007a7308 */ /* 0x000a700000002400 */
[----:B------:R-:W1:Y:S05]  /*3890*/  MUFU.TANH R119, R35 ;  /* 0x0000002300777308 */ /* 0x000e6a0000002400 */
[----:B------:R-:W-:Y:S03]  /*38a0*/  HMMA.16816.F32 R24, R8, R66, R20 ;  /* 0x000000420818723c */ /* 0x000fe60000001814 */
[----:B------:R-:W1:Y:S01]  /*38b0*/  MUFU.TANH R66, R5 ;  /* 0x0000000500427308 */ /* 0x000e620000002400 */
[----:B-----5:R-:W-:-:S04]  /*38c0*/  FMUL.FTZ R2, R31, UR6 ;  /* 0x000000061f027c20 */ /* 0x020fc80008410000 */
[----:B------:R-:W-:Y:S03]  /*38d0*/  HMMA.16816.F32 R20, R16, R78, RZ ;  /* 0x0000004e1014723c */ /* 0x000fe600000018ff */
[----:B------:R5:W1:Y:S08]  /*38e0*/  MUFU.TANH R67, R6 ;  /* 0x0000000600437308 */ /* 0x000a700000002400 */
[----:B------:R-:W1:Y:S01]  /*38f0*/  MUFU.TANH R121, R2 ;  /* 0x0000000200797308 */ /* 0x000e620000002400 */
[----:B------:R-:W-:Y:S01]  /*3900*/  FMUL.FTZ R24, R24, UR6 ;  /* 0x0000000618187c20 */ /* 0x000fe20008410000 */
[----:B------:R-:W-:Y:S01]  /*3910*/  FMUL.FTZ R25, R25, UR6 ;  /* 0x0000000619197c20 */ /* 0x000fe20008410000 */
[----:B------:R-:W-:Y:S01]  /*3920*/  FMUL.FTZ R26, R26, UR6 ;  /* 0x000000061a1a7c20 */ /* 0x000fe20008410000 */
[----:B------:R-:W-:-:S04]  /*3930*/  FMUL.FTZ R27, R27, UR6 ;  /* 0x000000061b1b7c20 */ /* 0x000fc80008410000 */
[----:B------:R-:W1:Y:S01]  /*3940*/  MUFU.TANH R34, R24 ;  /* 0x0000001800227308 */ /* 0x000e620000002400 */
[----:B-----5:R-:W-:Y:S07]  /*3950*/  HMMA.16816.F32 R4, R8, R102, R12 ;  /* 0x000000660804723c */ /* 0x020fee000000180c */
[----:B------:R-:W1:Y:S01]  /*3960*/  MUFU.TANH R33, R25 ;  /* 0x0000001900217308 */ /* 0x000e620000002400 */
[----:B------:R-:W-:Y:S07]  /*3970*/  HMMA.16816.F32 R12, R16, R98, RZ ;  /* 0x00000062100c723c */ /* 0x000fee00000018ff */
[----:B------:R-:W1:Y:S04]  /*3980*/  MUFU.TANH R41, R26 ;  /* 0x0000001a00297308 */ /* 0x000e680000002400 */
[----:B------:R-:W-:Y:S01]  /*3990*/  FMUL.FTZ R4, R4, UR6 ;  /* 0x0000000604047c20 */ /* 0x000fe20008410000 */
[----:B------:R-:W-:Y:S01]  /*39a0*/  FMUL.FTZ R5, R5, UR6 ;  /* 0x0000000605057c20 */ /* 0x000fe20008410000 */
[----:B------:R-:W-:Y:S01]  /*39b0*/  FMUL.FTZ R6, R6, UR6 ;  /* 0x0000000606067c20 */ /* 0x000fe20008410000 */
[----:B------:R-:W-:Y:S01]  /*39c0*/  FMUL.FTZ R7, R7, UR6 ;  /* 0x0000000607077c20 */ /* 0x000fe20008410000 */
[----:B------:R-:W1:Y:S08]  /*39d0*/  MUFU.TANH R69, R4 ;  /* 0x0000000400457308 */ /* 0x000e700000002400 */
[----:B------:R-:W1:Y:S08]  /*39e0*/  MUFU.TANH R72, R5 ;  /* 0x0000000500487308 */ /* 0x000e700000002400 */
[----:B------:R-:W1:Y:S08]  /*39f0*/  MUFU.TANH R76, R6 ;  /* 0x00000006004c7308 */ /* 0x000e700000002400 */
[----:B------:R5:W1:Y:S08]  /*3a00*/  MUFU.TANH R48, R7 ;  /* 0x0000000700307308 */ /* 0x000a700000002400 */
[----:B------:R4:W1:Y:S08]  /*3a10*/  MUFU.TANH R40, R27 ;  /* 0x0000001b00287308 */ /* 0x0008700000002400 */
[----:B------:R-:W1:Y:S01]  /*3a20*/  MUFU.TANH R132, R28 ;  /* 0x0000001c00847308 */ /* 0x000e620000002400 */
[----:B-----5:R-:W-:Y:S07]  /*3a30*/  HMMA.16816.F32 R4, R8, R94, R12 ;  /* 0x0000005e0804723c */ /* 0x020fee000000180c */
[----:B------:R-:W1:Y:S01]  /*3a40*/  MUFU.TANH R123, R29 ;  /* 0x0000001d007b7308 */ /* 0x000e620000002400 */
[----:B------:R-:W-:Y:S08]  /*3a50*/  HMMA.16816.F32 R12, R16, R50, RZ ;  /* 0x00000032100c723c */ /* 0x000ff000000018ff */
[----:B----4-:R-:W-:Y:S03]  /*3a60*/  HMMA.16816.F32 R24, R8, R82, R20 ;  /* 0x000000520818723c */ /* 0x010fe60000001814 */
[----:B------:R-:W-:Y:S01]  /*3a70*/  FMUL.FTZ R4, R4, UR6 ;  /* 0x0000000604047c20 */ /* 0x000fe20008410000 */
[----:B------:R-:W-:Y:S01]  /*3a80*/  FMUL.FTZ R5, R5, UR6 ;  /* 0x0000000605057c20 */ /* 0x000fe20008410000 */
[----:B------:R-:W-:Y:S01]  /*3a90*/  FMUL.FTZ R6, R6, UR6 ;  /* 0x0000000606067c20 */ /* 0x000fe20008410000 */
[----:B------:R-:W-:Y:S01]  /*3aa0*/  FMUL.FTZ R7, R7, UR6 ;  /* 0x0000000607077c20 */ /* 0x000fe20008410000 */
[----:B------:R-:W4:Y:S01]  /*3ab0*/  MUFU.TANH R52, R4 ;  /* 0x0000000400347308 */ /* 0x000f220000002400 */
[----:B------:R-:W-:Y:S07]  /*3ac0*/  HMMA.16816.F32 R20, R16, R74, RZ ;  /* 0x0000004a1014723c */ /* 0x000fee00000018ff */
[----:B------:R-:W1:Y:S01]  /*3ad0*/  MUFU.TANH R50, R5 ;  /* 0x0000000500327308 */ /* 0x000e620000002400 */
[C---:B------:R-:W-:Y:S03]  /*3ae0*/  HMMA.16816.F32 R12, R8.reuse, R58, R12 ;  /* 0x0000003a080c723c */ /* 0x040fe6000000180c */
[----:B------:R-:W-:Y:S01]  /*3af0*/  FMUL.FTZ R27, R27, UR6 ;  /* 0x000000061b1b7c20 */ /* 0x000fe20008410000 */
[----:B------:R-:W-:Y:S01]  /*3b00*/  FMUL.FTZ R25, R25, UR6 ;  /* 0x0000000619197c20 */ /* 0x000fe20008410000 */
[----:B------:R-:W-:Y:S01]  /*3b10*/  FMUL.FTZ R26, R26, UR6 ;  /* 0x000000061a1a7c20 */ /* 0x000fe20008410000 */
[----:B------:R-:W-:Y:S01]  /*3b20*/  FMUL.FTZ R24, R24, UR6 ;  /* 0x0000000618187c20 */ /* 0x000fe20008410000 */
[----:B------:R-:W1:Y:S05]  /*3b30*/  MUFU.TANH R47, R6 ;  /* 0x00000006002f7308 */ /* 0x000e6a0000002400 */
[----:B------:R-:W-:Y:S03]  /*3b40*/  HMMA.16816.F32 R20, R8, R70, R20 ;  /* 0x000000460814723c */ /* 0x000fe60000001814 */
[----:B------:R5:W1:Y:S04]  /*3b50*/  MUFU.TANH R46, R7 ;  /* 0x00000007002e7308 */ /* 0x000a680000002400 */
[----:B------:R-:W-:Y:S01]  /*3b60*/  FMUL.FTZ R12, R12, UR6 ;  /* 0x000000060c0c7c20 */ /* 0x000fe20008410000 */
[----:B------:R-:W-:Y:S01]  /*3b70*/  FMUL.FTZ R13, R13, UR6 ;  /* 0x000000060d0d7c20 */ /* 0x000fe20008410000 */
[----:B------:R-:W-:Y:S01]  /*3b80*/  FMUL.FTZ R14, R14, UR6 ;  /* 0x000000060e0e7c20 */ /* 0x000fe20008410000 */
[----:B------:R-:W-:Y:S01]  /*3b90*/  FMUL.FTZ R15, R15, UR6 ;  /* 0x000000060f0f7c20 */ /* 0x000fe20008410000 */
[----:B------:R-:W1:Y:S08]  /*3ba0*/  MUFU.TANH R53, R27 ;  /* 0x0000001b00357308 */ /* 0x000e700000002400 */
[----:B------:R-:W-:Y:S01]  /*3bb0*/  FMUL.FTZ R20, R20, UR6 ;  /* 0x0000000614147c20 */ /* 0x000fe20008410000 */
[----:B------:R-:W-:Y:S01]  /*3bc0*/  FMUL.FTZ R21, R21, UR6 ;  /* 0x0000000615157c20 */ /* 0x000fe20008410000 */
[C---:B-----5:R-:W-:Y:S01]  /*3bd0*/  HMMA.16816.F32 R4, R16.reuse, R62, RZ ;  /* 0x0000003e1004723c */ /* 0x060fe200000018ff */
[----:B------:R-:W-:Y:S01]  /*3be0*/  FMUL.FTZ R22, R22, UR6 ;  /* 0x0000000616167c20 */ /* 0x000fe20008410000 */
[----:B------:R-:W-:Y:S01]  /*3bf0*/  FMUL.FTZ R23, R23, UR6 ;  /* 0x0000000617177c20 */ /* 0x000fe20008410000 */
[----:B------:R-:W1:Y:S05]  /*3c00*/  MUFU.TANH R61, R25 ;  /* 0x00000019003d7308 */ /* 0x000e6a0000002400 */
[----:B------:R-:W-:Y:S03]  /*3c10*/  HMMA.16816.F32 R16, R16, R42, RZ ;  /* 0x0000002a1010723c */ /* 0x000fe600000018ff */
[----:B------:R-:W1:Y:S08]  /*3c20*/  MUFU.TANH R60, R26 ;  /* 0x0000001a003c7308 */ /* 0x000e700000002400 */
[----:B------:R-:W1:Y:S01]  /*3c30*/  MUFU.TANH R45, R20 ;  /* 0x00000014002d7308 */ /* 0x000e620000002400 */
[C---:B------:R-:W-:Y:S07]  /*3c40*/  HMMA.16816.F32 R4, R8.reuse, R54, R4 ;  /* 0x000000360804723c */ /* 0x040fee0000001804 */
[----:B------:R-:W1:Y:S01]  /*3c50*/  MUFU.TANH R37, R21 ;  /* 0x0000001500257308 */ /* 0x000e620000002400 */
[----:B------:R-:W-:Y:S07]  /*3c60*/  HMMA.16816.F32 R8, R8, R38, R16 ;  /* 0x000000260808723c */ /* 0x000fee0000001810 */
[----:B------:R-:W1:Y:S04]  /*3c70*/  MUFU.TANH R36, R22 ;  /* 0x0000001600247308 */ /* 0x000e680000002400 */
[----:B------:R-:W-:Y:S01]  /*3c80*/  FMUL.FTZ R2, R5, UR6 ;  /* 0x0000000605027c20 */ /* 0x000fe20008410000 */
[----:B------:R-:W-:Y:S01]  /*3c90*/  FMUL.FTZ R4, R4, UR6 ;  /* 0x0000000604047c20 */ /* 0x000fe20008410000 */
[----:B------:R-:W-:-:S02]  /*3ca0*/  VIADDMNMX R5, R104, 0x40, R88, PT ;  /* 0x0000004068057846 */ /* 0x000fc40003800158 */
[----:B------:R5:W1:Y:S04]  /*3cb0*/  MUFU.TANH R19, R2 ;  /* 0x0000000200137308 */ /* 0x000a680000002400 */
[----:B------:R-:W-:Y:S01]  /*3cc0*/  FMUL.FTZ R9, R9, UR6 ;  /* 0x0000000609097c20 */ /* 0x000fe20008410000 */
[----:B------:R-:W-:Y:S01]  /*3cd0*/  FMUL.FTZ R10, R10, UR6 ;  /* 0x000000060a0a7c20 */ /* 0x000fe20008410000 */
[----:B------:R-:W-:Y:S01]  /*3ce0*/  FMUL.FTZ R11, R11, UR6 ;  /* 0x000000060b0b7c20 */ /* 0x000fe20008410000 */
[----:B------:R-:W-:Y:S01]  /*3cf0*/  FMUL.FTZ R8, R8, UR6 ;  /* 0x0000000608087c20 */ /* 0x000fe20008410000 */
[----:B------:R-:W1:Y:S08]  /*3d00*/  MUFU.TANH R27, R23 ;  /* 0x00000017001b7308 */ /* 0x000e700000002400 */
[----:B------:R-:W1:Y:S01]  /*3d10*/  MUFU.TANH R64, R24 ;  /* 0x0000001800407308 */ /* 0x000e620000002400 */
[----:B-----5:R-:W-:Y:S01]  /*3d20*/  FMUL.FTZ R2, R6, UR6 ;  /* 0x0000000606027c20 */ /* 0x020fe20008410000 */
[----:B------:R-:W-:-:S06]  /*3d30*/  VIMNMX R6, PT, PT, R104, R88, PT ;  /* 0x0000005868067248 */ /* 0x000fcc0003fe0100 */
[----:B------:R5:W1:Y:S08]  /*3d40*/  MUFU.TANH R55, R2 ;  /* 0x0000000200377308 */ /* 0x000a700000002400 */
[----:B------:R-:W1:Y:S08]  /*3d50*/  MUFU.TANH R26, R12 ;  /* 0x0000000c001a7308 */ /* 0x000e700000002400 */
[----:B------:R-:W1:Y:S01]  /*3d60*/  MUFU.TANH R25, R13 ;  /* 0x0000000d00197308 */ /* 0x000e620000002400 */
[----:B-----5:R-:W-:Y:S01]  /*3d70*/  FMUL.FTZ R2, R7, UR6 ;  /* 0x0000000607027c20 */ /* 0x020fe20008410000 */
[----:B------:R-:W-:-:S06]  /*3d80*/  VIADDMNMX R7, R104, 0x48, R88, PT ;  /* 0x0000004868077846 */ /* 0x000fcc0003800158 */
[----:B------:R-:W1:Y:S08]  /*3d90*/  MUFU.TANH R23, R14 ;  /* 0x0000000e00177308 */ /* 0x000e700000002400 */
[----:B------:R-:W1:Y:S08]  /*3da0*/  MUFU.TANH R21, R15 ;  /* 0x0000000f00157308 */ /* 0x000e700000002400 */
[----:B------:R-:W1:Y:S08]  /*3db0*/  MUFU.TANH R22, R4 ;  /* 0x0000000400167308 */ /* 0x000e700000002400 */
[----:B------:R-:W1:Y:S08]  /*3dc0*/  MUFU.TANH R20, R9 ;  /* 0x0000000900147308 */ /* 0x000e700000002400 */
[----:B------:R-:W1:Y:S08]  /*3dd0*/  MUFU.TANH R51, R10 ;  /* 0x0000000a00337308 */ /* 0x000e700000002400 */
[----:B------:R-:W1:Y:S08]  /*3de0*/  MUFU.TANH R38, R11 ;  /* 0x0000000b00267308 */ /* 0x000e700000002400 */
[----:B------:R5:W1:Y:S08]  /*3df0*/  MUFU.TANH R54, R2 ;  /* 0x0000000200367308 */ /* 0x000a700000002400 */
[----:B------:R3:W1:Y:S01]  /*3e00*/  MUFU.TANH R18, R8 ;  /* 0x0000000800127308 */ /* 0x0006620000002400 */
[----:B-----5:R-:W-:-:S04]  /*3e10*/  SHF.L.U32 R2, R185, 0x1, RZ ;  /* 0x00000001b9027819 */ /* 0x020fc800000006ff */
[----:B------:R-:W-:Y:S02]  /*3e20*/  LOP3.LUT R3, R2, 0x6, RZ, 0xc0, !PT ;  /* 0x0000000602037812 */ /* 0x000fe400078ec0ff */
[----:B---3--:R-:W-:Y:S02]  /*3e30*/  VIADDMNMX R8, R104, 0x8, R88, PT ;  /* 0x0000000868087846 */ /* 0x008fe40003800158 */
[----:B------:R-:W-:Y:S01]  /*3e40*/  LEA R2, R89, R3, 0x7 ;  /* 0x0000000359027211 */ /* 0x000fe200078e38ff */
[----:B------:R-:W-:Y:S06]  /*3e50*/  BAR.SYNC.DEFER_BLOCKING 0x0 ;  /* 0x0000000000007b1d */ /* 0x000fec0000010000 */
[----:B-12-4-:R-:W-:Y:S05]  /*3e60*/  @!P6 BRA `(.L_x_564) ;  /* 0x0000000000bce947 */ /* 0x016fea0003800000 */
        /* <DEDUP_REMOVED lines=45> */
.L_x_566:
[----:B------:R-:W-:Y:S05]  /*4140*/  BSYNC.RECONVERGENT B0 ;  /* 0x0000000000007941 */ /* 0x000fea0003800200 */
.L_x_565:
[----:B------:R-:W0:Y:S02]  /*4150*/  LDGDEPBAR ;  /* 0x00000000000079af */ /* 0x000e240000000000 */
.L_x_564:
[C---:B------:R-:W-:Y:S01]  /*4160*/  VIADD R3, R2.reuse, 0x1 ;  /* 0x0000000102037836 */ /* 0x040fe20000000000 */
[----:B------:R-:W3:Y:S01]  /*4170*/  LDCU UR5, c[0x0][0x45c] ;  /* 0x00008b80ff0577ac */ /* 0x000ee20008000800 */
[C---:B------:R-:W-:Y:S02]  /*4180*/  VIADD R4, R2.reuse, 0x8 ;  /* 0x0000000802047836 */ /* 0x040fe40000000000 */
[C---:B------:R-:W-:Y:S01]  /*4190*/  VIADD R9, R2.reuse, 0x70 ;  /* 0x0000007002097836 */ /* 0x040fe20000000000 */
[C---:B------:R-:W-:Y:S01]  /*41a0*/  ISETP.GE.AND P1, PT, R3.reuse, R6, PT ;  /* 0x000000060300720c */ /* 0x040fe20003f26270 */
[C---:B------:R-:W-:Y:S01]  /*41b0*/  VIADD R10, R2.reuse, 0x71 ;  /* 0x00000071020a7836 */ /* 0x040fe20000000000 */
[C---:B------:R-:W-:Y:S01]  /*41c0*/  ISETP.GE.AND P5, PT, R3.reuse, R8, PT ;  /* 0x000000080300720c */ /* 0x040fe20003fa6270 */
[C---:B------:R-:W-:Y:S01]  /*41d0*/  VIADD R11, R2.reuse, 0x78 ;  /* 0x00000078020b7836 */ /* 0x040fe20000000000 */
[C---:B------:R-:W-:Y:S01]  /*41e0*/  ISETP.GE.AND P0, PT, R3.reuse, R5, PT ;  /* 0x000000050300720c */ /* 0x040fe20003f06270 */
[C---:B-12---:R-:W-:Y:S01]  /*41f0*/  VIADD R12, R2.reuse, 0x79 ;  /* 0x00000079020c7836 */ /* 0x046fe20000000000 */
[----:B------:R-:W-:Y:S01]  /*4200*/  ISETP.GE.AND P2, PT, R3, R7, PT ;  /* 0x000000070300720c */ /* 0x000fe20003f46270 */
[----:B------:R-:W-:Y:S01]  /*4210*/  VIADD R3, R2, 0x9 ;  /* 0x0000000902037836 */ /* 0x000fe20000000000 */
        /* <DEDUP_REMOVED lines=197> */
[----:B------:R-:W-:Y:S01]  /*4e70*/  FSEL R151, R135, -INF , !P2 ;  /* 0xff80000087977808 */ /* 0x000fe20005000000 */
[----:B------:R-:W-:Y:S01]  /*4e80*/  IMAD.IADD R135, R179, 0x1, R181 ;  /* 0x00000001b3877824 */ /* 0x000fe200078e02b5 */
[C---:B------:R-:W-:Y:S02]  /*4e90*/  ISETP.GE.AND P0, PT, R4.reuse, R6, PT ;  /* 0x000000060400720c */ /* 0x040fe40003f06270 */
[----:B------:R-:W-:Y:S02]  /*4ea0*/  ISETP.GE.AND P2, PT, R4, R8, PT ;  /* 0x000000080400720c */ /* 0x000fe40003f46270 */
[----:B------:R-:W-:Y:S02]  /*4eb0*/  FSEL R153, R25, -INF , !P3 ;  /* 0xff80000019997808 */ /* 0x000fe40005800000 */
[----:B------:R-:W-:Y:S02]  /*4ec0*/  FSEL R160, R21, -INF , !P4 ;  /* 0xff80000015a07808 */ /* 0x000fe40006000000 */
        /* <DEDUP_REMOVED lines=15> */
[C---:B------:R-:W-:Y:S02]  /*4fc0*/  ISETP.GE.AND P1, PT, R4.reuse, R5, PT ;  /* 0x000000050400720c */ /* 0x040fe40003f26270 */
[----:B------:R-:W-:Y:S02]  /*4fd0*/  ISETP.GE.AND P0, PT, R4, R7, PT ;  /* 0x000000070400720c */ /* 0x000fe40003f06270 */
[----:B------:R-:W-:Y:S02]  /*4fe0*/  ISETP.GE.AND P2, PT, R3, R6, PT ;  /* 0x000000060300720c */ /* 0x000fe40003f46270 */
        /* <DEDUP_REMOVED lines=15> */
[-C--:B------:R-:W-:Y:S02]  /*50e0*/  ISETP.GE.AND P1, PT, R2, R5.reuse, PT ;  /* 0x000000050200720c */ /* 0x080fe40003f26270 */
[----:B------:R-:W-:Y:S02]  /*50f0*/  ISETP.GE.AND P0, PT, R10, R5, PT ;  /* 0x000000050a00720c */ /* 0x000fe40003f06270 */
[----:B------:R-:W-:Y:S02]  /*5100*/  ISETP.GE.AND P2, PT, R2, R6, PT ;  /* 0x000000060200720c */ /* 0x000fe40003f46270 */
[----:B------:R-:W-:Y:S02]  /*5110*/  FSEL R250, R144, -INF , !P0 ;  /* 0xff80000090fa7808 */ /* 0x000fe40004000000 */
[----:B------:R-:W-:Y:S02]  /*5120*/  FSEL R14, R176, -INF , !P1 ;  /* 0xff800000b00e7808 */ /* 0x000fe40004800000 */
[----:B------:R-:W-:-:S02]  /*5130*/  FSEL R13, R178, -INF , !P2 ;  /* 0xff800000b20d7808 */ /* 0x000fc40005000000 */
[----:B------:R-:W-:Y:S02]  /*5140*/  ISETP.GE.AND P0, PT, R10, R7, PT ;  /* 0x000000070a00720c */ /* 0x000fe40003f06270 */
[-C--:B------:R-:W-:Y:S02]  /*5150*/  ISETP.GE.AND P1, PT, R11, R6.reuse, PT ;  /* 0x000000060b00720c */ /* 0x080fe40003f26270 */
[----:B------:R-:W-:Y:S02]  /*5160*/  FSEL R166, R166, -INF , !P3 ;  /* 0xff800000a6a67808 */ /* 0x000fe40005800000 */
[----:B------:R-:W-:Y:S02]  /*5170*/  FSEL R209, R209, -INF , !P4 ;  /* 0xff800000d1d17808 */ /* 0x000fe40006000000 */
[C---:B------:R-:W-:Y:S02]  /*5180*/  ISETP.GE.AND P3, PT, R4.reuse, R6, PT ;  /* 0x000000060400720c */ /* 0x040fe40003f66270 */
[----:B------:R-:W-:-:S02]  /*5190*/  ISETP.GE.AND P4, PT, R4, R8, PT ;  /* 0x000000080400720c */ /* 0x000fc40003f86270 */
[----:B------:R-:W-:Y:S02]  /*51a0*/  FMNMX3.FTZ R4, R13, R32, R34, !PT ;  /* 0x000000200d047276 */ /* 0x000fe40007810022 */
[----:B------:R-:W-:Y:S02]  /*51b0*/  FSEL R139, R139, -INF , !P0 ;  /* 0xff8000008b8b7808 */ /* 0x000fe40004000000 */
[----:B------:R-:W-:Y:S02]  /*51c0*/  FSEL R183, R18, -INF , !P1 ;  /* 0xff80000012b77808 */ /* 0x000fe40004800000 */
[C---:B------:R-:W-:Y:S02]  /*51d0*/  ISETP.GE.AND P0, PT, R2.reuse, R8, PT ;  /* 0x000000080200720c */ /* 0x040fe40003f06270 */
[----:B------:R-:W-:Y:S02]  /*51e0*/  ISETP.GE.AND P1, PT, R2, R7, PT ;  /* 0x000000070200720c */ /* 0x000fe40003f26270 */
[----:B------:R-:W-:-:S02]  /*51f0*/  FMNMX3.FTZ R2, R14, R24, R17, !PT ;  /* 0x000000180e027276 */ /* 0x000fc40007810011 */
[----:B------:R-:W-:Y:S02]  /*5200*/  FMNMX3.FTZ R4, R4, R33, R68, !PT ;  /* 0x0000002104047276 */ /* 0x000fe40007810044 */
[----:B------:R-:W-:Y:S02]  /*5210*/  FMNMX3.FTZ R2, R2, R28, R44, !PT ;  /* 0x0000001c02027276 */ /* 0x000fe4000781002c */
[----:B------:R-:W-:Y:S02]  /*5220*/  FMNMX3.FTZ R4, R4, R70, R69, !PT ;  /* 0x0000004604047276 */ /* 0x000fe40007810045 */
[----:B------:R-:W-:Y:S02]  /*5230*/  FSEL R231, R22, -INF , !P3 ;  /* 0xff80000016e77808 */ /* 0x000fe40005800000 */
[----:B------:R-:W-:Y:S02]  /*5240*/  ISETP.GE.AND P3, PT, R3, R8, PT ;  /* 0x000000080300720c */ /* 0x000fe40003f66270 */
[----:B------:R-:W-:-:S02]  /*5250*/  FMNMX3.FTZ R3, R2, R43, R42, !PT ;  /* 0x0000002b02037276 */ /* 0x000fc4000781002a */
[----:B------:R-:W-:Y:S02]  /*5260*/  FMNMX3.FTZ R4, R4, R72, R85, !PT ;  /* 0x0000004804047276 */ /* 0x000fe40007810055 */
[----:B------:R-:W-:Y:S02]  /*5270*/  FSEL R16, R177, -INF , !P1 ;  /* 0xff800000b1107808 */ /* 0x000fe40004800000 */
[----:B------:R-:W-:Y:S02]  /*5280*/  FMNMX3.FTZ R3, R3, R48, R78, !PT ;  /* 0x0000003003037276 */ /* 0x000fe4000781004e */
[----:B------:R-:W-:Y:S02]  /*5290*/  FMNMX3.FTZ R4, R4, R87, R86, !PT ;  /* 0x0000005704047276 */ /* 0x000fe40007810056 */
[----:B------:R-:W-:Y:S02]  /*52a0*/  FMNMX3.FTZ R2, R16, R29, R30, !PT ;  /* 0x0000001d10027276 */ /* 0x000fe4000781001e */
[----:B------:R-:W-:-:S02]  /*52b0*/  FMNMX3.FTZ R3, R3, R77, R79, !PT ;  /* 0x0000004d03037276 */ /* 0x000fc4000781004f */
[----:B------:R-:W-:Y:S02]  /*52c0*/  FMNMX3.FTZ R4, R4, R88, R94, !PT ;  /* 0x0000005804047276 */ /* 0x000fe4000781005e */
[----:B------:R-:W-:Y:S02]  /*52d0*/  ISETP.GE.AND P2, PT, R11, R5, PT ;  /* 0x000000050b00720c */ /* 0x000fe40003f46270 */
[----:B------:R-:W-:Y:S02]  /*52e0*/  FMNMX3.FTZ R2, R2, R31, R49, !PT ;  /* 0x0000001f02027276 */ /* 0x000fe40007810031 */
[----:B------:R-:W-:Y:S02]  /*52f0*/  FMNMX3.FTZ R3, R3, R80, R99, !PT ;  /* 0x0000005003037276 */ /* 0x000fe40007810063 */
[----:B------:R-:W-:Y:S02]  /*5300*/  FMNMX3.FTZ R4, R4, R98, R97, !PT ;  /* 0x0000006204047276 */ /* 0x000fe40007810061 */
[----:B------:R-:W-:-:S02]  /*5310*/  FSEL R252, R65, -INF , !P2 ;  /* 0xff80000041fc7808 */ /* 0x000fc40005000000 */
[----:B------:R-:W-:Y:S02]  /*5320*/  ISETP.GE.AND P2, PT, R12, R6, PT ;  /* 0x000000060c00720c */ /* 0x000fe40003f46270 */
[----:B------:R-:W-:Y:S02]  /*5330*/  FMNMX3.FTZ R2, R2, R56, R58, !PT ;  /* 0x0000003802027276 */ /* 0x000fe4000781003a */
[----:B------:R-:W-:Y:S02]  /*5340*/  FMNMX3.FTZ R3, R3, R100, R101, !PT ;  /* 0x0000006403037276 */ /* 0x000fe40007810065 */
[----:B------:R-:W-:Y:S02]  /*5350*/  FMNMX3.FTZ R4, R4, R95, R126, !PT ;  /* 0x0000005f04047276 */ /* 0x000fe4000781007e */
[----:B------:R-:W-:Y:S02]  /*5360*/  FSEL R15, R180, -INF , !P0 ;  /* 0xff800000b40f7808 */ /* 0x000fe40004000000 */
[----:B------:R-:W-:-:S02]  /*5370*/  FSEL R182, R20, -INF , !P2 ;  /* 0xff80000014b67808 */ /* 0x000fc40005000000 */
[----:B------:R-:W-:Y:S02]  /*5380*/  FMNMX3.FTZ R2, R2, R57, R82, !PT ;  /* 0x0000003902027276 */ /* 0x000fe40007810052 */
[----:B------:R-:W-:Y:S02]  /*5390*/  ISETP.GE.AND P2, PT, R9, R8, PT ;  /* 0x000000080900720c */ /* 0x000fe40003f46270 */
        /* <DEDUP_REMOVED lines=33> */
[----:B------:R-:W-:-:S02]  /*55b0*/  FMNMX.FTZ R37, R249, R3, !PT ;  /* 0x00000003f9257209 */ /* 0x000fc40007810000 */
[----:B------:R-:W-:Y:S02]  /*55c0*/  ISETP.GE.AND P0, PT, R11, R7, PT ;  /* 0x000000070b00720c */ /* 0x000fe40003f06270 */
[----:B------:R-:W-:Y:S02]  /*55d0*/  FMNMX3.FTZ R3, R4, R129, R131, !PT ;  /* 0x0000008104037276 */ /* 0x000fe40007810083 */
[----:B------:R-:W-:Y:S01]  /*55e0*/  FMNMX3.FTZ R2, R2, R210, R213, !PT ;  /* 0x000000d202027276 */ /* 0x000fe200078100d5 */
[----:B------:R-:W1:Y:S01]  /*55f0*/  SHFL.BFLY PT, R4, R37, 0x2, 0x1f ;  /* 0x0c401f0025047f89 */ /* 0x000e6200000e0000 */
[----:B------:R-:W-:Y:S02]  /*5600*/  FMNMX.FTZ R9, R182, R9, !PT ;  /* 0x00000009b6097209 */ /* 0x000fe40007810000 */
[----:B------:R-:W-:Y:S02]  /*5610*/  FSEL R234, R67, -INF , !P0 ;  /* 0xff80000043ea7808 */ /* 0x000fe40004000000 */
[----:B------:R-:W-:Y:S01]  /*5620*/  FMNMX3.FTZ R3, R3, R130, R155, !PT ;  /* 0x0000008203037276 */ /* 0x000fe2000781009b */
[----:B------:R-:W2:Y:S01]  /*5630*/  SHFL.BFLY PT, R39, R9, 0x2, 0x1f ;  /* 0x0c401f0009277f89 */ /* 0x000ea200000e0000 */
        /* <DEDUP_REMOVED lines=9> */
[-C--:B------:R-:W-:Y:S02]  /*56d0*/  ISETP.GE.AND P1, PT, R10, R8.reuse, PT ;  /* 0x000000080a00720c */ /* 0x080fe40003f26270 */
[----:B------:R-:W-:Y:S02]  /*56e0*/  ISETP.GE.AND P0, PT, R11, R8, PT ;  /* 0x000000080b00720c */ /* 0x000fe40003f06270 */
[----:B------:R-:W-:Y:S01]  /*56f0*/  FSEL R164, R54, -INF , !P3 ;  /* 0xff80000036a47808 */ /* 0x000fe20005800000 */
[----:B------:R-:W4:Y:S01]  /*5700*/  SHFL.BFLY PT, R11, R2, 0x2, 0x1f ;  /* 0x0c401f00020b7f89 */ /* 0x000f2200000e0000 */
[----:B------:R-:W-:-:S02]  /*5710*/  FSEL R238, R238, -INF , !P2 ;  /* 0xff800000eeee7808 */ /* 0x000fc40005000000 */
[----:B------:R-:W-:Y:S02]  /*5720*/  FMNMX3.FTZ R3, R3, R162, R165, !PT ;  /* 0x000000a203037276 */ /* 0x000fe400078100a5 */
[----:B------:R-:W-:Y:S02]  /*5730*/  ISETP.GE.AND P2, PT, R12, R8, PT ;  /* 0x000000080c00720c */ /* 0x000fe40003f46270 */
[----:B------:R-:W-:Y:S02]  /*5740*/  FSEL R236, R236, -INF , !P1 ;  /* 0xff800000ecec7808 */ /* 0x000fe40004800000 */
[----:B------:R-:W-:Y:S02]  /*5750*/  FSEL R235, R51, -INF , !P0 ;  /* 0xff80000033eb7808 */ /* 0x000fe40004000000 */
[----:B------:R-:W-:Y:S02]  /*5760*/  FMNMX3.FTZ R3, R3, R164, R238, !PT ;  /* 0x000000a403037276 */ /* 0x000fe400078100ee */
[----:B------:R-:W-:-:S02]  /*5770*/  FSEL R230, R38, -INF , !P2 ;  /* 0xff80000026e67808 */ /* 0x000fc40005000000 */
[----:B------:R-:W-:Y:S02]  /*5780*/  FMNMX3.FTZ R3, R3, R236, R235, !PT ;  /* 0x000000ec03037276 */ /* 0x000fe400078100eb */
[----:B-1----:R-:W-:Y:S02]  /*5790*/  FMNMX.FTZ R37, R37, R4, !PT ;  /* 0x0000000425257209 */ /* 0x002fe40007810000 */
[----:B------:R-:W-:Y:S02]  /*57a0*/  FMNMX.FTZ R3, R230, R3, !PT ;  /* 0x00000003e6037209 */ /* 0x000fe40007810000 */
[----:B--2---:R-:W-:Y:S02]  /*57b0*/  FMNMX.FTZ R39, R9, R39, !PT ;  /* 0x0000002709277209 */ /* 0x004fe40007810000 */
[----:B------:R-:W1:Y:S01]  /*57c0*/  SHFL.BFLY PT, R9, R37, 0x1, 0x1f ;  /* 0x0c201f0025097f89 */ /* 0x000e6200000e0000 */
[----:B----4-:R-:W-:Y:S02]  /*57d0*/  FMNMX.FTZ R2, R2, R11, !PT ;  /* 0x0000000b02027209 */ /* 0x010fe40007810000 */
[----:B------:R-:W-:Y:S01]  /*57e0*/  LEA R135, R135, UR4, 0x1 ;  /* 0x0000000487877c11 */ /* 0x000fe2000f8e08ff */
[----:B------:R-:W2:Y:S04]  /*57f0*/  SHFL.BFLY PT, R10, R3, 0x2, 0x1f ;  /* 0x0c401f00030a7f89 */ /* 0x000ea800000e0000 */
[----:B------:R-:W4:Y:S01]  /*5800*/  SHFL.BFLY PT, R36, R2, 0x1, 0x1f ;  /* 0x0c201f0002247f89 */ /* 0x000f2200000e0000 */
[----:B------:R-:W-:-:S03]  /*5810*/  IMAD.IADD R185, R0, 0x1, R135 ;  /* 0x0000000100b97824 */ /* 0x000fc600078e0287 */
[----:B------:R-:W5:Y:S04]  /*5820*/  SHFL.BFLY PT, R4, R39, 0x1, 0x1f ;  /* 0x0c201f0027047f89 */ /* 0x000f6800000e0000 */
[----:B------:R-:W-:Y:S01]  /*5830*/  LDSM.16.MT88.4 R20, [R185+0x4000] ;  /* 0x00400000b914783b */ /* 0x000fe20000004200 */
[----:B-1----:R-:W-:Y:S02]  /*5840*/  FMNMX.FTZ R37, R37, R9, !PT ;  /* 0x0000000925257209 */ /* 0x002fe40007810000 */
[----:B--2---:R-:W-:-:S03]  /*5850*/  FMNMX.FTZ R9, R3, R10, !PT ;  /* 0x0000000a03097209 */ /* 0x004fc60007810000 */
[C---:B---3--:R-:W-:Y:S01]  /*5860*/  FMUL.FTZ R3, R37.reuse, UR5 ;  /* 0x0000000525037c20 */ /* 0x048fe20008410000 */
[----:B------:R-:W-:Y:S02]  /*5870*/  FSETP.NEU.FTZ.AND P0, PT, R37, -INF , PT ;  /* 0xff8000002500780b */ /* 0x000fe40003f1d000 */
[----:B----4-:R-:W-:Y:S01]  /*5880*/  FMNMX.FTZ R36, R2, R36, !PT ;  /* 0x0000002402247209 */ /* 0x010fe20007810000 */
[----:B------:R-:W1:Y:S01]  /*5890*/  SHFL.BFLY PT, R12, R9, 0x1, 0x1f ;  /* 0x0c201f00090c7f89 */ /* 0x000e6200000e0000 */
[----:B------:R-:W-:Y:S02]  /*58a0*/  FSEL R3, R3, RZ, P0 ;  /* 0x000000ff03037208 */ /* 0x000fe40000000000 */
[----:B-----5:R-:W-:Y:S01]  /*58b0*/  FMNMX.FTZ R39, R39, R4, !PT ;  /* 0x0000000427277209 */ /* 0x020fe20007810000 */
[C---:B------:R-:W-:Y:S01]  /*58c0*/  FMUL.FTZ R2, R36.reuse, UR5 ;  /* 0x0000000524027c20 */ /* 0x040fe20008410000 */
[----:B------:R-:W-:Y:S01]  /*58d0*/  FSETP.NEU.FTZ.AND P0, PT, R36, -INF , PT ;  /* 0xff8000002400780b */ /* 0x000fe20003f1d000 */
[----:B------:R-:W-:Y:S01]  /*58e0*/  FFMA.FTZ R11, R14, UR5, -R3 ;  /* 0x000000050e0b7c23 */ /* 0x000fe20008010803 */
[C---:B------:R-:W-:Y:S01]  /*58f0*/  FSETP.NEU.FTZ.AND P1, PT, R39.reuse, -INF , PT ;  /* 0xff8000002700780b */ /* 0x040fe20003f3d000 */
[----:B------:R-:W-:Y:S01]  /*5900*/  FMUL.FTZ R4, R39, UR5 ;  /* 0x0000000527047c20 */ /* 0x000fe20008410000 */
[----:B------:R-:W-:Y:S01]  /*5910*/  FSEL R2, R2, RZ, P0 ;  /* 0x000000ff02027208 */ /* 0x000fe20000000000 */
[----:B------:R2:W-:Y:S03]  /*5920*/  MUFU.EX2 R244, R11 ;  /* 0x0000000b00f47308 */ /* 0x0005e60000000800 */
[----:B------:R-:W-:Y:S01]  /*5930*/  FSEL R4, R4, RZ, P1 ;  /* 0x000000ff04047208 */ /* 0x000fe20000800000 */
[----:B------:R-:W-:-:S04]  /*5940*/  FFMA.FTZ R0, R29, UR5, -R2 ;  /* 0x000000051d007c23 */ /* 0x000fc80008010802 */
[----:B------:R-:W-:Y:S01]  /*5950*/  FFMA.FTZ R10, R13, UR5, -R4 ;  /* 0x000000050d0a7c23 */ /* 0x000fe20008010804 */
[----:B------:R3:W-:Y:S04]  /*5960*/  MUFU.EX2 R223, R0 ;  /* 0x0000000000df7308 */ /* 0x0007e80000000800 */
[----:B------:R4:W-:Y:S01]  /*5970*/  MUFU.EX2 R241, R10 ;  /* 0x0000000a00f17308 */ /* 0x0009e20000000800 */
[----:B-1----:R-:W-:Y:S01]  /*5980*/  FMNMX.FTZ R38, R9, R12, !PT ;  /* 0x0000000c09267209 */ /* 0x002fe20007810000 */
[----:B--2---:R-:W-:-:S03]  /*5990*/  FFMA.FTZ R11, R17, UR5, -R3 ;  /* 0x00000005110b7c23 */ /* 0x004fc60008010803 */
[C---:B------:R-:W-:Y:S01]  /*59a0*/  FSETP.NEU.FTZ.AND P0, PT, R38.reuse, -INF , PT ;  /* 0xff8000002600780b */ /* 0x040fe20003f1d000 */
[----:B------:R-:W-:Y:S01]  /*59b0*/  FMUL.FTZ R9, R38, UR5 ;  /* 0x0000000526097c20 */ /* 0x000fe20008410000 */
[----:B------:R1:W-:Y:S01]  /*59c0*/  MUFU.EX2 R243, R11 ;  /* 0x0000000b00f37308 */ /* 0x0003e20000000800 */
[----:B---3--:R-:W-:Y:S01]  /*59d0*/  FFMA.FTZ R0, R31, UR5, -R2 ;  /* 0x000000051f007c23 */ /* 0x008fe20008010802 */
[----:B----4-:R-:W-:-:S03]  /*59e0*/  FFMA.FTZ R10, R24, UR5, -R3 ;  /* 0x00000005180a7c23 */ /* 0x010fc60008010803 */
[----:B------:R2:W-:Y:S01]  /*59f0*/  MUFU.EX2 R245, R0 ;  /* 0x0000000000f57308 */ /* 0x0005e20000000800 */
[----:B------:R-:W3:Y:S03]  /*5a00*/  LDSM.16.MT88.4 R24, [R135+0x4000] ;  /* 0x004000008718783b */ /* 0x000ee60000004200 */
[----:B------:R4:W5:Y:S01]  /*5a10*/  MUFU.EX2 R242, R10 ;  /* 0x0000000a00f27308 */ /* 0x0009620000000800 */
[----:B-1----:R-:W-:-:S04]  /*5a20*/  FFMA.FTZ R11, R16, UR5, -R2 ;  /* 0x00000005100b7c23 */ /* 0x002fc80008010802 */
[----:B------:R-:W1:Y:S01]  /*5a30*/  MUFU.EX2 R225, R11 ;  /* 0x0000000b00e17308 */ /* 0x000e620000000800 */
[----:B--2---:R-:W-:Y:S01]  /*5a40*/  FSEL R0, R9, RZ, P0 ;  /* 0x000000ff09007208 */ /* 0x004fe20000000000 */
[----:B------:R-:W-:Y:S01]  /*5a50*/  FFMA.FTZ R9, R34, UR5, -R4 ;  /* 0x0000000522097c23 */ /* 0x000fe20008010804 */
[----:B----4-:R-:W-:-:S03]  /*5a60*/  FFMA.FTZ R10, R28, UR5, -R3 ;  /* 0x000000051c0a7c23 */ /* 0x010fc60008010803 */
[----:B------:R2:W-:Y:S01]  /*5a70*/  MUFU.EX2 R218, R9 ;  /* 0x0000000900da7308 */ /* 0x0005e20000000800 */
[----:B-----5:R-:W-:-:S03]  /*5a80*/  F2FP.F16.F32.PACK_AB R12, R242, R244 ;  /* 0x000000f4f20c723e */ /* 0x020fc600000000ff */
[----:B------:R4:W5:Y:S01]  /*5a90*/  MUFU.EX2 R247, R10 ;  /* 0x0000000a00f77308 */ /* 0x0009620000000800 */
[----:B-1----:R-:W-:Y:S01]  /*5aa0*/  F2FP.F16.F32.PACK_AB R13, R223, R225 ;  /* 0x000000e1df0d723e */ /* 0x002fe200000000ff */
[----:B------:R-:W-:-:S04]  /*5ab0*/  FFMA.FTZ R11, R56, UR5, -R2 ;  /* 0x00000005380b7c23 */ /* 0x000fc80008010802 */
[----:B------:R1:W-:Y:S01]  /*5ac0*/  MUFU.EX2 R221, R11 ;  /* 0x0000000b00dd7308 */ /* 0x0003e20000000800 */
[----:B--2---:R-:W-:Y:S01]  /*5ad0*/  FFMA.FTZ R9, R15, UR5, -R0 ;  /* 0x000000050f097c23 */ /* 0x004fe20008010800 */
[----:B----4-:R-:W-:-:S03]  /*5ae0*/  FFMA.FTZ R10, R30, UR5, -R2 ;  /* 0x000000051e0a7c23 */ /* 0x010fc60008010802 */
[----:B------:R2:W-:Y:S01]  /*5af0*/  MUFU.EX2 R215, R9 ;  /* 0x0000000900d77308 */ /* 0x0005e20000000800 */
[----:B-----5:R-:W-:Y:S01]  /*5b00*/  F2FP.F16.F32.PACK_AB R14, R247, R243 ;  /* 0x000000f3f70e723e */ /* 0x020fe200000000ff */
[----:B------:R-:W-:Y:S02]  /*5b10*/  LDSM.16.MT88.4 R28, [R135+0x4400] ;  /* 0x00440000871c783b */ /* 0x000fe40000004200 */
[----:B------:R4:W5:Y:S01]  /*5b20*/  MUFU.EX2 R224, R10 ;  /* 0x0000000a00e07308 */ /* 0x0009620000000800 */
[----:B-1----:R-:W-:-:S04]  /*5b30*/  FFMA.FTZ R11, R73, UR5, -R0 ;  /* 0x00000005490b7c23 */ /* 0x002fc80008010800 */
[----:B------:R1:W-:Y:S01]  /*5b40*/  MUFU.EX2 R195, R11 ;  /* 0x0000000b00c37308 */ /* 0x0003e20000000800 */
[----:B--2---:R-:W-:Y:S01]  /*5b50*/  FFMA.FTZ R9, R41, UR5, -R0 ;  /* 0x0000000529097c23 */ /* 0x004fe20008010800 */
[----:B----4-:R-:W-:-:S03]  /*5b60*/  FFMA.FTZ R10, R32, UR5, -R4 ;  /* 0x00000005200a7c23 */ /* 0x010fc60008010804 */
[----:B------:R2:W-:Y:S01]  /*5b70*/  MUFU.EX2 R214, R9 ;  /* 0x0000000900d67308 */ /* 0x0005e20000000800 */
[----:B-----5:R-:W-:-:S03]  /*5b80*/  F2FP.F16.F32.PACK_AB R15, R245, R224 ;  /* 0x000000e0f50f723e */ /* 0x020fc600000000ff */
[----:B------:R4:W5:Y:S01]  /*5b90*/  MUFU.EX2 R217, R10 ;  /* 0x0000000a00d97308 */ /* 0x0009620000000800 */
[----:B-1----:R-:W-:-:S03]  /*5ba0*/  FFMA.FTZ R11, R84, UR5, -R2 ;  /* 0x00000005540b7c23 */ /* 0x002fc60008010802 */
[----:B---3--:R-:W-:Y:S01]  /*5bb0*/  HMMA.16816.F32 R52, R12, R24, RZ ;  /* 0x000000180c34723c */ /* 0x008fe200000018ff */
[----:B------:R1:W-:Y:S01]  /*5bc0*/  MUFU.EX2 R193, R11 ;  /* 0x0000000b00c17308 */ /* 0x0003e20000000800 */
[----:B--2---:R-:W-:-:S06]  /*5bd0*/  FFMA.FTZ R9, R44, UR5, -R3 ;  /* 0x000000052c097c23 */ /* 0x004fcc0008010803 */
[----:B------:R-:W-:Y:S01]  /*5be0*/  HMMA.16816.F32 R44, R12, R20, RZ ;  /* 0x000000140c2c723c */ /* 0x000fe200000018ff */
[----:B----4-:R-:W-:Y:S01]  /*5bf0*/  FFMA.FTZ R10, R33, UR5, -R4 ;  /* 0x00000005210a7c23 */ /* 0x010fe20008010804 */
[----:B------:R2:W-:Y:S01]  /*5c00*/  MUFU.EX2 R226, R9 ;  /* 0x0000000900e27308 */ /* 0x0005e20000000800 */
[----:B-----5:R-:W-:-:S03]  /*5c10*/  F2FP.F16.F32.PACK_AB R16, R217, R241 ;  /* 0x000000f1d910723e */ /* 0x020fc600000000ff */
[----:B------:R3:W4:Y:S01]  /*5c20*/  MUFU.EX2 R227, R10 ;  /* 0x0000000a00e37308 */ /* 0x0007220000000800 */
[----:B-1----:R-:W-:-:S04]  /*5c30*/  FFMA.FTZ R11, R92, UR5, -R0 ;  /* 0x000000055c0b7c23 */ /* 0x002fc80008010800 */
[----:B------:R1:W-:Y:S01]  /*5c40*/  MUFU.EX2 R174, R11 ;  /* 0x0000000b00ae7308 */ /* 0x0003e20000000800 */
[----:B--2---:R-:W-:Y:S01]  /*5c50*/  FFMA.FTZ R9, R42, UR5, -R3 ;  /* 0x000000052a097c23 */ /* 0x004fe20008010803 */
[----:B---3--:R-:W-:-:S03]  /*5c60*/  FFMA.FTZ R10, R35, UR5, -R0 ;  /* 0x00000005230a7c23 */ /* 0x008fc60008010800 */
[----:B------:R2:W-:Y:S01]  /*5c70*/  MUFU.EX2 R240, R9 ;  /* 0x0000000900f07308 */ /* 0x0005e20000000800 */
[----:B------:R-:W3:Y:S01]  /*5c80*/  LDSM.16.MT88.4 R32, [R185+0x4400] ;  /* 0x00440000b920783b */ /* 0x000ee20000004200 */
[----:B----4-:R-:W-:Y:S02]  /*5c90*/  F2FP.F16.F32.PACK_AB R18, R227, R218 ;  /* 0x000000dae312723e */ /* 0x010fe400000000ff */
[----:B------:R4:W5:Y:S01]  /*5ca0*/  MUFU.EX2 R212, R10 ;  /* 0x0000000a00d47308 */ /* 0x0009620000000800 */
[--C-:B-1----:R-:W-:Y:S01]  /*5cb0*/  FFMA.FTZ R11, R118, UR5, -R2.reuse ;  /* 0x00000005760b7c23 */ /* 0x102fe20008010802 */
[----:B--2---:R-:W-:Y:S01]  /*5cc0*/  FFMA.FTZ R9, R49, UR5, -R2 ;  /* 0x0000000531097c23 */ /* 0x004fe20008010802 */
[----:B----4-:R-:W-:-:S03]  /*5cd0*/  FFMA.FTZ R10, R40, UR5, -R0 ;  /* 0x00000005280a7c23 */ /* 0x010fc60008010800 */
[----:B------:R1:W-:Y:S01]  /*5ce0*/  MUFU.EX2 R219, R9 ;  /* 0x0000000900db7308 */ /* 0x0003e20000000800 */
[----:B-----5:R-:W-:-:S03]  /*5cf0*/  F2FP.F16.F32.PACK_AB R17, R212, R215 ;  /* 0x000000d7d411723e */ /* 0x020fc600000000ff */
[----:B------:R2:W4:Y:S01]  /*5d00*/  MUFU.EX2 R220, R10 ;  /* 0x0000000a00dc7308 */ /* 0x0005220000000800 */
[----:B-1----:R-:W-:Y:S01]  /*5d10*/  FFMA.FTZ R9, R57, UR5, -R2 ;  /* 0x0000000539097c23 */ /* 0x002fe20008010802 */
[----:B--2---:R-:W-:-:S03]  /*5d20*/  FFMA.FTZ R10, R43, UR5, -R3 ;  /* 0x000000052b0a7c23 */ /* 0x004fc60008010803 */
[----:B------:R1:W-:Y:S01]  /*5d30*/  MUFU.EX2 R228, R9 ;  /* 0x0000000900e47308 */ /* 0x0003e20000000800 */
[----:B------:R-:W-:Y:S01]  /*5d40*/  HMMA.16816.F32 R40, R12, R22, RZ ;  /* 0x000000160c28723c */ /* 0x000fe200000018ff */
[----:B----4-:R-:W-:Y:S02]  /*5d50*/  F2FP.F16.F32.PACK_AB R19, R220, R214 ;  /* 0x000000d6dc13723e */ /* 0x010fe400000000ff */
[----:B------:R2:W4:Y:S05]  /*5d60*/  MUFU.EX2 R237, R10 ;  /* 0x0000000a00ed7308 */ /* 0x00052a0000000800 */
[----:B------:R-:W-:Y:S01]  /*5d70*/  HMMA.16816.F32 R64, R16, R24, RZ ;  /* 0x000000181040723c */ /* 0x000fe200000018ff */
[----:B-1----:R-:W-:-:S07]  /*5d80*/  FFMA.FTZ R9, R68, UR5, -R4 ;  /* 0x0000000544097c23 */ /* 0x002fce0008010804 */
[-C--:B------:R-:W-:Y:S01]  /*5d90*/  HMMA.16816.F32 R60, R16, R26.reuse, RZ ;  /* 0x0000001a103c723c */ /* 0x080fe200000018ff */
[----:B--2---:R-:W-:Y:S01]  /*5da0*/  FFMA.FTZ R10, R48, UR5, -R3 ;  /* 0x00000005300a7c23 */ /* 0x004fe20008010803 */
[----:B------:R1:W-:Y:S04]  /*5db0*/  MUFU.EX2 R203, R9 ;  /* 0x0000000900cb7308 */ /* 0x0003e80000000800 */
[----:B------:R2:W5:Y:S02]  /*5dc0*/  MUFU.EX2 R246, R10 ;  /* 0x0000000a00f67308 */ /* 0x0005640000000800 */
[----:B------:R-:W-:Y:S01]  /*5dd0*/  HMMA.16816.F32 R48, R12, R26, RZ ;  /* 0x0000001a0c30723c */ /* 0x000fe200000018ff */
[----:B----4-:R-:W-:Y:S01]  /*5de0*/  F2FP.F16.F32.PACK_AB R12, R237, R226 ;  /* 0x000000e2ed0c723e */ /* 0x010fe200000000ff */
[----:B------:R-:W-:Y:S01]  /*5df0*/  LDSM.16.MT88.4 R24, [R135+0x4800] ;  /* 0x004800008718783b */ /* 0x000fe20000004200 */
[----:B------:R-:W-:Y:S01]  /*5e00*/  F2FP.F16.F32.PACK_AB R13, R221, R219 ;  /* 0x000000dbdd0d723e */ /* 0x000fe200000000ff */
[----:B-1----:R-:W-:Y:S01]  /*5e10*/  FFMA.FTZ R9, R69, UR5, -R4 ;  /* 0x0000000545097c23 */ /* 0x002fe20008010804 */
[----:B--2---:R-:W-:-:S03]  /*5e20*/  FFMA.FTZ R10, R58, UR5, -R2 ;  /* 0x000000053a0a7c23 */ /* 0x004fc60008010802 */
[----:B------:R1:W-:Y:S01]  /*5e30*/  MUFU.EX2 R207, R9 ;  /* 0x0000000900cf7308 */ /* 0x0003e20000000800 */
[----:B-----5:R-:W-:Y:S01]  /*5e40*/  F2FP.F16.F32.PACK_AB R14, R246, R240 ;  /* 0x000000f0f60e723e */ /* 0x020fe200000000ff */
[C---:B------:R-:W-:Y:S02]  /*5e50*/  HMMA.16816.F32 R56, R16.reuse, R20, RZ ;  /* 0x000000141038723c */ /* 0x040fe400000018ff */
[----:B------:R2:W4:Y:S06]  /*5e60*/  MUFU.EX2 R222, R10 ;  /* 0x0000000a00de7308 */ /* 0x00052c0000000800 */
[----:B------:R-:W-:Y:S01]  /*5e70*/  HMMA.16816.F32 R20, R16, R22, RZ ;  /* 0x000000161014723c */ /* 0x000fe200000018ff */
[----:B-1----:R-:W-:Y:S01]  /*5e80*/  FFMA.FTZ R9, R74, UR5, -R0 ;  /* 0x000000054a097c23 */ /* 0x002fe20008010800 */
[----:B--2---:R-:W-:-:S03]  /*5e90*/  FFMA.FTZ R10, R70, UR5, -R4 ;  /* 0x00000005460a7c23 */ /* 0x004fc60008010804 */
[----:B------:R1:W-:Y:S01]  /*5ea0*/  MUFU.EX2 R196, R9 ;  /* 0x0000000900c47308 */ /* 0x0003e20000000800 */
[----:B----4-:R-:W-:-:S03]  /*5eb0*/  F2FP.F16.F32.PACK_AB R15, R228, R222 ;  /* 0x000000dee40f723e */ /* 0x010fc600000000ff */
[----:B------:R2:W4:Y:S04]  /*5ec0*/  MUFU.EX2 R205, R10 ;  /* 0x0000000a00cd7308 */ /* 0x0005280000000800 */
[----:B---3--:R-:W-:Y:S01]  /*5ed0*/  HMMA.16816.F32 R16, R12, R34, R40 ;  /* 0x000000220c10723c */ /* 0x008fe20000001828 */
[----:B------:R-:W3:Y:S01]  /*5ee0*/  LDSM.16.MT88.4 R40, [R185+0x4800] ;  /* 0x00480000b928783b */ /* 0x000ee20000004200 */
[----:B-1----:R-:W-:-:S06]  /*5ef0*/  FFMA.FTZ R9, R75, UR5, -R0 ;  /* 0x000000054b097c23 */ /* 0x002fcc0008010800 */
[C---:B------:R-:W-:Y:S01]  /*5f00*/  HMMA.16816.F32 R68, R12.reuse, R28, R52 ;  /* 0x0000001c0c44723c */ /* 0x040fe20000001834 */
[----:B--2---:R-:W-:Y:S01]  /*5f10*/  FFMA.FTZ R10, R72, UR5, -R4 ;  /* 0x00000005480a7c23 */ /* 0x004fe20008010804 */
[----:B------:R1:W-:Y:S04]  /*5f20*/  MUFU.EX2 R199, R9 ;  /* 0x0000000900c77308 */ /* 0x0003e80000000800 */
[----:B------:R2:W5:Y:S02]  /*5f30*/  MUFU.EX2 R208, R10 ;  /* 0x0000000a00d07308 */ /* 0x0005640000000800 */
[C---:B------:R-:W-:Y:S08]  /*5f40*/  HMMA.16816.F32 R44, R12.reuse, R32, R44 ;  /* 0x000000200c2c723c */ /* 0x040ff0000000182c */
[----:B------:R-:W-:Y:S01]  /*5f50*/  HMMA.16816.F32 R48, R12, R30, R48 ;  /* 0x0000001e0c30723c */ /* 0x000fe20000001830 */
[----:B-1----:R-:W-:Y:S01]  /*5f60*/  FFMA.FTZ R9, R78, UR5, -R3 ;  /* 0x000000054e097c23 */ /* 0x002fe20008010803 */
[----:B----4-:R-:W-:Y:S01]  /*5f70*/  F2FP.F16.F32.PACK_AB R12, R205, R203 ;  /* 0x000000cbcd0c723e */ /* 0x010fe200000000ff */
[----:B------:R-:W-:Y:S01]  /*5f80*/  IMAD.MOV.U32 R78, RZ, RZ, R139 ;  /* 0x000000ffff4e7224 */ /* 0x000fe200078e008b */
[----:B------:R-:W-:Y:S01]  /*5f90*/  F2FP.F16.F32.PACK_AB R13, R195, R196 ;  /* 0x000000c4c30d723e */ /* 0x000fe200000000ff */
[----:B--2---:R-:W-:Y:S01]  /*5fa0*/  FFMA.FTZ R10, R76, UR5, -R0 ;  /* 0x000000054c0a7c23 */ /* 0x004fe20008010800 */
[----:B------:R1:W-:Y:S01]  /*5fb0*/  MUFU.EX2 R201, R9 ;  /* 0x0000000900c97308 */ /* 0x0003e20000000800 */
[----:B-----5:R-:W-:Y:S01]  /*5fc0*/  F2FP.F16.F32.PACK_AB R14, R208, R207 ;  /* 0x000000cfd00e723e */ /* 0x020fe200000000ff */
[----:B------:R-:W-:-:S02]  /*5fd0*/  IMAD.MOV.U32 R76, RZ, RZ, R138 ;  /* 0x000000ffff4c7224 */ /* 0x000fc400078e008a */
[----:B------:R2:W4:Y:S02]  /*5fe0*/  MUFU.EX2 R197, R10 ;  /* 0x0000000a00c57308 */ /* 0x0005240000000800 */
[----:B------:R-:W-:Y:S02]  /*5ff0*/  IMAD.MOV.U32 R118, RZ, RZ, R76 ;  /* 0x000000ffff767224 */ /* 0x000fe400078e004c */
[--C-:B-1----:R-:W-:Y:S01]  /*6000*/  FFMA.FTZ R9, R79, UR5, -R3.reuse ;  /* 0x000000054f097c23 */ /* 0x102fe20008010803 */
[----:B------:R-:W-:Y:S02]  /*6010*/  IMAD.MOV.U32 R79, RZ, RZ, R146 ;  /* 0x000000ffff4f7224 */ /* 0x000fe400078e0092 */
[----:B--2---:R-:W-:Y:S01]  /*6020*/  FFMA.FTZ R10, R77, UR5, -R3 ;  /* 0x000000054d0a7c23 */ /* 0x004fe20008010803 */
[----:B------:R1:W-:Y:S01]  /*6030*/  MUFU.EX2 R200, R9 ;  /* 0x0000000900c87308 */ /* 0x0003e20000000800 */
[----:B----4-:R-:W-:Y:S01]  /*6040*/  F2FP.F16.F32.PACK_AB R15, R199, R197 ;  /* 0x000000c5c70f723e */ /* 0x010fe200000000ff */
[----:B------:R-:W-:-:S02]  /*6050*/  IMAD.MOV.U32 R77, RZ, RZ, R147 ;  /* 0x000000ffff4d7224 */ /* 0x000fc400078e0093 */
[----:B------:R2:W4:Y:S04]  /*6060*/  MUFU.EX2 R198, R10 ;  /* 0x0000000a00c67308 */ /* 0x0005280000000800 */
[----:B------:R-:W-:Y:S01]  /*6070*/  HMMA.16816.F32 R72, R12, R32, R56 ;  /* 0x000000200c48723c */ /* 0x000fe20000001838 */
[----:B-1----:R-:W-:Y:S01]  /*6080*/  FFMA.FTZ R9, R82, UR5, -R2 ;  /* 0x0000000552097c23 */ /* 0x002fe20008010802 */
[----:B------:R-:W-:-:S06]  /*6090*/  IMAD.MOV.U32 R82, RZ, RZ, R182 ;  /* 0x000000ffff527224 */ /* 0x000fcc00078e00b6 */
[----:B------:R-:W-:Y:S01]  /*60a0*/  HMMA.16816.F32 R64, R12, R28, R64 ;  /* 0x0000001c0c40723c */ /* 0x000fe20000001840 */
[----:B--2---:R-:W-:Y:S01]  /*60b0*/  FFMA.FTZ R10, R80, UR5, -R3 ;  /* 0x00000005500a7c23 */ /* 0x004fe20008010803 */
[----:B------:R1:W2:Y:S01]  /*60c0*/  MUFU.EX2 R190, R9 ;  /* 0x0000000900be7308 */ /* 0x0002a20000000800 */
[----:B------:R-:W-:-:S03]  /*60d0*/  IMAD.MOV.U32 R80, RZ, RZ, R183 ;  /* 0x000000ffff507224 */ /* 0x000fc600078e00b7 */
[----:B------:R5:W3:Y:S02]  /*60e0*/  MUFU.EX2 R202, R10 ;  /* 0x0000000a00ca7308 */ /* 0x000ae40000000800 */
[C---:B------:R-:W-:Y:S08]  /*60f0*/  HMMA.16816.F32 R52, R12.reuse, R30, R60 ;  /* 0x0000001e0c34723c */ /* 0x040ff0000000183c */
[----:B------:R-:W-:Y:S01]  /*6100*/  HMMA.16816.F32 R56, R12, R34, R20 ;  /* 0x000000220c38723c */ /* 0x000fe20000001814 */
[--C-:B-1----:R-:W-:Y:S01]  /*6110*/  FFMA.FTZ R9, R81, UR5, -R2.reuse ;  /* 0x0000000551097c23 */ /* 0x102fe20008010802 */
[----:B----4-:R-:W-:Y:S01]  /*6120*/  F2FP.F16.F32.PACK_AB R12, R198, R201 ;  /* 0x000000c9c60c723e */ /* 0x010fe200000000ff */
[----:B------:R-:W-:Y:S01]  /*6130*/  LDSM.16.MT88.4 R20, [R185+0x4c00] ;  /* 0x004c0000b914783b */ /* 0x000fe20000004200 */
[----:B--2---:R-:W-:Y:S01]  /*6140*/  F2FP.F16.F32.PACK_AB R13, R193, R190 ;  /* 0x000000bec10d723e */ /* 0x004fe200000000ff */
[----:B-----5:R-:W-:Y:S01]  /*6150*/  FFMA.FTZ R10, R83, UR5, -R2 ;  /* 0x00000005530a7c23 */ /* 0x020fe20008010802 */
        /* <DEDUP_REMOVED lines=9> */
[----:B------:R-:W4:Y:S01]  /*61f0*/  LDSM.16.MT88.4 R16, [R135+0x4c00] ;  /* 0x004c00008710783b */ /* 0x000f220000004200 */
[----:B-1----:R-:W-:-:S06]  /*6200*/  FFMA.FTZ R9, R86, UR5, -R4 ;  /* 0x0000000556097c23 */ /* 0x002fcc0008010804 */
[C---:B------:R-:W-:Y:S01]  /*6210*/  HMMA.16816.F32 R68, R12.reuse, R24, R68 ;  /* 0x000000180c44723c */ /* 0x040fe20000001844 */
[----:B--2---:R-:W-:Y:S01]  /*6220*/  FFMA.FTZ R10, R88, UR5, -R4 ;  /* 0x00000005580a7c23 */ /* 0x004fe20008010804 */
[----:B------:R1:W-:Y:S04]  /*6230*/  MUFU.EX2 R181, R9 ;  /* 0x0000000900b57308 */ /* 0x0003e80000000800 */
[----:B------:R2:W5:Y:S02]  /*6240*/  MUFU.EX2 R182, R10 ;  /* 0x0000000a00b67308 */ /* 0x0005640000000800 */
[C---:B------:R-:W-:Y:S08]  /*6250*/  HMMA.16816.F32 R156, R12.reuse, R40, R44 ;  /* 0x000000280c9c723c */ /* 0x040ff0000000182c */
[----:B------:R-:W-:Y:S01]  /*6260*/  HMMA.16816.F32 R32, R12, R26, R48 ;  /* 0x0000001a0c20723c */ /* 0x000fe20000001830 */
[--C-:B-1----:R-:W-:Y:S01]  /*6270*/  FFMA.FTZ R9, R93, UR5, -R0.reuse ;  /* 0x000000055d097c23 */ /* 0x102fe20008010800 */
[----:B---3--:R-:W-:Y:S01]  /*6280*/  F2FP.F16.F32.PACK_AB R12, R183, R180 ;  /* 0x000000b4b70c723e */ /* 0x008fe200000000ff */
[----:B--2---:R-:W-:-:S02]  /*6290*/  FFMA.FTZ R10, R96, UR5, -R0 ;  /* 0x00000005600a7c23 */ /* 0x004fc40008010800 */
[----:B------:R1:W2:Y:S01]  /*62a0*/  MUFU.EX2 R172, R9 ;  /* 0x0000000900ac7308 */ /* 0x0002a20000000800 */
[----:B-----5:R-:W-:-:S03]  /*62b0*/  F2FP.F16.F32.PACK_AB R14, R182, R181 ;  /* 0x000000b5b60e723e */ /* 0x020fc600000000ff */
[----:B------:R3:W-:Y:S01]  /*62c0*/  MUFU.EX2 R176, R10 ;  /* 0x0000000a00b07308 */ /* 0x0007e20000000800 */
[----:B-1----:R-:W-:Y:S01]  /*62d0*/  FFMA.FTZ R9, R89, UR5, -R0 ;  /* 0x0000000559097c23 */ /* 0x002fe20008010800 */
[----:B--2---:R-:W-:Y:S01]  /*62e0*/  F2FP.F16.F32.PACK_AB R13, R174, R172 ;  /* 0x000000acae0d723e */ /* 0x004fe200000000ff */
[--C-:B---3--:R-:W-:Y:S02]  /*62f0*/  FFMA.FTZ R10, R94, UR5, -R4.reuse ;  /* 0x000000055e0a7c23 */ /* 0x108fe40008010804 */
[----:B------:R1:W2:Y:S04]  /*6300*/  MUFU.EX2 R178, R9 ;  /* 0x0000000900b27308 */ /* 0x0002a80000000800 */
[----:B------:R3:W-:Y:S01]  /*6310*/  MUFU.EX2 R175, R10 ;  /* 0x0000000a00af7308 */ /* 0x0007e20000000800 */
[--C-:B-1----:R-:W-:Y:S01]  /*6320*/  FFMA.FTZ R9, R98, UR5, -R4.reuse ;  /* 0x0000000562097c23 */ /* 0x102fe20008010804 */
[----:B--2---:R-:W-:Y:S01]  /*6330*/  F2FP.F16.F32.PACK_AB R15, R178, R176 ;  /* 0x000000b0b20f723e */ /* 0x004fe200000000ff */
[----:B---3--:R-:W-:-:S02]  /*6340*/  FFMA.FTZ R10, R97, UR5, -R4 ;  /* 0x00000005610a7c23 */ /* 0x008fc40008010804 */
[----:B------:R1:W-:Y:S04]  /*6350*/  MUFU.EX2 R177, R9 ;  /* 0x0000000900b17308 */ /* 0x0003e80000000800 */
[C---:B------:R-:W-:Y:S01]  /*6360*/  HMMA.16816.F32 R48, R12.reuse, R24, R64 ;  /* 0x000000180c30723c */ /* 0x040fe20000001840 */
[----:B------:R2:W-:Y:S07]  /*6370*/  MUFU.EX2 R179, R10 ;  /* 0x0000000a00b37308 */ /* 0x0005ee0000000800 */
[----:B------:R-:W-:Y:S01]  /*6380*/  HMMA.16816.F32 R24, R12, R26, R52 ;  /* 0x0000001a0c18723c */ /* 0x000fe20000001834 */
[----:B-1----:R-:W-:Y:S01]  /*6390*/  FFMA.FTZ R9, R95, UR5, -R4 ;  /* 0x000000055f097c23 */ /* 0x002fe20008010804 */
[----:B--2---:R-:W-:-:S03]  /*63a0*/  FFMA.FTZ R10, R99, UR5, -R3 ;  /* 0x00000005630a7c23 */ /* 0x004fc60008010803 */
[----:B------:R1:W-:Y:S03]  /*63b0*/  MUFU.EX2 R173, R9 ;  /* 0x0000000900ad7308 */ /* 0x0003e60000000800 */
[C---:B------:R-:W-:Y:S01]  /*63c0*/  HMMA.16816.F32 R44, R12.reuse, R40, R72 ;  /* 0x000000280c2c723c */ /* 0x040fe20000001848 */
[----:B------:R2:W-:Y:S07]  /*63d0*/  MUFU.EX2 R170, R10 ;  /* 0x0000000a00aa7308 */ /* 0x0005ee0000000800 */
[----:B------:R-:W-:Y:S01]  /*63e0*/  HMMA.16816.F32 R40, R12, R42, R56 ;  /* 0x0000002a0c28723c */ /* 0x000fe20000001838 */
[--C-:B-1----:R-:W-:Y:S01]  /*63f0*/  FFMA.FTZ R9, R100, UR5, -R3.reuse ;  /* 0x0000000564097c23 */ /* 0x102fe20008010803 */
[----:B--2---:R-:W-:-:S03]  /*6400*/  FFMA.FTZ R10, R101, UR5, -R3 ;  /* 0x00000005650a7c23 */ /* 0x004fc60008010803 */
[----:B------:R1:W2:Y:S04]  /*6410*/  MUFU.EX2 R171, R9 ;  /* 0x0000000900ab7308 */ /* 0x0002a80000000800 */
[----:B------:R3:W-:Y:S01]  /*6420*/  MUFU.EX2 R168, R10 ;  /* 0x0000000a00a87308 */ /* 0x0007e20000000800 */
[----:B-1----:R-:W-:Y:S01]  /*6430*/  FFMA.FTZ R9, R102, UR5, -R3 ;  /* 0x0000000566097c23 */ /* 0x002fe20008010803 */
[----:B--2---:R-:W-:Y:S02]  /*6440*/  F2FP.F16.F32.PACK_AB R12, R171, R170 ;  /* 0x000000aaab0c723e */ /* 0x004fe400000000ff */
[----:B------:R1:W-:Y:S01]  /*6450*/  MUFU.EX2 R102, R11 ;  /* 0x0000000b00667308 */ /* 0x0003e20000000800 */
[----:B---3--:R-:W-:-:S03]  /*6460*/  FFMA.FTZ R10, R105, UR5, -R2 ;  /* 0x00000005690a7c23 */ /* 0x008fc60008010802 */
[----:B------:R2:W3:Y:S04]  /*6470*/  MUFU.EX2 R169, R9 ;  /* 0x0000000900a97308 */ /* 0x0004e80000000800 */
[----:B------:R5:W-:Y:S01]  /*6480*/  MUFU.EX2 R133, R10 ;  /* 0x0000000a00857308 */ /* 0x000be20000000800 */
[----:B-1----:R-:W-:Y:S01]  /*6490*/  FFMA.FTZ R11, R129, UR5, -R0 ;  /* 0x00000005810b7c23 */ /* 0x002fe20008010800 */
[--C-:B--2---:R-:W-:Y:S01]  /*64a0*/  FFMA.FTZ R9, R104, UR5, -R2.reuse ;  /* 0x0000000568097c23 */ /* 0x104fe20008010802 */
[----:B---3--:R-:W-:Y:S02]  /*64b0*/  F2FP.F16.F32.PACK_AB R14, R169, R168 ;  /* 0x000000a8a90e723e */ /* 0x008fe400000000ff */
[----:B------:R1:W-:Y:S01]  /*64c0*/  MUFU.EX2 R92, R11 ;  /* 0x0000000b005c7308 */ /* 0x0003e20000000800 */
[----:B-----5:R-:W-:-:S03]  /*64d0*/  FFMA.FTZ R10, R106, UR5, -R2 ;  /* 0x000000056a0a7c23 */ /* 0x020fc60008010802 */
[----:B------:R2:W3:Y:S04]  /*64e0*/  MUFU.EX2 R122, R9 ;  /* 0x00000009007a7308 */ /* 0x0004e80000000800 */
[----:B------:R5:W-:Y:S01]  /*64f0*/  MUFU.EX2 R123, R10 ;  /* 0x0000000a007b7308 */ /* 0x000be20000000800 */
[----:B-1----:R-:W-:Y:S01]  /*6500*/  FFMA.FTZ R11, R161, UR5, -R0 ;  /* 0x00000005a10b7c23 */ /* 0x002fe20008010800 */
[----:B--2---:R-:W-:Y:S01]  /*6510*/  FFMA.FTZ R9, R103, UR5, -R2 ;  /* 0x0000000567097c23 */ /* 0x004fe20008010802 */
[----:B---3--:R-:W-:Y:S02]  /*6520*/  F2FP.F16.F32.PACK_AB R13, R122, R133 ;  /* 0x000000857a0d723e */ /* 0x008fe400000000ff */
[----:B------:R1:W-:Y:S01]  /*6530*/  MUFU.EX2 R75, R11 ;  /* 0x0000000b004b7308 */ /* 0x0003e20000000800 */
[----:B-----5:R-:W-:-:S03]  /*6540*/  FFMA.FTZ R10, R108, UR5, -R0 ;  /* 0x000000056c0a7c23 */ /* 0x020fc60008010800 */
[----:B------:R2:W3:Y:S01]  /*6550*/  MUFU.EX2 R132, R9 ;  /* 0x0000000900847308 */ /* 0x0004e20000000800 */
[----:B-1----:R-:W-:Y:S01]  /*6560*/  FFMA.FTZ R11, R210, UR5, -R2 ;  /* 0x00000005d20b7c23 */ /* 0x002fe20008010802 */
[--C-:B--2---:R-:W-:Y:S01]  /*6570*/  FFMA.FTZ R9, R110, UR5, -R0.reuse ;  /* 0x000000056e097c23 */ /* 0x104fe20008010800 */
[----:B---3--:R-:W-:Y:S01]  /*6580*/  F2FP.F16.F32.PACK_AB R15, R132, R123 ;  /* 0x0000007b840f723e */ /* 0x008fe200000000ff */
[----:B------:R1:W-:Y:S04]  /*6590*/  MUFU.EX2 R110, R10 ;  /* 0x0000000a006e7308 */ /* 0x0003e80000000800 */
[----:B------:R2:W-:Y:S02]  /*65a0*/  MUFU.EX2 R67, R11 ;  /* 0x0000000b00437308 */ /* 0x0005e40000000800 */
[----:B----4-:R-:W-:Y:S01]  /*65b0*/  HMMA.16816.F32 R136, R12, R16, R68 ;  /* 0x000000100c88723c */ /* 0x010fe20000001844 */
[----:B-1----:R-:W-:-:S07]  /*65c0*/  FFMA.FTZ R10, R109, UR5, -R0 ;  /* 0x000000056d0a7c23 */ /* 0x002fce0008010800 */
[C---:B------:R-:W-:Y:S01]  /*65d0*/  HMMA.16816.F32 R144, R12.reuse, R18, R32 ;  /* 0x000000120c90723c */ /* 0x040fe20000001820 */
[----:B------:R1:W3:Y:S01]  /*65e0*/  MUFU.EX2 R109, R9 ;  /* 0x00000009006d7308 */ /* 0x0002e20000000800 */
[----:B------:R-:W-:Y:S01]  /*65f0*/  LDSM.16.MT88.4 R32, [R135+0x5000] ;  /* 0x005000008720783b */ /* 0x000fe20000004200 */
[--C-:B--2---:R-:W-:Y:S02]  /*6600*/  FFMA.FTZ R11, R162, UR5, -R0.reuse ;  /* 0x00000005a20b7c23 */ /* 0x104fe40008010800 */
[----:B------:R2:W-:Y:S03]  /*6610*/  MUFU.EX2 R121, R10 ;  /* 0x0000000a00797308 */ /* 0x0005e60000000800 */
[----:B------:R-:W-:Y:S01]  /*6620*/  HMMA.16816.F32 R156, R12, R20, R156 ;  /* 0x000000140c9c723c */ /* 0x000fe2000000189c */
[----:B------:R4:W-:Y:S01]  /*6630*/  MUFU.EX2 R58, R11 ;  /* 0x0000000b003a7308 */ /* 0x0009e20000000800 */
[----:B-1----:R-:W-:-:S06]  /*6640*/  FFMA.FTZ R9, R107, UR5, -R0 ;  /* 0x000000056b097c23 */ /* 0x002fcc0008010800 */
[----:B------:R-:W-:Y:S01]  /*6650*/  HMMA.16816.F32 R28, R12, R22, R28 ;  /* 0x000000160c1c723c */ /* 0x000fe2000000181c */
[----:B------:R-:W-:Y:S01]  /*6660*/  F2FP.F16.F32.PACK_AB R12, R177, R175 ;  /* 0x000000afb10c723e */ /* 0x000fe200000000ff */
[----:B------:R1:W5:Y:S01]  /*6670*/  MUFU.EX2 R108, R9 ;  /* 0x00000009006c7308 */ /* 0x0003620000000800 */
[----:B---3--:R-:W-:Y:S01]  /*6680*/  F2FP.F16.F32.PACK_AB R13, R109, R110 ;  /* 0x0000006e6d0d723e */ /* 0x008fe200000000ff */
[--C-:B--2---:R-:W-:Y:S01]  /*6690*/  FFMA.FTZ R10, R111, UR5, -R3.reuse ;  /* 0x000000056f0a7c23 */ /* 0x104fe20008010803 */
[----:B------:R-:W-:Y:S01]  /*66a0*/  F2FP.F16.F32.PACK_AB R14, R173, R179 ;  /* 0x000000b3ad0e723e */ /* 0x000fe200000000ff */
[----:B------:R-:W-:Y:S02]  /*66b0*/  IMAD.MOV.U32 R111, RZ, RZ, R80 ;  /* 0x000000ffff6f7224 */ /* 0x000fe400078e0050 */
[----:B----4-:R-:W-:Y:S01]  /*66c0*/  FFMA.FTZ R11, R235, UR5, -R0 ;  /* 0x00000005eb0b7c23 */ /* 0x010fe20008010800 */
[----:B------:R2:W-:Y:S05]  /*66d0*/  MUFU.EX2 R104, R10 ;  /* 0x0000000a00687308 */ /* 0x0005ea0000000800 */
[----:B------:R-:W-:Y:S01]  /*66e0*/  MUFU.EX2 R11, R11 ;  /* 0x0000000b000b7308 */ /* 0x000fe20000000800 */
[----:B-1----:R-:W-:Y:S01]  /*66f0*/  FFMA.FTZ R9, R114, UR5, -R3 ;  /* 0x0000000572097c23 */ /* 0x002fe20008010803 */
[----:B-----5:R-:W-:Y:S01]  /*6700*/  F2FP.F16.F32.PACK_AB R15, R108, R121 ;  /* 0x000000796c0f723e */ /* 0x020fe200000000ff */
[----:B------:R-:W-:-:S02]  /*6710*/  IMAD.MOV.U32 R114, RZ, RZ, R82 ;  /* 0x000000ffff727224 */ /* 0x000fc400078e0052 */
[----:B------:R1:W3:Y:S01]  /*6720*/  MUFU.EX2 R107, R9 ;  /* 0x00000009006b7308 */ /* 0x0002e20000000800 */
[----:B--2---:R-:W-:Y:S01]  /*6730*/  FFMA.FTZ R10, R115, UR5, -R3 ;  /* 0x00000005730a7c23 */ /* 0x004fe20008010803 */
[----:B------:R-:W-:Y:S02]  /*6740*/  IMAD.MOV.U32 R115, RZ, RZ, R77 ;  /* 0x000000ffff737224 */ /* 0x000fe400078e004d */
[C---:B------:R-:W-:Y:S01]  /*6750*/  HMMA.16816.F32 R52, R12.reuse, R18, R24 ;  /* 0x000000120c34723c */ /* 0x040fe20000001818 */
[----:B------:R-:W2:Y:S01]  /*6760*/  LDSM.16.MT88.4 R24, [R185+0x5000] ;  /* 0x00500000b918783b */ /* 0x000ea20000004200 */
[----:B------:R4:W-:Y:S06]  /*6770*/  MUFU.EX2 R106, R10 ;  /* 0x0000000a006a7308 */ /* 0x0009ec0000000800 */
[----:B------:R-:W-:Y:S01]  /*6780*/  HMMA.16816.F32 R48, R12, R16, R48 ;  /* 0x000000100c30723c */ /* 0x000fe20000001830 */
[----:B------:R-:W5:Y:S01]  /*6790*/  LDSM.16.MT88.4 R16, [R135+0x5400] ;  /* 0x005400008710783b */ /* 0x000f620000004200 */
[----:B-1----:R-:W-:Y:S01]  /*67a0*/  FFMA.FTZ R9, R116, UR5, -R3 ;  /* 0x0000000574097c23 */ /* 0x002fe20008010803 */
[----:B------:R-:W-:-:S03]  /*67b0*/  IMAD.MOV.U32 R116, RZ, RZ, R79 ;  /* 0x000000ffff747224 */ /* 0x000fc600078e004f */
[----:B------:R1:W1:Y:S01]  /*67c0*/  MUFU.EX2 R105, R9 ;  /* 0x0000000900697308 */ /* 0x0002620000000800 */
[--C-:B----4-:R-:W-:Y:S01]  /*67d0*/  FFMA.FTZ R10, R120, UR5, -R2.reuse ;  /* 0x00000005780a7c23 */ /* 0x110fe20008010802 */
[C---:B------:R-:W-:Y:S03]  /*67e0*/  HMMA.16816.F32 R44, R12.reuse, R20, R44 ;  /* 0x000000140c2c723c */ /* 0x040fe6000000182c */
[----:B------:R4:W-:Y:S05]  /*67f0*/  MUFU.EX2 R103, R10 ;  /* 0x0000000a00677308 */ /* 0x0009ea0000000800 */
[----:B------:R-:W-:Y:S01]  /*6800*/  HMMA.16816.F32 R40, R12, R22, R40 ;  /* 0x000000160c28723c */ /* 0x000fe20000001828 */
[----:B---3--:R-:W-:Y:S01]  /*6810*/  F2FP.F16.F32.PACK_AB R12, R104, R107 ;  /* 0x0000006b680c723e */ /* 0x008fe200000000ff */
[----:B-1----:R-:W-:Y:S01]  /*6820*/  FFMA.FTZ R9, R117, UR5, -R2 ;  /* 0x0000000575097c23 */ /* 0x002fe20008010802 */
[----:B------:R-:W-:Y:S01]  /*6830*/  F2FP.F16.F32.PACK_AB R14, R106, R105 ;  /* 0x000000696a0e723e */ /* 0x000fe200000000ff */
[----:B------:R-:W-:-:S02]  /*6840*/  IMAD.MOV.U32 R117, RZ, RZ, R78 ;  /* 0x000000ffff757224 */ /* 0x000fc400078e004e */
[----:B------:R1:W3:Y:S01]  /*6850*/  MUFU.EX2 R100, R9 ;  /* 0x0000000900647308 */ /* 0x0002e20000000800 */
[----:B----4-:R-:W-:-:S04]  /*6860*/  FFMA.FTZ R10, R125, UR5, -R4 ;  /* 0x000000057d0a7c23 */ /* 0x010fc80008010804 */
[----:B------:R4:W-:Y:S01]  /*6870*/  MUFU.EX2 R99, R10 ;  /* 0x0000000a00637308 */ /* 0x0009e20000000800 */
[----:B-1----:R-:W-:Y:S01]  /*6880*/  FFMA.FTZ R9, R119, UR5, -R2 ;  /* 0x0000000577097c23 */ /* 0x002fe20008010802 */
[----:B---3--:R-:W-:-:S03]  /*6890*/  F2FP.F16.F32.PACK_AB R13, R102, R100 ;  /* 0x00000064660d723e */ /* 0x008fc600000000ff */
[----:B------:R1:W3:Y:S01]  /*68a0*/  MUFU.EX2 R101, R9 ;  /* 0x0000000900657308 */ /* 0x0002e20000000800 */
[----:B----4-:R-:W-:-:S04]  /*68b0*/  FFMA.FTZ R10, R127, UR5, -R4 ;  /* 0x000000057f0a7c23 */ /* 0x010fc80008010804 */
[----:B------:R4:W-:Y:S01]  /*68c0*/  MUFU.EX2 R97, R10 ;  /* 0x0000000a00617308 */ /* 0x0009e20000000800 */
[----:B-1----:R-:W-:Y:S01]  /*68d0*/  FFMA.FTZ R9, R126, UR5, -R4 ;  /* 0x000000057e097c23 */ /* 0x002fe20008010804 */
[----:B---3--:R-:W-:-:S03]  /*68e0*/  F2FP.F16.F32.PACK_AB R15, R101, R103 ;  /* 0x00000067650f723e */ /* 0x008fc600000000ff */
[----:B------:R1:W3:Y:S01]  /*68f0*/  MUFU.EX2 R98, R9 ;  /* 0x0000000900627308 */ /* 0x0002e20000000800 */
[----:B----4-:R-:W-:-:S03]  /*6900*/  FFMA.FTZ R10, R131, UR5, -R0 ;  /* 0x00000005830a7c23 */ /* 0x010fc60008010800 */
[C---:B--2---:R-:W-:Y:S01]  /*6910*/  HMMA.16816.F32 R20, R12.reuse, R26, R28 ;  /* 0x0000001a0c14723c */ /* 0x044fe2000000181c */
[----:B------:R-:W2:Y:S01]  /*6920*/  LDSM.16.MT88.4 R28, [R185+0x5400] ;  /* 0x00540000b91c783b */ /* 0x000ea20000004200 */
[----:B------:R4:W-:Y:S06]  /*6930*/  MUFU.EX2 R95, R10 ;  /* 0x0000000a005f7308 */ /* 0x0009ec0000000800 */
[----:B------:R-:W-:Y:S01]  /*6940*/  HMMA.16816.F32 R136, R12, R32, R136 ;  /* 0x000000200c88723c */ /* 0x000fe20000001888 */
[----:B-1----:R-:W-:-:S04]  /*6950*/  FFMA.FTZ R9, R124, UR5, -R4 ;  /* 0x000000057c097c23 */ /* 0x002fc80008010804 */
[----:B------:R1:W5:Y:S01]  /*6960*/  MUFU.EX2 R96, R9 ;  /* 0x0000000900607308 */ /* 0x0003620000000800 */
[----:B----4-:R-:W-:Y:S02]  /*6970*/  FFMA.FTZ R10, R140, UR5, -R3 ;  /* 0x000000058c0a7c23 */ /* 0x010fe40008010803 */
[C---:B------:R-:W-:Y:S02]  /*6980*/  HMMA.16816.F32 R144, R12.reuse, R34, R144 ;  /* 0x000000220c90723c */ /* 0x040fe40000001890 */
[----:B------:R4:W-:Y:S06]  /*6990*/  MUFU.EX2 R87, R10 ;  /* 0x0000000a00577308 */ /* 0x0009ec0000000800 */
[----:B------:R-:W-:Y:S01]  /*69a0*/  HMMA.16816.F32 R156, R12, R24, R156 ;  /* 0x000000180c9c723c */ /* 0x000fe2000000189c */
[----:B---3--:R-:W-:Y:S01]  /*69b0*/  F2FP.F16.F32.PACK_AB R12, R99, R98 ;  /* 0x00000062630c723e */ /* 0x008fe200000000ff */
[----:B-1----:R-:W-:Y:S01]  /*69c0*/  FFMA.FTZ R9, R128, UR5, -R0 ;  /* 0x0000000580097c23 */ /* 0x002fe20008010800 */
[----:B-----5:R-:W-:-:S03]  /*69d0*/  F2FP.F16.F32.PACK_AB R14, R97, R96 ;  /* 0x00000060610e723e */ /* 0x020fc600000000ff */
        /* <DEDUP_REMOVED lines=10> */
[----:B------:R1:W-:Y:S01]  /*6a80*/  MUFU.EX2 R85, R9 ;  /* 0x0000000900557308 */ /* 0x0003e20000000800 */
[----:B----4-:R-:W-:-:S03]  /*6a90*/  FFMA.FTZ R10, R151, UR5, -R2 ;  /* 0x00000005970a7c23 */ /* 0x010fc60008010802 */
[C---:B------:R-:W-:Y:S01]  /*6aa0*/  HMMA.16816.F32 R48, R12.reuse, R32, R48 ;  /* 0x000000200c30723c */ /* 0x040fe20000001830 */
[----:B------:R3:W-:Y:S07]  /*6ab0*/  MUFU.EX2 R82, R10 ;  /* 0x0000000a00527308 */ /* 0x0007ee0000000800 */
[----:B------:R-:W-:Y:S01]  /*6ac0*/  HMMA.16816.F32 R52, R12, R34, R52 ;  /* 0x000000220c34723c */ /* 0x000fe20000001834 */
[----:B-1----:R-:W-:-:S04]  /*6ad0*/  FFMA.FTZ R9, R141, UR5, -R3 ;  /* 0x000000058d097c23 */ /* 0x002fc80008010803 */
[----:B------:R1:W4:Y:S01]  /*6ae0*/  MUFU.EX2 R89, R9 ;  /* 0x0000000900597308 */ /* 0x0003220000000800 */
[----:B---3--:R-:W-:Y:S02]  /*6af0*/  FFMA.FTZ R10, R152, UR5, -R4 ;  /* 0x00000005980a7c23 */ /* 0x008fe40008010804 */
[C---:B------:R-:W-:Y:S02]  /*6b00*/  HMMA.16816.F32 R44, R12.reuse, R24, R44 ;  /* 0x000000180c2c723c */ /* 0x040fe4000000182c */
[----:B------:R3:W-:Y:S06]  /*6b10*/  MUFU.EX2 R78, R10 ;  /* 0x0000000a004e7308 */ /* 0x0007ec0000000800 */
[----:B------:R-:W-:Y:S01]  /*6b20*/  HMMA.16816.F32 R24, R12, R26, R40 ;  /* 0x0000001a0c18723c */ /* 0x000fe20000001828 */
[----:B-1----:R-:W-:Y:S01]  /*6b30*/  FFMA.FTZ R9, R143, UR5, -R3 ;  /* 0x000000058f097c23 */ /* 0x002fe20008010803 */
[----:B----4-:R-:W-:-:S03]  /*6b40*/  F2FP.F16.F32.PACK_AB R12, R89, R87 ;  /* 0x00000057590c723e */ /* 0x010fc600000000ff */
[----:B------:R1:W4:Y:S01]  /*6b50*/  MUFU.EX2 R88, R9 ;  /* 0x0000000900587308 */ /* 0x0003220000000800 */
[----:B---3--:R-:W-:-:S04]  /*6b60*/  FFMA.FTZ R10, R153, UR5, -R4 ;  /* 0x00000005990a7c23 */ /* 0x008fc80008010804 */
[----:B------:R3:W-:Y:S01]  /*6b70*/  MUFU.EX2 R80, R10 ;  /* 0x0000000a00507308 */ /* 0x0007e20000000800 */
[----:B-1----:R-:W-:Y:S01]  /*6b80*/  FFMA.FTZ R9, R150, UR5, -R2 ;  /* 0x0000000596097c23 */ /* 0x002fe20008010802 */
[----:B----4-:R-:W-:-:S03]  /*6b90*/  F2FP.F16.F32.PACK_AB R14, R88, R86 ;  /* 0x00000056580e723e */ /* 0x010fc600000000ff */
[----:B------:R1:W4:Y:S01]  /*6ba0*/  MUFU.EX2 R81, R9 ;  /* 0x0000000900517308 */ /* 0x0003220000000800 */
[----:B---3--:R-:W-:-:S04]  /*6bb0*/  FFMA.FTZ R10, R163, UR5, -R0 ;  /* 0x00000005a30a7c23 */ /* 0x008fc80008010800 */
[----:B------:R3:W-:Y:S01]  /*6bc0*/  MUFU.EX2 R77, R10 ;  /* 0x0000000a004d7308 */ /* 0x0007e20000000800 */
[----:B-1----:R-:W-:Y:S01]  /*6bd0*/  FFMA.FTZ R9, R149, UR5, -R2 ;  /* 0x0000000595097c23 */ /* 0x002fe20008010802 */
[----:B----4-:R-:W-:Y:S01]  /*6be0*/  F2FP.F16.F32.PACK_AB R13, R81, R83 ;  /* 0x00000053510d723e */ /* 0x010fe200000000ff */
[----:B------:R-:W-:Y:S02]  /*6bf0*/  LDSM.16.MT88.4 R148, [R135+0x5c00] ;  /* 0x005c00008794783b */ /* 0x000fe40000004200 */
[----:B------:R1:W4:Y:S01]  /*6c00*/  MUFU.EX2 R84, R9 ;  /* 0x0000000900547308 */ /* 0x0003220000000800 */
[----:B---3--:R-:W-:-:S04]  /*6c10*/  FFMA.FTZ R10, R167, UR5, -R3 ;  /* 0x00000005a70a7c23 */ /* 0x008fc80008010803 */
[----:B------:R3:W-:Y:S01]  /*6c20*/  MUFU.EX2 R73, R10 ;  /* 0x0000000a00497308 */ /* 0x0007e20000000800 */
[----:B-1----:R-:W-:Y:S01]  /*6c30*/  FFMA.FTZ R9, R154, UR5, -R4 ;  /* 0x000000059a097c23 */ /* 0x002fe20008010804 */
[----:B----4-:R-:W-:-:S03]  /*6c40*/  F2FP.F16.F32.PACK_AB R15, R84, R82 ;  /* 0x00000052540f723e */ /* 0x010fc600000000ff */
[----:B------:R1:W4:Y:S01]  /*6c50*/  MUFU.EX2 R79, R9 ;  /* 0x00000009004f7308 */ /* 0x0003220000000800 */
[----:B---3--:R-:W-:-:S03]  /*6c60*/  FFMA.FTZ R10, R206, UR5, -R3 ;  /* 0x00000005ce0a7c23 */ /* 0x008fc60008010803 */
[C---:B------:R-:W-:Y:S01]  /*6c70*/  HMMA.16816.F32 R136, R12.reuse, R16, R136 ;  /* 0x000000100c88723c */ /* 0x040fe20000001888 */
[----:B------:R3:W-:Y:S07]  /*6c80*/  MUFU.EX2 R72, R10 ;  /* 0x0000000a00487308 */ /* 0x0007ee0000000800 */
[----:B------:R-:W-:Y:S01]  /*6c90*/  HMMA.16816.F32 R144, R12, R18, R144 ;  /* 0x000000120c90723c */ /* 0x000fe20000001890 */
[----:B-1----:R-:W-:-:S04]  /*6ca0*/  FFMA.FTZ R9, R155, UR5, -R0 ;  /* 0x000000059b097c23 */ /* 0x002fc80008010800 */
[----:B------:R1:W5:Y:S03]  /*6cb0*/  MUFU.EX2 R74, R9 ;  /* 0x00000009004a7308 */ /* 0x0003660000000800 */
[----:B--2---:R-:W-:Y:S01]  /*6cc0*/  HMMA.16816.F32 R156, R12, R28, R156 ;  /* 0x0000001c0c9c723c */ /* 0x004fe2000000189c */
[----:B---3--:R-:W-:-:S04]  /*6cd0*/  FFMA.FTZ R10, R213, UR5, -R2 ;  /* 0x00000005d50a7c23 */ /* 0x008fc80008010802 */
[----:B------:R2:W-:Y:S03]  /*6ce0*/  MUFU.EX2 R68, R10 ;  /* 0x0000000a00447308 */ /* 0x0005e60000000800 */
[----:B------:R-:W-:Y:S01]  /*6cf0*/  HMMA.16816.F32 R32, R12, R30, R20 ;  /* 0x0000001e0c20723c */ /* 0x000fe20000001814 */
[----:B------:R-:W-:Y:S01]  /*6d00*/  F2FP.F16.F32.PACK_AB R12, R78, R85 ;  /* 0x000000554e0c723e */ /* 0x000fe200000000ff */
[----:B------:R-:W3:Y:S01]  /*6d10*/  LDSM.16.MT88.4 R20, [R135+0x5800] ;  /* 0x005800008714783b */ /* 0x000ee20000004200 */
[----:B----4-:R-:W-:Y:S01]  /*6d20*/  F2FP.F16.F32.PACK_AB R14, R80, R79 ;  /* 0x0000004f500e723e */ /* 0x010fe200000000ff */
[----:B-1----:R-:W-:Y:S01]  /*6d30*/  FFMA.FTZ R9, R160, UR5, -R0 ;  /* 0x00000005a0097c23 */ /* 0x002fe20008010800 */
[----:B-----5:R-:W-:-:S03]  /*6d40*/  F2FP.F16.F32.PACK_AB R13, R75, R74 ;  /* 0x0000004a4b0d723e */ /* 0x020fc600000000ff */
[----:B------:R1:W4:Y:S01]  /*6d50*/  MUFU.EX2 R76, R9 ;  /* 0x00000009004c7308 */ /* 0x0003220000000800 */
[----:B--2---:R-:W-:-:S04]  /*6d60*/  FFMA.FTZ R10, R232, UR5, -R4 ;  /* 0x00000005e80a7c23 */ /* 0x004fc80008010804 */
[----:B------:R2:W-:Y:S01]  /*6d70*/  MUFU.EX2 R65, R10 ;  /* 0x0000000a00417308 */ /* 0x0005e20000000800 */
[----:B-1----:R-:W-:Y:S01]  /*6d80*/  FFMA.FTZ R9, R166, UR5, -R3 ;  /* 0x00000005a6097c23 */ /* 0x002fe20008010803 */
[----:B----4-:R-:W-:-:S03]  /*6d90*/  F2FP.F16.F32.PACK_AB R15, R76, R77 ;  /* 0x0000004d4c0f723e */ /* 0x010fc600000000ff */
[----:B------:R1:W4:Y:S01]  /*6da0*/  MUFU.EX2 R71, R9 ;  /* 0x0000000900477308 */ /* 0x0003220000000800 */
[----:B--2---:R-:W-:-:S03]  /*6db0*/  FFMA.FTZ R10, R239, UR5, -R4 ;  /* 0x00000005ef0a7c23 */ /* 0x004fc60008010804 */
[C---:B------:R-:W-:Y:S01]  /*6dc0*/  HMMA.16816.F32 R48, R12.reuse, R16, R48 ;  /* 0x000000100c30723c */ /* 0x040fe20000001830 */
[----:B------:R2:W-:Y:S07]  /*6dd0*/  MUFU.EX2 R63, R10 ;  /* 0x0000000a003f7308 */ /* 0x0005ee0000000800 */
[----:B------:R-:W-:Y:S01]  /*6de0*/  HMMA.16816.F32 R52, R12, R18, R52 ;  /* 0x000000120c34723c */ /* 0x000fe20000001834 */
[----:B------:R-:W5:Y:S01]  /*6df0*/  LDSM.16.MT88.4 R16, [R185+0x5800] ;  /* 0x00580000b910783b */ /* 0x000f620000004200 */
[----:B-1----:R-:W-:-:S04]  /*6e00*/  FFMA.FTZ R9, R204, UR5, -R3 ;  /* 0x00000005cc097c23 */ /* 0x002fc80008010803 */
[----:B------:R1:W3:Y:S02]  /*6e10*/  MUFU.EX2 R70, R9 ;  /* 0x0000000900467308 */ /* 0x0002e40000000800 */
[----:B------:R-:W-:Y:S01]  /*6e20*/  HMMA.16816.F32 R44, R12, R28, R44 ;  /* 0x0000001c0c2c723c */ /* 0x000fe2000000182c */
[----:B--2---:R-:W-:-:S04]  /*6e30*/  FFMA.FTZ R10, R165, UR5, -R0 ;  /* 0x00000005a50a7c23 */ /* 0x004fc80008010800 */
[----:B------:R2:W-:Y:S03]  /*6e40*/  MUFU.EX2 R61, R10 ;  /* 0x0000000a003d7308 */ /* 0x0005e60000000800 */
[----:B------:R-:W-:Y:S01]  /*6e50*/  HMMA.16816.F32 R28, R12, R30, R24 ;  /* 0x0000001e0c1c723c */ /* 0x000fe20000001818 */
[----:B----4-:R-:W-:Y:S01]  /*6e60*/  F2FP.F16.F32.PACK_AB R12, R73, R71 ;  /* 0x00000047490c723e */ /* 0x010fe200000000ff */
[----:B------:R-:W4:Y:S01]  /*6e70*/  LDSM.16.MT88.4 R24, [R185+0x5c00] ;  /* 0x005c0000b918783b */ /* 0x000f220000004200 */
[----:B-1----:R-:W-:Y:S01]  /*6e80*/  FFMA.FTZ R9, R209, UR5, -R2 ;  /* 0x00000005d1097c23 */ /* 0x002fe20008010802 */
[----:B---3--:R-:W-:-:S03]  /*6e90*/  F2FP.F16.F32.PACK_AB R14, R72, R70 ;  /* 0x00000046480e723e */ /* 0x008fc600000000ff */
[----:B------:R1:W3:Y:S01]  /*6ea0*/  MUFU.EX2 R69, R9 ;  /* 0x0000000900457308 */ /* 0x0002e20000000800 */
[----:B--2---:R-:W-:-:S04]  /*6eb0*/  FFMA.FTZ R10, R250, UR5, -R3 ;  /* 0x00000005fa0a7c23 */ /* 0x004fc80008010803 */
[----:B------:R2:W-:Y:S01]  /*6ec0*/  MUFU.EX2 R57, R10 ;  /* 0x0000000a00397308 */ /* 0x0005e20000000800 */
[----:B-1----:R-:W-:Y:S01]  /*6ed0*/  FFMA.FTZ R9, R216, UR5, -R2 ;  /* 0x00000005d8097c23 */ /* 0x002fe20008010802 */
[----:B---3--:R-:W-:-:S03]  /*6ee0*/  F2FP.F16.F32.PACK_AB R13, R67, R69 ;  /* 0x00000045430d723e */ /* 0x008fc600000000ff */
[----:B------:R1:W3:Y:S01]  /*6ef0*/  MUFU.EX2 R66, R9 ;  /* 0x0000000900427308 */ /* 0x0002e20000000800 */
[--C-:B--2---:R-:W-:Y:S01]  /*6f00*/  FFMA.FTZ R10, R116, UR5, -R4.reuse ;  /* 0x00000005740a7c23 */ /* 0x104fe20008010804 */
[----:B-1----:R-:W-:Y:S01]  /*6f10*/  FFMA.FTZ R9, R233, UR5, -R4 ;  /* 0x00000005e9097c23 */ /* 0x002fe20008010804 */
[----:B---3--:R-:W-:-:S03]  /*6f20*/  F2FP.F16.F32.PACK_AB R15, R66, R68 ;  /* 0x00000044420f723e */ /* 0x008fc600000000ff */
[----:B------:R1:W2:Y:S04]  /*6f30*/  MUFU.EX2 R64, R9 ;  /* 0x0000000900407308 */ /* 0x0002a80000000800 */
[C---:B------:R-:W-:Y:S08]  /*6f40*/  HMMA.16816.F32 R136, R12.reuse, R20, R136 ;  /* 0x000000140c88723c */ /* 0x040ff00000001888 */
[----:B------:R-:W-:Y:S01]  /*6f50*/  HMMA.16816.F32 R144, R12, R22, R144 ;  /* 0x000000160c90723c */ /* 0x000fe20000001890 */
[----:B-1----:R-:W-:-:S04]  /*6f60*/  FFMA.FTZ R9, R231, UR5, -R4 ;  /* 0x00000005e7097c23 */ /* 0x002fc80008010804 */
[----:B------:R1:W3:Y:S03]  /*6f70*/  MUFU.EX2 R62, R9 ;  /* 0x00000009003e7308 */ /* 0x0002e60000000800 */
[C---:B-----5:R-:W-:Y:S08]  /*6f80*/  HMMA.16816.F32 R156, R12.reuse, R16, R156 ;  /* 0x000000100c9c723c */ /* 0x060ff0000000189c */
[----:B------:R-:W-:Y:S01]  /*6f90*/  HMMA.16816.F32 R32, R12, R18, R32 ;  /* 0x000000120c20723c */ /* 0x000fe20000001820 */
[----:B--2---:R-:W-:Y:S01]  /*6fa0*/  F2FP.F16.F32.PACK_AB R12, R65, R64 ;  /* 0x00000040410c723e */ /* 0x004fe200000000ff */
[----:B-1----:R-:W-:Y:S01]  /*6fb0*/  FFMA.FTZ R9, R248, UR5, -R0 ;  /* 0x00000005f8097c23 */ /* 0x002fe20008010800 */
[----:B---3--:R-:W-:-:S03]  /*6fc0*/  F2FP.F16.F32.PACK_AB R14, R63, R62 ;  /* 0x0000003e3f0e723e */ /* 0x008fc600000000ff */
        /* <DEDUP_REMOVED lines=9> */
[----:B------:R-:W-:Y:S01]  /*7060*/  FFMA.FTZ R16, R236, UR5, -R0 ;  /* 0x00000005ec107c23 */ /* 0x000fe20008010800 */
[--C-:B-1----:R-:W-:Y:S01]  /*7070*/  FFMA.FTZ R9, R252, UR5, -R3.reuse ;  /* 0x00000005fc097c23 */ /* 0x102fe20008010803 */
[----:B------:R-:W-:Y:S01]  /*7080*/  FFMA.FTZ R3, R249, UR5, -R3 ;  /* 0x00000005f9037c23 */ /* 0x000fe20008010803 */
[----:B--2---:R-:W-:-:S02]  /*7090*/  F2FP.F16.F32.PACK_AB R160, R57, R56 ;  /* 0x0000003839a0723e */ /* 0x004fc400000000ff */
[----:B------:R1:W-:Y:S02]  /*70a0*/  MUFU.EX2 R48, R9 ;  /* 0x0000000900307308 */ /* 0x0003e40000000800 */
[C---:B------:R-:W-:Y:S02]  /*70b0*/  HMMA.16816.F32 R28, R12.reuse, R18, R28 ;  /* 0x000000120c1c723c */ /* 0x040fe4000000181c */
[----:B------:R2:W3:Y:S04]  /*70c0*/  MUFU.EX2 R49, R3 ;  /* 0x0000000300317308 */ /* 0x0004e80000000800 */
[----:B------:R-:W-:Y:S02]  /*70d0*/  MUFU.EX2 R16, R16 ;  /* 0x0000001000107308 */ /* 0x000fe40000000800 */
[----:B------:R-:W-:Y:S02]  /*70e0*/  HMMA.16816.F32 R20, R12, R22, R52 ;  /* 0x000000160c14723c */ /* 0x000fe40000001834 */
[----:B------:R-:W-:Y:S01]  /*70f0*/  MUFU.EX2 R14, R10 ;  /* 0x0000000a000e7308 */ /* 0x000fe20000000800 */
[----:B-1----:R-:W-:-:S04]  /*7100*/  FFMA.FTZ R9, R118, UR5, -R2 ;  /* 0x0000000576097c23 */ /* 0x002fc80008010802 */
[----:B------:R1:W-:Y:S01]  /*7110*/  MUFU.EX2 R42, R9 ;  /* 0x00000009002a7308 */ /* 0x0003e20000000800 */
[----:B--2---:R-:W-:Y:S01]  /*7120*/  FFMA.FTZ R3, R117, UR5, -R2 ;  /* 0x0000000575037c23 */ /* 0x004fe20008010802 */
[----:B---3--:R-:W-:-:S03]  /*7130*/  F2FP.F16.F32.PACK_AB R162, R49, R48 ;  /* 0x0000003031a2723e */ /* 0x008fc600000000ff */
[----:B------:R2:W3:Y:S01]  /*7140*/  MUFU.EX2 R40, R3 ;  /* 0x0000000300287308 */ /* 0x0004e20000000800 */
[--C-:B-1----:R-:W-:Y:S01]  /*7150*/  FFMA.FTZ R9, R234, UR5, -R2.reuse ;  /* 0x00000005ea097c23 */ /* 0x102fe20008010802 */
[----:B------:R-:W-:-:S03]  /*7160*/  FFMA.FTZ R2, R229, UR5, -R2 ;  /* 0x00000005e5027c23 */ /* 0x000fc60008010802 */
[----:B------:R1:W-:Y:S01]  /*7170*/  MUFU.EX2 R41, R9 ;  /* 0x0000000900297308 */ /* 0x0003e20000000800 */
[--C-:B--2---:R-:W-:Y:S01]  /*7180*/  FFMA.FTZ R3, R238, UR5, -R0.reuse ;  /* 0x00000005ee037c23 */ /* 0x104fe20008010800 */
[----:B------:R-:W-:Y:S01]  /*7190*/  FFMA.FTZ R0, R230, UR5, -R0 ;  /* 0x00000005e6007c23 */ /* 0x000fe20008010800 */
[----:B---3--:R-:W-:Y:S01]  /*71a0*/  F2FP.F16.F32.PACK_AB R161, R40, R42 ;  /* 0x0000002a28a1723e */ /* 0x008fe200000000ff */
[----:B------:R2:W3:Y:S04]  /*71b0*/  MUFU.EX2 R43, R2 ;  /* 0x00000002002b7308 */ /* 0x0004e80000000800 */
[----:B------:R5:W4:Y:S04]  /*71c0*/  MUFU.EX2 R12, R3 ;  /* 0x00000003000c7308 */ /* 0x000b280000000800 */
[----:B------:R4:W4:Y:S01]  /*71d0*/  MUFU.EX2 R13, R0 ;  /* 0x00000000000d7308 */ /* 0x0009220000000800 */
[--C-:B-1----:R-:W-:Y:S01]  /*71e0*/  FFMA.FTZ R9, R111, UR5, -R4.reuse ;  /* 0x000000056f097c23 */ /* 0x102fe20008010804 */
[--C-:B--2---:R-:W-:Y:S01]  /*71f0*/  FFMA.FTZ R2, R115, UR5, -R4.reuse ;  /* 0x0000000573027c23 */ /* 0x104fe20008010804 */
[----:B------:R-:W-:-:S02]  /*7200*/  FFMA.FTZ R4, R114, UR5, -R4 ;  /* 0x0000000572047c23 */ /* 0x000fc40008010804 */
[----:B------:R-:W-:Y:S01]  /*7210*/  MUFU.EX2 R17, R9 ;  /* 0x0000000900117308 */ /* 0x000fe20000000800 */
[----:B---3--:R-:W-:Y:S01]  /*7220*/  F2FP.F16.F32.PACK_AB R163, R43, R41 ;  /* 0x000000292ba3723e */ /* 0x008fe200000000ff */
[----:B-----5:R-:W-:Y:S01]  /*7230*/  FADD.FTZ R3, R215, R212 ;  /* 0x000000d4d7037221 */ /* 0x020fe20000010000 */
[----:B----4-:R-:W-:Y:S01]  /*7240*/  F2FP.F16.F32.PACK_AB R165, R16, R12 ;  /* 0x0000000c10a5723e */ /* 0x010fe200000000ff */
[----:B------:R1:W2:Y:S01]  /*7250*/  MUFU.EX2 R18, R4 ;  /* 0x0000000400127308 */ /* 0x0002a20000000800 */
[----:B------:R-:W-:Y:S01]  /*7260*/  FADD.FTZ R0, R225, R223 ;  /* 0x000000dfe1007221 */ /* 0x000fe20000010000 */
[----:B------:R-:W-:Y:S02]  /*7270*/  FADD.FTZ R3, R214, R3 ;  /* 0x00000003d6037221 */ /* 0x000fe40000010000 */
[----:B------:R3:W4:Y:S01]  /*7280*/  MUFU.EX2 R15, R2 ;  /* 0x00000002000f7308 */ /* 0x0007220000000800 */
[----:B------:R-:W-:Y:S01]  /*7290*/  F2FP.F16.F32.PACK_AB R167, R13, R11 ;  /* 0x0000000b0da7723e */ /* 0x000fe200000000ff */
[----:B------:R-:W-:Y:S01]  /*72a0*/  FADD.FTZ R0, R224, R0 ;  /* 0x00000000e0007221 */ /* 0x000fe20000010000 */
[----:B------:R-:W-:Y:S01]  /*72b0*/  FADD.FTZ R3, R220, R3 ;  /* 0x00000003dc037221 */ /* 0x000fe20000010000 */
[----:B------:R-:W-:Y:S02]  /*72c0*/  HMMA.16816.F32 R136, R160, R148, R136 ;  /* 0x00000094a088723c */ /* 0x000fe40000001888 */
[----:B------:R-:W-:Y:S01]  /*72d0*/  FADD.FTZ R0, R245, R0 ;  /* 0x00000000f5007221 */ /* 0x000fe20000010000 */
[----:B------:R-:W-:Y:S01]  /*72e0*/  FADD.FTZ R3, R196, R3 ;  /* 0x00000003c4037221 */ /* 0x000fe20000010000 */
[----:B-1----:R-:W-:-:S02]  /*72f0*/  FADD.FTZ R4, R241, R217 ;  /* 0x000000d9f1047221 */ /* 0x002fc40000010000 */
[----:B------:R-:W-:Y:S01]  /*7300*/  FADD.FTZ R0, R219, R0 ;  /* 0x00000000db007221 */ /* 0x000fe20000010000 */
[----:B--2---:R-:W-:Y:S01]  /*7310*/  F2FP.F16.F32.PACK_AB R166, R18, R17 ;  /* 0x0000001112a6723e */ /* 0x004fe200000000ff */
[C---:B------:R-:W-:Y:S01]  /*7320*/  HMMA.16816.F32 R144, R160.reuse, R150, R144 ;  /* 0x00000096a090723c */ /* 0x040fe20000001890 */
[----:B---3--:R-:W-:Y:S01]  /*7330*/  FADD.FTZ R2, R244, R242 ;  /* 0x000000f2f4027221 */ /* 0x008fe20000010000 */
[----:B------:R-:W-:Y:S01]  /*7340*/  FADD.FTZ R4, R218, R4 ;  /* 0x00000004da047221 */ /* 0x000fe20000010000 */
[----:B------:R-:W-:Y:S01]  /*7350*/  FADD.FTZ R0, R221, R0 ;  /* 0x00000000dd007221 */ /* 0x000fe20000010000 */
[----:B----4-:R-:W-:Y:S01]  /*7360*/  F2FP.F16.F32.PACK_AB R164, R14, R15 ;  /* 0x0000000f0ea4723e */ /* 0x010fe200000000ff */
[----:B------:R-:W-:Y:S01]  /*7370*/  FADD.FTZ R2, R243, R2 ;  /* 0x00000002f3027221 */ /* 0x000fe20000010000 */
[----:B------:R-:W-:Y:S01]  /*7380*/  FADD.FTZ R4, R227, R4 ;  /* 0x00000004e3047221 */ /* 0x000fe20000010000 */
[----:B------:R-:W-:Y:S01]  /*7390*/  FADD.FTZ R0, R222, R0 ;  /* 0x00000000de007221 */ /* 0x000fe20000010000 */
[----:B------:R-:W-:Y:S01]  /*73a0*/  HMMA.16816.F32 R156, R160, R24, R156 ;  /* 0x00000018a09c723c */ /* 0x000fe2000000189c */
[----:B------:R-:W-:Y:S01]  /*73b0*/  FADD.FTZ R2, R247, R2 ;  /* 0x00000002f7027221 */ /* 0x000fe20000010000 */
[----:B------:R-:W-:Y:S01]  /*73c0*/  FADD.FTZ R4, R203, R4 ;  /* 0x00000004cb047221 */ /* 0x000fe20000010000 */
[----:B------:R-:W-:-:S02]  /*73d0*/  FADD.FTZ R0, R228, R0 ;  /* 0x00000000e4007221 */ /* 0x000fc40000010000 */
        /* <DEDUP_REMOVED lines=110> */
[----:B------:R1:W-:Y:S01]  /*7ac0*/  STL [R1+0x10], R233 ;  /* 0x000010e901007387 */ /* 0x0003e20000100800 */
[----:B------:R-:W-:-:S03]  /*7ad0*/  IMAD.MOV.U32 R190, RZ, RZ, -0x1 ;  /* 0xffffffffffbe7424 */ /* 0x000fc600078e00ff */
[----:B------:R1:W-:Y:S03]  /*7ae0*/  STL [R1+0x14], R229 ;  /* 0x000014e501007387 */ /* 0x0003e60000100800 */
[----:B------:R-:W-:Y:S01]  /*7af0*/  HMMA.16816.F32 R164, R164, R26, R28 ;  /* 0x0000001aa4a4723c */ /* 0x000fe2000000181c */
[----:B------:R1:W-:Y:S04]  /*7b00*/  STL [R1+0x18], R232 ;  /* 0x000018e801007387 */ /* 0x0003e80000100800 */
[----:B------:R1:W-:Y:S01]  /*7b10*/  STL [R1+0x1c], R231 ;  /* 0x00001ce701007387 */ /* 0x0003e20000100800 */
[----:B------:R-:W-:-:S14]  /*7b20*/  @!P6 BRA `(.L_x_567) ;  /* 0x0000005c0078e947 */ /* 0x000fdc0003800000 */
[----:B------:R-:W2:Y:S01]  /*7b30*/  LDL R111, [R1+0xc] ;  /* 0x00000c00016f7983 */ /* 0x000ea20000100800 */
[----:B------:R-:W3:Y:S03]  /*7b40*/  LDCU UR4, c[0x0][0x440] ;  /* 0x00008800ff0477ac */ /* 0x000ee60008000800 */
[----:B------:R-:W4:Y:S01]  /*7b50*/  LDL R114, [R1+0x8] ;  /* 0x0000080001727983 */ /* 0x000f220000100800 */
[----:B------:R-:W-:Y:S01]  /*7b60*/  VIADD R0, R211, 0xfffffffe ;  /* 0xfffffffed3007836 */ /* 0x000fe20000000000 */
[----:B------:R-:W-:-:S04]  /*7b70*/  DEPBAR.LE SB0, 0x0 ;  /* 0x000080000000791a */ /* 0x000fc80000000000 */
[C---:B------:R-:W-:Y:S01]  /*7b80*/  IMAD.WIDE.U32 R10, R0.reuse, R90, RZ ;  /* 0x0000005a000a7225 */ /* 0x040fe200078e00ff */
[----:B------:R-:W5:Y:S03]  /*7b90*/  S2R R119, SR_TID.X ;  /* 0x0000000000777919 */ /* 0x000f660000002100 */
[----:B------:R-:W-:Y:S02]  /*7ba0*/  IMAD R0, R0, R91, R11 ;  /* 0x0000005b00007224 */ /* 0x000fe400078e020b */
[C---:B------:R-:W-:Y:S01]  /*7bb0*/  IMAD.SHL.U32 R2, R10.reuse, 0x80, RZ ;  /* 0x000000800a027824 */ /* 0x040fe200078e00ff */
[----:B------:R-:W-:Y:S01]  /*7bc0*/  BAR.SYNC.DEFER_BLOCKING 0x0 ;  /* 0x0000000000007b1d */ /* 0x000fe20000010000 */
[----:B---3--:R-:W-:Y:S02]  /*7bd0*/  ISETP.GE.AND P0, PT, R191, UR4, PT ;  /* 0x00000004bf007c0c */ /* 0x008fe4000bf06270 */
[----:B------:R-:W-:-:S11]  /*7be0*/  SHF.L.U64.HI R3, R10, 0x7, R0 ;  /* 0x000000070a037819 */ /* 0x000fd60000010200 */
[CC--:B------:R-:W-:Y:S02]  /*7bf0*/  @!P0 LEA R0, P2, R90.reuse, R2.reuse, 0x5 ;  /* 0x000000025a008211 */ /* 0x0c0fe400078428ff */
[C---:B------:R-:W-:Y:S02]  /*7c00*/  @!P0 LEA R4, P1, R90.reuse, R2, 0x6 ;  /* 0x000000025a048211 */ /* 0x040fe400078230ff */
[CCC-:B------:R-:W-:Y:S02]  /*7c10*/  @!P0 LEA.HI.X R9, R90.reuse, R3.reuse, R91.reuse, 0x5, P2 ;  /* 0x000000035a098211 */ /* 0x1c0fe400010f2c5b */
[----:B------:R-:W-:Y:S01]  /*7c20*/  @!P0 LEA.HI.X R10, R90, R3, R91, 0x6, P1 ;  /* 0x000000035a0a8211 */ /* 0x000fe200008f345b */
[----:B------:R-:W-:Y:S01]  /*7c30*/  @P0 STS.128 [R189+0x4000], RZ ;  /* 0x004000ffbd000388 */ /* 0x000fe20000000c00 */
[----:B-----5:R-:W-:-:S05]  /*7c40*/  IMAD.SHL.U32 R125, R119, 0x2, RZ ;  /* 0x00000002777d7824 */ /* 0x020fca00078e00ff */
[----:B------:R-:W-:Y:S02]  /*7c50*/  LOP3.LUT R125, R125, 0x6, RZ, 0xc0, !PT ;  /* 0x000000067d7d7812 */ /* 0x000fe400078ec0ff */
[-C--:B--2---:R-:W-:Y:S02]  /*7c60*/  @!P0 LEA R14, P2, R0, R111.reuse, 0x1 ;  /* 0x0000006f000e8211 */ /* 0x084fe400078408ff */
[-C--:B------:R-:W-:Y:S02]  /*7c70*/  @!P0 LEA R16, P3, R2, R111.reuse, 0x1 ;  /* 0x0000006f02108211 */ /* 0x080fe400078608ff */
[-C--:B----4-:R-:W-:Y:S01]  /*7c80*/  @!P0 LEA.HI.X R15, R0, R114.reuse, R9, 0x1, P2 ;  /* 0x00000072000f8211 */ /* 0x090fe200010f0c09 */
[----:B------:R-:W-:Y:S01]  /*7c90*/  @!P0 IMAD R0, R91, 0x60, RZ ;  /* 0x000000605b008824 */ /* 0x000fe200078e02ff */
        /* <DEDUP_REMOVED lines=11> */
[----:B------:R-:W-:Y:S01]  /*7d50*/  @!P0 LEA.HI.X R11, R2, R114, R0, 0x1, P1 ;  /* 0x00000072020b8211 */ /* 0x000fe200008f0c00 */
[----:B------:R-:W-:Y:S02]  /*7d60*/  IMAD R0, R211, 0x80, R125 ;  /* 0x00000080d3007824 */ /* 0x000fe400078e027d */
[----:B------:R-:W-:Y:S01]  /*7d70*/  @!PT LDS RZ, [RZ] ;  /* 0x00000000fffff984 */ /* 0x000fe20000000800 */
[----:B------:R-:W-:Y:S01]  /*7d80*/  @!PT LDS RZ, [RZ] ;  /* 0x00000000fffff984 */ /* 0x000fe20000000800 */
[----:B------:R-:W-:Y:S01]  /*7d90*/  @!PT LDS RZ, [RZ] ;  /* 0x00000000fffff984 */ /* 0x000fe20000000800 */
[----:B------:R-:W-:Y:S02]  /*7da0*/  @!P0 LDGSTS.E.BYPASS.LTC128B.128 [R189+0x4800], desc[UR14][R14.64] ;  /* 0x048000000ebd8fae */ /* 0x000fe4000b981a0e */
[C---:B------:R-:W-:Y:S02]  /*7db0*/  VIADD R3, R0.reuse, 0xffffff00 ;  /* 0xffffff0000037836 */ /* 0x040fe40000000000 */
[----:B------:R-:W-:Y:S01]  /*7dc0*/  @P0 STS.128 [R189+0x5000], RZ ;  /* 0x005000ffbd000388 */ /* 0x000fe20000000c00 */
[----:B------:R-:W-:Y:S02]  /*7dd0*/  VIADD R2, R0, 0xffffff01 ;  /* 0xffffff0100027836 */ /* 0x000fe40000000000 */
[C---:B------:R-:W-:Y:S01]  /*7de0*/  ISETP.GE.AND P6, PT, R3.reuse, R6, PT ;  /* 0x000000060300720c */ /* 0x040fe20003fc6270 */
[----:B------:R-:W-:Y:S01]  /*7df0*/  @!PT LDS RZ, [RZ] ;  /* 0x00000000fffff984 */ /* 0x000fe20000000800 */
[----:B------:R-:W-:Y:S01]  /*7e00*/  @!PT LDS RZ, [RZ] ;  /* 0x00000000fffff984 */ /* 0x000fe20000000800 */
[----:B------:R-:W-:Y:S01]  /*7e10*/  @!PT LDS RZ, [RZ] ;  /* 0x00000000fffff984 */ /* 0x000fe20000000800 */
[----:B------:R3:W-:Y:S01]  /*7e20*/  @!P0 LDGSTS.E.BYPASS.LTC128B.128 [R189+0x5000], desc[UR14][R12.64] ;  /* 0x050000000cbd8fae */ /* 0x0007e2000b981a0e */
[----:B------:R-:W-:-:S02]  /*7e30*/  ISETP.GE.AND P2, PT, R3, R8, PT ;  /* 0x000000080300720c */ /* 0x000fc40003f46270 */
[C---:B------:R-:W-:Y:S01]  /*7e40*/  ISETP.GE.AND P5, PT, R3.reuse, R5, PT ;  /* 0x000000050300720c */ /* 0x040fe20003fa6270 */
[----:B------:R-:W-:Y:S01]  /*7e50*/  @P0 STS.128 [R189+0x5800], RZ ;  /* 0x005800ffbd000388 */ /* 0x000fe20000000c00 */
[----:B------:R-:W-:Y:S02]  /*7e60*/  ISETP.GE.AND P1, PT, R3, R7, PT ;  /* 0x000000070300720c */ /* 0x000fe40003f26270 */
[C---:B------:R-:W-:Y:S01]  /*7e70*/  ISETP.GE.AND P3, PT, R2.reuse, R6, PT ;  /* 0x000000060200720c */ /* 0x040fe20003f66270 */
[----:B------:R-:W-:Y:S01]  /*7e80*/  @!PT LDS RZ, [RZ] ;  /* 0x00000000fffff984 */ /* 0x000fe20000000800 */
[----:B------:R-:W-:Y:S01]  /*7e90*/  @!PT LDS RZ, [RZ] ;  /* 0x00000000fffff984 */ /* 0x000fe20000000800 */
[----:B------:R-:W-:Y:S01]  /*7ea0*/  @!PT LDS RZ, [RZ] ;  /* 0x00000000fffff984 */ /* 0x000fe20000000800 */
[----:B------:R4:W-:Y:S01]  /*7eb0*/  @!P0 LDGSTS.E.BYPASS.LTC128B.128 [R189+0x5800], desc[UR14][R10.64] ;  /* 0x058000000abd8fae */ /* 0x0009e2000b981a0e */
[----:B------:R-:W-:-:S03]  /*7ec0*/  ISETP.GE.AND P4, PT, R2, R8, PT ;  /* 0x000000080200720c */ /* 0x000fc60003f86270 */
[----:B------:R-:W-:Y:S04]  /*7ed0*/  LDSM.16.M88.4 R24, [R187] ;  /* 0x00000000bb18783b */ /* 0x000fe80000000200 */
[----:B------:R-:W5:Y:S04]  /*7ee0*/  LDSM.16.M88.4 R48, [R184+0x2000] ;  /* 0x00200000b830783b */ /* 0x000f680000000200 */
[----:B--2---:R-:W-:Y:S04]  /*7ef0*/  LDSM.16.M88.4 R16, [R188] ;  /* 0x00000000bc10783b */ /* 0x004fe80000000200 */
[----:B------:R-:W-:Y:S04]  /*7f00*/  LDSM.16.M88.4 R52, [R186+0x2000] ;  /* 0x00200000ba34783b */ /* 0x000fe80000000200 */
[----:B------:R-:W2:Y:S04]  /*7f10*/  LDSM.16.M88.4 R64, [R184+0x2400] ;  /* 0x00240000b840783b */ /* 0x000ea80000000200 */
[----:B------:R-:W-:Y:S04]  /*7f20*/  LDSM.16.M88.4 R84, [R186+0x2400] ;  /* 0x00240000ba54783b */ /* 0x000fe80000000200 */
[----:B------:R-:W1:Y:S04]  /*7f30*/  LDSM.16.M88.4 R20, [R187+0x1000] ;  /* 0x00100000bb14783b */ /* 0x000e680000000200 */
[----:B---3--:R-:W3:Y:S04]  /*7f40*/  LDSM.16.M88.4 R12, [R188+0x1000] ;  /* 0x00100000bc0c783b */ /* 0x008ee80000000200 */
[----:B------:R-:W4:Y:S04]  /*7f50*/  LDSM.16.M88.4 R76, [R184+0x2800] ;  /* 0x00280000b84c783b */ /* 0x000f280000000200 */
[----:B------:R-:W4:Y:S04]  /*7f60*/  LDSM.16.M88.4 R60, [R186+0x2800] ;  /* 0x00280000ba3c783b */ /* 0x000f280000000200 */
[----:B------:R-:W4:Y:S01]  /*7f70*/  LDSM.16.M88.4 R100, [R184+0x2c00] ;  /* 0x002c0000b864783b */ /* 0x000f220000000200 */
[C---:B-----5:R-:W-:Y:S03]  /*7f80*/  HMMA.16816.F32 R28, R24.reuse, R48, RZ ;  /* 0x00000030181c723c */ /* 0x060fe600000018ff */
[----:B------:R-:W5:Y:S04]  /*7f90*/  LDSM.16.M88.4 R80, [R186+0x2c00] ;  /* 0x002c0000ba50783b */ /* 0x000f680000000200 */
[----:B------:R-:W5:Y:S04]  /*7fa0*/  LDSM.16.M88.4 R88, [R184+0x3000] ;  /* 0x00300000b858783b */ /* 0x000f680000000200 */
[----:B------:R-:W5:Y:S01]  /*7fb0*/  LDSM.16.M88.4 R96, [R186+0x3000] ;  /* 0x00300000ba60783b */ /* 0x000f620000000200 */
[----:B--2---:R-:W-:Y:S03]  /*7fc0*/  HMMA.16816.F32 R32, R24, R64, RZ ;  /* 0x000000401820723c */ /* 0x004fe600000018ff */
[----:B------:R-:W2:Y:S04]  /*7fd0*/  LDSM.16.M88.4 R72, [R184+0x3400] ;  /* 0x00340000b848783b */ /* 0x000ea80000000200 */
[----:B------:R-:W2:Y:S01]  /*7fe0*/  LDSM.16.M88.4 R56, [R186+0x3400] ;  /* 0x00340000ba38783b */ /* 0x000ea20000000200 */
[----:B------:R-:W-:Y:S03]  /*7ff0*/  HMMA.16816.F32 R28, R16, R52, R28 ;  /* 0x00000034101c723c */ /* 0x000fe6000000181c */
[----:B------:R-:W2:Y:S04]  /*8000*/  LDSM.16.M88.4 R104, [R184+0x3800] ;  /* 0x00380000b868783b */ /* 0x000ea80000000200 */
[----:B------:R-:W2:Y:S01]  /*8010*/  LDSM.16.M88.4 R108, [R186+0x3800] ;  /* 0x00380000ba6c783b */ /* 0x000ea20000000200 */
[----:B-1----:R-:W-:Y:S03]  /*8020*/  HMMA.16816.F32 R40, R20, R48, RZ ;  /* 0x000000301428723c */ /* 0x002fe600000018ff */
[----:B------:R-:W1:Y:S04]  /*8030*/  LDSM.16.M88.4 R68, [R184+0x3c00] ;  /* 0x003c0000b844783b */ /* 0x000e680000000200 */
[----:B------:R-:W1:Y:S04]  /*8040*/  LDSM.16.M88.4 R92, [R186+0x3c00] ;  /* 0x003c0000ba5c783b */ /* 0x000e680000000200 */
[----:B------:R-:W0:Y:S01]  /*8050*/  LDGDEPBAR ;  /* 0x00000000000079af */ /* 0x000e220000000000 */
[----:B------:R-:W-:Y:S01]  /*8060*/  FMUL.FTZ R28, R28, UR6 ;  /* 0x000000061c1c7c20 */ /* 0x000fe20008410000 */
[----:B------:R-:W-:Y:S01]  /*8070*/  FMUL.FTZ R29, R29, UR6 ;  /* 0x000000061d1d7c20 */ /* 0x000fe20008410000 */
[----:B------:R-:W-:Y:S01]  /*8080*/  FMUL.FTZ R30, R30, UR6 ;  /* 0x000000061e1e7c20 */ /* 0x000fe20008410000 */
[----:B------:R-:W-:Y:S01]  /*8090*/  FMUL.FTZ R31, R31, UR6 ;  /* 0x000000061f1f7c20 */ /* 0x000fe20008410000 */
[----:B------:R-:W-:Y:S04]  /*80a0*/  MUFU.TANH R115, R28 ;  /* 0x0000001c00737308 */ /* 0x000fe80000002400 */
[----:B---3--:R-:W-:Y:S04]  /*80b0*/  HMMA.16816.F32 R40, R12, R52, R40 ;  /* 0x000000340c28723c */ /* 0x008fe80000001828 */
[----:B------:R-:W-:Y:S08]  /*80c0*/  MUFU.TANH R117, R29 ;  /* 0x0000001d00757308 */ /* 0x000ff00000002400 */
[----:B------:R-:W3:Y:S01]  /*80d0*/  MUFU.TANH R4, R30 ;  /* 0x0000001e00047308 */ /* 0x000ee20000002400 */
[----:B------:R-:W-:-:S07]  /*80e0*/  DEPBAR.LE SB0, 0x0 ;  /* 0x000080000000791a */ /* 0x000fce0000000000 */
[----:B------:R5:W-:Y:S01]  /*80f0*/  MUFU.TANH R114, R31 ;  /* 0x0000001f00727308 */ /* 0x000be20000002400 */
[----:B------:R-:W-:Y:S01]  /*8100*/  FMUL.FTZ R40, R40, UR6 ;  /* 0x0000000628287c20 */ /* 0x000fe20008410000 */
[----:B------:R-:W-:Y:S01]  /*8110*/  FMUL.FTZ R41, R41, UR6 ;  /* 0x0000000629297c20 */ /* 0x000fe20008410000 */
[----:B------:R-:W-:Y:S01]  /*8120*/  FMUL.FTZ R42, R42, UR6 ;  /* 0x000000062a2a7c20 */ /* 0x000fe20008410000 */
[----:B------:R-:W-:-:S04]  /*8130*/  FMUL.FTZ R43, R43, UR6 ;  /* 0x000000062b2b7c20 */ /* 0x000fc80008410000 */
[----:B----4-:R-:W-:Y:S08]  /*8140*/  MUFU.TANH R11, R40 ;  /* 0x00000028000b7308 */ /* 0x010ff00000002400 */
[----:B------:R-:W-:Y:S01]  /*8150*/  MUFU.TANH R52, R41 ;  /* 0x0000002900347308 */ /* 0x000fe20000002400 */
[----:B-----5:R-:W-:Y:S07]  /*8160*/  HMMA.16816.F32 R28, R16, R84, R32 ;  /* 0x00000054101c723c */ /* 0x020fee0000001820 */
[----:B------:R-:W4:Y:S01]  /*8170*/  MUFU.TANH R10, R42 ;  /* 0x0000002a000a7308 */ /* 0x000f220000002400 */
[----:B------:R-:W-:Y:S07]  /*8180*/  HMMA.16816.F32 R32, R20, R64, RZ ;  /* 0x000000401420723c */ /* 0x000fee00000018ff */
[----:B------:R5:W1:Y:S04]  /*8190*/  MUFU.TANH R53, R43 ;  /* 0x0000002b00357308 */ /* 0x000a680000002400 */
        /* <DEDUP_REMOVED lines=14> */
[----:B------:R-:W-:Y:S01]  /*8280*/  MUFU.TANH R123, R45 ;  /* 0x0000002d007b7308 */ /* 0x000fe20000002400 */
[----:B-----5:R-:W-:Y:S07]  /*8290*/  HMMA.16816.F32 R40, R16, R60, R32 ;  /* 0x0000003c1028723c */ /* 0x020fee0000001820 */
[----:B------:R-:W-:Y:S01]  /*82a0*/  MUFU.TANH R85, R46 ;  /* 0x0000002e00557308 */ /* 0x000fe20000002400 */
[----:B------:R-:W-:Y:S07]  /*82b0*/  HMMA.16816.F32 R32, R24, R100, RZ ;  /* 0x000000641820723c */ /* 0x000fee00000018ff */
[----:B------:R-:W-:Y:S01]  /*82c0*/  MUFU.TANH R118, R47 ;  /* 0x0000002f00767308 */ /* 0x000fe20000002400 */
[----:B--2---:R-:W-:Y:S03]  /*82d0*/  HMMA.16816.F32 R28, R20, R76, RZ ;  /* 0x0000004c141c723c */ /* 0x004fe600000018ff */
[----:B------:R-:W-:Y:S01]  /*82e0*/  FMUL.FTZ R40, R40, UR6 ;  /* 0x0000000628287c20 */ /* 0x000fe20008410000 */
[----:B------:R-:W-:Y:S01]  /*82f0*/  FMUL.FTZ R41, R41, UR6 ;  /* 0x0000000629297c20 */ /* 0x000fe20008410000 */
[----:B------:R-:W-:Y:S01]  /*8300*/  FMUL.FTZ R42, R42, UR6 ;  /* 0x000000062a2a7c20 */ /* 0x000fe20008410000 */
[----:B------:R-:W-:Y:S01]  /*8310*/  FMUL.FTZ R43, R43, UR6 ;  /* 0x000000062b2b7c20 */ /* 0x000fe20008410000 */
[----:B------:R2:W-:Y:S08]  /*8320*/  MUFU.TANH R76, R44 ;  /* 0x0000002c004c7308 */ /* 0x0005f00000002400 */
[----:B------:R-:W-:Y:S05]  /*8330*/  MUFU.TANH R133, R40 ;  /* 0x0000002800857308 */ /* 0x000fea0000002400 */
[----:B------:R-:W-:Y:S01]  /*8340*/  HMMA.16816.F32 R28, R12, R60, R28 ;  /* 0x0000003c0c1c723c */ /* 0x000fe2000000181c */
[----:B---3--:R-:W-:-:S02]  /*8350*/  FSEL R60, R4, -INF , !P2 ;  /* 0xff800000043c7808 */ /* 0x008fc40005000000 */
[----:B------:R-:W-:Y:S01]  /*8360*/  MUFU.TANH R170, R41 ;  /* 0x0000002900aa7308 */ /* 0x000fe20000002400 */
[----:B------:R-:W-:Y:S02]  /*8370*/  ISETP.GE.AND P2, PT, R2, R7, PT ;  /* 0x000000070200720c */ /* 0x000fe40003f46270 */
[----:B----4-:R-:W-:Y:S02]  /*8380*/  FSEL R61, R10, -INF , !P1 ;  /* 0xff8000000a3d7808 */ /* 0x010fe40004800000 */
[----:B--2---:R-:W-:Y:S03]  /*8390*/  HMMA.16816.F32 R44, R16, R80, R32 ;  /* 0x00000050102c723c */ /* 0x004fe60000001820 */
[----:B------:R-:W-:Y:S05]  /*83a0*/  MUFU.TANH R131, R42 ;  /* 0x0000002a00837308 */ /* 0x000fea0000002400 */
        /* <DEDUP_REMOVED lines=15> */
[----:B--2---:R-:W-:Y:S07]  /*84a0*/  HMMA.16816.F32 R28, R24, R88, RZ ;  /* 0x00000058181c723c */ /* 0x004fee00000018ff */
[----:B------:R-:W-:Y:S01]  /*84b0*/  MUFU.TANH R179, R45 ;  /* 0x0000002d00b37308 */ /* 0x000fe20000002400 */
[----:B---3--:R-:W-:Y:S07]  /*84c0*/  HMMA.16816.F32 R40, R12, R80, R32 ;  /* 0x000000500c28723c */ /* 0x008fee0000001820 */
[----:B------:R-:W-:Y:S01]  /*84d0*/  MUFU.TANH R173, R46 ;  /* 0x0000002e00ad7308 */ /* 0x000fe20000002400 */
[----:B------:R-:W-:Y:S07]  /*84e0*/  HMMA.16816.F32 R32, R20, R88, RZ ;  /* 0x000000581420723c */ /* 0x000fee00000018ff */
[----:B------:R2:W-:Y:S01]  /*84f0*/  MUFU.TANH R177, R47 ;  /* 0x0000002f00b17308 */ /* 0x0005e20000002400 */
[-C--:B------:R-:W-:Y:S03]  /*8500*/  HMMA.16816.F32 R28, R16, R96.reuse, R28 ;  /* 0x00000060101c723c */ /* 0x080fe6000000181c */
[----:B------:R-:W-:Y:S01]  /*8510*/  FMUL.FTZ R40, R40, UR6 ;  /* 0x0000000628287c20 */ /* 0x000fe20008410000 */
[----:B------:R-:W-:Y:S01]  /*8520*/  FMUL.FTZ R41, R41, UR6 ;  /* 0x0000000629297c20 */ /* 0x000fe20008410000 */
[----:B------:R-:W-:Y:S01]  /*8530*/  FMUL.FTZ R42, R42, UR6 ;  /* 0x000000062a2a7c20 */ /* 0x000fe20008410000 */
[----:B------:R-:W-:Y:S01]  /*8540*/  FMUL.FTZ R43, R43, UR6 ;  /* 0x000000062b2b7c20 */ /* 0x000fe20008410000 */
[----:B------:R-:W-:Y:S08]  /*8550*/  MUFU.TANH R172, R40 ;  /* 0x0000002800ac7308 */ /* 0x000ff00000002400 */
[----:B------:R-:W-:Y:S01]  /*8560*/  MUFU.TANH R175, R41 ;  /* 0x0000002900af7308 */ /* 0x000fe20000002400 */
[----:B--2---:R-:W-:Y:S03]  /*8570*/  HMMA.16816.F32 R44, R12, R96, R32 ;  /* 0x000000600c2c723c */ /* 0x004fe60000001820 */
        /* <DEDUP_REMOVED lines=15> */
[----:B--2---:R-:W-:Y:S01]  /*8670*/  HMMA.16816.F32 R28, R20, R72, RZ ;  /* 0x00000048141c723c */ /* 0x004fe200000018ff */
[----:B------:R-:W-:-:S06]  /*8680*/  FSEL R73, R114, -INF , !P4 ;  /* 0xff80000072497808 */ /* 0x000fcc0006000000 */
[----:B------:R-:W-:Y:S08]  /*8690*/  MUFU.TANH R181, R44 ;  /* 0x0000002c00b57308 */ /* 0x000ff00000002400 */
[----:B------:R-:W-:Y:S01]  /*86a0*/  MUFU.TANH R182, R45 ;  /* 0x0000002d00b67308 */ /* 0x000fe20000002400 */
[-C--:B---3--:R-:W-:Y:S07]  /*86b0*/  HMMA.16816.F32 R40, R16, R56.reuse, R32 ;  /* 0x000000381028723c */ /* 0x088fee0000001820 */
[----:B------:R-:W-:Y:S01]  /*86c0*/  MUFU.TANH R178, R46 ;  /* 0x0000002e00b27308 */ /* 0x000fe20000002400 */
[----:B------:R-:W-:Y:S01]  /*86d0*/  HMMA.16816.F32 R32, R12, R56, R28 ;  /* 0x000000380c20723c */ /* 0x000fe2000000181c */
[----:B------:R-:W-:-:S02]  /*86e0*/  FSEL R56, R11, -INF , !P5 ;  /* 0xff8000000b387808 */ /* 0x000fc40006800000 */
[----:B-1----:R-:W-:-:S04]  /*86f0*/  FSEL R57, R53, -INF , !P2 ;  /* 0xff80000035397808 */ /* 0x002fc80005000000 */
        /* <DEDUP_REMOVED lines=47> */
[C---:B--2---:R-:W-:Y:S07]  /*89f0*/  HMMA.16816.F32 R40, R20.reuse, R50, RZ ;  /* 0x000000321428723c */ /* 0x044fee00000018ff */
[----:B------:R-:W-:Y:S01]  /*8a00*/  MUFU.TANH R223, R46 ;  /* 0x0000002e00df7308 */ /* 0x000fe20000002400 */
[----:B------:R-:W-:Y:S03]  /*8a10*/  HMMA.16816.F32 R32, R20, R66, RZ ;  /* 0x000000421420723c */ /* 0x000fe600000018ff */
[----:B------:R-:W-:Y:S01]  /*8a20*/  FMUL.FTZ R28, R28, UR6 ;  /* 0x000000061c1c7c20 */ /* 0x000fe20008410000 */
[----:B------:R-:W-:Y:S01]  /*8a30*/  FMUL.FTZ R29, R29, UR6 ;  /* 0x000000061d1d7c20 */ /* 0x000fe20008410000 */
[----:B------:R-:W-:Y:S01]  /*8a40*/  FMUL.FTZ R30, R30, UR6 ;  /* 0x000000061e1e7c20 */ /* 0x000fe20008410000 */
[----:B------:R-:W-:Y:S01]  /*8a50*/  FMUL.FTZ R31, R31, UR6 ;  /* 0x000000061f1f7c20 */ /* 0x000fe20008410000 */
        /* <DEDUP_REMOVED lines=11> */
[----:B------:R-:W-:Y:S08]  /*8b10*/  MUFU.TANH R9, R44 ;  /* 0x0000002c00097308 */ /* 0x000ff00000002400 */
[----:B------:R-:W-:Y:S01]  /*8b20*/  MUFU.TANH R65, R45 ;  /* 0x0000002d00417308 */ /* 0x000fe20000002400 */
[----:B-1----:R-:W-:Y:S07]  /*8b30*/  HMMA.16816.F32 R28, R12, R86, R32 ;  /* 0x000000560c1c723c */ /* 0x002fee0000001820 */
[----:B------:R-:W1:Y:S01]  /*8b40*/  MUFU.TANH R64, R46 ;  /* 0x0000002e00407308 */ /* 0x000e620000002400 */
        /* <DEDUP_REMOVED lines=8> */
[C---:B--2---:R-:W-:Y:S07]  /*8bd0*/  HMMA.16816.F32 R44, R12.reuse, R62, R40 ;  /* 0x0000003e0c2c723c */ /* 0x044fee0000001828 */
[----:B------:R-:W-:Y:S01]  /*8be0*/  MUFU.TANH R77, R30 ;  /* 0x0000001e004d7308 */ /* 0x000fe20000002400 */
[----:B------:R-:W-:Y:S07]  /*8bf0*/  HMMA.16816.F32 R40, R12, R82, R32 ;  /* 0x000000520c28723c */ /* 0x000fee0000001820 */
[----:B------:R2:W-:Y:S01]  /*8c00*/  MUFU.TANH R84, R31 ;  /* 0x0000001f00547308 */ /* 0x0005e20000002400 */
        /* <DEDUP_REMOVED lines=10> */
[----:B------:R-:W-:Y:S01]  /*8cb0*/  MUFU.TANH R120, R40 ;  /* 0x0000002800787308 */ /* 0x000fe20000002400 */
[----:B--2---:R-:W-:Y:S07]  /*8cc0*/  HMMA.16816.F32 R28, R20, R90, RZ ;  /* 0x0000005a141c723c */ /* 0x004fee00000018ff */
[----:B------:R-:W-:Y:S08]  /*8cd0*/  MUFU.TANH R124, R41 ;  /* 0x00000029007c7308 */ /* 0x000ff00000002400 */
[----:B------:R-:W-:Y:S05]  /*8ce0*/  MUFU.TANH R116, R42 ;  /* 0x0000002a00747308 */ /* 0x000fea0000002400 */
[----:B------:R-:W-:Y:S03]  /*8cf0*/  HMMA.16816.F32 R48, R12, R98, R28 ;  /* 0x000000620c30723c */ /* 0x000fe6000000181c */
[----:B------:R2:W-:Y:S05]  /*8d00*/  MUFU.TANH R119, R43 ;  /* 0x0000002b00777308 */ /* 0x0005ea0000002400 */
[----:B------:R-:W-:Y:S01]  /*8d10*/  HMMA.16816.F32 R28, R16, R54, R32 ;  /* 0x00000036101c723c */ /* 0x000fe20000001820 */
[----:B------:R-:W-:-:S02]  /*8d20*/  FSEL R54, R115, -INF , !P6 ;  /* 0xff80000073367808 */ /* 0x000fc40007000000 */
[----:B------:R-:W-:Y:S01]  /*8d30*/  ISETP.GE.AND P6, PT, R2, R5, PT ;  /* 0x000000050200720c */ /* 0x000fe20003fc6270 */
[----:B------:R-:W-:Y:S01]  /*8d40*/  VIADD R2, R0, 0xffffff08 ;  /* 0xffffff0800027836 */ /* 0x000fe20000000000 */
[----:B------:R-:W-:Y:S02]  /*8d50*/  MUFU.TANH R108, R45 ;  /* 0x0000002d006c7308 */ /* 0x000fe40000002400 */
[----:B------:R-:W-:Y:S01]  /*8d60*/  FSEL R52, R52, -INF , !P6 ;  /* 0xff80000034347808 */ /* 0x000fe20007000000 */
[----:B------:R-:W-:Y:S01]  /*8d70*/  HMMA.16816.F32 R32, R24, R66, RZ ;  /* 0x000000421820723c */ /* 0x000fe200000018ff */
[----:B------:R-:W-:Y:S02]  /*8d80*/  ISETP.GE.AND P5, PT, R2, R6, PT ;  /* 0x000000060200720c */ /* 0x000fe40003fa6270 */
[----:B------:R-:W-:Y:S01]  /*8d90*/  FMUL.FTZ R48, R48, UR6 ;  /* 0x0000000630307c20 */ /* 0x000fe20008410000 */
[C---:B------:R-:W-:Y:S01]  /*8da0*/  ISETP.GE.AND P1, PT, R2.reuse, R8, PT ;  /* 0x000000080200720c */ /* 0x040fe20003f26270 */
[----:B------:R-:W-:Y:S01]  /*8db0*/  FMUL.FTZ R49, R49, UR6 ;  /* 0x0000000631317c20 */ /* 0x000fe20008410000 */
[----:B------:R-:W-:Y:S01]  /*8dc0*/  ISETP.GE.AND P4, PT, R2, R7, PT ;  /* 0x000000070200720c */ /* 0x000fe20003f86270 */
[----:B------:R3:W-:Y:S01]  /*8dd0*/  MUFU.TANH R125, R48 ;  /* 0x00000030007d7308 */ /* 0x0007e20000002400 */
[----:B--2---:R-:W-:Y:S01]  /*8de0*/  HMMA.16816.F32 R40, R20, R74, RZ ;  /* 0x0000004a1428723c */ /* 0x004fe200000018ff */
[----:B------:R-:W-:Y:S01]  /*8df0*/  FMUL.FTZ R50, R50, UR6 ;  /* 0x0000000632327c20 */ /* 0x000fe20008410000 */
[----:B-1----:R-:W-:Y:S01]  /*8e00*/  FSEL R64, R64, -INF , !P4 ;  /* 0xff80000040407808 */ /* 0x002fe20006000000 */
[----:B------:R-:W-:Y:S01]  /*8e10*/  FMUL.FTZ R28, R28, UR6 ;  /* 0x000000061c1c7c20 */ /* 0x000fe20008410000 */
[----:B------:R-:W-:Y:S01]  /*8e20*/  FMUL.FTZ R29, R29, UR6 ;  /* 0x000000061d1d7c20 */ /* 0x000fe20008410000 */
[----:B------:R-:W-:Y:S01]  /*8e30*/  FMUL.FTZ R3, R30, UR6 ;  /* 0x000000061e037c20 */ /* 0x000fe20008410000 */
[----:B------:R-:W-:Y:S01]  /*8e40*/  FMUL.FTZ R4, R31, UR6 ;  /* 0x000000061f047c20 */ /* 0x000fe20008410000 */
[----:B------:R-:W-:Y:S01]  /*8e50*/  MUFU.TANH R168, R49 ;  /* 0x0000003100a87308 */ /* 0x000fe20000002400 */
[----:B------:R-:W-:-:S04]  /*8e60*/  FMUL.FTZ R51, R51, UR6 ;  /* 0x0000000633337c20 */ /* 0x000fc80008410000 */
[----:B------:R-:W-:Y:S03]  /*8e70*/  HMMA.16816.F32 R32, R16, R86, R32 ;  /* 0x000000561020723c */ /* 0x000fe60000001820 */
[----:B------:R-:W1:Y:S01]  /*8e80*/  MUFU.TANH R28, R28 ;  /* 0x0000001c001c7308 */ /* 0x000e620000002400 */
[----:B---3--:R-:W-:Y:S02]  /*8e90*/  FSEL R48, R117, -INF , !P3 ;  /* 0xff80000075307808 */ /* 0x008fe40005800000 */
[----:B------:R-:W-:Y:S01]  /*8ea0*/  ISETP.GE.AND P3, PT, R2, R5, PT ;  /* 0x000000050200720c */ /* 0x000fe20003f66270 */
[----:B------:R-:W-:-:S04]  /*8eb0*/  VIADD R2, R0, 0xffffff09 ;  /* 0xffffff0900027836 */ /* 0x000fc80000000000 */
[----:B------:R-:W2:Y:S01]  /*8ec0*/  MUFU.TANH R29, R29 ;  /* 0x0000001d001d7308 */ /* 0x000ea20000002400 */
[----:B------:R-:W-:Y:S02]  /*8ed0*/  FSEL R55, R9, -INF , !P3 ;  /* 0xff80000009377808 */ /* 0x000fe40005800000 */
[C---:B------:R-:W-:Y:S02]  /*8ee0*/  ISETP.GE.AND P6, PT, R2.reuse, R6, PT ;  /* 0x000000060200720c */ /* 0x040fe40003fc6270 */
[----:B------:R-:W-:-:S03]  /*8ef0*/  ISETP.GE.AND P2, PT, R2, R8, PT ;  /* 0x000000080200720c */ /* 0x000fc60003f46270 */
[----:B------:R-:W3:Y:S01]  /*8f00*/  MUFU.TANH R3, R3 ;  /* 0x0000000300037308 */ /* 0x000ee20000002400 */
[----:B------:R-:W-:Y:S01]  /*8f10*/  FMUL.FTZ R32, R32, UR6 ;  /* 0x0000000620207c20 */ /* 0x000fe20008410000 */
[----:B-1----:R-:W-:Y:S01]  /*8f20*/  FSEL R53, R28, -INF , !P5 ;  /* 0xff8000001c357808 */ /* 0x002fe20006800000 */
[----:B------:R-:W-:Y:S01]  /*8f30*/  FMUL.FTZ R33, R33, UR6 ;  /* 0x0000000621217c20 */ /* 0x000fe20008410000 */
[----:B------:R-:W-:-:S04]  /*8f40*/  ISETP.GE.AND P5, PT, R2, R5, PT ;  /* 0x000000050200720c */ /* 0x000fc80003fa6270 */
[----:B------:R-:W1:Y:S01]  /*8f50*/  MUFU.TANH R4, R4 ;  /* 0x0000000400047308 */ /* 0x000e620000002400 */
[----:B------:R-:W-:Y:S02]  /*8f60*/  FSEL R49, R65, -INF , !P5 ;  /* 0xff80000041317808 */ /* 0x000fe40006800000 */
[----:B--2---:R-:W-:Y:S02]  /*8f70*/  FSEL R11, R29, -INF , !P6 ;  /* 0xff8000001d0b7808 */ /* 0x004fe40007000000 */
[----:B------:R-:W-:Y:S03]  /*8f80*/  HMMA.16816.F32 R28, R24, R78, RZ ;  /* 0x0000004e181c723c */ /* 0x000fe600000018ff */
[----:B------:R2:W-:Y:S01]  /*8f90*/  MUFU.TANH R130, R50 ;  /* 0x0000003200827308 */ /* 0x0005e20000002400 */
[----:B---3--:R-:W-:Y:S01]  /*8fa0*/  FSEL R72, R3, -INF , !P1 ;  /* 0xff80000003487808 */ /* 0x008fe20004800000 */
[----:B------:R-:W-:Y:S01]  /*8fb0*/  VIADD R3, R0, 0xffffff10 ;  /* 0xffffff1000037836 */ /* 0x000fe20000000000 */
[----:B------:R-:W-:Y:S01]  /*8fc0*/  ISETP.GE.AND P1, PT, R2, R7, PT ;  /* 0x000000070200720c */ /* 0x000fe20003f26270 */
[----:B------:R-:W-:-:S03]  /*8fd0*/  VIADD R2, R0, 0xffffff11 ;  /* 0xffffff1100027836 */ /* 0x000fc60000000000 */
[----:B------:R-:W-:Y:S01]  /*8fe0*/  ISETP.GE.AND P3, PT, R3, R6, PT ;  /* 0x000000060300720c */ /* 0x000fe20003f66270 */
[----:B------:R-:W-:Y:S01]  /*8ff0*/  MUFU.TANH R10, R32 ;  /* 0x00000020000a7308 */ /* 0x000fe20000002400 */
[----:B-1----:R-:W-:Y:S01]  /*9000*/  FSEL R68, R4, -INF , !P2 ;  /* 0xff80000004447808 */ /* 0x002fe20005000000 */
[----:B------:R-:W-:Y:S01]  /*9010*/  FMUL.FTZ R4, R35, UR6 ;  /* 0x0000000623047c20 */ /* 0x000fe20008410000 */
[C---:B------:R-:W-:Y:S02]  /*9020*/  ISETP.GE.AND P4, PT, R3.reuse, R8, PT ;  /* 0x000000080300720c */ /* 0x040fe40003f86270 */
[C---:B------:R-:W-:Y:S02]  /*9030*/  ISETP.GE.AND P6, PT, R3.reuse, R5, PT ;  /* 0x000000050300720c */ /* 0x040fe40003fc6270 */
[----:B------:R-:W-:Y:S01]  /*9040*/  ISETP.GE.AND P2, PT, R3, R7, PT ;  /* 0x000000070300720c */ /* 0x000fe20003f46270 */
[----:B------:R-:W-:Y:S01]  /*9050*/  FMUL.FTZ R3, R34, UR6 ;  /* 0x0000000622037c20 */ /* 0x000fe20008410000 */
[----:B------:R1:W-:Y:S01]  /*9060*/  MUFU.TANH R9, R33 ;  /* 0x0000002100097308 */ /* 0x0003e20000002400 */
[----:B--2---:R-:W-:-:S02]  /*9070*/  FSEL R50, R69, -INF , !P1 ;  /* 0xff80000045327808 */ /* 0x004fc40004800000 */
[----:B------:R-:W-:Y:S02]  /*9080*/  FSEL R96, R126, -INF , !P3 ;  /* 0xff8000007e607808 */ /* 0x000fe40005800000 */
[----:B------:R-:W-:Y:S02]  /*9090*/  FSEL R100, R121, -INF , !P4 ;  /* 0xff80000079647808 */ /* 0x000fe40006000000 */
[C---:B------:R-:W-:Y:S01]  /*90a0*/  ISETP.GE.AND P5, PT, R2.reuse, R6, PT ;  /* 0x000000060200720c */ /* 0x040fe20003fa6270 */
[----:B------:R-:W2:Y:S01]  /*90b0*/  MUFU.TANH R3, R3 ;  /* 0x0000000300037308 */ /* 0x000ea20000002400 */
[C---:B------:R-:W-:Y:S02]  /*90c0*/  ISETP.GE.AND P1, PT, R2.reuse, R8, PT ;  /* 0x000000080200720c */ /* 0x040fe40003f26270 */
[C---:B------:R-:W-:Y:S02]  /*90d0*/  ISETP.GE.AND P3, PT, R2.reuse, R5, PT ;  /* 0x000000050200720c */ /* 0x040fe40003f66270 */
[----:B------:R-:W-:Y:S01]  /*90e0*/  ISETP.GE.AND P4, PT, R2, R7, PT ;  /* 0x000000070200720c */ /* 0x000fe20003f86270 */
[----:B------:R-:W-:Y:S01]  /*90f0*/  VIADD R2, R0, 0xffffff18 ;  /* 0xffffff1800027836 */ /* 0x000fe20000000000 */
[----:B------:R-:W-:Y:S01]  /*9100*/  FSEL R76, R76, -INF , !P6 ;  /* 0xff8000004c4c7808 */ /* 0x000fe20007000000 */
[----:B------:R-:W3:Y:S01]  /*9110*/  MUFU.TANH R4, R4 ;  /* 0x0000000400047308 */ /* 0x000ee20000002400 */
[----:B------:R-:W-:Y:S01]  /*9120*/  FSEL R79, R85, -INF , !P2 ;  /* 0xff800000554f7808 */ /* 0x000fe20005000000 */
[----:B-1----:R-:W-:Y:S01]  /*9130*/  HMMA.16816.F32 R32, R16, R62, R28 ;  /* 0x0000003e1020723c */ /* 0x002fe2000000181c */
[----:B------:R-:W-:-:S02]  /*9140*/  FSEL R89, R129, -INF , !P5 ;  /* 0xff80000081597808 */ /* 0x000fc40006800000 */
[----:B------:R-:W-:Y:S02]  /*9150*/  FSEL R97, R127, -INF , !P1 ;  /* 0xff8000007f617808 */ /* 0x000fe40004800000 */
[C---:B------:R-:W-:Y:S01]  /*9160*/  ISETP.GE.AND P6, PT, R2.reuse, R6, PT ;  /* 0x000000060200720c */ /* 0x040fe20003fc6270 */
[----:B------:R-:W-:Y:S01]  /*9170*/  MUFU.TANH R101, R46 ;  /* 0x0000002e00657308 */ /* 0x000fe20000002400 */
[C---:B------:R-:W-:Y:S01]  /*9180*/  ISETP.GE.AND P2, PT, R2.reuse, R8, PT ;  /* 0x000000080200720c */ /* 0x040fe20003f46270 */
[----:B------:R-:W-:Y:S01]  /*9190*/  HMMA.16816.F32 R28, R24, R102, RZ ;  /* 0x00000066181c723c */ /* 0x000fe200000018ff */
[C---:B------:R-:W-:Y:S02]  /*91a0*/  ISETP.GE.AND P5, PT, R2.reuse, R5, PT ;  /* 0x000000050200720c */ /* 0x040fe40003fa6270 */
[----:B------:R-:W-:Y:S01]  /*91b0*/  ISETP.GE.AND P1, PT, R2, R7, PT ;  /* 0x000000070200720c */ /* 0x000fe20003f26270 */
[----:B------:R-:W-:Y:S01]  /*91c0*/  VIADD R2, R0, 0xffffff19 ;  /* 0xffffff1900027836 */ /* 0x000fe20000000000 */
[----:B------:R-:W-:Y:S01]  /*91d0*/  FSEL R62, R123, -INF , !P3 ;  /* 0xff8000007b3e7808 */ /* 0x000fe20005800000 */
[----:B------:R1:W-:Y:S01]  /*91e0*/  MUFU.TANH R105, R47 ;  /* 0x0000002f00697308 */ /* 0x0003e20000002400 */
[----:B------:R-:W-:-:S02]  /*91f0*/  FSEL R78, R118, -INF , !P4 ;  /* 0xff800000764e7808 */ /* 0x000fc40006000000 */
[----:B--2---:R-:W-:Y:S01]  /*9200*/  FSEL R92, R3, -INF , !P2 ;  /* 0xff800000035c7808 */ /* 0x004fe20005000000 */
[----:B------:R-:W-:Y:S01]  /*9210*/  VIADD R3, R0, 0xffffff20 ;  /* 0xffffff2000037836 */ /* 0x000fe20000000000 */
[----:B------:R-:W-:Y:S01]  /*9220*/  ISETP.GE.AND P3, PT, R2, R6, PT ;  /* 0x000000060200720c */ /* 0x000fe20003f66270 */
[----:B------:R-:W-:Y:S01]  /*9230*/  FMUL.FTZ R32, R32, UR6 ;  /* 0x0000000620207c20 */ /* 0x000fe20008410000 */
[-C--:B------:R-:W-:Y:S01]  /*9240*/  ISETP.GE.AND P4, PT, R2, R8.reuse, PT ;  /* 0x000000080200720c */ /* 0x080fe20003f86270 */
[----:B------:R2:W-:Y:S01]  /*9250*/  MUFU.TANH R66, R51 ;  /* 0x0000003300427308 */ /* 0x0005e20000002400 */
[----:B------:R-:W-:Y:S01]  /*9260*/  FSEL R77, R77, -INF , !P1 ;  /* 0xff8000004d4d7808 */ /* 0x000fe20004800000 */
[----:B------:R-:W-:Y:S01]  /*9270*/  FMUL.FTZ R33, R33, UR6 ;  /* 0x0000000621217c20 */ /* 0x000fe20008410000 */
[----:B------:R-:W-:Y:S02]  /*9280*/  FSEL R85, R9, -INF , !P3 ;  /* 0xff80000009557808 */ /* 0x000fe40005800000 */
[----:B---3--:R-:W-:Y:S01]  /*9290*/  FSEL R87, R4, -INF , !P4 ;  /* 0xff80000004577808 */ /* 0x008fe20006000000 */
[----:B------:R-:W-:Y:S01]  /*92a0*/  FMUL.FTZ R4, R35, UR6 ;  /* 0x0000000623047c20 */ /* 0x000fe20008410000 */
[C---:B------:R-:W-:Y:S01]  /*92b0*/  ISETP.GE.AND P1, PT, R3.reuse, R8, PT ;  /* 0x000000080300720c */ /* 0x040fe20003f26270 */
[----:B------:R-:W-:Y:S01]  /*92c0*/  MUFU.TANH R9, R32 ;  /* 0x0000002000097308 */ /* 0x000fe20000002400 */
[C---:B------:R-:W-:Y:S01]  /*92d0*/  ISETP.GE.AND P3, PT, R3.reuse, R5, PT ;  /* 0x000000050300720c */ /* 0x040fe20003f66270 */
[----:B-1----:R-:W-:Y:S01]  /*92e0*/  HMMA.16816.F32 R44, R12, R58, R40 ;  /* 0x0000003a0c2c723c */ /* 0x002fe20000001828 */
[----:B------:R-:W-:-:S02]  /*92f0*/  ISETP.GE.AND P4, PT, R3, R7, PT ;  /* 0x000000070300720c */ /* 0x000fc40003f86270 */
[----:B------:R-:W-:Y:S02]  /*9300*/  FSEL R86, R10, -INF , !P6 ;  /* 0xff8000000a567808 */ /* 0x000fe40007000000 */
[C---:B------:R-:W-:Y:S01]  /*9310*/  ISETP.GE.AND P6, PT, R2.reuse, R5, PT ;  /* 0x000000050200720c */ /* 0x040fe20003fc6270 */
[----:B------:R1:W-:Y:S01]  /*9320*/  MUFU.TANH R10, R33 ;  /* 0x00000021000a7308 */ /* 0x0003e20000002400 */
[----:B------:R-:W-:Y:S01]  /*9330*/  ISETP.GE.AND P2, PT, R2, R7, PT ;  /* 0x000000070200720c */ /* 0x000fe20003f46270 */
[----:B------:R-:W-:Y:S01]  /*9340*/  VIADD R2, R0, 0xffffff21 ;  /* 0xffffff2100027836 */ /* 0x000fe20000000000 */
[----:B--2---:R-:W-:Y:S01]  /*9350*/  FSEL R51, R80, -INF , !P5 ;  /* 0xff80000050337808 */ /* 0x004fe20006800000 */
[----:B------:R-:W-:Y:S01]  /*9360*/  HMMA.16816.F32 R40, R20, R106, RZ ;  /* 0x0000006a1428723c */ /* 0x000fe200000018ff */
[----:B------:R-:W-:Y:S01]  /*9370*/  ISETP.GE.AND P5, PT, R3, R6, PT ;  /* 0x000000060300720c */ /* 0x000fe20003fa6270 */
[----:B------:R-:W-:Y:S01]  /*9380*/  FMUL.FTZ R3, R34, UR6 ;  /* 0x0000000622037c20 */ /* 0x000fe20008410000 */
[----:B------:R-:W-:Y:S01]  /*9390*/  FSEL R63, R84, -INF , !P2 ;  /* 0xff800000543f7808 */ /* 0x000fe20005000000 */
[----:B------:R-:W-:Y:S01]  /*93a0*/  MUFU.TANH R4, R4 ;  /* 0x0000000400047308 */ /* 0x000fe20000002400 */
[----:B------:R-:W-:-:S02]  /*93b0*/  FSEL R114, R133, -INF , !P5 ;  /* 0xff80000085727808 */ /* 0x000fc40006800000 */
[----:B------:R-:W-:Y:S01]  /*93c0*/  FSEL R121, R131, -INF , !P1 ;  /* 0xff80000083797808 */ /* 0x000fe20004800000 */
[----:B------:R-:W-:Y:S01]  /*93d0*/  HMMA.16816.F32 R20, R20, R70, RZ ;  /* 0x000000461414723c */ /* 0x000fe200000018ff */
[----:B------:R-:W-:Y:S01]  /*93e0*/  FMUL.FTZ R44, R44, UR6 ;  /* 0x000000062c2c7c20 */ /* 0x000fe20008410000 */
[C---:B------:R-:W-:Y:S01]  /*93f0*/  ISETP.GE.AND P2, PT, R2.reuse, R8, PT ;  /* 0x000000080200720c */ /* 0x040fe20003f46270 */
[----:B------:R-:W-:Y:S01]  /*9400*/  FMUL.FTZ R45, R45, UR6 ;  /* 0x000000062d2d7c20 */ /* 0x000fe20008410000 */
[----:B------:R-:W2:Y:S01]  /*9410*/  MUFU.TANH R3, R3 ;  /* 0x0000000300037308 */ /* 0x000ea20000002400 */
[----:B------:R-:W-:Y:S01]  /*9420*/  ISETP.GE.AND P5, PT, R2, R5, PT ;  /* 0x000000050200720c */ /* 0x000fe20003fa6270 */
[----:B------:R-:W-:Y:S01]  /*9430*/  FMUL.FTZ R46, R46, UR6 ;  /* 0x000000062e2e7c20 */ /* 0x000fe20008410000 */
[----:B------:R-:W-:Y:S01]  /*9440*/  ISETP.GE.AND P1, PT, R2, R7, PT ;  /* 0x000000070200720c */ /* 0x000fe20003f26270 */
[----:B-1----:R-:W-:Y:S01]  /*9450*/  HMMA.16816.F32 R32, R16, R82, R28 ;  /* 0x000000521020723c */ /* 0x002fe2000000181c */
[----:B------:R-:W-:Y:S01]  /*9460*/  FSEL R84, R128, -INF , !P3 ;  /* 0xff80000080547808 */ /* 0x000fe20005800000 */
[----:B------:R-:W-:Y:S01]  /*9470*/  FMUL.FTZ R47, R47, UR6 ;  /* 0x000000062f2f7c20 */ /* 0x000fe20008410000 */
[----:B------:R-:W-:Y:S01]  /*9480*/  FSEL R93, R122, -INF , !P4 ;  /* 0xff8000007a5d7808 */ /* 0x000fe20006000000 */
[----:B------:R1:W-:Y:S01]  /*9490*/  MUFU.TANH R67, R44 ;  /* 0x0000002c00437308 */ /* 0x0003e20000002400 */
[----:B------:R-:W-:-:S02]  /*94a0*/  FSEL R118, R169, -INF , !P2 ;  /* 0xff800000a9767808 */ /* 0x000fc40005000000 */
[----:B------:R-:W-:Y:S01]  /*94b0*/  FSEL R88, R132, -INF , !P1 ;  /* 0xff80000084587808 */ /* 0x000fe20004800000 */
[----:B------:R-:W-:Y:S04]  /*94c0*/  HMMA.16816.F32 R28, R24, R90, RZ ;  /* 0x0000005a181c723c */ /* 0x000fe800000018ff */
[----:B------:R3:W-:Y:S04]  /*94d0*/  MUFU.TANH R65, R45 ;  /* 0x0000002d00417308 */ /* 0x0007e80000002400 */
[----:B------:R-:W-:Y:S03]  /*94e0*/  HMMA.16816.F32 R40, R12, R110, R40 ;  /* 0x0000006e0c28723c */ /* 0x000fe60000001828 */
[----:B------:R-:W-:Y:S01]  /*94f0*/  FMUL.FTZ R32, R32, UR6 ;  /* 0x0000000620207c20 */ /* 0x000fe20008410000 */
[----:B------:R-:W-:Y:S01]  /*9500*/  FMUL.FTZ R33, R33, UR6 ;  /* 0x0000000621217c20 */ /* 0x000fe20008410000 */
[----:B------:R-:W-:Y:S01]  /*9510*/  MUFU.TANH R46, R46 ;  /* 0x0000002e002e7308 */ /* 0x000fe20000002400 */
[----:B-1----:R-:W-:-:S02]  /*9520*/  FSEL R44, R81, -INF , !P6 ;  /* 0xff800000512c7808 */ /* 0x002fc40007000000 */
[-C--:B------:R-:W-:Y:S01]  /*9530*/  ISETP.GE.AND P6, PT, R2, R6.reuse, PT ;  /* 0x000000060200720c */ /* 0x080fe20003fc6270 */
[----:B------:R-:W-:Y:S01]  /*9540*/  VIADD R2, R0, 0xffffff28 ;  /* 0xffffff2800027836 */ /* 0x000fe20000000000 */
[----:B------:R-:W-:Y:S01]  /*9550*/  FSEL R81, R134, -INF , !P5 ;  /* 0xff80000086517808 */ /* 0x000fe20006800000 */
[----:B------:R-:W-:Y:S01]  /*9560*/  HMMA.16816.F32 R20, R12, R94, R20 ;  /* 0x0000005e0c14723c */ /* 0x000fe20000001814 */
[----:B------:R-:W-:Y:S01]  /*9570*/  FSEL R109, R170, -INF , !P6 ;  /* 0xff800000aa6d7808 */ /* 0x000fe20007000000 */
[----:B------:R-:W-:Y:S01]  /*9580*/  MUFU.TANH R47, R47 ;  /* 0x0000002f002f7308 */ /* 0x000fe20000002400 */
[C---:B------:R-:W-:Y:S02]  /*9590*/  ISETP.GE.AND P3, PT, R2.reuse, R6, PT ;  /* 0x000000060200720c */ /* 0x040fe40003f66270 */
[CC--:B------:R-:W-:Y:S02]  /*95a0*/  ISETP.GE.AND P4, PT, R2.reuse, R8.reuse, PT ;  /* 0x000000080200720c */ /* 0x0c0fe40003f86270 */
[C---:B------:R-:W-:Y:S01]  /*95b0*/  ISETP.GE.AND P6, PT, R2.reuse, R5, PT ;  /* 0x000000050200720c */ /* 0x040fe20003fc6270 */
[----:B------:R-:W-:Y:S01]  /*95c0*/  HMMA.16816.F32 R12, R24, R106, RZ ;  /* 0x0000006a180c723c */ /* 0x000fe200000018ff */
[----:B------:R-:W-:Y:S01]  /*95d0*/  ISETP.GE.AND P2, PT, R2, R7, PT ;  /* 0x000000070200720c */ /* 0x000fe20003f46270 */
[C---:B------:R-:W-:Y:S01]  /*95e0*/  VIADD R2, R0.reuse, 0xffffff29 ;  /* 0xffffff2900027836 */ /* 0x040fe20000000000 */
[----:B--2---:R-:W-:Y:S01]  /*95f0*/  FSEL R115, R3, -INF , !P4 ;  /* 0xff80000003737808 */ /* 0x004fe20006000000 */
[----:B------:R-:W-:Y:S01]  /*9600*/  VIADD R3, R0, 0xffffff30 ;  /* 0xffffff3000037836 */ /* 0x000fe20000000000 */
[----:B---3--:R-:W-:Y:S01]  /*9610*/  FSEL R45, R104, -INF , !P6 ;  /* 0xff800000682d7808 */ /* 0x008fe20007000000 */
[----:B------:R-:W-:Y:S01]  /*9620*/  FMUL.FTZ R40, R40, UR6 ;  /* 0x0000000628287c20 */ /* 0x000fe20008410000 */
        /* <DEDUP_REMOVED lines=9> */
[----:B------:R-:W-:Y:S01]  /*96c0*/  FMUL.FTZ R21, R21, UR6 ;  /* 0x0000000615157c20 */ /* 0x000fe20008410000 */
[----:B------:R-:W-:Y:S01]  /*96d0*/  FSEL R102, R9, -INF , !P3 ;  /* 0xff80000009667808 */ /* 0x000fe20005800000 */
[----:B------:R-:W-:Y:S01]  /*96e0*/  MUFU.TANH R10, R33 ;  /* 0x00000021000a7308 */ /* 0x000fe20000002400 */
[C---:B------:R-:W-:Y:S01]  /*96f0*/  ISETP.GE.AND P6, PT, R3.reuse, R6, PT ;  /* 0x000000060300720c */ /* 0x040fe20003fc6270 */
[----:B------:R-:W-:Y:S01]  /*9700*/  HMMA.16816.F32 R12, R16, R110, R12 ;  /* 0x0000006e100c723c */ /* 0x000fe2000000180c */
[----:B------:R-:W-:Y:S01]  /*9710*/  ISETP.GE.AND P2, PT, R3, R8, PT ;  /* 0x000000080300720c */ /* 0x000fe20003f46270 */
[----:B------:R-:W-:Y:S01]  /*9720*/  FMUL.FTZ R43, R43, UR6 ;  /* 0x000000062b2b7c20 */ /* 0x000fe20008410000 */
[C---:B------:R-:W-:Y:S01]  /*9730*/  ISETP.GE.AND P5, PT, R3.reuse, R5, PT ;  /* 0x000000050300720c */ /* 0x040fe20003fa6270 */
[----:B------:R-:W-:Y:S01]  /*9740*/  FMUL.FTZ R22, R22, UR6 ;  /* 0x0000000616167c20 */ /* 0x000fe20008410000 */
[----:B------:R-:W-:Y:S01]  /*9750*/  ISETP.GE.AND P1, PT, R3, R7, PT ;  /* 0x000000070300720c */ /* 0x000fe20003f26270 */
[----:B------:R1:W-:Y:S01]  /*9760*/  MUFU.TANH R9, R32 ;  /* 0x0000002000097308 */ /* 0x0003e20000002400 */
[----:B------:R-:W-:Y:S01]  /*9770*/  ISETP.GE.AND P3, PT, R2, R5, PT ;  /* 0x000000050200720c */ /* 0x000fe20003f66270 */
[----:B------:R-:W-:Y:S01]  /*9780*/  FMUL.FTZ R3, R34, UR6 ;  /* 0x0000000622037c20 */ /* 0x000fe20008410000 */
[----:B------:R-:W-:Y:S01]  /*9790*/  ISETP.GE.AND P4, PT, R2, R7, PT ;  /* 0x000000070200720c */ /* 0x000fe20003f86270 */
[----:B------:R-:W-:Y:S01]  /*97a0*/  VIADD R2, R0, 0xffffff31 ;  /* 0xffffff3100027836 */ /* 0x000fe20000000000 */
[----:B------:R-:W-:-:S02]  /*97b0*/  FSEL R80, R108, -INF , !P3 ;  /* 0xff8000006c507808 */ /* 0x000fc40005800000 */
[----:B------:R-:W-:Y:S01]  /*97c0*/  FSEL R82, R105, -INF , !P4 ;  /* 0xff80000069527808 */ /* 0x000fe20006000000 */
[----:B------:R-:W-:Y:S01]  /*97d0*/  MUFU.TANH R4, R4 ;  /* 0x0000000400047308 */ /* 0x000fe20000002400 */
[----:B------:R-:W-:Y:S02]  /*97e0*/  FSEL R103, R176, -INF , !P6 ;  /* 0xff800000b0677808 */ /* 0x000fe40007000000 */
[----:B------:R-:W-:Y:S02]  /*97f0*/  FSEL R129, R173, -INF , !P2 ;  /* 0xff800000ad817808 */ /* 0x000fe40005000000 */
[----:B------:R-:W-:Y:S01]  /*9800*/  ISETP.GE.AND P3, PT, R2, R6, PT ;  /* 0x000000060200720c */ /* 0x000fe20003f66270 */
[----:B------:R-:W-:Y:S01]  /*9810*/  FMUL.FTZ R14, R14, UR6 ;  /* 0x000000060e0e7c20 */ /* 0x000fe20008410000 */
[C---:B------:R-:W-:Y:S01]  /*9820*/  ISETP.GE.AND P4, PT, R2.reuse, R8, PT ;  /* 0x000000080200720c */ /* 0x040fe20003f86270 */
[----:B------:R-:W2:Y:S01]  /*9830*/  MUFU.TANH R3, R3 ;  /* 0x0000000300037308 */ /* 0x000ea20000002400 */
[C---:B------:R-:W-:Y:S01]  /*9840*/  ISETP.GE.AND P6, PT, R2.reuse, R5, PT ;  /* 0x000000050200720c */ /* 0x040fe20003fc6270 */
[----:B-1----:R-:W-:Y:S01]  /*9850*/  HMMA.16816.F32 R32, R16, R98, R28 ;  /* 0x000000621020723c */ /* 0x002fe2000000181c */
[----:B------:R-:W-:Y:S01]  /*9860*/  ISETP.GE.AND P2, PT, R2, R7, PT ;  /* 0x000000070200720c */ /* 0x000fe20003f46270 */
[----:B------:R-:W-:Y:S01]  /*9870*/  VIADD R2, R0, 0xffffff38 ;  /* 0xffffff3800027836 */ /* 0x000fe20000000000 */
[----:B------:R-:W-:Y:S01]  /*9880*/  FSEL R108, R172, -INF , !P5 ;  /* 0xff800000ac6c7808 */ /* 0x000fe20006800000 */
[----:B------:R-:W-:Y:S01]  /*9890*/  FMUL.FTZ R12, R12, UR6 ;  /* 0x000000060c0c7c20 */ /* 0x000fe20008410000 */
[----:B------:R-:W-:Y:S01]  /*98a0*/  FSEL R122, R171, -INF , !P1 ;  /* 0xff800000ab7a7808 */ /* 0x000fe20004800000 */
[----:B------:R-:W-:Y:S01]  /*98b0*/  MUFU.TANH R40, R40 ;  /* 0x0000002800287308 */ /* 0x000fe20000002400 */
[----:B------:R-:W-:Y:S01]  /*98c0*/  FSEL R91, R179, -INF , !P3 ;  /* 0xff800000b35b7808 */ /* 0x000fe20005800000 */
[C---:B------:R-:W-:Y:S01]  /*98d0*/  HMMA.16816.F32 R28, R24.reuse, R74, RZ ;  /* 0x0000004a181c723c */ /* 0x040fe200000018ff */
[----:B------:R-:W-:Y:S01]  /*98e0*/  FSEL R128, R177, -INF , !P4 ;  /* 0xff800000b1807808 */ /* 0x000fe20006000000 */
[----:B------:R-:W-:Y:S01]  /*98f0*/  FMUL.FTZ R13, R13, UR6 ;  /* 0x000000060d0d7c20 */ /* 0x000fe20008410000 */
[C---:B------:R-:W-:Y:S01]  /*9900*/  ISETP.GE.AND P5, PT, R2.reuse, R6, PT ;  /* 0x000000060200720c */ /* 0x040fe20003fa6270 */
[----:B------:R-:W-:Y:S01]  /*9910*/  FMUL.FTZ R15, R15, UR6 ;  /* 0x000000060f0f7c20 */ /* 0x000fe20008410000 */
[CC--:B------:R-:W-:Y:S01]  /*9920*/  ISETP.GE.AND P1, PT, R2.reuse, R8.reuse, PT ;  /* 0x000000080200720c */ /* 0x0c0fe20003f26270 */
[----:B------:R-:W-:Y:S01]  /*9930*/  MUFU.TANH R41, R41 ;  /* 0x0000002900297308 */ /* 0x000fe20000002400 */
[C---:B------:R-:W-:Y:S01]  /*9940*/  ISETP.GE.AND P3, PT, R2.reuse, R5, PT ;  /* 0x000000050200720c */ /* 0x040fe20003f66270 */
[----:B------:R-:W-:Y:S01]  /*9950*/  HMMA.16816.F32 R24, R24, R70, RZ ;  /* 0x000000461818723c */ /* 0x000fe200000018ff */
        /* <DEDUP_REMOVED lines=8> */
[----:B--2---:R-:W-:Y:S01]  /*99e0*/  FSEL R123, R3, -INF , !P1 ;  /* 0xff800000037b7808 */ /* 0x004fe20004800000 */
[----:B------:R-:W-:Y:S01]  /*99f0*/  VIADD R3, R0, 0xffffff40 ;  /* 0xffffff4000037836 */ /* 0x000fe20000000000 */
[----:B------:R-:W-:Y:S01]  /*9a00*/  FSEL R120, R4, -INF , !P2 ;  /* 0xff80000004787808 */ /* 0x000fe20005000000 */
[----:B------:R-:W-:Y:S01]  /*9a10*/  HMMA.16816.F32 R28, R16, R58, R28 ;  /* 0x0000003a101c723c */ /* 0x000fe2000000181c */
[----:B------:R-:W-:Y:S01]  /*9a20*/  FMUL.FTZ R4, R35, UR6 ;  /* 0x0000000623047c20 */ /* 0x000fe20008410000 */
[----:B------:R-:W-:Y:S01]  /*9a30*/  FSEL R99, R175, -INF , !P6 ;  /* 0xff800000af637808 */ /* 0x000fe20007000000 */
[----:B------:R-:W1:Y:S01]  /*9a40*/  MUFU.TANH R32, R32 ;  /* 0x0000002000207308 */ /* 0x000e620000002400 */
[----:B------:R-:W-:-:S02]  /*9a50*/  FSEL R90, R9, -INF , !P5 ;  /* 0xff800000095a7808 */ /* 0x000fc40006800000 */
[CC--:B------:R-:W-:Y:S02]  /*9a60*/  ISETP.GE.AND P6, PT, R2.reuse, R6.reuse, PT ;  /* 0x000000060200720c */ /* 0x0c0fe40003fc6270 */
[C---:B------:R-:W-:Y:S01]  /*9a70*/  ISETP.GE.AND P5, PT, R2.reuse, R5, PT ;  /* 0x000000050200720c */ /* 0x040fe20003fa6270 */
[----:B------:R-:W-:Y:S01]  /*9a80*/  HMMA.16816.F32 R16, R16, R94, R24 ;  /* 0x0000005e1010723c */ /* 0x000fe20000001818 */
[----:B------:R-:W-:Y:S01]  /*9a90*/  ISETP.GE.AND P1, PT, R2, R7, PT ;  /* 0x000000070200720c */ /* 0x000fe20003f26270 */
[----:B------:R-:W2:Y:S01]  /*9aa0*/  MUFU.TANH R33, R33 ;  /* 0x0000002100217308 */ /* 0x000ea20000002400 */
[----:B------:R-:W-:Y:S01]  /*9ab0*/  FSEL R116, R116, -INF , !P4 ;  /* 0xff80000074747808 */ /* 0x000fe20006000000 */
[----:B------:R-:W-:Y:S01]  /*9ac0*/  VIADD R2, R0, 0xffffff41 ;  /* 0xffffff4100027836 */ /* 0x000fe20000000000 */
[C---:B------:R-:W-:Y:S02]  /*9ad0*/  ISETP.GE.AND P3, PT, R3.reuse, R6, PT ;  /* 0x000000060300720c */ /* 0x040fe40003f66270 */
[----:B------:R-:W-:-:S02]  /*9ae0*/  ISETP.GE.AND P4, PT, R3, R8, PT ;  /* 0x000000080300720c */ /* 0x000fc40003f86270 */
        /* <DEDUP_REMOVED lines=8> */
[----:B------:R-:W-:Y:S01]  /*9b70*/  FSEL R74, R10, -INF , !P6 ;  /* 0xff8000000a4a7808 */ /* 0x000fe20007000000 */
[----:B------:R-:W4:Y:S01]  /*9b80*/  MUFU.TANH R34, R34 ;  /* 0x0000002200227308 */ /* 0x000f220000002400 */
[C---:B------:R-:W-:Y:S01]  /*9b90*/  ISETP.GE.AND P5, PT, R2.reuse, R6, PT ;  /* 0x000000060200720c */ /* 0x040fe20003fa6270 */
[----:B------:R-:W-:Y:S01]  /*9ba0*/  FMUL.FTZ R31, R31, UR6 ;  /* 0x000000061f1f7c20 */ /* 0x000fe20008410000 */
[----:B------:R-:W-:Y:S01]  /*9bb0*/  ISETP.GE.AND P1, PT, R2, R8, PT ;  /* 0x000000080200720c */ /* 0x000fe20003f26270 */
[----:B------:R-:W-:Y:S01]  /*9bc0*/  FMUL.FTZ R16, R16, UR6 ;  /* 0x0000000610107c20 */ /* 0x000fe20008410000 */
[C---:B------:R-:W-:Y:S01]  /*9bd0*/  ISETP.GE.AND P3, PT, R2.reuse, R5, PT ;  /* 0x000000050200720c */ /* 0x040fe20003f66270 */
[----:B------:R-:W-:Y:S01]  /*9be0*/  FMUL.FTZ R17, R17, UR6 ;  /* 0x0000000611117c20 */ /* 0x000fe20008410000 */
[----:B------:R-:W-:Y:S01]  /*9bf0*/  ISETP.GE.AND P4, PT, R2, R7, PT ;  /* 0x000000070200720c */ /* 0x000fe20003f86270 */
[C---:B------:R-:W-:Y:S01]  /*9c00*/  VIADD R2, R0.reuse, 0xffffff48 ;  /* 0xffffff4800027836 */ /* 0x040fe20000000000 */
[C---:B------:R-:W-:Y:S01]  /*9c10*/  ISETP.GE.AND P6, PT, R3.reuse, R5, PT ;  /* 0x000000050300720c */ /* 0x040fe20003fc6270 */
[----:B------:R-:W5:Y:S01]  /*9c20*/  MUFU.TANH R28, R28 ;  /* 0x0000001c001c7308 */ /* 0x000f620000002400 */
[----:B------:R-:W-:Y:S01]  /*9c30*/  ISETP.GE.AND P2, PT, R3, R7, PT ;  /* 0x000000070300720c */ /* 0x000fe20003f46270 */
[----:B------:R-:W-:Y:S01]  /*9c40*/  VIADD R3, R0, 0xffffff49 ;  /* 0xffffff4900037836 */ /* 0x000fe20000000000 */
[----:B------:R-:W-:-:S02]  /*9c50*/  FSEL R127, R181, -INF , !P6 ;  /* 0xff800000b57f7808 */ /* 0x000fc40007000000 */
[----:B------:R-:W-:Y:S02]  /*9c60*/  FSEL R132, R178, -INF , !P2 ;  /* 0xff800000b2847808 */ /* 0x000fe40005000000 */
[----:B------:R-:W-:Y:S01]  /*9c70*/  FSEL R170, R195, -INF , !P5 ;  /* 0xff800000c3aa7808 */ /* 0x000fe20006800000 */
[----:B------:R-:W5:Y:S01]  /*9c80*/  MUFU.TANH R30, R30 ;  /* 0x0000001e001e7308 */ /* 0x000f620000002400 */
[----:B------:R-:W-:Y:S02]  /*9c90*/  FSEL R179, R190, -INF , !P1 ;  /* 0xff800000beb37808 */ /* 0x000fe40004800000 */
[C---:B------:R-:W-:Y:S02]  /*9ca0*/  ISETP.GE.AND P6, PT, R2.reuse, R6, PT ;  /* 0x000000060200720c */ /* 0x040fe40003fc6270 */
[C---:B------:R-:W-:Y:S02]  /*9cb0*/  ISETP.GE.AND P2, PT, R2.reuse, R8, PT ;  /* 0x000000080200720c */ /* 0x040fe40003f46270 */
[C---:B------:R-:W-:Y:S01]  /*9cc0*/  ISETP.GE.AND P5, PT, R2.reuse, R5, PT ;  /* 0x000000050200720c */ /* 0x040fe20003fa6270 */
[----:B------:R-:W5:Y:S01]  /*9cd0*/  MUFU.TANH R29, R29 ;  /* 0x0000001d001d7308 */ /* 0x000f620000002400 */
[----:B------:R-:W-:Y:S01]  /*9ce0*/  ISETP.GE.AND P1, PT, R2, R7, PT ;  /* 0x000000070200720c */ /* 0x000fe20003f26270 */
[----:B------:R-:W-:Y:S01]  /*9cf0*/  VIADD R2, R0, 0xffffff50 ;  /* 0xffffff5000027836 */ /* 0x000fe20000000000 */
[----:B------:R-:W-:-:S02]  /*9d00*/  FSEL R126, R182, -INF , !P3 ;  /* 0xff800000b67e7808 */ /* 0x000fc40005800000 */
[----:B------:R-:W-:Y:S02]  /*9d10*/  FSEL R131, R180, -INF , !P4 ;  /* 0xff800000b4837808 */ /* 0x000fe40006000000 */
[C---:B------:R-:W-:Y:S01]  /*9d20*/  ISETP.GE.AND P3, PT, R3.reuse, R6, PT ;  /* 0x000000060300720c */ /* 0x040fe20003f66270 */
[----:B------:R-:W5:Y:S01]  /*9d30*/  MUFU.TANH R31, R31 ;  /* 0x0000001f001f7308 */ /* 0x000f620000002400 */
[----:B------:R-:W-:Y:S02]  /*9d40*/  ISETP.GE.AND P4, PT, R3, R8, PT ;  /* 0x000000080300720c */ /* 0x000fe40003f86270 */
[----:B-1----:R-:W-:Y:S02]  /*9d50*/  FSEL R134, R32, -INF , !P6 ;  /* 0xff80000020867808 */ /* 0x002fe40007000000 */
[----:B------:R-:W-:Y:S02]  /*9d60*/  FSEL R125, R125, -INF , !P5 ;  /* 0xff8000007d7d7808 */ /* 0x000fe40006800000 */
[----:B------:R-:W-:Y:S01]  /*9d70*/  FSEL R130, R130, -INF , !P1 ;  /* 0xff80000082827808 */ /* 0x000fe20004800000 */
[----:B------:R-:W1:Y:S01]  /*9d80*/  MUFU.TANH R20, R20 ;  /* 0x0000001400147308 */ /* 0x000e620000002400 */
[----:B--2---:R-:W-:-:S02]  /*9d90*/  FSEL R133, R33, -INF , !P3 ;  /* 0xff80000021857808 */ /* 0x004fc40005800000 */
[----:B---3--:R-:W-:Y:S01]  /*9da0*/  FSEL R171, R4, -INF , !P4 ;  /* 0xff80000004ab7808 */ /* 0x008fe20006000000 */
[----:B------:R-:W-:Y:S01]  /*9db0*/  VIADD R4, R0, 0xffffff68 ;  /* 0xffffff6800047836 */ /* 0x000fe20000000000 */
[-C--:B------:R-:W-:Y:S02]  /*9dc0*/  ISETP.GE.AND P6, PT, R3, R5.reuse, PT ;  /* 0x000000050300720c */ /* 0x080fe40003fc6270 */
[----:B----4-:R-:W-:Y:S01]  /*9dd0*/  FSEL R172, R34, -INF , !P2 ;  /* 0xff80000022ac7808 */ /* 0x010fe20005000000 */
[----:B------:R-:W2:Y:S01]  /*9de0*/  MUFU.TANH R21, R21 ;  /* 0x0000001500157308 */ /* 0x000ea20000002400 */
[C---:B------:R-:W-:Y:S02]  /*9df0*/  ISETP.GE.AND P5, PT, R2.reuse, R6, PT ;  /* 0x000000060200720c */ /* 0x040fe40003fa6270 */
[C---:B------:R-:W-:Y:S02]  /*9e00*/  ISETP.GE.AND P1, PT, R2.reuse, R8, PT ;  /* 0x000000080200720c */ /* 0x040fe40003f26270 */
[----:B------:R-:W-:-:S02]  /*9e10*/  ISETP.GE.AND P3, PT, R2, R5, PT ;  /* 0x000000050200720c */ /* 0x000fc40003f66270 */
[-C--:B------:R-:W-:Y:S01]  /*9e20*/  ISETP.GE.AND P4, PT, R2, R7.reuse, PT ;  /* 0x000000070200720c */ /* 0x080fe20003f86270 */
[C---:B------:R-:W-:Y:S01]  /*9e30*/  VIADD R2, R0.reuse, 0xffffff51 ;  /* 0xffffff5100027836 */ /* 0x040fe20000000000 */
[----:B------:R-:W-:Y:S01]  /*9e40*/  ISETP.GE.AND P2, PT, R3, R7, PT ;  /* 0x000000070300720c */ /* 0x000fe20003f46270 */
[----:B------:R-:W-:Y:S01]  /*9e50*/  VIADD R3, R0, 0xffffff70 ;  /* 0xffffff7000037836 */ /* 0x000fe20000000000 */
[----:B------:R-:W-:Y:S01]  /*9e60*/  FSEL R119, R168, -INF , !P6 ;  /* 0xff800000a8777808 */ /* 0x000fe20007000000 */
[----:B------:R-:W3:Y:S01]  /*9e70*/  MUFU.TANH R14, R14 ;  /* 0x0000000e000e7308 */ /* 0x000ee20000002400 */
[----:B------:R-:W-:Y:S02]  /*9e80*/  FSEL R124, R66, -INF , !P2 ;  /* 0xff800000427c7808 */ /* 0x000fe40005000000 */
[----:B------:R-:W-:Y:S02]  /*9e90*/  FSEL R168, R196, -INF , !P5 ;  /* 0xff800000c4a87808 */ /* 0x000fe40006800000 */
[----:B------:R-:W-:-:S02]  /*9ea0*/  FSEL R201, R201, -INF , !P1 ;  /* 0xff800000c9c97808 */ /* 0x000fc40004800000 */
[C---:B------:R-:W-:Y:S01]  /*9eb0*/  ISETP.GE.AND P6, PT, R2.reuse, R6, PT ;  /* 0x000000060200720c */ /* 0x040fe20003fc6270 */
[----:B------:R-:W4:Y:S01]  /*9ec0*/  MUFU.TANH R42, R42 ;  /* 0x0000002a002a7308 */ /* 0x000f220000002400 */
[C---:B------:R-:W-:Y:S02]  /*9ed0*/  ISETP.GE.AND P2, PT, R2.reuse, R8, PT ;  /* 0x000000080200720c */ /* 0x040fe40003f46270 */
[C---:B------:R-:W-:Y:S02]  /*9ee0*/  ISETP.GE.AND P5, PT, R2.reuse, R5, PT ;  /* 0x000000050200720c */ /* 0x040fe40003fa6270 */
[----:B------:R-:W-:Y:S01]  /*9ef0*/  ISETP.GE.AND P1, PT, R2, R7, PT ;  /* 0x000000070200720c */ /* 0x000fe20003f26270 */
[----:B------:R-:W-:Y:S01]  /*9f00*/  VIADD R2, R0, 0xffffff58 ;  /* 0xffffff5800027836 */ /* 0x000fe20000000000 */
[----:B------:R-:W-:Y:S01]  /*9f10*/  FSEL R169, R194, -INF , !P3 ;  /* 0xff800000c2a97808 */ /* 0x000fe20005800000 */
[----:B------:R-:W4:Y:S01]  /*9f20*/  MUFU.TANH R43, R43 ;  /* 0x0000002b002b7308 */ /* 0x000f220000002400 */
[----:B------:R-:W-:-:S02]  /*9f30*/  FSEL R180, R193, -INF , !P4 ;  /* 0xff800000c1b47808 */ /* 0x000fc40006000000 */
[----:B------:R-:W-:Y:S02]  /*9f40*/  FSEL R194, R202, -INF , !P6 ;  /* 0xff800000cac27808 */ /* 0x000fe40007000000 */
[----:B------:R-:W-:Y:S02]  /*9f50*/  FSEL R200, R200, -INF , !P2 ;  /* 0xff800000c8c87808 */ /* 0x000fe40005000000 */
        /* <DEDUP_REMOVED lines=9> */
[----:B-----5:R-:W-:Y:S02]  /*9ff0*/  FSEL R190, R28, -INF , !P3 ;  /* 0xff8000001cbe7808 */ /* 0x020fe40005800000 */
[----:B------:R-:W-:Y:S02]  /*a000*/  FSEL R196, R30, -INF , !P4 ;  /* 0xff8000001ec47808 */ /* 0x000fe40006000000 */
[C---:B------:R-:W-:Y:S01]  /*a010*/  ISETP.GE.AND P5, PT, R2.reuse, R6, PT ;  /* 0x000000060200720c */ /* 0x040fe20003fa6270 */
[----:B------:R-:W5:Y:S01]  /*a020*/  MUFU.TANH R16, R16 ;  /* 0x0000001000107308 */ /* 0x000f620000002400 */
[C---:B------:R-:W-:Y:S02]  /*a030*/  ISETP.GE.AND P1, PT, R2.reuse, R8, PT ;  /* 0x000000080200720c */ /* 0x040fe40003f26270 */
[C---:B------:R-:W-:Y:S02]  /*a040*/  ISETP.GE.AND P3, PT, R2.reuse, R5, PT ;  /* 0x000000050200720c */ /* 0x040fe40003f66270 */
[----:B------:R-:W-:Y:S01]  /*a050*/  ISETP.GE.AND P4, PT, R2, R7, PT ;  /* 0x000000070200720c */ /* 0x000fe20003f86270 */
[----:B------:R-:W-:Y:S01]  /*a060*/  VIADD R2, R0, 0xffffff60 ;  /* 0xffffff6000027836 */ /* 0x000fe20000000000 */
[----:B------:R-:W-:Y:S01]  /*a070*/  FSEL R106, R67, -INF , !P6 ;  /* 0xff800000436a7808 */ /* 0x000fe20007000000 */
[----:B------:R-:W5:Y:S01]  /*a080*/  MUFU.TANH R17, R17 ;  /* 0x0000001100117308 */ /* 0x000f620000002400 */
[----:B------:R-:W-:-:S02]  /*a090*/  FSEL R110, R46, -INF , !P2 ;  /* 0xff8000002e6e7808 */ /* 0x000fc40005000000 */
[----:B------:R-:W-:Y:S02]  /*a0a0*/  FSEL R111, R29, -INF , !P5 ;  /* 0xff8000001d6f7808 */ /* 0x000fe40006800000 */
[----:B------:R-:W-:Y:S02]  /*a0b0*/  FSEL R183, R31, -INF , !P1 ;  /* 0xff8000001fb77808 */ /* 0x000fe40004800000 */
[C---:B------:R-:W-:Y:S01]  /*a0c0*/  ISETP.GE.AND P6, PT, R2.reuse, R6, PT ;  /* 0x000000060200720c */ /* 0x040fe20003fc6270 */
[----:B------:R-:W-:Y:S01]  /*a0d0*/  MUFU.TANH R22, R22 ;  /* 0x0000001600167308 */ /* 0x000fe20000002400 */
[----:B------:R-:W-:Y:S01]  /*a0e0*/  BAR.SYNC.DEFER_BLOCKING 0x0 ;  /* 0x0000000000007b1d */ /* 0x000fe20000010000 */
        /* <DEDUP_REMOVED lines=31> */
[C---:B------:R-:W-:Y:S01]  /*a2e0*/  VIADD R2, R0.reuse, 0xffffff78 ;  /* 0xffffff7800027836 */ /* 0x040fe20000000000 */
[----:B------:R-:W-:Y:S01]  /*a2f0*/  FSEL R217, R217, -INF , !P3 ;  /* 0xff800000d9d97808 */ /* 0x000fe20005800000 */
[----:B------:R-:W-:Y:S01]  /*a300*/  VIADD R0, R0, 0xffffff79 ;  /* 0xffffff7900007836 */ /* 0x000fe20000000000 */
[----:B------:R-:W-:Y:S02]  /*a310*/  FSEL R219, R219, -INF , !P4 ;  /* 0xff800000dbdb7808 */ /* 0x000fe40006000000 */
[----:B------:R-:W-:-:S02]  /*a320*/  FSEL R209, R209, -INF , !P6 ;  /* 0xff800000d1d17808 */ /* 0x000fc40007000000 */
[----:B------:R-:W-:Y:S02]  /*a330*/  FSEL R222, R222, -INF , !P2 ;  /* 0xff800000dede7808 */ /* 0x000fe40005000000 */
[-C--:B------:R-:W-:Y:S02]  /*a340*/  ISETP.GE.AND P3, PT, R4, R5.reuse, PT ;  /* 0x000000050400720c */ /* 0x080fe40003f66270 */
[-C--:B------:R-:W-:Y:S02]  /*a350*/  ISETP.GE.AND P4, PT, R3, R5.reuse, PT ;  /* 0x000000050300720c */ /* 0x080fe40003f86270 */
[-C--:B------:R-:W-:Y:S02]  /*a360*/  ISETP.GE.AND P6, PT, R2, R5.reuse, PT ;  /* 0x000000050200720c */ /* 0x080fe40003fc6270 */
[----:B------:R-:W-:Y:S01]  /*a370*/  ISETP.GE.AND P2, PT, R0, R5, PT ;  /* 0x000000050000720c */ /* 0x000fe20003f46270 */
[----:B------:R-:W-:Y:S01]  /*a380*/  FMUL.FTZ R5, R18, UR6 ;  /* 0x0000000612057c20 */ /* 0x000fe20008410000 */
[----:B------:R-:W-:-:S02]  /*a390*/  FSEL R216, R216, -INF , !P5 ;  /* 0xff800000d8d87808 */ /* 0x000fc40006800000 */
[----:B------:R-:W-:Y:S02]  /*a3a0*/  FSEL R218, R218, -INF , !P1 ;  /* 0xff800000dada7808 */ /* 0x000fe40004800000 */
[----:B------:R-:W-:Y:S01]  /*a3b0*/  FSEL R174, R40, -INF , !P3 ;  /* 0xff80000028ae7808 */ /* 0x000fe20005800000 */
[----:B------:R-:W5:Y:S01]  /*a3c0*/  MUFU.TANH R5, R5 ;  /* 0x0000000500057308 */ /* 0x000f620000002400 */
[----:B------:R-:W-:Y:S02]  /*a3d0*/  FSEL R177, R41, -INF , !P4 ;  /* 0xff80000029b17808 */ /* 0x000fe40006000000 */
[----:B-1----:R-:W-:Y:S02]  /*a3e0*/  FSEL R210, R20, -INF , !P6 ;  /* 0xff80000014d27808 */ /* 0x002fe40007000000 */
[----:B--2---:R-:W-:Y:S02]  /*a3f0*/  FSEL R215, R21, -INF , !P2 ;  /* 0xff80000015d77808 */ /* 0x004fe40005000000 */
[----:B------:R-:W-:-:S02]  /*a400*/  ISETP.GE.AND P5, PT, R4, R6, PT ;  /* 0x000000060400720c */ /* 0x000fc40003fa6270 */
[C---:B------:R-:W-:Y:S02]  /*a410*/  ISETP.GE.AND P1, PT, R4.reuse, R8, PT ;  /* 0x000000080400720c */ /* 0x040fe40003f26270 */
[-C--:B------:R-:W-:Y:S01]  /*a420*/  ISETP.GE.AND P3, PT, R4, R7.reuse, PT ;  /* 0x000000070400720c */ /* 0x080fe20003f66270 */
[----:B------:R-:W-:Y:S01]  /*a430*/  FMUL.FTZ R4, R19, UR6 ;  /* 0x0000000613047c20 */ /* 0x000fe20008410000 */
[C---:B------:R-:W-:Y:S02]  /*a440*/  ISETP.GE.AND P4, PT, R3.reuse, R6, PT ;  /* 0x000000060300720c */ /* 0x040fe40003f86270 */
[C---:B------:R-:W-:Y:S02]  /*a450*/  ISETP.GE.AND P6, PT, R3.reuse, R8, PT ;  /* 0x000000080300720c */ /* 0x040fe40003fc6270 */
[----:B------:R-:W-:Y:S01]  /*a460*/  ISETP.GE.AND P2, PT, R3, R7, PT ;  /* 0x000000070300720c */ /* 0x000fe20003f46270 */
[----:B------:R-:W-:Y:S01]  /*a470*/  FMUL.FTZ R3, R23, UR6 ;  /* 0x0000000617037c20 */ /* 0x000fe20008410000 */
[----:B------:R-:W1:Y:S01]  /*a480*/  MUFU.TANH R4, R4 ;  /* 0x0000000400047308 */ /* 0x000e620000002400 */
[----:B---3--:R-:W-:-:S02]  /*a490*/  FSEL R199, R14, -INF , !P1 ;  /* 0xff8000000ec77808 */ /* 0x008fc40004800000 */
[----:B------:R-:W-:Y:S02]  /*a4a0*/  ISETP.GE.AND P1, PT, R211, 0x3, PT ;  /* 0x00000003d300780c */ /* 0x000fe40003f26270 */
[----:B----4-:R-:W-:Y:S02]  /*a4b0*/  FSEL R178, R42, -INF , !P3 ;  /* 0xff8000002ab27808 */ /* 0x010fe40005800000 */
[----:B------:R-:W-:Y:S01]  /*a4c0*/  FSEL R176, R43, -INF , !P2 ;  /* 0xff8000002bb07808 */ /* 0x000fe20005000000 */
[----:B------:R-:W2:Y:S01]  /*a4d0*/  MUFU.TANH R3, R3 ;  /* 0x0000000300037308 */ /* 0x000ea20000002400 */
[-C--:B------:R-:W-:Y:S02]  /*a4e0*/  ISETP.GE.AND P3, PT, R2, R6.reuse, PT ;  /* 0x000000060200720c */ /* 0x080fe40003f66270 */
[----:B------:R-:W-:Y:S02]  /*a4f0*/  ISETP.GE.AND P2, PT, R0, R6, PT ;  /* 0x000000060000720c */ /* 0x000fe40003f46270 */
[----:B------:R-:W-:-:S02]  /*a500*/  FSEL R193, R12, -INF , !P5 ;  /* 0xff8000000cc17808 */ /* 0x000fc40006800000 */
[----:B------:R-:W-:Y:S02]  /*a510*/  FSEL R197, R13, -INF , !P4 ;  /* 0xff8000000dc57808 */ /* 0x000fe40006000000 */
[----:B-----5:R-:W-:Y:S02]  /*a520*/  FSEL R202, R16, -INF , !P3 ;  /* 0xff80000010ca7808 */ /* 0x020fe40005800000 */
[----:B------:R-:W-:Y:S02]  /*a530*/  FSEL R204, R17, -INF , !P2 ;  /* 0xff80000011cc7808 */ /* 0x000fe40005000000 */
[-C--:B------:R-:W-:Y:S02]  /*a540*/  ISETP.GE.AND P5, PT, R2, R8.reuse, PT ;  /* 0x000000080200720c */ /* 0x080fe40003fa6270 */
[----:B------:R-:W-:Y:S02]  /*a550*/  ISETP.GE.AND P4, PT, R0, R8, PT ;  /* 0x000000080000720c */ /* 0x000fe40003f86270 */
[----:B------:R-:W-:-:S02]  /*a560*/  ISETP.GE.AND P3, PT, R2, R7, PT ;  /* 0x000000070200720c */ /* 0x000fc40003f66270 */
[----:B------:R-:W-:Y:S02]  /*a570*/  ISETP.GE.AND P2, PT, R0, R7, PT ;  /* 0x000000070000720c */ /* 0x000fe40003f46270 */
[----:B------:R-:W-:Y:S02]  /*a580*/  FSEL R203, R15, -INF , !P6 ;  /* 0xff8000000fcb7808 */ /* 0x000fe40007000000 */
[----:B------:R-:W-:Y:S02]  /*a590*/  FSEL R220, R5, -INF , !P5 ;  /* 0xff80000005dc7808 */ /* 0x000fe40006800000 */
[----:B-1----:R-:W-:Y:S02]  /*a5a0*/  FSEL R221, R4, -INF , !P4 ;  /* 0xff80000004dd7808 */ /* 0x002fe40006000000 */
[----:B------:R-:W-:Y:S02]  /*a5b0*/  FSEL R208, R22, -INF , !P3 ;  /* 0xff80000016d07808 */ /* 0x000fe40005800000 */
[----:B--2---:R-:W-:Y:S01]  /*a5c0*/  FSEL R207, R3, -INF , !P2 ;  /* 0xff80000003cf7808 */ /* 0x004fe20005000000 */
[----:B------:R-:W-:Y:S06]  /*a5d0*/  @!P1 BRA `(.L_x_568) ;  /* 0x0000000000e89947 */ /* 0x000fec0003800000 */
[----:B------:R-:W2:Y:S04]  /*a5e0*/  LDL R248, [R1+0x4] ;  /* 0x0000040001f87983 */ /* 0x000ea80000100800 */
[----:B------:R-:W3:Y:S01]  /*a5f0*/  LDL R239, [R1] ;  /* 0x0000000001ef7983 */ /* 0x000ee20000100800 */
[C---:B------:R-:W-:Y:S01]  /*a600*/  @!P0 VIADD R6, R211.reuse, 0xfffffffd ;  /* 0xfffffffdd3068836 */ /* 0x040fe20000000000 */
[----:B------:R-:W-:Y:S01]  /*a610*/  BSSY.RECONVERGENT B0, `(.L_x_569) ;  /* 0x0000035000007945 */ /* 0x000fe20003800200 */
[----:B------:R-:W-:Y:S01]  /*a620*/  @!P0 VIADD R0, R211, 0xfffffffd ;  /* 0xfffffffdd3008836 */ /* 0x000fe20000000000 */
[----:B------:R1:W-:Y:S01]  /*a630*/  @P0 STS.128 [R189+0x2000], RZ ;  /* 0x002000ffbd000388 */ /* 0x0003e20000000c00 */
[----:B------:R-:W-:-:S04]  /*a640*/  @!P0 IMAD.WIDE.U32 R2, R6, R112, RZ ;  /* 0x0000007006028225 */ /* 0x000fc800078e00ff */
[----:B------:R-:W-:-:S04]  /*a650*/  @!P0 IMAD.WIDE.U32 R4, R0, R112, RZ ;  /* 0x0000007000048225 */ /* 0x000fc800078e00ff */
[-C--:B------:R-:W-:Y:S02]  /*a660*/  @!P0 IMAD R3, R6, R113.reuse, R3 ;  /* 0x0000007106038224 */ /* 0x080fe400078e0203 */
[----:B------:R-:W-:Y:S02]  /*a670*/  @!P0 IMAD R0, R0, R113, R5 ;  /* 0x0000007100008224 */ /* 0x000fe400078e0205 */
[C---:B------:R-:W-:Y:S01]  /*a680*/  @!P0 IMAD.SHL.U32 R7, R2.reuse, 0x80, RZ ;  /* 0x0000008002078824 */ /* 0x040fe200078e00ff */
[----:B------:R-:W-:Y:S01]  /*a690*/  @!P0 SHF.L.U64.HI R10, R2, 0x7, R3 ;  /* 0x00000007020a8819 */ /* 0x000fe20000010203 */
[C---:B------:R-:W-:Y:S01]  /*a6a0*/  @!P0 IMAD.SHL.U32 R5, R4.reuse, 0x80, RZ ;  /* 0x0000008004058824 */ /* 0x040fe200078e00ff */
[----:B------:R-:W-:Y:S01]  /*a6b0*/  @!P0 SHF.L.U64.HI R4, R4, 0x7, R0 ;  /* 0x0000000704048819 */ /* 0x000fe20000010200 */
[----:B------:R-:W-:Y:S01]  /*a6c0*/  @!P0 IMAD.WIDE.U32 R2, R6, R112, RZ ;  /* 0x0000007006028225 */ /* 0x000fe200078e00ff */
[C---:B------:R-:W-:Y:S02]  /*a6d0*/  @!P0 LEA R0, P2, R112.reuse, R7, 0x5 ;  /* 0x0000000770008211 */ /* 0x040fe400078428ff */
[----:B------:R-:W-:Y:S01]  /*a6e0*/  @!P0 LEA R5, P1, R112, R5, 0x6 ;  /* 0x0000000570058211 */ /* 0x000fe200078230ff */
[----:B------:R-:W-:Y:S01]  /*a6f0*/  @!P0 IMAD R7, R6, R113, R3 ;  /* 0x0000007106078224 */ /* 0x000fe200078e0203 */
[----:B------:R-:W-:-:S02]  /*a700*/  @!P0 LEA.HI.X R10, R112, R10, R113, 0x5, P2 ;  /* 0x0000000a700a8211 */ /* 0x000fc400010f2c71 */
[----:B------:R-:W-:Y:S02]  /*a710*/  @!P0 LEA.HI.X R3, R112, R4, R113, 0x6, P1 ;  /* 0x0000000470038211 */ /* 0x000fe400008f3471 */
[-C--:B--2---:R-:W-:Y:S02]  /*a720*/  @!P0 LEA R8, P3, R2, R248.reuse, 0x8 ;  /* 0x000000f802088211 */ /* 0x084fe400078640ff */
[-C--:B------:R-:W-:Y:S02]  /*a730*/  @!P0 LEA R6, P2, R0, R248.reuse, 0x1 ;  /* 0x000000f800068211 */ /* 0x080fe400078408ff */
[----:B------:R-:W-:Y:S02]  /*a740*/  @!P0 LEA R4, P1, R5, R248, 0x1 ;  /* 0x000000f805048211 */ /* 0x000fe400078208ff */
[-C--:B---3--:R-:W-:Y:S02]  /*a750*/  @!P0 LEA.HI.X R9, R2, R239.reuse, R7, 0x8, P3 ;  /* 0x000000ef02098211 */ /* 0x088fe400018f4407 */
[----:B------:R-:W-:-:S02]  /*a760*/  @!P0 LEA.HI.X R7, R0, R239, R10, 0x1, P2 ;  /* 0x000000ef00078211 */ /* 0x000fc400010f0c0a */
        /* <DEDUP_REMOVED lines=20> */
[----:B-1----:R-:W-:-:S04]  /*a8b0*/  SHF.L.U32 R4, R2, 0x7, RZ ;  /* 0x0000000702047819 */ /* 0x002fc800000006ff */
[----:B------:R-:W-:Y:S01]  /*a8c0*/  SHF.L.U64.HI R5, R2, 0x7, R0 ;  /* 0x0000000702057819 */ /* 0x000fe20000010200 */
        /* <DEDUP_REMOVED lines=9> */
.L_x_570:
[----:B------:R-:W-:Y:S05]  /*a960*/  BSYNC.RECONVERGENT B0 ;  /* 0x0000000000007941 */ /* 0x000fea0003800200 */
.L_x_569:
[----:B------:R-:W0:Y:S02]  /*a970*/  LDGDEPBAR ;  /* 0x00000000000079af */ /* 0x000e240000000000 */
.L_x_568:
[----:B------:R-:W-:Y:S01]  /*a980*/  FMNMX3.FTZ R0, R39, R54, R48, !PT ;  /* 0x0000003627007276 */ /* 0x000fe20007810030 */
[----:B------:R-:W-:Y:S01]  /*a990*/  LDSM.16.MT88.4 R20, [R185+0x4000] ;  /* 0x00400000b914783b */ /* 0x000fe20000004200 */
[----:B-12---:R-:W-:Y:S02]  /*a9a0*/  FMNMX3.FTZ R4, R38, R60, R73, !PT ;  /* 0x0000003c26047276 */ /* 0x006fe40007810049 */
[----:B------:R-:W-:Y:S01]  /*a9b0*/  FMNMX3.FTZ R0, R0, R53, R11, !PT ;  /* 0x0000003500007276 */ /* 0x000fe2000781000b */
[----:B------:R-:W-:Y:S01]  /*a9c0*/  LDSM.16.MT88.4 R12, [R135+0x4000] ;  /* 0x00400000870c783b */ /* 0x000fe20000004200 */
        /* <DEDUP_REMOVED lines=61> */
[----:B------:R-:W-:Y:S01]  /*ada0*/  FMNMX3.FTZ R5, R5, R208, R207, !PT ;  /* 0x000000d005057276 */ /* 0x000fe200078100cf */
[----:B------:R-:W2:Y:S04]  /*adb0*/  SHFL.BFLY PT, R4, R2, 0x2, 0x1f ;  /* 0x0c401f0002047f89 */ /* 0x000ea800000e0000 */
[----:B------:R-:W3:Y:S01]  /*adc0*/  SHFL.BFLY PT, R6, R0, 0x2, 0x1f ;  /* 0x0c401f0000067f89 */ /* 0x000ee200000e0000 */
[----:B-1----:R-:W-:-:S03]  /*add0*/  FMNMX.FTZ R3, R3, R8, !PT ;  /* 0x0000000803037209 */ /* 0x002fc60007810000 */
[----:B------:R-:W1:Y:S04]  /*ade0*/  SHFL.BFLY PT, R7, R5, 0x2, 0x1f ;  /* 0x0c401f0005077f89 */ /* 0x000e6800000e0000 */
[----:B------:R-:W4:Y:S01]  /*adf0*/  SHFL.BFLY PT, R8, R3, 0x1, 0x1f ;  /* 0x0c201f0003087f89 */ /* 0x000f2200000e0000 */
[----:B--2---:R-:W-:Y:S02]  /*ae00*/  FMNMX.FTZ R4, R2, R4, !PT ;  /* 0x0000000402047209 */ /* 0x004fe40007810000 */
[----:B---3--:R-:W-:-:S03]  /*ae10*/  FMNMX.FTZ R2, R0, R6, !PT ;  /* 0x0000000600027209 */ /* 0x008fc60007810000 */
[----:B------:R-:W2:Y:S01]  /*ae20*/  SHFL.BFLY PT, R6, R4, 0x1, 0x1f ;  /* 0x0c201f0004067f89 */ /* 0x000ea200000e0000 */
[----:B-1----:R-:W-:-:S03]  /*ae30*/  FMNMX.FTZ R0, R5, R7, !PT ;  /* 0x0000000705007209 */ /* 0x002fc60007810000 */
[----:B------:R-:W1:Y:S01]  /*ae40*/  SHFL.BFLY PT, R5, R2, 0x1, 0x1f ;  /* 0x0c201f0002057f89 */ /* 0x000e6200000e0000 */
[----:B----4-:R-:W-:-:S03]  /*ae50*/  FMNMX.FTZ R69, R3, R8, !PT ;  /* 0x0000000803457209 */ /* 0x010fc60007810000 */
[----:B------:R-:W3:Y:S01]  /*ae60*/  SHFL.BFLY PT, R7, R0, 0x1, 0x1f ;  /* 0x0c201f0000077f89 */ /* 0x000ee200000e0000 */
[C---:B------:R-:W-:Y:S01]  /*ae70*/  FSETP.NEU.FTZ.AND P3, PT, R69.reuse, -INF , PT ;  /* 0xff8000004500780b */ /* 0x040fe20003f7d000 */
[----:B------:R-:W-:-:S05]  /*ae80*/  FMUL.FTZ R3, R69, UR5 ;  /* 0x0000000545037c20 */ /* 0x000fca0008410000 */
[----:B------:R-:W-:Y:S02]  /*ae90*/  FSEL R3, R3, RZ, P3 ;  /* 0x000000ff03037208 */ /* 0x000fe40001800000 */
[----:B--2---:R-:W-:-:S03]  /*aea0*/  FMNMX.FTZ R67, R4, R6, !PT ;  /* 0x0000000604437209 */ /* 0x004fc60007810000 */
[--C-:B------:R-:W-:Y:S01]  /*aeb0*/  FFMA.FTZ R4, R53, UR5, -R3.reuse ;  /* 0x0000000535047c23 */ /* 0x100fe20008010803 */
[----:B-1----:R-:W-:Y:S01]  /*aec0*/  FMNMX.FTZ R66, R2, R5, !PT ;  /* 0x0000000502427209 */ /* 0x002fe20007810000 */
[--C-:B------:R-:W-:Y:S01]  /*aed0*/  FFMA.FTZ R2, R54, UR5, -R3.reuse ;  /* 0x0000000536027c23 */ /* 0x100fe20008010803 */
[C---:B------:R-:W-:Y:S01]  /*aee0*/  FMUL.FTZ R8, R67.reuse, UR5 ;  /* 0x0000000543087c20 */ /* 0x040fe20008410000 */
[----:B------:R-:W-:Y:S01]  /*aef0*/  FSETP.NEU.FTZ.AND P2, PT, R67, -INF , PT ;  /* 0xff8000004300780b */ /* 0x000fe20003f5d000 */
[----:B------:R-:W-:Y:S01]  /*af00*/  MUFU.EX2 R46, R4 ;  /* 0x00000004002e7308 */ /* 0x000fe20000000800 */
[----:B---3--:R-:W-:Y:S01]  /*af10*/  FMNMX.FTZ R65, R0, R7, !PT ;  /* 0x0000000700417209 */ /* 0x008fe20007810000 */
[----:B------:R-:W-:Y:S01]  /*af20*/  FFMA.FTZ R0, R48, UR5, -R3 ;  /* 0x0000000530007c23 */ /* 0x000fe20008010803 */
[----:B------:R-:W-:Y:S01]  /*af30*/  FSETP.NEU.FTZ.AND P1, PT, R66, -INF , PT ;  /* 0xff8000004200780b */ /* 0x000fe20003f3d000 */
[----:B------:R1:W-:Y:S01]  /*af40*/  MUFU.EX2 R10, R2 ;  /* 0x00000002000a7308 */ /* 0x0003e20000000800 */
[----:B------:R-:W-:-:S02]  /*af50*/  FSEL R8, R8, RZ, P2 ;  /* 0x000000ff08087208 */ /* 0x000fc40001000000 */
[C---:B------:R-:W-:Y:S01]  /*af60*/  FSETP.NEU.FTZ.AND P0, PT, R65.reuse, -INF , PT ;  /* 0xff8000004100780b */ /* 0x040fe20003f1d000 */
[----:B------:R2:W-:Y:S02]  /*af70*/  MUFU.EX2 R33, R0 ;  /* 0x0000000000217308 */ /* 0x0005e40000000800 */
[----:B------:R-:W-:Y:S01]  /*af80*/  FFMA.FTZ R5, R60, UR5, -R8 ;  /* 0x000000053c057c23 */ /* 0x000fe20008010808 */
[----:B------:R-:W-:Y:S02]  /*af90*/  FSEL R7, R65, RZ, P0 ;  /* 0x000000ff41077208 */ /* 0x000fe40000000000 */
[----:B------:R-:W-:Y:S01]  /*afa0*/  MOV R60, R233 ;  /* 0x000000e9003c7202 */ /* 0x000fe20000000f00 */
[----:B------:R3:W-:Y:S01]  /*afb0*/  MUFU.EX2 R28, R5 ;  /* 0x00000005001c7308 */ /* 0x0007e20000000800 */
[----:B-1----:R-:W-:Y:S01]  /*afc0*/  FMUL.FTZ R2, R66, UR5 ;  /* 0x0000000542027c20 */ /* 0x002fe20008410000 */
[----:B--2---:R-:W-:-:S04]  /*afd0*/  FFMA.FTZ R0, R11, UR5, -R3 ;  /* 0x000000050b007c23 */ /* 0x004fc80008010803 */
[----:B------:R-:W-:Y:S01]  /*afe0*/  FSEL R2, R2, RZ, P1 ;  /* 0x000000ff02027208 */ /* 0x000fe20000800000 */
[----:B------:R1:W-:Y:S04]  /*aff0*/  MUFU.EX2 R18, R0 ;  /* 0x0000000000127308 */ /* 0x0003e80000000800 */
[--C-:B------:R-:W-:Y:S01]  /*b000*/  FFMA.FTZ R4, R56, UR5, -R2.reuse ;  /* 0x0000000538047c23 */ /* 0x100fe20008010802 */
[--C-:B---3--:R-:W-:Y:S01]  /*b010*/  FFMA.FTZ R5, R55, UR5, -R2.reuse ;  /* 0x0000000537057c23 */ /* 0x108fe20008010802 */
[----:B------:R-:W-:Y:S02]  /*b020*/  FFMA.FTZ R6, R52, UR5, -R2 ;  /* 0x0000000534067c23 */ /* 0x000fe40008010802 */
[----:B------:R2:W-:Y:S04]  /*b030*/  MUFU.EX2 R113, R4 ;  /* 0x0000000400717308 */ /* 0x0005e80000000800 */
[----:B------:R3:W-:Y:S01]  /*b040*/  MUFU.EX2 R16, R5 ;  /* 0x0000000500107308 */ /* 0x0007e20000000800 */
[----:B-1----:R-:W-:-:S03]  /*b050*/  FMUL.FTZ R0, R65, UR5 ;  /* 0x0000000541007c20 */ /* 0x002fc60008410000 */
[----:B------:R1:W-:Y:S02]  /*b060*/  MUFU.EX2 R27, R6 ;  /* 0x00000006001b7308 */ /* 0x0003e40000000800 */
[----:B------:R-:W-:Y:S01]  /*b070*/  FSEL R0, R0, RZ, P0 ;  /* 0x000000ff00007208 */ /* 0x000fe20000000000 */
[----:B--2---:R-:W-:-:S04]  /*b080*/  FFMA.FTZ R4, R49, UR5, -R2 ;  /* 0x0000000531047c23 */ /* 0x004fc80008010802 */
[----:B------:R2:W-:Y:S01]  /*b090*/  MUFU.EX2 R25, R4 ;  /* 0x0000000400197308 */ /* 0x0005e20000000800 */
[----:B---3--:R-:W-:Y:S01]  /*b0a0*/  FFMA.FTZ R5, R61, UR5, -R0 ;  /* 0x000000053d057c23 */ /* 0x008fe20008010800 */
[----:B------:R-:W-:-:S03]  /*b0b0*/  MOV R61, R232 ;  /* 0x000000e8003d7202 */ /* 0x000fc60000000f00 */
[----:B------:R3:W-:Y:S01]  /*b0c0*/  MUFU.EX2 R112, R5 ;  /* 0x0000000500707308 */ /* 0x0007e20000000800 */
[----:B-1----:R-:W-:-:S05]  /*b0d0*/  FSEL R6, R66, RZ, P1 ;  /* 0x000000ff42067208 */ /* 0x002fca0000800000 */
[----:B------:R-:W-:Y:S01]  /*b0e0*/  FADD.FTZ R6, R37, -R6 ;  /* 0x8000000625067221 */ /* 0x000fe20000010000 */
[----:B--2---:R-:W-:-:S03]  /*b0f0*/  FFMA.FTZ R4, R57, UR5, -R0 ;  /* 0x0000000539047c23 */ /* 0x004fc60008010800 */
[----:B------:R-:W-:Y:S01]  /*b100*/  FMUL.FTZ R6, R6, UR5 ;  /* 0x0000000506067c20 */ /* 0x000fe20008410000 */
[----:B------:R1:W-:Y:S01]  /*b110*/  MUFU.EX2 R26, R4 ;  /* 0x00000004001a7308 */ /* 0x0003e20000000800 */
[----:B---3--:R-:W-:-:S03]  /*b120*/  FFMA.FTZ R5, R64, UR5, -R0 ;  /* 0x0000000540057c23 */ /* 0x008fc60008010800 */
[----:B------:R2:W3:Y:S04]  /*b130*/  MUFU.EX2 R71, R6 ;  /* 0x0000000600477308 */ /* 0x0004e80000000800 */
[----:B------:R4:W-:Y:S01]  /*b140*/  MUFU.EX2 R17, R5 ;  /* 0x0000000500117308 */ /* 0x0009e20000000800 */
[----:B-1----:R-:W-:-:S04]  /*b150*/  FFMA.FTZ R4, R50, UR5, -R0 ;  /* 0x0000000532047c23 */ /* 0x002fc80008010800 */
[----:B------:R1:W5:Y:S01]  /*b160*/  MUFU.EX2 R9, R4 ;  /* 0x0000000400097308 */ /* 0x0003620000000800 */
[----:B--2---:R-:W-:Y:S01]  /*b170*/  FSEL R6, R69, RZ, P3 ;  /* 0x000000ff45067208 */ /* 0x004fe20001800000 */
[-C--:B---3--:R-:W-:Y:S01]  /*b180*/  FMUL.FTZ R156, R156, R71.reuse ;  /* 0x000000479c9c7220 */ /* 0x088fe20000410000 */
[-C--:B------:R-:W-:Y:S01]  /*b190*/  FMUL.FTZ R157, R157, R71.reuse ;  /* 0x000000479d9d7220 */ /* 0x080fe20000410000 */
[----:B----4-:R-:W-:Y:S01]  /*b1a0*/  FADD.FTZ R5, R36, -R7 ;  /* 0x8000000724057221 */ /* 0x010fe20000010000 */
[-C--:B------:R-:W-:Y:S01]  /*b1b0*/  FMUL.FTZ R136, R136, R71.reuse ;  /* 0x0000004788887220 */ /* 0x080fe20000410000 */
[----:B------:R-:W-:Y:S01]  /*b1c0*/  FADD.FTZ R11, R39, -R6 ;  /* 0x80000006270b7221 */ /* 0x000fe20000010000 */
[----:B------:R-:W-:Y:S01]  /*b1d0*/  F2FP.F16.F32.PACK_AB R6, R25, R16 ;  /* 0x000000101906723e */ /* 0x000fe200000000ff */
[-C--:B------:R-:W-:Y:S01]  /*b1e0*/  FMUL.FTZ R137, R137, R71.reuse ;  /* 0x0000004789897220 */ /* 0x080fe20000410000 */
[-C--:B------:R-:W-:Y:S01]  /*b1f0*/  FMUL.FTZ R160, R160, R71.reuse ;  /* 0x00000047a0a07220 */ /* 0x080fe20000410000 */
[----:B------:R-:W-:Y:S01]  /*b200*/  FMUL.FTZ R11, R11, UR5 ;  /* 0x000000050b0b7c20 */ /* 0x000fe20008410000 */
[-C--:B------:R-:W-:Y:S01]  /*b210*/  FMUL.FTZ R161, R161, R71.reuse ;  /* 0x00000047a1a17220 */ /* 0x080fe20000410000 */
[-C--:B------:R-:W-:Y:S01]  /*b220*/  FMUL.FTZ R144, R144, R71.reuse ;  /* 0x0000004790907220 */ /* 0x080fe20000410000 */
[----:B------:R-:W-:Y:S01]  /*b230*/  FMUL.FTZ R145, R145, R71 ;  /* 0x0000004791917220 */ /* 0x000fe20000410000 */
[----:B-1----:R-:W-:Y:S01]  /*b240*/  FMUL.FTZ R4, R5, UR5 ;  /* 0x0000000505047c20 */ /* 0x002fe20008410000 */
[--C-:B------:R-:W-:Y:S01]  /*b250*/  FFMA.FTZ R5, R73, UR5, -R8.reuse ;  /* 0x0000000549057c23 */ /* 0x100fe20008010808 */
[----:B------:R-:W-:Y:S01]  /*b260*/  MOV R73, R10 ;  /* 0x0000000a00497202 */ /* 0x000fe20000000f00 */
[--C-:B------:R-:W-:Y:S01]  /*b270*/  FFMA.FTZ R10, R68, UR5, -R8.reuse ;  /* 0x00000005440a7c23 */ /* 0x100fe20008010808 */
[----:B------:R1:W2:Y:S04]  /*b280*/  MUFU.EX2 R70, R4 ;  /* 0x0000000400467308 */ /* 0x0002a80000000800 */
[----:B------:R3:W-:Y:S04]  /*b290*/  MUFU.EX2 R32, R5 ;  /* 0x0000000500207308 */ /* 0x0007e80000000800 */
[----:B------:R4:W-:Y:S04]  /*b2a0*/  MUFU.EX2 R19, R10 ;  /* 0x0000000a00137308 */ /* 0x0009e80000000800 */
[----:B------:R-:W4:Y:S01]  /*b2b0*/  MUFU.EX2 R68, R11 ;  /* 0x0000000b00447308 */ /* 0x000f220000000800 */
[----:B-1----:R-:W-:Y:S01]  /*b2c0*/  FFMA.FTZ R4, R72, UR5, -R8 ;  /* 0x0000000548047c23 */ /* 0x002fe20008010808 */
[----:B-----5:R-:W-:Y:S01]  /*b2d0*/  MOV R72, R9 ;  /* 0x0000000900487202 */ /* 0x020fe20000000f00 */
[----:B--2---:R-:W-:Y:S01]  /*b2e0*/  FMUL.FTZ R158, R158, R70 ;  /* 0x000000469e9e7220 */ /* 0x004fe20000410000 */
[----:B------:R-:W-:Y:S01]  /*b2f0*/  FSEL R9, R67, RZ, P2 ;  /* 0x000000ff43097208 */ /* 0x000fe20001000000 */
[----:B------:R1:W-:Y:S01]  /*b300*/  MUFU.EX2 R24, R4 ;  /* 0x0000000400187308 */ /* 0x0003e20000000800 */
[----:B---3--:R-:W-:Y:S01]  /*b310*/  F2FP.F16.F32.PACK_AB R5, R26, R112 ;  /* 0x000000701a05723e */ /* 0x008fe200000000ff */
[-C--:B------:R-:W-:Y:S01]  /*b320*/  FMUL.FTZ R159, R159, R70.reuse ;  /* 0x000000469f9f7220 */ /* 0x080fe20000410000 */
[----:B------:R-:W-:Y:S01]  /*b330*/  F2FP.F16.F32.PACK_AB R7, R72, R17 ;  /* 0x000000114807723e */ /* 0x000fe200000000ff */
[----:B------:R-:W-:Y:S01]  /*b340*/  FADD.FTZ R9, R38, -R9 ;  /* 0x8000000926097221 */ /* 0x000fe20000010000 */
[-C--:B------:R-:W-:Y:S01]  /*b350*/  FMUL.FTZ R138, R138, R70.reuse ;  /* 0x000000468a8a7220 */ /* 0x080fe20000410000 */
[-C--:B------:R-:W-:Y:S01]  /*b360*/  FMUL.FTZ R139, R139, R70.reuse ;  /* 0x000000468b8b7220 */ /* 0x080fe20000410000 */
[-C--:B------:R-:W-:Y:S01]  /*b370*/  FMUL.FTZ R162, R162, R70.reuse ;  /* 0x00000046a2a27220 */ /* 0x080fe20000410000 */
[----:B------:R-:W-:Y:S01]  /*b380*/  FMUL.FTZ R9, R9, UR5 ;  /* 0x0000000509097c20 */ /* 0x000fe20008410000 */
[-C--:B------:R-:W-:Y:S01]  /*b390*/  FMUL.FTZ R163, R163, R70.reuse ;  /* 0x00000046a3a37220 */ /* 0x080fe20000410000 */
[-C--:B------:R-:W-:Y:S01]  /*b3a0*/  FMUL.FTZ R146, R146, R70.reuse ;  /* 0x0000004692927220 */ /* 0x080fe20000410000 */
[----:B------:R-:W-:Y:S01]  /*b3b0*/  FMUL.FTZ R147, R147, R70 ;  /* 0x0000004693937220 */ /* 0x000fe20000410000 */
[----:B------:R2:W3:Y:S01]  /*b3c0*/  MUFU.EX2 R64, R9 ;  /* 0x0000000900407308 */ /* 0x0004e20000000800 */
[--C-:B----4-:R-:W-:Y:S01]  /*b3d0*/  FFMA.FTZ R10, R76, UR5, -R2.reuse ;  /* 0x000000054c0a7c23 */ /* 0x110fe20008010802 */
[----:B-1----:R-:W-:Y:S01]  /*b3e0*/  F2FP.F16.F32.PACK_AB R4, R27, R113 ;  /* 0x000000711b04723e */ /* 0x002fe200000000ff */
[-C--:B------:R-:W-:Y:S01]  /*b3f0*/  FMUL.FTZ R140, R140, R68.reuse ;  /* 0x000000448c8c7220 */ /* 0x080fe20000410000 */
[-C--:B------:R-:W-:Y:S01]  /*b400*/  FMUL.FTZ R141, R141, R68.reuse ;  /* 0x000000448d8d7220 */ /* 0x080fe20000410000 */
[-C--:B------:R-:W-:Y:S01]  /*b410*/  FMUL.FTZ R148, R148, R68.reuse ;  /* 0x0000004494947220 */ /* 0x080fe20000410000 */
[-C--:B------:R-:W-:Y:S01]  /*b420*/  FMUL.FTZ R149, R149, R68.reuse ;  /* 0x0000004495957220 */ /* 0x080fe20000410000 */
[--C-:B------:R-:W-:Y:S01]  /*b430*/  FFMA.FTZ R11, R51, UR5, -R2.reuse ;  /* 0x00000005330b7c23 */ /* 0x100fe20008010802 */
[----:B------:R-:W-:Y:S01]  /*b440*/  FMUL.FTZ R152, R152, R68 ;  /* 0x0000004498987220 */ /* 0x000fe20000410000 */
[C---:B------:R-:W-:Y:S01]  /*b450*/  HMMA.16816.F32 R40, R4.reuse, R20, R156 ;  /* 0x000000140428723c */ /* 0x040fe2000000189c */
[----:B------:R-:W-:Y:S01]  /*b460*/  MOV R158, R33 ;  /* 0x00000021009e7202 */ /* 0x000fe20000000f00 */
[----:B------:R1:W-:Y:S01]  /*b470*/  MUFU.EX2 R156, R11 ;  /* 0x0000000b009c7308 */ /* 0x0003e20000000800 */
[----:B------:R-:W-:Y:S01]  /*b480*/  MOV R159, R32 ;  /* 0x00000020009f7202 */ /* 0x000fe20000000f00 */
[----:B------:R-:W-:Y:S01]  /*b490*/  FMUL.FTZ R153, R153, R68 ;  /* 0x0000004499997220 */ /* 0x000fe20000410000 */
[----:B--2---:R-:W-:Y:S01]  /*b4a0*/  FFMA.FTZ R9, R62, UR5, -R2 ;  /* 0x000000053e097c23 */ /* 0x004fe20008010802 */
[-C--:B---3--:R-:W-:Y:S01]  /*b4b0*/  FMUL.FTZ R142, R142, R64.reuse ;  /* 0x000000408e8e7220 */ /* 0x088fe20000410000 */
[----:B------:R-:W-:Y:S01]  /*b4c0*/  FMUL.FTZ R143, R143, R64 ;  /* 0x000000408f8f7220 */ /* 0x000fe20000410000 */
[C---:B------:R-:W-:Y:S01]  /*b4d0*/  HMMA.16816.F32 R36, R4.reuse, R12, R136 ;  /* 0x0000000c0424723c */ /* 0x040fe20000001888 */
[----:B------:R2:W-:Y:S01]  /*b4e0*/  MUFU.EX2 R136, R9 ;  /* 0x0000000900887308 */ /* 0x0005e20000000800 */
[----:B------:R-:W-:Y:S01]  /*b4f0*/  MOV R139, R28 ;  /* 0x0000001c008b7202 */ /* 0x000fe20000000f00 */
[-C--:B------:R-:W-:Y:S01]  /*b500*/  FMUL.FTZ R150, R150, R64.reuse ;  /* 0x0000004096967220 */ /* 0x080fe20000410000 */
[-C--:B------:R-:W-:Y:S01]  /*b510*/  FMUL.FTZ R151, R151, R64.reuse ;  /* 0x0000004097977220 */ /* 0x080fe20000410000 */
[----:B------:R-:W-:Y:S01]  /*b520*/  MOV R62, R19 ;  /* 0x00000013003e7202 */ /* 0x000fe20000000f00 */
[-C--:B------:R-:W-:Y:S01]  /*b530*/  FMUL.FTZ R154, R154, R64.reuse ;  /* 0x000000409a9a7220 */ /* 0x080fe20000410000 */
[----:B------:R-:W-:Y:S01]  /*b540*/  FMUL.FTZ R155, R155, R64 ;  /* 0x000000409b9b7220 */ /* 0x000fe20000410000 */
[C---:B------:R-:W-:Y:S01]  /*b550*/  HMMA.16816.F32 R32, R4.reuse, R22, R160 ;  /* 0x000000160420723c */ /* 0x040fe200000018a0 */
[----:B------:R-:W-:Y:S01]  /*b560*/  MOV R163, R46 ;  /* 0x0000002e00a37202 */ /* 0x000fe20000000f00 */
[--C-:B-1----:R-:W-:Y:S01]  /*b570*/  FFMA.FTZ R11, R78, UR5, -R0.reuse ;  /* 0x000000054e0b7c23 */ /* 0x102fe20008010800 */
[-C--:B------:R-:W-:Y:S01]  /*b580*/  FMUL.FTZ R164, R164, R68.reuse ;  /* 0x00000044a4a47220 */ /* 0x080fe20000410000 */
[----:B------:R-:W-:Y:S01]  /*b590*/  FMUL.FTZ R165, R165, R68 ;  /* 0x00000044a5a57220 */ /* 0x000fe20000410000 */
[-C--:B------:R-:W-:Y:S01]  /*b5a0*/  FMUL.FTZ R166, R166, R64.reuse ;  /* 0x00000040a6a67220 */ /* 0x080fe20000410000 */
[----:B------:R-:W-:Y:S01]  /*b5b0*/  FMUL.FTZ R167, R167, R64 ;  /* 0x00000040a7a77220 */ /* 0x000fe20000410000 */
[----:B--2---:R-:W-:Y:S01]  /*b5c0*/  FFMA.FTZ R9, R79, UR5, -R0 ;  /* 0x000000054f097c23 */ /* 0x004fe20008010800 */
[----:B------:R-:W-:Y:S01]  /*b5d0*/  HMMA.16816.F32 R28, R4, R14, R144 ;  /* 0x0000000e041c723c */ /* 0x000fe20000001890 */
[----:B------:R-:W-:Y:S01]  /*b5e0*/  F2FP.F16.F32.PACK_AB R4, R158, R73 ;  /* 0x000000499e04723e */ /* 0x000fe200000000ff */
[----:B------:R1:W-:Y:S01]  /*b5f0*/  MUFU.EX2 R146, R10 ;  /* 0x0000000a00927308 */ /* 0x0003e20000000800 */
[----:B------:R-:W-:-:S02]  /*b600*/  F2FP.F16.F32.PACK_AB R5, R159, R139 ;  /* 0x0000008b9f05723e */ /* 0x000fc400000000ff */
[----:B------:R-:W-:Y:S01]  /*b610*/  F2FP.F16.F32.PACK_AB R6, R18, R163 ;  /* 0x000000a31206723e */ /* 0x000fe200000000ff */
[----:B------:R2:W-:Y:S01]  /*b620*/  MUFU.EX2 R145, R9 ;  /* 0x0000000900917308 */ /* 0x0005e20000000800 */
[----:B------:R-:W-:Y:S02]  /*b630*/  F2FP.F16.F32.PACK_AB R7, R19, R24 ;  /* 0x000000181307723e */ /* 0x000fe400000000ff */
[----:B------:R-:W-:Y:S01]  /*b640*/  MOV R147, R27 ;  /* 0x0000001b00937202 */ /* 0x000fe20000000f00 */
[----:B------:R3:W-:Y:S01]  /*b650*/  MUFU.EX2 R161, R11 ;  /* 0x0000000b00a17308 */ /* 0x0007e20000000800 */
[----:B------:R-:W-:Y:S02]  /*b660*/  MOV R137, R26 ;  /* 0x0000001a00897202 */ /* 0x000fe40000000f00 */
[----:B------:R-:W-:Y:S01]  /*b670*/  MOV R76, R25 ;  /* 0x00000019004c7202 */ /* 0x000fe20000000f00 */
[----:B------:R-:W-:Y:S01]  /*b680*/  HMMA.16816.F32 R56, R4, R12, R140 ;  /* 0x0000000c0438723c */ /* 0x000fe2000000188c */
[----:B------:R-:W-:Y:S01]  /*b690*/  MOV R143, R18 ;  /* 0x00000012008f7202 */ /* 0x000fe20000000f00 */
[----:B-1----:R-:W-:Y:S01]  /*b6a0*/  FFMA.FTZ R10, R44, UR5, -R2 ;  /* 0x000000052c0a7c23 */ /* 0x002fe20008010802 */
[----:B------:R-:W-:-:S02]  /*b6b0*/  MOV R142, R17 ;  /* 0x00000011008e7202 */ /* 0x000fc40000000f00 */
[----:B------:R-:W-:Y:S01]  /*b6c0*/  MOV R141, R16 ;  /* 0x00000010008d7202 */ /* 0x000fe20000000f00 */
[--C-:B--2---:R-:W-:Y:S01]  /*b6d0*/  FFMA.FTZ R9, R63, UR5, -R0.reuse ;  /* 0x000000053f097c23 */ /* 0x104fe20008010800 */
[----:B------:R1:W2:Y:S01]  /*b6e0*/  MUFU.EX2 R12, R10 ;  /* 0x0000000a000c7308 */ /* 0x0002a20000000800 */
[----:B------:R-:W-:Y:S01]  /*b6f0*/  HMMA.16816.F32 R148, R4, R14, R148 ;  /* 0x0000000e0494723c */ /* 0x000fe20000001894 */
[----:B------:R-:W4:Y:S01]  /*b700*/  LDSM.16.MT88.4 R16, [R135+0x4400] ;  /* 0x004400008710783b */ /* 0x000f220000004200 */
[----:B------:R-:W-:Y:S01]  /*b710*/  MOV R162, R231 ;  /* 0x000000e700a27202 */ /* 0x000fe20000000f00 */
[----:B------:R5:W-:Y:S01]  /*b720*/  MUFU.EX2 R79, R9 ;  /* 0x00000009004f7308 */ /* 0x000be20000000800 */
[----:B------:R-:W-:Y:S01]  /*b730*/  MOV R138, R229 ;  /* 0x000000e5008a7202 */ /* 0x000fe20000000f00 */
[----:B---3--:R-:W-:-:S03]  /*b740*/  FFMA.FTZ R11, R88, UR5, -R0 ;  /* 0x00000005580b7c23 */ /* 0x008fc60008010800 */
[C---:B------:R-:W-:Y:S01]  /*b750*/  HMMA.16816.F32 R152, R4.reuse, R20, R152 ;  /* 0x000000140498723c */ /* 0x040fe20000001898 */
[----:B------:R3:W-:Y:S01]  /*b760*/  MUFU.EX2 R242, R11 ;  /* 0x0000000b00f27308 */ /* 0x0007e20000000800 */
[----:B-1----:R-:W-:Y:S01]  /*b770*/  FFMA.FTZ R10, R77, UR5, -R0 ;  /* 0x000000054d0a7c23 */ /* 0x002fe20008010800 */
[----:B--2---:R-:W-:Y:S02]  /*b780*/  MOV R78, R12 ;  /* 0x0000000c004e7202 */ /* 0x004fe40000000f00 */
[----:B------:R-:W1:Y:S01]  /*b790*/  LDSM.16.MT88.4 R12, [R185+0x4400] ;  /* 0x00440000b90c783b */ /* 0x000e620000004200 */
[----:B-----5:R-:W-:Y:S01]  /*b7a0*/  FFMA.FTZ R9, R96, UR5, -R3 ;  /* 0x0000000560097c23 */ /* 0x020fe20008010803 */
[----:B------:R2:W5:Y:S01]  /*b7b0*/  MUFU.EX2 R157, R10 ;  /* 0x0000000a009d7308 */ /* 0x0005620000000800 */
[----:B------:R-:W-:Y:S01]  /*b7c0*/  MOV R77, R24 ;  /* 0x00000018004d7202 */ /* 0x000fe20000000f00 */
[----:B------:R-:W-:Y:S01]  /*b7d0*/  HMMA.16816.F32 R164, R4, R22, R164 ;  /* 0x0000001604a4723c */ /* 0x000fe200000018a4 */
[----:B------:R-:W1:Y:S01]  /*b7e0*/  LDSM.16.MT88.4 R20, [R135+0x4800] ;  /* 0x004800008714783b */ /* 0x000e620000004200 */
[----:B------:R5:W-:Y:S01]  /*b7f0*/  MUFU.EX2 R251, R9 ;  /* 0x0000000900fb7308 */ /* 0x000be20000000800 */
[----:B------:R-:W-:Y:S01]  /*b800*/  F2FP.F16.F32.PACK_AB R4, R136, R146 ;  /* 0x000000928804723e */ /* 0x000fe200000000ff */
[----:B---3--:R-:W-:Y:S01]  /*b810*/  FFMA.FTZ R11, R118, UR5, -R8 ;  /* 0x00000005760b7c23 */ /* 0x008fe20008010808 */
[----:B------:R-:W3:Y:S01]  /*b820*/  LDSM.16.MT88.4 R24, [R185+0x4800] ;  /* 0x00480000b918783b */ /* 0x000ee20000004200 */
[----:B------:R-:W-:-:S02]  /*b830*/  F2FP.F16.F32.PACK_AB R5, R161, R145 ;  /* 0x00000091a105723e */ /* 0x000fc400000000ff */
[----:B------:R-:W-:Y:S01]  /*b840*/  F2FP.F16.F32.PACK_AB R6, R78, R156 ;  /* 0x0000009c4e06723e */ /* 0x000fe200000000ff */
[----:B------:R4:W-:Y:S01]  /*b850*/  MUFU.EX2 R230, R11 ;  /* 0x0000000b00e67308 */ /* 0x0009e20000000800 */
[--C-:B--2---:R-:W-:Y:S01]  /*b860*/  FFMA.FTZ R10, R89, UR5, -R3.reuse ;  /* 0x00000005590a7c23 */ /* 0x104fe20008010803 */
[----:B-----5:R-:W-:Y:S01]  /*b870*/  F2FP.F16.F32.PACK_AB R7, R79, R157 ;  /* 0x0000009d4f07723e */ /* 0x020fe200000000ff */
[----:B------:R-:W-:Y:S02]  /*b880*/  FFMA.FTZ R9, R86, UR5, -R3 ;  /* 0x0000000556097c23 */ /* 0x000fe40008010803 */
[----:B------:R2:W5:Y:S04]  /*b890*/  MUFU.EX2 R144, R10 ;  /* 0x0000000a00907308 */ /* 0x0005680000000800 */
[----:B------:R5:W-:Y:S01]  /*b8a0*/  MUFU.EX2 R160, R9 ;  /* 0x0000000900a07308 */ /* 0x000be20000000800 */
[----:B----4-:R-:W-:Y:S01]  /*b8b0*/  HMMA.16816.F32 R36, R4, R16, R36 ;  /* 0x000000100424723c */ /* 0x010fe20000001824 */
[----:B------:R-:W-:-:S07]  /*b8c0*/  FFMA.FTZ R11, R131, UR5, -R0 ;  /* 0x00000005830b7c23 */ /* 0x000fce0008010800 */
[----:B------:R-:W-:Y:S01]  /*b8d0*/  HMMA.16816.F32 R28, R4, R18, R28 ;  /* 0x00000012041c723c */ /* 0x000fe2000000181c */
[----:B--2---:R-:W-:Y:S01]  /*b8e0*/  FFMA.FTZ R10, R85, UR5, -R3 ;  /* 0x00000005550a7c23 */ /* 0x004fe20008010803 */
[----:B-----5:R-:W-:-:S03]  /*b8f0*/  FFMA.FTZ R9, R100, UR5, -R8 ;  /* 0x0000000564097c23 */ /* 0x020fc60008010808 */
[----:B------:R2:W4:Y:S03]  /*b900*/  MUFU.EX2 R63, R10 ;  /* 0x0000000a003f7308 */ /* 0x0005260000000800 */
[C---:B-1----:R-:W-:Y:S01]  /*b910*/  HMMA.16816.F32 R40, R4.reuse, R12, R40 ;  /* 0x0000000c0428723c */ /* 0x042fe20000001828 */
[----:B------:R1:W-:Y:S07]  /*b920*/  MUFU.EX2 R245, R9 ;  /* 0x0000000900f57308 */ /* 0x0003ee0000000800 */
[----:B------:R-:W-:Y:S01]  /*b930*/  HMMA.16816.F32 R32, R4, R14, R32 ;  /* 0x0000000e0420723c */ /* 0x000fe20000001820 */
[----:B------:R-:W-:Y:S01]  /*b940*/  F2FP.F16.F32.PACK_AB R4, R144, R251 ;  /* 0x000000fb9004723e */ /* 0x000fe200000000ff */
[--C-:B--2---:R-:W-:Y:S01]  /*b950*/  FFMA.FTZ R10, R97, UR5, -R8.reuse ;  /* 0x00000005610a7c23 */ /* 0x104fe20008010808 */
[----:B----4-:R-:W-:Y:S01]  /*b960*/  F2FP.F16.F32.PACK_AB R6, R63, R160 ;  /* 0x000000a03f06723e */ /* 0x010fe200000000ff */
[----:B-1----:R-:W-:-:S02]  /*b970*/  FFMA.FTZ R9, R92, UR5, -R8 ;  /* 0x000000055c097c23 */ /* 0x002fc40008010808 */
[----:B------:R1:W2:Y:S04]  /*b980*/  MUFU.EX2 R246, R10 ;  /* 0x0000000a00f67308 */ /* 0x0002a80000000800 */
[----:B------:R4:W-:Y:S01]  /*b990*/  MUFU.EX2 R248, R9 ;  /* 0x0000000900f87308 */ /* 0x0009e20000000800 */
[----:B-1----:R-:W-:Y:S01]  /*b9a0*/  FFMA.FTZ R10, R87, UR5, -R8 ;  /* 0x00000005570a7c23 */ /* 0x002fe20008010808 */
[----:B--2---:R-:W-:Y:S01]  /*b9b0*/  F2FP.F16.F32.PACK_AB R5, R246, R245 ;  /* 0x000000f5f605723e */ /* 0x004fe200000000ff */
[--C-:B----4-:R-:W-:Y:S02]  /*b9c0*/  FFMA.FTZ R9, R84, UR5, -R2.reuse ;  /* 0x0000000554097c23 */ /* 0x110fe40008010802 */
[----:B------:R1:W2:Y:S04]  /*b9d0*/  MUFU.EX2 R247, R10 ;  /* 0x0000000a00f77308 */ /* 0x0002a80000000800 */
[----:B------:R4:W-:Y:S01]  /*b9e0*/  MUFU.EX2 R252, R9 ;  /* 0x0000000900fc7308 */ /* 0x0009e20000000800 */
[--C-:B-1----:R-:W-:Y:S01]  /*b9f0*/  FFMA.FTZ R10, R81, UR5, -R2.reuse ;  /* 0x00000005510a7c23 */ /* 0x102fe20008010802 */
[----:B--2---:R-:W-:Y:S01]  /*ba00*/  F2FP.F16.F32.PACK_AB R7, R247, R248 ;  /* 0x000000f8f707723e */ /* 0x004fe200000000ff */
[----:B----4-:R-:W-:-:S02]  /*ba10*/  FFMA.FTZ R9, R45, UR5, -R2 ;  /* 0x000000052d097c23 */ /* 0x010fc40008010802 */
[----:B------:R1:W2:Y:S04]  /*ba20*/  MUFU.EX2 R140, R10 ;  /* 0x0000000a008c7308 */ /* 0x0002a80000000800 */
[C---:B------:R-:W-:Y:S01]  /*ba30*/  HMMA.16816.F32 R56, R4.reuse, R16, R56 ;  /* 0x000000100438723c */ /* 0x040fe20000001838 */
[----:B------:R4:W-:Y:S07]  /*ba40*/  MUFU.EX2 R249, R9 ;  /* 0x0000000900f97308 */ /* 0x0009ee0000000800 */
[----:B------:R-:W-:Y:S01]  /*ba50*/  HMMA.16816.F32 R148, R4, R18, R148 ;  /* 0x000000120494723c */ /* 0x000fe20000001894 */
[----:B------:R-:W-:Y:S01]  /*ba60*/  LDSM.16.MT88.4 R16, [R185+0x4c00] ;  /* 0x004c0000b910783b */ /* 0x000fe20000004200 */
[----:B-1----:R-:W-:Y:S01]  /*ba70*/  FFMA.FTZ R10, R80, UR5, -R2 ;  /* 0x00000005500a7c23 */ /* 0x002fe20008010802 */
[----:B----4-:R-:W-:-:S03]  /*ba80*/  FFMA.FTZ R9, R93, UR5, -R0 ;  /* 0x000000055d097c23 */ /* 0x010fc60008010800 */
[----:B------:R1:W4:Y:S02]  /*ba90*/  MUFU.EX2 R250, R10 ;  /* 0x0000000a00fa7308 */ /* 0x0003240000000800 */
[C---:B------:R-:W-:Y:S02]  /*baa0*/  HMMA.16816.F32 R152, R4.reuse, R12, R152 ;  /* 0x0000000c0498723c */ /* 0x040fe40000001898 */
[----:B------:R5:W3:Y:S06]  /*bab0*/  MUFU.EX2 R244, R9 ;  /* 0x0000000900f47308 */ /* 0x000aec0000000800 */
[----:B------:R-:W-:Y:S01]  /*bac0*/  HMMA.16816.F32 R164, R4, R14, R164 ;  /* 0x0000000e04a4723c */ /* 0x000fe200000018a4 */
[----:B------:R-:W3:Y:S01]  /*bad0*/  LDSM.16.MT88.4 R12, [R135+0x4c00] ;  /* 0x004c0000870c783b */ /* 0x000ee20000004200 */
[----:B--2---:R-:W-:Y:S01]  /*bae0*/  F2FP.F16.F32.PACK_AB R4, R140, R252 ;  /* 0x000000fc8c04723e */ /* 0x004fe200000000ff */
[--C-:B-1----:R-:W-:Y:S01]  /*baf0*/  FFMA.FTZ R10, R83, UR5, -R0.reuse ;  /* 0x00000005530a7c23 */ /* 0x102fe20008010800 */
[----:B----4-:R-:W-:Y:S01]  /*bb00*/  F2FP.F16.F32.PACK_AB R6, R250, R249 ;  /* 0x000000f9fa06723e */ /* 0x010fe200000000ff */
[----:B-----5:R-:W-:-:S02]  /*bb10*/  FFMA.FTZ R9, R82, UR5, -R0 ;  /* 0x0000000552097c23 */ /* 0x020fc40008010800 */
        /* <DEDUP_REMOVED lines=22> */
[----:B-1----:R-:W-:Y:S01]  /*bc80*/  FFMA.FTZ R10, R103, UR5, -R3 ;  /* 0x00000005670a7c23 */ /* 0x002fe20008010803 */
        /* <DEDUP_REMOVED lines=8> */
[----:B------:R2:W-:Y:S04]  /*bd10*/  MUFU.EX2 R234, R9 ;  /* 0x0000000900ea7308 */ /* 0x0005e80000000800 */
[C---:B------:R-:W-:Y:S01]  /*bd20*/  HMMA.16816.F32 R28, R4.reuse, R26, R164 ;  /* 0x0000001a041c723c */ /* 0x040fe200000018a4 */
[----:B------:R-:W-:Y:S02]  /*bd30*/  MOV R166, R143 ;  /* 0x0000008f00a67202 */ /* 0x000fe40000000f00 */
[----:B------:R-:W-:Y:S02]  /*bd40*/  MOV R143, R113 ;  /* 0x00000071008f7202 */ /* 0x000fe40000000f00 */
[----:B------:R-:W-:Y:S01]  /*bd50*/  MOV R167, R142 ;  /* 0x0000008e00a77202 */ /* 0x000fe20000000f00 */
[----:B-1----:R-:W-:Y:S01]  /*bd60*/  FFMA.FTZ R10, R108, UR5, -R2 ;  /* 0x000000056c0a7c23 */ /* 0x002fe20008010802 */
[----:B------:R-:W-:Y:S01]  /*bd70*/  MOV R142, R112 ;  /* 0x00000070008e7202 */ /* 0x000fe20000000f00 */
[----:B------:R-:W-:Y:S01]  /*bd80*/  HMMA.16816.F32 R40, R4, R20, R56 ;  /* 0x000000140428723c */ /* 0x000fe20000001838 */
[----:B------:R-:W-:Y:S01]  /*bd90*/  MOV R164, R76 ;  /* 0x0000004c00a47202 */ /* 0x000fe20000000f00 */
[----:B--2---:R-:W-:Y:S01]  /*bda0*/  FFMA.FTZ R9, R74, UR5, -R3 ;  /* 0x000000054a097c23 */ /* 0x004fe20008010803 */
[----:B------:R1:W-:Y:S01]  /*bdb0*/  MUFU.EX2 R227, R10 ;  /* 0x0000000a00e37308 */ /* 0x0003e20000000800 */
[----:B------:R-:W-:-:S02]  /*bdc0*/  MOV R165, R62 ;  /* 0x0000003e00a57202 */ /* 0x000fc40000000f00 */
[----:B------:R-:W-:Y:S01]  /*bdd0*/  MOV R76, R61 ;  /* 0x0000003d004c7202 */ /* 0x000fe20000000f00 */
[----:B------:R2:W-:Y:S01]  /*bde0*/  MUFU.EX2 R229, R9 ;  /* 0x0000000900e57308 */ /* 0x0005e20000000800 */
[C---:B------:R-:W-:Y:S01]  /*bdf0*/  HMMA.16816.F32 R20, R4.reuse, R22, R148 ;  /* 0x000000160414723c */ /* 0x040fe20000001894 */
[----:B------:R-:W-:Y:S02]  /*be00*/  MOV R151, R63 ;  /* 0x0000003f00977202 */ /* 0x000fe40000000f00 */
[----:B------:R3:W-:Y:S01]  /*be10*/  MUFU.EX2 R108, R11 ;  /* 0x0000000b006c7308 */ /* 0x0007e20000000800 */
[----:B------:R-:W-:Y:S02]  /*be20*/  MOV R149, R78 ;  /* 0x0000004e00957202 */ /* 0x000fe40000000f00 */
[----:B------:R-:W-:Y:S02]  /*be30*/  MOV R148, R79 ;  /* 0x0000004f00947202 */ /* 0x000fe40000000f00 */
[----:B------:R-:W-:Y:S01]  /*be40*/  HMMA.16816.F32 R36, R4, R24, R152 ;  /* 0x000000180424723c */ /* 0x000fe20000001898 */
[--C-:B-1----:R-:W-:Y:S01]  /*be50*/  FFMA.FTZ R10, R98, UR5, -R2.reuse ;  /* 0x00000005620a7c23 */ /* 0x102fe20008010802 */
[----:B------:R-:W1:Y:S01]  /*be60*/  LDSM.16.MT88.4 R24, [R135+0x5000] ;  /* 0x005000008718783b */ /* 0x000e620000004200 */
[----:B------:R-:W-:Y:S01]  /*be70*/  MOV R152, R145 ;  /* 0x0000009100987202 */ /* 0x000fe20000000f00 */
[----:B--2---:R-:W-:Y:S01]  /*be80*/  FFMA.FTZ R9, R99, UR5, -R2 ;  /* 0x0000000563097c23 */ /* 0x004fe20008010802 */
[----:B------:R2:W-:Y:S01]  /*be90*/  MUFU.EX2 R225, R10 ;  /* 0x0000000a00e17308 */ /* 0x0005e20000000800 */
[----:B------:R-:W-:Y:S01]  /*bea0*/  MOV R153, R144 ;  /* 0x0000009000997202 */ /* 0x000fe20000000f00 */
[----:B---3--:R-:W-:-:S02]  /*beb0*/  FFMA.FTZ R11, R179, UR5, -R8 ;  /* 0x00000005b30b7c23 */ /* 0x008fc40008010808 */
[----:B------:R3:W4:Y:S01]  /*bec0*/  MUFU.EX2 R228, R9 ;  /* 0x0000000900e47308 */ /* 0x0007220000000800 */
[----:B------:R-:W-:Y:S02]  /*bed0*/  MOV R154, R147 ;  /* 0x00000093009a7202 */ /* 0x000fe40000000f00 */
[----:B------:R-:W-:Y:S01]  /*bee0*/  MOV R155, R136 ;  /* 0x00000088009b7202 */ /* 0x000fe20000000f00 */
[----:B------:R5:W-:Y:S01]  /*bef0*/  MUFU.EX2 R96, R11 ;  /* 0x0000000b00607308 */ /* 0x000be20000000800 */
[----:B------:R-:W-:Y:S02]  /*bf00*/  MOV R150, R77 ;  /* 0x0000004d00967202 */ /* 0x000fe40000000f00 */
[----:B------:R-:W-:Y:S01]  /*bf10*/  MOV R179, R73 ;  /* 0x0000004900b37202 */ /* 0x000fe20000000f00 */
[----:B--2---:R-:W-:Y:S01]  /*bf20*/  FFMA.FTZ R10, R122, UR5, -R0 ;  /* 0x000000057a0a7c23 */ /* 0x004fe20008010800 */
[----:B---3--:R-:W-:-:S03]  /*bf30*/  FFMA.FTZ R9, R75, UR5, -R2 ;  /* 0x000000054b097c23 */ /* 0x008fc60008010802 */
[----:B------:R2:W-:Y:S01]  /*bf40*/  MUFU.EX2 R224, R10 ;  /* 0x0000000a00e07308 */ /* 0x0005e20000000800 */
[----:B----4-:R-:W-:Y:S01]  /*bf50*/  F2FP.F16.F32.PACK_AB R4, R228, R227 ;  /* 0x000000e3e404723e */ /* 0x010fe200000000ff */
[----:B-----5:R-:W-:Y:S02]  /*bf60*/  FFMA.FTZ R11, R200, UR5, -R8 ;  /* 0x00000005c80b7c23 */ /* 0x020fe40008010808 */
[----:B------:R3:W4:Y:S04]  /*bf70*/  MUFU.EX2 R226, R9 ;  /* 0x0000000900e27308 */ /* 0x0007280000000800 */
[----:B------:R5:W-:Y:S01]  /*bf80*/  MUFU.EX2 R79, R11 ;  /* 0x0000000b004f7308 */ /* 0x000be20000000800 */
[--C-:B--2---:R-:W-:Y:S01]  /*bf90*/  FFMA.FTZ R10, R116, UR5, -R0.reuse ;  /* 0x00000005740a7c23 */ /* 0x104fe20008010800 */
[----:B---3--:R-:W-:-:S03]  /*bfa0*/  FFMA.FTZ R9, R117, UR5, -R0 ;  /* 0x0000000575097c23 */ /* 0x008fc60008010800 */
[----:B------:R2:W-:Y:S01]  /*bfb0*/  MUFU.EX2 R122, R10 ;  /* 0x0000000a007a7308 */ /* 0x0005e20000000800 */
[----:B----4-:R-:W-:Y:S01]  /*bfc0*/  F2FP.F16.F32.PACK_AB R6, R226, R225 ;  /* 0x000000e1e206723e */ /* 0x010fe200000000ff */
[----:B-----5:R-:W-:Y:S02]  /*bfd0*/  FFMA.FTZ R11, R195, UR5, -R0 ;  /* 0x00000005c30b7c23 */ /* 0x020fe40008010800 */
[----:B------:R3:W4:Y:S01]  /*bfe0*/  MUFU.EX2 R121, R9 ;  /* 0x0000000900797308 */ /* 0x0007220000000800 */
[----:B--2---:R-:W-:Y:S01]  /*bff0*/  FFMA.FTZ R10, R129, UR5, -R8 ;  /* 0x00000005810a7c23 */ /* 0x004fe20008010808 */
[----:B---3--:R-:W-:-:S03]  /*c000*/  FFMA.FTZ R9, R105, UR5, -R0 ;  /* 0x0000000569097c23 */ /* 0x008fc60008010800 */
[----:B------:R2:W-:Y:S01]  /*c010*/  MUFU.EX2 R117, R10 ;  /* 0x0000000a00757308 */ /* 0x0005e20000000800 */
[----:B----4-:R-:W-:-:S03]  /*c020*/  F2FP.F16.F32.PACK_AB R5, R121, R224 ;  /* 0x000000e07905723e */ /* 0x010fc600000000ff */
[----:B------:R3:W4:Y:S01]  /*c030*/  MUFU.EX2 R129, R9 ;  /* 0x0000000900817308 */ /* 0x0007220000000800 */
[--C-:B--2---:R-:W-:Y:S01]  /*c040*/  FFMA.FTZ R10, R123, UR5, -R8.reuse ;  /* 0x000000057b0a7c23 */ /* 0x104fe20008010808 */
[----:B------:R-:W-:Y:S02]  /*c050*/  MOV R123, R141 ;  /* 0x0000008d007b7202 */ /* 0x000fe40000000f00 */
[----:B------:R-:W-:Y:S01]  /*c060*/  MOV R141, R72 ;  /* 0x00000048008d7202 */ /* 0x000fe20000000f00 */
[----:B---3--:R-:W-:Y:S01]  /*c070*/  FFMA.FTZ R9, R128, UR5, -R8 ;  /* 0x0000000580097c23 */ /* 0x008fe20008010808 */
[----:B----4-:R-:W-:Y:S02]  /*c080*/  F2FP.F16.F32.PACK_AB R7, R129, R122 ;  /* 0x0000007a8107723e */ /* 0x010fe400000000ff */
[----:B------:R-:W-:Y:S01]  /*c090*/  MOV R72, R60 ;  /* 0x0000003c00487202 */ /* 0x000fe20000000f00 */
[----:B------:R2:W3:Y:S01]  /*c0a0*/  MUFU.EX2 R118, R9 ;  /* 0x0000000900767308 */ /* 0x0004e20000000800 */
[----:B------:R-:W-:-:S02]  /*c0b0*/  MOV R128, R140 ;  /* 0x0000008c00807202 */ /* 0x000fc40000000f00 */
[----:B------:R-:W-:Y:S01]  /*c0c0*/  MOV R131, R141 ;  /* 0x0000008d00837202 */ /* 0x000fe20000000f00 */
[C---:B------:R-:W-:Y:S08]  /*c0d0*/  HMMA.16816.F32 R52, R4.reuse, R12, R52 ;  /* 0x0000000c0434723c */ /* 0x040ff00000001834 */
[----:B------:R-:W-:Y:S01]  /*c0e0*/  HMMA.16816.F32 R48, R4, R14, R48 ;  /* 0x0000000e0430723c */ /* 0x000fe20000001830 */
[----:B--2---:R-:W-:-:S02]  /*c0f0*/  FFMA.FTZ R9, R120, UR5, -R8 ;  /* 0x0000000578097c23 */ /* 0x004fc40008010808 */
[----:B------:R2:W-:Y:S04]  /*c100*/  MUFU.EX2 R120, R10 ;  /* 0x0000000a00787308 */ /* 0x0005e80000000800 */
[----:B------:R4:W5:Y:S01]  /*c110*/  MUFU.EX2 R116, R9 ;  /* 0x0000000900747308 */ /* 0x0009620000000800 */
[C---:B------:R-:W-:Y:S08]  /*c120*/  HMMA.16816.F32 R44, R4.reuse, R16, R44 ;  /* 0x00000010042c723c */ /* 0x040ff0000000182c */
[----:B------:R-:W-:Y:S01]  /*c130*/  HMMA.16816.F32 R32, R4, R18, R32 ;  /* 0x000000120420723c */ /* 0x000fe20000001820 */
[----:B--2---:R-:W-:Y:S01]  /*c140*/  FFMA.FTZ R10, R126, UR5, -R2 ;  /* 0x000000057e0a7c23 */ /* 0x004fe20008010802 */
[----:B------:R-:W-:-:S02]  /*c150*/  F2FP.F16.F32.PACK_AB R4, R234, R231 ;  /* 0x000000e7ea04723e */ /* 0x000fc400000000ff */
[----:B---3--:R-:W-:Y:S01]  /*c160*/  F2FP.F16.F32.PACK_AB R5, R118, R117 ;  /* 0x000000757605723e */ /* 0x008fe200000000ff */
[----:B----4-:R-:W-:Y:S01]  /*c170*/  FFMA.FTZ R9, R127, UR5, -R2 ;  /* 0x000000057f097c23 */ /* 0x010fe20008010802 */
[----:B------:R2:W-:Y:S01]  /*c180*/  MUFU.EX2 R112, R10 ;  /* 0x0000000a00707308 */ /* 0x0005e20000000800 */
[----:B------:R-:W-:Y:S02]  /*c190*/  F2FP.F16.F32.PACK_AB R6, R229, R236 ;  /* 0x000000ece506723e */ /* 0x000fe400000000ff */
[----:B-----5:R-:W-:Y:S01]  /*c1a0*/  F2FP.F16.F32.PACK_AB R7, R116, R120 ;  /* 0x000000787407723e */ /* 0x020fe200000000ff */
[----:B------:R3:W4:Y:S01]  /*c1b0*/  MUFU.EX2 R115, R9 ;  /* 0x0000000900737308 */ /* 0x0007220000000800 */
[----:B------:R-:W-:Y:S02]  /*c1c0*/  MOV R127, R157 ;  /* 0x0000009d007f7202 */ /* 0x000fe40000000f00 */
[----:B------:R-:W-:-:S03]  /*c1d0*/  MOV R126, R156 ;  /* 0x0000009c007e7202 */ /* 0x000fc60000000f00 */
[C---:B------:R-:W-:Y:S01]  /*c1e0*/  HMMA.16816.F32 R60, R4.reuse, R14, R20 ;  /* 0x0000000e043c723c */ /* 0x040fe20000001814 */
[----:B------:R-:W5:Y:S01]  /*c1f0*/  LDSM.16.MT88.4 R20, [R185+0x5000] ;  /* 0x00500000b914783b */ /* 0x000f620000004200 */
[--C-:B--2---:R-:W-:Y:S01]  /*c200*/  FFMA.FTZ R10, R119, UR5, -R2.reuse ;  /* 0x00000005770a7c23 */ /* 0x104fe20008010802 */
[----:B------:R-:W-:Y:S01]  /*c210*/  MOV R119, R159 ;  /* 0x0000009f00777202 */ /* 0x000fe20000000f00 */
[----:B---3--:R-:W-:Y:S02]  /*c220*/  FFMA.FTZ R9, R125, UR5, -R2 ;  /* 0x000000057d097c23 */ /* 0x008fe40008010802 */
[----:B------:R2:W-:Y:S02]  /*c230*/  MUFU.EX2 R114, R10 ;  /* 0x0000000a00727308 */ /* 0x0005e40000000800 */
[C---:B------:R-:W-:Y:S01]  /*c240*/  HMMA.16816.F32 R56, R4.reuse, R12, R40 ;  /* 0x0000000c0438723c */ /* 0x040fe20000001828 */
[----:B------:R-:W3:Y:S01]  /*c250*/  LDSM.16.MT88.4 R12, [R135+0x5400] ;  /* 0x00540000870c783b */ /* 0x000ee20000004200 */
[----:B------:R-:W-:Y:S01]  /*c260*/  MOV R125, R146 ;  /* 0x00000092007d7202 */ /* 0x000fe20000000f00 */
[----:B------:R1:W4:Y:S05]  /*c270*/  MUFU.EX2 R113, R9 ;  /* 0x0000000900717308 */ /* 0x00032a0000000800 */
[----:B------:R-:W-:Y:S01]  /*c280*/  HMMA.16816.F32 R40, R4, R16, R36 ;  /* 0x000000100428723c */ /* 0x000fe20000001824 */
[----:B--2---:R-:W-:Y:S01]  /*c290*/  FFMA.FTZ R10, R130, UR5, -R0 ;  /* 0x00000005820a7c23 */ /* 0x004fe20008010800 */
[----:B------:R-:W-:-:S06]  /*c2a0*/  MOV R130, R142 ;  /* 0x0000008e00827202 */ /* 0x000fcc0000000f00 */
[----:B------:R-:W-:Y:S01]  /*c2b0*/  HMMA.16816.F32 R28, R4, R18, R28 ;  /* 0x00000012041c723c */ /* 0x000fe2000000181c */
[----:B-1----:R-:W-:Y:S01]  /*c2c0*/  FFMA.FTZ R9, R132, UR5, -R0 ;  /* 0x0000000584097c23 */ /* 0x002fe20008010800 */
[----:B------:R1:W-:Y:S01]  /*c2d0*/  MUFU.EX2 R109, R10 ;  /* 0x0000000a006d7308 */ /* 0x0003e20000000800 */
[----:B------:R-:W2:Y:S01]  /*c2e0*/  LDSM.16.MT88.4 R16, [R185+0x5400] ;  /* 0x00540000b910783b */ /* 0x000ea20000004200 */
[----:B----4-:R-:W-:Y:S02]  /*c2f0*/  F2FP.F16.F32.PACK_AB R4, R112, R115 ;  /* 0x000000737004723e */ /* 0x010fe400000000ff */
[----:B------:R4:W5:Y:S01]  /*c300*/  MUFU.EX2 R104, R9 ;  /* 0x0000000900687308 */ /* 0x0009620000000800 */
[----:B------:R-:W-:Y:S02]  /*c310*/  F2FP.F16.F32.PACK_AB R6, R114, R113 ;  /* 0x000000717206723e */ /* 0x000fe400000000ff */
[----:B------:R-:W-:Y:S01]  /*c320*/  MOV R132, R158 ;  /* 0x0000009e00847202 */ /* 0x000fe20000000f00 */
[----:B-1----:R-:W-:Y:S01]  /*c330*/  FFMA.FTZ R10, R170, UR5, -R3 ;  /* 0x00000005aa0a7c23 */ /* 0x002fe20008010803 */
[----:B------:R-:W-:-:S02]  /*c340*/  MOV R170, R162 ;  /* 0x000000a200aa7202 */ /* 0x000fc40000000f00 */
[----:B------:R-:W-:Y:S01]  /*c350*/  MOV R162, R137 ;  /* 0x0000008900a27202 */ /* 0x000fe20000000f00 */
[----:B----4-:R-:W-:Y:S01]  /*c360*/  FFMA.FTZ R9, R124, UR5, -R0 ;  /* 0x000000057c097c23 */ /* 0x010fe20008010800 */
[----:B------:R1:W-:Y:S01]  /*c370*/  MUFU.EX2 R103, R10 ;  /* 0x0000000a00677308 */ /* 0x0003e20000000800 */
[----:B-----5:R-:W-:Y:S02]  /*c380*/  F2FP.F16.F32.PACK_AB R5, R108, R104 ;  /* 0x000000686c05723e */ /* 0x020fe400000000ff */
[----:B------:R-:W-:Y:S01]  /*c390*/  MOV R124, R143 ;  /* 0x0000008f007c7202 */ /* 0x000fe20000000f00 */
[----:B------:R4:W5:Y:S01]  /*c3a0*/  MUFU.EX2 R105, R9 ;  /* 0x0000000900697308 */ /* 0x0009620000000800 */
[--C-:B-1----:R-:W-:Y:S01]  /*c3b0*/  FFMA.FTZ R10, R133, UR5, -R3.reuse ;  /* 0x00000005850a7c23 */ /* 0x102fe20008010803 */
[----:B------:R-:W-:Y:S01]  /*c3c0*/  MOV R133, R139 ;  /* 0x0000008b00857202 */ /* 0x000fe20000000f00 */
[----:B----4-:R-:W-:Y:S02]  /*c3d0*/  FFMA.FTZ R9, R175, UR5, -R3 ;  /* 0x00000005af097c23 */ /* 0x010fe40008010803 */
[----:B------:R1:W-:Y:S01]  /*c3e0*/  MUFU.EX2 R101, R10 ;  /* 0x0000000a00657308 */ /* 0x0003e20000000800 */
[----:B-----5:R-:W-:-:S02]  /*c3f0*/  F2FP.F16.F32.PACK_AB R7, R105, R109 ;  /* 0x0000006d6907723e */ /* 0x020fc400000000ff */
[----:B------:R-:W-:Y:S01]  /*c400*/  MOV R175, R76 ;  /* 0x0000004c00af7202 */ /* 0x000fe20000000f00 */
[----:B------:R4:W5:Y:S04]  /*c410*/  MUFU.EX2 R102, R9 ;  /* 0x0000000900667308 */ /* 0x0009680000000800 */
[----:B------:R-:W-:Y:S01]  /*c420*/  HMMA.16816.F32 R144, R4, R26, R48 ;  /* 0x0000001a0490723c */ /* 0x000fe20000001830 */
[----:B-1----:R-:W-:-:S07]  /*c430*/  FFMA.FTZ R10, R172, UR5, -R8 ;  /* 0x00000005ac0a7c23 */ /* 0x002fce0008010808 */
[----:B------:R-:W-:Y:S01]  /*c440*/  HMMA.16816.F32 R52, R4, R24, R52 ;  /* 0x000000180434723c */ /* 0x000fe20000001834 */
[----:B----4-:R-:W-:Y:S01]  /*c450*/  FFMA.FTZ R9, R134, UR5, -R3 ;  /* 0x0000000586097c23 */ /* 0x010fe20008010803 */
[----:B------:R1:W-:Y:S01]  /*c460*/  MUFU.EX2 R98, R10 ;  /* 0x0000000a00627308 */ /* 0x0003e20000000800 */
[----:B------:R-:W-:-:S03]  /*c470*/  MOV R134, R138 ;  /* 0x0000008a00867202 */ /* 0x000fc60000000f00 */
[----:B------:R4:W3:Y:S02]  /*c480*/  MUFU.EX2 R100, R9 ;  /* 0x0000000900647308 */ /* 0x0008e40000000800 */
[C---:B------:R-:W-:Y:S08]  /*c490*/  HMMA.16816.F32 R48, R4.reuse, R20, R44 ;  /* 0x000000140430723c */ /* 0x040ff0000000182c */
[----:B------:R-:W-:Y:S01]  /*c4a0*/  HMMA.16816.F32 R32, R4, R22, R32 ;  /* 0x000000160420723c */ /* 0x000fe20000001820 */
[----:B-1----:R-:W-:Y:S01]  /*c4b0*/  FFMA.FTZ R10, R169, UR5, -R2 ;  /* 0x00000005a90a7c23 */ /* 0x002fe20008010802 */
[----:B-----5:R-:W-:Y:S01]  /*c4c0*/  F2FP.F16.F32.PACK_AB R4, R103, R102 ;  /* 0x000000666704723e */ /* 0x020fe200000000ff */
[----:B----4-:R-:W-:-:S02]  /*c4d0*/  FFMA.FTZ R9, R192, UR5, -R8 ;  /* 0x00000005c0097c23 */ /* 0x010fc40008010808 */
[----:B------:R1:W-:Y:S01]  /*c4e0*/  MUFU.EX2 R91, R10 ;  /* 0x0000000a005b7308 */ /* 0x0003e20000000800 */
[----:B---3--:R-:W-:Y:S02]  /*c4f0*/  F2FP.F16.F32.PACK_AB R6, R101, R100 ;  /* 0x000000646506723e */ /* 0x008fe400000000ff */
[----:B------:R-:W-:Y:S01]  /*c500*/  MOV R192, R72 ;  /* 0x0000004800c07202 */ /* 0x000fe20000000f00 */
        /* <DEDUP_REMOVED lines=10> */
[----:B------:R3:W-:Y:S04]  /*c5b0*/  MUFU.EX2 R92, R9 ;  /* 0x00000009005c7308 */ /* 0x0007e80000000800 */
[----:B------:R-:W-:Y:S01]  /*c5c0*/  HMMA.16816.F32 R44, R4, R24, R56 ;  /* 0x00000018042c723c */ /* 0x000fe20000001838 */
[----:B-1----:R-:W-:-:S07]  /*c5d0*/  FFMA.FTZ R10, R110, UR5, -R0 ;  /* 0x000000056e0a7c23 */ /* 0x002fce0008010800 */
[----:B------:R-:W-:Y:S01]  /*c5e0*/  HMMA.16816.F32 R36, R4, R26, R60 ;  /* 0x0000001a0424723c */ /* 0x000fe2000000183c */
[----:B------:R1:W-:Y:S01]  /*c5f0*/  MUFU.EX2 R63, R11 ;  /* 0x0000000b003f7308 */ /* 0x0003e20000000800 */
[----:B---3--:R-:W-:-:S03]  /*c600*/  FFMA.FTZ R9, R107, UR5, -R2 ;  /* 0x000000056b097c23 */ /* 0x008fc60008010802 */
[----:B------:R3:W-:Y:S03]  /*c610*/  MUFU.EX2 R86, R10 ;  /* 0x0000000a00567308 */ /* 0x0007e60000000800 */
[----:B------:R-:W-:Y:S01]  /*c620*/  HMMA.16816.F32 R40, R4, R20, R40 ;  /* 0x000000140428723c */ /* 0x000fe20000001828 */
[----:B------:R4:W5:Y:S01]  /*c630*/  MUFU.EX2 R93, R9 ;  /* 0x00000009005d7308 */ /* 0x0009620000000800 */
[----:B-1----:R-:W-:-:S06]  /*c640*/  FFMA.FTZ R11, R214, UR5, -R8 ;  /* 0x00000005d60b7c23 */ /* 0x002fcc0008010808 */
[----:B------:R-:W-:Y:S01]  /*c650*/  HMMA.16816.F32 R24, R4, R22, R28 ;  /* 0x000000160418723c */ /* 0x000fe2000000181c */
[----:B------:R-:W1:Y:S01]  /*c660*/  LDSM.16.MT88.4 R20, [R135+0x5800] ;  /* 0x005800008714783b */ /* 0x000e620000004200 */
[--C-:B------:R-:W-:Y:S01]  /*c670*/  FFMA.FTZ R28, R212, UR5, -R3.reuse ;  /* 0x00000005d41c7c23 */ /* 0x100fe20008010803 */
[--C-:B---3--:R-:W-:Y:S01]  /*c680*/  FFMA.FTZ R10, R194, UR5, -R3.reuse ;  /* 0x00000005c20a7c23 */ /* 0x108fe20008010803 */
[----:B------:R3:W-:Y:S01]  /*c690*/  MUFU.EX2 R56, R11 ;  /* 0x0000000b00387308 */ /* 0x0007e20000000800 */
[----:B------:R-:W-:Y:S01]  /*c6a0*/  FFMA.FTZ R29, R204, UR5, -R3 ;  /* 0x00000005cc1d7c23 */ /* 0x000fe20008010803 */
[----:B------:R-:W-:Y:S01]  /*c6b0*/  FFMA.FTZ R30, R192, R68, R179 ;  /* 0x00000044c01e7223 */ /* 0x000fe200000100b3 */
[----:B----4-:R-:W-:Y:S01]  /*c6c0*/  FFMA.FTZ R9, R94, UR5, -R2 ;  /* 0x000000055e097c23 */ /* 0x010fe20008010802 */
[----:B------:R4:W-:Y:S01]  /*c6d0*/  MUFU.EX2 R82, R10 ;  /* 0x0000000a00527308 */ /* 0x0009e20000000800 */
[----:B-----5:R-:W-:Y:S01]  /*c6e0*/  F2FP.F16.F32.PACK_AB R4, R93, R91 ;  /* 0x0000005b5d04723e */ /* 0x020fe200000000ff */
[----:B------:R-:W-:Y:S01]  /*c6f0*/  FFMA.FTZ R31, R134, R64, R133 ;  /* 0x00000040861f7223 */ /* 0x000fe20000010085 */
[----:B------:R-:W-:Y:S01]  /*c700*/  MOV R192, R175 ;  /* 0x000000af00c07202 */ /* 0x000fe20000000f00 */
[----:B------:R5:W2:Y:S01]  /*c710*/  MUFU.EX2 R90, R9 ;  /* 0x00000009005a7308 */ /* 0x000aa20000000800 */
[----:B------:R-:W-:-:S02]  /*c720*/  MOV R179, R124 ;  /* 0x0000007c00b37202 */ /* 0x000fc40000000f00 */
[----:B------:R-:W-:Y:S01]  /*c730*/  MOV R134, R170 ;  /* 0x000000aa00867202 */ /* 0x000fe20000000f00 */
[----:B------:R-:W-:Y:S01]  /*c740*/  MUFU.EX2 R28, R28 ;  /* 0x0000001c001c7308 */ /* 0x000fe20000000800 */
[----:B------:R-:W-:Y:S01]  /*c750*/  MOV R133, R130 ;  /* 0x0000008200857202 */ /* 0x000fe20000000f00 */
[----:B---3--:R-:W-:Y:S01]  /*c760*/  FFMA.FTZ R11, R215, UR5, -R2 ;  /* 0x00000005d70b7c23 */ /* 0x008fe20008010802 */
[----:B------:R-:W-:Y:S01]  /*c770*/  MOV R130, R131 ;  /* 0x0000008300827202 */ /* 0x000fe20000000f00 */
[----:B------:R-:W-:Y:S01]  /*c780*/  MUFU.EX2 R29, R29 ;  /* 0x0000001d001d7308 */ /* 0x000fe20000000800 */
[----:B------:R-:W-:Y:S01]  /*c790*/  MOV R131, R167 ;  /* 0x000000a700837202 */ /* 0x000fe20000000f00 */
[----:B----4-:R-:W-:Y:S01]  /*c7a0*/  FFMA.FTZ R10, R111, UR5, -R3 ;  /* 0x000000056f0a7c23 */ /* 0x010fe20008010803 */
[----:B------:R-:W-:Y:S02]  /*c7b0*/  MOV R175, R165 ;  /* 0x000000a500af7202 */ /* 0x000fe40000000f00 */
[----:B------:R-:W-:Y:S01]  /*c7c0*/  MOV R165, R150 ;  /* 0x0000009600a57202 */ /* 0x000fe20000000f00 */
[----:B-----5:R-:W-:Y:S01]  /*c7d0*/  FFMA.FTZ R9, R173, UR5, -R0 ;  /* 0x00000005ad097c23 */ /* 0x020fe20008010800 */
[----:B------:R3:W-:Y:S01]  /*c7e0*/  MUFU.EX2 R84, R10 ;  /* 0x0000000a00547308 */ /* 0x0007e20000000800 */
[----:B--2---:R-:W-:-:S02]  /*c7f0*/  F2FP.F16.F32.PACK_AB R6, R90, R89 ;  /* 0x000000595a06723e */ /* 0x004fc400000000ff */
[----:B------:R-:W-:Y:S01]  /*c800*/  MOV R167, R123 ;  /* 0x0000007b00a77202 */ /* 0x000fe20000000f00 */
[----:B------:R2:W4:Y:S01]  /*c810*/  MUFU.EX2 R85, R9 ;  /* 0x0000000900557308 */ /* 0x0005220000000800 */
[----:B------:R-:W-:Y:S02]  /*c820*/  MOV R170, R166 ;  /* 0x000000a600aa7202 */ /* 0x000fe40000000f00 */
[----:B------:R-:W-:Y:S02]  /*c830*/  MOV R124, R164 ;  /* 0x000000a4007c7202 */ /* 0x000fe40000000f00 */
[----:B------:R-:W-:Y:S02]  /*c840*/  MOV R164, R151 ;  /* 0x0000009700a47202 */ /* 0x000fe40000000f00 */
[----:B------:R-:W-:Y:S02]  /*c850*/  MOV R166, R149 ;  /* 0x0000009500a67202 */ /* 0x000fe40000000f00 */
[----:B------:R-:W-:Y:S01]  /*c860*/  MOV R123, R148 ;  /* 0x00000094007b7202 */ /* 0x000fe20000000f00 */
[----:B---3--:R-:W-:Y:S01]  /*c870*/  FFMA.FTZ R10, R196, UR5, -R8 ;  /* 0x00000005c40a7c23 */ /* 0x008fe20008010808 */
[----:B------:R-:W-:Y:S01]  /*c880*/  LDSM.16.MT88.4 R148, [R135+0x5c00] ;  /* 0x005c00008794783b */ /* 0x000fe20000004200 */
[----:B--2---:R-:W-:-:S02]  /*c890*/  FFMA.FTZ R9, R95, UR5, -R0 ;  /* 0x000000055f097c23 */ /* 0x004fc40008010800 */
[----:B------:R2:W-:Y:S01]  /*c8a0*/  MUFU.EX2 R81, R10 ;  /* 0x0000000a00517308 */ /* 0x0005e20000000800 */
[----:B----4-:R-:W-:-:S03]  /*c8b0*/  F2FP.F16.F32.PACK_AB R5, R85, R88 ;  /* 0x000000585505723e */ /* 0x010fc600000000ff */
[----:B------:R3:W4:Y:S01]  /*c8c0*/  MUFU.EX2 R87, R9 ;  /* 0x0000000900577308 */ /* 0x0007220000000800 */
[----:B--2---:R-:W-:Y:S01]  /*c8d0*/  FFMA.FTZ R10, R182, UR5, -R2 ;  /* 0x00000005b60a7c23 */ /* 0x004fe20008010802 */
[----:B---3--:R-:W-:Y:S01]  /*c8e0*/  FFMA.FTZ R9, R190, UR5, -R3 ;  /* 0x00000005be097c23 */ /* 0x008fe20008010803 */
[----:B----4-:R-:W-:Y:S02]  /*c8f0*/  F2FP.F16.F32.PACK_AB R7, R87, R86 ;  /* 0x000000565707723e */ /* 0x010fe400000000ff */
[----:B------:R2:W-:Y:S01]  /*c900*/  MUFU.EX2 R77, R10 ;  /* 0x0000000a004d7308 */ /* 0x0005e20000000800 */
[----:B------:R-:W-:-:S03]  /*c910*/  VIMNMX R190, PT, PT, R211, 0x2, !PT ;  /* 0x00000002d3be7848 */ /* 0x000fc60007fe0100 */
[----:B------:R3:W4:Y:S01]  /*c920*/  MUFU.EX2 R83, R9 ;  /* 0x0000000900537308 */ /* 0x0007220000000800 */
[----:B------:R-:W-:Y:S01]  /*c930*/  IADD3 R190, PT, PT, R190, -0x3, RZ ;  /* 0xfffffffdbebe7810 */ /* 0x000fe20007ffe0ff */
[C---:B------:R-:W-:Y:S02]  /*c940*/  HMMA.16816.F32 R136, R4.reuse, R12, R52 ;  /* 0x0000000c0488723c */ /* 0x040fe40000001834 */
[----:B------:R-:W-:Y:S06]  /*c950*/  MUFU.EX2 R53, R11 ;  /* 0x0000000b00357308 */ /* 0x000fec0000000800 */
[----:B------:R-:W-:Y:S01]  /*c960*/  HMMA.16816.F32 R144, R4, R14, R144 ;  /* 0x0000000e0490723c */ /* 0x000fe20000001890 */
[----:B--2---:R-:W-:Y:S01]  /*c970*/  FFMA.FTZ R10, R177, UR5, -R2 ;  /* 0x00000005b10a7c23 */ /* 0x004fe20008010802 */
[----:B---3--:R-:W-:-:S03]  /*c980*/  FFMA.FTZ R9, R201, UR5, -R8 ;  /* 0x00000005c9097c23 */ /* 0x008fc60008010808 */
[----:B------:R2:W-:Y:S03]  /*c990*/  MUFU.EX2 R75, R10 ;  /* 0x0000000a004b7308 */ /* 0x0005e60000000800 */
[C---:B------:R-:W-:Y:S01]  /*c9a0*/  HMMA.16816.F32 R48, R4.reuse, R16, R48 ;  /* 0x000000100430723c */ /* 0x040fe20000001830 */
[----:B------:R3:W5:Y:S07]  /*c9b0*/  MUFU.EX2 R78, R9 ;  /* 0x00000009004e7308 */ /* 0x00076e0000000800 */
[----:B------:R-:W-:Y:S01]  /*c9c0*/  HMMA.16816.F32 R32, R4, R18, R32 ;  /* 0x000000120420723c */ /* 0x000fe20000001820 */
[----:B------:R-:W-:-:S02]  /*c9d0*/  F2FP.F16.F32.PACK_AB R4, R82, R92 ;  /* 0x0000005c5204723e */ /* 0x000fc400000000ff */
[----:B----4-:R-:W-:Y:S01]  /*c9e0*/  F2FP.F16.F32.PACK_AB R6, R84, R83 ;  /* 0x000000535406723e */ /* 0x010fe200000000ff */
[----:B--2---:R-:W-:Y:S01]  /*c9f0*/  FFMA.FTZ R10, R178, UR5, -R0 ;  /* 0x00000005b20a7c23 */ /* 0x004fe20008010800 */
[----:B---3--:R-:W-:Y:S01]  /*ca00*/  FFMA.FTZ R9, R183, UR5, -R8 ;  /* 0x00000005b7097c23 */ /* 0x008fe20008010808 */
[----:B-----5:R-:W-:Y:S02]  /*ca10*/  F2FP.F16.F32.PACK_AB R5, R79, R78 ;  /* 0x0000004e4f05723e */ /* 0x020fe400000000ff */
[----:B------:R2:W-:Y:S04]  /*ca20*/  MUFU.EX2 R72, R10 ;  /* 0x0000000a00487308 */ /* 0x0005e80000000800 */
[----:B------:R3:W4:Y:S01]  /*ca30*/  MUFU.EX2 R80, R9 ;  /* 0x0000000900507308 */ /* 0x0007220000000800 */
[----:B--2---:R-:W-:Y:S01]  /*ca40*/  FFMA.FTZ R10, R205, UR5, -R3 ;  /* 0x00000005cd0a7c23 */ /* 0x004fe20008010803 */
[----:B---3--:R-:W-:Y:S01]  /*ca50*/  FFMA.FTZ R9, R181, UR5, -R2 ;  /* 0x00000005b5097c23 */ /* 0x008fe20008010802 */
[----:B----4-:R-:W-:-:S02]  /*ca60*/  F2FP.F16.F32.PACK_AB R7, R80, R81 ;  /* 0x000000515007723e */ /* 0x010fc400000000ff */
[----:B------:R2:W-:Y:S04]  /*ca70*/  MUFU.EX2 R58, R10 ;  /* 0x0000000a003a7308 */ /* 0x0005e80000000800 */
[----:B------:R3:W4:Y:S01]  /*ca80*/  MUFU.EX2 R76, R9 ;  /* 0x00000009004c7308 */ /* 0x0007220000000800 */
[C---:B------:R-:W-:Y:S08]  /*ca90*/  HMMA.16816.F32 R140, R4.reuse, R12, R44 ;  /* 0x0000000c048c723c */ /* 0x040ff0000000182c */
[----:B------:R-:W-:Y:S01]  /*caa0*/  HMMA.16816.F32 R44, R4, R14, R36 ;  /* 0x0000000e042c723c */ /* 0x000fe20000001824 */
[----:B------:R-:W5:Y:S01]  /*cab0*/  LDSM.16.MT88.4 R12, [R185+0x5800] ;  /* 0x00580000b90c783b */ /* 0x000f620000004200 */
[----:B--2---:R-:W-:Y:S01]  /*cac0*/  FFMA.FTZ R10, R197, UR5, -R3 ;  /* 0x00000005c50a7c23 */ /* 0x004fe20008010803 */
[----:B---3--:R-:W-:-:S03]  /*cad0*/  FFMA.FTZ R9, R174, UR5, -R2 ;  /* 0x00000005ae097c23 */ /* 0x008fc60008010802 */
[----:B------:R2:W-:Y:S02]  /*cae0*/  MUFU.EX2 R60, R10 ;  /* 0x0000000a003c7308 */ /* 0x0005e40000000800 */
[----:B------:R-:W-:Y:S01]  /*caf0*/  HMMA.16816.F32 R40, R4, R16, R40 ;  /* 0x000000100428723c */ /* 0x000fe20000001828 */
[--C-:B------:R-:W-:Y:S01]  /*cb00*/  FFMA.FTZ R17, R216, UR5, -R2.reuse ;  /* 0x00000005d8117c23 */ /* 0x100fe20008010802 */
[----:B------:R3:W1:Y:S01]  /*cb10*/  MUFU.EX2 R74, R9 ;  /* 0x00000009004a7308 */ /* 0x0006620000000800 */
[----:B------:R-:W-:-:S04]  /*cb20*/  FFMA.FTZ R16, R210, UR5, -R2 ;  /* 0x00000005d2107c23 */ /* 0x000fc80008010802 */
[----:B------:R-:W-:Y:S01]  /*cb30*/  MUFU.EX2 R52, R16 ;  /* 0x0000001000347308 */ /* 0x000fe20000000800 */
[----:B------:R-:W-:Y:S01]  /*cb40*/  HMMA.16816.F32 R24, R4, R18, R24 ;  /* 0x000000120418723c */ /* 0x000fe20000001818 */
[----:B----4-:R-:W-:Y:S01]  /*cb50*/  F2FP.F16.F32.PACK_AB R4, R77, R76 ;  /* 0x0000004c4d04723e */ /* 0x010fe200000000ff */
[--C-:B------:R-:W-:Y:S01]  /*cb60*/  FFMA.FTZ R19, R209, UR5, -R3.reuse ;  /* 0x00000005d1137c23 */ /* 0x100fe20008010803 */
[----:B------:R-:W-:Y:S01]  /*cb70*/  FFMA.FTZ R18, R202, UR5, -R3 ;  /* 0x00000005ca127c23 */ /* 0x000fe20008010803 */
[----:B--2---:R-:W-:Y:S01]  /*cb80*/  FFMA.FTZ R10, R199, UR5, -R8 ;  /* 0x00000005c70a7c23 */ /* 0x004fe20008010808 */
[----:B---3--:R-:W-:-:S03]  /*cb90*/  FFMA.FTZ R9, R198, UR5, -R0 ;  /* 0x00000005c6097c23 */ /* 0x008fc60008010800 */
[----:B------:R2:W-:Y:S01]  /*cba0*/  MUFU.EX2 R55, R10 ;  /* 0x0000000a00377308 */ /* 0x0005e20000000800 */
[----:B-1----:R-:W-:-:S03]  /*cbb0*/  F2FP.F16.F32.PACK_AB R6, R75, R74 ;  /* 0x0000004a4b06723e */ /* 0x002fc600000000ff */
[----:B------:R1:W3:Y:S04]  /*cbc0*/  MUFU.EX2 R73, R9 ;  /* 0x0000000900497308 */ /* 0x0002e80000000800 */
[----:B------:R-:W-:Y:S04]  /*cbd0*/  MUFU.EX2 R19, R19 ;  /* 0x0000001300137308 */ /* 0x000fe80000000800 */
[----:B------:R-:W-:Y:S01]  /*cbe0*/  MUFU.EX2 R18, R18 ;  /* 0x0000001200127308 */ /* 0x000fe20000000800 */
[--C-:B--2---:R-:W-:Y:S01]  /*cbf0*/  FFMA.FTZ R10, R219, UR5, -R0.reuse ;  /* 0x00000005db0a7c23 */ /* 0x104fe20008010800 */
[----:B-1----:R-:W-:Y:S01]  /*cc00*/  FFMA.FTZ R9, R176, UR5, -R0 ;  /* 0x00000005b0097c23 */ /* 0x002fe20008010800 */
[----:B---3--:R-:W-:-:S02]  /*cc10*/  F2FP.F16.F32.PACK_AB R5, R63, R73 ;  /* 0x000000493f05723e */ /* 0x008fc400000000ff */
[----:B------:R1:W-:Y:S04]  /*cc20*/  MUFU.EX2 R16, R10 ;  /* 0x0000000a00107308 */ /* 0x0003e80000000800 */
[----:B------:R2:W3:Y:S01]  /*cc30*/  MUFU.EX2 R62, R9 ;  /* 0x00000009003e7308 */ /* 0x0004e20000000800 */
[----:B-1----:R-:W-:Y:S01]  /*cc40*/  FFMA.FTZ R10, R192, R71, R179 ;  /* 0x00000047c00a7223 */ /* 0x002fe200000100b3 */
[----:B------:R-:W-:Y:S02]  /*cc50*/  MOV R179, R132 ;  /* 0x0000008400b37202 */ /* 0x000fe40000000f00 */
[----:B------:R-:W-:Y:S01]  /*cc60*/  MOV R192, R119 ;  /* 0x0000007700c07202 */ /* 0x000fe20000000f00 */
[----:B--2---:R-:W-:Y:S01]  /*cc70*/  FFMA.FTZ R9, R206, UR5, -R3 ;  /* 0x00000005ce097c23 */ /* 0x004fe20008010803 */
[----:B---3--:R-:W-:-:S02]  /*cc80*/  F2FP.F16.F32.PACK_AB R7, R62, R72 ;  /* 0x000000483e07723e */ /* 0x008fc400000000ff */
[----:B------:R-:W-:Y:S01]  /*cc90*/  MOV R119, R162 ;  /* 0x000000a200777202 */ /* 0x000fe20000000f00 */
[----:B------:R1:W2:Y:S01]  /*cca0*/  MUFU.EX2 R61, R9 ;  /* 0x00000009003d7308 */ /* 0x0002a20000000800 */
[----:B------:R-:W-:Y:S02]  /*ccb0*/  MOV R132, R152 ;  /* 0x0000009800847202 */ /* 0x000fe40000000f00 */
[----:B------:R-:W-:Y:S01]  /*ccc0*/  MOV R152, R153 ;  /* 0x0000009900987202 */ /* 0x000fe20000000f00 */
[----:B------:R-:W-:Y:S01]  /*ccd0*/  HMMA.16816.F32 R136, R4, R20, R136 ;  /* 0x000000140488723c */ /* 0x000fe20000001888 */
[----:B------:R-:W-:Y:S02]  /*cce0*/  MOV R153, R155 ;  /* 0x0000009b00997202 */ /* 0x000fe40000000f00 */
[----:B------:R-:W-:Y:S02]  /*ccf0*/  MOV R155, R160 ;  /* 0x000000a0009b7202 */ /* 0x000fe40000000f00 */
[----:B------:R-:W-:-:S03]  /*cd00*/  F2FP.F16.F32.PACK_AB R162, R53, R52 ;  /* 0x0000003435a2723e */ /* 0x000fc600000000ff */
[C---:B------:R-:W-:Y:S01]  /*cd10*/  HMMA.16816.F32 R144, R4.reuse, R22, R144 ;  /* 0x000000160490723c */ /* 0x040fe20000001890 */
[----:B-1----:R-:W-:Y:S01]  /*cd20*/  FFMA.FTZ R9, R193, UR5, -R3 ;  /* 0x00000005c1097c23 */ /* 0x002fe20008010803 */
[----:B------:R-:W-:Y:S01]  /*cd30*/  FFMA.FTZ R3, R217, UR5, -R2 ;  /* 0x00000005d9037c23 */ /* 0x000fe20008010802 */
[----:B------:R-:W-:Y:S02]  /*cd40*/  FFMA.FTZ R2, R208, UR5, -R0 ;  /* 0x00000005d0027c23 */ /* 0x000fe40008010800 */
[----:B------:R1:W3:Y:S03]  /*cd50*/  MUFU.EX2 R59, R9 ;  /* 0x00000009003b7308 */ /* 0x0002e60000000800 */
[C---:B-----5:R-:W-:Y:S01]  /*cd60*/  HMMA.16816.F32 R156, R4.reuse, R12, R48 ;  /* 0x0000000c049c723c */ /* 0x060fe20000001830 */
[----:B------:R-:W-:Y:S04]  /*cd70*/  MUFU.EX2 R51, R17 ;  /* 0x0000001100337308 */ /* 0x000fe80000000800 */
[----:B------:R4:W5:Y:S03]  /*cd80*/  MUFU.EX2 R50, R3 ;  /* 0x0000000300327308 */ /* 0x0009660000000800 */
[----:B------:R-:W-:Y:S01]  /*cd90*/  HMMA.16816.F32 R36, R4, R14, R32 ;  /* 0x0000000e0424723c */ /* 0x000fe20000001820 */
[----:B--2---:R-:W-:Y:S01]  /*cda0*/  F2FP.F16.F32.PACK_AB R4, R58, R61 ;  /* 0x0000003d3a04723e */ /* 0x004fe200000000ff */
[----:B------:R2:W-:Y:S01]  /*cdb0*/  MUFU.EX2 R49, R2 ;  /* 0x0000000200317308 */ /* 0x0005e20000000800 */
[----:B------:R-:W2:Y:S01]  /*cdc0*/  LDSM.16.MT88.4 R32, [R185+0x5c00] ;  /* 0x005c0000b920783b */ /* 0x000ea20000004200 */
[----:B-1----:R-:W-:Y:S01]  /*cdd0*/  FFMA.FTZ R9, R213, UR5, -R8 ;  /* 0x00000005d5097c23 */ /* 0x002fe20008010808 */
[----:B---3--:R-:W-:-:S03]  /*cde0*/  F2FP.F16.F32.PACK_AB R6, R60, R59 ;  /* 0x0000003b3c06723e */ /* 0x008fc600000000ff */
[----:B------:R1:W3:Y:S01]  /*cdf0*/  MUFU.EX2 R54, R9 ;  /* 0x0000000900367308 */ /* 0x0002e20000000800 */
[--C-:B----4-:R-:W-:Y:S01]  /*ce00*/  FFMA.FTZ R3, R222, UR5, -R8.reuse ;  /* 0x00000005de037c23 */ /* 0x110fe20008010808 */
[----:B-----5:R-:W-:Y:S01]  /*ce10*/  F2FP.F16.F32.PACK_AB R160, R51, R50 ;  /* 0x0000003233a0723e */ /* 0x020fe200000000ff */
[--C-:B--2---:R-:W-:Y:S02]  /*ce20*/  FFMA.FTZ R2, R220, UR5, -R8.reuse ;  /* 0x00000005dc027c23 */ /* 0x104fe40008010808 */
[----:B------:R2:W-:Y:S01]  /*ce30*/  MUFU.EX2 R11, R3 ;  /* 0x00000003000b7308 */ /* 0x0005e20000000800 */
[----:B-1----:R-:W-:Y:S01]  /*ce40*/  FFMA.FTZ R9, R203, UR5, -R8 ;  /* 0x00000005cb097c23 */ /* 0x002fe20008010808 */
[----:B---3--:R-:W-:-:S03]  /*ce50*/  F2FP.F16.F32.PACK_AB R5, R56, R54 ;  /* 0x000000363805723e */ /* 0x008fc600000000ff */
[----:B------:R1:W3:Y:S01]  /*ce60*/  MUFU.EX2 R57, R9 ;  /* 0x0000000900397308 */ /* 0x0002e20000000800 */
[----:B--2---:R-:W-:Y:S01]  /*ce70*/  FADD.FTZ R3, R179, R30 ;  /* 0x0000001eb3037221 */ /* 0x004fe20000010000 */
[--C-:B-1----:R-:W-:Y:S01]  /*ce80*/  FFMA.FTZ R9, R218, UR5, -R0.reuse ;  /* 0x00000005da097c23 */ /* 0x102fe20008010800 */
[----:B------:R-:W-:Y:S01]  /*ce90*/  FFMA.FTZ R0, R207, UR5, -R0 ;  /* 0x00000005cf007c23 */ /* 0x000fe20008010800 */
[----:B---3--:R-:W-:Y:S02]  /*cea0*/  F2FP.F16.F32.PACK_AB R7, R57, R55 ;  /* 0x000000373907723e */ /* 0x008fe400000000ff */
[----:B------:R1:W2:Y:S04]  /*ceb0*/  MUFU.EX2 R48, R9 ;  /* 0x0000000900307308 */ /* 0x0002a80000000800 */
[----:B------:R3:W4:Y:S01]  /*cec0*/  MUFU.EX2 R17, R0 ;  /* 0x0000000000117308 */ /* 0x0007220000000800 */
[C---:B------:R-:W-:Y:S08]  /*ced0*/  HMMA.16816.F32 R40, R4.reuse, R12, R40 ;  /* 0x0000000c0428723c */ /* 0x040ff00000001828 */
[----:B------:R-:W-:Y:S01]  /*cee0*/  HMMA.16816.F32 R140, R4, R20, R140 ;  /* 0x00000014048c723c */ /* 0x000fe2000000188c */
[----:B-1----:R-:W-:Y:S01]  /*cef0*/  FFMA.FTZ R9, R134, R70, R133 ;  /* 0x0000004686097223 */ /* 0x002fe20000010085 */
[----:B------:R-:W-:-:S02]  /*cf00*/  MOV R134, R131 ;  /* 0x0000008300867202 */ /* 0x000fc40000000f00 */
[----:B------:R-:W-:Y:S01]  /*cf10*/  MOV R133, R154 ;  /* 0x0000009a00857202 */ /* 0x000fe20000000f00 */
[----:B---3--:R-:W-:Y:S01]  /*cf20*/  FFMA.FTZ R0, R223, UR5, -R8 ;  /* 0x00000005df007c23 */ /* 0x008fe20008010808 */
[----:B------:R-:W-:Y:S02]  /*cf30*/  MOV R131, R125 ;  /* 0x0000007d00837202 */ /* 0x000fe40000000f00 */
[----:B------:R-:W-:Y:S01]  /*cf40*/  MOV R125, R163 ;  /* 0x000000a3007d7202 */ /* 0x000fe20000000f00 */
[----:B------:R1:W3:Y:S01]  /*cf50*/  MUFU.EX2 R12, R0 ;  /* 0x00000000000c7308 */ /* 0x0002e20000000800 */
[----:B------:R-:W-:Y:S01]  /*cf60*/  HMMA.16816.F32 R20, R4, R22, R44 ;  /* 0x000000160414723c */ /* 0x000fe2000000182c */
[----:B------:R-:W-:Y:S02]  /*cf70*/  MOV R154, R161 ;  /* 0x000000a1009a7202 */ /* 0x000fe40000000f00 */
[----:B--2---:R-:W-:Y:S02]  /*cf80*/  F2FP.F16.F32.PACK_AB R161, R48, R16 ;  /* 0x0000001030a1723e */ /* 0x004fe400000000ff */
[----:B----4-:R-:W-:-:S03]  /*cf90*/  F2FP.F16.F32.PACK_AB R163, R17, R49 ;  /* 0x0000003111a3723e */ /* 0x010fc600000000ff */
[----:B------:R-:W-:Y:S01]  /*cfa0*/  HMMA.16816.F32 R24, R4, R14, R24 ;  /* 0x0000000e0418723c */ /* 0x000fe20000001818 */
[----:B------:R-:W-:Y:S01]  /*cfb0*/  FADD.FTZ R6, R119, R9 ;  /* 0x0000000977067221 */ /* 0x000fe20000010000 */
[----:B------:R-:W-:Y:S01]  /*cfc0*/  FADD.FTZ R5, R125, R3 ;  /* 0x000000037d057221 */ /* 0x000fe20000010000 */
[----:B------:R-:W-:Y:S01]  /*cfd0*/  MOV R119, R126 ;  /* 0x0000007e00777202 */ /* 0x000fe20000000f00 */
[----:B-1----:R-:W-:Y:S01]  /*cfe0*/  FFMA.FTZ R0, R221, UR5, -R8 ;  /* 0x00000005dd007c23 */ /* 0x002fe20008010808 */
[----:B------:R-:W-:Y:S01]  /*cff0*/  FADD.FTZ R3, R134, R6 ;  /* 0x0000000686037221 */ /* 0x000fe20000010000 */
[----:B------:R1:W-:Y:S01]  /*d000*/  MUFU.EX2 R8, R2 ;  /* 0x0000000200087308 */ /* 0x0003e20000000800 */
[----:B------:R-:W-:Y:S01]  /*d010*/  MOV R125, R127 ;  /* 0x0000007f007d7202 */ /* 0x000fe20000000f00 */
[----:B------:R-:W-:Y:S01]  /*d020*/  HMMA.16816.F32 R136, R160, R148, R136 ;  /* 0x00000094a088723c */ /* 0x000fe20000001888 */
[----:B------:R-:W-:Y:S01]  /*d030*/  FADD.FTZ R6, R130, R3 ;  /* 0x0000000382067221 */ /* 0x000fe20000010000 */
[----:B------:R2:W4:Y:S01]  /*d040*/  MUFU.EX2 R13, R0 ;  /* 0x00000000000d7308 */ /* 0x0005220000000800 */
[----:B------:R-:W-:-:S02]  /*d050*/  MOV R126, R164 ;  /* 0x000000a4007e7202 */ /* 0x000fc40000000f00 */
[----:B------:R-:W-:Y:S02]  /*d060*/  MOV R127, R166 ;  /* 0x000000a6007f7202 */ /* 0x000fe40000000f00 */
[----:B------:R-:W-:Y:S01]  /*d070*/  F2FP.F16.F32.PACK_AB R164, R19, R28 ;  /* 0x0000001c13a4723e */ /* 0x000fe200000000ff */
[----:B------:R-:W-:Y:S01]  /*d080*/  HMMA.16816.F32 R144, R160, R150, R144 ;  /* 0x00000096a090723c */ /* 0x000fe20000001890 */
[----:B------:R-:W-:Y:S01]  /*d090*/  F2FP.F16.F32.PACK_AB R166, R29, R18 ;  /* 0x000000121da6723e */ /* 0x000fe200000000ff */
[----:B-1----:R-:W-:Y:S01]  /*d0a0*/  FADD.FTZ R2, R192, R31 ;  /* 0x0000001fc0027221 */ /* 0x002fe20000010000 */
[----:B--2---:R-:W-:-:S03]  /*d0b0*/  FADD.FTZ R0, R133, R10 ;  /* 0x0000000a85007221 */ /* 0x004fc60000010000 */
[----:B------:R-:W-:Y:S01]  /*d0c0*/  FADD.FTZ R4, R165, R2 ;  /* 0x00000002a5047221 */ /* 0x000fe20000010000 */
[----:B------:R-:W-:Y:S01]  /*d0d0*/  FADD.FTZ R2, R170, R5 ;  /* 0x00000005aa027221 */ /* 0x000fe20000010000 */
[----:B---3--:R-:W-:Y:S01]  /*d0e0*/  F2FP.F16.F32.PACK_AB R165, R11, R12 ;  /* 0x0000000c0ba5723e */ /* 0x008fe200000000ff */
        /* <DEDUP_REMOVED lines=124> */
[-C--:B------:R-:W-:Y:S08]  /*d8b0*/  HMMA.16816.F32 R164, R164, R34.reuse, R24 ;  /* 0x00000022a4a4723c */ /* 0x080ff00000001818 */
[----:B------:R-:W-:Y:S01]  /*d8c0*/  HMMA.16816.F32 R160, R160, R34, R36 ;  /* 0x00000022a0a0723c */ /* 0x000fe20000001824 */
[----:B------:R-:W-:-:S02]  /*d8d0*/  MOV R36, R65 ;  /* 0x0000004100247202 */ /* 0x000fc40000000f00 */
[----:B------:R-:W-:Y:S02]  /*d8e0*/  MOV R37, R66 ;  /* 0x0000004200257202 */ /* 0x000fe40000000f00 */
[----:B------:R-:W-:Y:S02]  /*d8f0*/  MOV R38, R67 ;  /* 0x0000004300267202 */ /* 0x000fe40000000f00 */
[----:B------:R-:W-:-:S13]  /*d900*/  MOV R39, R69 ;  /* 0x0000004500277202 */ /* 0x000fda0000000f00 */
.L_x_567:
[----:B------:R-:W-:-:S13]  /*d910*/  ISETP.GE.AND P0, PT, R190, RZ, PT ;  /* 0x000000ffbe00720c */ /* 0x000fda0003f06270 */
[----:B------:R-:W-:Y:S05]  /*d920*/  @!P0 BRA `(.L_x_571) ;  /* 0x0000004800088947 */ /* 0x000fea0003800000 */
[----:B------:R-:W3:Y:S01]  /*d930*/  LDC.64 R248, c[0x0][0x3c0] ;  /* 0x0000f000fff87b82 */ /* 0x000ee20000000a00 */
[----:B------:R-:W4:Y:S01]  /*d940*/  LDCU UR7, c[0x0][0x440] ;  /* 0x00008800ff0777ac */ /* 0x000f220008000800 */
[----:B------:R-:W-:Y:S01]  /*d950*/  IMAD.MOV.U32 R134, RZ, RZ, R36 ;  /* 0x000000ffff867224 */ /* 0x000fe200078e0024 */
[----:B------:R-:W-:Y:S01]  /*d960*/  MOV R132, R38 ;  /* 0x0000002600847202 */ /* 0x000fe20000000f00 */
[----:B------:R-:W-:Y:S01]  /*d970*/  IMAD.MOV.U32 R133, RZ, RZ, R37 ;  /* 0x000000ffff857224 */ /* 0x000fe200078e0025 */
[----:B--2---:R-:W-:Y:S01]  /*d980*/  MOV R3, R39 ;  /* 0x0000002700037202 */ /* 0x004fe20000000f00 */
[----:B------:R-:W2:Y:S01]  /*d990*/  LDCU UR6, c[0x0][0x440] ;  /* 0x00008800ff0677ac */ /* 0x000ea20008000800 */
[----:B------:R-:W1:Y:S01]  /*d9a0*/  LDCU UR5, c[0x0][0x50c] ;  /* 0x0000a180ff0577ac */ /* 0x000e620008000800 */
[----:B------:R-:W1:Y:S01]  /*d9b0*/  LDCU UR4, c[0x0][0x45c] ;  /* 0x00008b80ff0477ac */ /* 0x000e620008000800 */
[----:B----4-:R-:W-:Y:S01]  /*d9c0*/  ISETP.GE.AND P1, PT, R191, UR7, PT ;  /* 0x00000007bf007c0c */ /* 0x010fe2000bf26270 */
[----:B------:R-:W-:-:S12]  /*d9d0*/  BRA `(.L_x_572) ;  /* 0x0000000000fc7947 */ /* 0x000fd80003800000 */
.L_x_574:
[----:B------:R-:W2:Y:S01]  /*d9e0*/  LDL R250, [R1+0x4] ;  /* 0x0000040001fa7983 */ /* 0x000ea20000100800 */
[C---:B------:R-:W-:Y:S01]  /*d9f0*/  @!P0 VIADD R2, R190.reuse, 0xffffffff ;  /* 0xffffffffbe028836 */ /* 0x040fe20000000000 */
[----:B------:R-:W1:Y:S01]  /*da00*/  @!P0 LDC.64 R10, c[0x0][0x3b8] ;  /* 0x0000ee00ff0a8b82 */ /* 0x000e620000000a00 */
[----:B------:R-:W-:Y:S01]  /*da10*/  ISETP.GE.AND P1, PT, R191, UR6, PT ;  /* 0x00000006bf007c0c */ /* 0x000fe2000bf26270 */
[----:B------:R-:W3:Y:S01]  /*da20*/  LDL R247, [R1] ;  /* 0x0000000001f77983 */ /* 0x000ee20000100800 */
[C---:B------:R-:W-:Y:S05]  /*da30*/  @!P0 VIADD R14, R190.reuse, 0xffffffff ;  /* 0xffffffffbe0e8836 */ /* 0x040fea0000000000 */
[----:B------:R-:W4:Y:S06]  /*da40*/  @!P0 LDC.64 R16, c[0x0][0x3b8] ;  /* 0x0000ee00ff108b82 */ /* 0x000f2c0000000a00 */
[----:B------:R-:W-:Y:S02]  /*da50*/  @!P1 VIADD R15, R190, 0xffffffff ;  /* 0xffffffffbe0f9836 */ /* 0x000fe40000000000 */
[----:B------:R-:W5:Y:S08]  /*da60*/  @!P0 LDC.64 R12, c[0x0][0x3b8] ;  /* 0x0000ee00ff0c8b82 */ /* 0x000f700000000a00 */
[----:B------:R-:W5:Y:S01]  /*da70*/  @!P1 LDC.64 R22, c[0x0][0x3b8] ;  /* 0x0000ee00ff169b82 */ /* 0x000f620000000a00 */
[C---:B-1----:R-:W-:Y:S04]  /*da80*/  @!P0 IMAD.WIDE.U32 R4, R2.reuse, R10, RZ ;  /* 0x0000000a02048225 */ /* 0x042fe800078e00ff */
[----:B------:R-:W-:Y:S01]  /*da90*/  @!P0 IMAD R5, R2, R11, R5 ;  /* 0x0000000b02058224 */ /* 0x000fe200078e0205 */
[C---:B------:R-:W-:Y:S04]  /*daa0*/  @!P0 SHF.L.U32 R18, R4.reuse, 0x7, RZ ;  /* 0x0000000704128819 */ /* 0x040fe800000006ff */
[----:B------:R-:W-:Y:S01]  /*dab0*/  @!P0 SHF.L.U64.HI R24, R4, 0x7, R5 ;  /* 0x0000000704188819 */ /* 0x000fe20000010205 */
[----:B----4-:R-:W-:Y:S01]  /*dac0*/  @!P0 IMAD.WIDE.U32 R4, R2, R16, RZ ;  /* 0x0000001002048225 */ /* 0x010fe200078e00ff */
[----:B------:R-:W-:Y:S03]  /*dad0*/  @!P0 LEA R18, P2, R10, R18, 0x5 ;  /* 0x000000120a128211 */ /* 0x000fe600078428ff */
[----:B------:R-:W-:Y:S01]  /*dae0*/  @!P0 IMAD R5, R2, R17, R5 ;  /* 0x0000001102058224 */ /* 0x000fe200078e0205 */
[----:B------:R-:W-:Y:S01]  /*daf0*/  @!P0 LEA.HI.X R24, R10, R24, R11, 0x5, P2 ;  /* 0x000000180a188211 */ /* 0x000fe200010f2c0b */
[----:B-----5:R-:W-:Y:S03]  /*db00*/  @!P0 IMAD.WIDE.U32 R6, R14, R12, RZ ;  /* 0x0000000c0e068225 */ /* 0x020fe600078e00ff */
[----:B------:R-:W-:Y:S01]  /*db10*/  @!P0 SHF.L.U64.HI R11, R4, 0x7, R5 ;  /* 0x00000007040b8819 */ /* 0x000fe20000010205 */
[----:B------:R-:W-:Y:S02]  /*db20*/  @!P0 IMAD R7, R14, R13, R7 ;  /* 0x0000000d0e078224 */ /* 0x000fe400078e0207 */
[C---:B------:R-:W-:Y:S02]  /*db30*/  @!P0 IMAD.SHL.U32 R2, R6.reuse, 0x80, RZ ;  /* 0x0000008006028824 */ /* 0x040fe400078e00ff */
[C---:B------:R-:W-:Y:S01]  /*db40*/  @!P1 IMAD.WIDE.U32 R8, R15.reuse, R22, RZ ;  /* 0x000000160f089225 */ /* 0x040fe200078e00ff */
[----:B------:R-:W-:Y:S02]  /*db50*/  @!P0 SHF.L.U64.HI R6, R6, 0x7, R7 ;  /* 0x0000000706068819 */ /* 0x000fe40000010207 */
[----:B------:R-:W-:Y:S01]  /*db60*/  @!P0 LEA R2, P2, R12, R2, 0x6 ;  /* 0x000000020c028211 */ /* 0x000fe200078430ff */
[----:B------:R-:W-:Y:S02]  /*db70*/  @!P1 IMAD R9, R15, R23, R9 ;  /* 0x000000170f099224 */ /* 0x000fe400078e0209 */
[----:B------:R-:W-:Y:S01]  /*db80*/  @!P0 IMAD.SHL.U32 R10, R4, 0x80, RZ ;  /* 0x00000080040a8824 */ /* 0x000fe200078e00ff */
[----:B------:R-:W-:Y:S01]  /*db90*/  @!P0 LEA.HI.X R12, R12, R6, R13, 0x6, P2 ;  /* 0x000000060c0c8211 */ /* 0x000fe200010f340d */
[----:B------:R-:W-:Y:S02]  /*dba0*/  @!P0 IMAD R17, R17, 0x60, RZ ;  /* 0x0000006011118824 */ /* 0x000fe400078e02ff */
[----:B------:R-:W-:Y:S05]  /*dbb0*/  @!P0 IMAD.WIDE.U32 R4, R16, 0x60, R10 ;  /* 0x0000006010048825 */ /* 0x000fea00078e000a */
[----:B------:R-:W-:Y:S02]  /*dbc0*/  @!P0 IADD3 R5, PT, PT, R17, R5, RZ ;  /* 0x0000000511058210 */ /* 0x000fe40007ffe0ff */
[-C--:B--2---:R-:W-:Y:S02]  /*dbd0*/  @!P1 LEA R14, P4, R8, R250.reuse, 0x8 ;  /* 0x000000fa080e9211 */ /* 0x084fe400078840ff */
[-C--:B------:R-:W-:Y:S02]  /*dbe0*/  @!P0 LEA R10, P3, R18, R250.reuse, 0x1 ;  /* 0x000000fa120a8211 */ /* 0x080fe400078608ff */
[----:B---3--:R-:W-:Y:S02]  /*dbf0*/  @!P1 LEA.HI.X R7, R8, R247, R9, 0x8, P4 ;  /* 0x000000f708079211 */ /* 0x008fe400020f4409 */
[CC--:B------:R-:W-:Y:S02]  /*dc00*/  @!P0 LEA R8, P2, R2.reuse, R250.reuse, 0x1 ;  /* 0x000000fa02088211 */ /* 0x0c0fe400078408ff */
[----:B------:R-:W-:Y:S02]  /*dc10*/  @!P1 MOV R13, R7 ;  /* 0x00000007000d9202 */ /* 0x000fe40000000f00 */
[-C--:B------:R-:W-:Y:S01]  /*dc20*/  @!P0 LEA.HI.X R9, R2, R247.reuse, R12, 0x1, P2 ;  /* 0x000000f702098211 */ /* 0x080fe200010f0c0c */
[----:B------:R-:W-:Y:S01]  /*dc30*/  @!P1 IMAD.MOV.U32 R12, RZ, RZ, R14 ;  /* 0x000000ffff0c9224 */ /* 0x000fe200078e000e */
[-C--:B------:R-:W-:Y:S02]  /*dc40*/  @!P0 LEA.HI.X R11, R18, R247.reuse, R24, 0x1, P3 ;  /* 0x000000f7120b8211 */ /* 0x080fe400018f0c18 */
[C---:B------:R-:W-:Y:S02]  /*dc50*/  @!P0 LEA R6, P3, R4.reuse, R250, 0x1 ;  /* 0x000000fa04068211 */ /* 0x040fe400078608ff */
[----:B------:R-:W-:Y:S01]  /*dc60*/  @!PT LDS RZ, [RZ] ;  /* 0x00000000fffff984 */ /* 0x000fe20000000800 */
[----:B------:R-:W-:Y:S01]  /*dc70*/  @!PT LDS RZ, [RZ] ;  /* 0x00000000fffff984 */ /* 0x000fe20000000800 */
[----:B------:R-:W-:Y:S01]  /*dc80*/  @!PT LDS RZ, [RZ] ;  /* 0x00000000fffff984 */ /* 0x000fe20000000800 */
[----:B------:R1:W-:Y:S02]  /*dc90*/  @!P1 LDGSTS.E.BYPASS.LTC128B.128 [R189+0x2000], desc[UR14][R12.64] ;  /* 0x020000000cbd9fae */ /* 0x0003e4000b981a0e */
[----:B------:R-:W-:Y:S02]  /*dca0*/  @!P0 LEA.HI.X R7, R4, R247, R5, 0x1, P3 ;  /* 0x000000f704078211 */ /* 0x000fe400018f0c05 */
        /* <DEDUP_REMOVED lines=16> */
[----:B------:R-:W0:Y:S01]  /*ddb0*/  LDGDEPBAR ;  /* 0x00000000000079af */ /* 0x000e220000000000 */
[----:B------:R-:W-:Y:S05]  /*ddc0*/  BRA `(.L_x_573) ;  /* 0x0000001c00147947 */ /* 0x000fea0003800000 */
.L_x_572:
[----:B----4-:R-:W4:Y:S01]  /*ddd0*/  LDL R15, [R1+0xc] ;  /* 0x00000c00010f7983 */ /* 0x010f220000100800 */
[----:B------:R-:W-:Y:S04]  /*dde0*/  DEPBAR.LE SB0, 0x0 ;  /* 0x000080000000791a */ /* 0x000fe80000000000 */
[----:B------:R-:W5:Y:S01]  /*ddf0*/  LDL R14, [R1+0x8] ;  /* 0x00000800010e7983 */ /* 0x000f620000100800 */
[----:B------:R-:W-:Y:S01]  /*de00*/  BAR.SYNC.DEFER_BLOCKING 0x0 ;  /* 0x0000000000007b1d */ /* 0x000fe20000010000 */
[----:B--2---:R-:W-:Y:S01]  /*de10*/  ISETP.GE.AND P0, PT, R191, UR6, PT ;  /* 0x00000006bf007c0c */ /* 0x004fe2000bf06270 */
[C---:B---3--:R-:W-:Y:S04]  /*de20*/  IMAD.WIDE.U32 R6, R190.reuse, R248, RZ ;  /* 0x000000f8be067225 */ /* 0x048fe800078e00ff */
[----:B------:R-:W-:Y:S01]  /*de30*/  IMAD R7, R190, R249, R7 ;  /* 0x000000f9be077224 */ /* 0x000fe200078e0207 */
[C---:B------:R-:W-:Y:S04]  /*de40*/  SHF.L.U32 R4, R6.reuse, 0x7, RZ ;  /* 0x0000000706047819 */ /* 0x040fe800000006ff */
[----:B------:R-:W-:Y:S03]  /*de50*/  SHF.L.U64.HI R5, R6, 0x7, R7 ;  /* 0x0000000706057819 */ /* 0x000fe60000010207 */
[CC--:B------:R-:W-:Y:S02]  /*de60*/  @!P0 LEA R0, P3, R248.reuse, R4.reuse, 0x5 ;  /* 0x00000004f8008211 */ /* 0x0c0fe400078628ff */
[C---:B------:R-:W-:Y:S02]  /*de70*/  @!P0 LEA R2, P2, R248.reuse, R4, 0x6 ;  /* 0x00000004f8028211 */ /* 0x040fe400078430ff */
[CCC-:B------:R-:W-:Y:S02]  /*de80*/  @!P0 LEA.HI.X R6, R248.reuse, R5.reuse, R249.reuse, 0x5, P3 ;  /* 0x00000005f8068211 */ /* 0x1c0fe400018f2cf9 */
[----:B------:R-:W-:Y:S02]  /*de90*/  @!P0 LEA.HI.X R7, R248, R5, R249, 0x6, P2 ;  /* 0x00000005f8078211 */ /* 0x000fe400010f34f9 */
[-C--:B----4-:R-:W-:Y:S02]  /*dea0*/  @!P1 LEA R12, P4, R4, R15.reuse, 0x1 ;  /* 0x0000000f040c9211 */ /* 0x090fe400078808ff */
[-C--:B------:R-:W-:Y:S02]  /*deb0*/  @!P0 LEA R10, P3, R0, R15.reuse, 0x1 ;  /* 0x0000000f000a8211 */ /* 0x080fe400078608ff */
[-C--:B------:R-:W-:Y:S02]  /*dec0*/  @!P0 LEA R8, P2, R2, R15.reuse, 0x1 ;  /* 0x0000000f02088211 */ /* 0x080fe400078408ff */
[-CC-:B-----5:R-:W-:Y:S01]  /*ded0*/  @!P1 LEA.HI.X R13, R4, R14.reuse, R5.reuse, 0x1, P4 ;  /* 0x0000000e040d9211 */ /* 0x1a0fe200020f0c05 */
[----:B------:R-:W-:Y:S01]  /*dee0*/  @!P0 IMAD.WIDE.U32 R4, R248, 0x60, R4 ;  /* 0x00000060f8048825 */ /* 0x000fe200078e0004 */
[-C--:B------:R-:W-:Y:S02]  /*def0*/  @!P0 LEA.HI.X R11, R0, R14.reuse, R6, 0x1, P3 ;  /* 0x0000000e000b8211 */ /* 0x080fe400018f0c06 */
[-C--:B------:R-:W-:Y:S01]  /*df00*/  @!P0 LEA.HI.X R9, R2, R14.reuse, R7, 0x1, P2 ;  /* 0x0000000e02098211 */ /* 0x080fe200010f0c07 */
[----:B------:R-:W-:Y:S01]  /*df10*/  @!PT LDS RZ, [RZ] ;  /* 0x00000000fffff984 */ /* 0x000fe20000000800 */
[----:B------:R-:W-:Y:S01]  /*df20*/  @!PT LDS RZ, [RZ] ;  /* 0x00000000fffff984 */ /* 0x000fe20000000800 */
[----:B------:R-:W-:Y:S01]  /*df30*/  @!PT LDS RZ, [RZ] ;  /* 0x00000000fffff984 */ /* 0x000fe20000000800 */
[----:B------:R-:W-:Y:S01]  /*df40*/  @!P1 LDGSTS.E.BYPASS.LTC128B.128 [R189+0x4000], desc[UR14][R12.64] ;  /* 0x040000000cbd9fae */ /* 0x000fe2000b981a0e */
[----:B------:R-:W-:Y:S01]  /*df50*/  @!P0 LEA R6, P2, R4, R15, 0x1 ;  /* 0x0000000f04068211 */ /* 0x000fe200078408ff */
[----:B------:R-:W-:Y:S05]  /*df60*/  @!P0 IMAD R0, R249, 0x60, RZ ;  /* 0x00000060f9008824 */ /* 0x000fea00078e02ff */
[----:B------:R-:W-:Y:S01]  /*df70*/  @!P0 IADD3 R0, PT, PT, R0, R5, RZ ;  /* 0x0000000500008210 */ /* 0x000fe20007ffe0ff */
[----:B------:R-:W-:Y:S03]  /*df80*/  @P1 STS.128 [R189+0x4000], RZ ;  /* 0x004000ffbd001388 */ /* 0x000fe60000000c00 */
[----:B------:R-:W-:Y:S02]  /*df90*/  @!P0 LEA.HI.X R7, R4, R14, R0, 0x1, P2 ;  /* 0x0000000e04078211 */ /* 0x000fe400010f0c00 */
[----:B------:R-:W-:Y:S03]  /*dfa0*/  ISETP.NE.AND P2, PT, R190, RZ, PT ;  /* 0x000000ffbe00720c */ /* 0x000fe60003f45270 */
        /* <DEDUP_REMOVED lines=17> */
[----:B------:R-:W2:Y:S08]  /*e0c0*/  LDSM.16.M88.4 R16, [R184+0x2000] ;  /* 0x00200000b810783b */ /* 0x000eb00000000200 */
[----:B------:R-:W3:Y:S08]  /*e0d0*/  LDSM.16.M88.4 R124, [R187+0x1000] ;  /* 0x00100000bb7c783b */ /* 0x000ef00000000200 */
[----:B------:R-:W4:Y:S08]  /*e0e0*/  LDSM.16.M88.4 R32, [R184+0x2400] ;  /* 0x00240000b820783b */ /* 0x000f300000000200 */
[----:B------:R-:W5:Y:S08]  /*e0f0*/  LDSM.16.M88.4 R48, [R184+0x2800] ;  /* 0x00280000b830783b */ /* 0x000f700000000200 */
[----:B------:R-:W1:Y:S08]  /*e100*/  LDSM.16.M88.4 R64, [R184+0x2c00] ;  /* 0x002c0000b840783b */ /* 0x000e700000000200 */
[----:B------:R-:W1:Y:S01]  /*e110*/  LDSM.16.M88.4 R80, [R184+0x3000] ;  /* 0x00300000b850783b */ /* 0x000e620000000200 */
[-C--:B--2---:R-:W-:Y:S07]  /*e120*/  HMMA.16816.F32 R4, R128, R16.reuse, RZ ;  /* 0x000000108004723c */ /* 0x084fee00000018ff */
[----:B------:R-:W2:Y:S01]  /*e130*/  LDSM.16.M88.4 R96, [R184+0x3400] ;  /* 0x00340000b860783b */ /* 0x000ea20000000200 */
[C---:B---3--:R-:W-:Y:S07]  /*e140*/  HMMA.16816.F32 R8, R124.reuse, R16, RZ ;  /* 0x000000107c08723c */ /* 0x048fee00000018ff */
[----:B------:R-:W3:Y:S01]  /*e150*/  LDSM.16.M88.4 R112, [R184+0x3800] ;  /* 0x00380000b870783b */ /* 0x000ee20000000200 */
[-C--:B------:R-:W-:Y:S07]  /*e160*/  HMMA.16816.F32 R12, R124, R18.reuse, RZ ;  /* 0x000000127c0c723c */ /* 0x080fee00000018ff */
[----:B------:R-:W3:Y:S01]  /*e170*/  LDSM.16.M88.4 R168, [R184+0x3c00] ;  /* 0x003c0000b8a8783b */ /* 0x000ee20000000200 */
[C---:B------:R-:W-:Y:S07]  /*e180*/  HMMA.16816.F32 R16, R128.reuse, R18, RZ ;  /* 0x000000128010723c */ /* 0x040fee00000018ff */
[----:B------:R-:W-:Y:S01]  /*e190*/  LDSM.16.M88.4 R172, [R188] ;  /* 0x00000000bcac783b */ /* 0x000fe20000000200 */
[-C--:B----4-:R-:W-:Y:S07]  /*e1a0*/  HMMA.16816.F32 R20, R128, R32.reuse, RZ ;  /* 0x000000208014723c */ /* 0x090fee00000018ff */
[----:B------:R-:W4:Y:S01]  /*e1b0*/  LDSM.16.M88.4 R176, [R186+0x2000] ;  /* 0x00200000bab0783b */ /* 0x000f220000000200 */
[C---:B------:R-:W-:Y:S07]  /*e1c0*/  HMMA.16816.F32 R24, R124.reuse, R32, RZ ;  /* 0x000000207c18723c */ /* 0x040fee00000018ff */
[----:B------:R-:W4:Y:S01]  /*e1d0*/  LDSM.16.M88.4 R180, [R188+0x1000] ;  /* 0x00100000bcb4783b */ /* 0x000f220000000200 */
[-C--:B------:R-:W-:Y:S08]  /*e1e0*/  HMMA.16816.F32 R28, R124, R34.reuse, RZ ;  /* 0x000000227c1c723c */ /* 0x080ff000000018ff */
        /* <DEDUP_REMOVED lines=21> */
[-C--:B------:R-:W-:Y:S08]  /*e340*/  HMMA.16816.F32 R116, R128, R168.reuse, RZ ;  /* 0x000000a88074723c */ /* 0x080ff000000018ff */
[C---:B------:R-:W-:Y:S08]  /*e350*/  HMMA.16816.F32 R120, R124.reuse, R168, RZ ;  /* 0x000000a87c78723c */ /* 0x040ff000000018ff */
[-C--:B------:R-:W-:Y:S08]  /*e360*/  HMMA.16816.F32 R124, R124, R170.reuse, RZ ;  /* 0x000000aa7c7c723c */ /* 0x080ff000000018ff */
[----:B------:R-:W-:Y:S08]  /*e370*/  HMMA.16816.F32 R128, R128, R170, RZ ;  /* 0x000000aa8080723c */ /* 0x000ff000000018ff */
[-C--:B----4-:R-:W-:Y:S08]  /*e380*/  HMMA.16816.F32 R4, R172, R176.reuse, R4 ;  /* 0x000000b0ac04723c */ /* 0x090ff00000001804 */
        /* <DEDUP_REMOVED lines=109> */
[----:B------:R-:W3:Y:S01]  /*ea60*/  MUFU.TANH R214, R29 ;  /* 0x0000001d00d67308 */ /* 0x000ee20000002400 */
        /* <DEDUP_REMOVED lines=16> */
[----:B------:R-:W-:Y:S01]  /*eb70*/  MUFU.TANH R230, R42 ;  /* 0x0000002a00e67308 */ /* 0x000fe20000002400 */
        /* <DEDUP_REMOVED lines=10> */
[----:B------:R-:W5:Y:S01]  /*ec20*/  LDSM.16.M88.4 R4, [R186+0x3c00] ;  /* 0x003c0000ba04783b */ /* 0x000f620000000200 */
[----:B------:R-:W-:Y:S04]  /*ec30*/  DEPBAR.LE SB0, 0x0 ;  /* 0x000080000000791a */ /* 0x000fe80000000000 */
[----:B------:R-:W3:Y:S01]  /*ec40*/  MUFU.TANH R31, R33 ;  /* 0x00000021001f7308 */ /* 0x000ee20000002400 */
        /* <DEDUP_REMOVED lines=8> */
[----:B------:R-:W2:Y:S01]  /*ecd0*/  MUFU.TANH R200, R35 ;  /* 0x0000002300c87308 */ /* 0x000ea20000002400 */
[----:B------:R-:W-:Y:S01]  /*ece0*/  FMUL.FTZ R86, R86, UR5 ;  /* 0x0000000556567c20 */ /* 0x000fe20008410000 */
[-C--:B------:R-:W-:Y:S03]  /*ecf0*/  HMMA.16816.F32 R108, R180, R10.reuse, R108 ;  /* 0x0000000ab46c723c */ /* 0x080fe6000000186c */
[----:B------:R-:W-:Y:S01]  /*ed00*/  FMUL.FTZ R87, R87, UR5 ;  /* 0x0000000557577c20 */ /* 0x000fe20008410000 */
[----:B------:R-:W-:Y:S01]  /*ed10*/  FMUL.FTZ R88, R88, UR5 ;  /* 0x0000000558587c20 */ /* 0x000fe20008410000 */
[----:B------:R-:W-:Y:S03]  /*ed20*/  FMUL.FTZ R91, R91, UR5 ;  /* 0x000000055b5b7c20 */ /* 0x000fe60008410000 */
[----:B------:R-:W-:Y:S01]  /*ed30*/  MUFU.TANH R233, R40 ;  /* 0x0000002800e97308 */ /* 0x000fe20000002400 */
[----:B------:R-:W-:Y:S01]  /*ed40*/  FMUL.FTZ R89, R89, UR5 ;  /* 0x0000000559597c20 */ /* 0x000fe20008410000 */
[C---:B------:R-:W-:Y:S04]  /*ed50*/  HMMA.16816.F32 R112, R172.reuse, R10, R112 ;  /* 0x0000000aac70723c */ /* 0x040fe80000001870 */
[----:B------:R-:W-:Y:S01]  /*ed60*/  FMUL.FTZ R90, R90, UR5 ;  /* 0x000000055a5a7c20 */ /* 0x000fe20008410000 */
[----:B------:R-:W-:Y:S03]  /*ed70*/  FMUL.FTZ R92, R92, UR5 ;  /* 0x000000055c5c7c20 */ /* 0x000fe60008410000 */
[----:B------:R-:W-:Y:S01]  /*ed80*/  MUFU.TANH R232, R41 ;  /* 0x0000002900e87308 */ /* 0x000fe20000002400 */
[----:B------:R-:W-:Y:S01]  /*ed90*/  FMUL.FTZ R93, R93, UR5 ;  /* 0x000000055d5d7c20 */ /* 0x000fe20008410000 */
[----:B------:R-:W-:Y:S01]  /*eda0*/  FMUL.FTZ R94, R94, UR5 ;  /* 0x000000055e5e7c20 */ /* 0x000fe20008410000 */
[-C--:B-----5:R-:W-:Y:S03]  /*edb0*/  HMMA.16816.F32 R116, R172, R4.reuse, R116 ;  /* 0x00000004ac74723c */ /* 0x0a0fe60000001874 */
[----:B------:R-:W-:Y:S01]  /*edc0*/  FMUL.FTZ R95, R95, UR5 ;  /* 0x000000055f5f7c20 */ /* 0x000fe20008410000 */
[----:B------:R-:W-:Y:S03]  /*edd0*/  FMUL.FTZ R96, R96, UR5 ;  /* 0x0000000560607c20 */ /* 0x000fe60008410000 */
[----:B------:R-:W-:Y:S01]  /*ede0*/  MUFU.TANH R226, R36 ;  /* 0x0000002400e27308 */ /* 0x000fe20000002400 */
[----:B------:R-:W-:Y:S01]  /*edf0*/  FMUL.FTZ R97, R97, UR5 ;  /* 0x0000000561617c20 */ /* 0x000fe20008410000 */
[----:B------:R-:W-:Y:S01]  /*ee00*/  FMUL.FTZ R98, R98, UR5 ;  /* 0x0000000562627c20 */ /* 0x000fe20008410000 */
[C---:B------:R-:W-:Y:S04]  /*ee10*/  HMMA.16816.F32 R120, R180.reuse, R4, R120 ;  /* 0x00000004b478723c */ /* 0x040fe80000001878 */
[----:B------:R-:W-:Y:S03]  /*ee20*/  FMNMX3.FTZ R5, R3, R197, R192, !PT ;  /* 0x000000c503057276 */ /* 0x000fe600078100c0 */
[----:B------:R-:W5:Y:S01]  /*ee30*/  MUFU.TANH R222, R37 ;  /* 0x0000002500de7308 */ /* 0x000f620000002400 */
        /* <DEDUP_REMOVED lines=15> */
[----:B----4-:R-:W-:Y:S01]  /*ef30*/  FMNMX3.FTZ R6, R7, R168, R171, !PT ;  /* 0x000000a807067276 */ /* 0x010fe200078100ab */
        /* <DEDUP_REMOVED lines=11> */
[----:B------:R-:W-:Y:S01]  /*eff0*/  FMNMX3.FTZ R5, R5, R215, R214, !PT ;  /* 0x000000d705057276 */ /* 0x000fe200078100d6 */
[----:B------:R-:W-:Y:S01]  /*f000*/  FMUL.FTZ R107, R107, UR5 ;  /* 0x000000056b6b7c20 */ /* 0x000fe20008410000 */
[----:B------:R-:W-:Y:S01]  /*f010*/  FMNMX3.FTZ R7, R7, R29, R31, !PT ;  /* 0x0000001d07077276 */ /* 0x000fe2000781001f */
[----:B------:R-:W-:Y:S01]  /*f020*/  FMUL.FTZ R108, R108, UR5 ;  /* 0x000000056c6c7c20 */ /* 0x000fe20008410000 */
[----:B--2---:R-:W-:Y:S01]  /*f030*/  FMNMX3.FTZ R6, R6, R30, R200, !PT ;  /* 0x0000001e06067276 */ /* 0x004fe200078100c8 */
[----:B------:R-:W-:Y:S01]  /*f040*/  FMUL.FTZ R109, R109, UR5 ;  /* 0x000000056d6d7c20 */ /* 0x000fe20008410000 */
[----:B-----5:R-:W-:Y:S03]  /*f050*/  FMNMX3.FTZ R7, R7, R226, R222, !PT ;  /* 0x000000e207077276 */ /* 0x020fe600078100de */
[----:B------:R2:W-:Y:S01]  /*f060*/  MUFU.TANH R225, R44 ;  /* 0x0000002c00e17308 */ /* 0x0005e20000002400 */
[----:B------:R-:W-:Y:S01]  /*f070*/  FMUL.FTZ R110, R110, UR5 ;  /* 0x000000056e6e7c20 */ /* 0x000fe20008410000 */
[----:B------:R-:W-:Y:S01]  /*f080*/  FMUL.FTZ R111, R111, UR5 ;  /* 0x000000056f6f7c20 */ /* 0x000fe20008410000 */
[----:B------:R-:W-:Y:S01]  /*f090*/  FMUL.FTZ R112, R112, UR5 ;  /* 0x0000000570707c20 */ /* 0x000fe20008410000 */
[----:B------:R-:W-:Y:S01]  /*f0a0*/  FMUL.FTZ R113, R113, UR5 ;  /* 0x0000000571717c20 */ /* 0x000fe20008410000 */
[----:B------:R-:W-:Y:S01]  /*f0b0*/  FMUL.FTZ R114, R114, UR5 ;  /* 0x0000000572727c20 */ /* 0x000fe20008410000 */
[----:B------:R-:W-:Y:S01]  /*f0c0*/  FMUL.FTZ R115, R115, UR5 ;  /* 0x0000000573737c20 */ /* 0x000fe20008410000 */
[----:B------:R-:W-:Y:S03]  /*f0d0*/  FMUL.FTZ R116, R116, UR5 ;  /* 0x0000000574747c20 */ /* 0x000fe60008410000 */
[----:B------:R-:W3:Y:S01]  /*f0e0*/  MUFU.TANH R224, R45 ;  /* 0x0000002d00e07308 */ /* 0x000ee20000002400 */
[----:B------:R-:W-:Y:S01]  /*f0f0*/  FMUL.FTZ R117, R117, UR5 ;  /* 0x0000000575757c20 */ /* 0x000fe20008410000 */
[----:B-1----:R-:W-:Y:S01]  /*f100*/  FMNMX3.FTZ R2, R4, R213, R216, !PT ;  /* 0x000000d504027276 */ /* 0x002fe200078100d8 */
[----:B------:R-:W-:Y:S01]  /*f110*/  FMUL.FTZ R118, R118, UR5 ;  /* 0x0000000576767c20 */ /* 0x000fe20008410000 */
[----:B------:R-:W-:Y:S01]  /*f120*/  FMNMX3.FTZ R4, R5, R233, R232, !PT ;  /* 0x000000e905047276 */ /* 0x000fe200078100e8 */
[----:B------:R-:W-:Y:S01]  /*f130*/  FMUL.FTZ R119, R119, UR5 ;  /* 0x0000000577777c20 */ /* 0x000fe20008410000 */
[----:B----4-:R-:W-:Y:S01]  /*f140*/  FMNMX3.FTZ R2, R2, R230, R235, !PT ;  /* 0x000000e602027276 */ /* 0x010fe200078100eb */
[----:B------:R-:W-:Y:S03]  /*f150*/  FMUL.FTZ R120, R120, UR5 ;  /* 0x0000000578787c20 */ /* 0x000fe60008410000 */
[----:B------:R-:W-:Y:S01]  /*f160*/  MUFU.TANH R228, R46 ;  /* 0x0000002e00e47308 */ /* 0x000fe20000002400 */
[----:B------:R-:W-:Y:S01]  /*f170*/  FMNMX3.FTZ R5, R6, R220, R223, !PT ;  /* 0x000000dc06057276 */ /* 0x000fe200078100df */
[----:B------:R-:W-:Y:S01]  /*f180*/  FMUL.FTZ R121, R121, UR5 ;  /* 0x0000000579797c20 */ /* 0x000fe20008410000 */
[----:B--2---:R-:W-:Y:S01]  /*f190*/  FMUL.FTZ R44, R122, UR5 ;  /* 0x000000057a2c7c20 */ /* 0x004fe20008410000 */
[----:B------:R-:W-:Y:S01]  /*f1a0*/  FMUL.FTZ R43, R123, UR5 ;  /* 0x000000057b2b7c20 */ /* 0x000fe20008410000 */
[----:B------:R-:W-:Y:S01]  /*f1b0*/  FMUL.FTZ R124, R124, UR5 ;  /* 0x000000057c7c7c20 */ /* 0x000fe20008410000 */
[----:B------:R-:W-:Y:S01]  /*f1c0*/  FMUL.FTZ R125, R125, UR5 ;  /* 0x000000057d7d7c20 */ /* 0x000fe20008410000 */
[----:B------:R-:W-:Y:S03]  /*f1d0*/  FMUL.FTZ R128, R128, UR5 ;  /* 0x0000000580807c20 */ /* 0x000fe60008410000 */
[----:B------:R-:W-:Y:S01]  /*f1e0*/  MUFU.TANH R227, R47 ;  /* 0x0000002f00e37308 */ /* 0x000fe20000002400 */
[----:B------:R-:W-:Y:S01]  /*f1f0*/  FMUL.FTZ R129, R129, UR5 ;  /* 0x0000000581817c20 */ /* 0x000fe20008410000 */
[----:B---3--:R-:W-:Y:S01]  /*f200*/  FMNMX3.FTZ R4, R4, R225, R224, !PT ;  /* 0x000000e104047276 */ /* 0x008fe200078100e0 */
[----:B------:R-:W-:Y:S01]  /*f210*/  FMUL.FTZ R130, R130, UR5 ;  /* 0x0000000582827c20 */ /* 0x000fe20008410000 */
[----:B------:R-:W-:Y:S06]  /*f220*/  FMUL.FTZ R131, R131, UR5 ;  /* 0x0000000583837c20 */ /* 0x000fec0008410000 */
[----:B------:R-:W-:Y:S10]  /*f230*/  MUFU.TANH R202, R48 ;  /* 0x0000003000ca7308 */ /* 0x000ff40000002400 */
[----:B------:R-:W1:Y:S10]  /*f240*/  MUFU.TANH R201, R49 ;  /* 0x0000003100c97308 */ /* 0x000e740000002400 */
[----:B------:R-:W-:Y:S10]  /*f250*/  MUFU.TANH R203, R50 ;  /* 0x0000003200cb7308 */ /* 0x000ff40000002400 */
[----:B------:R-:W2:Y:S01]  /*f260*/  MUFU.TANH R204, R51 ;  /* 0x0000003300cc7308 */ /* 0x000ea20000002400 */
[----:B-1----:R-:W-:Y:S09]  /*f270*/  FMNMX3.FTZ R6, R7, R202, R201, !PT ;  /* 0x000000ca07067276 */ /* 0x002ff200078100c9 */
[----:B------:R1:W-:Y:S10]  /*f280*/  MUFU.TANH R41, R0 ;  /* 0x0000000000297308 */ /* 0x0003f40000002400 */
        /* <DEDUP_REMOVED lines=50> */
[----:B------:R-:W-:Y:S01]  /*f5b0*/  MUFU.TANH R84, R84 ;  /* 0x0000005400547308 */ /* 0x000fe20000002400 */
[----:B-1----:R-:W-:Y:S09]  /*f5c0*/  FMNMX3.FTZ R4, R4, R82, R83, !PT ;  /* 0x0000005204047276 */ /* 0x002ff20007810053 */
        /* <DEDUP_REMOVED lines=69> */
.L_x_573:
[----:B------:R-:W2:Y:S08]  /*fa20*/  SHFL.BFLY PT, R39, R20, 0x2, 0x1f ;  /* 0x0c401f0014277f89 */ /* 0x000eb000000e0000 */
[----:B------:R-:W3:Y:S08]  /*fa30*/  SHFL.BFLY PT, R2, R0, 0x2, 0x1f ;  /* 0x0c401f0000027f89 */ /* 0x000ef000000e0000 */
[----:B------:R-:W4:Y:S08]  /*fa40*/  SHFL.BFLY PT, R38, R19, 0x2, 0x1f ;  /* 0x0c401f0013267f89 */ /* 0x000f3000000e0000 */
[----:B------:R-:W5:Y:S08]  /*fa50*/  SHFL.BFLY PT, R37, R21, 0x2, 0x1f ;  /* 0x0c401f0015257f89 */ /* 0x000f7000000e0000 */
[----:B------:R-:W-:Y:S08]  /*fa60*/  LDSM.16.MT88.4 R52, [R185+0x4000] ;  /* 0x00400000b934783b */ /* 0x000ff00000004200 */
[----:B------:R-:W-:Y:S01]  /*fa70*/  LDSM.16.MT88.4 R56, [R135+0x4400] ;  /* 0x004400008738783b */ /* 0x000fe20000004200 */
[----:B--2---:R-:W-:Y:S02]  /*fa80*/  FMNMX.FTZ R39, R20, R39, !PT ;  /* 0x0000002714277209 */ /* 0x004fe40007810000 */
[----:B---3--:R-:W-:Y:S05]  /*fa90*/  FMNMX.FTZ R0, R0, R2, !PT ;  /* 0x0000000200007209 */ /* 0x008fea0007810000 */
[----:B------:R-:W2:Y:S01]  /*faa0*/  SHFL.BFLY PT, R4, R39, 0x1, 0x1f ;  /* 0x0c201f0027047f89 */ /* 0x000ea200000e0000 */
[----:B----4-:R-:W-:Y:S07]  /*fab0*/  FMNMX.FTZ R38, R19, R38, !PT ;  /* 0x0000002613267209 */ /* 0x010fee0007810000 */
[----:B------:R-:W3:Y:S01]  /*fac0*/  SHFL.BFLY PT, R2, R0, 0x1, 0x1f ;  /* 0x0c201f0000027f89 */ /* 0x000ee200000e0000 */
[----:B-----5:R-:W-:Y:S07]  /*fad0*/  FMNMX.FTZ R37, R21, R37, !PT ;  /* 0x0000002515257209 */ /* 0x020fee0007810000 */
[----:B------:R-:W4:Y:S08]  /*fae0*/  SHFL.BFLY PT, R5, R38, 0x1, 0x1f ;  /* 0x0c201f0026057f89 */ /* 0x000f3000000e0000 */
[----:B-1----:R-:W1:Y:S08]  /*faf0*/  SHFL.BFLY PT, R6, R37, 0x1, 0x1f ;  /* 0x0c201f0025067f89 */ /* 0x002e7000000e0000 */
[----:B------:R-:W5:Y:S01]  /*fb00*/  LDSM.16.MT88.4 R20, [R135+0x4000] ;  /* 0x004000008714783b */ /* 0x000f620000004200 */
[----:B--2---:R-:W-:Y:S04]  /*fb10*/  FMNMX.FTZ R39, R39, R4, !PT ;  /* 0x0000000427277209 */ /* 0x004fe80007810000 */
[C---:B------:R-:W-:Y:S01]  /*fb20*/  FSETP.NEU.FTZ.AND P2, PT, R39.reuse, -INF , PT ;  /* 0xff8000002700780b */ /* 0x040fe20003f5d000 */
[C---:B------:R-:W-:Y:S01]  /*fb30*/  FMUL.FTZ R45, R39.reuse, UR4 ;  /* 0x00000004272d7c20 */ /* 0x040fe20008410000 */
[----:B---3--:R-:W-:Y:S01]  /*fb40*/  FMNMX.FTZ R36, R0, R2, !PT ;  /* 0x0000000200247209 */ /* 0x008fe20007810000 */
[----:B------:R-:W-:Y:S01]  /*fb50*/  FADD.FTZ R0, -R39, R3 ;  /* 0x0000000327007221 */ /* 0x000fe20000010100 */
[----:B----4-:R-:W-:Y:S02]  /*fb60*/  FMNMX.FTZ R38, R38, R5, !PT ;  /* 0x0000000526267209 */ /* 0x010fe40007810000 */
[----:B------:R-:W-:Y:S01]  /*fb70*/  FSEL R45, R45, RZ, P2 ;  /* 0x000000ff2d2d7208 */ /* 0x000fe20001000000 */
[----:B------:R-:W-:Y:S01]  /*fb80*/  FMUL.FTZ R4, R0, UR4 ;  /* 0x0000000400047c20 */ /* 0x000fe20008410000 */
[C---:B------:R-:W-:Y:S01]  /*fb90*/  FSETP.NEU.FTZ.AND P0, PT, R38.reuse, -INF , PT ;  /* 0xff8000002600780b */ /* 0x040fe20003f1d000 */
[C---:B------:R-:W-:Y:S01]  /*fba0*/  FMUL.FTZ R46, R38.reuse, UR4 ;  /* 0x00000004262e7c20 */ /* 0x040fe20008410000 */
[----:B------:R-:W-:Y:S01]  /*fbb0*/  FADD.FTZ R3, -R38, R132 ;  /* 0x0000008426037221 */ /* 0x000fe20000010100 */
[----:B------:R2:W3:Y:S01]  /*fbc0*/  MUFU.EX2 R40, R4 ;  /* 0x0000000400287308 */ /* 0x0004e20000000800 */
[--C-:B------:R-:W-:Y:S01]  /*fbd0*/  FFMA.FTZ R5, R197, UR4, -R45.reuse ;  /* 0x00000004c5057c23 */ /* 0x100fe2000801082d */
[----:B------:R-:W-:Y:S01]  /*fbe0*/  FADD.FTZ R0, -R36, R134 ;  /* 0x0000008624007221 */ /* 0x000fe20000010100 */
[----:B------:R-:W-:Y:S01]  /*fbf0*/  FSEL R46, R46, RZ, P0 ;  /* 0x000000ff2e2e7208 */ /* 0x000fe20000000000 */
[--C-:B------:R-:W-:Y:S06]  /*fc00*/  FFMA.FTZ R24, R207, UR4, -R45.reuse ;  /* 0x00000004cf187c23 */ /* 0x100fec000801082d */
[----:B------:R4:W-:Y:S01]  /*fc10*/  MUFU.EX2 R250, R5 ;  /* 0x0000000500fa7308 */ /* 0x0009e20000000800 */
[----:B-1----:R-:W-:Y:S01]  /*fc20*/  FMNMX.FTZ R37, R37, R6, !PT ;  /* 0x0000000625257209 */ /* 0x002fe20007810000 */
[C---:B------:R-:W-:Y:S01]  /*fc30*/  FMUL.FTZ R64, R36.reuse, UR4 ;  /* 0x0000000424407c20 */ /* 0x040fe20008410000 */
[----:B------:R-:W-:Y:S01]  /*fc40*/  FSETP.NEU.FTZ.AND P0, PT, R36, -INF , PT ;  /* 0xff8000002400780b */ /* 0x000fe20003f1d000 */
[--C-:B------:R-:W-:Y:S01]  /*fc50*/  FFMA.FTZ R6, R168, UR4, -R46.reuse ;  /* 0x00000004a8067c23 */ /* 0x100fe2000801082e */
[C---:B------:R-:W-:Y:S01]  /*fc60*/  FSETP.NEU.FTZ.AND P2, PT, R37.reuse, -INF , PT ;  /* 0xff8000002500780b */ /* 0x040fe20003f5d000 */
[----:B------:R-:W-:Y:S01]  /*fc70*/  FMUL.FTZ R47, R37, UR4 ;  /* 0x00000004252f7c20 */ /* 0x000fe20008410000 */
[----:B------:R-:W-:Y:S03]  /*fc80*/  FSEL R64, R64, RZ, P0 ;  /* 0x000000ff40407208 */ /* 0x000fe60000000000 */
[----:B------:R1:W-:Y:S01]  /*fc90*/  MUFU.EX2 R89, R6 ;  /* 0x0000000600597308 */ /* 0x0003e20000000800 */
[----:B--2---:R-:W-:Y:S01]  /*fca0*/  FFMA.FTZ R4, R192, UR4, -R45 ;  /* 0x00000004c0047c23 */ /* 0x004fe2000801082d */
[C---:B---3--:R-:W-:Y:S01]  /*fcb0*/  FMUL.FTZ R16, R40.reuse, R148 ;  /* 0x0000009428107220 */ /* 0x048fe20000410000 */
[----:B------:R-:W-:Y:S01]  /*fcc0*/  FSEL R47, R47, RZ, P2 ;  /* 0x000000ff2f2f7208 */ /* 0x000fe20001000000 */
[----:B------:R-:W-:Y:S06]  /*fcd0*/  FMUL.FTZ R17, R40, R149 ;  /* 0x0000009528117220 */ /* 0x000fec0000410000 */
[----:B------:R2:W3:Y:S01]  /*fce0*/  MUFU.EX2 R60, R4 ;  /* 0x00000004003c7308 */ /* 0x0004e20000000800 */
[--C-:B----4-:R-:W-:Y:S01]  /*fcf0*/  FFMA.FTZ R5, R177, UR4, -R46.reuse ;  /* 0x00000004b1057c23 */ /* 0x110fe2000801082e */
[----:B------:R-:W-:Y:S01]  /*fd00*/  FADD.FTZ R2, -R37, R133 ;  /* 0x0000008525027221 */ /* 0x000fe20000010100 */
[--C-:B------:R-:W-:Y:S01]  /*fd10*/  FFMA.FTZ R26, R206, UR4, -R46.reuse ;  /* 0x00000004ce1a7c23 */ /* 0x100fe2000801082e */
[----:B------:R-:W-:Y:S06]  /*fd20*/  FFMA.FTZ R30, R30, UR4, -R46 ;  /* 0x000000041e1e7c23 */ /* 0x000fec000801082e */
[----:B------:R4:W-:Y:S01]  /*fd30*/  MUFU.EX2 R173, R5 ;  /* 0x0000000500ad7308 */ /* 0x0009e20000000800 */
[----:B------:R-:W-:Y:S01]  /*fd40*/  FMUL.FTZ R3, R3, UR4 ;  /* 0x0000000403037c20 */ /* 0x000fe20008410000 */
[----:B------:R-:W-:Y:S01]  /*fd50*/  FFMA.FTZ R7, R199, UR4, -R64 ;  /* 0x00000004c7077c23 */ /* 0x000fe20008010840 */
[----:B------:R-:W-:Y:S01]  /*fd60*/  FMUL.FTZ R2, R2, UR4 ;  /* 0x0000000402027c20 */ /* 0x000fe20008410000 */
[----:B-1----:R-:W-:Y:S01]  /*fd70*/  FFMA.FTZ R6, R195, UR4, -R47 ;  /* 0x00000004c3067c23 */ /* 0x002fe2000801082f */
[----:B------:R-:W-:Y:S05]  /*fd80*/  FMUL.FTZ R0, R0, UR4 ;  /* 0x0000000400007c20 */ /* 0x000fea0008410000 */
[----:B------:R-:W-:Y:S01]  /*fd90*/  MUFU.EX2 R66, R7 ;  /* 0x0000000700427308 */ /* 0x000fe20000000800 */
[--C-:B------:R-:W-:Y:S01]  /*fda0*/  FFMA.FTZ R28, R205, UR4, -R46.reuse ;  /* 0x00000004cd1c7c23 */ /* 0x100fe2000801082e */
[--C-:B------:R-:W-:Y:S01]  /*fdb0*/  FFMA.FTZ R29, R29, UR4, -R45.reuse ;  /* 0x000000041d1d7c23 */ /* 0x100fe2000801082d */
[--C-:B--2---:R-:W-:Y:S07]  /*fdc0*/  FFMA.FTZ R4, R176, UR4, -R46.reuse ;  /* 0x00000004b0047c23 */ /* 0x104fee000801082e */
[----:B------:R-:W1:Y:S01]  /*fdd0*/  MUFU.EX2 R3, R3 ;  /* 0x0000000300037308 */ /* 0x000e620000000800 */
[----:B---3--:R-:W-:Y:S02]  /*fde0*/  F2FP.F16.F32.PACK_AB R48, R60, R250 ;  /* 0x000000fa3c30723e */ /* 0x008fe400000000ff */
[----:B------:R-:W-:Y:S01]  /*fdf0*/  ISETP.NE.AND P0, PT, R190, RZ, PT ;  /* 0x000000ffbe00720c */ /* 0x000fe20003f05270 */
[--C-:B----4-:R-:W-:Y:S06]  /*fe00*/  FFMA.FTZ R5, R170, UR4, -R45.reuse ;  /* 0x00000004aa057c23 */ /* 0x110fec000801082d */
[----:B------:R2:W3:Y:S01]  /*fe10*/  MUFU.EX2 R61, R4 ;  /* 0x00000004003d7308 */ /* 0x0004e20000000800 */
[----:B------:R-:W-:Y:S09]  /*fe20*/  IADD3 R190, PT, PT, R190, -0x1, RZ ;  /* 0xffffffffbebe7810 */ /* 0x000ff20007ffe0ff */
[----:B------:R4:W-:Y:S10]  /*fe30*/  MUFU.EX2 R67, R5 ;  /* 0x0000000500437308 */ /* 0x0009f40000000800 */
[----:B------:R5:W-:Y:S01]  /*fe40*/  MUFU.EX2 R252, R6 ;  /* 0x0000000600fc7308 */ /* 0x000be20000000800 */
[C---:B-1----:R-:W-:Y:S01]  /*fe50*/  FMUL.FTZ R7, R3.reuse, R143 ;  /* 0x0000008f03077220 */ /* 0x042fe20000410000 */
[C---:B------:R-:W-:Y:S01]  /*fe60*/  FMUL.FTZ R18, R3.reuse, R150 ;  /* 0x0000009603127220 */ /* 0x040fe20000410000 */
[----:B------:R-:W-:Y:S07]  /*fe70*/  FMUL.FTZ R19, R3, R151 ;  /* 0x0000009703137220 */ /* 0x000fee0000410000 */
[----:B------:R-:W1:Y:S01]  /*fe80*/  MUFU.EX2 R2, R2 ;  /* 0x0000000200027308 */ /* 0x000e620000000800 */
[----:B--2---:R-:W-:Y:S01]  /*fe90*/  FFMA.FTZ R4, R169, UR4, -R45 ;  /* 0x00000004a9047c23 */ /* 0x004fe2000801082d */
[----:B---3--:R-:W-:Y:S08]  /*fea0*/  F2FP.F16.F32.PACK_AB R49, R61, R173 ;  /* 0x000000ad3d31723e */ /* 0x008ff000000000ff */
[----:B------:R-:W2:Y:S01]  /*feb0*/  MUFU.EX2 R0, R0 ;  /* 0x0000000000007308 */ /* 0x000ea20000000800 */
[----:B----4-:R-:W-:Y:S09]  /*fec0*/  FFMA.FTZ R5, R171, UR4, -R46 ;  /* 0x00000004ab057c23 */ /* 0x010ff2000801082e */
[----:B------:R3:W4:Y:S01]  /*fed0*/  MUFU.EX2 R127, R4 ;  /* 0x00000004007f7308 */ /* 0x0007220000000800 */
[----:B-----5:R-:W-:Y:S09]  /*fee0*/  FMUL.FTZ R6, R3, R142 ;  /* 0x0000008e03067220 */ /* 0x020ff20000410000 */
[----:B------:R5:W5:Y:S01]  /*fef0*/  MUFU.EX2 R126, R5 ;  /* 0x00000005007e7308 */ /* 0x000b620000000800 */
[C---:B-1----:R-:W-:Y:S01]  /*ff00*/  FMUL.FTZ R8, R2.reuse, R136 ;  /* 0x0000008802087220 */ /* 0x042fe20000410000 */
[C---:B------:R-:W-:Y:S01]  /*ff10*/  FMUL.FTZ R9, R2.reuse, R137 ;  /* 0x0000008902097220 */ /* 0x040fe20000410000 */
[C---:B------:R-:W-:Y:S01]  /*ff20*/  FMUL.FTZ R12, R2.reuse, R144 ;  /* 0x00000090020c7220 */ /* 0x040fe20000410000 */
[----:B------:R-:W-:Y:S01]  /*ff30*/  FMUL.FTZ R13, R2, R145 ;  /* 0x00000091020d7220 */ /* 0x000fe20000410000 */
[C---:B--2---:R-:W-:Y:S01]  /*ff40*/  FMUL.FTZ R10, R0.reuse, R138 ;  /* 0x0000008a000a7220 */ /* 0x044fe20000410000 */
[C---:B------:R-:W-:Y:S01]  /*ff50*/  FMUL.FTZ R11, R0.reuse, R139 ;  /* 0x0000008b000b7220 */ /* 0x040fe20000410000 */
[C---:B------:R-:W-:Y:S01]  /*ff60*/  FMUL.FTZ R15, R0.reuse, R147 ;  /* 0x00000093000f7220 */ /* 0x040fe20000410000 */
[----:B------:R-:W-:Y:S01]  /*ff70*/  FMUL.FTZ R14, R0, R146 ;  /* 0x00000092000e7220 */ /* 0x000fe20000410000 */
[--C-:B---3--:R-:W-:Y:S01]  /*ff80*/  FFMA.FTZ R4, R196, UR4, -R47.reuse ;  /* 0x00000004c4047c23 */ /* 0x108fe2000801082f */
[----:B----4-:R-:W-:Y:S01]  /*ff90*/  F2FP.F16.F32.PACK_AB R50, R127, R67 ;  /* 0x000000437f32723e */ /* 0x010fe200000000ff */
[----:B------:R1:W-:Y:S01]  /*ffa0*/  MUFU.EX2 R205, R24 ;  /* 0x0000001800cd7308 */ /* 0x0003e20000000800 */
[----:B------:R-:W-:Y:S01]  /*ffb0*/  FMUL.FTZ R25, R2, R157 ;  /* 0x0000009d02197220 */ /* 0x000fe20000410000 */
[--C-:B-----5:R-:W-:Y:S01]  /*ffc0*/  FFMA.FTZ R5, R194, UR4, -R64.reuse ;  /* 0x00000004c2057c23 */ /* 0x120fe20008010840 */
[----:B------:R-:W-:Y:S07]  /*ffd0*/  F2FP.F16.F32.PACK_AB R51, R126, R89 ;  /* 0x000000597e33723e */ /* 0x000fee00000000ff */
[----:B------:R2:W3:Y:S01]  /*ffe0*/  MUFU.EX2 R247, R4 ;  /* 0x0000000400f77308 */ /* 0x0004e20000000800 */
[----:B------:R-:W-:Y:S09]  /*fff0*/  FMUL.FTZ R27, R0, R159 ;  /* 0x0000009f001b7220 */ /* 0x000ff20000410000 */
[----:B------:R4:W-:Y:S10]  /*10000*/  MUFU.EX2 R251, R5 ;  /* 0x0000000500fb7308 */ /* 0x0009f40000000800 */
[----:B------:R5:W-:Y:S01]  /*10010*/  MUFU.EX2 R194, R26 ;  /* 0x0000001a00c27308 */ /* 0x000be20000000800 */
[----:B-1----:R-:W-:Y:S09]  /*10020*/  FMUL.FTZ R24, R2, R156 ;  /* 0x0000009c02187220 */ /* 0x002ff20000410000 */
[----:B------:R1:W-:Y:S01]  /*10030*/  MUFU.EX2 R199, R29 ;  /* 0x0000001d00c77308 */ /* 0x0003e20000000800 */
[----:B--2---:R-:W-:Y:S01]  /*10040*/  FFMA.FTZ R4, R193, UR4, -R64 ;  /* 0x00000004c1047c23 */ /* 0x004fe20008010840 */
[----:B---3--:R-:W-:Y:S08]  /*10050*/  F2FP.F16.F32.PACK_AB R32, R252, R247 ;  /* 0x000000f7fc20723e */ /* 0x008ff000000000ff */
[----:B------:R2:W-:Y:S01]  /*10060*/  MUFU.EX2 R195, R30 ;  /* 0x0000001e00c37308 */ /* 0x0005e20000000800 */
[--C-:B----4-:R-:W-:Y:S09]  /*10070*/  FFMA.FTZ R5, R198, UR4, -R47.reuse ;  /* 0x00000004c6057c23 */ /* 0x110ff2000801082f */
[----:B------:R3:W4:Y:S01]  /*10080*/  MUFU.EX2 R65, R4 ;  /* 0x0000000400417308 */ /* 0x0007220000000800 */
[----:B-----5:R-:W-:Y:S09]  /*10090*/  FMUL.FTZ R26, R0, R158 ;  /* 0x0000009e001a7220 */ /* 0x020ff20000410000 */
[----:B------:R5:W-:Y:S01]  /*100a0*/  MUFU.EX2 R90, R5 ;  /* 0x00000005005a7308 */ /* 0x000be20000000800 */
[----:B-1----:R-:W-:Y:S01]  /*100b0*/  FFMA.FTZ R29, R200, UR4, -R46 ;  /* 0x00000004c81d7c23 */ /* 0x002fe2000801082e */
[----:B------:R-:W-:Y:S08]  /*100c0*/  MOV R200, R126 ;  /* 0x0000007e00c87202 */ /* 0x000ff00000000f00 */
[----:B------:R1:W-:Y:S01]  /*100d0*/  MUFU.EX2 R198, R28 ;  /* 0x0000001c00c67308 */ /* 0x0003e20000000800 */
[----:B--2---:R-:W-:Y:S09]  /*100e0*/  FMUL.FTZ R30, R0, R162 ;  /* 0x000000a2001e7220 */ /* 0x004ff20000410000 */
[----:B------:R2:W-:Y:S01]  /*100f0*/  MUFU.EX2 R197, R29 ;  /* 0x0000001d00c57308 */ /* 0x0005e20000000800 */
[----:B---3--:R-:W-:Y:S01]  /*10100*/  FFMA.FTZ R4, R179, UR4, -R47 ;  /* 0x00000004b3047c23 */ /* 0x008fe2000801082f */
[----:B----4-:R-:W-:Y:S01]  /*10110*/  F2FP.F16.F32.PACK_AB R33, R65, R251 ;  /* 0x000000fb4121723e */ /* 0x010fe200000000ff */
[--C-:B-----5:R-:W-:Y:S07]  /*10120*/  FFMA.FTZ R5, R178, UR4, -R64.reuse ;  /* 0x00000004b2057c23 */ /* 0x120fee0008010840 */
[----:B------:R3:W4:Y:S01]  /*10130*/  MUFU.EX2 R122, R4 ;  /* 0x00000004007a7308 */ /* 0x0007220000000800 */
[--C-:B-1----:R-:W-:Y:S09]  /*10140*/  FFMA.FTZ R28, R31, UR4, -R45.reuse ;  /* 0x000000041f1c7c23 */ /* 0x102ff2000801082d */
[----:B------:R1:W5:Y:S01]  /*10150*/  MUFU.EX2 R123, R5 ;  /* 0x00000005007b7308 */ /* 0x0003620000000800 */
[----:B------:R-:W-:Y:S01]  /*10160*/  FMUL.FTZ R31, R0, R163 ;  /* 0x000000a3001f7220 */ /* 0x000fe20000410000 */
[----:B--2---:R-:W-:Y:S08]  /*10170*/  FMUL.FTZ R29, R2, R161 ;  /* 0x000000a1021d7220 */ /* 0x004ff00000410000 */
[----:B------:R2:W-:Y:S01]  /*10180*/  MUFU.EX2 R206, R28 ;  /* 0x0000001c00ce7308 */ /* 0x0005e20000000800 */
[----:B---3--:R-:W-:Y:S01]  /*10190*/  FMUL.FTZ R4, R40, R140 ;  /* 0x0000008c28047220 */ /* 0x008fe20000410000 */
[----:B----4-:R-:W-:Y:S02]  /*101a0*/  F2FP.F16.F32.PACK_AB R34, R122, R90 ;  /* 0x0000005a7a22723e */ /* 0x010fe400000000ff */
[----:B------:R-:W-:Y:S01]  /*101b0*/  MOV R207, R122 ;  /* 0x0000007a00cf7202 */ /* 0x000fe20000000f00 */
[----:B-1----:R-:W-:Y:S01]  /*101c0*/  FMUL.FTZ R5, R40, R141 ;  /* 0x0000008d28057220 */ /* 0x002fe20000410000 */
[----:B-----5:R-:W-:Y:S01]  /*101d0*/  F2FP.F16.F32.PACK_AB R35, R66, R123 ;  /* 0x0000007b4223723e */ /* 0x020fe200000000ff */
[----:B--2---:R-:W-:Y:S05]  /*101e0*/  FMUL.FTZ R28, R2, R160 ;  /* 0x000000a0021c7220 */ /* 0x004fea0000410000 */
[-C--:B------:R-:W-:Y:S08]  /*101f0*/  HMMA.16816.F32 R4, R48, R20.reuse, R4 ;  /* 0x000000143004723c */ /* 0x080ff00000001804 */
[C---:B------:R-:W-:Y:S04]  /*10200*/  HMMA.16816.F32 R8, R32.reuse, R20, R8 ;  /* 0x000000142008723c */ /* 0x040fe80000001808 */
[----:B------:R-:W-:Y:S01]  /*10210*/  FFMA.FTZ R21, R210, UR4, -R45 ;  /* 0x00000004d2157c23 */ /* 0x000fe2000801082d */
[C---:B------:R-:W-:Y:S01]  /*10220*/  FMUL.FTZ R20, R40.reuse, R152 ;  /* 0x0000009828147220 */ /* 0x040fe20000410000 */
[----:B------:R-:W-:Y:S01]  /*10230*/  MOV R210, R66 ;  /* 0x0000004200d27202 */ /* 0x000fe20000000f00 */
[--C-:B------:R-:W-:Y:S01]  /*10240*/  FFMA.FTZ R66, R233, UR4, -R47.reuse ;  /* 0x00000004e9427c23 */ /* 0x100fe2000801082f */
[-C--:B------:R-:W-:Y:S01]  /*10250*/  HMMA.16816.F32 R12, R32, R22.reuse, R12 ;  /* 0x00000016200c723c */ /* 0x080fe2000000180c */
[----:B------:R1:W2:Y:S10]  /*10260*/  MUFU.EX2 R196, R21 ;  /* 0x0000001500c47308 */ /* 0x0002b40000000800 */
[----:B------:R3:W-:Y:S01]  /*10270*/  MUFU.EX2 R151, R66 ;  /* 0x0000004200977308 */ /* 0x0007e20000000800 */
[C---:B------:R-:W-:Y:S04]  /*10280*/  HMMA.16816.F32 R16, R48.reuse, R22, R16 ;  /* 0x000000163010723c */ /* 0x040fe80000001810 */
[C---:B------:R-:W-:Y:S01]  /*10290*/  FMUL.FTZ R23, R3.reuse, R155 ;  /* 0x0000009b03177220 */ /* 0x040fe20000410000 */
[----:B------:R-:W-:Y:S01]  /*102a0*/  FMUL.FTZ R22, R3, R154 ;  /* 0x0000009a03167220 */ /* 0x000fe20000410000 */
[----:B-1----:R-:W-:Y:S01]  /*102b0*/  FMUL.FTZ R21, R40, R153 ;  /* 0x0000009928157220 */ /* 0x002fe20000410000 */
[----:B---3--:R-:W-:Y:S06]  /*102c0*/  FFMA.FTZ R66, R230, UR4, -R64 ;  /* 0x00000004e6427c23 */ /* 0x008fec0008010840 */
[-C--:B------:R-:W-:Y:S01]  /*102d0*/  HMMA.16816.F32 R20, R48, R52.reuse, R20 ;  /* 0x000000343014723c */ /* 0x080fe20000001814 */
[----:B------:R1:W-:Y:S07]  /*102e0*/  MUFU.EX2 R148, R66 ;  /* 0x0000004200947308 */ /* 0x0003ee0000000800 */
[C---:B------:R-:W-:Y:S04]  /*102f0*/  HMMA.16816.F32 R24, R32.reuse, R52, R24 ;  /* 0x000000342018723c */ /* 0x040fe80000001818 */
[--C-:B------:R-:W-:Y:S01]  /*10300*/  FFMA.FTZ R52, R218, UR4, -R47.reuse ;  /* 0x00000004da347c23 */ /* 0x100fe2000801082f */
[--C-:B------:R-:W-:Y:S01]  /*10310*/  FFMA.FTZ R53, R217, UR4, -R47.reuse ;  /* 0x00000004d9357c23 */ /* 0x100fe2000801082f */
[----:B------:R-:W-:Y:S01]  /*10320*/  MOV R218, R127 ;  /* 0x0000007f00da7202 */ /* 0x000fe20000000f00 */
[--C-:B-1----:R-:W-:Y:S01]  /*10330*/  FFMA.FTZ R66, R243, UR4, -R47.reuse ;  /* 0x00000004f3427c23 */ /* 0x102fe2000801082f */
[-C--:B------:R-:W-:Y:S01]  /*10340*/  HMMA.16816.F32 R28, R32, R54.reuse, R28 ;  /* 0x00000036201c723c */ /* 0x080fe2000000181c */
[----:B------:R1:W-:Y:S02]  /*10350*/  MUFU.EX2 R175, R52 ;  /* 0x0000003400af7308 */ /* 0x0003e40000000800 */
[----:B------:R-:W-:Y:S01]  /*10360*/  FFMA.FTZ R33, R215, UR4, -R47 ;  /* 0x00000004d7217c23 */ /* 0x000fe2000801082f */
[C---:B------:R-:W-:Y:S07]  /*10370*/  FMUL.FTZ R34, R3.reuse, R166 ;  /* 0x000000a603227220 */ /* 0x040fee0000410000 */
[----:B------:R3:W-:Y:S01]  /*10380*/  MUFU.EX2 R193, R53 ;  /* 0x0000003500c17308 */ /* 0x0007e20000000800 */
[----:B------:R-:W-:Y:S01]  /*10390*/  FMUL.FTZ R32, R40, R164 ;  /* 0x000000a428207220 */ /* 0x000fe20000410000 */
[----:B------:R-:W-:Y:S01]  /*103a0*/  FMUL.FTZ R35, R3, R167 ;  /* 0x000000a703237220 */ /* 0x000fe20000410000 */
[----:B------:R-:W-:Y:S07]  /*103b0*/  MOV R215, R67 ;  /* 0x0000004300d77202 */ /* 0x000fee0000000f00 */
[----:B------:R4:W-:Y:S01]  /*103c0*/  MUFU.EX2 R180, R33 ;  /* 0x0000002100b47308 */ /* 0x0009e20000000800 */
[----:B------:R-:W-:Y:S01]  /*103d0*/  FFMA.FTZ R67, R204, UR4, -R46 ;  /* 0x00000004cc437c23 */ /* 0x000fe2000801082e */
[----:B------:R-:W-:Y:S08]  /*103e0*/  MOV R217, R123 ;  /* 0x0000007b00d97202 */ /* 0x000ff00000000f00 */
[----:B------:R5:W-:Y:S01]  /*103f0*/  MUFU.EX2 R146, R66 ;  /* 0x0000004200927308 */ /* 0x000be20000000800 */
[--C-:B-1----:R-:W-:Y:S01]  /*10400*/  FFMA.FTZ R52, R221, UR4, -R64.reuse ;  /* 0x00000004dd347c23 */ /* 0x102fe20008010840 */
[----:B------:R-:W-:Y:S08]  /*10410*/  MOV R221, R90 ;  /* 0x0000005a00dd7202 */ /* 0x000ff00000000f00 */
[----:B------:R-:W-:Y:S01]  /*10420*/  MUFU.EX2 R178, R67 ;  /* 0x0000004300b27308 */ /* 0x000fe20000000800 */
[--C-:B------:R-:W-:Y:S01]  /*10430*/  FFMA.FTZ R90, R129, UR4, -R45.reuse ;  /* 0x00000004815a7c23 */ /* 0x100fe2000801082d */
[--C-:B---3--:R-:W-:Y:S01]  /*10440*/  FFMA.FTZ R53, R219, UR4, -R64.reuse ;  /* 0x00000004db357c23 */ /* 0x108fe20008010840 */
[----:B------:R-:W-:Y:S07]  /*10450*/  MOV R219, R89 ;  /* 0x0000005900db7202 */ /* 0x000fee0000000f00 */
[----:B------:R1:W-:Y:S01]  /*10460*/  MUFU.EX2 R172, R52 ;  /* 0x0000003400ac7308 */ /* 0x0003e20000000800 */
[----:B------:R-:W-:Y:S01]  /*10470*/  FFMA.FTZ R89, R128, UR4, -R45 ;  /* 0x0000000480597c23 */ /* 0x000fe2000801082d */
[----:B----4-:R-:W-:Y:S08]  /*10480*/  FMUL.FTZ R33, R40, R165 ;  /* 0x000000a528217220 */ /* 0x010ff00000410000 */
[----:B------:R3:W-:Y:S01]  /*10490*/  MUFU.EX2 R177, R53 ;  /* 0x0000003500b17308 */ /* 0x0007e20000000800 */
[--C-:B-----5:R-:W-:Y:S09]  /*104a0*/  FFMA.FTZ R66, R241, UR4, -R64.reuse ;  /* 0x00000004f1427c23 */ /* 0x120ff20008010840 */
[----:B------:R-:W-:Y:S01]  /*104b0*/  MUFU.EX2 R90, R90 ;  /* 0x0000005a005a7308 */ /* 0x000fe20000000800 */
[----:B------:R-:W-:Y:S09]  /*104c0*/  HMMA.16816.F32 R32, R48, R54, R32 ;  /* 0x000000363020723c */ /* 0x000ff20000001820 */
[----:B------:R4:W-:Y:S01]  /*104d0*/  MUFU.EX2 R141, R66 ;  /* 0x00000042008d7308 */ /* 0x0009e20000000800 */
[----:B--2---:R-:W-:Y:S01]  /*104e0*/  F2FP.F16.F32.PACK_AB R48, R205, R196 ;  /* 0x000000c4cd30723e */ /* 0x004fe200000000ff */
[--C-:B-1----:R-:W-:Y:S01]  /*104f0*/  FFMA.FTZ R52, R214, UR4, -R47.reuse ;  /* 0x00000004d6347c23 */ /* 0x102fe2000801082f */
[----:B------:R-:W-:Y:S07]  /*10500*/  F2FP.F16.F32.PACK_AB R49, R198, R194 ;  /* 0x000000c2c631723e */ /* 0x000fee00000000ff */
[----:B------:R-:W-:Y:S01]  /*10510*/  MUFU.EX2 R89, R89 ;  /* 0x0000005900597308 */ /* 0x000fe20000000800 */
[----:B------:R-:W-:Y:S01]  /*10520*/  F2FP.F16.F32.PACK_AB R50, R206, R199 ;  /* 0x000000c7ce32723e */ /* 0x000fe200000000ff */
[----:B---3--:R-:W-:Y:S01]  /*10530*/  FFMA.FTZ R53, R213, UR4, -R64 ;  /* 0x00000004d5357c23 */ /* 0x008fe20008010840 */
[----:B------:R-:W-:Y:S07]  /*10540*/  F2FP.F16.F32.PACK_AB R51, R197, R195 ;  /* 0x000000c3c533723e */ /* 0x000fee00000000ff */
[----:B------:R1:W2:Y:S01]  /*10550*/  MUFU.EX2 R181, R52 ;  /* 0x0000003400b57308 */ /* 0x0002a20000000800 */
[----:B------:R-:W-:Y:S01]  /*10560*/  MOV R213, R61 ;  /* 0x0000003d00d57202 */ /* 0x000fe20000000f00 */
[--C-:B------:R-:W-:Y:S01]  /*10570*/  FFMA.FTZ R67, R212, UR4, -R46.reuse ;  /* 0x00000004d4437c23 */ /* 0x100fe2000801082e */
[----:B------:R-:W-:Y:S07]  /*10580*/  MOV R214, R65 ;  /* 0x0000004100d67202 */ /* 0x000fee0000000f00 */
[----:B------:R3:W-:Y:S01]  /*10590*/  MUFU.EX2 R176, R53 ;  /* 0x0000003500b07308 */ /* 0x0007e20000000800 */
[--C-:B------:R-:W-:Y:S01]  /*105a0*/  FFMA.FTZ R65, R203, UR4, -R46.reuse ;  /* 0x00000004cb417c23 */ /* 0x100fe2000801082e */
[-C--:B------:R-:W-:Y:S08]  /*105b0*/  HMMA.16816.F32 R4, R48, R56.reuse, R4 ;  /* 0x000000383004723c */ /* 0x080ff00000001804 */
[----:B------:R5:W-:Y:S01]  /*105c0*/  MUFU.EX2 R160, R67 ;  /* 0x0000004300a07308 */ /* 0x000be20000000800 */
[--C-:B----4-:R-:W-:Y:S01]  /*105d0*/  FFMA.FTZ R66, R72, UR4, -R47.reuse ;  /* 0x0000000448427c23 */ /* 0x110fe2000801082f */
[----:B------:R-:W-:Y:S08]  /*105e0*/  FFMA.FTZ R72, R115, UR4, -R46 ;  /* 0x0000000473487c23 */ /* 0x000ff0000801082e */
[----:B------:R4:W-:Y:S01]  /*105f0*/  MUFU.EX2 R174, R65 ;  /* 0x0000004100ae7308 */ /* 0x0009e20000000800 */
[----:B-1----:R-:W-:Y:S01]  /*10600*/  FFMA.FTZ R52, R216, UR4, -R64 ;  /* 0x00000004d8347c23 */ /* 0x002fe20008010840 */
[----:B--2---:R-:W-:Y:S08]  /*10610*/  F2FP.F16.F32.PACK_AB R54, R181, R180 ;  /* 0x000000b4b536723e */ /* 0x004ff000000000ff */
[----:B------:R-:W-:Y:S01]  /*10620*/  MUFU.EX2 R72, R72 ;  /* 0x0000004800487308 */ /* 0x000fe20000000800 */
[----:B------:R-:W-:Y:S02]  /*10630*/  MOV R216, R60 ;  /* 0x0000003c00d87202 */ /* 0x000fe40000000f00 */
[----:B---3--:R-:W-:Y:S07]  /*10640*/  F2FP.F16.F32.PACK_AB R53, R177, R172 ;  /* 0x000000acb135723e */ /* 0x008fee00000000ff */
[----:B------:R1:W2:Y:S01]  /*10650*/  MUFU.EX2 R183, R52 ;  /* 0x0000003400b77308 */ /* 0x0002a20000000800 */
[----:B------:R-:W3:Y:S01]  /*10660*/  LDSM.16.MT88.4 R60, [R185+0x4400] ;  /* 0x00440000b93c783b */ /* 0x000ee20000004200 */
[----:B-----5:R-:W-:Y:S01]  /*10670*/  FFMA.FTZ R67, R83, UR4, -R46 ;  /* 0x0000000453437c23 */ /* 0x020fe2000801082e */
[--C-:B------:R-:W-:Y:S07]  /*10680*/  FFMA.FTZ R83, R44, UR4, -R64.reuse ;  /* 0x000000042c537c23 */ /* 0x100fee0008010840 */
[----:B------:R5:W-:Y:S01]  /*10690*/  MUFU.EX2 R126, R66 ;  /* 0x00000042007e7308 */ /* 0x000be20000000800 */
[----:B----4-:R-:W-:Y:S09]  /*106a0*/  FFMA.FTZ R65, R232, UR4, -R47 ;  /* 0x00000004e8417c23 */ /* 0x010ff2000801082f */
[----:B------:R-:W-:Y:S10]  /*106b0*/  MUFU.EX2 R144, R67 ;  /* 0x0000004300907308 */ /* 0x000ff40000000800 */
[----:B------:R4:W-:Y:S01]  /*106c0*/  MUFU.EX2 R170, R65 ;  /* 0x0000004100aa7308 */ /* 0x0009e20000000800 */
[----:B-1----:R-:W-:Y:S02]  /*106d0*/  F2FP.F16.F32.PACK_AB R52, R193, R175 ;  /* 0x000000afc134723e */ /* 0x002fe400000000ff */
[----:B--2---:R-:W-:Y:S07]  /*106e0*/  F2FP.F16.F32.PACK_AB R55, R183, R176 ;  /* 0x000000b0b737723e */ /* 0x004fee00000000ff */
[----:B------:R-:W-:Y:S01]  /*106f0*/  MUFU.EX2 R83, R83 ;  /* 0x0000005300537308 */ /* 0x000fe20000000800 */
[----:B-----5:R-:W-:Y:S01]  /*10700*/  FFMA.FTZ R66, R74, UR4, -R64 ;  /* 0x000000044a427c23 */ /* 0x020fe20008010840 */
[--C-:B------:R-:W-:Y:S08]  /*10710*/  FFMA.FTZ R74, R112, UR4, -R45.reuse ;  /* 0x00000004704a7c23 */ /* 0x100ff0000801082d */
[----:B------:R1:W-:Y:S01]  /*10720*/  MUFU.EX2 R123, R66 ;  /* 0x00000042007b7308 */ /* 0x0003e20000000800 */
[C---:B------:R-:W-:Y:S09]  /*10730*/  HMMA.16816.F32 R8, R52.reuse, R56, R8 ;  /* 0x000000383408723c */ /* 0x040ff20000001808 */
[----:B------:R-:W-:Y:S01]  /*10740*/  MUFU.EX2 R74, R74 ;  /* 0x0000004a004a7308 */ /* 0x000fe20000000800 */
[--C-:B------:R-:W-:Y:S01]  /*10750*/  FFMA.FTZ R57, R226, UR4, -R45.reuse ;  /* 0x00000004e2397c23 */ /* 0x100fe2000801082d */
[--C-:B------:R-:W-:Y:S01]  /*10760*/  FFMA.FTZ R56, R222, UR4, -R45.reuse ;  /* 0x00000004de387c23 */ /* 0x100fe2000801082d */
[----:B------:R-:W2:Y:S01]  /*10770*/  LDL.LU R226, [R1+0x1c] ;  /* 0x00001c0001e27983 */ /* 0x000ea20000300800 */
[--C-:B----4-:R-:W-:Y:S01]  /*10780*/  FFMA.FTZ R65, R211, UR4, -R46.reuse ;  /* 0x00000004d3417c23 */ /* 0x110fe2000801082e */
[-C--:B------:R-:W-:Y:S05]  /*10790*/  HMMA.16816.F32 R12, R52, R58.reuse, R12 ;  /* 0x0000003a340c723c */ /* 0x080fea000000180c */
[----:B------:R4:W-:Y:S01]  /*107a0*/  MUFU.EX2 R171, R57 ;  /* 0x0000003900ab7308 */ /* 0x0009e20000000800 */
[----:B------:R-:W5:Y:S01]  /*107b0*/  LDL.LU R222, [R1+0x18] ;  /* 0x0000180001de7983 */ /* 0x000f620000300800 */
[--C-:B------:R-:W-:Y:S08]  /*107c0*/  FFMA.FTZ R67, R97, UR4, -R45.reuse ;  /* 0x0000000461437c23 */ /* 0x100ff0000801082d */
[----:B------:R3:W3:Y:S01]  /*107d0*/  MUFU.EX2 R179, R56 ;  /* 0x0000003800b37308 */ /* 0x0006e20000000800 */
[----:B-1----:R-:W-:Y:S01]  /*107e0*/  FFMA.FTZ R66, R96, UR4, -R45 ;  /* 0x0000000460427c23 */ /* 0x002fe2000801082d */
[C---:B------:R-:W-:Y:S08]  /*107f0*/  HMMA.16816.F32 R16, R48.reuse, R58, R16 ;  /* 0x0000003a3010723c */ /* 0x040ff00000001810 */
[----:B------:R1:W-:Y:S01]  /*10800*/  MUFU.EX2 R159, R65 ;  /* 0x00000041009f7308 */ /* 0x0003e20000000800 */
[--C-:B----4-:R-:W-:Y:S01]  /*10810*/  FFMA.FTZ R57, R220, UR4, -R46.reuse ;  /* 0x00000004dc397c23 */ /* 0x110fe2000801082e */
[-C--:B---3--:R-:W-:Y:S01]  /*10820*/  HMMA.16816.F32 R20, R48, R60.reuse, R20 ;  /* 0x0000003c3014723c */ /* 0x088fe20000001814 */
[----:B------:R-:W3:Y:S02]  /*10830*/  LDL.LU R220, [R1+0x14] ;  /* 0x0000140001dc7983 */ /* 0x000ee40000300800 */
[----:B------:R-:W-:Y:S01]  /*10840*/  FFMA.FTZ R56, R223, UR4, -R46 ;  /* 0x00000004df387c23 */ /* 0x000fe2000801082e */
[----:B------:R-:W-:Y:S04]  /*10850*/  MOV R223, R173 ;  /* 0x000000ad00df7202 */ /* 0x000fe80000000f00 */
[----:B------:R4:W-:Y:S01]  /*10860*/  MUFU.EX2 R168, R57 ;  /* 0x0000003900a87308 */ /* 0x0009e20000000800 */
[--C-:B-1----:R-:W-:Y:S01]  /*10870*/  FFMA.FTZ R65, R242, UR4, -R47.reuse ;  /* 0x00000004f2417c23 */ /* 0x102fe2000801082f */
[C---:B------:R-:W-:Y:S08]  /*10880*/  HMMA.16816.F32 R24, R52.reuse, R60, R24 ;  /* 0x0000003c3418723c */ /* 0x040ff00000001818 */
[----:B------:R1:W1:Y:S01]  /*10890*/  MUFU.EX2 R173, R56 ;  /* 0x0000003800ad7308 */ /* 0x0002620000000800 */
[--C-:B------:R-:W-:Y:S01]  /*108a0*/  FFMA.FTZ R60, R235, UR4, -R64.reuse ;  /* 0x00000004eb3c7c23 */ /* 0x100fe20008010840 */
[----:B------:R-:W-:Y:S08]  /*108b0*/  FFMA.FTZ R61, R225, UR4, -R47 ;  /* 0x00000004e13d7c23 */ /* 0x000ff0000801082f */
[----:B------:R1:W-:Y:S01]  /*108c0*/  MUFU.EX2 R157, R65 ;  /* 0x00000041009d7308 */ /* 0x0003e20000000800 */
[-C--:B------:R-:W-:Y:S09]  /*108d0*/  HMMA.16816.F32 R28, R52, R62.reuse, R28 ;  /* 0x0000003e341c723c */ /* 0x080ff2000000181c */
[----:B------:R1:W-:Y:S01]  /*108e0*/  MUFU.EX2 R165, R60 ;  /* 0x0000003c00a57308 */ /* 0x0003e20000000800 */
[--C-:B----4-:R-:W-:Y:S01]  /*108f0*/  FFMA.FTZ R57, R202, UR4, -R45.reuse ;  /* 0x00000004ca397c23 */ /* 0x110fe2000801082d */
[--C-:B------:R-:W-:Y:S01]  /*10900*/  FFMA.FTZ R53, R228, UR4, -R64.reuse ;  /* 0x00000004e4357c23 */ /* 0x100fe20008010840 */
[----:B------:R-:W-:Y:S01]  /*10910*/  FFMA.FTZ R52, R227, UR4, -R64 ;  /* 0x00000004e3347c23 */ /* 0x000fe20008010840 */
[----:B------:R-:W4:Y:S01]  /*10920*/  LDL.LU R202, [R1+0x10] ;  /* 0x0000100001ca7983 */ /* 0x000f220000300800 */
[----:B-1----:R-:W-:Y:S01]  /*10930*/  FFMA.FTZ R56, R201, UR4, -R45 ;  /* 0x00000004c9387c23 */ /* 0x002fe2000801082d */
[----:B------:R-:W-:Y:S04]  /*10940*/  HMMA.16816.F32 R32, R48, R62, R32 ;  /* 0x0000003e3020723c */ /* 0x000fe80000001820 */
[----:B------:R-:W-:Y:S01]  /*10950*/  MUFU.EX2 R182, R57 ;  /* 0x0000003900b67308 */ /* 0x000fe20000000800 */
[----:B------:R-:W-:Y:S09]  /*10960*/  F2FP.F16.F32.PACK_AB R48, R179, R171 ;  /* 0x000000abb330723e */ /* 0x000ff200000000ff */
[----:B------:R1:W1:Y:S01]  /*10970*/  MUFU.EX2 R192, R56 ;  /* 0x0000003800c07308 */ /* 0x0002620000000800 */
[----:B------:R-:W-:Y:S01]  /*10980*/  F2FP.F16.F32.PACK_AB R49, R173, R168 ;  /* 0x000000a8ad31723e */ /* 0x000fe200000000ff */
[--C-:B------:R-:W-:Y:S01]  /*10990*/  FFMA.FTZ R65, R82, UR4, -R46.reuse ;  /* 0x0000000452417c23 */ /* 0x100fe2000801082e */
[----:B------:R-:W-:Y:S07]  /*109a0*/  FFMA.FTZ R60, R224, UR4, -R47 ;  /* 0x00000004e03c7c23 */ /* 0x000fee000801082f */
[----:B------:R-:W-:Y:S01]  /*109b0*/  MUFU.EX2 R169, R61 ;  /* 0x0000003d00a97308 */ /* 0x000fe20000000800 */
[----:B------:R-:W-:Y:S01]  /*109c0*/  F2FP.F16.F32.PACK_AB R51, R178, R174 ;  /* 0x000000aeb233723e */ /* 0x000fe200000000ff */
[----:B------:R-:W-:Y:S08]  /*109d0*/  FFMA.FTZ R82, R117, UR4, -R45 ;  /* 0x0000000475527c23 */ /* 0x000ff0000801082d */
[----:B------:R1:W1:Y:S10]  /*109e0*/  MUFU.EX2 R166, R60 ;  /* 0x0000003c00a67308 */ /* 0x0002740000000800 */
[----:B------:R1:W-:Y:S02]  /*109f0*/  MUFU.EX2 R164, R53 ;  /* 0x0000003500a47308 */ /* 0x0003e40000000800 */
[----:B-1----:R-:W1:Y:S01]  /*10a00*/  LDSM.16.MT88.4 R56, [R135+0x4800] ;  /* 0x004800008738783b */ /* 0x002e620000004200 */
[----:B------:R-:W-:Y:S07]  /*10a10*/  F2FP.F16.F32.PACK_AB R50, R192, R182 ;  /* 0x000000b6c032723e */ /* 0x000fee00000000ff */
[----:B------:R1:W1:Y:S10]  /*10a20*/  MUFU.EX2 R167, R52 ;  /* 0x0000003400a77308 */ /* 0x0002740000000800 */
[----:B------:R1:W-:Y:S01]  /*10a30*/  MUFU.EX2 R142, R65 ;  /* 0x00000041008e7308 */ /* 0x0003e20000000800 */
[----:B------:R-:W1:Y:S01]  /*10a40*/  LDSM.16.MT88.4 R60, [R185+0x4800] ;  /* 0x00480000b93c783b */ /* 0x000e620000004200 */
[----:B------:R-:W-:Y:S08]  /*10a50*/  F2FP.F16.F32.PACK_AB R54, R166, R169 ;  /* 0x000000a9a636723e */ /* 0x000ff000000000ff */
[----:B------:R-:W-:Y:S01]  /*10a60*/  MUFU.EX2 R82, R82 ;  /* 0x0000005200527308 */ /* 0x000fe20000000800 */
[----:B------:R-:W-:Y:S02]  /*10a70*/  F2FP.F16.F32.PACK_AB R53, R165, R148 ;  /* 0x00000094a535723e */ /* 0x000fe400000000ff */
[----:B-1----:R-:W-:Y:S02]  /*10a80*/  F2FP.F16.F32.PACK_AB R52, R170, R151 ;  /* 0x00000097aa34723e */ /* 0x002fe400000000ff */
[----:B------:R-:W-:Y:S01]  /*10a90*/  F2FP.F16.F32.PACK_AB R55, R167, R164 ;  /* 0x000000a4a737723e */ /* 0x000fe200000000ff */
[--C-:B------:R-:W-:Y:S01]  /*10aa0*/  FFMA.FTZ R65, R73, UR4, -R47.reuse ;  /* 0x0000000449417c23 */ /* 0x100fe2000801082f */
[----:B------:R-:W-:Y:S03]  /*10ab0*/  FFMA.FTZ R73, R114, UR4, -R46 ;  /* 0x0000000472497c23 */ /* 0x000fe6000801082e */
[----:B------:R1:W-:Y:S10]  /*10ac0*/  MUFU.EX2 R114, R66 ;  /* 0x0000004200727308 */ /* 0x0003f40000000800 */
[----:B------:R-:W-:Y:S10]  /*10ad0*/  MUFU.EX2 R73, R73 ;  /* 0x0000004900497308 */ /* 0x000ff40000000800 */
[----:B------:R1:W-:Y:S02]  /*10ae0*/  MUFU.EX2 R127, R65 ;  /* 0x00000041007f7308 */ /* 0x0003e40000000800 */
[----:B-1----:R-:W-:Y:S01]  /*10af0*/  FFMA.FTZ R66, R104, UR4, -R47 ;  /* 0x0000000468427c23 */ /* 0x002fe2000801082f */
[-C--:B------:R-:W-:Y:S07]  /*10b00*/  HMMA.16816.F32 R4, R48, R56.reuse, R4 ;  /* 0x000000383004723c */ /* 0x080fee0000001804 */
[----:B------:R-:W-:Y:S01]  /*10b10*/  MUFU.EX2 R66, R66 ;  /* 0x0000004200427308 */ /* 0x000fe20000000800 */
[--C-:B------:R-:W-:Y:S01]  /*10b20*/  FFMA.FTZ R65, R84, UR4, -R45.reuse ;  /* 0x0000000454417c23 */ /* 0x100fe2000801082d */
[----:B------:R-:W-:Y:S01]  /*10b30*/  FFMA.FTZ R84, R43, UR4, -R64 ;  /* 0x000000042b547c23 */ /* 0x000fe20008010840 */
[C---:B------:R-:W-:Y:S07]  /*10b40*/  HMMA.16816.F32 R8, R52.reuse, R56, R8 ;  /* 0x000000383408723c */ /* 0x040fee0000001808 */
[----:B------:R1:W-:Y:S01]  /*10b50*/  MUFU.EX2 R122, R65 ;  /* 0x00000041007a7308 */ /* 0x0003e20000000800 */
[--C-:B------:R-:W-:Y:S01]  /*10b60*/  FFMA.FTZ R57, R238, UR4, -R45.reuse ;  /* 0x00000004ee397c23 */ /* 0x100fe2000801082d */
[----:B------:R-:W-:Y:S08]  /*10b70*/  FFMA.FTZ R56, R231, UR4, -R45 ;  /* 0x00000004e7387c23 */ /* 0x000ff0000801082d */
[----:B------:R-:W-:Y:S01]  /*10b80*/  MUFU.EX2 R84, R84 ;  /* 0x0000005400547308 */ /* 0x000fe20000000800 */
[-C--:B------:R-:W-:Y:S09]  /*10b90*/  HMMA.16816.F32 R12, R52, R58.reuse, R12 ;  /* 0x0000003a340c723c */ /* 0x080ff2000000180c */
[----:B------:R1:W-:Y:S10]  /*10ba0*/  MUFU.EX2 R150, R57 ;  /* 0x0000003900967308 */ /* 0x0003f40000000800 */
[----:B------:R1:W2:Y:S02]  /*10bb0*/  MUFU.EX2 R161, R56 ;  /* 0x0000003800a17308 */ /* 0x0002a40000000800 */
[--C-:B-1----:R-:W-:Y:S01]  /*10bc0*/  FFMA.FTZ R65, R99, UR4, -R46.reuse ;  /* 0x0000000463417c23 */ /* 0x102fe2000801082e */
[C---:B------:R-:W-:Y:S08]  /*10bd0*/  HMMA.16816.F32 R16, R48.reuse, R58, R16 ;  /* 0x0000003a3010723c */ /* 0x040ff00000001810 */
[-C--:B------:R-:W-:Y:S03]  /*10be0*/  HMMA.16816.F32 R20, R48, R60.reuse, R20 ;  /* 0x0000003c3014723c */ /* 0x080fe60000001814 */
[--C-:B------:R-:W-:Y:S01]  /*10bf0*/  FFMA.FTZ R57, R229, UR4, -R46.reuse ;  /* 0x00000004e5397c23 */ /* 0x100fe2000801082e */
[----:B------:R-:W-:Y:S03]  /*10c00*/  FFMA.FTZ R56, R234, UR4, -R46 ;  /* 0x00000004ea387c23 */ /* 0x000fe6000801082e */
[----:B------:R1:W-:Y:S01]  /*10c10*/  MUFU.EX2 R149, R57 ;  /* 0x0000003900957308 */ /* 0x0003e20000000800 */
[C---:B------:R-:W-:Y:S09]  /*10c20*/  HMMA.16816.F32 R24, R52.reuse, R60, R24 ;  /* 0x0000003c3418723c */ /* 0x040ff20000001818 */
[----:B------:R1:W2:Y:S01]  /*10c30*/  MUFU.EX2 R158, R56 ;  /* 0x00000038009e7308 */ /* 0x0002a20000000800 */
[--C-:B------:R-:W-:Y:S01]  /*10c40*/  FFMA.FTZ R60, R244, UR4, -R64.reuse ;  /* 0x00000004f43c7c23 */ /* 0x100fe20008010840 */
[----:B------:R-:W-:Y:S01]  /*10c50*/  FFMA.FTZ R61, R237, UR4, -R47 ;  /* 0x00000004ed3d7c23 */ /* 0x000fe2000801082f */
[-C--:B------:R-:W-:Y:S07]  /*10c60*/  HMMA.16816.F32 R28, R52, R62.reuse, R28 ;  /* 0x0000003e341c723c */ /* 0x080fee000000181c */
[----:B------:R2:W5:Y:S01]  /*10c70*/  MUFU.EX2 R152, R60 ;  /* 0x0000003c00987308 */ /* 0x0005620000000800 */
[--C-:B------:R-:W-:Y:S01]  /*10c80*/  FFMA.FTZ R53, R240, UR4, -R64.reuse ;  /* 0x00000004f0357c23 */ /* 0x100fe20008010840 */
[----:B------:R-:W-:Y:S01]  /*10c90*/  FFMA.FTZ R52, R239, UR4, -R64 ;  /* 0x00000004ef347c23 */ /* 0x000fe20008010840 */
[--C-:B-1----:R-:W-:Y:S07]  /*10ca0*/  FFMA.FTZ R57, R209, UR4, -R45.reuse ;  /* 0x00000004d1397c23 */ /* 0x102fee000801082d */
[----:B------:R-:W-:Y:S01]  /*10cb0*/  MUFU.EX2 R156, R61 ;  /* 0x0000003d009c7308 */ /* 0x000fe20000000800 */
[----:B------:R-:W-:Y:S09]  /*10cc0*/  HMMA.16816.F32 R32, R48, R62, R32 ;  /* 0x0000003e3020723c */ /* 0x000ff20000001820 */
[----:B------:R-:W-:Y:S01]  /*10cd0*/  MUFU.EX2 R163, R57 ;  /* 0x0000003900a37308 */ /* 0x000fe20000000800 */
[----:B------:R-:W-:Y:S01]  /*10ce0*/  FFMA.FTZ R56, R208, UR4, -R45 ;  /* 0x00000004d0387c23 */ /* 0x000fe2000801082d */
[----:B--2---:R-:W-:Y:S08]  /*10cf0*/  F2FP.F16.F32.PACK_AB R48, R161, R150 ;  /* 0x00000096a130723e */ /* 0x004ff000000000ff */
[----:B------:R5:W-:Y:S01]  /*10d00*/  MUFU.EX2 R145, R53 ;  /* 0x0000003500917308 */ /* 0x000be20000000800 */
[----:B------:R-:W-:Y:S01]  /*10d10*/  FFMA.FTZ R60, R236, UR4, -R47 ;  /* 0x00000004ec3c7c23 */ /* 0x000fe2000801082f */
[----:B------:R-:W-:Y:S08]  /*10d20*/  F2FP.F16.F32.PACK_AB R49, R158, R149 ;  /* 0x000000959e31723e */ /* 0x000ff000000000ff */
[----:B------:R1:W2:Y:S01]  /*10d30*/  MUFU.EX2 R162, R56 ;  /* 0x0000003800a27308 */ /* 0x0002a20000000800 */
[----:B------:R-:W-:Y:S09]  /*10d40*/  F2FP.F16.F32.PACK_AB R51, R160, R159 ;  /* 0x0000009fa033723e */ /* 0x000ff200000000ff */
[----:B------:R-:W3:Y:S10]  /*10d50*/  MUFU.EX2 R155, R60 ;  /* 0x0000003c009b7308 */ /* 0x000ef40000000800 */
[----:B------:R3:W3:Y:S01]  /*10d60*/  MUFU.EX2 R154, R52 ;  /* 0x00000034009a7308 */ /* 0x0006e20000000800 */
[----:B-----5:R-:W-:Y:S01]  /*10d70*/  F2FP.F16.F32.PACK_AB R53, R152, R141 ;  /* 0x0000008d9835723e */ /* 0x020fe200000000ff */
[----:B-1----:R-:W1:Y:S01]  /*10d80*/  LDSM.16.MT88.4 R56, [R135+0x4c00] ;  /* 0x004c00008738783b */ /* 0x002e620000004200 */
[----:B--2---:R-:W-:Y:S02]  /*10d90*/  F2FP.F16.F32.PACK_AB R50, R162, R163 ;  /* 0x000000a3a232723e */ /* 0x004fe400000000ff */
[----:B---3--:R-:W-:Y:S05]  /*10da0*/  F2FP.F16.F32.PACK_AB R54, R155, R156 ;  /* 0x0000009c9b36723e */ /* 0x008fea00000000ff */
[----:B------:R-:W2:Y:S01]  /*10db0*/  LDSM.16.MT88.4 R60, [R185+0x4c00] ;  /* 0x004c0000b93c783b */ /* 0x000ea20000004200 */
        /* <DEDUP_REMOVED lines=10> */
[----:B------:R3:W5:Y:S01]  /*10e60*/  MUFU.EX2 R143, R56 ;  /* 0x00000038008f7308 */ /* 0x0007620000000800 */
        /* <DEDUP_REMOVED lines=10> */
[C---:B------:R-:W-:Y:S08]  /*10f10*/  HMMA.16816.F32 R24, R52.reuse, R60, R24 ;  /* 0x0000003c3418723c */ /* 0x040ff00000001818 */
        /* <DEDUP_REMOVED lines=14> */
[----:B-----5:R-:W-:Y:S01]  /*11000*/  F2FP.F16.F32.PACK_AB R48, R143, R139 ;  /* 0x0000008b8f30723e */ /* 0x020fe200000000ff */
[----:B------:R-:W-:Y:S08]  /*11010*/  FFMA.FTZ R80, R116, UR4, -R45 ;  /* 0x0000000474507c23 */ /* 0x000ff0000801082d */
[----:B------:R1:W2:Y:S01]  /*11020*/  MUFU.EX2 R153, R56 ;  /* 0x0000003800997308 */ /* 0x0002a20000000800 */
[----:B---3--:R-:W-:Y:S01]  /*11030*/  F2FP.F16.F32.PACK_AB R49, R140, R138 ;  /* 0x0000008a8c31723e */ /* 0x008fe200000000ff */
[--C-:B----4-:R-:W-:Y:S01]  /*11040*/  FFMA.FTZ R60, R77, UR4, -R47.reuse ;  /* 0x000000044d3c7c23 */ /* 0x110fe2000801082f */
[----:B------:R-:W-:Y:S07]  /*11050*/  F2FP.F16.F32.PACK_AB R51, R144, R142 ;  /* 0x0000008e9033723e */ /* 0x000fee00000000ff */
[----:B------:R3:W-:Y:S01]  /*11060*/  MUFU.EX2 R132, R53 ;  /* 0x0000003500847308 */ /* 0x0007e20000000800 */
[--C-:B------:R-:W-:Y:S01]  /*11070*/  FFMA.FTZ R65, R93, UR4, -R47.reuse ;  /* 0x000000045d417c23 */ /* 0x100fe2000801082f */
[--C-:B------:R-:W-:Y:S01]  /*11080*/  FFMA.FTZ R77, R108, UR4, -R47.reuse ;  /* 0x000000046c4d7c23 */ /* 0x100fe2000801082f */
[--C-:B------:R-:W-:Y:S07]  /*11090*/  FFMA.FTZ R78, R109, UR4, -R47.reuse ;  /* 0x000000046d4e7c23 */ /* 0x100fee000801082f */
[----:B------:R4:W5:Y:S01]  /*110a0*/  MUFU.EX2 R136, R60 ;  /* 0x0000003c00887308 */ /* 0x0009620000000800 */
[----:B------:R-:W-:Y:S01]  /*110b0*/  FFMA.FTZ R93, R125, UR4, -R47 ;  /* 0x000000047d5d7c23 */ /* 0x000fe2000801082f */
[----:B------:R-:W-:Y:S01]  /*110c0*/  FFMA.FTZ R76, R111, UR4, -R64 ;  /* 0x000000046f4c7c23 */ /* 0x000fe20008010840 */
[--C-:B------:R-:W-:Y:S07]  /*110d0*/  FFMA.FTZ R79, R118, UR4, -R46.reuse ;  /* 0x00000004764f7c23 */ /* 0x100fee000801082e */
[----:B------:R-:W5:Y:S01]  /*110e0*/  MUFU.EX2 R134, R52 ;  /* 0x0000003400867308 */ /* 0x000f620000000800 */
[----:B------:R-:W-:Y:S01]  /*110f0*/  FFMA.FTZ R81, R119, UR4, -R46 ;  /* 0x0000000477517c23 */ /* 0x000fe2000801082e */
[----:B-1----:R-:W1:Y:S01]  /*11100*/  LDSM.16.MT88.4 R56, [R135+0x5000] ;  /* 0x005000008738783b */ /* 0x002e620000004200 */
[----:B--2---:R-:W-:Y:S07]  /*11110*/  F2FP.F16.F32.PACK_AB R50, R153, R147 ;  /* 0x000000939932723e */ /* 0x004fee00000000ff */
[----:B------:R-:W-:Y:S01]  /*11120*/  MUFU.EX2 R70, R70 ;  /* 0x0000004600467308 */ /* 0x000fe20000000800 */
[----:B------:R-:W-:Y:S01]  /*11130*/  FFMA.FTZ R0, R0, R226, R251 ;  /* 0x000000e200007223 */ /* 0x000fe200000100fb */
[----:B---3--:R-:W-:Y:S08]  /*11140*/  F2FP.F16.F32.PACK_AB R53, R133, R123 ;  /* 0x0000007b8535723e */ /* 0x008ff000000000ff */
[----:B------:R-:W-:Y:S01]  /*11150*/  MUFU.EX2 R75, R75 ;  /* 0x0000004b004b7308 */ /* 0x000fe20000000800 */
[----:B------:R-:W-:Y:S01]  /*11160*/  FFMA.FTZ R2, R2, R222, R247 ;  /* 0x000000de02027223 */ /* 0x000fe200000100f7 */
[----:B----4-:R-:W2:Y:S01]  /*11170*/  LDSM.16.MT88.4 R60, [R185+0x5000] ;  /* 0x00500000b93c783b */ /* 0x010ea20000004200 */
[----:B-----5:R-:W-:Y:S07]  /*11180*/  F2FP.F16.F32.PACK_AB R54, R136, R137 ;  /* 0x000000898836723e */ /* 0x020fee00000000ff */
[----:B------:R-:W-:Y:S01]  /*11190*/  MUFU.EX2 R93, R93 ;  /* 0x0000005d005d7308 */ /* 0x000fe20000000800 */
[----:B------:R-:W-:Y:S01]  /*111a0*/  FADD.FTZ R2, R252, R2 ;  /* 0x00000002fc027221 */ /* 0x000fe20000010000 */
[----:B------:R-:W-:Y:S01]  /*111b0*/  F2FP.F16.F32.PACK_AB R55, R134, R132 ;  /* 0x000000848637723e */ /* 0x000fe200000000ff */
[----:B------:R-:W-:Y:S01]  /*111c0*/  FADD.FTZ R0, R214, R0 ;  /* 0x00000000d6007221 */ /* 0x000fe20000010000 */
[----:B------:R-:W-:Y:S06]  /*111d0*/  F2FP.F16.F32.PACK_AB R52, R127, R126 ;  /* 0x0000007e7f34723e */ /* 0x000fec00000000ff */
[----:B------:R3:W-:Y:S10]  /*111e0*/  MUFU.EX2 R97, R65 ;  /* 0x0000004100617308 */ /* 0x0007f40000000800 */
[----:B------:R4:W-:Y:S01]  /*111f0*/  MUFU.EX2 R113, R67 ;  /* 0x0000004300717308 */ /* 0x0009e20000000800 */
[----:B------:R-:W-:Y:S09]  /*11200*/  FFMA.FTZ R3, R3, R220, R223 ;  /* 0x000000dc03037223 */ /* 0x000ff200000100df */
        /* <DEDUP_REMOVED lines=244> */
.L_x_571:
[----:B------:R-:W2:Y:S04]  /*12150*/  LDL.LU R8, [R1+0x10] ;  /* 0x0000100001087983 */ /* 0x000ea80000300800 */
[----:B------:R-:W3:Y:S04]  /*12160*/  LDL.LU R6, [R1+0x14] ;  /* 0x0000140001067983 */ /* 0x000ee80000300800 */
[----:B------:R-:W4:Y:S04]  /*12170*/  LDL.LU R7, [R1+0x18] ;  /* 0x0000180001077983 */ /* 0x000f280000300800 */
[----:B------:R-:W5:Y:S04]  /*12180*/  LDL.LU R5, [R1+0x1c] ;  /* 0x00001c0001057983 */ /* 0x000f680000300800 */
[----:B------:R-:W5:Y:S04]  /*12190*/  LDL.64 R40, [R1+0x30] ;  /* 0x0000300001287983 */ /* 0x000f680000100a00 */
[----:B------:R-:W5:Y:S01]  /*121a0*/  LDL R42, [R1+0x28] ;  /* 0x00002800012a7983 */ /* 0x000f620000100800 */
[----:B------:R-:W1:Y:S01]  /*121b0*/  S2R R31, SR_TID.X ;  /* 0x00000000001f7919 */ /* 0x000e620000002100 */
[----:B------:R-:W1:Y:S08]  /*121c0*/  S2UR UR4, SR_CgaCtaId ;  /* 0x00000000000479c3 */ /* 0x000e700000008800 */
[----:B------:R-:W1:Y:S02]  /*121d0*/  LDC.U8 R26, c[0x0][0x549] ;  /* 0x00015240ff1a7b82 */ /* 0x000e640000000000 */
[----:B-1----:R-:W-:Y:S01]  /*121e0*/  SHF.L.U32 R9, R31, 0x1, RZ ;  /* 0x000000011f097819 */ /* 0x002fe200000006ff */
[----:B------:R-:W-:-:S02]  /*121f0*/  UMOV UR5, 0x400 ;  /* 0x0000040000057882 */ /* 0x000fc40000000000 */
[----:B------:R-:W-:Y:S01]  /*12200*/  ULEA UR4, UR4, UR5, 0x18 ;  /* 0x0000000504047291 */ /* 0x000fe2000f8ec0ff */
[----:B------:R-:W-:Y:S02]  /*12210*/  SHF.L.U32 R25, R31, 0x2, RZ ;  /* 0x000000021f197819 */ /* 0x000fe400000006ff */
[----:B------:R-:W-:Y:S02]  /*12220*/  ISETP.NE.AND P1, PT, R26, RZ, PT ;  /* 0x000000ff1a00720c */ /* 0x000fe40003f25270 */
[----:B------:R-:W-:Y:S01]  /*12230*/  LOP3.LUT R24, R25, 0x20, RZ, 0xc0, !PT ;  /* 0x0000002019187812 */ /* 0x000fe200078ec0ff */
[----:B------:R-:W1:Y:S01]  /*12240*/  S2R R43, SR_CTAID.Y ;  /* 0x00000000002b7919 */ /* 0x000e620000002600 */
[----:B------:R-:W1:Y:S01]  /*12250*/  S2R R29, SR_CTAID.Z ;  /* 0x00000000001d7919 */ /* 0x000e620000002700 */
[----:B--2---:R-:W2:Y:S04]  /*12260*/  SHFL.BFLY PT, R4, R8, 0x2, 0x1f ;  /* 0x0c401f0008047f89 */ /* 0x004ea800000e0000 */
[----:B---3--:R-:W3:Y:S04]  /*12270*/  SHFL.BFLY PT, R3, R6, 0x2, 0x1f ;  /* 0x0c401f0006037f89 */ /* 0x008ee800000e0000 */
[----:B----4-:R-:W4:Y:S04]  /*12280*/  SHFL.BFLY PT, R2, R7, 0x2, 0x1f ;  /* 0x0c401f0007027f89 */ /* 0x010f2800000e0000 */
[----:B-----5:R-:W5:Y:S01]  /*12290*/  SHFL.BFLY PT, R0, R5, 0x2, 0x1f ;  /* 0x0c401f0005007f89 */ /* 0x020f6200000e0000 */
[----:B--2---:R-:W-:Y:S01]  /*122a0*/  FADD.FTZ R4, R4, R8 ;  /* 0x0000000804047221 */ /* 0x004fe20000010000 */
[----:B---3--:R-:W-:-:S04]  /*122b0*/  FADD.FTZ R3, R3, R6 ;  /* 0x0000000603037221 */ /* 0x008fc80000010000 */
[----:B------:R-:W2:Y:S01]  /*122c0*/  SHFL.BFLY PT, R19, R4, 0x1, 0x1f ;  /* 0x0c201f0004137f89 */ /* 0x000ea200000e0000 */
[----:B----4-:R-:W-:-:S03]  /*122d0*/  FADD.FTZ R2, R2, R7 ;  /* 0x0000000702027221 */ /* 0x010fc60000010000 */
[----:B------:R-:W3:Y:S01]  /*122e0*/  SHFL.BFLY PT, R6, R3, 0x1, 0x1f ;  /* 0x0c201f0003067f89 */ /* 0x000ee200000e0000 */
[----:B-----5:R-:W-:-:S05]  /*122f0*/  FADD.FTZ R0, R0, R5 ;  /* 0x0000000500007221 */ /* 0x020fca0000010000 */
[----:B------:R-:W4:Y:S04]  /*12300*/  SHFL.BFLY PT, R7, R0, 0x1, 0x1f ;  /* 0x0c201f0000077f89 */ /* 0x000f2800000e0000 */
[----:B------:R-:W5:Y:S01]  /*12310*/  SHFL.BFLY PT, R5, R2, 0x1, 0x1f ;  /* 0x0c201f0002057f89 */ /* 0x000f6200000e0000 */
[----:B--2---:R-:W-:-:S04]  /*12320*/  FADD.FTZ R19, R4, R19 ;  /* 0x0000001304137221 */ /* 0x004fc80000010000 */
[----:B------:R-:W2:Y:S01]  /*12330*/  MUFU.RCP R4, R19 ;  /* 0x0000001300047308 */ /* 0x000ea20000001000 */
[----:B---3--:R-:W-:Y:S01]  /*12340*/  FADD.FTZ R20, R3, R6 ;  /* 0x0000000603147221 */ /* 0x008fe20000010000 */
[----:B------:R-:W-:Y:S02]  /*12350*/  SHF.L.U32 R8, R31, 0x4, RZ ;  /* 0x000000041f087819 */ /* 0x000fe400000006ff */
[----:B------:R-:W-:Y:S02]  /*12360*/  LOP3.LUT R3, R9, 0x6, RZ, 0xc0, !PT ;  /* 0x0000000609037812 */ /* 0x000fe400078ec0ff */
[----:B------:R-:W-:Y:S01]  /*12370*/  FSETP.NE.FTZ.AND P6, PT, R19, RZ, PT ;  /* 0x000000ff1300720b */ /* 0x000fe20003fd5000 */
[----:B----4-:R-:W-:Y:S01]  /*12380*/  FADD.FTZ R22, R0, R7 ;  /* 0x0000000700167221 */ /* 0x010fe20000010000 */
[----:B------:R-:W-:Y:S02]  /*12390*/  LOP3.LUT R3, R3, 0x3e00, R8, 0xf8, !PT ;  /* 0x00003e0003037812 */ /* 0x000fe400078ef808 */
[----:B------:R-:W-:Y:S01]  /*123a0*/  SHF.L.U32 R0, R40, 0x5, RZ ;  /* 0x0000000528007819 */ /* 0x000fe200000006ff */
[----:B-----5:R-:W-:Y:S01]  /*123b0*/  FADD.FTZ R21, R2, R5 ;  /* 0x0000000502157221 */ /* 0x020fe20000010000 */
[----:B------:R-:W3:Y:S02]  /*123c0*/  MUFU.RCP R6, R20 ;  /* 0x0000001400067308 */ /* 0x000ee40000001000 */
[----:B------:R-:W-:-:S02]  /*123d0*/  LOP3.LUT R2, R3, 0x20, R0, 0xf8, !PT ;  /* 0x0000002003027812 */ /* 0x000fc400078ef800 */
[----:B--2---:R-:W-:-:S04]  /*123e0*/  FSEL R0, R4, 1, P6 ;  /* 0x3f80000004007808 */ /* 0x004fc80003000000 */
[----:B------:R-:W2:Y:S01]  /*123f0*/  MUFU.RCP R4, R22 ;  /* 0x0000001600047308 */ /* 0x000ea20000001000 */
[----:B------:R-:W-:-:S07]  /*12400*/  SHF.L.U32 R8, R31, 0x3, RZ ;  /* 0x000000031f087819 */ /* 0x000fce00000006ff */
[----:B------:R-:W4:Y:S01]  /*12410*/  MUFU.RCP R5, R21 ;  /* 0x0000001500057308 */ /* 0x000f220000001000 */
[----:B------:R-:W-:Y:S02]  /*12420*/  LOP3.LUT R7, R8, 0xc0, RZ, 0xc0, !PT ;  /* 0x000000c008077812 */ /* 0x000fe400078ec0ff */
[----:B------:R-:W-:Y:S02]  /*12430*/  FSETP.NE.FTZ.AND P5, PT, R20, RZ, PT ;  /* 0x000000ff1400720b */ /* 0x000fe40003fb5000 */
[----:B------:R-:W-:Y:S02]  /*12440*/  LOP3.LUT R3, R7, 0x18, R31, 0xf8, !PT ;  /* 0x0000001807037812 */ /* 0x000fe400078ef81f */
[----:B------:R-:W-:Y:S02]  /*12450*/  FSETP.NE.FTZ.AND P3, PT, R22, RZ, PT ;  /* 0x000000ff1600720b */ /* 0x000fe40003f75000 */
[----:B------:R-:W-:Y:S01]  /*12460*/  FSETP.NE.FTZ.AND P4, PT, R21, RZ, PT ;  /* 0x000000ff1500720b */ /* 0x000fe20003f95000 */
[----:B------:R-:W-:Y:S01]  /*12470*/  FMUL.FTZ R140, R0, R140 ;  /* 0x0000008c008c7220 */ /* 0x000fe20000410000 */
[----:B------:R-:W-:Y:S01]  /*12480*/  LOP3.LUT R23, R2, R3, RZ, 0xfc, !PT ;  /* 0x0000000302177212 */ /* 0x000fe200078efcff */
[----:B------:R-:W-:Y:S01]  /*12490*/  FMUL.FTZ R7, R0, R141 ;  /* 0x0000008d00077220 */ /* 0x000fe20000410000 */
[----:B---3--:R-:W-:Y:S01]  /*124a0*/  FSEL R3, R6, 1, P5 ;  /* 0x3f80000006037808 */ /* 0x008fe20002800000 */
[C---:B------:R-:W-:Y:S01]  /*124b0*/  FMUL.FTZ R148, R0.reuse, R148 ;  /* 0x0000009400947220 */ /* 0x040fe20000410000 */
[C---:B------:R-:W-:Y:S01]  /*124c0*/  FMUL.FTZ R149, R0.reuse, R149 ;  /* 0x0000009500957220 */ /* 0x040fe20000410000 */
[C---:B------:R-:W-:Y:S01]  /*124d0*/  FMUL.FTZ R152, R0.reuse, R152 ;  /* 0x0000009800987220 */ /* 0x040fe20000410000 */
[C---:B------:R-:W-:Y:S01]  /*124e0*/  FMUL.FTZ R12, R0.reuse, R153 ;  /* 0x00000099000c7220 */ /* 0x040fe20000410000 */
[C---:B------:R-:W-:Y:S01]  /*124f0*/  FMUL.FTZ R164, R0.reuse, R164 ;  /* 0x000000a400a47220 */ /* 0x040fe20000410000 */
[----:B------:R-:W-:Y:S01]  /*12500*/  FMUL.FTZ R10, R0, R165 ;  /* 0x000000a5000a7220 */ /* 0x000fe20000410000 */
[----:B--2---:R-:W-:-:S02]  /*12510*/  FSEL R0, R4, 1, P3 ;  /* 0x3f80000004007808 */ /* 0x004fc40001800000 */
[----:B----4-:R-:W-:Y:S01]  /*12520*/  FSEL R2, R5, 1, P4 ;  /* 0x3f80000005027808 */ /* 0x010fe20002000000 */
        /* <DEDUP_REMOVED lines=37> */
[----:B------:R-:W-:Y:S04]  /*12780*/  STS [R3+0x210], R2 ;  /* 0x0002100203007388 */ /* 0x000fe80000000800 */
[----:B------:R-:W-:Y:S04]  /*12790*/  STS [R0+0x1000], R5 ;  /* 0x0010000500007388 */ /* 0x000fe80000000800 */
[----:B------:R-:W-:Y:S04]  /*127a0*/  STS [R0+0x1200], R8 ;  /* 0x0012000800007388 */ /* 0x000fe80000000800 */
[----:B------:R4:W-:Y:S01]  /*127b0*/  STS [R3+0x1010], R14 ;  /* 0x0010100e03007388 */ /* 0x0009e20000000800 */
[----:B------:R-:W-:Y:S01]  /*127c0*/  ISETP.NE.AND P2, PT, R42, -0x1, PT ;  /* 0xffffffff2a00780c */ /* 0x000fe20003f45270 */
[----:B--2---:R-:W2:Y:S02]  /*127d0*/  @P5 LDC R7, c[0x0][0x458] ;  /* 0x00011600ff075b82 */ /* 0x004ea40000000800 */
[----:B------:R5:W-:Y:S06]  /*127e0*/  STS [R3+0x1210], R13 ;  /* 0x0012100d03007388 */ /* 0x000bec0000000800 */
[----:B---3--:R-:W3:Y:S01]  /*127f0*/  @P1 LDC R4, c[0x0][0x430] ;  /* 0x00010c00ff041b82 */ /* 0x008ee20000000800 */
[----:B------:R-:W-:-:S07]  /*12800*/  LOP3.LUT R6, R25, 0x40, RZ, 0xc0, !PT ;  /* 0x0000004019067812 */ /* 0x000fce00078ec0ff */
[----:B----4-:R-:W3:Y:S08]  /*12810*/  LDC R14, c[0x0][0x434] ;  /* 0x00010d00ff0e7b82 */ /* 0x010ef00000000800 */
[----:B-----5:R-:W3:Y:S01]  /*12820*/  LDC R3, c[0x0][0x434] ;  /* 0x00010d00ff037b82 */ /* 0x020ee20000000800 */
[----:B------:R-:W-:Y:S02]  /*12830*/  IADD3 R2, PT, PT, R0, -R6, RZ ;  /* 0x8000000600027210 */ /* 0x000fe40007ffe0ff */
[----:B------:R-:W-:-:S02]  /*12840*/  F2FP.F16.F32.PACK_AB R12, R12, R152 ;  /* 0x000000980c0c723e */ /* 0x000fc400000000ff */
[----:B------:R-:W-:Y:S02]  /*12850*/  F2FP.F16.F32.PACK_AB R11, R11, R154 ;  /* 0x0000009a0b0b723e */ /* 0x000fe400000000ff */
[----:B------:R-:W-:Y:S01]  /*12860*/  F2FP.F16.F32.PACK_AB R10, R10, R164 ;  /* 0x000000a40a0a723e */ /* 0x000fe200000000ff */
[----:B------:R-:W4:Y:S01]  /*12870*/  LDC.U8 R13, c[0x0][0x548] ;  /* 0x00015200ff0d7b82 */ /* 0x000f220000000000 */
[----:B------:R-:W-:Y:S02]  /*12880*/  IADD3 R0, PT, PT, -R24, R2, RZ ;  /* 0x0000000218007210 */ /* 0x000fe40007ffe1ff */
[----:B------:R-:W-:Y:S01]  /*12890*/  F2FP.F16.F32.PACK_AB R9, R9, R166 ;  /* 0x000000a60909723e */ /* 0x000fe200000000ff */
[----:B------:R-:W-:Y:S01]  /*128a0*/  STS [R2+0x20], R12 ;  /* 0x0000200c02007388 */ /* 0x000fe20000000800 */
[----:B------:R-:W-:Y:S02]  /*128b0*/  F2FP.F16.F32.PACK_AB R18, R18, R156 ;  /* 0x0000009c1212723e */ /* 0x000fe400000000ff */
[----:B------:R-:W-:Y:S01]  /*128c0*/  F2FP.F16.F32.PACK_AB R17, R17, R158 ;  /* 0x0000009e1111723e */ /* 0x000fe200000000ff */
[----:B------:R-:W-:Y:S01]  /*128d0*/  STS [R2+0x220], R11 ;  /* 0x0002200b02007388 */ /* 0x000fe20000000800 */
[----:B------:R-:W-:-:S02]  /*128e0*/  F2FP.F16.F32.PACK_AB R16, R16, R160 ;  /* 0x000000a01010723e */ /* 0x000fc400000000ff */
[----:B------:R-:W-:Y:S01]  /*128f0*/  F2FP.F16.F32.PACK_AB R15, R15, R162 ;  /* 0x000000a20f0f723e */ /* 0x000fe200000000ff */
[----:B------:R5:W-:Y:S04]  /*12900*/  STS [R0+0x30], R10 ;  /* 0x0000300a00007388 */ /* 0x000be80000000800 */
[----:B------:R1:W-:Y:S01]  /*12910*/  STS [R0+0x230], R9 ;  /* 0x0002300900007388 */ /* 0x0003e20000000800 */
[----:B---3--:R-:W-:-:S03]  /*12920*/  @P1 IMAD R3, R4, R14, RZ ;  /* 0x0000000e04031224 */ /* 0x008fc600078e02ff */
[----:B------:R-:W-:Y:S01]  /*12930*/  STS [R2+0x1020], R18 ;  /* 0x0010201202007388 */ /* 0x000fe20000000800 */
[----:B------:R-:W3:Y:S03]  /*12940*/  @P1 LDC R4, c[0x0][0x430] ;  /* 0x00010c00ff041b82 */ /* 0x000ee60000000800 */
[----:B------:R-:W-:Y:S04]  /*12950*/  STS [R2+0x1220], R17 ;  /* 0x0012201102007388 */ /* 0x000fe80000000800 */
[----:B------:R-:W-:Y:S04]  /*12960*/  STS [R0+0x1030], R16 ;  /* 0x0010301000007388 */ /* 0x000fe80000000800 */
[----:B------:R2:W-:Y:S01]  /*12970*/  STS [R0+0x1230], R15 ;  /* 0x0012300f00007388 */ /* 0x0005e20000000800 */
[----:B-----5:R-:W5:Y:S08]  /*12980*/  @!P2 LDC.64 R10, c[0x0][0x400] ;  /* 0x00010000ff0aab82 */ /* 0x020f700000000a00 */
[----:B-1----:R-:W1:Y:S01]  /*12990*/  @P2 LDC.64 R8, c[0x0][0x408] ;  /* 0x00010200ff082b82 */ /* 0x002e620000000a00 */
[----:B------:R1:W1:Y:S07]  /*129a0*/  @P6 MUFU.LG2 R6, R19 ;  /* 0x0000001300066308 */ /* 0x00026e0000000c00 */
[----:B--2---:R-:W2:Y:S01]  /*129b0*/  @P6 LDC R0, c[0x0][0x458] ;  /* 0x00011600ff006b82 */ /* 0x004ea20000000800 */
[----:B------:R1:W1:Y:S08]  /*129c0*/  @P5 MUFU.LG2 R5, R20 ;  /* 0x0000001400055308 */ /* 0x0002700000000c00 */
[----:B------:R1:W1:Y:S01]  /*129d0*/  @P4 MUFU.LG2 R12, R21 ;  /* 0x00000015000c4308 */ /* 0x0002620000000c00 */
[----:B-----5:R-:W-:Y:S01]  /*129e0*/  @!P2 IMAD.WIDE.U32 R24, R43, R10, RZ ;  /* 0x0000000a2b18a225 */ /* 0x020fe200078e00ff */
[----:B------:R-:W-:Y:S01]  /*129f0*/  @P1 MOV R2, 0x1 ;  /* 0x0000000100021802 */ /* 0x000fe20000000f00 */
[----:B---34-:R-:W-:Y:S06]  /*12a00*/  @P1 BRA `(.L_x_575) ;  /* 0x0000000000201947 */ /* 0x018fec0003800000 */
[----:B------:R-:W-:Y:S01]  /*12a10*/  ISETP.NE.AND P0, PT, R13, RZ, PT ;  /* 0x000000ff0d00720c */ /* 0x000fe20003f05270 */
[----:B------:R-:W3:-:S12]  /*12a20*/  LDC R10, c[0x0][0x3e0] ;  /* 0x0000f800ff0a7b82 */ /* 0x000ed80000000800 */
[----:B------:R-:W3:Y:S01]  /*12a30*/  @P0 LDC R2, c[0x0][0x454] ;  /* 0x00011500ff020b82 */ /* 0x000ee20000000800 */
[----:B------:R-:W-:Y:S02]  /*12a40*/  @P0 MOV R4, 0x1 ;  /* 0x0000000100040802 */ /* 0x000fe40000000f00 */
[----:B------:R-:W-:-:S05]  /*12a50*/  @!P0 MOV R4, 0x1 ;  /* 0x0000000100048802 */ /* 0x000fca0000000f00 */
[----:B------:R-:W4:Y:S01]  /*12a60*/  @P0 LDC R3, c[0x0][0x454] ;  /* 0x00011500ff030b82 */ /* 0x000f220000000800 */
[-C--:B---3--:R-:W-:Y:S02]  /*12a70*/  @P0 IMAD R2, R2, R10.reuse, RZ ;  /* 0x0000000a02020224 */ /* 0x088fe400078e02ff */
[----:B------:R-:W-:-:S07]  /*12a80*/  @!P0 IMAD R2, R14, R10, RZ ;  /* 0x0000000a0e028224 */ /* 0x000fce00078e02ff */
.L_x_575:
[----:B------:R-:W-:Y:S06]  /*12a90*/  BAR.SYNC.DEFER_BLOCKING 0x0 ;  /* 0x0000000000007b1d */ /* 0x000fec0000010000 */
[----:B------:R-:W3:Y:S01]  /*12aa0*/  S2R R15, SR_CTAID.X ;  /* 0x00000000000f7919 */ /* 0x000ee20000002500 */
[----:B------:R-:W-:Y:S01]  /*12ab0*/  ISETP.NE.AND P0, PT, R42, -0x1, PT ;  /* 0xffffffff2a00780c */ /* 0x000fe20003f05270 */
[----:B------:R4:W3:Y:S01]  /*12ac0*/  @P3 MUFU.LG2 R10, R22 ;  /* 0x00000016000a3308 */ /* 0x0008e20000000c00 */
[----:B------:R-:W-:Y:S01]  /*12ad0*/  ISETP.NE.AND P1, PT, R13, RZ, !P1 ;  /* 0x000000ff0d00720c */ /* 0x000fe20004f25270 */
[----:B------:R-:W-:Y:S01]  /*12ae0*/  @!P2 IMAD R28, R43, R11, R25 ;  /* 0x0000000b2b1ca224 */ /* 0x000fe200078e0219 */
[----:B------:R-:W3:Y:S01]  /*12af0*/  @P4 LDC R13, c[0x0][0x458] ;  /* 0x00011600ff0d4b82 */ /* 0x000ee20000000800 */
[----:B-1----:R-:W-:Y:S01]  /*12b00*/  @P6 FMUL.FTZ R6, R6, 0.69314718246459960938 ;  /* 0x3f31721806066820 */ /* 0x002fe20000410000 */
[----:B------:R1:W5:Y:S01]  /*12b10*/  LDL R30, [R1+0x2c] ;  /* 0x00002c00011e7983 */ /* 0x0003620000100800 */
[----:B------:R-:W-:Y:S01]  /*12b20*/  MOV R27, 0x7f800000 ;  /* 0x7f800000001b7802 */ /* 0x000fe20000000f00 */
[----:B------:R-:W-:Y:S01]  /*12b30*/  @P5 FMUL.FTZ R5, R5, 0.69314718246459960938 ;  /* 0x3f31721805055820 */ /* 0x000fe20000410000 */
[----:B--2---:R-:W-:Y:S01]  /*12b40*/  @P6 FFMA.FTZ R27, R39, R0, R6 ;  /* 0x00000000271b6223 */ /* 0x004fe20000010006 */
[----:B----4-:R-:W-:Y:S01]  /*12b50*/  IMAD R0, R29, R3, RZ ;  /* 0x000000031d007224 */ /* 0x010fe200078e02ff */
[----:B------:R-:W-:Y:S01]  /*12b60*/  MOV R26, 0x7f800000 ;  /* 0x7f800000001a7802 */ /* 0x000fe20000000f00 */
[----:B------:R-:W2:Y:S01]  /*12b70*/  @P3 LDC R11, c[0x0][0x458] ;  /* 0x00011600ff0b3b82 */ /* 0x000ea20000000800 */
[----:B------:R-:W-:Y:S01]  /*12b80*/  @P5 FFMA.FTZ R26, R38, R7, R5 ;  /* 0x00000007261a5223 */ /* 0x000fe20000010005 */
[----:B------:R-:W-:Y:S01]  /*12b90*/  @P4 FMUL.FTZ R7, R12, 0.69314718246459960938 ;  /* 0x3f3172180c074820 */ /* 0x000fe20000410000 */
[----:B------:R1:W4:Y:S01]  /*12ba0*/  LDS.128 R32, [R189+0x1800] ;  /* 0x00180000bd207984 */ /* 0x0003220000000c00 */
[----:B------:R-:W-:Y:S01]  /*12bb0*/  @!P1 IMAD R0, R43, R2, R0 ;  /* 0x000000022b009224 */ /* 0x000fe200078e0200 */
[----:B------:R-:W-:Y:S01]  /*12bc0*/  BSSY.RECONVERGENT B0, `(.L_x_576) ;  /* 0x000003b000007945 */ /* 0x000fe20003800200 */
[----:B------:R-:W-:Y:S01]  /*12bd0*/  MOV R19, 0x7f800000 ;  /* 0x7f80000000137802 */ /* 0x000fe20000000f00 */
[----:B------:R-:W-:-:S04]  /*12be0*/  @P2 IMAD.WIDE.U32 R22, R42, R8, RZ ;  /* 0x000000082a162225 */ /* 0x000fc800078e00ff */
[----:B---3--:R-:W-:Y:S01]  /*12bf0*/  @P3 FMUL.FTZ R6, R10, 0.69314718246459960938 ;  /* 0x3f3172180a063820 */ /* 0x008fe20000410000 */
[----:B------:R-:W-:Y:S01]  /*12c00*/  MOV R18, 0x7f800000 ;  /* 0x7f80000000127802 */ /* 0x000fe20000000f00 */
[----:B------:R-:W-:Y:S02]  /*12c10*/  @P2 IMAD R28, R42, R9, R23 ;  /* 0x000000092a1c2224 */ /* 0x000fe400078e0217 */
[----:B------:R-:W-:Y:S02]  /*12c20*/  @!P0 IMAD R42, R43, R14, RZ ;  /* 0x0000000e2b2a8224 */ /* 0x000fe400078e02ff */
[----:B------:R-:W-:-:S03]  /*12c30*/  @P4 FFMA.FTZ R19, R37, R13, R7 ;  /* 0x0000000d25134223 */ /* 0x000fc60000010007 */
[----:B------:R1:W-:Y:S01]  /*12c40*/  @!P0 STL [R1+0x28], R42 ;  /* 0x0000282a01008387 */ /* 0x0003e20000100800 */
[----:B------:R-:W-:Y:S02]  /*12c50*/  LOP3.LUT P0, RZ, R31, 0x3, RZ, 0xc0, !PT ;  /* 0x000000031fff7812 */ /* 0x000fe4000780c0ff */
[----:B------:R-:W-:Y:S02]  /*12c60*/  SHF.L.U32 R15, R15, 0x7, RZ ;  /* 0x000000070f0f7819 */ /* 0x000fe400000006ff */
[----:B------:R-:W-:Y:S01]  /*12c70*/  SHF.R.S32.HI R3, RZ, 0x1f, R42 ;  /* 0x0000001fff037819 */ /* 0x000fe2000001142a */
[----:B--2---:R-:W-:Y:S01]  /*12c80*/  @P3 FFMA.FTZ R18, R36, R11, R6 ;  /* 0x0000000b24123223 */ /* 0x004fe20000010006 */
[----:B------:R-:W-:Y:S01]  /*12c90*/  SEL R5, R42, RZ, P1 ;  /* 0x000000ff2a057207 */ /* 0x000fe20000800000 */
[----:B------:R-:W-:Y:S01]  /*12ca0*/  IMAD R2, R15, R4, RZ ;  /* 0x000000040f027224 */ /* 0x000fe200078e02ff */
[----:B------:R-:W-:-:S04]  /*12cb0*/  SEL R3, R3, RZ, P1 ;  /* 0x000000ff03037207 */ /* 0x000fc80000800000 */
        /* <DEDUP_REMOVED lines=15> */
[----:B------:R-:W2:Y:S01]  /*12db0*/  @!P6 LDC.64 R10, c[0x0][0x420] ;  /* 0x00010800ff0aeb82 */ /* 0x000ea20000000a00 */
        /* <DEDUP_REMOVED lines=10> */
[----:B------:R-:W1:Y:S01]  /*12e60*/  @!P3 LDC.64 R20, c[0x0][0x420] ;  /* 0x00010800ff14bb82 */ /* 0x000e620000000a00 */
[----:B--2---:R-:W-:-:S04]  /*12e70*/  @!P6 LEA R10, P1, R0, R10, 0x2 ;  /* 0x0000000a000ae211 */ /* 0x004fc800078210ff */
        /* <DEDUP_REMOVED lines=11> */
[----:B-1----:R-:W-:-:S03]  /*12f30*/  @!P3 LEA R2, P0, R3, R20, 0x2 ;  /* 0x000000140302b211 */ /* 0x002fc600078010ff */
[----:B------:R2:W-:Y:S01]  /*12f40*/  @!P4 STG.E desc[UR14][R4.64], R19 ;  /* 0x000000130400c986 */ /* 0x0005e2000c10190e */
[----:B------:R-:W-:-:S05]  /*12f50*/  @!P3 LEA.HI.X R3, R3, R21, R8, 0x2, P0 ;  /* 0x000000150303b211 */ /* 0x000fca00000f1408 */
[----:B------:R2:W-:Y:S04]  /*12f60*/  @!P3 STG.E desc[UR14][R2.64], R18 ;  /* 0x000000120200b986 */ /* 0x0005e8000c10190e */
.L_x_577:
[----:B------:R-:W-:Y:S05]  /*12f70*/  BSYNC.RECONVERGENT B0 ;  /* 0x0000000000007941 */ /* 0x000fea0003800200 */
.L_x_576:
[----:B--2---:R-:W2:Y:S01]  /*12f80*/  LDL.LU R5, [R1+0x38] ;  /* 0x0000380001057983 */ /* 0x004ea20000300800 */
[----:B------:R-:W3:Y:S03]  /*12f90*/  LDCU UR6, c[0x0][0x440] ;  /* 0x00008800ff0677ac */ /* 0x000ee60008000800 */
[----:B------:R-:W4:Y:S01]  /*12fa0*/  LDL.LU R4, [R1+0x40] ;  /* 0x0000400001047983 */ /* 0x000f220000300800 */
[----:B------:R-:W1:Y:S03]  /*12fb0*/  LDCU.64 UR4, c[0x0][0x410] ;  /* 0x00008200ff0477ac */ /* 0x000e660008000a00 */
[----:B------:R-:W4:Y:S04]  /*12fc0*/  LDL.LU R0, [R1+0x3c] ;  /* 0x00003c0001007983 */ /* 0x000f280000300800 */
[----:B------:R2:W5:Y:S01]  /*12fd0*/  LDL.64 R10, [R1+0x20] ;  /* 0x00002000010a7983 */ /* 0x0005620000100a00 */
[----:B------:R-:W-:Y:S01]  /*12fe0*/  @!P2 IMAD.MOV.U32 R2, RZ, RZ, R24 ;  /* 0x000000ffff02a224 */ /* 0x000fe200078e0018 */
[----:B------:R-:W-:Y:S01]  /*12ff0*/  BSSY.RECONVERGENT B0, `(.L_x_578) ;  /* 0x0000017000007945 */ /* 0x000fe20003800200 */
[----:B------:R-:W-:Y:S01]  /*13000*/  @P2 IMAD.MOV.U32 R2, RZ, RZ, R22 ;  /* 0x000000ffff022224 */ /* 0x000fe200078e0016 */
[----:B------:R2:W2:Y:S01]  /*13010*/  LDS.128 R12, [R189] ;  /* 0x00000000bd0c7984 */ /* 0x0004a20000000c00 */
[----:B---3--:R-:W-:-:S03]  /*13020*/  ISETP.GE.AND P0, PT, R191, UR6, PT ;  /* 0x00000006bf007c0c */ /* 0x008fc6000bf06270 */
[----:B------:R-:W-:Y:S02]  /*13030*/  IADD3 R2, P1, PT, R191, R2, RZ ;  /* 0x00000002bf027210 */ /* 0x000fe40007f3e0ff */
[----:B-----5:R-:W-:-:S03]  /*13040*/  ISETP.GE.OR P3, PT, R40, R30, P0 ;  /* 0x0000001e2800720c */ /* 0x020fc60000766670 */
[----:B------:R-:W-:Y:S02]  /*13050*/  IMAD.X R3, RZ, RZ, R28, P1 ;  /* 0x000000ffff037224 */ /* 0x000fe400008e061c */
[----:B-1----:R-:W-:-:S04]  /*13060*/  IMAD.WIDE.U32 R8, R29, UR4, R2 ;  /* 0x000000041d087c25 */ /* 0x002fc8000f8e0002 */
[----:B------:R-:W-:Y:S01]  /*13070*/  IMAD R7, R29, UR5, R9 ;  /* 0x000000051d077c24 */ /* 0x000fe2000f8e0209 */
[-C--:B--2---:R-:W-:Y:S02]  /*13080*/  ISETP.GE.OR P2, PT, R5, R30.reuse, P0 ;  /* 0x0000001e0500720c */ /* 0x084fe40000746670 */
[-C--:B----4-:R-:W-:Y:S02]  /*13090*/  ISETP.GE.OR P1, PT, R4, R30.reuse, P0 ;  /* 0x0000001e0400720c */ /* 0x090fe40000726670 */
        /* <DEDUP_REMOVED lines=12> */
.L_x_579:
[----:B------:R-:W-:Y:S05]  /*13160*/  BSYNC.RECONVERGENT B0 ;  /* 0x0000000000007941 */ /* 0x000fea0003800200 */
.L_x_578:
        /* <DEDUP_REMOVED lines=16> */
.L_x_581:
[----:B------:R-:W-:Y:S05]  /*13270*/  BSYNC.RECONVERGENT B0 ;  /* 0x0000000000007941 */ /* 0x000fea0003800200 */
.L_x_580:
        /* <DEDUP_REMOVED lines=16> */
.L_x_583:
[----:B------:R-:W-:Y:S05]  /*13380*/  BSYNC.RECONVERGENT B0 ;  /* 0x0000000000007941 */ /* 0x000fea0003800200 */
.L_x_582:
        /* <DEDUP_REMOVED lines=15> */
.L_x_584:
        /* <DEDUP_REMOVED lines=16> */
.L_x_736:


//--------------------- .text._ZN5flash16flash_fwd_kernelI23Flash_fwd_kernel_traitsILi32ELi128ELi128ELi4ELb0ELb0EN7cutlass6half_tE19Flash_kernel_traitsILi32ELi128ELi128ELi4ES3_EELb1ELb1ELb0ELb1ELb0ELb0ELb0ELb1EEEvNS_16Flash_fwd_paramsE --------------------------
	.section	.text._ZN5flash16flash_fwd_kernelI23Flash_fwd_kernel_traitsILi32ELi128ELi128ELi4ELb0ELb0EN7cutlass6half_tE19Flash_kernel_traitsILi32ELi128ELi128ELi4ES3_EELb1ELb1ELb0ELb1ELb0ELb0ELb0ELb1EEEvNS_16Flash_fwd_paramsE,"ax",@progbits
	.align	128
        .global         _ZN5flash16flash_fwd_kernelI23Flash_fwd_kernel_traitsILi32ELi128ELi128ELi4ELb0ELb0EN7cutlass6half_tE19Flash_kernel_traitsILi32ELi128ELi128ELi4ES3_EELb1ELb1ELb0ELb1ELb0ELb0ELb0ELb1EEEvNS_16Flash_fwd_paramsE
        .type           _ZN5flash16flash_fwd_kernelI23Flash_fwd_kernel_traitsILi32ELi128ELi128ELi4ELb0ELb0EN7cutlass6half_tE19Flash_kernel_traitsILi32ELi128ELi128ELi4ES3_EELb1ELb1ELb0ELb1ELb0ELb0ELb0ELb1EEEvNS_16Flash_fwd_paramsE,@function
        .size           _ZN5flash16flash_fwd_kernelI23Flash_fwd_kernel_traitsILi32ELi128ELi128ELi4ELb0ELb0EN7cutlass6half_tE19Flash_kernel_traitsILi32ELi128ELi128ELi4ES3_EELb1ELb1ELb0ELb1ELb0ELb0ELb0ELb1EEEvNS_16Flash_fwd_paramsE,(.L_x_737 - _ZN5flash16flash_fwd_kernelI23Flash_fwd_kernel_traitsILi32ELi128ELi128ELi4ELb0ELb0EN7cutlass6half_tE19Flash_kernel_traitsILi32ELi128ELi128ELi4ES3_EELb1ELb1ELb0ELb1ELb0ELb0ELb0ELb1EEEvNS_16Flash_fwd_paramsE)
        .other          _ZN5flash16flash_fwd_kernelI23Flash_fwd_kernel_traitsILi32ELi128ELi128ELi4ELb0ELb0EN7cutlass6half_tE19Flash_kernel_traitsILi32ELi128ELi128ELi4ES3_EELb1ELb1ELb0ELb1ELb0ELb0ELb0ELb1EEEvNS_16Flash_fwd_paramsE,@"STO_CUDA_ENTRY STV_DEFAULT"
_ZN5flash16flash_fwd_kernelI23Flash_fwd_kernel_traitsILi32ELi128ELi128ELi4ELb0ELb0EN7cutlass6half_tE19Flash_kernel_traitsILi32ELi128ELi128ELi4ES3_EELb1ELb1ELb0ELb1ELb0ELb0ELb0ELb1EEEvNS_16Flash_fwd_paramsE:
.text._ZN5flash16flash_fwd_kernelI23Flash_fwd_kernel_traitsILi32ELi128ELi128ELi4ELb0ELb0EN7cutlass6half_tE19Flash_kernel_traitsILi32ELi128ELi128ELi4ES3_EELb1ELb1ELb0ELb1ELb0ELb0ELb0ELb1EEEvNS_16Flash_fwd_paramsE:
        /* <DEDUP_REMOVED lines=100> */
.L_x_585:
        /* <DEDUP_REMOVED lines=24> */
[----:B------:R-:W-:Y:S01]  /*07c0*/  UISETP.NE.AND UP0, UPT, UR18, -0x1, UPT ;  /* 0xffffffff1200788c */ /* 0x000fe2000bf05270 */
[----:B------:R-:W2:Y:S10]  /*07d0*/  LDCU.U8 UR11, c[0x0][0x548] ;  /* 0x0000a900ff0b77ac */ /* 0x000eb40008000000 */
[----:B------:R-:W3:Y:S01]  /*07e0*/  @!UP0 LDCU.64 UR8, c[0x0][0x400] ;  /* 0x00008000ff0887ac */ /* 0x000ee20008000a00 */
[----:B-1----:R-:W-:Y:S01]  /*07f0*/  UISETP.NE.AND UP1, UPT, UR4, URZ, UPT ;  /* 0x000000ff0400728c */ /* 0x002fe2000bf25270 */
[----:B------:R-:W1:Y:S10]  /*0800*/  @UP0 LDCU.64 UR6, c[0x0][0x408] ;  /* 0x00008100ff0607ac */ /* 0x000e740008000a00 */
[----:B------:R-:W4:Y:S01]  /*0810*/  @UP1 LDCU.64 UR4, c[0x0][0x430] ;  /* 0x00008600ff0417ac */ /* 0x000f220008000a00 */
[----:B---3--:R-:W-:Y:S01]  /*0820*/  @!UP0 UIMAD.WIDE.U32 UR12, UR31, UR8, URZ ;  /* 0x000000081f0c82a5 */ /* 0x008fe2000f8e00ff */
[----:B------:R-:W3:Y:S01]  /*0830*/  @UP1 LDCU UR8, c[0x0][0x430] ;  /* 0x00008600ff0817ac */ /* 0x000ee20008000800 */
[----:B-1----:R-:W-:-:S02]  /*0840*/  @UP0 UIMAD.WIDE.U32 UR14, UR18, UR6, URZ ;  /* 0x00000006120e02a5 */ /* 0x002fc4000f8e00ff */
[----:B------:R-:W-:Y:S02]  /*0850*/  @!UP0 UIMAD UR9, UR31, UR9, UR13 ;  /* 0x000000091f0982a4 */ /* 0x000fe4000f8e020d */
[----:B------:R-:W-:-:S03]  /*0860*/  @UP0 UIMAD UR9, UR18, UR7, UR15 ;  /* 0x00000007120902a4 */ /* 0x000fc6000f8e020f */
[----:B------:R-:W-:Y:S01]  /*0870*/  @UP1 UMOV UR7, 0x1 ;  /* 0x0000000100071882 */ /* 0x000fe20000000000 */
[----:B----4-:R-:W-:Y:S01]  /*0880*/  @UP1 UIMAD UR6, UR4, UR5, URZ ;  /* 0x00000005040612a4 */ /* 0x010fe2000f8e02ff */
[----:B------:R-:W-:Y:S01]  /*0890*/  @UP0 UMOV UR12, UR14 ;  /* 0x0000000e000c0c82 */ /* 0x000fe20008000000 */
[----:B--23--:R-:W-:Y:S10]  /*08a0*/  BRA.U UP1, `(.L_x_587) ;  /* 0x0000000101247547 */ /* 0x00cff4000b800000 */
[----:B------:R-:W-:-:S11]  /*08b0*/  UISETP.NE.AND UP0, UPT, UR11, URZ, UPT ;  /* 0x000000ff0b00728c */ /* 0x000fd6000bf05270 */
[----:B------:R-:W1:Y:S01]  /*08c0*/  @UP0 LDCU UR7, c[0x0][0x454] ;  /* 0x00008a80ff0707ac */ /* 0x000e620008000800 */
[----:B------:R-:W2:Y:S01]  /*08d0*/  @!UP0 LDCU UR4, c[0x0][0x434] ;  /* 0x00008680ff0487ac */ /* 0x000ea20008000800 */
[----:B------:R-:W3:Y:S01]  /*08e0*/  @UP0 LDCU UR6, c[0x0][0x454] ;  /* 0x00008a80ff0607ac */ /* 0x000ee20008000800 */
[----:B------:R-:W-:Y:S01]  /*08f0*/  @UP0 UMOV UR8, 0x1 ;  /* 0x0000000100080882 */ /* 0x000fe20000000000 */
[----:B---3--:R-:W3:Y:S01]  /*0900*/  @!UP0 LDCU UR6, c[0x0][0x434] ;  /* 0x00008680ff0687ac */ /* 0x008ee20008000800 */
[----:B------:R-:W-:Y:S01]  /*0910*/  @!UP0 UMOV UR8, 0x1 ;  /* 0x0000000100088882 */ /* 0x000fe20000000000 */
[----:B-1----:R-:W-:Y:S02]  /*0920*/  @UP0 UIMAD UR7, UR10, UR7, URZ ;  /* 0x000000070a0702a4 */ /* 0x002fe4000f8e02ff */
[----:B--2---:R-:W-:-:S12]  /*0930*/  @!UP0 UIMAD UR7, UR10, UR4, URZ ;  /* 0x000000040a0782a4 */ /* 0x004fd8000f8e02ff */
.L_x_587:
[----:B------:R-:W1:Y:S01]  /*0940*/  LDCU.64 UR4, c[0x0][0x410] ;  /* 0x00008200ff0477ac */ /* 0x000e620008000a00 */
[----:B------:R-:W-:Y:S01]  /*0950*/  IMAD.SHL.U32 R8, R241, 0x8, RZ ;  /* 0x00000008f1087824 */ /* 0x000fe200078e00ff */
[----:B------:R-:W2:Y:S01]  /*0960*/  S2R R2, SR_CTAID.X ;  /* 0x0000000000027919 */ /* 0x000ea20000002500 */
[----:B------:R-:W-:Y:S01]  /*0970*/  SHF.R.U32.HI R4, RZ, 0x2, R241 ;  /* 0x00000002ff047819 */ /* 0x000fe200000116f1 */
[----:B------:R-:W4:Y:S01]  /*0980*/  LDCU UR10, c[0x0][0x440] ;  /* 0x00008800ff0a77ac */ /* 0x000f220008000800 */
[----:B------:R-:W-:Y:S01]  /*0990*/  IMAD.MOV.U32 R5, RZ, RZ, RZ ;  /* 0x000000ffff057224 */ /* 0x000fe200078e00ff */
[----:B------:R-:W-:Y:S01]  /*09a0*/  LOP3.LUT R8, R8, 0x18, RZ, 0xc0, !PT ;  /* 0x0000001808087812 */ /* 0x000fe200078ec0ff */
[----:B------:R-:W-:Y:S01]  /*09b0*/  BSSY.RECONVERGENT B0, `(.L_x_588) ;  /* 0x000002e000007945 */ /* 0x000fe20003800200 */
[----:B------:R-:W-:Y:S01]  /*09c0*/  UISETP.NE.AND UP1, UPT, UR11, URZ, !UP1 ;  /* 0x000000ff0b00728c */ /* 0x000fe2000cf25270 */
[----:B------:R-:W-:Y:S01]  /*09d0*/  VIADD R14, R4, 0x20 ;  /* 0x00000020040e7836 */ /* 0x000fe20000000000 */
[----:B------:R-:W-:Y:S01]  /*09e0*/  ISETP.NE.AND P1, PT, R8, RZ, PT ;  /* 0x000000ff0800720c */ /* 0x000fe20003f25270 */
[----:B------:R-:W-:Y:S01]  /*09f0*/  UIADD3 UR34, UPT, UPT, -UR33, UR34, URZ ;  /* 0x0000002221227290 */ /* 0x000fe2000fffe1ff */
[C---:B------:R-:W-:Y:S01]  /*0a00*/  VIADD R15, R4.reuse, 0x40 ;  /* 0x00000040040f7836 */ /* 0x040fe20000000000 */
[----:B------:R-:W-:Y:S01]  /*0a10*/  UISETP.NE.AND UP0, UPT, UR18, -0x1, UPT ;  /* 0xffffffff1200788c */ /* 0x000fe2000bf05270 */
[----:B------:R-:W-:Y:S01]  /*0a20*/  VIADD R16, R4, 0x60 ;  /* 0x0000006004107836 */ /* 0x000fe20000000000 */
[----:B---3--:R-:W-:-:S02]  /*0a30*/  UIMAD UR6, UR32, UR6, URZ ;  /* 0x00000006200672a4 */ /* 0x008fc4000f8e02ff */
[----:B------:R-:W-:Y:S01]  /*0a40*/  UIMAD UR33, UR33, UR8, URZ ;  /* 0x00000008212172a4 */ /* 0x000fe2000f8e02ff */
[----:B-1----:R-:W-:Y:S01]  /*0a50*/  IMAD.U32 R0, RZ, RZ, UR4 ;  /* 0x00000004ff007e24 */ /* 0x002fe2000f8e00ff */
[----:B------:R-:W1:Y:S01]  /*0a60*/  LDCU UR4, c[0x0][0x434] ;  /* 0x00008680ff0477ac */ /* 0x000e620008000800 */
[----:B------:R-:W-:Y:S01]  /*0a70*/  IMAD.U32 R6, RZ, RZ, UR5 ;  /* 0x00000005ff067e24 */ /* 0x000fe2000f8e00ff */
[----:B------:R-:W-:Y:S02]  /*0a80*/  ISETP.GE.OR P4, PT, R4, UR34, P1 ;  /* 0x0000002204007c0c */ /* 0x000fe40008f86670 */
[C---:B----4-:R-:W-:Y:S01]  /*0a90*/  ISETP.GE.AND P5, PT, R8.reuse, UR10, PT ;  /* 0x0000000a08007c0c */ /* 0x050fe2000bfa6270 */
[----:B------:R-:W-:Y:S01]  /*0aa0*/  @!UP1 UIMAD UR6, UR31, UR7, UR6 ;  /* 0x000000071f0692a4 */ /* 0x000fe2000f8e0206 */
[----:B------:R-:W-:Y:S01]  /*0ab0*/  IADD3 R8, P0, PT, R8, UR12, RZ ;  /* 0x0000000c08087c10 */ /* 0x000fe2000ff1e0ff */
[----:B------:R-:W-:Y:S01]  /*0ac0*/  USHF.R.S32.HI UR10, URZ, 0x1f, UR33 ;  /* 0x0000001fff0a7899 */ /* 0x000fe20008011421 */
[----:B------:R-:W-:Y:S01]  /*0ad0*/  ISETP.GE.OR P6, PT, R4, UR34, P5 ;  /* 0x0000002204007c0c */ /* 0x000fe2000afc6670 */
[----:B------:R-:W-:Y:S01]  /*0ae0*/  USHF.R.S32.HI UR5, URZ, 0x1f, UR6 ;  /* 0x0000001fff057899 */ /* 0x000fe20008011406 */
[----:B------:R-:W-:Y:S01]  /*0af0*/  ISETP.GE.OR P3, PT, R14, UR34, P1 ;  /* 0x000000220e007c0c */ /* 0x000fe20008f66670 */
[----:B------:R-:W-:Y:S01]  /*0b00*/  IMAD.X R9, RZ, RZ, UR9, P0 ;  /* 0x00000009ff097e24 */ /* 0x000fe200080e06ff */
[----:B------:R-:W-:-:S02]  /*0b10*/  ISETP.GE.OR P2, PT, R15, UR34, P1 ;  /* 0x000000220f007c0c */ /* 0x000fc40008f46670 */
[----:B------:R-:W-:Y:S01]  /*0b20*/  ISETP.GE.OR P1, PT, R16, UR34, P1 ;  /* 0x0000002210007c0c */ /* 0x000fe20008f26670 */
[----:B------:R-:W-:Y:S01]  /*0b30*/  IMAD.WIDE.U32 R8, R0, UR32, R8 ;  /* 0x0000002000087c25 */ /* 0x000fe2000f8e0008 */
[----:B------:R-:W-:Y:S01]  /*0b40*/  ISETP.GE.OR P0, PT, R14, UR34, P5 ;  /* 0x000000220e007c0c */ /* 0x000fe2000af06670 */
[----:B-1----:R-:W-:Y:S02]  /*0b50*/  UIMAD UR4, UR31, UR4, URZ ;  /* 0x000000041f0472a4 */ /* 0x002fe4000f8e02ff */
[----:B--2---:R-:W-:Y:S02]  /*0b60*/  IMAD.WIDE.U32 R2, R2, 0x80, R4 ;  /* 0x0000008002027825 */ /* 0x004fe400078e0004 */
[----:B------:R-:W-:Y:S02]  /*0b70*/  USEL UR9, UR4, UR18, !UP0 ;  /* 0x0000001204097287 */ /* 0x000fe4000c000000 */
[----:B------:R-:W-:Y:S02]  /*0b80*/  IMAD R7, R6, UR32, R9 ;  /* 0x0000002006077c24 */ /* 0x000fe4000f8e0209 */
[----:B------:R-:W-:-:S02]  /*0b90*/  USHF.R.S32.HI UR4, URZ, 0x1f, UR9 ;  /* 0x0000001fff047899 */ /* 0x000fc40008011409 */
        /* <DEDUP_REMOVED lines=15> */
.L_x_589:
[----:B------:R-:W-:Y:S05]  /*0c90*/  BSYNC.RECONVERGENT B0 ;  /* 0x0000000000007941 */ /* 0x000fea0003800200 */
.L_x_588:
        /* <DEDUP_REMOVED lines=17> */
.L_x_591:
[----:B------:R-:W-:Y:S05]  /*0db0*/  BSYNC.RECONVERGENT B0 ;  /* 0x0000000000007941 */ /* 0x000fea0003800200 */
.L_x_590:
        /* <DEDUP_REMOVED lines=15> */
.L_x_593:
[----:B------:R-:W-:Y:S05]  /*0eb0*/  BSYNC.RECONVERGENT B0 ;  /* 0x0000000000007941 */ /* 0x000fea0003800200 */
.L_x_592:
        /* <DEDUP_REMOVED lines=14> */
.L_x_595:
[----:B------:R-:W-:Y:S05]  /*0fa0*/  BSYNC.RECONVERGENT B0 ;  /* 0x0000000000007941 */ /* 0x000fea0003800200 */
.L_x_594:
        /* <DEDUP_REMOVED lines=10> */
.L_x_597:
[----:B------:R-:W-:Y:S05]  /*1050*/  BSYNC.RECONVERGENT B0 ;  /* 0x0000000000007941 */ /* 0x000fea0003800200 */
.L_x_596:
        /* <DEDUP_REMOVED lines=10> */
.L_x_599:
[----:B------:R-:W-:Y:S05]  /*1100*/  BSYNC.RECONVERGENT B0 ;  /* 0x0000000000007941 */ /* 0x000fea0003800200 */
.L_x_598:
        /* <DEDUP_REMOVED lines=10> */
.L_x_601:
[----:B------:R-:W-:Y:S05]  /*11b0*/  BSYNC.RECONVERGENT B0 ;  /* 0x0000000000007941 */ /* 0x000fea0003800200 */
.L_x_600:
        /* <DEDUP_REMOVED lines=10> */
.L_x_586:
        /* <DEDUP_REMOVED lines=28> */
.L_x_602:
[----:B------:R-:W1:Y:S01]  /*1420*/  LDCU.64 UR12, c[0x0][0x3b8] ;  /* 0x00007700ff0c77ac */ /* 0x000e620008000a00 */
[----:B------:R-:W-:-:S04]  /*1430*/  UIADD3 UR9, UPT, UPT, UR8, UR15, URZ ;  /* 0x0000000f08097290 */ /* 0x000fc8000fffe0ff */
[----:B-1----:R-:W-:Y:S02]  /*1440*/  UIMAD.WIDE.U32 UR4, UR9, UR12, URZ ;  /* 0x0000000c090472a5 */ /* 0x002fe4000f8e00ff */
[----:B------:R-:W-:-:S04]  /*1450*/  UIMAD UR9, UR9, UR13, URZ ;  /* 0x0000000d090972a4 */ /* 0x000fc8000f8e02ff */
[----:B------:R-:W-:Y:S01]  /*1460*/  UIADD3 UR9, UPT, UPT, UR5, UR9, URZ ;  /* 0x0000000905097290 */ /* 0x000fe2000fffe0ff */
[----:B------:R-:W-:Y:S02]  /*1470*/  UMOV UR14, UR4 ;  /* 0x00000004000e7c82 */ /* 0x000fe40008000000 */
.L_x_603:
        /* <DEDUP_REMOVED lines=38> */
.L_x_604:
[----:B------:R-:W1:Y:S01]  /*16e0*/  LDCU.64 UR10, c[0x0][0x3c0] ;  /* 0x00007800ff0a77ac */ /* 0x000e620008000a00 */
[----:B------:R-:W-:-:S04]  /*16f0*/  UIADD3 UR8, UPT, UPT, UR8, UR15, URZ ;  /* 0x0000000f08087290 */ /* 0x000fc8000fffe0ff */
[----:B-1----:R-:W-:Y:S02]  /*1700*/  UIMAD.WIDE.U32 UR16, UR8, UR10, URZ ;  /* 0x0000000a081072a5 */ /* 0x002fe4000f8e00ff */
[----:B------:R-:W-:-:S04]  /*1710*/  UIMAD UR8, UR8, UR11, URZ ;  /* 0x0000000b080872a4 */ /* 0x000fc8000f8e02ff */
[----:B------:R-:W-:-:S12]  /*1720*/  UIADD3 UR8, UPT, UPT, UR17, UR8, URZ ;  /* 0x0000000811087290 */ /* 0x000fd8000fffe0ff */
.L_x_605:
[----:B------:R-:W-:Y:S01]  /*1730*/  IMAD.SHL.U32 R15, R241, 0x8, RZ ;  /* 0x00000008f10f7824 */ /* 0x000fe200078e00ff */
[----:B------:R-:W1:Y:S01]  /*1740*/  LDCU.128 UR4, c[0x0][0x3d0] ;  /* 0x00007a00ff0477ac */ /* 0x000e620008000c00 */
[----:B------:R-:W-:Y:S01]  /*1750*/  SHF.R.U32.HI R12, RZ, 0x2, R241 ;  /* 0x00000002ff0c7819 */ /* 0x000fe200000116f1 */
[----:B------:R-:W2:Y:S01]  /*1760*/  S2R R10, SR_CTAID.X ;  /* 0x00000000000a7919 */ /* 0x000ea20000002500 */
[----:B------:R-:W-:Y:S01]  /*1770*/  SHF.R.S32.HI R6, RZ, 0x1f, R0 ;  /* 0x0000001fff067819 */ /* 0x000fe20000011400 */
[----:B------:R-:W3:Y:S01]  /*1780*/  S2UR UR37, SR_CgaCtaId ;  /* 0x00000000002579c3 */ /* 0x000ee20000008800 */
[C---:B------:R-:W-:Y:S01]  /*1790*/  LOP3.LUT R162, R15.reuse, 0x18, RZ, 0xc0, !PT ;  /* 0x000000180fa27812 */ /* 0x040fe200078ec0ff */
[----:B------:R-:W-:Y:S01]  /*17a0*/  UIADD3 UR19, UPT, UPT, -UR33, UR34, URZ ;  /* 0x0000002221137290 */ /* 0x000fe2000fffe1ff */
[----:B------:R-:W-:Y:S01]  /*17b0*/  LOP3.LUT R7, R15, 0xd8, RZ, 0xc0, !PT ;  /* 0x000000d80f077812 */ /* 0x000fe200078ec0ff */
[----:B------:R-:W-:Y:S01]  /*17c0*/  BSSY.RECONVERGENT B0, `(.L_x_606) ;  /* 0x000003d000007945 */ /* 0x000fe20003800200 */
[C---:B------:R-:W-:Y:S01]  /*17d0*/  IADD3 R4, P1, PT, R162.reuse, UR14, RZ ;  /* 0x0000000ea2047c10 */ /* 0x040fe2000ff3e0ff */
[----:B------:R-:W4:Y:S01]  /*17e0*/  LDCU.64 UR14, c[0x0][0x388] ;  /* 0x00007100ff0e77ac */ /* 0x000f220008000a00 */
[----:B------:R-:W-:-:S02]  /*17f0*/  IADD3 R2, P0, PT, R162, UR16, RZ ;  /* 0x00000010a2027c10 */ /* 0x000fc4000ff1e0ff */
[----:B------:R-:W-:Y:S01]  /*1800*/  LOP3.LUT R7, R7, 0x18, R241, 0x78, !PT ;  /* 0x0000001807077812 */ /* 0x000fe200078e78f1 */
[----:B------:R-:W-:Y:S01]  /*1810*/  IMAD.X R5, RZ, RZ, UR9, P1 ;  /* 0x00000009ff057e24 */ /* 0x000fe200088e06ff */
[----:B------:R-:W-:Y:S01]  /*1820*/  IADD3.X R3, PT, PT, RZ, UR8, RZ, P0, !PT ;  /* 0x00000008ff037c10 */ /* 0x000fe200087fe4ff */
[----:B------:R-:W5:Y:S01]  /*1830*/  LDCU.64 UR8, c[0x0][0x390] ;  /* 0x00007200ff0877ac */ /* 0x000f620008000a00 */
[----:B------:R-:W-:Y:S01]  /*1840*/  LOP3.LUT R15, R7, 0x1f20, R15, 0xf8, !PT ;  /* 0x00001f20070f7812 */ /* 0x000fe200078ef80f */
[C---:B------:R-:W-:Y:S01]  /*1850*/  IMAD.WIDE.U32 R4, R12.reuse, UR12, R4 ;  /* 0x0000000c0c047c25 */ /* 0x040fe2000f8e0004 */
[C---:B------:R-:W-:Y:S01]  /*1860*/  ISETP.GE.AND P2, PT, R12.reuse, UR19, PT ;  /* 0x000000130c007c0c */ /* 0x040fe2000bf46270 */
[----:B------:R-:W2:Y:S01]  /*1870*/  LDCU.64 UR16, c[0x0][0x3c8] ;  /* 0x00007900ff1077ac */ /* 0x000ea20008000a00 */
[----:B------:R-:W-:Y:S01]  /*1880*/  MOV R13, RZ ;  /* 0x000000ff000d7202 */ /* 0x000fe20000000f00 */
[----:B------:R-:W-:-:S04]  /*1890*/  IMAD.WIDE.U32 R2, R12, UR10, R2 ;  /* 0x0000000a0c027c25 */ /* 0x000fc8000f8e0002 */
[C---:B-1----:R-:W-:Y:S02]  /*18a0*/  IMAD R7, R6.reuse, UR4, RZ ;  /* 0x0000000406077c24 */ /* 0x042fe4000f8e02ff */
[----:B------:R-:W-:Y:S02]  /*18b0*/  IMAD R6, R6, UR6, RZ ;  /* 0x0000000606067c24 */ /* 0x000fe4000f8e02ff */
[C---:B------:R-:W-:Y:S02]  /*18c0*/  IMAD R5, R12.reuse, UR13, R5 ;  /* 0x0000000d0c057c24 */ /* 0x040fe4000f8e0205 */
[----:B------:R-:W-:Y:S02]  /*18d0*/  IMAD R3, R12, UR11, R3 ;  /* 0x0000000b0c037c24 */ /* 0x000fe4000f8e0203 */
[C---:B------:R-:W-:Y:S02]  /*18e0*/  IMAD R14, R0.reuse, UR5, R7 ;  /* 0x00000005000e7c24 */ /* 0x040fe4000f8e0207 */
[----:B------:R-:W-:-:S02]  /*18f0*/  IMAD R9, R0, UR7, R6 ;  /* 0x0000000700097c24 */ /* 0x000fc4000f8e0206 */
[----:B------:R-:W-:Y:S01]  /*1900*/  IMAD.WIDE.U32 R6, R0, UR4, R4 ;  /* 0x0000000400067c25 */ /* 0x000fe2000f8e0004 */
[----:B------:R-:W-:Y:S01]  /*1910*/  IADD3 R4, P0, PT, R162, UR38, RZ ;  /* 0x00000026a2047c10 */ /* 0x000fe2000ff1e0ff */
[----:B------:R-:W-:Y:S02]  /*1920*/  UMOV UR4, 0x400 ;  /* 0x0000040000047882 */ /* 0x000fe40000000000 */
[----:B------:R-:W-:Y:S01]  /*1930*/  IMAD.WIDE.U32 R2, R0, UR6, R2 ;  /* 0x0000000600027c25 */ /* 0x000fe2000f8e0002 */
[----:B------:R-:W-:Y:S01]  /*1940*/  IADD3 R7, PT, PT, R7, R14, RZ ;  /* 0x0000000e07077210 */ /* 0x000fe20007ffe0ff */
[----:B---3--:R-:W-:Y:S01]  /*1950*/  ULEA UR4, UR37, UR4, 0x18 ;  /* 0x0000000425047291 */ /* 0x008fe2000f8ec0ff */
[----:B----4-:R-:W-:Y:S01]  /*1960*/  LEA R243, P1, R6, UR14, 0x1 ;  /* 0x0000000e06f37c11 */ /* 0x010fe2000f8208ff */
[----:B------:R-:W-:Y:S01]  /*1970*/  IMAD.X R5, RZ, RZ, UR36, P0 ;  /* 0x00000024ff057e24 */ /* 0x000fe200080e06ff */
[----:B-----5:R-:W-:Y:S01]  /*1980*/  LEA R20, P0, R2, UR8, 0x1 ;  /* 0x0000000802147c11 */ /* 0x020fe2000f8008ff */
[----:B------:R-:W-:Y:S01]  /*1990*/  IMAD.IADD R3, R3, 0x1, R9 ;  /* 0x0000000103037824 */ /* 0x000fe200078e0209 */
[----:B------:R-:W-:Y:S01]  /*19a0*/  LEA.HI.X R242, R6, UR15, R7, 0x1, P1 ;  /* 0x0000000f06f27c11 */ /* 0x000fe200088f0c07 */
[----:B------:R1:W-:Y:S01]  /*19b0*/  STL [R1+0x334], R243 ;  /* 0x000334f301007387 */ /* 0x0003e20000100800 */
[----:B--2---:R-:W-:Y:S01]  /*19c0*/  IMAD.U32 R8, RZ, RZ, UR16 ;  /* 0x00000010ff087e24 */ /* 0x004fe2000f8e00ff */
[----:B------:R-:W-:Y:S01]  /*19d0*/  MOV R0, UR17 ;  /* 0x0000001100007c02 */ /* 0x000fe20008000f00 */
[----:B------:R-:W-:Y:S01]  /*19e0*/  IMAD.WIDE.U32 R10, R10, 0x80, R12 ;  /* 0x000000800a0a7825 */ /* 0x000fe200078e000c */
[----:B------:R-:W-:Y:S01]  /*19f0*/  LEA.HI.X R19, R2, UR9, R3, 0x1, P0 ;  /* 0x0000000902137c11 */ /* 0x000fe200080f0c03 */
[----:B------:R1:W-:Y:S01]  /*1a00*/  STL [R1+0x33c], R20 ;  /* 0x00033c1401007387 */ /* 0x0003e20000100800 */
[----:B------:R-:W-:Y:S01]  /*1a10*/  LEA R202, R15, UR4, 0x1 ;  /* 0x000000040fca7c11 */ /* 0x000fe2000f8e08ff */
[----:B------:R-:W-:-:S02]  /*1a20*/  IMAD.WIDE.U32 R8, R8, UR32, R4 ;  /* 0x0000002008087c25 */ /* 0x000fc4000f8e0004 */
[----:B------:R1:W-:Y:S02]  /*1a30*/  STL [R1+0x330], R242 ;  /* 0x000330f201007387 */ /* 0x0003e40000100800 */
[----:B------:R-:W-:Y:S02]  /*1a40*/  IMAD R5, R0, UR32, R9 ;  /* 0x0000002000057c24 */ /* 0x000fe4000f8e0209 */
        /* <DEDUP_REMOVED lines=19> */
.L_x_608:
[----:B------:R2:W-:Y:S02]  /*1b80*/  STS.128 [R202], RZ ;  /* 0x000000ffca007388 */ /* 0x0005e40000000c00 */
.L_x_607:
[----:B------:R-:W-:Y:S05]  /*1b90*/  BSYNC.RECONVERGENT B0 ;  /* 0x0000000000007941 */ /* 0x000fea0003800200 */
.L_x_606:
        /* <DEDUP_REMOVED lines=32> */
.L_x_610:
[----:B------:R-:W-:Y:S05]  /*1da0*/  BSYNC.RECONVERGENT B0 ;  /* 0x0000000000007941 */ /* 0x000fea0003800200 */
.L_x_609:
        /* <DEDUP_REMOVED lines=22> */
.L_x_612:
[----:B------:R-:W-:Y:S05]  /*1f10*/  BSYNC.RECONVERGENT B0 ;  /* 0x0000000000007941 */ /* 0x000fea0003800200 */
.L_x_611:
        /* <DEDUP_REMOVED lines=22> */
.L_x_614:
[----:B------:R-:W-:Y:S05]  /*2080*/  BSYNC.RECONVERGENT B0 ;  /* 0x0000000000007941 */ /* 0x000fea0003800200 */
.L_x_613:
        /* <DEDUP_REMOVED lines=18> */
.L_x_617:
[----:B------:R1:W-:Y:S02]  /*21b0*/  STS.128 [R202+0x2000], RZ ;  /* 0x002000ffca007388 */ /* 0x0003e40000000c00 */
.L_x_616:
[----:B------:R-:W-:Y:S05]  /*21c0*/  BSYNC.RECONVERGENT B0 ;  /* 0x0000000000007941 */ /* 0x000fea0003800200 */
.L_x_615:
        /* <DEDUP_REMOVED lines=21> */
.L_x_619:
[----:B------:R-:W-:Y:S05]  /*2320*/  BSYNC.RECONVERGENT B0 ;  /* 0x0000000000007941 */ /* 0x000fea0003800200 */
.L_x_618:
        /* <DEDUP_REMOVED lines=16> */
.L_x_621:
[----:B------:R-:W-:Y:S05]  /*2430*/  BSYNC.RECONVERGENT B0 ;  /* 0x0000000000007941 */ /* 0x000fea0003800200 */
.L_x_620:
        /* <DEDUP_REMOVED lines=20> */
.L_x_623:
[----:B------:R-:W-:Y:S05]  /*2580*/  BSYNC.RECONVERGENT B0 ;  /* 0x0000000000007941 */ /* 0x000fea0003800200 */
.L_x_622:
[----:B------:R-:W5:Y:S01]  /*2590*/  LDCU.64 UR8, c[0x0][0x538] ;  /* 0x0000a700ff0877ac */ /* 0x000f620008000a00 */
[----:B------:R-:W0:Y:S01]  /*25a0*/  LDGDEPBAR ;  /* 0x00000000000079af */ /* 0x000e220000000000 */
[----:B-----5:R-:W-:-:S04]  /*25b0*/  UISETP.NE.U32.AND UP1, UPT, UR8, URZ, UPT ;  /* 0x000000ff0800728c */ /* 0x020fc8000bf25070 */
[----:B------:R-:W-:Y:S01]  /*25c0*/  UISETP.NE.AND.EX UP1, UPT, UR9, URZ, UPT, UP1 ;  /* 0x000000ff0900728c */ /* 0x000fe2000bf25310 */
[----:B---3--:R-:W-:Y:S01]  /*25d0*/  SHF.R.U32.HI R6, RZ, 0x1, R241 ;  /* 0x00000001ff067819 */ /* 0x008fe200000116f1 */
[----:B--2---:R-:W-:Y:S01]  /*25e0*/  IMAD.U32 R4, RZ, RZ, UR33 ;  /* 0x00000021ff047e24 */ /* 0x004fe2000f8e00ff */
[----:B------:R-:W-:Y:S01]  /*25f0*/  USHF.L.U32 UR35, UR35, 0x5, URZ ;  /* 0x0000000523237899 */ /* 0x000fe200080006ff */
[----:B------:R-:W-:Y:S01]  /*2600*/  LOP3.LUT R5, R241, 0x1f, RZ, 0xc0, !PT ;  /* 0x0000001ff1057812 */ /* 0x000fe200078ec0ff */
[----:B------:R-:W-:-:S04]  /*2610*/  DEPBAR.LE SB0, 0x0 ;  /* 0x000080000000791a */ /* 0x000fc80000000000 */
[----:B------:R-:W-:Y:S02]  /*2620*/  PLOP3.LUT P0, PT, PT, PT, UP1, 0x80, 0x8 ;  /* 0x000000000008781c */ /* 0x000fe40003f0f018 */
[----:B------:R-:W2:Y:S01]  /*2630*/  @UP1 LDCU.64 UR6, c[0x0][0x540] ;  /* 0x0000a800ff0617ac */ /* 0x000ea20008000a00 */
[----:B------:R-:W-:Y:S01]  /*2640*/  @UP1 UMOV UR14, UR32 ;  /* 0x00000020000e1c82 */ /* 0x000fe20008000000 */
[----:B------:R-:W-:Y:S02]  /*2650*/  @UP1 UMOV UR15, URZ ;  /* 0x000000ff000f1c82 */ /* 0x000fe40008000000 */
[----:B--2---:R-:W-:Y:S01]  /*2660*/  @UP1 UIMAD.WIDE.U32 UR14, UR31, UR6, UR14 ;  /* 0x000000061f0e12a5 */ /* 0x004fe2000f8e000e */
[----:B------:R-:W2:Y:S03]  /*2670*/  @UP1 LDCU UR6, c[0x0][0x458] ;  /* 0x00008b00ff0617ac */ /* 0x000ea60008000800 */
[----:B------:R-:W-:-:S02]  /*2680*/  @UP1 UIMAD UR7, UR31, UR7, UR15 ;  /* 0x000000071f0712a4 */ /* 0x000fc4000f8e020f */
[----:B------:R-:W-:-:S04]  /*2690*/  @UP1 ULEA UR8, UP0, UR14, UR8, 0x2 ;  /* 0x000000080e081291 */ /* 0x000fc8000f8010ff */
[----:B------:R-:W-:Y:S02]  /*26a0*/  @UP1 ULEA.HI.X UR9, UR14, UR9, UR7, 0x2, UP0 ;  /* 0x000000090e091291 */ /* 0x000fe400080f1407 */
[----:B------:R-:W-:-:S04]  /*26b0*/  IMAD.U32 R2, RZ, RZ, UR8 ;  /* 0x00000008ff027e24 */ /* 0x000fc8000f8e00ff */
[----:B------:R-:W-:-:S05]  /*26c0*/  IMAD.U32 R3, RZ, RZ, UR9 ;  /* 0x00000009ff037e24 */ /* 0x000fca000f8e00ff */
[----:B------:R3:W5:Y:S01]  /*26d0*/  @P0 LDG.E R2, desc[UR20][R2.64] ;  /* 0x0000001402020981 */ /* 0x000762000c1e1900 */
[----:B--2---:R-:W5:Y:S01]  /*26e0*/  @P0 MUFU.RCP R0, UR6 ;  /* 0x0000000600000d08 */ /* 0x004f620008001000 */
[----:B------:R-:W-:Y:S01]  /*26f0*/  USHF.L.U64.HI UR6, UR10, 0x7, UR11 ;  /* 0x000000070a067899 */ /* 0x000fe2000801020b */
[----:B------:R-:W-:Y:S01]  /*2700*/  BSSY.RECONVERGENT B0, `(.L_x_624) ;  /* 0x0000024000007945 */ /* 0x000fe20003800200 */
[----:B------:R-:W-:Y:S02]  /*2710*/  USHF.L.U32 UR14, UR10, 0x7, URZ ;  /* 0x000000070a0e7899 */ /* 0x000fe400080006ff */
[----:B------:R-:W-:Y:S02]  /*2720*/  UIMAD UR9, UR6, UR27, URZ ;  /* 0x0000001b060972a4 */ /* 0x000fe4000f8e02ff */
[----:B------:R-:W-:Y:S02]  /*2730*/  USHF.R.S32.HI UR6, URZ, 0x1f, UR35 ;  /* 0x0000001fff067899 */ /* 0x000fe40008011423 */
[----:B------:R-:W-:Y:S01]  /*2740*/  UIMAD.WIDE.U32 UR14, UR14, UR27, URZ ;  /* 0x0000001b0e0e72a5 */ /* 0x000fe2000f8e00ff */
[----:B------:R-:W-:-:S03]  /*2750*/  UMOV UR8, URZ ;  /* 0x000000ff00087c82 */ /* 0x000fc60008000000 */
[----:B------:R-:W-:Y:S01]  /*2760*/  UIADD3 UR9, UPT, UPT, UR15, UR9, URZ ;  /* 0x000000090f097290 */ /* 0x000fe2000fffe0ff */
[----:B---3--:R-:W-:-:S04]  /*2770*/  LOP3.LUT R3, R6, 0x1f0, RZ, 0xc0, !PT ;  /* 0x000001f006037812 */ /* 0x008fc800078ec0ff */
[----:B------:R-:W-:Y:S01]  /*2780*/  IADD3 R4, PT, PT, R3, 0x1, R4 ;  /* 0x0000000103047810 */ /* 0x000fe20007ffe004 */
[----:B------:R-:W-:Y:S01]  /*2790*/  BAR.SYNC.DEFER_BLOCKING 0x0 ;  /* 0x0000000000007b1d */ /* 0x000fe20000010000 */
[----:B-----5:R-:W-:Y:S01]  /*27a0*/  @P0 FMUL.FTZ R3, R2, R0 ;  /* 0x0000000002030220 */ /* 0x020fe20000410000 */
[----:B------:R-:W-:-:S04]  /*27b0*/  LOP3.LUT R0, R12, 0x7, RZ, 0xc0, !PT ;  /* 0x000000070c007812 */ /* 0x000fc800078ec0ff */
[----:B------:R-:W-:Y:S02]  /*27c0*/  @P0 R2UR UR7, R3 ;  /* 0x00000000030702ca */ /* 0x000fe400000e0000 */
[----:B------:R-:W-:Y:S02]  /*27d0*/  IADD3 R240, P1, P0, R17, UR35, R5 ;  /* 0x0000002311f07c10 */ /* 0x000fe4000f83e005 */
[----:B------:R-:W-:Y:S01]  /*27e0*/  IADD3 R2, PT, PT, R4, -UR34, R0 ;  /* 0x8000002204027c10 */ /* 0x000fe2000fffe000 */
[----:B------:R-:W-:Y:S01]  /*27f0*/  IMAD.U32 R0, RZ, RZ, UR29 ;  /* 0x0000001dff007e24 */ /* 0x000fe2000f8e00ff */
[----:B------:R-:W-:-:S04]  /*2800*/  IADD3.X R136, PT, PT, R18, UR6, RZ, P1, P0 ;  /* 0x0000000612887c10 */ /* 0x000fc80008fe04ff */
[----:B------:R-:W-:-:S03]  /*2810*/  IADD3 R44, PT, PT, R2, UR30, R0 ;  /* 0x0000001e022c7c10 */ /* 0x000fc6000fffe000 */
        /* <DEDUP_REMOVED lines=15> */
.L_x_626:
[----:B------:R3:W-:Y:S01]  /*2910*/  STS.128 [R202+0x4000], RZ ;  /* 0x004000ffca007388 */ /* 0x0007e20000000c00 */
[----:B------:R-:W-:Y:S05]  /*2920*/  BRA `(.L_x_627) ;  /* 0x0000000000047947 */ /* 0x000fea0003800000 */
.L_x_625:
[----:B------:R2:W-:Y:S02]  /*2930*/  STS.128 [R202+0x4000], RZ ;  /* 0x004000ffca007388 */ /* 0x0005e40000000c00 */
.L_x_627:
[----:B------:R-:W-:Y:S05]  /*2940*/  BSYNC.RECONVERGENT B0 ;  /* 0x0000000000007941 */ /* 0x000fea0003800200 */
.L_x_624:
[----:B------:R-:W-:Y:S01]  /*2950*/  ISETP.GE.AND P0, PT, R14, UR5, PT ;  /* 0x000000050e007c0c */ /* 0x000fe2000bf06270 */
[C---:B--2---:R-:W-:Y:S01]  /*2960*/  IMAD.SHL.U32 R4, R241.reuse, 0x20, RZ ;  /* 0x00000020f1047824 */ /* 0x044fe200078e00ff */
[----:B------:R-:W-:Y:S01]  /*2970*/  BSSY.RECONVERGENT B0, `(.L_x_628) ;  /* 0x0000021000007945 */ /* 0x000fe20003800200 */
[----:B------:R-:W-:Y:S01]  /*2980*/  IMAD.SHL.U32 R147, R241, 0x10, RZ ;  /* 0x00000010f1937824 */ /* 0x000fe200078e00ff */
[----:B------:R-:W-:Y:S01]  /*2990*/  ISETP.GE.AND P2, PT, R15, UR5, PT ;  /* 0x000000050f007c0c */ /* 0x000fe2000bf46270 */
[----:B------:R-:W-:Y:S01]  /*29a0*/  IMAD.SHL.U32 R5, R241, 0x4, RZ ;  /* 0x00000004f1057824 */ /* 0x000fe200078e00ff */
[----:B------:R-:W-:Y:S02]  /*29b0*/  LOP3.LUT R0, R4, 0xc0, RZ, 0xc0, !PT ;  /* 0x000000c004007812 */ /* 0x000fe400078ec0ff */
[C---:B------:R-:W-:Y:S02]  /*29c0*/  LOP3.LUT R3, R147.reuse, 0x3e00, RZ, 0xc0, !PT ;  /* 0x00003e0093037812 */ /* 0x040fe400078ec0ff */
[----:B------:R-:W-:-:S02]  /*29d0*/  LOP3.LUT R2, R147, 0x100, RZ, 0xc0, !PT ;  /* 0x0000010093027812 */ /* 0x000fc400078ec0ff */
[----:B------:R-:W-:Y:S01]  /*29e0*/  LOP3.LUT R0, R0, 0x18, R5, 0xf8, !PT ;  /* 0x0000001800007812 */ /* 0x000fe200078ef805 */
[----:B------:R2:W-:Y:S01]  /*29f0*/  @P0 STS.128 [R202+0x4800], RZ ;  /* 0x004800ffca000388 */ /* 0x0005e20000000c00 */
[--C-:B------:R-:W-:Y:S02]  /*2a00*/  LOP3.LUT R5, R3, 0x120, R4.reuse, 0xf8, !PT ;  /* 0x0000012003057812 */ /* 0x100fe400078ef804 */
[----:B------:R-:W-:Y:S02]  /*2a10*/  LOP3.LUT R4, R2, 0x20, R4, 0xf8, !PT ;  /* 0x0000002002047812 */ /* 0x000fe400078ef804 */
[C---:B------:R-:W-:Y:S02]  /*2a20*/  LOP3.LUT R3, R0.reuse, 0x8, R6, 0x78, !PT ;  /* 0x0000000800037812 */ /* 0x040fe400078e7806 */
        /* <DEDUP_REMOVED lines=21> */
.L_x_629:
[----:B------:R-:W-:Y:S05]  /*2b80*/  BSYNC.RECONVERGENT B0 ;  /* 0x0000000000007941 */ /* 0x000fea0003800200 */
.L_x_628:
        /* <DEDUP_REMOVED lines=12> */
[----:B-1----:R-:W-:Y:S01]  /*2c50*/  IMAD.U32 R3, RZ, RZ, UR6 ;  /* 0x00000006ff037e24 */ /* 0x002fe2000f8e00ff */
[----:B------:R-:W-:-:S04]  /*2c60*/  LEA R2, P0, R0, R20, 0x1 ;  /* 0x0000001400027211 */ /* 0x000fc800078008ff */
[----:B------:R-:W-:-:S05]  /*2c70*/  LEA.HI.X R3, R0, R19, R3, 0x1, P0 ;  /* 0x0000001300037211 */ /* 0x000fca00000f0c03 */
[----:B------:R-:W-:Y:S01]  /*2c80*/  @!PT LDS RZ, [RZ] ;  /* 0x00000000fffff984 */ /* 0x000fe20000000800 */
[----:B------:R-:W-:Y:S01]  /*2c90*/  @!PT LDS RZ, [RZ] ;  /* 0x00000000fffff984 */ /* 0x000fe20000000800 */
[----:B------:R-:W-:Y:S01]  /*2ca0*/  @!PT LDS RZ, [RZ] ;  /* 0x00000000fffff984 */ /* 0x000fe20000000800 */
[----:B------:R1:W-:Y:S04]  /*2cb0*/  LDGSTS.E.BYPASS.LTC128B.128 [R202+0x5000], desc[UR20][R2.64] ;  /* 0x0500000002ca7fae */ /* 0x0003e8000b981a14 */
.L_x_631:
[----:B------:R-:W-:Y:S05]  /*2cc0*/  BSYNC.RECONVERGENT B0 ;  /* 0x0000000000007941 */ /* 0x000fea0003800200 */
.L_x_630:
        /* <DEDUP_REMOVED lines=21> */
.L_x_633:
[----:B------:R-:W-:Y:S05]  /*2e20*/  BSYNC.RECONVERGENT B0 ;  /* 0x0000000000007941 */ /* 0x000fea0003800200 */
.L_x_632:
[----:B------:R-:W-:Y:S01]  /*2e30*/  LDSM.16.M88.4 R8, [R145] ;  /* 0x000000009108783b */ /* 0x000fe20000000200 */
[----:B------:R-:W-:Y:S01]  /*2e40*/  IMAD.MOV.U32 R0, RZ, RZ, 0x20 ;  /* 0x00000020ff007424 */ /* 0x000fe200078e00ff */
[C---:B------:R-:W-:Y:S01]  /*2e50*/  LOP3.LUT P6, RZ, R241.reuse, 0x4, RZ, 0xc0, !PT ;  /* 0x00000004f1ff7812 */ /* 0x040fe200078cc0ff */
[----:B------:R-:W-:Y:S01]  /*2e60*/  IMAD.SHL.U32 R137, R241, 0x2, RZ ;  /* 0x00000002f1897824 */ /* 0x000fe200078e00ff */
[----:B------:R-:W5:Y:S01]  /*2e70*/  LDSM.16.M88.4 R12, [R138+0x2000] ;  /* 0x002000008a0c783b */ /* 0x000f620000000200 */
[----:B------:R-:W-:Y:S01]  /*2e80*/  VIMNMX R46, PT, PT, R44, UR29, PT ;  /* 0x0000001d2c2e7c48 */ /* 0x000fe2000bfe0100 */
[----:B------:R-:W-:Y:S01]  /*2e90*/  UISETP.NE.AND UP0, UPT, UR24, 0x1, UPT ;  /* 0x000000011800788c */ /* 0x000fe2000bf05270 */
[----:B------:R-:W-:Y:S01]  /*2ea0*/  SEL R0, R0, 0xffffffe0, !P6 ;  /* 0xffffffe000007807 */ /* 0x000fe20007000000 */
[----:B-1----:R-:W1:Y:S01]  /*2eb0*/  LDSM.16.M88.4 R4, [R145+0x1000] ;  /* 0x001000009104783b */ /* 0x002e620000000200 */
[----:B------:R-:W-:Y:S01]  /*2ec0*/  LOP3.LUT R137, R137, 0x6, RZ, 0xc0, !PT ;  /* 0x0000000689897812 */ /* 0x000fe200078ec0ff */
[----:B------:R-:W1:Y:S02]  /*2ed0*/  LDCU.U8 UR7, c[0x0][0x4f8] ;  /* 0x00009f00ff0777ac */ /* 0x000e640008000000 */
[----:B------:R-:W2:Y:S01]  /*2ee0*/  LDSM.16.M88.4 R52, [R138+0x2400] ;  /* 0x002400008a34783b */ /* 0x000ea20000000200 */
[----:B------:R-:W-:-:S02]  /*2ef0*/  IMAD.IADD R2, R145, 0x1, R0 ;  /* 0x0000000191027824 */ /* 0x000fc400078e0200 */
[----:B------:R-:W-:Y:S01]  /*2f00*/  IMAD.IADD R139, R138, 0x1, R0 ;  /* 0x000000018a8b7824 */ /* 0x000fe200078e0200 */
[----:B------:R-:W3:Y:S01]  /*2f10*/  LDSM.16.M88.4 R48, [R138+0x2800] ;  /* 0x002800008a30783b */ /* 0x000ee20000000200 */
[----:B------:R-:W-:-:S03]  /*2f20*/  IMAD.U32 R0, RZ, RZ, UR29 ;  /* 0x0000001dff007e24 */ /* 0x000fc6000f8e00ff */
[----:B------:R-:W4:Y:S02]  /*2f30*/  LDSM.16.M88.4 R40, [R138+0x2c00] ;  /* 0x002c00008a28783b */ /* 0x000f240000000200 */
[C-C-:B------:R-:W-:Y:S02]  /*2f40*/  VIADDMNMX R47, R44.reuse, 0x8, R0.reuse, PT ;  /* 0x000000082c2f7846 */ /* 0x140fe40003800100 */
[----:B------:R-:W4:Y:S04]  /*2f50*/  LDSM.16.M88.4 R36, [R138+0x3000] ;  /* 0x003000008a24783b */ /* 0x000f280000000200 */
[----:B------:R-:W4:Y:S04]  /*2f60*/  LDSM.16.M88.4 R32, [R138+0x3400] ;  /* 0x003400008a20783b */ /* 0x000f280000000200 */
[----:B------:R-:W4:Y:S04]  /*2f70*/  LDSM.16.M88.4 R28, [R138+0x3800] ;  /* 0x003800008a1c783b */ /* 0x000f280000000200 */
[----:B------:R-:W4:Y:S04]  /*2f80*/  LDSM.16.M88.4 R16, [R138+0x3c00] ;  /* 0x003c00008a10783b */ /* 0x000f280000000200 */
[----:B------:R-:W-:Y:S01]  /*2f90*/  LDSM.16.M88.4 R20, [R2] ;  /* 0x000000000214783b */ /* 0x000fe20000000200 */
[-C--:B-----5:R-:W-:Y:S03]  /*2fa0*/  HMMA.16816.F32 R64, R8, R12.reuse, RZ ;  /* 0x0000000c0840723c */ /* 0x0a0fe600000018ff */
[----:B------:R-:W-:Y:S04]  /*2fb0*/  LDSM.16.M88.4 R92, [R139+0x3c00] ;  /* 0x003c00008b5c783b */ /* 0x000fe80000000200 */
[----:B------:R-:W-:Y:S01]  /*2fc0*/  LDSM.16.M88.4 R24, [R2+0x1000] ;  /* 0x001000000218783b */ /* 0x000fe20000000200 */
[C---:B-1----:R-:W-:Y:S03]  /*2fd0*/  HMMA.16816.F32 R60, R4.reuse, R12, RZ ;  /* 0x0000000c043c723c */ /* 0x042fe600000018ff */
[----:B------:R1:W-:Y:S04]  /*2fe0*/  STL [R1+0x104], R2 ;  /* 0x0001040201007387 */ /* 0x0003e80000100800 */
[----:B------:R-:W0:Y:S01]  /*2ff0*/  LDGDEPBAR ;  /* 0x00000000000079af */ /* 0x000e220000000000 */
[-C--:B------:R-:W-:Y:S08]  /*3000*/  HMMA.16816.F32 R68, R4, R14.reuse, RZ ;  /* 0x0000000e0444723c */ /* 0x080ff000000018ff */
[----:B------:R-:W-:Y:S01]  /*3010*/  HMMA.16816.F32 R72, R8, R14, RZ ;  /* 0x0000000e0848723c */ /* 0x000fe200000018ff */
[----:B------:R-:W5:Y:S07]  /*3020*/  LDSM.16.M88.4 R12, [R139+0x2000] ;  /* 0x002000008b0c783b */ /* 0x000f6e0000000200 */
        /* <DEDUP_REMOVED lines=14> */
[C---:B------:R-:W-:Y:S08]  /*3110*/  HMMA.16816.F32 R4, R8.reuse, R18, RZ ;  /* 0x000000120804723c */ /* 0x040ff000000018ff */
[C---:B------:R-:W-:Y:S08]  /*3120*/  HMMA.16816.F32 R96, R8.reuse, R48, RZ ;  /* 0x000000300860723c */ /* 0x040ff000000018ff */
[----:B------:R-:W-:Y:S01]  /*3130*/  HMMA.16816.F32 R76, R8, R52, RZ ;  /* 0x00000034084c723c */ /* 0x000fe200000018ff */
[----:B------:R-:W-:-:S02]  /*3140*/  VIADDMNMX R53, R44, 0x40, R0, PT ;  /* 0x000000402c357846 */ /* 0x000fc40003800100 */
[----:B------:R-:W-:-:S05]  /*3150*/  VIADDMNMX R52, R44, 0x48, R0, PT ;  /* 0x000000482c347846 */ /* 0x000fca0003800100 */
[C---:B------:R-:W-:Y:S08]  /*3160*/  HMMA.16816.F32 R84, R8.reuse, R54, RZ ;  /* 0x000000360854723c */ /* 0x040ff000000018ff */
[C---:B------:R-:W-:Y:S08]  /*3170*/  HMMA.16816.F32 R48, R8.reuse, R50, RZ ;  /* 0x000000320830723c */ /* 0x040ff000000018ff */
[----:B------:R-:W-:Y:S01]  /*3180*/  HMMA.16816.F32 R108, R8, R40, RZ ;  /* 0x00000028086c723c */ /* 0x000fe200000018ff */
[----:B------:R-:W-:-:S04]  /*3190*/  LOP3.LUT R40, R137, UR26, RZ, 0xfc, !PT ;  /* 0x0000001a89287c12 */ /* 0x000fc8000f8efcff */
[C---:B-1----:R-:W-:Y:S02]  /*31a0*/  LOP3.LUT R2, R40.reuse, 0x78, RZ, 0xfc, !PT ;  /* 0x0000007828027812 */ /* 0x042fe400078efcff */
[----:B------:R-:W-:Y:S01]  /*31b0*/  LOP3.LUT R0, R40, 0x1, RZ, 0xfc, !PT ;  /* 0x0000000128007812 */ /* 0x000fe200078efcff */
[C---:B------:R-:W-:Y:S01]  /*31c0*/  HMMA.16816.F32 R116, R8.reuse, R42, RZ ;  /* 0x0000002a0874723c */ /* 0x040fe200000018ff */
[C---:B------:R-:W-:Y:S02]  /*31d0*/  ISETP.GE.AND P2, PT, R2.reuse, R46, PT ;  /* 0x0000002e0200720c */ /* 0x040fe40003f46270 */
[C---:B------:R-:W-:Y:S02]  /*31e0*/  ISETP.GE.AND P0, PT, R2.reuse, R47, PT ;  /* 0x0000002f0200720c */ /* 0x040fe40003f06270 */
[C---:B------:R-:W-:Y:S02]  /*31f0*/  ISETP.GE.AND P3, PT, R2.reuse, R53, PT ;  /* 0x000000350200720c */ /* 0x040fe40003f66270 */
[----:B------:R-:W-:Y:S01]  /*3200*/  ISETP.GE.AND P1, PT, R2, R52, PT ;  /* 0x000000340200720c */ /* 0x000fe20003f26270 */
[----:B------:R-:W-:Y:S01]  /*3210*/  HMMA.16816.F32 R124, R8, R36, RZ ;  /* 0x00000024087c723c */ /* 0x000fe200000018ff */
[----:B------:R-:W-:-:S02]  /*3220*/  ISETP.GE.AND P5, PT, R0, R46, PT ;  /* 0x0000002e0000720c */ /* 0x000fc40003fa6270 */
[----:B------:R-:W-:-:S05]  /*3230*/  ISETP.GE.AND P4, PT, R0, R47, PT ;  /* 0x0000002f0000720c */ /* 0x000fca0003f86270 */
[C---:B------:R-:W-:Y:S08]  /*3240*/  HMMA.16816.F32 R148, R8.reuse, R38, RZ ;  /* 0x000000260894723c */ /* 0x040ff000000018ff */
[C---:B------:R-:W-:Y:S08]  /*3250*/  HMMA.16816.F32 R152, R8.reuse, R32, RZ ;  /* 0x000000200898723c */ /* 0x040ff000000018ff */
[C---:B------:R-:W-:Y:S08]  /*3260*/  HMMA.16816.F32 R168, R8.reuse, R34, RZ ;  /* 0x0000002208a8723c */ /* 0x040ff000000018ff */
[C---:B------:R-:W-:Y:S08]  /*3270*/  HMMA.16816.F32 R176, R8.reuse, R28, RZ ;  /* 0x0000001c08b0723c */ /* 0x040ff000000018ff */
[C---:B------:R-:W-:Y:S08]  /*3280*/  HMMA.16816.F32 R212, R8.reuse, R16, RZ ;  /* 0x0000001008d4723c */ /* 0x040ff000000018ff */
[----:B------:R-:W-:Y:S01]  /*3290*/  HMMA.16816.F32 R188, R8, R30, RZ ;  /* 0x0000001e08bc723c */ /* 0x000fe200000018ff */
[----:B------:R-:W1:Y:S07]  /*32a0*/  LDSM.16.M88.4 R8, [R139+0x2400] ;  /* 0x002400008b08783b */ /* 0x000e6e0000000200 */
[C---:B-----5:R-:W-:Y:S08]  /*32b0*/  HMMA.16816.F32 R132, R20.reuse, R12, R64 ;  /* 0x0000000c1484723c */ /* 0x060ff00000001840 */
[----:B------:R-:W-:Y:S01]  /*32c0*/  HMMA.16816.F32 R64, R20, R94, R4 ;  /* 0x0000005e1440723c */ /* 0x000fe20000001804 */
[----:B------:R-:W-:-:S02]  /*32d0*/  I2FP.F32.U32 R4, R2 ;  /* 0x0000000200047245 */ /* 0x000fc40000201000 */
[----:B------:R-:W-:Y:S02]  /*32e0*/  I2FP.F32.U32 R5, R0 ;  /* 0x0000000000057245 */ /* 0x000fe40000201000 */
[----:B------:R-:W-:-:S03]  /*32f0*/  LOP3.LUT R7, R40, 0x9, RZ, 0xfc, !PT ;  /* 0x0000000928077812 */ /* 0x000fc600078efcff */
[C---:B------:R-:W-:Y:S08]  /*3300*/  HMMA.16816.F32 R56, R24.reuse, R94, R56 ;  /* 0x0000005e1838723c */ /* 0x040ff00000001838 */
[----:B------:R-:W-:Y:S03]  /*3310*/  HMMA.16816.F32 R120, R24, R12, R60 ;  /* 0x0000000c1878723c */ /* 0x000fe6000000183c */
[C---:B------:R-:W-:Y:S01]  /*3320*/  FFMA.FTZ R2, R4.reuse, UR8, R66 ;  /* 0x0000000804027c23 */ /* 0x040fe20008010042 */
[----:B------:R-:W-:-:S04]  /*3330*/  FFMA.FTZ R3, R4, UR8, R64 ;  /* 0x0000000804037c23 */ /* 0x000fc80008010040 */
[-C--:B------:R-:W-:Y:S01]  /*3340*/  HMMA.16816.F32 R32, R24, R14.reuse, R68 ;  /* 0x0000000e1820723c */ /* 0x080fe20000001844 */
[----:B------:R-:W-:Y:S02]  /*3350*/  FSEL R228, R2, -INF , !P0 ;  /* 0xff80000002e47808 */ /* 0x000fe40004000000 */
[----:B------:R-:W-:Y:S01]  /*3360*/  FFMA.FTZ R2, R4, UR8, R56 ;  /* 0x0000000804027c23 */ /* 0x000fe20008010038 */
[----:B------:R-:W-:Y:S02]  /*3370*/  FSEL R235, R3, -INF , !P2 ;  /* 0xff80000003eb7808 */ /* 0x000fe40005000000 */
[C---:B------:R-:W-:Y:S02]  /*3380*/  ISETP.GE.AND P2, PT, R0.reuse, R53, PT ;  /* 0x000000350000720c */ /* 0x040fe40003f46270 */
[C---:B------:R-:W-:Y:S01]  /*3390*/  HMMA.16816.F32 R12, R20.reuse, R14, R72 ;  /* 0x0000000e140c723c */ /* 0x040fe20000001848 */
[----:B------:R-:W-:Y:S01]  /*33a0*/  ISETP.GE.AND P0, PT, R0, R52, PT ;  /* 0x000000340000720c */ /* 0x000fe20003f06270 */
[----:B------:R-:W-:Y:S01]  /*33b0*/  FFMA.FTZ R0, R4, UR8, R58 ;  /* 0x0000000804007c23 */ /* 0x000fe2000801003a */
[----:B------:R-:W-:Y:S01]  /*33c0*/  LOP3.LUT R3, R40, 0x8, RZ, 0xfc, !PT ;  /* 0x0000000828037812 */ /* 0x000fe200078efcff */
[C---:B------:R-:W-:Y:S01]  /*33d0*/  FFMA.FTZ R4, R5.reuse, UR8, R133 ;  /* 0x0000000805047c23 */ /* 0x040fe20008010085 */
[----:B------:R-:W-:Y:S01]  /*33e0*/  FSEL R232, R2, -INF , !P3 ;  /* 0xff80000002e87808 */ /* 0x000fe20005800000 */
[C---:B------:R-:W-:Y:S01]  /*33f0*/  FFMA.FTZ R2, R5.reuse, UR8, R121 ;  /* 0x0000000805027c23 */ /* 0x040fe20008010079 */
[----:B------:R-:W-:Y:S01]  /*3400*/  I2FP.F32.U32 R6, R3 ;  /* 0x0000000300067245 */ /* 0x000fe20000201000 */
[----:B-1----:R-:W-:Y:S01]  /*3410*/  HMMA.16816.F32 R28, R20, R8, R76 ;  /* 0x00000008141c723c */ /* 0x002fe2000000184c */
[----:B------:R-:W-:Y:S01]  /*3420*/  FSEL R234, R0, -INF , !P1 ;  /* 0xff80000000ea7808 */ /* 0x000fe20004800000 */
[----:B------:R-:W-:Y:S01]  /*3430*/  FFMA.FTZ R0, R5, UR8, R135 ;  /* 0x0000000805007c23 */ /* 0x000fe20008010087 */
[----:B------:R-:W-:-:S02]  /*3440*/  FSEL R218, R2, -INF , !P2 ;  /* 0xff80000002da7808 */ /* 0x000fc40005000000 */
[----:B------:R-:W-:Y:S02]  /*3450*/  ISETP.GE.AND P1, PT, R3, R47, PT ;  /* 0x0000002f0300720c */ /* 0x000fe40003f26270 */
[----:B------:R-:W-:Y:S01]  /*3460*/  FSEL R233, R4, -INF , !P5 ;  /* 0xff80000004e97808 */ /* 0x000fe20006800000 */
[----:B------:R-:W-:Y:S01]  /*3470*/  FFMA.FTZ R4, R6, UR8, R32 ;  /* 0x0000000806047c23 */ /* 0x000fe20008010020 */
[----:B------:R-:W-:Y:S01]  /*3480*/  FSEL R210, R0, -INF , !P4 ;  /* 0xff80000000d27808 */ /* 0x000fe20006000000 */
[----:B------:R-:W-:Y:S01]  /*3490*/  FFMA.FTZ R0, R5, UR8, R123 ;  /* 0x0000000805007c23 */ /* 0x000fe2000801007b */
[C---:B------:R-:W-:Y:S01]  /*34a0*/  FFMA.FTZ R2, R6.reuse, UR8, R14 ;  /* 0x0000000806027c23 */ /* 0x040fe2000801000e */
[C---:B------:R-:W-:Y:S01]  /*34b0*/  ISETP.GE.AND P3, PT, R3.reuse, R46, PT ;  /* 0x0000002e0300720c */ /* 0x040fe20003f66270 */
[----:B------:R-:W-:Y:S01]  /*34c0*/  HMMA.16816.F32 R16, R24, R8, R80 ;  /* 0x000000081810723c */ /* 0x000fe20000001850 */
[C---:B------:R-:W-:Y:S02]  /*34d0*/  ISETP.GE.AND P5, PT, R3.reuse, R53, PT ;  /* 0x000000350300720c */ /* 0x040fe40003fa6270 */
[----:B------:R-:W-:Y:S01]  /*34e0*/  ISETP.GE.AND P4, PT, R3, R52, PT ;  /* 0x000000340300720c */ /* 0x000fe20003f86270 */
[----:B------:R-:W-:Y:S01]  /*34f0*/  FFMA.FTZ R3, R6, UR8, R12 ;  /* 0x0000000806037c23 */ /* 0x000fe2000801000c */
[----:B------:R-:W-:-:S02]  /*3500*/  FSEL R205, R2, -INF , !P1 ;  /* 0xff80000002cd7808 */ /* 0x000fc40004800000 */
[----:B------:R-:W-:Y:S02]  /*3510*/  I2FP.F32.U32 R2, R7 ;  /* 0x0000000700027245 */ /* 0x000fe40000201000 */
[----:B------:R-:W-:Y:S01]  /*3520*/  FSEL R230, R3, -INF , !P3 ;  /* 0xff80000003e67808 */ /* 0x000fe20005800000 */
[----:B------:R-:W-:Y:S01]  /*3530*/  FFMA.FTZ R3, R6, UR8, R34 ;  /* 0x0000000806037c23 */ /* 0x000fe20008010022 */
[C---:B------:R-:W-:Y:S01]  /*3540*/  ISETP.GE.AND P2, PT, R7.reuse, R46, PT ;  /* 0x0000002e0700720c */ /* 0x040fe20003f46270 */
[C---:B------:R-:W-:Y:S01]  /*3550*/  FFMA.FTZ R5, R2.reuse, UR8, R13 ;  /* 0x0000000802057c23 */ /* 0x040fe2000801000d */
[----:B------:R-:W-:Y:S01]  /*3560*/  FFMA.FTZ R6, R2, UR8, R15 ;  /* 0x0000000802067c23 */ /* 0x000fe2000801000f */
[----:B------:R-:W-:Y:S01]  /*3570*/  FSEL R226, R0, -INF , !P0 ;  /* 0xff80000000e27808 */ /* 0x000fe20004000000 */
[----:B------:R-:W1:Y:S01]  /*3580*/  LDSM.16.M88.4 R12, [R139+0x2800] ;  /* 0x002800008b0c783b */ /* 0x000e620000000200 */
[----:B------:R-:W-:Y:S02]  /*3590*/  LOP3.LUT R0, R40, 0x10, RZ, 0xfc, !PT ;  /* 0x0000001028007812 */ /* 0x000fe400078efcff */
[----:B------:R-:W-:-:S02]  /*35a0*/  ISETP.GE.AND P0, PT, R7, R47, PT ;  /* 0x0000002f0700720c */ /* 0x000fc40003f06270 */
[----:B------:R-:W-:Y:S02]  /*35b0*/  FSEL R231, R5, -INF , !P2 ;  /* 0xff80000005e77808 */ /* 0x000fe40005000000 */
[----:B------:R-:W-:Y:S02]  /*35c0*/  I2FP.F32.U32 R5, R0 ;  /* 0x0000000000057245 */ /* 0x000fe40000201000 */
[----:B------:R-:W-:Y:S02]  /*35d0*/  FSEL R208, R4, -INF , !P5 ;  /* 0xff80000004d07808 */ /* 0x000fe40006800000 */
[----:B------:R-:W-:Y:S01]  /*35e0*/  FSEL R219, R3, -INF , !P4 ;  /* 0xff80000003db7808 */ /* 0x000fe20006000000 */
[----:B------:R-:W-:Y:S01]  /*35f0*/  FFMA.FTZ R3, R2, UR8, R33 ;  /* 0x0000000802037c23 */ /* 0x000fe20008010021 */
[----:B------:R-:W-:Y:S01]  /*3600*/  FSEL R206, R6, -INF , !P0 ;  /* 0xff80000006ce7808 */ /* 0x000fe20004000000 */
[----:B------:R-:W-:Y:S01]  /*3610*/  FFMA.FTZ R4, R5, UR8, R16 ;  /* 0x0000000805047c23 */ /* 0x000fe20008010010 */
[----:B------:R-:W-:-:S02]  /*3620*/  ISETP.GE.AND P5, PT, R0, R46, PT ;  /* 0x0000002e0000720c */ /* 0x000fc40003fa6270 */
[C---:B------:R-:W-:Y:S02]  /*3630*/  ISETP.GE.AND P4, PT, R0.reuse, R47, PT ;  /* 0x0000002f0000720c */ /* 0x040fe40003f86270 */
[CC--:B------:R-:W-:Y:S02]  /*3640*/  ISETP.GE.AND P2, PT, R0.reuse, R53.reuse, PT ;  /* 0x000000350000720c */ /* 0x0c0fe40003f46270 */
[-C--:B------:R-:W-:Y:S01]  /*3650*/  ISETP.GE.AND P0, PT, R0, R52.reuse, PT ;  /* 0x000000340000720c */ /* 0x080fe20003f06270 */
[----:B------:R-:W-:Y:S01]  /*3660*/  FFMA.FTZ R0, R2, UR8, R35 ;  /* 0x0000000802007c23 */ /* 0x000fe20008010023 */
[----:B------:R-:W-:Y:S01]  /*3670*/  ISETP.GE.AND P3, PT, R7, R53, PT ;  /* 0x000000350700720c */ /* 0x000fe20003f66270 */
[----:B------:R-:W-:Y:S01]  /*3680*/  FFMA.FTZ R2, R5, UR8, R30 ;  /* 0x0000000805027c23 */ /* 0x000fe2000801001e */
[----:B------:R-:W-:Y:S01]  /*3690*/  ISETP.GE.AND P1, PT, R7, R52, PT ;  /* 0x000000340700720c */ /* 0x000fe20003f26270 */
[----:B------:R-:W-:Y:S01]  /*36a0*/  HMMA.16816.F32 R32, R24, R10, R88 ;  /* 0x0000000a1820723c */ /* 0x000fe20000001858 */
[----:B------:R-:W-:-:S02]  /*36b0*/  LOP3.LUT R7, R40, 0x11, RZ, 0xfc, !PT ;  /* 0x0000001128077812 */ /* 0x000fc400078efcff */
[----:B------:R-:W-:Y:S01]  /*36c0*/  FSEL R211, R3, -INF , !P3 ;  /* 0xff80000003d37808 */ /* 0x000fe20005800000 */
[----:B------:R-:W-:Y:S01]  /*36d0*/  FFMA.FTZ R3, R5, UR8, R28 ;  /* 0x0000000805037c23 */ /* 0x000fe2000801001c */
[----:B------:R-:W-:Y:S02]  /*36e0*/  FSEL R203, R2, -INF , !P4 ;  /* 0xff80000002cb7808 */ /* 0x000fe40006000000 */
[----:B------:R-:W-:Y:S01]  /*36f0*/  I2FP.F32.U32 R2, R7 ;  /* 0x0000000700027245 */ /* 0x000fe20000201000 */
[C---:B------:R-:W-:Y:S01]  /*3700*/  HMMA.16816.F32 R8, R20.reuse, R10, R84 ;  /* 0x0000000a1408723c */ /* 0x040fe20000001854 */
[----:B------:R-:W-:Y:S01]  /*3710*/  FSEL R229, R3, -INF , !P5 ;  /* 0xff80000003e57808 */ /* 0x000fe20006800000 */
[----:B------:R-:W-:Y:S01]  /*3720*/  FFMA.FTZ R3, R5, UR8, R18 ;  /* 0x0000000805037c23 */ /* 0x000fe20008010012 */
[C---:B------:R-:W-:Y:S01]  /*3730*/  ISETP.GE.AND P3, PT, R7.reuse, R46, PT ;  /* 0x0000002e0700720c */ /* 0x040fe20003f66270 */
[----:B------:R-:W-:Y:S01]  /*3740*/  FFMA.FTZ R5, R2, UR8, R29 ;  /* 0x0000000802057c23 */ /* 0x000fe2000801001d */
[----:B------:R-:W-:Y:S01]  /*3750*/  FSEL R225, R0, -INF , !P1 ;  /* 0xff80000000e17808 */ /* 0x000fe20004800000 */
[----:B------:R-:W-:Y:S01]  /*3760*/  FFMA.FTZ R6, R2, UR8, R31 ;  /* 0x0000000802067c23 */ /* 0x000fe2000801001f */
[----:B------:R-:W-:Y:S01]  /*3770*/  LOP3.LUT R0, R40, 0x18, RZ, 0xfc, !PT ;  /* 0x0000001828007812 */ /* 0x000fe200078efcff */
[----:B-1----:R-:W-:Y:S01]  /*3780*/  HMMA.16816.F32 R28, R20, R12, R96 ;  /* 0x0000000c141c723c */ /* 0x002fe20000001860 */
[----:B------:R-:W-:-:S02]  /*3790*/  ISETP.GE.AND P1, PT, R7, R47, PT ;  /* 0x0000002f0700720c */ /* 0x000fc40003f26270 */
[----:B------:R-:W-:Y:S02]  /*37a0*/  FSEL R227, R5, -INF , !P3 ;  /* 0xff80000005e37808 */ /* 0x000fe40005800000 */
[----:B------:R-:W-:Y:S02]  /*37b0*/  I2FP.F32.U32 R5, R0 ;  /* 0x0000000000057245 */ /* 0x000fe40000201000 */
[----:B------:R-:W-:Y:S01]  /*37c0*/  FSEL R204, R4, -INF , !P2 ;  /* 0xff80000004cc7808 */ /* 0x000fe20005000000 */
[----:B------:R-:W-:Y:S01]  /*37d0*/  HMMA.16816.F32 R36, R24, R14, R104 ;  /* 0x0000000e1824723c */ /* 0x000fe20000001868 */
        /* <DEDUP_REMOVED lines=18> */
[----:B------:R-:W-:Y:S01]  /*3900*/  HMMA.16816.F32 R12, R20, R14, R48 ;  /* 0x0000000e140c723c */ /* 0x000fe20000001830 */
[----:B------:R-:W-:Y:S01]  /*3910*/  FSEL R224, R3, -INF , !P2 ;  /* 0xff80000003e07808 */ /* 0x000fe20005000000 */
[----:B------:R-:W-:Y:S01]  /*3920*/  FFMA.FTZ R3, R5, UR8, R34 ;  /* 0x0000000805037c23 */ /* 0x000fe20008010022 */
[----:B------:R-:W-:Y:S01]  /*3930*/  ISETP.GE.AND P5, PT, R7, R46, PT ;  /* 0x0000002e0700720c */ /* 0x000fe20003fa6270 */
[C---:B------:R-:W-:Y:S01]  /*3940*/  FFMA.FTZ R5, R2.reuse, UR8, R9 ;  /* 0x0000000802057c23 */ /* 0x040fe20008010009 */
[----:B------:R-:W-:Y:S01]  /*3950*/  FFMA.FTZ R6, R2, UR8, R11 ;  /* 0x0000000802067c23 */ /* 0x000fe2000801000b */
[----:B------:R-:W-:Y:S01]  /*3960*/  FSEL R209, R0, -INF , !P4 ;  /* 0xff80000000d17808 */ /* 0x000fe20006000000 */
[----:B------:R-:W1:Y:S01]  /*3970*/  LDSM.16.M88.4 R8, [R139+0x2c00] ;  /* 0x002c00008b08783b */ /* 0x000e620000000200 */
[----:B------:R-:W-:-:S02]  /*3980*/  LOP3.LUT R0, R40, 0x20, RZ, 0xfc, !PT ;  /* 0x0000002028007812 */ /* 0x000fc400078efcff */
[----:B------:R-:W-:Y:S02]  /*3990*/  ISETP.GE.AND P4, PT, R7, R47, PT ;  /* 0x0000002f0700720c */ /* 0x000fe40003f86270 */
        /* <DEDUP_REMOVED lines=14> */
[----:B------:R-:W-:Y:S02]  /*3a80*/  ISETP.GE.AND P0, PT, R7, R52, PT ;  /* 0x000000340700720c */ /* 0x000fe40003f06270 */
[----:B------:R-:W-:-:S02]  /*3a90*/  LOP3.LUT R7, R40, 0x21, RZ, 0xfc, !PT ;  /* 0x0000002128077812 */ /* 0x000fc400078efcff */
[----:B------:R-:W-:Y:S01]  /*3aa0*/  FSEL R185, R3, -INF , !P2 ;  /* 0xff80000003b97808 */ /* 0x000fe20005000000 */
[----:B------:R-:W-:Y:S01]  /*3ab0*/  FFMA.FTZ R3, R5, UR8, R28 ;  /* 0x0000000805037c23 */ /* 0x000fe2000801001c */
[----:B------:R-:W-:Y:S02]  /*3ac0*/  FSEL R91, R2, -INF , !P1 ;  /* 0xff800000025b7808 */ /* 0x000fe40004800000 */
[----:B------:R-:W-:Y:S02]  /*3ad0*/  I2FP.F32.U32 R2, R7 ;  /* 0x0000000700027245 */ /* 0x000fe40000201000 */
        /* <DEDUP_REMOVED lines=25> */
[----:B------:R-:W1:Y:S01]  /*3c70*/  LDSM.16.M88.4 R16, [R139+0x3000] ;  /* 0x003000008b10783b */ /* 0x000e620000000200 */
        /* <DEDUP_REMOVED lines=12> */
[----:B------:R-:W2:Y:S01]  /*3d40*/  LDSM.16.M88.4 R12, [R139+0x3400] ;  /* 0x003400008b0c783b */ /* 0x000ea20000000200 */
        /* <DEDUP_REMOVED lines=60> */
[----:B------:R-:W-:Y:S01]  /*4110*/  HMMA.16816.F32 R8, R20, R18, R148 ;  /* 0x000000121408723c */ /* 0x000fe20000001894 */
        /* <DEDUP_REMOVED lines=22> */
[C---:B--2---:R-:W-:Y:S01]  /*4280*/  HMMA.16816.F32 R16, R24.reuse, R12, R164 ;  /* 0x0000000c1810723c */ /* 0x044fe200000018a4 */
        /* <DEDUP_REMOVED lines=38> */
[----:B------:R-:W-:Y:S01]  /*44f0*/  LOP3.LUT R0, R40, 0x50, RZ, 0xfc, !PT ;  /* 0x0000005028007812 */ /* 0x000fe200078efcff */
[----:B------:R-:W-:-:S04]  /*4500*/  DEPBAR.LE SB0, 0x0 ;  /* 0x000080000000791a */ /* 0x000fc80000000000 */
[----:B------:R-:W-:Y:S01]  /*4510*/  BAR.SYNC.DEFER_BLOCKING 0x0 ;  /* 0x0000000000007b1d */ /* 0x000fe20000010000 */
        /* <DEDUP_REMOVED lines=30> */
[----:B------:R-:W-:Y:S01]  /*4700*/  FSEL R99, R3, -INF , !P4 ;  /* 0xff80000003637808 */ /* 0x000fe20006000000 */
[----:B------:R-:W-:Y:S01]  /*4710*/  FFMA.FTZ R3, R2, UR8, R17 ;  /* 0x0000000802037c23 */ /* 0x000fe20008010011 */
[----:B------:R-:W-:Y:S02]  /*4720*/  FSEL R115, R5, -INF , !P2 ;  /* 0xff80000005737808 */ /* 0x000fe40005000000 */
[----:B------:R-:W-:Y:S02]  /*4730*/  I2FP.F32.U32 R5, R0 ;  /* 0x0000000000057245 */ /* 0x000fe40000201000 */
[----:B------:R-:W-:Y:S02]  /*4740*/  ISETP.GE.AND P3, PT, R7, R53, PT ;  /* 0x000000350700720c */ /* 0x000fe40003f66270 */
[----:B------:R-:W-:Y:S01]  /*4750*/  FSEL R86, R4, -INF , !P5 ;  /* 0xff80000004567808 */ /* 0x000fe20006800000 */
[----:B------:R-:W-:Y:S01]  /*4760*/  FFMA.FTZ R4, R5, UR8, R32 ;  /* 0x0000000805047c23 */ /* 0x000fe20008010020 */
[----:B------:R-:W-:-:S02]  /*4770*/  FSEL R77, R6, -INF , !P0 ;  /* 0xff800000064d7808 */ /* 0x000fc40004000000 */
[C---:B------:R-:W-:Y:S02]  /*4780*/  ISETP.GE.AND P5, PT, R0.reuse, R46, PT ;  /* 0x0000002e0000720c */ /* 0x040fe40003fa6270 */
[C---:B------:R-:W-:Y:S02]  /*4790*/  ISETP.GE.AND P4, PT, R0.reuse, R47, PT ;  /* 0x0000002f0000720c */ /* 0x040fe40003f86270 */
[C---:B------:R-:W-:Y:S02]  /*47a0*/  ISETP.GE.AND P2, PT, R0.reuse, R53, PT ;  /* 0x000000350000720c */ /* 0x040fe40003f46270 */
[-C--:B------:R-:W-:Y:S01]  /*47b0*/  ISETP.GE.AND P0, PT, R0, R52.reuse, PT ;  /* 0x000000340000720c */ /* 0x080fe20003f06270 */
[----:B------:R-:W-:Y:S01]  /*47c0*/  FFMA.FTZ R0, R2, UR8, R19 ;  /* 0x0000000802007c23 */ /* 0x000fe20008010013 */
[----:B------:R-:W-:Y:S01]  /*47d0*/  FSEL R82, R3, -INF , !P3 ;  /* 0xff80000003527808 */ /* 0x000fe20005800000 */
[----:B------:R-:W-:Y:S01]  /*47e0*/  FFMA.FTZ R2, R5, UR8, R14 ;  /* 0x0000000805027c23 */ /* 0x000fe2000801000e */
[----:B------:R-:W-:Y:S01]  /*47f0*/  ISETP.GE.AND P1, PT, R7, R52, PT ;  /* 0x000000340700720c */ /* 0x000fe20003f26270 */
[----:B------:R-:W-:Y:S01]  /*4800*/  FFMA.FTZ R3, R5, UR8, R12 ;  /* 0x0000000805037c23 */ /* 0x000fe2000801000c */
[----:B------:R-:W-:Y:S01]  /*4810*/  LOP3.LUT R7, R40, 0x59, RZ, 0xfc, !PT ;  /* 0x0000005928077812 */ /* 0x000fe200078efcff */
[----:B------:R-:W-:Y:S01]  /*4820*/  HMMA.16816.F32 R16, R24, R8, R196 ;  /* 0x000000081810723c */ /* 0x000fe200000018c4 */
[----:B------:R-:W-:-:S02]  /*4830*/  FSEL R73, R2, -INF , !P4 ;  /* 0xff80000002497808 */ /* 0x000fc40006000000 */
[----:B------:R-:W-:Y:S01]  /*4840*/  FSEL R110, R3, -INF , !P5 ;  /* 0xff800000036e7808 */ /* 0x000fe20006800000 */
[----:B------:R-:W-:Y:S01]  /*4850*/  FFMA.FTZ R3, R5, UR8, R34 ;  /* 0x0000000805037c23 */ /* 0x000fe20008010022 */
[----:B------:R-:W-:Y:S02]  /*4860*/  I2FP.F32.U32 R2, R7 ;  /* 0x0000000700027245 */ /* 0x000fe40000201000 */
[----:B------:R-:W-:Y:S02]  /*4870*/  FSEL R89, R0, -INF , !P1 ;  /* 0xff80000000597808 */ /* 0x000fe40004800000 */
[----:B------:R-:W-:Y:S01]  /*4880*/  LOP3.LUT R0, R40, 0x60, RZ, 0xfc, !PT ;  /* 0x0000006028007812 */ /* 0x000fe200078efcff */
[C---:B------:R-:W-:Y:S01]  /*4890*/  FFMA.FTZ R5, R2.reuse, UR8, R13 ;  /* 0x0000000802057c23 */ /* 0x040fe2000801000d */
[----:B------:R-:W-:Y:S01]  /*48a0*/  FFMA.FTZ R6, R2, UR8, R15 ;  /* 0x0000000802067c23 */ /* 0x000fe2000801000f */
[C---:B------:R-:W-:Y:S01]  /*48b0*/  ISETP.GE.AND P3, PT, R7.reuse, R46, PT ;  /* 0x0000002e0700720c */ /* 0x040fe20003f66270 */
[----:B------:R-:W-:Y:S01]  /*48c0*/  HMMA.16816.F32 R12, R24, R10, R220 ;  /* 0x0000000a180c723c */ /* 0x000fe200000018dc */
[----:B------:R-:W-:-:S02]  /*48d0*/  ISETP.GE.AND P1, PT, R7, R47, PT ;  /* 0x0000002f0700720c */ /* 0x000fc40003f26270 */
[----:B------:R-:W-:Y:S01]  /*48e0*/  FSEL R85, R3, -INF , !P0 ;  /* 0xff80000003557808 */ /* 0x000fe20004000000 */
[----:B------:R-:W-:Y:S01]  /*48f0*/  FFMA.FTZ R3, R2, UR8, R33 ;  /* 0x0000000802037c23 */ /* 0x000fe20008010021 */
[----:B------:R-:W-:Y:S02]  /*4900*/  FSEL R76, R4, -INF , !P2 ;  /* 0xff800000044c7808 */ /* 0x000fe40005000000 */
[C---:B------:R-:W-:Y:S01]  /*4910*/  ISETP.GE.AND P5, PT, R7.reuse, R53, PT ;  /* 0x000000350700720c */ /* 0x040fe20003fa6270 */
[----:B------:R-:W-:Y:S01]  /*4920*/  HMMA.16816.F32 R8, R20, R10, R188 ;  /* 0x0000000a1408723c */ /* 0x000fe200000018bc */
[----:B------:R-:W-:Y:S02]  /*4930*/  I2FP.F32.U32 R4, R0 ;  /* 0x0000000000047245 */ /* 0x000fe40000201000 */
[----:B------:R-:W-:Y:S02]  /*4940*/  ISETP.GE.AND P4, PT, R7, R52, PT ;  /* 0x000000340700720c */ /* 0x000fe40003f86270 */
[----:B------:R-:W-:-:S02]  /*4950*/  FSEL R98, R5, -INF , !P3 ;  /* 0xff80000005627808 */ /* 0x000fc40005800000 */
[----:B------:R-:W-:Y:S01]  /*4960*/  FSEL R70, R6, -INF , !P1 ;  /* 0xff80000006467808 */ /* 0x000fe20004800000 */
[-C--:B------:R-:W-:Y:S01]  /*4970*/  HMMA.16816.F32 R20, R20, R92.reuse, R212 ;  /* 0x0000005c1414723c */ /* 0x080fe200000018d4 */
[----:B------:R-:W-:Y:S02]  /*4980*/  LOP3.LUT R7, R40, 0x61, RZ, 0xfc, !PT ;  /* 0x0000006128077812 */ /* 0x000fe400078efcff */
[C---:B------:R-:W-:Y:S02]  /*4990*/  ISETP.GE.AND P2, PT, R0.reuse, R46, PT ;  /* 0x0000002e0000720c */ /* 0x040fe40003f46270 */
[C---:B------:R-:W-:Y:S02]  /*49a0*/  ISETP.GE.AND P0, PT, R0.reuse, R47, PT ;  /* 0x0000002f0000720c */ /* 0x040fe40003f06270 */
[C---:B------:R-:W-:Y:S01]  /*49b0*/  ISETP.GE.AND P3, PT, R0.reuse, R53, PT ;  /* 0x000000350000720c */ /* 0x040fe20003f66270 */
[----:B------:R-:W-:Y:S01]  /*49c0*/  HMMA.16816.F32 R24, R24, R92, R236 ;  /* 0x0000005c1818723c */ /* 0x000fe200000018ec */
[----:B------:R-:W-:Y:S01]  /*49d0*/  ISETP.GE.AND P1, PT, R0, R52, PT ;  /* 0x000000340000720c */ /* 0x000fe20003f26270 */
[----:B------:R-:W-:Y:S01]  /*49e0*/  FFMA.FTZ R0, R2, UR8, R35 ;  /* 0x0000000802007c23 */ /* 0x000fe20008010023 */
[----:B------:R-:W-:Y:S01]  /*49f0*/  FSEL R74, R3, -INF , !P5 ;  /* 0xff800000034a7808 */ /* 0x000fe20006800000 */
[C---:B------:R-:W-:Y:S01]  /*4a00*/  FFMA.FTZ R3, R4.reuse, UR8, R28 ;  /* 0x0000000804037c23 */ /* 0x040fe2000801001c */
[----:B------:R-:W-:Y:S01]  /*4a10*/  FFMA.FTZ R2, R4, UR8, R30 ;  /* 0x0000000804027c23 */ /* 0x000fe2000801001e */
[----:B------:R-:W-:-:S02]  /*4a20*/  I2FP.F32.U32 R6, R7 ;  /* 0x0000000700067245 */ /* 0x000fc40000201000 */
[----:B------:R-:W-:Y:S02]  /*4a30*/  FSEL R79, R0, -INF , !P4 ;  /* 0xff800000004f7808 */ /* 0x000fe40006000000 */
[----:B------:R-:W-:Y:S01]  /*4a40*/  FSEL R88, R3, -INF , !P2 ;  /* 0xff80000003587808 */ /* 0x000fe20005000000 */
[----:B------:R-:W-:Y:S01]  /*4a50*/  FFMA.FTZ R3, R4, UR8, R16 ;  /* 0x0000000804037c23 */ /* 0x000fe20008010010 */
[----:B------:R-:W-:Y:S01]  /*4a60*/  FSEL R66, R2, -INF , !P0 ;  /* 0xff80000002427808 */ /* 0x000fe20004000000 */
[----:B------:R-:W-:Y:S01]  /*4a70*/  FFMA.FTZ R2, R4, UR8, R18 ;  /* 0x0000000804027c23 */ /* 0x000fe20008010012 */
[C---:B------:R-:W-:Y:S01]  /*4a80*/  FFMA.FTZ R5, R6.reuse, UR8, R29 ;  /* 0x0000000806057c23 */ /* 0x040fe2000801001d */
[----:B------:R-:W-:Y:S01]  /*4a90*/  FFMA.FTZ R4, R6, UR8, R31 ;  /* 0x0000000806047c23 */ /* 0x000fe2000801001f */
[C---:B------:R-:W-:Y:S02]  /*4aa0*/  ISETP.GE.AND P5, PT, R7.reuse, R46, PT ;  /* 0x0000002e0700720c */ /* 0x040fe40003fa6270 */
[----:B------:R-:W-:-:S02]  /*4ab0*/  ISETP.GE.AND P4, PT, R7, R47, PT ;  /* 0x0000002f0700720c */ /* 0x000fc40003f86270 */
[----:B------:R-:W-:Y:S02]  /*4ac0*/  LOP3.LUT R0, R40, 0x68, RZ, 0xfc, !PT ;  /* 0x0000006828007812 */ /* 0x000fe400078efcff */
[----:B------:R-:W-:Y:S02]  /*4ad0*/  FSEL R69, R3, -INF , !P3 ;  /* 0xff80000003457808 */ /* 0x000fe40005800000 */
[----:B------:R-:W-:Y:S02]  /*4ae0*/  FSEL R75, R2, -INF , !P1 ;  /* 0xff800000024b7808 */ /* 0x000fe40004800000 */
[----:B------:R-:W-:Y:S02]  /*4af0*/  FSEL R84, R5, -INF , !P5 ;  /* 0xff80000005547808 */ /* 0x000fe40006800000 */
[----:B------:R-:W-:Y:S01]  /*4b00*/  FSEL R60, R4, -INF , !P4 ;  /* 0xff800000043c7808 */ /* 0x000fe20006000000 */
[----:B------:R-:W-:Y:S01]  /*4b10*/  FFMA.FTZ R4, R6, UR8, R19 ;  /* 0x0000000806047c23 */ /* 0x000fe20008010013 */
[----:B------:R-:W-:-:S02]  /*4b20*/  ISETP.GE.AND P3, PT, R0, R46, PT ;  /* 0x0000002e0000720c */ /* 0x000fc40003f66270 */
[C---:B------:R-:W-:Y:S02]  /*4b30*/  ISETP.GE.AND P1, PT, R0.reuse, R47, PT ;  /* 0x0000002f0000720c */ /* 0x040fe40003f26270 */
[CC--:B------:R-:W-:Y:S02]  /*4b40*/  ISETP.GE.AND P5, PT, R0.reuse, R53.reuse, PT ;  /* 0x000000350000720c */ /* 0x0c0fe40003fa6270 */
[----:B------:R-:W-:Y:S02]  /*4b50*/  ISETP.GE.AND P4, PT, R0, R52, PT ;  /* 0x000000340000720c */ /* 0x000fe40003f86270 */
[----:B------:R-:W-:Y:S01]  /*4b60*/  I2FP.F32.U32 R3, R0 ;  /* 0x0000000000037245 */ /* 0x000fe20000201000 */
[----:B------:R-:W-:Y:S01]  /*4b70*/  FFMA.FTZ R0, R6, UR8, R17 ;  /* 0x0000000806007c23 */ /* 0x000fe20008010011 */
[----:B------:R-:W-:Y:S02]  /*4b80*/  ISETP.GE.AND P2, PT, R7, R53, PT ;  /* 0x000000350700720c */ /* 0x000fe40003f46270 */
[----:B------:R-:W-:Y:S01]  /*4b90*/  LOP3.LUT R2, R40, 0x69, RZ, 0xfc, !PT ;  /* 0x0000006928027812 */ /* 0x000fe200078efcff */
[C---:B------:R-:W-:Y:S01]  /*4ba0*/  FFMA.FTZ R5, R3.reuse, UR8, R8 ;  /* 0x0000000803057c23 */ /* 0x040fe20008010008 */
[----:B------:R-:W-:Y:S01]  /*4bb0*/  FSEL R61, R0, -INF , !P2 ;  /* 0xff800000003d7808 */ /* 0x000fe20005000000 */
[----:B------:R-:W-:Y:S01]  /*4bc0*/  FFMA.FTZ R0, R3, UR8, R10 ;  /* 0x0000000803007c23 */ /* 0x000fe2000801000a */
[----:B------:R-:W-:-:S02]  /*4bd0*/  ISETP.GE.AND P0, PT, R7, R52, PT ;  /* 0x000000340700720c */ /* 0x000fc40003f06270 */
[----:B------:R-:W-:Y:S02]  /*4be0*/  I2FP.F32.U32 R6, R2 ;  /* 0x0000000200067245 */ /* 0x000fe40000201000 */
[----:B------:R-:W-:Y:S01]  /*4bf0*/  FSEL R71, R4, -INF , !P0 ;  /* 0xff80000004477808 */ /* 0x000fe20004000000 */
[----:B------:R-:W-:Y:S01]  /*4c00*/  FFMA.FTZ R4, R3, UR8, R12 ;  /* 0x0000000803047c23 */ /* 0x000fe2000801000c */
[----:B------:R-:W-:Y:S01]  /*4c10*/  FSEL R78, R5, -INF , !P3 ;  /* 0xff800000054e7808 */ /* 0x000fe20005800000 */
[----:B------:R-:W-:Y:S01]  /*4c20*/  FFMA.FTZ R5, R6, UR8, R11 ;  /* 0x0000000806057c23 */ /* 0x000fe2000801000b */
[----:B------:R-:W-:Y:S02]  /*4c30*/  FSEL R50, R0, -INF , !P1 ;  /* 0xff80000000327808 */ /* 0x000fe40004800000 */
[C---:B------:R-:W-:Y:S02]  /*4c40*/  ISETP.GE.AND P2, PT, R2.reuse, R46, PT ;  /* 0x0000002e0200720c */ /* 0x040fe40003f46270 */
[----:B------:R-:W-:-:S02]  /*4c50*/  ISETP.GE.AND P0, PT, R2, R47, PT ;  /* 0x0000002f0200720c */ /* 0x000fc40003f06270 */
[C---:B------:R-:W-:Y:S02]  /*4c60*/  ISETP.GE.AND P3, PT, R2.reuse, R53, PT ;  /* 0x000000350200720c */ /* 0x040fe40003f66270 */
[----:B------:R-:W-:Y:S01]  /*4c70*/  ISETP.GE.AND P1, PT, R2, R52, PT ;  /* 0x000000340200720c */ /* 0x000fe20003f26270 */
[----:B------:R-:W-:Y:S01]  /*4c80*/  FFMA.FTZ R2, R3, UR8, R14 ;  /* 0x0000000803027c23 */ /* 0x000fe2000801000e */
[----:B------:R-:W-:Y:S01]  /*4c90*/  FFMA.FTZ R3, R6, UR8, R9 ;  /* 0x0000000806037c23 */ /* 0x000fe20008010009 */
[----:B------:R-:W-:Y:S02]  /*4ca0*/  LOP3.LUT R0, R40, 0x70, RZ, 0xfc, !PT ;  /* 0x0000007028007812 */ /* 0x000fe400078efcff */
[----:B------:R-:W-:Y:S02]  /*4cb0*/  FSEL R55, R4, -INF , !P5 ;  /* 0xff80000004377808 */ /* 0x000fe40006800000 */
[----:B------:R-:W-:Y:S01]  /*4cc0*/  FSEL R72, R3, -INF , !P2 ;  /* 0xff80000003487808 */ /* 0x000fe20005000000 */
[----:B------:R-:W-:Y:S01]  /*4cd0*/  FFMA.FTZ R3, R6, UR8, R13 ;  /* 0x0000000806037c23 */ /* 0x000fe2000801000d */
[----:B------:R-:W-:-:S02]  /*4ce0*/  I2FP.F32.U32 R7, R0 ;  /* 0x0000000000077245 */ /* 0x000fc40000201000 */
[----:B------:R-:W-:Y:S01]  /*4cf0*/  FSEL R63, R2, -INF , !P4 ;  /* 0xff800000023f7808 */ /* 0x000fe20006000000 */
[----:B------:R-:W-:Y:S01]  /*4d00*/  FFMA.FTZ R2, R6, UR8, R15 ;  /* 0x0000000806027c23 */ /* 0x000fe2000801000f */
[----:B------:R-:W-:Y:S01]  /*4d10*/  FSEL R49, R5, -INF , !P0 ;  /* 0xff80000005317808 */ /* 0x000fe20004000000 */
[----:B------:R-:W-:Y:S01]  /*4d20*/  FFMA.FTZ R4, R7, UR8, R20 ;  /* 0x0000000807047c23 */ /* 0x000fe20008010014 */
[C---:B------:R-:W-:Y:S02]  /*4d30*/  ISETP.GE.AND P5, PT, R0.reuse, R46, PT ;  /* 0x0000002e0000720c */ /* 0x040fe40003fa6270 */
[C---:B------:R-:W-:Y:S02]  /*4d40*/  ISETP.GE.AND P4, PT, R0.reuse, R47, PT ;  /* 0x0000002f0000720c */ /* 0x040fe40003f86270 */
[C---:B------:R-:W-:Y:S02]  /*4d50*/  ISETP.GE.AND P2, PT, R0.reuse, R53, PT ;  /* 0x000000350000720c */ /* 0x040fe40003f46270 */
[----:B------:R-:W-:-:S02]  /*4d60*/  ISETP.GE.AND P0, PT, R0, R52, PT ;  /* 0x000000340000720c */ /* 0x000fc40003f06270 */
[----:B------:R-:W-:Y:S02]  /*4d70*/  LOP3.LUT R0, R40, 0x71, RZ, 0xfc, !PT ;  /* 0x0000007128007812 */ /* 0x000fe400078efcff */
[----:B------:R-:W-:Y:S01]  /*4d80*/  FSEL R51, R3, -INF , !P3 ;  /* 0xff80000003337808 */ /* 0x000fe20005800000 */
[C---:B------:R-:W-:Y:S01]  /*4d90*/  FFMA.FTZ R3, R7.reuse, UR8, R22 ;  /* 0x0000000807037c23 */ /* 0x040fe20008010016 */
[----:B------:R-:W-:Y:S02]  /*4da0*/  I2FP.F32.U32 R5, R0 ;  /* 0x0000000000057245 */ /* 0x000fe40000201000 */
[----:B------:R-:W-:Y:S01]  /*4db0*/  FSEL R58, R2, -INF , !P1 ;  /* 0xff800000023a7808 */ /* 0x000fe20004800000 */
[----:B------:R-:W-:Y:S01]  /*4dc0*/  FFMA.FTZ R2, R7, UR8, R24 ;  /* 0x0000000807027c23 */ /* 0x000fe20008010018 */
[----:B------:R-:W-:Y:S01]  /*4dd0*/  FSEL R68, R4, -INF , !P5 ;  /* 0xff80000004447808 */ /* 0x000fe20006800000 */
[----:B------:R-:W-:Y:S01]  /*4de0*/  FFMA.FTZ R4, R5, UR8, R21 ;  /* 0x0000000805047c23 */ /* 0x000fe20008010015 */
        /* <DEDUP_REMOVED lines=8> */
[----:B------:R-:W-:Y:S01]  /*4e70*/  FFMA.FTZ R7, R5, UR8, R25 ;  /* 0x0000000805077c23 */ /* 0x000fe20008010019 */
[----:B------:R-:W-:Y:S02]  /*4e80*/  I2FP.F32.U32 R5, R40 ;  /* 0x0000002800057245 */ /* 0x000fe40000201000 */
[----:B------:R-:W-:Y:S02]  /*4e90*/  FSEL R45, R2, -INF , !P2 ;  /* 0xff800000022d7808 */ /* 0x000fe40005000000 */
[----:B------:R-:W-:Y:S01]  /*4ea0*/  FSEL R56, R0, -INF , !P0 ;  /* 0xff80000000387808 */ /* 0x000fe20004000000 */
[----:B------:R-:W-:Y:S01]  /*4eb0*/  FFMA.FTZ R0, R5, UR8, R132 ;  /* 0x0000000805007c23 */ /* 0x000fe20008010084 */
[----:B------:R-:W-:-:S02]  /*4ec0*/  ISETP.GE.AND P2, PT, R40, R46, PT ;  /* 0x0000002e2800720c */ /* 0x000fc40003f46270 */
[----:B------:R-:W-:Y:S01]  /*4ed0*/  FSEL R38, R3, -INF , !P1 ;  /* 0xff80000003267808 */ /* 0x000fe20004800000 */
[----:B------:R-:W-:Y:S01]  /*4ee0*/  FFMA.FTZ R3, R5, UR8, R134 ;  /* 0x0000000805037c23 */ /* 0x000fe20008010086 */
[C---:B------:R-:W-:Y:S02]  /*4ef0*/  LOP3.LUT R2, R40.reuse, 0x79, RZ, 0xfc, !PT ;  /* 0x0000007928027812 */ /* 0x040fe400078efcff */
[----:B------:R-:W-:Y:S02]  /*4f00*/  ISETP.GE.AND P0, PT, R40, R47, PT ;  /* 0x0000002f2800720c */ /* 0x000fe40003f06270 */
[----:B------:R-:W-:Y:S02]  /*4f10*/  FSEL R48, R0, -INF , !P2 ;  /* 0xff80000000307808 */ /* 0x000fe40005000000 */
[----:B------:R-:W-:Y:S02]  /*4f20*/  I2FP.F32.U32 R0, R2 ;  /* 0x0000000200007245 */ /* 0x000fe40000201000 */
[----:B------:R-:W-:-:S02]  /*4f30*/  FSEL R43, R7, -INF , !P5 ;  /* 0xff800000072b7808 */ /* 0x000fc40006800000 */
[----:B------:R-:W-:Y:S01]  /*4f40*/  FSEL R54, R6, -INF , !P4 ;  /* 0xff80000006367808 */ /* 0x000fe20006000000 */
[----:B------:R-:W-:Y:S01]  /*4f50*/  FFMA.FTZ R6, R5, UR8, R120 ;  /* 0x0000000805067c23 */ /* 0x000fe20008010078 */
[----:B------:R-:W-:Y:S01]  /*4f60*/  FSEL R31, R3, -INF , !P0 ;  /* 0xff800000031f7808 */ /* 0x000fe20004000000 */
[----:B------:R-:W-:Y:S01]  /*4f70*/  FFMA.FTZ R3, R0, UR8, R57 ;  /* 0x0000000800037c23 */ /* 0x000fe20008010039 */
[C---:B------:R-:W-:Y:S02]  /*4f80*/  ISETP.GE.AND P5, PT, R2.reuse, R46, PT ;  /* 0x0000002e0200720c */ /* 0x040fe40003fa6270 */
[C---:B------:R-:W-:Y:S02]  /*4f90*/  ISETP.GE.AND P4, PT, R2.reuse, R47, PT ;  /* 0x0000002f0200720c */ /* 0x040fe40003f86270 */
[CC--:B------:R-:W-:Y:S02]  /*4fa0*/  ISETP.GE.AND P2, PT, R2.reuse, R53.reuse, PT ;  /* 0x000000350200720c */ /* 0x0c0fe40003f46270 */
[----:B------:R-:W-:Y:S01]  /*4fb0*/  ISETP.GE.AND P0, PT, R2, R52, PT ;  /* 0x000000340200720c */ /* 0x000fe20003f06270 */
[----:B------:R-:W-:Y:S01]  /*4fc0*/  FFMA.FTZ R2, R5, UR8, R122 ;  /* 0x0000000805027c23 */ /* 0x000fe2000801007a */
[----:B------:R-:W-:Y:S01]  /*4fd0*/  FSEL R62, R4, -INF , !P3 ;  /* 0xff800000043e7808 */ /* 0x000fe20005800000 */
[C---:B------:R-:W-:Y:S01]  /*4fe0*/  FFMA.FTZ R5, R0.reuse, UR8, R65 ;  /* 0x0000000800057c23 */ /* 0x040fe20008010041 */
[C---:B------:R-:W-:Y:S01]  /*4ff0*/  FFMA.FTZ R4, R0.reuse, UR8, R67 ;  /* 0x0000000800047c23 */ /* 0x040fe20008010043 */
[----:B------:R-:W-:Y:S01]  /*5000*/  FFMA.FTZ R0, R0, UR8, R59 ;  /* 0x0000000800007c23 */ /* 0x000fe2000801003b */
[----:B------:R-:W-:-:S02]  /*5010*/  ISETP.GE.AND P3, PT, R40, R53, PT ;  /* 0x000000352800720c */ /* 0x000fc40003f66270 */
[----:B------:R-:W-:Y:S02]  /*5020*/  ISETP.GE.AND P1, PT, R40, R52, PT ;  /* 0x000000342800720c */ /* 0x000fe40003f26270 */
[----:B------:R-:W-:Y:S02]  /*5030*/  FSEL R33, R6, -INF , !P3 ;  /* 0xff80000006217808 */ /* 0x000fe40005800000 */
[----:B------:R-:W-:Y:S02]  /*5040*/  FSEL R37, R2, -INF , !P1 ;  /* 0xff80000002257808 */ /* 0x000fe40004800000 */
[----:B------:R-:W-:Y:S02]  /*5050*/  FSEL R57, R5, -INF , !P5 ;  /* 0xff80000005397808 */ /* 0x000fe40006800000 */
[----:B------:R-:W-:Y:S02]  /*5060*/  FSEL R34, R4, -INF , !P4 ;  /* 0xff80000004227808 */ /* 0x000fe40006000000 */
[----:B------:R-:W-:-:S02]  /*5070*/  FSEL R39, R3, -INF , !P2 ;  /* 0xff80000003277808 */ /* 0x000fc40005000000 */
        /* <DEDUP_REMOVED lines=16> */
[----:B------:R-:W-:-:S11]  /*5180*/  ISETP.GE.AND P1, PT, R162, UR4, PT ;  /* 0x00000004a2007c0c */ /* 0x000fd6000bf26270 */
[----:B------:R-:W-:Y:S01]  /*5190*/  @!P0 LEA R5, P3, R3, UR6, 0x5 ;  /* 0x0000000603058c11 */ /* 0x000fe2000f8628ff */
[----:B------:R-:W-:Y:S01]  /*51a0*/  IMAD.U32 R3, RZ, RZ, UR6 ;  /* 0x00000006ff037e24 */ /* 0x000fe2000f8e00ff */
[----:B------:R-:W-:Y:S02]  /*51b0*/  @!P0 LEA R8, P2, R2, UR6, 0x6 ;  /* 0x0000000602088c11 */ /* 0x000fe4000f8430ff */
[----:B------:R-:W-:Y:S02]  /*51c0*/  @!P0 LEA.HI.X R10, R7, UR5, R6, 0x5, P3 ;  /* 0x00000005070a8c11 */ /* 0x000fe400098f2c06 */
[----:B------:R-:W-:Y:S01]  /*51d0*/  @!P0 LEA.HI.X R9, R4, UR5, R0, 0x6, P2 ;  /* 0x0000000504098c11 */ /* 0x000fe200090f3400 */
[----:B------:R-:W-:Y:S01]  /*51e0*/  IMAD.U32 R0, RZ, RZ, UR5 ;  /* 0x00000005ff007e24 */ /* 0x000fe2000f8e00ff */
[-C--:B------:R-:W-:Y:S02]  /*51f0*/  @!P1 LEA R6, P4, R3, R243.reuse, 0x1 ;  /* 0x000000f303069211 */ /* 0x080fe400078808ff */
[----:B------:R-:W-:-:S02]  /*5200*/  @!P0 LEA R4, P3, R5, R243, 0x1 ;  /* 0x000000f305048211 */ /* 0x000fc400078608ff */
[C---:B------:R-:W-:Y:S02]  /*5210*/  @!P0 LEA R2, P2, R8.reuse, R243, 0x1 ;  /* 0x000000f308028211 */ /* 0x040fe400078408ff */
        /* <DEDUP_REMOVED lines=34> */
.L_x_636:
[----:B------:R-:W-:Y:S05]  /*5440*/  BSYNC.RECONVERGENT B0 ;  /* 0x0000000000007941 */ /* 0x000fea0003800200 */
.L_x_635:
[----:B------:R-:W0:Y:S02]  /*5450*/  LDGDEPBAR ;  /* 0x00000000000079af */ /* 0x000e240000000000 */
.L_x_634:
[----:B-12---:R-:W1:Y:S01]  /*5460*/  S2R R4, SR_CTAID.X ;  /* 0x0000000000047919 */ /* 0x006e620000002500 */
[----:B------:R-:W-:Y:S01]  /*5470*/  FMNMX3.FTZ R0, R31, R210, R205, !PT ;  /* 0x000000d21f007276 */ /* 0x000fe200078100cd */
[----:B------:R-:W-:Y:S01]  /*5480*/  USHF.L.U32 UR33, UR27, 0x2, URZ ;  /* 0x000000021b217899 */ /* 0x000fe200080006ff */
[----:B------:R-:W-:Y:S01]  /*5490*/  SHF.R.U32.HI R3, RZ, 0x5, R241 ;  /* 0x00000005ff037819 */ /* 0x000fe200000116f1 */
[----:B------:R-:W-:Y:S01]  /*54a0*/  STL [R1+0x410], R132 ;  /* 0x0004108401007387 */ /* 0x000fe20000100800 */
[----:B------:R-:W-:Y:S01]  /*54b0*/  FMNMX3.FTZ R0, R0, R206, R203, !PT ;  /* 0x000000ce00007276 */ /* 0x000fe200078100cb */
[----:B------:R-:W-:Y:S02]  /*54c0*/  UIADD3 UR5, UPT, UPT, UR33, 0x1, URZ ;  /* 0x0000000121057890 */ /* 0x000fe4000fffe0ff */
[----:B------:R-:W-:Y:S01]  /*54d0*/  STL [R1+0x40c], R169 ;  /* 0x00040ca901007387 */ /* 0x000fe20000100800 */
[----:B------:R-:W-:Y:S01]  /*54e0*/  FMNMX3.FTZ R2, R0, R193, R187, !PT ;  /* 0x000000c100027276 */ /* 0x000fe200078100bb */
[----:B------:R-:W-:-:S02]  /*54f0*/  UIADD3 UR4, UPT, UPT, UR23, -0x4498517b, URZ ;  /* 0xbb67ae8517047890 */ /* 0x000fc4000fffe0ff */
[----:B------:R-:W-:Y:S01]  /*5500*/  STL [R1+0x408], R154 ;  /* 0x0004089a01007387 */ /* 0x000fe20000100800 */
[----:B------:R-:W-:Y:S01]  /*5510*/  FMNMX3.FTZ R2, R2, R175, R91, !PT ;  /* 0x000000af02027276 */ /* 0x000fe2000781005b */
[----:B------:R-:W-:Y:S02]  /*5520*/  UIADD3 UR6, UPT, UPT, UR22, -0x61c88647, URZ ;  /* 0x9e3779b916067890 */ /* 0x000fe4000fffe0ff */
[----:B------:R-:W-:Y:S01]  /*5530*/  STL [R1+0x404], R181 ;  /* 0x000404b501007387 */ /* 0x000fe20000100800 */
[----:B------:R-:W-:Y:S01]  /*5540*/  FMNMX3.FTZ R2, R2, R83, R111, !PT ;  /* 0x0000005302027276 */ /* 0x000fe2000781006f */
[----:B------:R-:W-:Y:S02]  /*5550*/  UIADD3 UR32, UPT, UPT, UR22, 0x3c6ef372, URZ ;  /* 0x3c6ef37216207890 */ /* 0x000fe4000fffe0ff */
[----:B------:R-:W-:Y:S01]  /*5560*/  STL [R1+0x400], R162 ;  /* 0x000400a201007387 */ /* 0x000fe20000100800 */
[----:B------:R-:W-:Y:S02]  /*5570*/  UIADD3 UR29, UPT, UPT, UR23, 0x32370b8f, URZ ;  /* 0x32370b8f171d7890 */ /* 0x000fe4000fffe0ff */
[----:B------:R-:W-:Y:S01]  /*5580*/  UIADD3 UR31, UPT, UPT, UR23, 0x76cf5d0a, URZ ;  /* 0x76cf5d0a171f7890 */ /* 0x000fe2000fffe0ff */
[----:B------:R-:W-:Y:S01]  /*5590*/  STL [R1+0x3fc], R190 ;  /* 0x0003fcbe01007387 */ /* 0x000fe20000100800 */
[----:B------:R-:W-:-:S02]  /*55a0*/  UIADD3 UR30, UPT, UPT, UR22, -0x255992d5, URZ ;  /* 0xdaa66d2b161e7890 */ /* 0x000fc4000fffe0ff */
[----:B------:R-:W-:Y:S01]  /*55b0*/  UIADD3 UR27, UPT, UPT, UR22, 0x78dde6e4, URZ ;  /* 0x78dde6e4161b7890 */ /* 0x000fe2000fffe0ff */
[----:B------:R-:W-:Y:S01]  /*55c0*/  STL [R1+0x3f8], R244 ;  /* 0x0003f8f401007387 */ /* 0x000fe20000100800 */
[----:B------:R-:W-:Y:S01]  /*55d0*/  UIADD3 UR26, UPT, UPT, UR23, -0x126145ec, URZ ;  /* 0xed9eba14171a7890 */ /* 0x000fe2000fffe0ff */
[----:B------:R-:W2:Y:S02]  /*55e0*/  LDCU UR34, c[0x0][0x45c] ;  /* 0x00008b80ff2277ac */ /* 0x000ea40008000800 */
[----:B------:R3:W-:Y:S01]  /*55f0*/  STL.64 [R1+0x3e8], R148 ;  /* 0x0003e89401007387 */ /* 0x0007e20000100a00 */
[----:B-1----:R-:W-:Y:S01]  /*5600*/  IMAD R0, R4, 0x8, R3 ;  /* 0x0000000804007824 */ /* 0x002fe200078e0203 */
[----:B------:R-:W-:Y:S02]  /*5610*/  UIADD3 UR16, UPT, UPT, UR23, -0x56f99767, URZ ;  /* 0xa906689917107890 */ /* 0x000fe4000fffe0ff */
[----:B------:R-:W-:Y:S01]  /*5620*/  STL.64 [R1+0x3e0], R188 ;  /* 0x0003e0bc01007387 */ /* 0x000fe20000100a00 */
[C---:B------:R-:W-:Y:S01]  /*5630*/  VIADD R3, R0.reuse, 0x4 ;  /* 0x0000000400037836 */ /* 0x040fe20000000000 */
[----:B------:R-:W-:Y:S01]  /*5640*/  UIADD3 UR17, UPT, UPT, UR22, 0x1715609d, URZ ;  /* 0x1715609d16117890 */ /* 0x000fe2000fffe0ff */
[----:B------:R-:W-:Y:S01]  /*5650*/  IMAD.WIDE.U32 R8, R0, -0x326172a9, RZ ;  /* 0xcd9e8d5700087825 */ /* 0x000fe200078e00ff */
[----:B------:R-:W-:Y:S01]  /*5660*/  STL [R1+0x3d0], R245 ;  /* 0x0003d0f501007387 */ /* 0x000fe20000100800 */
[----:B------:R-:W-:Y:S01]  /*5670*/  FMNMX3.FTZ R0, R2, R102, R146, !PT ;  /* 0x0000006602007276 */ /* 0x000fe20007810092 */
[----:B------:R-:W-:-:S02]  /*5680*/  UIADD3 UR15, UPT, UPT, UR22, -0x4ab325aa, URZ ;  /* 0xb54cda56160f7890 */ /* 0x000fc4000fffe0ff */
[----:B------:R-:W-:Y:S01]  /*5690*/  STL [R1+0x3cc], R249 ;  /* 0x0003ccf901007387 */ /* 0x000fe20000100800 */
[----:B------:R-:W-:Y:S01]  /*56a0*/  FMNMX3.FTZ R2, R0, R128, R160, !PT ;  /* 0x0000008000027276 */ /* 0x000fe200078100a0 */
[----:B------:R-:W-:Y:S01]  /*56b0*/  IMAD.U32 R0, RZ, RZ, UR5 ;  /* 0x00000005ff007e24 */ /* 0x000fe2000f8e00ff */
[----:B------:R-:W-:Y:S01]  /*56c0*/  UIADD3 UR14, UPT, UPT, UR23, 0x646e171e, URZ ;  /* 0x646e171e170e7890 */ /* 0x000fe2000fffe0ff */
[----:B------:R-:W-:Y:S01]  /*56d0*/  STL [R1+0x3c8], R251 ;  /* 0x0003c8fb01007387 */ /* 0x000fe20000100800 */
[----:B------:R-:W-:-:S03]  /*56e0*/  FMNMX3.FTZ R2, R2, R125, R114, !PT ;  /* 0x0000007d02027276 */ /* 0x000fc60007810072 */
[----:B------:R-:W-:Y:S04]  /*56f0*/  STL [R1+0x390], R137 ;  /* 0x0003908901007387 */ /* 0x000fe80000100800 */
[----:B------:R-:W-:Y:S01]  /*5700*/  STL [R1+0x364], R202 ;  /* 0x000364ca01007387 */ /* 0x000fe20000100800 */
[----:B---3--:R-:W-:-:S03]  /*5710*/  IMAD.WIDE.U32 R148, R240, -0x2daee0ad, RZ ;  /* 0xd2511f53f0947825 */ /* 0x008fc600078e00ff */
[----:B------:R-:W-:Y:S04]  /*5720*/  STL [R1+0x360], R147 ;  /* 0x0003609301007387 */ /* 0x000fe80000100800 */
[----:B------:R-:W-:Y:S01]  /*5730*/  STL [R1+0x35c], R145 ;  /* 0x00035c9101007387 */ /* 0x000fe20000100800 */
[----:B------:R-:W-:-:S03]  /*5740*/  LOP3.LUT R0, R0, UR23, R149, 0x96, !PT ;  /* 0x0000001700007c12 */ /* 0x000fc6000f8e9695 */
[----:B------:R-:W-:Y:S04]  /*5750*/  STL [R1+0x358], R139 ;  /* 0x0003588b01007387 */ /* 0x000fe80000100800 */
[----:B------:R-:W-:Y:S04]  /*5760*/  STL [R1+0x354], R138 ;  /* 0x0003548a01007387 */ /* 0x000fe80000100800 */
[----:B------:R-:W-:Y:S04]  /*5770*/  STL.64 [R1+0x3f0], R138 ;  /* 0x0003f08a01007387 */ /* 0x000fe80000100a00 */
[----:B------:R-:W-:Y:S04]  /*5780*/  STL [R1+0x350], R53 ;  /* 0x0003503501007387 */ /* 0x000fe80000100800 */
[----:B------:R-:W-:Y:S04]  /*5790*/  STL [R1+0x34c], R52 ;  /* 0x00034c3401007387 */ /* 0x000fe80000100800 */
[----:B------:R1:W-:Y:S04]  /*57a0*/  STL.64 [R1+0x418], R52 ;  /* 0x0004183401007387 */ /* 0x0003e80000100a00 */
[----:B------:R-:W-:Y:S04]  /*57b0*/  STL [R1+0x348], R47 ;  /* 0x0003482f01007387 */ /* 0x000fe80000100800 */
[----:B------:R-:W-:Y:S04]  /*57c0*/  STL [R1+0x344], R46 ;  /* 0x0003442e01007387 */ /* 0x000fe80000100800 */
[----:B------:R-:W-:Y:S01]  /*57d0*/  STL.64 [R1+0x88], R148 ;  /* 0x0000889401007387 */ /* 0x000fe20000100a00 */
[----:B-1----:R-:W-:Y:S01]  /*57e0*/  IMAD.WIDE.U32 R52, R3, -0x326172a9, RZ ;  /* 0xcd9e8d5703347825 */ /* 0x002fe200078e00ff */
[----:B------:R-:W-:-:S04]  /*57f0*/  LOP3.LUT R3, R136, UR22, R9, 0x96, !PT ;  /* 0x0000001688037c12 */ /* 0x000fc8000f8e9609 */
[----:B------:R-:W-:Y:S01]  /*5800*/  LOP3.LUT R4, R136, UR22, R53, 0x96, !PT ;  /* 0x0000001688047c12 */ /* 0x000fe2000f8e9635 */
[----:B------:R-:W-:-:S04]  /*5810*/  IMAD.WIDE.U32 R10, R3, -0x2daee0ad, RZ ;  /* 0xd2511f53030a7825 */ /* 0x000fc800078e00ff */
[----:B------:R-:W-:Y:S01]  /*5820*/  IMAD.WIDE.U32 R188, R4, -0x2daee0ad, RZ ;  /* 0xd2511f5304bc7825 */ /* 0x000fe200078e00ff */
[----:B------:R-:W-:Y:S01]  /*5830*/  FMNMX3.FTZ R4, R2, R101, R97, !PT ;  /* 0x0000006502047276 */ /* 0x000fe20007810061 */
[----:B------:R1:W-:Y:S01]  /*5840*/  STL.64 [R1+0x1d0], R10 ;  /* 0x0001d00a01007387 */ /* 0x0003e20000100a00 */
[----:B------:R-:W-:Y:S01]  /*5850*/  LOP3.LUT R6, R148, UR4, R11, 0x96, !PT ;  /* 0x0000000494067c12 */ /* 0x000fe2000f8e960b */
[----:B------:R-:W-:Y:S01]  /*5860*/  IMAD.WIDE.U32 R2, R0, -0x326172a9, RZ ;  /* 0xcd9e8d5700027825 */ /* 0x000fe200078e00ff */
[----:B------:R-:W-:Y:S01]  /*5870*/  FMNMX3.FTZ R0, R4, R87, R80, !PT ;  /* 0x0000005704007276 */ /* 0x000fe20007810050 */
[----:B------:R-:W-:Y:S01]  /*5880*/  STL.64 [R1+0x328], R188 ;  /* 0x000328bc01007387 */ /* 0x000fe20000100a00 */
[----:B------:R-:W-:Y:S01]  /*5890*/  LOP3.LUT R5, R148, UR4, R189, 0x96, !PT ;  /* 0x0000000494057c12 */ /* 0x000fe2000f8e96bd */
[----:B------:R-:W-:Y:S01]  /*58a0*/  IMAD.WIDE.U32 R118, R6, -0x326172a9, RZ ;  /* 0xcd9e8d5706767825 */ /* 0x000fe200078e00ff */
[----:B------:R-:W-:Y:S02]  /*58b0*/  FMNMX3.FTZ R0, R0, R77, R73, !PT ;  /* 0x0000004d00007276 */ /* 0x000fe40007810049 */
[----:B------:R-:W-:Y:S01]  /*58c0*/  FMNMX3.FTZ R4, R48, R233, R230, !PT ;  /* 0x000000e930047276 */ /* 0x000fe200078100e6 */
[----:B------:R-:W-:Y:S01]  /*58d0*/  IMAD.WIDE.U32 R138, R5, -0x326172a9, RZ ;  /* 0xcd9e8d57058a7825 */ /* 0x000fe200078e00ff */
[----:B------:R-:W-:-:S02]  /*58e0*/  FMNMX3.FTZ R0, R0, R70, R66, !PT ;  /* 0x0000004600007276 */ /* 0x000fc40007810042 */
[--C-:B------:R-:W-:Y:S02]  /*58f0*/  LOP3.LUT R6, R8, UR6, R3.reuse, 0x96, !PT ;  /* 0x0000000608067c12 */ /* 0x100fe4000f8e9603 */
[----:B------:R-:W-:Y:S01]  /*5900*/  LOP3.LUT R9, R52, UR6, R3, 0x96, !PT ;  /* 0x0000000634097c12 */ /* 0x000fe2000f8e9603 */
[----:B------:R-:W-:Y:S01]  /*5910*/  STL.64 [R1+0xe0], R138 ;  /* 0x0000e08a01007387 */ /* 0x000fe20000100a00 */
[----:B------:R-:W-:Y:S02]  /*5920*/  FMNMX3.FTZ R3, R4, R231, R229, !PT ;  /* 0x000000e704037276 */ /* 0x000fe400078100e5 */
[C---:B------:R-:W-:Y:S02]  /*5930*/  LOP3.LUT R7, R2.reuse, UR32, R119, 0x96, !PT ;  /* 0x0000002002077c12 */ /* 0x040fe4000f8e9677 */
[----:B------:R-:W-:Y:S02]  /*5940*/  LOP3.LUT R12, R2, UR32, R139, 0x96, !PT ;  /* 0x00000020020c7c12 */ /* 0x000fe4000f8e968b */
[----:B------:R-:W-:Y:S01]  /*5950*/  FMNMX3.FTZ R2, R0, R60, R50, !PT ;  /* 0x0000003c00027276 */ /* 0x000fe20007810032 */
[----:B------:R-:W-:Y:S01]  /*5960*/  IMAD.WIDE.U32 R14, R7, -0x2daee0ad, RZ ;  /* 0xd2511f53070e7825 */ /* 0x000fe200078e00ff */
[----:B------:R-:W-:-:S02]  /*5970*/  FMNMX3.FTZ R0, R33, R218, R208, !PT ;  /* 0x000000da21007276 */ /* 0x000fc400078100d0 */
[----:B------:R-:W-:Y:S01]  /*5980*/  FMNMX3.FTZ R4, R37, R226, R219, !PT ;  /* 0x000000e225047276 */ /* 0x000fe200078100db */
[----:B------:R-:W-:Y:S01]  /*5990*/  IMAD.WIDE.U32 R12, R12, -0x2daee0ad, RZ ;  /* 0xd2511f530c0c7825 */ /* 0x000fe200078e00ff */
        /* <DEDUP_REMOVED lines=12> */
[----:B------:R-:W-:Y:S02]  /*5a60*/  FMNMX.FTZ R8, R34, R4, !PT ;  /* 0x0000000422087209 */ /* 0x000fe40007810000 */
[----:B------:R-:W-:Y:S02]  /*5a70*/  FMNMX3.FTZ R0, R2, R41, R172, !PT ;  /* 0x0000002902007276 */ /* 0x000fe400078100ac */
[----:B------:R-:W-:Y:S01]  /*5a80*/  FMNMX3.FTZ R4, R3, R194, R186, !PT ;  /* 0x000000c203047276 */ /* 0x000fe200078100ba */
[----:B------:R-:W-:Y:S01]  /*5a90*/  IMAD.WIDE.U32 R2, R6, -0x2daee0ad, RZ ;  /* 0xd2511f5306027825 */ /* 0x000fe200078e00ff */
[----:B------:R-:W-:Y:S01]  /*5aa0*/  FMNMX3.FTZ R0, R0, R163, R156, !PT ;  /* 0x000000a300007276 */ /* 0x000fe2000781009c */
[----:B------:R-:W3:Y:S01]  /*5ab0*/  SHFL.BFLY PT, R135, R8, 0x2, 0x1f ;  /* 0x0c401f0008877f89 */ /* 0x000ee200000e0000 */
[----:B------:R-:W-:Y:S01]  /*5ac0*/  FMNMX3.FTZ R4, R4, R184, R144, !PT ;  /* 0x000000b804047276 */ /* 0x000fe20007810090 */
[----:B------:R-:W-:Y:S01]  /*5ad0*/  IMAD.WIDE.U32 R6, R9, -0x2daee0ad, RZ ;  /* 0xd2511f5309067825 */ /* 0x000fe200078e00ff */
[----:B------:R-:W-:-:S02]  /*5ae0*/  FMNMX3.FTZ R5, R5, R108, R112, !PT ;  /* 0x0000006c05057276 */ /* 0x000fc40007810070 */
[----:B-1----:R-:W-:Y:S02]  /*5af0*/  LOP3.LUT R11, R2, UR29, R15, 0x96, !PT ;  /* 0x0000001d020b7c12 */ /* 0x002fe4000f8e960f */
[----:B------:R-:W-:Y:S02]  /*5b00*/  FMNMX3.FTZ R2, R0, R143, R141, !PT ;  /* 0x0000008f00027276 */ /* 0x000fe4000781008d */
[----:B------:R-:W-:Y:S02]  /*5b10*/  LOP3.LUT R10, R10, UR31, R3, 0x96, !PT ;  /* 0x0000001f0a0a7c12 */ /* 0x000fe4000f8e9603 */
        /* <DEDUP_REMOVED lines=19> */
[----:B------:R-:W1:Y:S01]  /*5c50*/  SHFL.BFLY PT, R136, R5, 0x2, 0x1f ;  /* 0x0c401f0005887f89 */ /* 0x000e6200000e0000 */
[----:B------:R-:W-:Y:S02]  /*5c60*/  FMNMX3.FTZ R2, R2, R61, R55, !PT ;  /* 0x0000003d02027276 */ /* 0x000fe40007810037 */
[----:B------:R-:W-:-:S02]  /*5c70*/  FMNMX3.FTZ R0, R0, R79, R75, !PT ;  /* 0x0000004f00007276 */ /* 0x000fc4000781004b */
[----:B------:R-:W-:Y:S02]  /*5c80*/  LOP3.LUT R9, R188, UR31, R7, 0x96, !PT ;  /* 0x0000001fbc097c12 */ /* 0x000fe4000f8e9607 */
[----:B------:R-:W-:Y:S01]  /*5c90*/  LOP3.LUT R15, R6, UR29, R13, 0x96, !PT ;  /* 0x0000001d060f7c12 */ /* 0x000fe2000f8e960d */
[----:B------:R-:W-:Y:S01]  /*5ca0*/  IMAD.WIDE.U32 R6, R10, -0x326172a9, RZ ;  /* 0xcd9e8d570a067825 */ /* 0x000fe200078e00ff */
[----:B------:R-:W-:Y:S02]  /*5cb0*/  FMNMX3.FTZ R2, R2, R51, R45, !PT ;  /* 0x0000003302027276 */ /* 0x000fe4000781002d */
[----:B---3--:R-:W-:Y:S01]  /*5cc0*/  FMNMX.FTZ R135, R8, R135, !PT ;  /* 0x0000008708877209 */ /* 0x008fe20007810000 */
[----:B------:R-:W-:Y:S01]  /*5cd0*/  IMAD.WIDE.U32 R10, R11, -0x326172a9, RZ ;  /* 0xcd9e8d570b0a7825 */ /* 0x000fe200078e00ff */
[----:B------:R-:W-:Y:S02]  /*5ce0*/  FMNMX3.FTZ R0, R0, R71, R63, !PT ;  /* 0x0000004700007276 */ /* 0x000fe4000781003f */
[----:B------:R-:W-:Y:S01]  /*5cf0*/  FMNMX3.FTZ R2, R2, R43, R232, !PT ;  /* 0x0000002b02027276 */ /* 0x000fe200078100e8 */
[----:B------:R-:W3:Y:S01]  /*5d00*/  SHFL.BFLY PT, R13, R135, 0x1, 0x1f ;  /* 0x0c201f00870d7f89 */ /* 0x000ee200000e0000 */
[----:B------:R-:W-:Y:S01]  /*5d10*/  FMNMX3.FTZ R0, R0, R58, R56, !PT ;  /* 0x0000003a00007276 */ /* 0x000fe20007810038 */
[----:B------:R-:W-:Y:S01]  /*5d20*/  IMAD.WIDE.U32 R16, R9, -0x326172a9, RZ ;  /* 0xcd9e8d5709107825 */ /* 0x000fe200078e00ff */
[----:B------:R-:W-:-:S02]  /*5d30*/  LOP3.LUT R3, R118, UR30, R7, 0x96, !PT ;  /* 0x0000001e76037c12 */ /* 0x000fc4000f8e9607 */
[----:B------:R-:W-:Y:S02]  /*5d40*/  FMNMX.FTZ R134, R39, R2, !PT ;  /* 0x0000000227867209 */ /* 0x000fe40007810000 */
[----:B------:R-:W-:Y:S01]  /*5d50*/  FMNMX3.FTZ R0, R0, R54, R234, !PT ;  /* 0x0000003600007276 */ /* 0x000fe200078100ea */
[----:B------:R-:W-:Y:S01]  /*5d60*/  IMAD.WIDE.U32 R8, R3, -0x2daee0ad, RZ ;  /* 0xd2511f5303087825 */ /* 0x000fe200078e00ff */
[----:B------:R-:W-:Y:S02]  /*5d70*/  LOP3.LUT R4, R6, UR27, R11, 0x96, !PT ;  /* 0x0000001b06047c12 */ /* 0x000fe4000f8e960b */
[----:B------:R-:W-:Y:S01]  /*5d80*/  FMNMX.FTZ R0, R42, R0, !PT ;  /* 0x000000002a007209 */ /* 0x000fe20007810000 */
[----:B------:R-:W4:Y:S01]  /*5d90*/  SHFL.BFLY PT, R11, R134, 0x2, 0x1f ;  /* 0x0c401f00860b7f89 */ /* 0x000f2200000e0000 */
[----:B------:R-:W-:Y:S01]  /*5da0*/  IMAD.WIDE.U32 R6, R15, -0x326172a9, RZ ;  /* 0xcd9e8d570f067825 */ /* 0x000fe200078e00ff */
[----:B------:R-:W-:Y:S02]  /*5db0*/  LOP3.LUT R2, R138, UR30, R17, 0x96, !PT ;  /* 0x0000001e8a027c12 */ /* 0x000fe4000f8e9611 */
[----:B------:R-:W4:Y:S01]  /*5dc0*/  SHFL.BFLY PT, R133, R0, 0x2, 0x1f ;  /* 0x0c401f0000857f89 */ /* 0x000f2200000e0000 */
[----:B------:R-:W-:Y:S01]  /*5dd0*/  IMAD.WIDE.U32 R18, R4, -0x2daee0ad, RZ ;  /* 0xd2511f5304127825 */ /* 0x000fe200078e00ff */
[----:B------:R-:W-:-:S02]  /*5de0*/  LOP3.LUT R4, R14, UR26, R9, 0x96, !PT ;  /* 0x0000001a0e047c12 */ /* 0x000fc4000f8e9609 */
[----:B-1----:R-:W-:Y:S01]  /*5df0*/  FMNMX.FTZ R136, R5, R136, !PT ;  /* 0x0000008805887209 */ /* 0x002fe20007810000 */
[----:B------:R-:W-:Y:S01]  /*5e00*/  IMAD.WIDE.U32 R2, R2, -0x2daee0ad, RZ ;  /* 0xd2511f5302027825 */ /* 0x000fe200078e00ff */
[----:B------:R-:W-:Y:S02]  /*5e10*/  LOP3.LUT R9, R16, UR27, R7, 0x96, !PT ;  /* 0x0000001b10097c12 */ /* 0x000fe4000f8e9607 */
[----:B------:R-:W-:Y:S01]  /*5e20*/  LOP3.LUT R7, R8, UR16, R19, 0x96, !PT ;  /* 0x0000001008077c12 */ /* 0x000fe2000f8e9613 */
[----:B------:R-:W-:Y:S01]  /*5e30*/  IMAD.WIDE.U32 R4, R4, -0x326172a9, RZ ;  /* 0xcd9e8d5704047825 */ /* 0x000fe200078e00ff */
[----:B------:R-:W-:Y:S02]  /*5e40*/  LOP3.LUT R3, R12, UR26, R3, 0x96, !PT ;  /* 0x0000001a0c037c12 */ /* 0x000fe4000f8e9603 */
[----:B---3--:R-:W-:Y:S01]  /*5e50*/  FMNMX.FTZ R135, R135, R13, !PT ;  /* 0x0000000d87877209 */ /* 0x008fe20007810000 */
[----:B------:R-:W-:Y:S01]  /*5e60*/  IMAD.WIDE.U32 R242, R7, -0x326172a9, RZ ;  /* 0xcd9e8d5707f27825 */ /* 0x000fe200078e00ff */
[----:B------:R-:W-:-:S02]  /*5e70*/  LOP3.LUT R8, R10, UR17, R5, 0x96, !PT ;  /* 0x000000110a087c12 */ /* 0x000fc4000f8e9605 */
[----:B------:R-:W1:Y:S01]  /*5e80*/  SHFL.BFLY PT, R10, R136, 0x1, 0x1f ;  /* 0x0c201f00880a7f89 */ /* 0x000e6200000e0000 */
[----:B------:R-:W-:-:S04]  /*5e90*/  IMAD.WIDE.U32 R12, R3, -0x326172a9, RZ ;  /* 0xcd9e8d57030c7825 */ /* 0x000fc800078e00ff */
[C---:B--2---:R-:W-:Y:S01]  /*5ea0*/  FMUL.FTZ R3, R135.reuse, UR34 ;  /* 0x0000002287037c20 */ /* 0x044fe20008410000 */
[----:B------:R-:W-:Y:S01]  /*5eb0*/  FSETP.NEU.FTZ.AND P0, PT, R135, -INF , PT ;  /* 0xff8000008700780b */ /* 0x000fe20003f1d000 */
[----:B------:R-:W-:Y:S01]  /*5ec0*/  STL [R1+0x368], R135 ;  /* 0x0003688701007387 */ /* 0x000fe20000100800 */
[----:B----4-:R-:W-:Y:S01]  /*5ed0*/  FMNMX.FTZ R134, R134, R11, !PT ;  /* 0x0000000b86867209 */ /* 0x010fe20007810000 */
[----:B------:R-:W-:Y:S01]  /*5ee0*/  IMAD.WIDE.U32 R104, R8, -0x2daee0ad, RZ ;  /* 0xd2511f5308687825 */ /* 0x000fe200078e00ff */
[----:B------:R-:W-:Y:S02]  /*5ef0*/  LOP3.LUT R5, R6, UR17, R13, 0x96, !PT ;  /* 0x0000001106057c12 */ /* 0x000fe4000f8e960d */
[----:B------:R-:W-:Y:S01]  /*5f00*/  FSEL R3, R3, RZ, P0 ;  /* 0x000000ff03037208 */ /* 0x000fe20000000000 */
[----:B------:R-:W-:Y:S01]  /*5f10*/  IMAD.WIDE.U32 R6, R9, -0x2daee0ad, RZ ;  /* 0xd2511f5309067825 */ /* 0x000fe200078e00ff */
[----:B------:R-:W-:Y:S01]  /*5f20*/  FMNMX.FTZ R133, R0, R133, !PT ;  /* 0x0000008500857209 */ /* 0x000fe20007810000 */
[----:B------:R-:W2:Y:S01]  /*5f30*/  SHFL.BFLY PT, R9, R134, 0x1, 0x1f ;  /* 0x0c201f0086097f89 */ /* 0x000ea200000e0000 */
[----:B------:R-:W-:Y:S01]  /*5f40*/  LOP3.LUT R81, R4, UR15, R243, 0x96, !PT ;  /* 0x0000000f04517c12 */ /* 0x000fe2000f8e96f3 */
[--C-:B------:R-:W-:Y:S01]  /*5f50*/  FFMA.FTZ R4, R91, UR34, -R3.reuse ;  /* 0x000000225b047c23 */ /* 0x100fe20008010803 */
[----:B------:R-:W-:Y:S01]  /*5f60*/  FFMA.FTZ R0, R83, UR34, -R3 ;  /* 0x0000002253007c23 */ /* 0x000fe20008010803 */
[----:B------:R-:W3:Y:S01]  /*5f70*/  SHFL.BFLY PT, R11, R133, 0x1, 0x1f ;  /* 0x0c201f00850b7f89 */ /* 0x000ee200000e0000 */
[----:B------:R-:W-:Y:S01]  /*5f80*/  LOP3.LUT R8, R2, UR16, R7, 0x96, !PT ;  /* 0x0000001002087c12 */ /* 0x000fe2000f8e9607 */
[----:B------:R4:W-:Y:S01]  /*5f90*/  MUFU.EX2 R165, R4 ;  /* 0x0000000400a57308 */ /* 0x0009e20000000800 */
[----:B------:R-:W-:Y:S01]  /*5fa0*/  PRMT R2, R242, 0x7771, RZ ;  /* 0x00007771f2027816 */ /* 0x000fe200000000ff */
[----:B------:R-:W-:Y:S01]  /*5fb0*/  IMAD.WIDE.U32 R94, R5, -0x2daee0ad, RZ ;  /* 0xd2511f53055e7825 */ /* 0x000fe200078e00ff */
[----:B------:R-:W-:Y:S01]  /*5fc0*/  LOP3.LUT R91, R18, UR14, R105, 0x96, !PT ;  /* 0x0000000e125b7c12 */ /* 0x000fe2000f8e9669 */
[----:B------:R2:W3:Y:S01]  /*5fd0*/  MUFU.EX2 R170, R0 ;  /* 0x0000000000aa7308 */ /* 0x0004e20000000800 */
[----:B------:R-:W-:Y:S01]  /*5fe0*/  ISETP.GT.U32.AND P4, PT, R2, UR7, PT ;  /* 0x0000000702007c0c */ /* 0x000fe2000bf84070 */
[--C-:B------:R-:W-:Y:S01]  /*5ff0*/  FFMA.FTZ R13, R31, UR34, -R3.reuse ;  /* 0x000000221f0d7c23 */ /* 0x100fe20008010803 */
[----:B-1----:R-:W-:Y:S01]  /*6000*/  FMNMX.FTZ R136, R136, R10, !PT ;  /* 0x0000000a88887209 */ /* 0x002fe20007810000 */
[----:B------:R-:W-:Y:S01]  /*6010*/  FFMA.FTZ R18, R206, UR34, -R3 ;  /* 0x00000022ce127c23 */ /* 0x000fe20008010803 */
[----:B------:R-:W-:Y:S01]  /*6020*/  LOP3.LUT R83, R6, UR14, R95, 0x96, !PT ;  /* 0x0000000e06537c12 */ /* 0x000fe2000f8e965f */
[--C-:B------:R-:W-:Y:S01]  /*6030*/  FFMA.FTZ R17, R203, UR34, -R3.reuse ;  /* 0x00000022cb117c23 */ /* 0x100fe20008010803 */
[----:B------:R-:W-:Y:S01]  /*6040*/  FSETP.NEU.FTZ.AND P0, PT, R136, -INF , PT ;  /* 0xff8000008800780b */ /* 0x000fe20003f1d000 */
[----:B------:R-:W-:Y:S01]  /*6050*/  STL [R1+0x36c], R136 ;  /* 0x00036c8801007387 */ /* 0x000fe20000100800 */
[C---:B------:R-:W-:Y:S01]  /*6060*/  PRMT R6, R242.reuse, 0x7772, RZ ;  /* 0x00007772f2067816 */ /* 0x040fe200000000ff */
[--C-:B------:R-:W-:Y:S01]  /*6070*/  FFMA.FTZ R19, R193, UR34, -R3.reuse ;  /* 0x00000022c1137c23 */ /* 0x100fe20008010803 */
[C---:B----4-:R-:W-:Y:S01]  /*6080*/  PRMT R4, R242.reuse, 0x7770, RZ ;  /* 0x00007770f2047816 */ /* 0x050fe200000000ff */
[----:B------:R1:W-:Y:S01]  /*6090*/  STL [R1+0x394], R242 ;  /* 0x000394f201007387 */ /* 0x0003e20000100800 */
[----:B------:R-:W-:Y:S01]  /*60a0*/  PRMT R7, R242, 0x7773, RZ ;  /* 0x00007773f2077816 */ /* 0x000fe200000000ff */
[--C-:B------:R-:W-:Y:S01]  /*60b0*/  FFMA.FTZ R105, R97, UR34, -R3.reuse ;  /* 0x0000002261697c23 */ /* 0x100fe20008010803 */
[----:B--2---:R-:W-:Y:S01]  /*60c0*/  PRMT R0, R81, 0x7632, R0 ;  /* 0x0000763251007816 */ /* 0x004fe20000000000 */
[--C-:B------:R-:W-:Y:S01]  /*60d0*/  FFMA.FTZ R77, R77, UR34, -R3.reuse ;  /* 0x000000224d4d7c23 */ /* 0x100fe20008010803 */
[----:B------:R-:W-:Y:S01]  /*60e0*/  ISETP.LE.U32.AND P2, PT, R4, UR7, PT ;  /* 0x0000000704007c0c */ /* 0x000fe2000bf43070 */
[----:B------:R-:W-:Y:S01]  /*60f0*/  FMUL.FTZ R4, R136, UR34 ;  /* 0x0000002288047c20 */ /* 0x000fe20008410000 */
[----:B------:R-:W-:Y:S01]  /*6100*/  LOP3.LUT R0, R0, 0xff, RZ, 0xc0, !PT ;  /* 0x000000ff00007812 */ /* 0x000fe200078ec0ff */
[--C-:B------:R-:W-:Y:S01]  /*6110*/  FFMA.FTZ R243, R66, UR34, -R3.reuse ;  /* 0x0000002242f37c23 */ /* 0x100fe20008010803 */
[----:B---3--:R-:W-:Y:S01]  /*6120*/  F2FP.F16.F32.PACK_AB R2, R170, R165 ;  /* 0x000000a5aa02723e */ /* 0x008fe200000000ff */
[--C-:B------:R-:W-:Y:S01]  /*6130*/  FFMA.FTZ R246, R60, UR34, -R3.reuse ;  /* 0x000000223cf67c23 */ /* 0x100fe20008010803 */
[----:B------:R-:W-:Y:S01]  /*6140*/  ISETP.LE.U32.AND P1, PT, R0, UR7, PT ;  /* 0x0000000700007c0c */ /* 0x000fe2000bf23070 */
[----:B------:R-:W-:Y:S01]  /*6150*/  FFMA.FTZ R245, R38, UR34, -R3 ;  /* 0x0000002226f57c23 */ /* 0x000fe20008010803 */
[----:B------:R-:W-:Y:S01]  /*6160*/  SHF.R.U32.HI R0, RZ, 0x18, R81 ;  /* 0x00000018ff007819 */ /* 0x000fe20000011651 */
[----:B------:R-:W-:Y:S01]  /*6170*/  FFMA.FTZ R249, R34, UR34, -R3 ;  /* 0x0000002222f97c23 */ /* 0x000fe20008010803 */
[----:B------:R-:W-:-:S02]  /*6180*/  FSEL R4, R4, RZ, P0 ;  /* 0x000000ff04047208 */ /* 0x000fc40000000000 */
[----:B------:R-:W-:Y:S02]  /*6190*/  ISETP.LE.U32.AND P3, PT, R0, UR7, PT ;  /* 0x0000000700007c0c */ /* 0x000fe4000bf63070 */
[----:B------:R-:W-:Y:S01]  /*61a0*/  FMNMX.FTZ R134, R134, R9, !PT ;  /* 0x0000000986867209 */ /* 0x000fe20007810000 */
[--C-:B------:R-:W-:Y:S01]  /*61b0*/  FFMA.FTZ R0, R103, UR34, -R4.reuse ;  /* 0x0000002267007c23 */ /* 0x100fe20008010804 */
[----:B------:R-:W-:Y:S01]  /*61c0*/  FFMA.FTZ R5, R64, UR34, -R4 ;  /* 0x0000002240057c23 */ /* 0x000fe20008010804 */
[----:B------:R-:W-:Y:S01]  /*61d0*/  PRMT R237, R2, 0x7610, R237 ;  /* 0x0000761002ed7816 */ /* 0x000fe200000000ed */
[----:B------:R-:W-:Y:S01]  /*61e0*/  IMAD.WIDE.U32 R64, R8, -0x326172a9, RZ ;  /* 0xcd9e8d5708407825 */ /* 0x000fe200078e00ff */
[----:B------:R2:W-:Y:S01]  /*61f0*/  MUFU.EX2 R132, R0 ;  /* 0x0000000000847308 */ /* 0x0005e20000000800 */
[----:B------:R-:W-:Y:S02]  /*6200*/  PRMT R223, R2, 0x7632, R223 ;  /* 0x0000763202df7816 */ /* 0x000fe400000000df */
[C---:B------:R-:W-:Y:S01]  /*6210*/  FMUL.FTZ R2, R134.reuse, UR34 ;  /* 0x0000002286027c20 */ /* 0x040fe20008410000 */
[----:B------:R-:W-:Y:S01]  /*6220*/  FMNMX.FTZ R133, R133, R11, !PT ;  /* 0x0000000b85857209 */ /* 0x000fe20007810000 */
[----:B------:R3:W4:Y:S01]  /*6230*/  MUFU.EX2 R162, R5 ;  /* 0x0000000500a27308 */ /* 0x0007220000000800 */
[----:B------:R-:W-:Y:S01]  /*6240*/  FSETP.NEU.FTZ.AND P0, PT, R134, -INF , PT ;  /* 0xff8000008600780b */ /* 0x000fe20003f1d000 */
[----:B------:R-:W-:Y:S01]  /*6250*/  @!P1 HADD2 R20, -R237.H0_H0, -RZ.H0_H0 ;  /* 0xa00000ffed149230 */ /* 0x000fe20000000900 */
[----:B------:R-:W-:Y:S01]  /*6260*/  FSETP.NEU.FTZ.AND P5, PT, R133, -INF , PT ;  /* 0xff8000008500780b */ /* 0x000fe20003fbd000 */
[----:B------:R-:W-:Y:S01]  /*6270*/  @!P3 HADD2 R21, -R223.H0_H0, -RZ.H0_H0 ;  /* 0xa00000ffdf15b230 */ /* 0x000fe20000000900 */
[----:B------:R-:W-:Y:S01]  /*6280*/  FSEL R2, R2, RZ, P0 ;  /* 0x000000ff02027208 */ /* 0x000fe20000000000 */
[----:B------:R-:W-:Y:S01]  /*6290*/  STL [R1+0x370], R134 ;  /* 0x0003708601007387 */ /* 0x000fe20000100800 */
[----:B------:R-:W-:Y:S01]  /*62a0*/  ISETP.GT.U32.AND P0, PT, R6, UR7, PT ;  /* 0x0000000706007c0c */ /* 0x000fe2000bf04070 */
[----:B------:R-:W-:Y:S01]  /*62b0*/  FFMA.FTZ R11, R205, UR34, -R3 ;  /* 0x00000022cd0b7c23 */ /* 0x000fe20008010803 */
[----:B------:R-:W-:Y:S01]  /*62c0*/  LOP3.LUT R6, R91, 0xff, RZ, 0xc0, !PT ;  /* 0x000000ff5b067812 */ /* 0x000fe200078ec0ff */
[----:B--2---:R-:W-:Y:S01]  /*62d0*/  FMUL.FTZ R0, R133, UR34 ;  /* 0x0000002285007c20 */ /* 0x004fe20008410000 */
[----:B-1----:R-:W-:Y:S01]  /*62e0*/  PRMT R242, R237, 0x5410, R223 ;  /* 0x00005410edf27816 */ /* 0x002fe200000000df */
[----:B------:R-:W-:Y:S01]  /*62f0*/  FFMA.FTZ R8, R121, UR34, -R2 ;  /* 0x0000002279087c23 */ /* 0x000fe20008010802 */
[----:B------:R-:W-:Y:S01]  /*6300*/  @!P1 PRMT R237, R20, 0x5410, RZ ;  /* 0x0000541014ed9816 */ /* 0x000fe200000000ff */
[--C-:B---3--:R-:W-:Y:S01]  /*6310*/  FFMA.FTZ R5, R111, UR34, -R3.reuse ;  /* 0x000000226f057c23 */ /* 0x108fe20008010803 */
[----:B------:R-:W-:Y:S01]  /*6320*/  FSEL R0, R0, RZ, P5 ;  /* 0x000000ff00007208 */ /* 0x000fe20002800000 */
[----:B------:R-:W-:Y:S01]  /*6330*/  MUFU.EX2 R171, R8 ;  /* 0x0000000800ab7308 */ /* 0x000fe20000000800 */
[----:B------:R-:W-:Y:S01]  /*6340*/  ISETP.GT.U32.AND P5, PT, R7, UR7, PT ;  /* 0x0000000707007c0c */ /* 0x000fe2000bfa4070 */
[----:B------:R-:W-:Y:S01]  /*6350*/  FFMA.FTZ R7, R102, UR34, -R3 ;  /* 0x0000002266077c23 */ /* 0x000fe20008010803 */
[----:B------:R-:W-:Y:S01]  /*6360*/  ISETP.LE.U32.AND P1, PT, R6, UR7, PT ;  /* 0x0000000706007c0c */ /* 0x000fe2000bf23070 */
[----:B------:R4:W-:Y:S01]  /*6370*/  MUFU.EX2 R177, R5 ;  /* 0x0000000500b17308 */ /* 0x0009e20000000800 */
[----:B------:R-:W-:Y:S01]  /*6380*/  PRMT R6, R64, 0x7771, RZ ;  /* 0x0000777140067816 */ /* 0x000fe200000000ff */
[----:B------:R1:W-:Y:S01]  /*6390*/  STL [R1+0x374], R133 ;  /* 0x0003748501007387 */ /* 0x0003e20000100800 */
[----:B------:R-:W-:Y:S01]  /*63a0*/  @!P3 PRMT R223, R21, 0x5410, RZ ;  /* 0x0000541015dfb816 */ /* 0x000fe200000000ff */
[----:B------:R2:W3:Y:S01]  /*63b0*/  MUFU.EX2 R169, R7 ;  /* 0x0000000700a97308 */ /* 0x0004e20000000800 */
[----:B------:R-:W-:Y:S01]  /*63c0*/  ISETP.GT.U32.AND P3, PT, R6, UR7, PT ;  /* 0x0000000706007c0c */ /* 0x000fe2000bf64070 */
[----:B------:R-:W-:Y:S01]  /*63d0*/  FFMA.FTZ R6, R90, UR34, -R4 ;  /* 0x000000225a067c23 */ /* 0x000fe20008010804 */
[----:B------:R3:W-:Y:S01]  /*63e0*/  STL [R1+0x398], R237 ;  /* 0x000398ed01007387 */ /* 0x0007e20000100800 */
[----:B------:R-:W-:Y:S01]  /*63f0*/  LOP3.LUT R65, R12, UR15, R65, 0x96, !PT ;  /* 0x0000000f0c417c12 */ /* 0x000fe2000f8e9641 */
[--C-:B------:R-:W-:Y:S01]  /*6400*/  FFMA.FTZ R111, R87, UR34, -R3.reuse ;  /* 0x00000022576f7c23 */ /* 0x100fe20008010803 */
[----:B------:R1:W-:Y:S01]  /*6410*/  MUFU.EX2 R190, R6 ;  /* 0x0000000600be7308 */ /* 0x0003e20000000800 */
[----:B------:R-:W-:Y:S01]  /*6420*/  STL [R1+0x39c], R223 ;  /* 0x00039cdf01007387 */ /* 0x000fe20000100800 */
[--C-:B------:R-:W-:Y:S01]  /*6430*/  FFMA.FTZ R12, R210, UR34, -R3.reuse ;  /* 0x00000022d20c7c23 */ /* 0x100fe20008010803 */
[--C-:B------:R-:W-:Y:S01]  /*6440*/  FFMA.FTZ R9, R125, UR34, -R3.reuse ;  /* 0x000000227d097c23 */ /* 0x100fe20008010803 */
[----:B----4-:R-:W-:Y:S01]  /*6450*/  F2FP.F16.F32.PACK_AB R5, R162, R132 ;  /* 0x00000084a205723e */ /* 0x010fe200000000ff */
[--C-:B------:R-:W-:Y:S01]  /*6460*/  FFMA.FTZ R87, R80, UR34, -R3.reuse ;  /* 0x0000002250577c23 */ /* 0x100fe20008010803 */
[----:B------:R-:W-:Y:S01]  /*6470*/  FFMA.FTZ R102, R70, UR34, -R3 ;  /* 0x0000002246667c23 */ /* 0x000fe20008010803 */
[--C-:B------:R-:W-:Y:S01]  /*6480*/  FFMA.FTZ R67, R96, UR34, -R2.reuse ;  /* 0x0000002260437c23 */ /* 0x100fe20008010802 */
[C---:B------:R-:W-:Y:S01]  /*6490*/  PRMT R215, R5.reuse, 0x7610, R215 ;  /* 0x0000761005d77816 */ /* 0x040fe200000000d7 */
[----:B--2---:R-:W-:Y:S01]  /*64a0*/  FFMA.FTZ R7, R108, UR34, -R2 ;  /* 0x000000226c077c23 */ /* 0x004fe20008010802 */
[----:B------:R-:W-:Y:S01]  /*64b0*/  PRMT R214, R5, 0x7632, R214 ;  /* 0x0000763205d67816 */ /* 0x000fe200000000d6 */
[----:B------:R-:W-:Y:S01]  /*64c0*/  FFMA.FTZ R5, R41, UR34, -R4 ;  /* 0x0000002229057c23 */ /* 0x000fe20008010804 */
[----:B------:R-:W-:Y:S01]  /*64d0*/  FFMA.FTZ R252, R39, UR34, -R2 ;  /* 0x0000002227fc7c23 */ /* 0x000fe20008010802 */
[----:B------:R-:W-:Y:S01]  /*64e0*/  @!P2 HADD2 R22, -R215.H0_H0, -RZ.H0_H0 ;  /* 0xa00000ffd716a230 */ /* 0x000fe20000000900 */
[----:B-1----:R-:W-:Y:S01]  /*64f0*/  PRMT R6, R64, 0x7772, RZ ;  /* 0x0000777240067816 */ /* 0x002fe200000000ff */
[----:B------:R3:W1:Y:S01]  /*6500*/  MUFU.EX2 R151, R5 ;  /* 0x0000000500977308 */ /* 0x0006620000000800 */
[----:B------:R-:W-:Y:S01]  /*6510*/  PRMT R92, R215, 0x5410, R214 ;  /* 0x00005410d75c7816 */ /* 0x000fe200000000d6 */
[----:B------:R-:W-:Y:S01]  /*6520*/  @P4 HADD2 R23, -R214.H0_H0, -RZ.H0_H0 ;  /* 0xa00000ffd6174230 */ /* 0x000fe20000000900 */
[----:B------:R-:W-:Y:S01]  /*6530*/  @!P2 PRMT R215, R22, 0x5410, RZ ;  /* 0x0000541016d7a816 */ /* 0x000fe200000000ff */
[----:B------:R-:W2:Y:S01]  /*6540*/  MUFU.EX2 R154, R7 ;  /* 0x00000007009a7308 */ /* 0x000ea20000000800 */
[----:B------:R-:W-:Y:S01]  /*6550*/  ISETP.GT.U32.AND P2, PT, R6, UR7, PT ;  /* 0x0000000706007c0c */ /* 0x000fe2000bf44070 */
[----:B------:R-:W-:Y:S01]  /*6560*/  IMAD.MOV.U32 R6, RZ, RZ, R64 ;  /* 0x000000ffff067224 */ /* 0x000fe200078e0040 */
[----:B------:R-:W-:Y:S01]  /*6570*/  @P4 PRMT R214, R23, 0x5410, RZ ;  /* 0x0000541017d64816 */ /* 0x000fe200000000ff */
[----:B------:R-:W-:Y:S01]  /*6580*/  FFMA.FTZ R133, R50, UR34, -R3 ;  /* 0x0000002232857c23 */ /* 0x000fe20008010803 */
[--C-:B------:R-:W-:Y:S01]  /*6590*/  FFMA.FTZ R23, R218, UR34, -R2.reuse ;  /* 0x00000022da177c23 */ /* 0x100fe20008010802 */
[----:B------:R-:W-:Y:S01]  /*65a0*/  FFMA.FTZ R218, R55, UR34, -R2 ;  /* 0x0000002237da7c23 */ /* 0x000fe20008010802 */
[----:B------:R-:W-:Y:S01]  /*65b0*/  LOP3.LUT R8, R6, 0xff, RZ, 0xc0, !PT ;  /* 0x000000ff06087812 */ /* 0x000fe200078ec0ff */
[----:B------:R-:W-:Y:S01]  /*65c0*/  STL.64 [R1+0x3a8], R214 ;  /* 0x0003a8d601007387 */ /* 0x000fe20000100a00 */
[--C-:B------:R-:W-:Y:S01]  /*65d0*/  FFMA.FTZ R31, R226, UR34, -R0.reuse ;  /* 0x00000022e21f7c23 */ /* 0x100fe20008010800 */
[----:B---3--:R-:W-:Y:S01]  /*65e0*/  F2FP.F16.F32.PACK_AB R5, R169, R177 ;  /* 0x000000b1a905723e */ /* 0x008fe200000000ff */
[--C-:B------:R-:W-:Y:S01]  /*65f0*/  FFMA.FTZ R39, R201, UR34, -R0.reuse ;  /* 0x00000022c9277c23 */ /* 0x100fe20008010800 */
[----:B-1----:R-:W-:Y:S01]  /*6600*/  F2FP.F16.F32.PACK_AB R6, R151, R190 ;  /* 0x000000be9706723e */ /* 0x002fe200000000ff */
[----:B------:R-:W-:Y:S01]  /*6610*/  FFMA.FTZ R14, R186, UR34, -R0 ;  /* 0x00000022ba0e7c23 */ /* 0x000fe20008010800 */
[C---:B------:R-:W-:Y:S01]  /*6620*/  PRMT R236, R5.reuse, 0x7610, R236 ;  /* 0x0000761005ec7816 */ /* 0x040fe200000000ec */
[----:B------:R-:W-:Y:S01]  /*6630*/  FFMA.FTZ R15, R184, UR34, -R0 ;  /* 0x00000022b80f7c23 */ /* 0x000fe20008010800 */
[----:B------:R-:W-:Y:S01]  /*6640*/  PRMT R222, R5, 0x7632, R222 ;  /* 0x0000763205de7816 */ /* 0x000fe200000000de */
[--C-:B------:R-:W-:Y:S01]  /*6650*/  FFMA.FTZ R55, R124, UR34, -R0.reuse ;  /* 0x000000227c377c23 */ /* 0x100fe20008010800 */
[----:B------:R-:W-:Y:S01]  /*6660*/  LOP3.LUT R5, R91, 0xffff, RZ, 0xc0, !PT ;  /* 0x0000ffff5b057812 */ /* 0x000fe200078ec0ff */
[----:B------:R-:W-:Y:S01]  /*6670*/  @P0 HADD2 R25, -R236.H0_H0, -RZ.H0_H0 ;  /* 0xa00000ffec190230 */ /* 0x000fe20000000900 */
[C---:B------:R-:W-:Y:S01]  /*6680*/  PRMT R221, R6.reuse, 0x7610, R221 ;  /* 0x0000761006dd7816 */ /* 0x040fe200000000dd */
[----:B------:R-:W-:Y:S01]  /*6690*/  @P5 HADD2 R26, -R222.H0_H0, -RZ.H0_H0 ;  /* 0xa00000ffde1a5230 */ /* 0x000fe20000000900 */
[----:B------:R-:W-:Y:S01]  /*66a0*/  SHF.R.U32.HI R5, RZ, 0x8, R5 ;  /* 0x00000008ff057819 */ /* 0x000fe20000011605 */
[----:B------:R-:W-:Y:S01]  /*66b0*/  FFMA.FTZ R60, R107, UR34, -R0 ;  /* 0x000000226b3c7c23 */ /* 0x000fe20008010800 */
[----:B------:R-:W-:Y:S01]  /*66c0*/  PRMT R220, R6, 0x7632, R220 ;  /* 0x0000763206dc7816 */ /* 0x000fe200000000dc */
[----:B------:R-:W-:Y:S01]  /*66d0*/  @!P1 HADD2 R24, -R221.H0_H0, -RZ.H0_H0 ;  /* 0xa00000ffdd189230 */ /* 0x000fe20000000900 */
[----:B------:R-:W-:Y:S01]  /*66e0*/  LOP3.LUT R5, R5, 0xffff, RZ, 0xc0, !PT ;  /* 0x0000ffff05057812 */ /* 0x000fe200078ec0ff */
[----:B------:R-:W-:Y:S01]  /*66f0*/  FFMA.FTZ R99, R99, UR34, -R0 ;  /* 0x0000002263637c23 */ /* 0x000fe20008010800 */
[----:B------:R-:W-:Y:S01]  /*6700*/  PRMT R155, R236, 0x5410, R222 ;  /* 0x00005410ec9b7816 */ /* 0x000fe200000000de */
[--C-:B------:R-:W-:Y:S01]  /*6710*/  FFMA.FTZ R89, R89, UR34, -R0.reuse ;  /* 0x0000002259597c23 */ /* 0x100fe20008010800 */
[----:B------:R-:W-:Y:S01]  /*6720*/  @P0 PRMT R236, R25, 0x5410, RZ ;  /* 0x0000541019ec0816 */ /* 0x000fe200000000ff */
[--C-:B------:R-:W-:Y:S01]  /*6730*/  FFMA.FTZ R95, R85, UR34, -R0.reuse ;  /* 0x00000022555f7c23 */ /* 0x100fe20008010800 */
[----:B------:R-:W-:Y:S01]  /*6740*/  ISETP.LE.U32.AND P0, PT, R5, UR7, PT ;  /* 0x0000000705007c0c */ /* 0x000fe2000bf03070 */
[----:B------:R-:W-:Y:S01]  /*6750*/  FFMA.FTZ R96, R79, UR34, -R0 ;  /* 0x000000224f607c23 */ /* 0x000fe20008010800 */
[----:B------:R-:W-:Y:S01]  /*6760*/  PRMT R5, R64, 0x7773, RZ ;  /* 0x0000777340057816 */ /* 0x000fe200000000ff */
[----:B------:R1:W-:Y:S01]  /*6770*/  STL [R1+0x3b0], R236 ;  /* 0x0003b0ec01007387 */ /* 0x0003e20000100800 */
[----:B------:R-:W-:Y:S01]  /*6780*/  @P5 PRMT R222, R26, 0x5410, RZ ;  /* 0x000054101ade5816 */ /* 0x000fe200000000ff */
[----:B------:R-:W-:Y:S01]  /*6790*/  FFMA.FTZ R26, R175, UR34, -R3 ;  /* 0x00000022af1a7c23 */ /* 0x000fe20008010803 */
[----:B------:R-:W-:Y:S01]  /*67a0*/  PRMT R6, R221, 0x5410, R220 ;  /* 0x00005410dd067816 */ /* 0x000fe200000000dc */
[----:B------:R-:W-:Y:S01]  /*67b0*/  STL [R1+0x3b4], R64 ;  /* 0x0003b44001007387 */ /* 0x000fe20000100800 */
[----:B------:R-:W-:Y:S01]  /*67c0*/  @!P1 PRMT R221, R24, 0x5410, RZ ;  /* 0x0000541018dd9816 */ /* 0x000fe200000000ff */
[----:B------:R-:W-:Y:S01]  /*67d0*/  FFMA.FTZ R24, R33, UR34, -R2 ;  /* 0x0000002221187c23 */ /* 0x000fe20008010802 */
[----:B------:R-:W-:Y:S01]  /*67e0*/  ISETP.GT.U32.AND P5, PT, R5, UR7, PT ;  /* 0x0000000705007c0c */ /* 0x000fe2000bfa4070 */
[----:B------:R-:W-:Y:S01]  /*67f0*/  STL [R1+0x3b8], R222 ;  /* 0x0003b8de01007387 */ /* 0x000fe20000100800 */
[----:B------:R-:W-:Y:S01]  /*6800*/  ISETP.LE.U32.AND P4, PT, R8, UR7, PT ;  /* 0x0000000708007c0c */ /* 0x000fe2000bf83070 */
[----:B------:R-:W-:Y:S01]  /*6810*/  FFMA.FTZ R5, R144, UR34, -R0 ;  /* 0x0000002290057c23 */ /* 0x000fe20008010800 */
[----:B--2---:R-:W-:Y:S01]  /*6820*/  F2FP.F16.F32.PACK_AB R180, R154, R171 ;  /* 0x000000ab9ab4723e */ /* 0x004fe200000000ff */
[----:B------:R2:W-:Y:S01]  /*6830*/  STL [R1+0x3bc], R221 ;  /* 0x0003bcdd01007387 */ /* 0x0005e20000100800 */
[----:B------:R-:W-:Y:S01]  /*6840*/  @!P0 HADD2 R28, -R220.H0_H0, -RZ.H0_H0 ;  /* 0xa00000ffdc1c8230 */ /* 0x000fe20000000900 */
[----:B------:R3:W-:Y:S01]  /*6850*/  MUFU.EX2 R166, R5 ;  /* 0x0000000500a67308 */ /* 0x0007e20000000800 */
[----:B------:R-:W-:Y:S01]  /*6860*/  LOP3.LUT R7, R83, 0xff, RZ, 0xc0, !PT ;  /* 0x000000ff53077812 */ /* 0x000fe200078ec0ff */
[----:B------:R4:W-:Y:S01]  /*6870*/  STL [R1+0x1bc], R6 ;  /* 0x0001bc0601007387 */ /* 0x0009e20000100800 */
[----:B------:R-:W-:Y:S01]  /*6880*/  PRMT R237, R180, 0x7610, R237 ;  /* 0x00007610b4ed7816 */ /* 0x000fe200000000ed */
[C---:B------:R-:W-:Y:S01]  /*6890*/  @P3 HADD2 R29, -R180.reuse.H1_H1, -RZ.H0_H0 ;  /* 0xa00000ffb41d3230 */ /* 0x040fe20000000d00 */
[----:B------:R-:W-:Y:S01]  /*68a0*/  @!P0 PRMT R220, R28, 0x5410, RZ ;  /* 0x000054101cdc8816 */ /* 0x000fe200000000ff */
[----:B------:R-:W-:Y:S01]  /*68b0*/  FFMA.FTZ R144, R114, UR34, -R3 ;  /* 0x0000002272907c23 */ /* 0x000fe20008010803 */
[----:B------:R-:W-:Y:S01]  /*68c0*/  ISETP.LE.U32.AND P1, PT, R7, UR7, PT ;  /* 0x0000000707007c0c */ /* 0x000fe2000bf23070 */
[----:B------:R-:W-:-:S02]  /*68d0*/  @!P4 HADD2 R27, -R180.H0_H0, -RZ.H0_H0 ;  /* 0xa00000ffb41bc230 */ /* 0x000fc40000000900 */
[--C-:B------:R-:W-:Y:S01]  /*68e0*/  FFMA.FTZ R7, R106, UR34, -R2.reuse ;  /* 0x000000226a077c23 */ /* 0x100fe20008010802 */
[----:B------:R4:W-:Y:S01]  /*68f0*/  STL [R1+0x3c0], R220 ;  /* 0x0003c0dc01007387 */ /* 0x0009e20000100800 */
[--C-:B-1----:R-:W-:Y:S01]  /*6900*/  FFMA.FTZ R236, R228, UR34, -R3.reuse ;  /* 0x00000022e4ec7c23 */ /* 0x102fe20008010803 */
[----:B------:R-:W-:Y:S01]  /*6910*/  FFMA.FTZ R175, R61, UR34, -R2 ;  /* 0x000000223daf7c23 */ /* 0x000fe20008010802 */
[----:B------:R-:W-:Y:S01]  /*6920*/  @!P4 PRMT R237, R27, 0x5410, RZ ;  /* 0x000054101bedc816 */ /* 0x000fe200000000ff */
[----:B---3--:R-:W-:Y:S01]  /*6930*/  IMAD.MOV.U32 R5, RZ, RZ, R94 ;  /* 0x000000ffff057224 */ /* 0x008fe200078e005e */
[----:B------:R1:W-:Y:S01]  /*6940*/  MUFU.EX2 R244, R7 ;  /* 0x0000000700f47308 */ /* 0x0003e20000000800 */
[----:B------:R3:W-:Y:S01]  /*6950*/  STL [R1+0x3c4], R180 ;  /* 0x0003c4b401007387 */ /* 0x0007e20000100800 */
[--C-:B------:R-:W-:Y:S01]  /*6960*/  FFMA.FTZ R27, R187, UR34, -R3.reuse ;  /* 0x00000022bb1b7c23 */ /* 0x100fe20008010803 */
[----:B------:R-:W-:Y:S01]  /*6970*/  FFMA.FTZ R228, R51, UR34, -R2 ;  /* 0x0000002233e47c23 */ /* 0x000fe20008010802 */
[--C-:B------:R-:W-:Y:S01]  /*6980*/  FFMA.FTZ R33, R225, UR34, -R0.reuse ;  /* 0x00000022e1217c23 */ /* 0x100fe20008010800 */
[--C-:B------:R-:W-:Y:S01]  /*6990*/  FFMA.FTZ R51, R127, UR34, -R0.reuse ;  /* 0x000000227f337c23 */ /* 0x100fe20008010800 */
[--C-:B------:R-:W-:Y:S01]  /*69a0*/  FFMA.FTZ R61, R113, UR34, -R0.reuse ;  /* 0x00000022713d7c23 */ /* 0x100fe20008010800 */
[--C-:B------:R-:W-:Y:S01]  /*69b0*/  FFMA.FTZ R152, R75, UR34, -R0.reuse ;  /* 0x000000224b987c23 */ /* 0x100fe20008010800 */
[--C-:B--2---:R-:W-:Y:S01]  /*69c0*/  FFMA.FTZ R221, R49, UR34, -R3.reuse ;  /* 0x0000002231dd7c23 */ /* 0x104fe20008010803 */
[--C-:B------:R-:W-:Y:S01]  /*69d0*/  FFMA.FTZ R153, R71, UR34, -R0.reuse ;  /* 0x0000002247997c23 */ /* 0x100fe20008010800 */
[--C-:B------:R-:W-:Y:S01]  /*69e0*/  FFMA.FTZ R183, R63, UR34, -R0.reuse ;  /* 0x000000223fb77c23 */ /* 0x100fe20008010800 */
[--C-:B------:R-:W-:Y:S01]  /*69f0*/  FFMA.FTZ R182, R58, UR34, -R0.reuse ;  /* 0x000000223ab67c23 */ /* 0x100fe20008010800 */
[--C-:B----4-:R-:W-:Y:S01]  /*6a00*/  FFMA.FTZ R6, R123, UR34, -R0.reuse ;  /* 0x000000227b067c23 */ /* 0x110fe20008010800 */
[--C-:B------:R-:W-:Y:S01]  /*6a10*/  FFMA.FTZ R225, R56, UR34, -R0.reuse ;  /* 0x0000002238e17c23 */ /* 0x100fe20008010800 */
[--C-:B-1----:R-:W-:Y:S01]  /*6a20*/  FFMA.FTZ R7, R117, UR34, -R0.reuse ;  /* 0x0000002275077c23 */ /* 0x102fe20008010800 */
[--C-:B------:R-:W-:Y:S01]  /*6a30*/  FFMA.FTZ R226, R54, UR34, -R0.reuse ;  /* 0x0000002236e27c23 */ /* 0x100fe20008010800 */
[----:B------:R1:W2:Y:S01]  /*6a40*/  MUFU.EX2 R198, R6 ;  /* 0x0000000600c67308 */ /* 0x0002a20000000800 */
[--C-:B------:R-:W-:Y:S01]  /*6a50*/  FFMA.FTZ R248, R234, UR34, -R0.reuse ;  /* 0x00000022eaf87c23 */ /* 0x100fe20008010800 */
[----:B------:R-:W-:Y:S01]  /*6a60*/  FFMA.FTZ R247, R42, UR34, -R0 ;  /* 0x000000222af77c23 */ /* 0x000fe20008010800 */
[----:B------:R-:W-:Y:S01]  /*6a70*/  FFMA.FTZ R10, R174, UR34, -R2 ;  /* 0x00000022ae0a7c23 */ /* 0x000fe20008010802 */
[----:B------:R-:W-:Y:S01]  /*6a80*/  PRMT R220, R180, 0x7632, R220 ;  /* 0x00007632b4dc7816 */ /* 0x000fe200000000dc */
[----:B------:R-:W-:Y:S01]  /*6a90*/  MUFU.EX2 R150, R7 ;  /* 0x0000000700967308 */ /* 0x000fe20000000800 */
[----:B------:R-:W-:Y:S01]  /*6aa0*/  @P3 PRMT R220, R29, 0x5410, RZ ;  /* 0x000054101ddc3816 */ /* 0x000fe200000000ff */
[--C-:B------:R-:W-:Y:S01]  /*6ab0*/  FFMA.FTZ R29, R37, UR34, -R0.reuse ;  /* 0x00000022251d7c23 */ /* 0x100fe20008010800 */
[----:B------:R-:W-:Y:S01]  /*6ac0*/  FFMA.FTZ R37, R209, UR34, -R0 ;  /* 0x00000022d1257c23 */ /* 0x000fe20008010800 */
[--C-:B------:R-:W-:Y:S01]  /*6ad0*/  FFMA.FTZ R66, R100, UR34, -R2.reuse ;  /* 0x0000002264427c23 */ /* 0x100fe20008010802 */
[----:B---3--:R-:W-:Y:S01]  /*6ae0*/  FFMA.FTZ R180, R44, UR34, -R3 ;  /* 0x000000222cb47c23 */ /* 0x008fe20008010803 */
[--C-:B------:R-:W-:Y:S01]  /*6af0*/  FFMA.FTZ R22, R208, UR34, -R2.reuse ;  /* 0x00000022d0167c23 */ /* 0x100fe20008010802 */
[--C-:B------:R-:W-:Y:S01]  /*6b00*/  FFMA.FTZ R21, R211, UR34, -R2.reuse ;  /* 0x00000022d3157c23 */ /* 0x100fe20008010802 */
[--C-:B------:R-:W-:Y:S01]  /*6b10*/  FFMA.FTZ R20, R204, UR34, -R2.reuse ;  /* 0x00000022cc147c23 */ /* 0x100fe20008010802 */
[----:B-1----:R-:W-:Y:S01]  /*6b20*/  LOP3.LUT R6, R5, 0xff, RZ, 0xc0, !PT ;  /* 0x000000ff05067812 */ /* 0x002fe200078ec0ff */
[--C-:B------:R-:W-:Y:S01]  /*6b30*/  FFMA.FTZ R25, R195, UR34, -R2.reuse ;  /* 0x00000022c3197c23 */ /* 0x100fe20008010802 */
[----:B------:R-:W-:Y:S01]  /*6b40*/  PRMT R5, R91, 0x7632, R5 ;  /* 0x000076325b057816 */ /* 0x000fe20000000005 */
[--C-:B------:R-:W-:Y:S01]  /*6b50*/  FFMA.FTZ R28, R192, UR34, -R2.reuse ;  /* 0x00000022c01c7c23 */ /* 0x100fe20008010802 */
[----:B------:R-:W-:Y:S01]  /*6b60*/  ISETP.LE.U32.AND P0, PT, R6, UR7, PT ;  /* 0x0000000706007c0c */ /* 0x000fe2000bf03070 */
[--C-:B------:R-:W-:Y:S01]  /*6b70*/  FFMA.FTZ R6, R112, UR34, -R2.reuse ;  /* 0x0000002270067c23 */ /* 0x100fe20008010802 */
[----:B------:R-:W-:Y:S01]  /*6b80*/  LOP3.LUT R5, R5, 0xff, RZ, 0xc0, !PT ;  /* 0x000000ff05057812 */ /* 0x000fe200078ec0ff */
[--C-:B------:R-:W-:Y:S01]  /*6b90*/  FFMA.FTZ R16, R173, UR34, -R2.reuse ;  /* 0x00000022ad107c23 */ /* 0x100fe20008010802 */
[----:B--2---:R-:W-:Y:S01]  /*6ba0*/  F2FP.F16.F32.PACK_AB R168, R198, R166 ;  /* 0x000000a6c6a8723e */ /* 0x004fe200000000ff */
[----:B------:R1:W2:Y:S01]  /*6bb0*/  MUFU.EX2 R199, R6 ;  /* 0x0000000600c77308 */ /* 0x0002a20000000800 */
[----:B------:R-:W-:Y:S01]  /*6bc0*/  ISETP.LE.U32.AND P4, PT, R5, UR7, PT ;  /* 0x0000000705007c0c */ /* 0x000fe2000bf83070 */
[----:B------:R-:W-:Y:S01]  /*6bd0*/  FFMA.FTZ R49, R116, UR34, -R2 ;  /* 0x0000002274317c23 */ /* 0x000fe20008010802 */
[----:B------:R-:W-:Y:S01]  /*6be0*/  LOP3.LUT R5, R83, 0xffff, RZ, 0xc0, !PT ;  /* 0x0000ffff53057812 */ /* 0x000fe200078ec0ff */
[C---:B------:R-:W-:Y:S01]  /*6bf0*/  @P2 HADD2 R30, -R168.reuse.H0_H0, -RZ.H0_H0 ;  /* 0xa00000ffa81e2230 */ /* 0x040fe20000000900 */
[----:B------:R-:W-:Y:S01]  /*6c00*/  PRMT R214, R168, 0x7610, R214 ;  /* 0x00007610a8d67816 */ /* 0x000fe200000000d6 */
[----:B------:R-:W-:Y:S01]  /*6c10*/  @P5 HADD2 R32, -R168.H1_H1, -RZ.H0_H0 ;  /* 0xa00000ffa8205230 */ /* 0x000fe20000000d00 */
[----:B------:R-:W-:Y:S01]  /*6c20*/  SHF.R.U32.HI R5, RZ, 0x8, R5 ;  /* 0x00000008ff057819 */ /* 0x000fe20000011605 */
[--C-:B------:R-:W-:Y:S01]  /*6c30*/  FFMA.FTZ R50, R109, UR34, -R2.reuse ;  /* 0x000000226d327c23 */ /* 0x100fe20008010802 */
[----:B------:R-:W-:Y:S01]  /*6c40*/  @P2 PRMT R214, R30, 0x5410, RZ ;  /* 0x000054101ed62816 */ /* 0x000fe200000000ff */
[--C-:B------:R-:W-:Y:S01]  /*6c50*/  FFMA.FTZ R30, R185, UR34, -R2.reuse ;  /* 0x00000022b91e7c23 */ /* 0x100fe20008010802 */
[----:B------:R-:W-:Y:S01]  /*6c60*/  LOP3.LUT R5, R5, 0xffff, RZ, 0xc0, !PT ;  /* 0x0000ffff05057812 */ /* 0x000fe200078ec0ff */
[----:B------:R-:W-:Y:S01]  /*6c70*/  FFMA.FTZ R86, R86, UR34, -R2 ;  /* 0x0000002256567c23 */ /* 0x000fe20008010802 */
[----:B------:R-:W-:Y:S01]  /*6c80*/  PRMT R222, R168, 0x7632, R222 ;  /* 0x00007632a8de7816 */ /* 0x000fe200000000de */
[----:B------:R-:W-:Y:S01]  /*6c90*/  FFMA.FTZ R82, R82, UR34, -R2 ;  /* 0x0000002252527c23 */ /* 0x000fe20008010802 */
[----:B-1----:R-:W-:Y:S01]  /*6ca0*/  PRMT R6, R83, 0x7632, R6 ;  /* 0x0000763253067816 */ /* 0x002fe20000000006 */
[--C-:B------:R-:W-:Y:S01]  /*6cb0*/  FFMA.FTZ R100, R76, UR34, -R2.reuse ;  /* 0x000000224c647c23 */ /* 0x100fe20008010802 */
[----:B------:R-:W-:Y:S01]  /*6cc0*/  ISETP.LE.U32.AND P2, PT, R5, UR7, PT ;  /* 0x0000000705007c0c */ /* 0x000fe2000bf43070 */
[--C-:B------:R-:W-:Y:S01]  /*6cd0*/  FFMA.FTZ R5, R128, UR34, -R3.reuse ;  /* 0x0000002280057c23 */ /* 0x100fe20008010803 */
[----:B------:R-:W-:Y:S01]  /*6ce0*/  LOP3.LUT R6, R6, 0xff, RZ, 0xc0, !PT ;  /* 0x000000ff06067812 */ /* 0x000fe200078ec0ff */
[----:B------:R-:W-:Y:S01]  /*6cf0*/  FFMA.FTZ R97, R74, UR34, -R2 ;  /* 0x000000224a617c23 */ /* 0x000fe20008010802 */
[----:B--2---:R-:W-:Y:S01]  /*6d00*/  F2FP.F16.F32.PACK_AB R238, R244, R199 ;  /* 0x000000c7f4ee723e */ /* 0x004fe200000000ff */
[----:B------:R1:W-:Y:S01]  /*6d10*/  MUFU.EX2 R179, R5 ;  /* 0x0000000500b37308 */ /* 0x0003e20000000800 */
[----:B------:R-:W-:Y:S01]  /*6d20*/  ISETP.LE.U32.AND P3, PT, R6, UR7, PT ;  /* 0x0000000706007c0c */ /* 0x000fe2000bf63070 */
[----:B------:R-:W-:Y:S01]  /*6d30*/  FFMA.FTZ R6, R146, UR34, -R3 ;  /* 0x0000002292067c23 */ /* 0x000fe20008010803 */
[C---:B------:R-:W-:Y:S01]  /*6d40*/  PRMT R137, R238.reuse, 0x7610, R137 ;  /* 0x00007610ee897816 */ /* 0x040fe20000000089 */
[C---:B------:R-:W-:Y:S01]  /*6d50*/  @!P1 HADD2 R35, -R238.reuse.H0_H0, -RZ.H0_H0 ;  /* 0xa00000ffee239230 */ /* 0x040fe20000000900 */
[----:B------:R-:W-:Y:S01]  /*6d60*/  PRMT R8, R238, 0x7632, R8 ;  /* 0x00007632ee087816 */ /* 0x000fe20000000008 */
[----:B------:R2:W3:Y:S01]  /*6d70*/  MUFU.EX2 R176, R6 ;  /* 0x0000000600b07308 */ /* 0x0004e20000000800 */
[--C-:B------:R-:W-:Y:S01]  /*6d80*/  FFMA.FTZ R146, R101, UR34, -R3.reuse ;  /* 0x0000002265927c23 */ /* 0x100fe20008010803 */
[----:B------:R-:W-:Y:S01]  /*6d90*/  @!P2 HADD2 R36, -R238.H1_H1, -RZ.H0_H0 ;  /* 0xa00000ffee24a230 */ /* 0x000fe20000000d00 */
[----:B------:R-:W-:Y:S01]  /*6da0*/  @!P1 PRMT R137, R35, 0x5410, RZ ;  /* 0x0000541023899816 */ /* 0x000fe200000000ff */
[----:B------:R-:W-:Y:S01]  /*6db0*/  FFMA.FTZ R101, R73, UR34, -R3 ;  /* 0x0000002249657c23 */ /* 0x000fe20008010803 */
[----:B------:R-:W-:Y:S01]  /*6dc0*/  @P5 PRMT R222, R32, 0x5410, RZ ;  /* 0x0000541020de5816 */ /* 0x000fe200000000ff */
[--C-:B------:R-:W-:Y:S01]  /*6dd0*/  FFMA.FTZ R32, R219, UR34, -R0.reuse ;  /* 0x00000022db207c23 */ /* 0x100fe20008010800 */
[----:B------:R-:W-:Y:S01]  /*6de0*/  @!P2 PRMT R8, R36, 0x5410, RZ ;  /* 0x000054102408a816 */ /* 0x000fe200000000ff */
[----:B------:R-:W-:Y:S01]  /*6df0*/  FFMA.FTZ R35, R217, UR34, -R0 ;  /* 0x00000022d9237c23 */ /* 0x000fe20008010800 */
[----:B-1----:R-:W-:Y:S01]  /*6e00*/  LOP3.LUT R5, R81, 0xffff, RZ, 0xc0, !PT ;  /* 0x0000ffff51057812 */ /* 0x002fe200078ec0ff */
[--C-:B------:R-:W-:Y:S01]  /*6e10*/  FFMA.FTZ R174, R69, UR34, -R2.reuse ;  /* 0x0000002245ae7c23 */ /* 0x100fe20008010802 */
[--C-:B------:R-:W-:Y:S01]  /*6e20*/  FFMA.FTZ R239, R45, UR34, -R2.reuse ;  /* 0x000000222def7c23 */ /* 0x100fe20008010802 */
[----:B------:R1:W-:Y:S01]  /*6e30*/  STL [R1+0x120], R8 ;  /* 0x0001200801007387 */ /* 0x0003e20000100800 */
[----:B------:R-:W-:Y:S01]  /*6e40*/  FFMA.FTZ R240, R43, UR34, -R2 ;  /* 0x000000222bf07c23 */ /* 0x000fe20008010802 */
[----:B--2---:R-:W-:Y:S01]  /*6e50*/  FFMA.FTZ R6, R129, UR34, -R0 ;  /* 0x0000002281067c23 */ /* 0x004fe20008010800 */
[----:B------:R-:W-:Y:S01]  /*6e60*/  FFMA.FTZ R250, R232, UR34, -R2 ;  /* 0x00000022e8fa7c23 */ /* 0x000fe20008010802 */
[--C-:B------:R-:W-:Y:S01]  /*6e70*/  FFMA.FTZ R241, R235, UR34, -R4.reuse ;  /* 0x00000022ebf17c23 */ /* 0x100fe20008010804 */
[----:B------:R-:W-:Y:S01]  /*6e80*/  FFMA.FTZ R235, R57, UR34, -R4 ;  /* 0x0000002239eb7c23 */ /* 0x000fe20008010804 */
[----:B------:R2:W4:Y:S01]  /*6e90*/  MUFU.EX2 R178, R6 ;  /* 0x0000000600b27308 */ /* 0x0005220000000800 */
[----:B------:R-:W-:-:S02]  /*6ea0*/  IMAD.MOV.U32 R215, RZ, RZ, R92 ;  /* 0x000000ffffd77224 */ /* 0x000fc400078e005c */
[--C-:B------:R-:W-:Y:S01]  /*6eb0*/  FFMA.FTZ R36, R230, UR34, -R4.reuse ;  /* 0x00000022e6247c23 */ /* 0x100fe20008010804 */
[--C-:B------:R-:W-:Y:S01]  /*6ec0*/  FFMA.FTZ R43, R224, UR34, -R4.reuse ;  /* 0x00000022e02b7c23 */ /* 0x100fe20008010804 */
[----:B------:R3:W-:Y:S01]  /*6ed0*/  MUFU.EX2 R80, R12 ;  /* 0x0000000c00507308 */ /* 0x0007e20000000800 */
        /* <DEDUP_REMOVED lines=9> */
[--C-:B--2---:R-:W-:Y:S01]  /*6f70*/  SHF.R.U32.HI R6, RZ, 0x8, R5.reuse ;  /* 0x00000008ff067819 */ /* 0x104fe20000011605 */
[----:B------:R-:W-:Y:S01]  /*6f80*/  FFMA.FTZ R186, R72, UR34, -R4 ;  /* 0x0000002248ba7c23 */ /* 0x000fe20008010804 */
[----:B------:R-:W-:-:S02]  /*6f90*/  PRMT R5, R65, 0x7632, R5 ;  /* 0x0000763241057816 */ /* 0x000fc40000000005 */
[----:B------:R-:W-:Y:S01]  /*6fa0*/  LOP3.LUT R7, R6, 0xffff, RZ, 0xc0, !PT ;  /* 0x0000ffff06077812 */ /* 0x000fe200078ec0ff */
[----:B-1----:R-:W-:Y:S01]  /*6fb0*/  FFMA.FTZ R8, R160, UR34, -R3 ;  /* 0x00000022a0087c23 */ /* 0x002fe20008010803 */
[----:B------:R-:W-:Y:S01]  /*6fc0*/  LOP3.LUT R6, R5, 0xff, RZ, 0xc0, !PT ;  /* 0x000000ff05067812 */ /* 0x000fe200078ec0ff */
[----:B---3--:R-:W-:Y:S01]  /*6fd0*/  IMAD.MOV.U32 R12, RZ, RZ, R214 ;  /* 0x000000ffff0c7224 */ /* 0x008fe200078e00d6 */
[----:B------:R-:W-:Y:S02]  /*6fe0*/  LOP3.LUT R5, R65, 0xffff, RZ, 0xc0, !PT ;  /* 0x0000ffff41057812 */ /* 0x000fe400078ec0ff */
[----:B------:R-:W-:Y:S02]  /*6ff0*/  ISETP.LE.U32.AND P1, PT, R6, UR7, PT ;  /* 0x0000000706007c0c */ /* 0x000fe4000bf23070 */
[----:B------:R-:W-:Y:S02]  /*7000*/  F2FP.F16.F32.PACK_AB R6, R179, R176 ;  /* 0x000000b0b306723e */ /* 0x000fe400000000ff */
[----:B------:R-:W-:-:S02]  /*7010*/  SHF.R.U32.HI R5, RZ, 0x8, R5 ;  /* 0x00000008ff057819 */ /* 0x000fc40000011605 */
[----:B----4-:R-:W-:Y:S02]  /*7020*/  F2FP.F16.F32.PACK_AB R191, R150, R178 ;  /* 0x000000b296bf723e */ /* 0x010fe400000000ff */
[C---:B------:R-:W-:Y:S02]  /*7030*/  PRMT R213, R6.reuse, 0x7610, R213 ;  /* 0x0000761006d57816 */ /* 0x040fe400000000d5 */
[----:B------:R-:W-:Y:S01]  /*7040*/  LOP3.LUT R5, R5, 0xffff, RZ, 0xc0, !PT ;  /* 0x0000ffff05057812 */ /* 0x000fe200078ec0ff */
[----:B------:R-:W-:Y:S01]  /*7050*/  @!P3 HADD2 R40, -R191.H0_H0, -RZ.H0_H0 ;  /* 0xa00000ffbf28b230 */ /* 0x000fe20000000900 */
[----:B------:R-:W-:Y:S01]  /*7060*/  PRMT R212, R6, 0x7632, R212 ;  /* 0x0000763206d47816 */ /* 0x000fe200000000d4 */
[----:B------:R-:W-:Y:S01]  /*7070*/  @!P4 HADD2 R41, -R213.H0_H0, -RZ.H0_H0 ;  /* 0xa00000ffd529c230 */ /* 0x000fe20000000900 */
[----:B------:R-:W-:Y:S01]  /*7080*/  ISETP.LE.U32.AND P2, PT, R5, UR7, PT ;  /* 0x0000000705007c0c */ /* 0x000fe2000bf43070 */
[----:B------:R-:W-:Y:S01]  /*7090*/  FFMA.FTZ R6, R142, UR34, -R0 ;  /* 0x000000228e067c23 */ /* 0x000fe20008010800 */
[----:B------:R-:W-:-:S02]  /*70a0*/  SHF.R.U32.HI R5, RZ, 0x18, R91 ;  /* 0x00000018ff057819 */ /* 0x000fc4000001165b */
[----:B------:R-:W-:Y:S02]  /*70b0*/  SHF.R.U32.HI R3, RZ, 0x18, R83 ;  /* 0x00000018ff037819 */ /* 0x000fe40000011653 */
[----:B------:R-:W-:Y:S02]  /*70c0*/  PRMT R64, R191, 0x7610, R64 ;  /* 0x00007610bf407816 */ /* 0x000fe40000000040 */
[----:B------:R-:W-:Y:S02]  /*70d0*/  PRMT R223, R213, 0x5410, R212 ;  /* 0x00005410d5df7816 */ /* 0x000fe400000000d4 */
[----:B------:R-:W-:Y:S01]  /*70e0*/  @!P3 PRMT R64, R40, 0x5410, RZ ;  /* 0x000054102840b816 */ /* 0x000fe200000000ff */
[----:B------:R-:W-:Y:S01]  /*70f0*/  FFMA.FTZ R40, R229, UR34, -R4 ;  /* 0x00000022e5287c23 */ /* 0x000fe20008010804 */
[----:B------:R-:W-:Y:S01]  /*7100*/  @!P4 PRMT R213, R41, 0x5410, RZ ;  /* 0x0000541029d5c816 */ /* 0x000fe200000000ff */
[----:B------:R-:W-:Y:S01]  /*7110*/  FFMA.FTZ R41, R194, UR34, -R0 ;  /* 0x00000022c2297c23 */ /* 0x000fe20008010800 */
[----:B------:R-:W-:Y:S01]  /*7120*/  ISETP.LE.U32.AND P4, PT, R5, UR7, PT ;  /* 0x0000000705007c0c */ /* 0x000fe2000bf83070 */
[--C-:B------:R-:W-:Y:S01]  /*7130*/  FFMA.FTZ R5, R140, UR34, -R2.reuse ;  /* 0x000000228c057c23 */ /* 0x100fe20008010802 */
[----:B------:R-:W-:Y:S01]  /*7140*/  ISETP.LE.U32.AND P3, PT, R3, UR7, PT ;  /* 0x0000000703007c0c */ /* 0x000fe2000bf63070 */
[----:B------:R-:W-:Y:S01]  /*7150*/  FFMA.FTZ R3, R130, UR34, -R2 ;  /* 0x0000002282037c23 */ /* 0x000fe20008010802 */
[----:B------:R-:W-:Y:S01]  /*7160*/  ISETP.LE.U32.AND P5, PT, R7, UR7, PT ;  /* 0x0000000707007c0c */ /* 0x000fe2000bfa3070 */
[----:B------:R1:W-:Y:S01]  /*7170*/  MUFU.EX2 R158, R5 ;  /* 0x00000005009e7308 */ /* 0x0003e20000000800 */
[----:B------:R-:W-:Y:S01]  /*7180*/  FFMA.FTZ R7, R161, UR34, -R0 ;  /* 0x00000022a1077c23 */ /* 0x000fe20008010800 */
[----:B------:R-:W-:Y:S01]  /*7190*/  PRMT R0, R104, 0x7771, RZ ;  /* 0x0000777168007816 */ /* 0x000fe200000000ff */
[----:B------:R-:W-:Y:S01]  /*71a0*/  FFMA.FTZ R229, R62, UR34, -R4 ;  /* 0x000000223ee57c23 */ /* 0x000fe20008010804 */
[----:B------:R2:W3:Y:S01]  /*71b0*/  MUFU.EX2 R160, R3 ;  /* 0x0000000300a07308 */ /* 0x0004e20000000800 */
[----:B------:R-:W-:-:S02]  /*71c0*/  PRMT R251, R191, 0x7632, R251 ;  /* 0x00007632bffb7816 */ /* 0x000fc400000000fb */
[----:B------:R-:W-:Y:S01]  /*71d0*/  PRMT R2, R104, 0x7770, RZ ;  /* 0x0000777068027816 */ /* 0x000fe200000000ff */
[----:B------:R-:W-:Y:S02]  /*71e0*/  @!P4 HADD2 R38, -R212.H0_H0, -RZ.H0_H0 ;  /* 0xa00000ffd426c230 */ /* 0x000fe40000000900 */
[----:B------:R-:W-:-:S03]  /*71f0*/  @!P3 HADD2 R34, -R191.H1_H1, -RZ.H0_H0 ;  /* 0xa00000ffbf22b230 */ /* 0x000fc60000000d00 */
[----:B------:R-:W-:Y:S01]  /*7200*/  @!P4 PRMT R212, R38, 0x5410, RZ ;  /* 0x0000541026d4c816 */ /* 0x000fe200000000ff */
[--C-:B-1----:R-:W-:Y:S01]  /*7210*/  FFMA.FTZ R5, R48, UR34, -R4.reuse ;  /* 0x0000002230057c23 */ /* 0x102fe20008010804 */
[----:B------:R-:W-:Y:S01]  /*7220*/  @!P3 PRMT R251, R34, 0x5410, RZ ;  /* 0x0000541022fbb816 */ /* 0x000fe200000000ff */
[--C-:B------:R-:W-:Y:S01]  /*7230*/  FFMA.FTZ R48, R126, UR34, -R4.reuse ;  /* 0x000000227e307c23 */ /* 0x100fe20008010804 */
[----:B------:R-:W-:Y:S01]  /*7240*/  ISETP.GT.U32.AND P3, PT, R0, UR7, PT ;  /* 0x0000000700007c0c */ /* 0x000fe2000bf64070 */
[--C-:B--2---:R-:W-:Y:S01]  /*7250*/  FFMA.FTZ R3, R200, UR34, -R4.reuse ;  /* 0x00000022c8037c23 */ /* 0x104fe20008010804 */
[----:B---3--:R-:W-:Y:S01]  /*7260*/  F2FP.F16.F32.PACK_AB R167, R160, R158 ;  /* 0x0000009ea0a7723e */ /* 0x008fe200000000ff */
[--C-:B------:R-:W-:Y:S01]  /*7270*/  FFMA.FTZ R34, R233, UR34, -R4.reuse ;  /* 0x00000022e9227c23 */ /* 0x100fe20008010804 */
[----:B------:R-:W-:Y:S01]  /*7280*/  PRMT R0, R94, 0x7771, RZ ;  /* 0x000077715e007816 */ /* 0x000fe200000000ff */
[----:B------:R-:W-:Y:S01]  /*7290*/  FFMA.FTZ R38, R231, UR34, -R4 ;  /* 0x00000022e7267c23 */ /* 0x000fe20008010804 */
[C---:B------:R-:W-:Y:S01]  /*72a0*/  PRMT R90, R167.reuse, 0x7610, R90 ;  /* 0x00007610a75a7816 */ /* 0x040fe2000000005a */
[C---:B------:R-:W-:Y:S01]  /*72b0*/  @!P0 HADD2 R42, -R167.reuse.H0_H0, -RZ.H0_H0 ;  /* 0xa00000ffa72a8230 */ /* 0x040fe20000000900 */
[----:B------:R-:W-:Y:S01]  /*72c0*/  ISETP.LE.U32.AND P4, PT, R2, UR7, PT ;  /* 0x0000000702007c0c */ /* 0x000fe2000bf83070 */
[--C-:B------:R-:W-:Y:S01]  /*72d0*/  FFMA.FTZ R2, R172, UR34, -R4.reuse ;  /* 0x00000022ac027c23 */ /* 0x100fe20008010804 */
[----:B------:R-:W-:Y:S01]  /*72e0*/  PRMT R79, R167, 0x7632, R79 ;  /* 0x00007632a74f7816 */ /* 0x000fe2000000004f */
[--C-:B------:R-:W-:Y:S01]  /*72f0*/  FFMA.FTZ R126, R88, UR34, -R4.reuse ;  /* 0x00000022587e7c23 */ /* 0x100fe20008010804 */
[----:B------:R-:W-:Y:S01]  /*7300*/  @!P0 PRMT R90, R42, 0x5410, RZ ;  /* 0x000054102a5a8816 */ /* 0x000fe200000000ff */
[----:B------:R1:W-:Y:S01]  /*7310*/  MUFU.EX2 R157, R2 ;  /* 0x00000002009d7308 */ /* 0x0003e20000000800 */
[----:B------:R-:W-:Y:S01]  /*7320*/  ISETP.GT.U32.AND P0, PT, R0, UR7, PT ;  /* 0x0000000700007c0c */ /* 0x000fe2000bf04070 */
[--C-:B------:R-:W-:Y:S01]  /*7330*/  FFMA.FTZ R0, R163, UR34, -R4.reuse ;  /* 0x00000022a3007c23 */ /* 0x100fe20008010804 */
[--C-:B------:R-:W-:Y:S01]  /*7340*/  FFMA.FTZ R42, R227, UR34, -R4.reuse ;  /* 0x00000022e32a7c23 */ /* 0x100fe20008010804 */
[----:B------:R2:W-:Y:S01]  /*7350*/  STL [R1+0x118], R90 ;  /* 0x0001185a01007387 */ /* 0x0005e20000100800 */
[----:B------:R-:W-:Y:S01]  /*7360*/  FFMA.FTZ R227, R68, UR34, -R4 ;  /* 0x0000002244e37c23 */ /* 0x000fe20008010804 */
[----:B------:R-:W3:Y:S08]  /*7370*/  MUFU.EX2 R159, R0 ;  /* 0x00000000009f7308 */ /* 0x000ef00000000800 */
[----:B------:R-:W-:-:S02]  /*7380*/  @P0 HADD2 R58, -R167.H1_H1, -RZ.H0_H0 ;  /* 0xa00000ffa73a0230 */ /* 0x000fc40000000d00 */
[----:B-1----:R-:W-:-:S03]  /*7390*/  FFMA.FTZ R2, R207, UR34, -R4 ;  /* 0x00000022cf027c23 */ /* 0x002fc60008010804 */
[----:B------:R-:W-:Y:S01]  /*73a0*/  @P0 PRMT R79, R58, 0x5410, RZ ;  /* 0x000054103a4f0816 */ /* 0x000fe200000000ff */
[----:B------:R-:W-:Y:S01]  /*73b0*/  IMAD.MOV.U32 R58, RZ, RZ, R150 ;  /* 0x000000ffff3a7224 */ /* 0x000fe200078e0096 */
[----:B---3--:R-:W-:Y:S01]  /*73c0*/  F2FP.F16.F32.PACK_AB R0, R159, R157 ;  /* 0x0000009d9f00723e */ /* 0x008fe200000000ff */
[----:B------:R1:W-:Y:S02]  /*73d0*/  MUFU.EX2 R150, R7 ;  /* 0x0000000700967308 */ /* 0x0003e40000000800 */
[----:B------:R3:W-:Y:S01]  /*73e0*/  STL [R1+0x110], R79 ;  /* 0x0001104f01007387 */ /* 0x0007e20000100800 */
[C---:B------:R-:W-:Y:S02]  /*73f0*/  PRMT R209, R0.reuse, 0x7632, R209 ;  /* 0x0000763200d17816 */ /* 0x040fe400000000d1 */
[----:B------:R-:W-:Y:S02]  /*7400*/  PRMT R210, R0, 0x7610, R210 ;  /* 0x0000761000d27816 */ /* 0x000fe400000000d2 */
[----:B------:R-:W-:Y:S01]  /*7410*/  PRMT R0, R94, 0x7772, RZ ;  /* 0x000077725e007816 */ /* 0x000fe200000000ff */
[----:B------:R-:W-:-:S02]  /*7420*/  @P3 HADD2 R59, -R209.H0_H0, -RZ.H0_H0 ;  /* 0xa00000ffd13b3230 */ /* 0x000fc40000000900 */
[----:B--2---:R-:W-:Y:S01]  /*7430*/  FFMA.FTZ R90, R143, UR34, -R4 ;  /* 0x000000228f5a7c23 */ /* 0x004fe20008010804 */
[----:B------:R-:W-:Y:S01]  /*7440*/  @!P4 HADD2 R63, -R210.H0_H0, -RZ.H0_H0 ;  /* 0xa00000ffd23fc230 */ /* 0x000fe20000000900 */
[----:B------:R-:W-:Y:S01]  /*7450*/  MUFU.EX2 R4, R13 ;  /* 0x0000000d00047308 */ /* 0x000fe20000000800 */
[----:B-1----:R-:W-:Y:S01]  /*7460*/  IMAD.MOV.U32 R7, RZ, RZ, R251 ;  /* 0x000000ffff077224 */ /* 0x002fe200078e00fb */
[----:B------:R-:W-:Y:S02]  /*7470*/  PRMT R251, R210, 0x5410, R209 ;  /* 0x00005410d2fb7816 */ /* 0x000fe400000000d1 */
[----:B------:R1:W-:Y:S01]  /*7480*/  MUFU.EX2 R13, R2 ;  /* 0x00000002000d7308 */ /* 0x0003e20000000800 */
[----:B------:R-:W-:Y:S02]  /*7490*/  @P3 PRMT R209, R59, 0x5410, RZ ;  /* 0x000054103bd13816 */ /* 0x000fe400000000ff */
[----:B------:R-:W-:Y:S01]  /*74a0*/  ISETP.GT.U32.AND P3, PT, R0, UR7, PT ;  /* 0x0000000700007c0c */ /* 0x000fe2000bf64070 */
[----:B------:R-:W-:Y:S01]  /*74b0*/  MUFU.EX2 R14, R14 ;  /* 0x0000000e000e7308 */ /* 0x000fe20000000800 */
[----:B------:R-:W-:-:S02]  /*74c0*/  PRMT R0, R104, 0x7772, RZ ;  /* 0x0000777268007816 */ /* 0x000fc400000000ff */
[----:B------:R-:W-:Y:S01]  /*74d0*/  @!P4 PRMT R210, R63, 0x5410, RZ ;  /* 0x000054103fd2c816 */ /* 0x000fe200000000ff */
[----:B------:R2:W-:Y:S01]  /*74e0*/  MUFU.EX2 R59, R11 ;  /* 0x0000000b003b7308 */ /* 0x0005e20000000800 */
[----:B------:R-:W-:Y:S01]  /*74f0*/  ISETP.GT.U32.AND P4, PT, R0, UR7, PT ;  /* 0x0000000700007c0c */ /* 0x000fe2000bf84070 */
[----:B---3--:R-:W-:Y:S01]  /*7500*/  IMAD.MOV.U32 R79, RZ, RZ, R155 ;  /* 0x000000ffff4f7224 */ /* 0x008fe200078e009b */
[----:B------:R-:W-:Y:S01]  /*7510*/  PRMT R0, R94, 0x7773, RZ ;  /* 0x000077735e007816 */ /* 0x000fe200000000ff */
[----:B------:R-:W3:Y:S01]  /*7520*/  MUFU.EX2 R155, R6 ;  /* 0x00000006009b7308 */ /* 0x000ee20000000800 */
[----:B-1----:R-:W-:Y:S02]  /*7530*/  PRMT R2, R104, 0x7773, RZ ;  /* 0x0000777368027816 */ /* 0x002fe400000000ff */
[----:B------:R-:W-:Y:S01]  /*7540*/  ISETP.GT.U32.AND P0, PT, R0, UR7, PT ;  /* 0x0000000700007c0c */ /* 0x000fe2000bf04070 */
[----:B------:R1:W-:Y:S01]  /*7550*/  MUFU.EX2 R63, R8 ;  /* 0x00000008003f7308 */ /* 0x0003e20000000800 */
[----:B--2---:R-:W-:Y:S01]  /*7560*/  IMAD.MOV.U32 R11, RZ, RZ, R236 ;  /* 0x000000ffff0b7224 */ /* 0x004fe200078e00ec */
[----:B---3--:R-:W-:Y:S01]  /*7570*/  F2FP.F16.F32.PACK_AB R164, R155, R150 ;  /* 0x000000969ba4723e */ /* 0x008fe200000000ff */
[----:B------:R-:W-:-:S02]  /*7580*/  IMAD.MOV.U32 R6, RZ, RZ, R151 ;  /* 0x000000ffff067224 */ /* 0x000fc400078e0097 */
[----:B------:R2:W3:Y:S01]  /*7590*/  MUFU.EX2 R151, R9 ;  /* 0x0000000900977308 */ /* 0x0004e20000000800 */
[----:B-1----:R-:W-:Y:S01]  /*75a0*/  PRMT R8, R164, 0x7610, R8 ;  /* 0x00007610a4087816 */ /* 0x002fe20000000008 */
[----:B------:R-:W-:-:S05]  /*75b0*/  @P3 HADD2 R57, -R164.H0_H0, -RZ.H0_H0 ;  /* 0xa00000ffa4393230 */ /* 0x000fca0000000900 */
[----:B------:R-:W-:Y:S01]  /*75c0*/  @P0 HADD2 R62, -R164.H1_H1, -RZ.H0_H0 ;  /* 0xa00000ffa43e0230 */ /* 0x000fe20000000d00 */
[----:B------:R-:W-:Y:S02]  /*75d0*/  @P3 PRMT R8, R57, 0x5410, RZ ;  /* 0x0000541039083816 */ /* 0x000fe400000000ff */
[----:B------:R-:W1:Y:S01]  /*75e0*/  MUFU.EX2 R57, R3 ;  /* 0x0000000300397308 */ /* 0x000e620000000800 */
[----:B------:R-:W-:Y:S02]  /*75f0*/  ISETP.GT.U32.AND P3, PT, R2, UR7, PT ;  /* 0x0000000702007c0c */ /* 0x000fe4000bf64070 */
[----:B------:R4:W-:Y:S01]  /*7600*/  STL [R1+0x10c], R8 ;  /* 0x00010c0801007387 */ /* 0x0009e20000100800 */
[----:B--2---:R-:W-:Y:S02]  /*7610*/  PRMT R9, R164, 0x7632, R9 ;  /* 0x00007632a4097816 */ /* 0x004fe40000000009 */
[----:B------:R-:W-:Y:S02]  /*7620*/  @P0 PRMT R9, R62, 0x5410, RZ ;  /* 0x000054103e090816 */ /* 0x000fe400000000ff */
[----:B---3--:R-:W-:-:S03]  /*7630*/  F2FP.F16.F32.PACK_AB R0, R151, R63 ;  /* 0x0000003f9700723e */ /* 0x008fc600000000ff */
[----:B------:R2:W-:Y:S01]  /*7640*/  STL [R1+0x108], R9 ;  /* 0x0001080901007387 */ /* 0x0005e20000100800 */
[C---:B------:R-:W-:Y:S02]  /*7650*/  PRMT R206, R0.reuse, 0x7632, R206 ;  /* 0x0000763200ce7816 */ /* 0x040fe400000000ce */
[----:B------:R-:W-:Y:S01]  /*7660*/  PRMT R207, R0, 0x7610, R207 ;  /* 0x0000761000cf7816 */ /* 0x000fe200000000cf */
[----:B------:R-:W-:Y:S04]  /*7670*/  MUFU.EX2 R3, R17 ;  /* 0x0000001100037308 */ /* 0x000fe80000000800 */
[----:B----4-:R-:W3:Y:S01]  /*7680*/  MUFU.EX2 R8, R18 ;  /* 0x0000001200087308 */ /* 0x010ee20000000800 */
[----:B--2---:R-:W-:Y:S01]  /*7690*/  IMAD.MOV.U32 R9, RZ, RZ, R58 ;  /* 0x000000ffff097224 */ /* 0x004fe200078e003a */
[----:B-1----:R-:W-:Y:S01]  /*76a0*/  F2FP.F16.F32.PACK_AB R0, R57, R13 ;  /* 0x0000000d3900723e */ /* 0x002fe200000000ff */
[----:B------:R-:W-:-:S02]  /*76b0*/  IMAD.MOV.U32 R58, RZ, RZ, R215 ;  /* 0x000000ffff3a7224 */ /* 0x000fc400078e00d7 */
[----:B------:R-:W-:Y:S01]  /*76c0*/  @P3 HADD2 R69, -R206.H0_H0, -RZ.H0_H0 ;  /* 0xa00000ffce453230 */ /* 0x000fe20000000900 */
[----:B------:R-:W2:Y:S01]  /*76d0*/  LDL.64 R214, [R1+0x1d0] ;  /* 0x0001d00001d67983 */ /* 0x000ea20000100a00 */
[C---:B------:R-:W-:Y:S01]  /*76e0*/  PRMT R195, R0.reuse, 0x7632, R195 ;  /* 0x0000763200c37816 */ /* 0x040fe200000000c3 */
[----:B------:R-:W1:Y:S01]  /*76f0*/  MUFU.EX2 R17, R15 ;  /* 0x0000000f00117308 */ /* 0x000e620000000800 */
[----:B------:R-:W-:Y:S01]  /*7700*/  PRMT R194, R0, 0x7610, R194 ;  /* 0x0000761000c27816 */ /* 0x000fe200000000c2 */
[----:B------:R-:W-:Y:S01]  /*7710*/  @P4 HADD2 R68, -R207.H0_H0, -RZ.H0_H0 ;  /* 0xa00000ffcf444230 */ /* 0x000fe20000000900 */
[----:B------:R-:W-:Y:S02]  /*7720*/  LOP3.LUT R0, R65, 0xff, RZ, 0xc0, !PT ;  /* 0x000000ff41007812 */ /* 0x000fe400078ec0ff */
[----:B------:R-:W-:Y:S01]  /*7730*/  PRMT R236, R207, 0x5410, R206 ;  /* 0x00005410cfec7816 */ /* 0x000fe200000000ce */
[----:B---3--:R-:W-:Y:S01]  /*7740*/  IMAD.MOV.U32 R62, RZ, RZ, R8 ;  /* 0x000000ffff3e7224 */ /* 0x008fe200078e0008 */
[----:B------:R-:W-:-:S02]  /*7750*/  @P3 PRMT R206, R69, 0x5410, RZ ;  /* 0x0000541045ce3816 */ /* 0x000fc400000000ff */
[----:B------:R-:W-:Y:S02]  /*7760*/  ISETP.LE.U32.AND P3, PT, R0, UR7, PT ;  /* 0x0000000700007c0c */ /* 0x000fe4000bf63070 */
[----:B------:R-:W-:Y:S02]  /*7770*/  SHF.R.U32.HI R0, RZ, 0x18, R65 ;  /* 0x00000018ff007819 */ /* 0x000fe40000011641 */
[----:B------:R-:W-:Y:S02]  /*7780*/  @P4 PRMT R207, R68, 0x5410, RZ ;  /* 0x0000541044cf4816 */ /* 0x000fe400000000ff */
[----:B------:R-:W-:Y:S02]  /*7790*/  ISETP.LE.U32.AND P4, PT, R0, UR7, PT ;  /* 0x0000000700007c0c */ /* 0x000fe4000bf83070 */
[----:B-1----:R-:W-:Y:S01]  /*77a0*/  F2FP.F16.F32.PACK_AB R0, R17, R14 ;  /* 0x0000000e1100723e */ /* 0x002fe200000000ff */
[----:B------:R-:W-:-:S03]  /*77b0*/  @!P5 HADD2 R72, -R195.H0_H0, -RZ.H0_H0 ;  /* 0xa00000ffc348d230 */ /* 0x000fc60000000900 */
[C---:B------:R-:W-:Y:S01]  /*77c0*/  PRMT R184, R0.reuse, 0x7632, R184 ;  /* 0x0000763200b87816 */ /* 0x040fe200000000b8 */
[----:B------:R-:W-:Y:S01]  /*77d0*/  IMAD.MOV.U32 R18, RZ, RZ, R4 ;  /* 0x000000ffff127224 */ /* 0x000fe200078e0004 */
[----:B------:R-:W-:Y:S02]  /*77e0*/  PRMT R185, R0, 0x7610, R185 ;  /* 0x0000761000b97816 */ /* 0x000fe400000000b9 */
[----:B------:R-:W-:-:S03]  /*77f0*/  PRMT R8, R194, 0x5410, R195 ;  /* 0x00005410c2087816 */ /* 0x000fc600000000c3 */
[----:B------:R-:W-:Y:S01]  /*7800*/  @!P4 HADD2 R70, -R184.H0_H0, -RZ.H0_H0 ;  /* 0xa00000ffb846c230 */ /* 0x000fe20000000900 */
[----:B------:R-:W-:Y:S01]  /*7810*/  @!P5 PRMT R195, R72, 0x5410, RZ ;  /* 0x0000541048c3d816 */ /* 0x000fe200000000ff */
[----:B------:R-:W-:Y:S01]  /*7820*/  MUFU.EX2 R10, R10 ;  /* 0x0000000a000a7308 */ /* 0x000fe20000000800 */
[----:B------:R1:W-:Y:S01]  /*7830*/  STL [R1+0x38c], R206 ;  /* 0x00038cce01007387 */ /* 0x0003e20000100800 */
[----:B------:R-:W-:Y:S02]  /*7840*/  FADD.FTZ R0, R18, R80 ;  /* 0x0000005012007221 */ /* 0x000fe40000010000 */
[----:B------:R-:W3:Y:S01]  /*7850*/  MUFU.EX2 R16, R16 ;  /* 0x0000001000107308 */ /* 0x000ee20000000800 */
[----:B------:R-:W-:-:S03]  /*7860*/  IMAD.MOV.U32 R4, RZ, RZ, R242 ;  /* 0x000000ffff047224 */ /* 0x000fc600078e00f2 */
[----:B------:R4:W-:Y:S04]  /*7870*/  MUFU.EX2 R72, R24 ;  /* 0x0000001800487308 */ /* 0x0009e80000000800 */
[----:B------:R-:W3:Y:S04]  /*7880*/  MUFU.EX2 R19, R19 ;  /* 0x0000001300137308 */ /* 0x000ee80000000800 */
[----:B------:R3:W-:Y:S01]  /*7890*/  MUFU.EX2 R242, R26 ;  /* 0x0000001a00f27308 */ /* 0x0007e20000000800 */
[----:B----4-:R-:W-:Y:S02]  /*78a0*/  PRMT R24, R185, 0x5410, R184 ;  /* 0x00005410b9187816 */ /* 0x010fe400000000b8 */
[----:B------:R-:W-:Y:S01]  /*78b0*/  @!P4 PRMT R184, R70, 0x5410, RZ ;  /* 0x0000541046b8c816 */ /* 0x000fe200000000ff */
[----:B-1----:R-:W-:Y:S01]  /*78c0*/  IMAD.MOV.U32 R206, RZ, RZ, R59 ;  /* 0x000000ffffce7224 */ /* 0x002fe200078e003b */
[----:B------:R-:W-:Y:S01]  /*78d0*/  MUFU.EX2 R70, R20 ;  /* 0x0000001400467308 */ /* 0x000fe20000000800 */
[----:B---3--:R-:W-:-:S02]  /*78e0*/  IMAD.MOV.U32 R26, RZ, RZ, R62 ;  /* 0x000000ffff1a7224 */ /* 0x008fc400078e003e */
[----:B------:R-:W-:Y:S01]  /*78f0*/  FADD.FTZ R0, R206, R0 ;  /* 0x00000000ce007221 */ /* 0x000fe20000010000 */
[----:B------:R-:W1:Y:S01]  /*7900*/  MUFU.EX2 R59, R27 ;  /* 0x0000001b003b7308 */ /* 0x000e620000000800 */
[----:B------:R-:W-:Y:S01]  /*7910*/  LOP3.LUT R2, R81, 0xff, RZ, 0xc0, !PT ;  /* 0x000000ff51027812 */ /* 0x000fe200078ec0ff */
[----:B------:R-:W-:Y:S02]  /*7920*/  IMAD.MOV.U32 R15, RZ, RZ, R3 ;  /* 0x000000ffff0f7224 */ /* 0x000fe400078e0003 */
[----:B------:R-:W-:Y:S01]  /*7930*/  FADD.FTZ R0, R26, R0 ;  /* 0x000000001a007221 */ /* 0x000fe20000010000 */
[----:B------:R-:W-:Y:S01]  /*7940*/  IMAD.MOV.U32 R68, RZ, RZ, R6 ;  /* 0x000000ffff447224 */ /* 0x000fe200078e0006 */
[----:B------:R-:W-:Y:S01]  /*7950*/  ISETP.LE.U32.AND P0, PT, R2, UR7, PT ;  /* 0x0000000702007c0c */ /* 0x000fe2000bf03070 */
[----:B------:R-:W-:Y:S02]  /*7960*/  IMAD.MOV.U32 R6, RZ, RZ, R237 ;  /* 0x000000ffff067224 */ /* 0x000fe400078e00ed */
[----:B------:R-:W-:Y:S01]  /*7970*/  FADD.FTZ R0, R15, R0 ;  /* 0x000000000f007221 */ /* 0x000fe20000010000 */
[----:B------:R-:W-:Y:S01]  /*7980*/  F2FP.F16.F32.PACK_AB R2, R16, R10 ;  /* 0x0000000a1002723e */ /* 0x000fe200000000ff */
[----:B------:R-:W-:Y:S02]  /*7990*/  MUFU.EX2 R237, R39 ;  /* 0x0000002700ed7308 */ /* 0x000fe40000000800 */
[----:B------:R-:W-:-:S02]  /*79a0*/  FADD.FTZ R0, R19, R0 ;  /* 0x0000000013007221 */ /* 0x000fc40000010000 */
[----:B------:R-:W3:Y:S01]  /*79b0*/  MUFU.EX2 R62, R23 ;  /* 0x00000017003e7308 */ /* 0x000ee20000000800 */
[----:B------:R-:W-:-:S03]  /*79c0*/  PRMT R193, R2, 0x7610, R193 ;  /* 0x0000761002c17816 */ /* 0x000fc600000000c1 */
[----:B------:R4:W-:Y:S01]  /*79d0*/  MUFU.EX2 R39, R41 ;  /* 0x0000002900277308 */ /* 0x0009e20000000800 */
[----:B------:R-:W-:Y:S01]  /*79e0*/  PRMT R192, R2, 0x7632, R192 ;  /* 0x0000763202c07816 */ /* 0x000fe200000000c0 */
[----:B------:R-:W-:Y:S02]  /*79f0*/  IMAD.MOV.U32 R2, RZ, RZ, R222 ;  /* 0x000000ffff027224 */ /* 0x000fe400078e00de */
[----:B------:R-:W-:Y:S01]  /*7a00*/  @!P1 HADD2 R71, -R185.H0_H0, -RZ.H0_H0 ;  /* 0xa00000ffb9479230 */ /* 0x000fe20000000900 */
[----:B------:R-:W-:Y:S01]  /*7a10*/  MUFU.EX2 R5, R5 ;  /* 0x0000000500057308 */ /* 0x000fe20000000800 */
[----:B-1----:R-:W-:-:S03]  /*7a20*/  FADD.FTZ R0, R59, R0 ;  /* 0x000000003b007221 */ /* 0x002fc60000010000 */
[----:B------:R-:W-:Y:S01]  /*7a30*/  MUFU.EX2 R222, R22 ;  /* 0x0000001600de7308 */ /* 0x000fe20000000800 */
[----:B----4-:R-:W-:-:S03]  /*7a40*/  IMAD.MOV.U32 R41, RZ, RZ, R70 ;  /* 0x000000ffff297224 */ /* 0x010fc600078e0046 */
[----:B------:R-:W1:Y:S01]  /*7a50*/  MUFU.EX2 R70, R34 ;  /* 0x0000002200467308 */ /* 0x000e620000000800 */
[----:B------:R-:W-:Y:S01]  /*7a60*/  IMAD.MOV.U32 R69, RZ, RZ, R7 ;  /* 0x000000ffff457224 */ /* 0x000fe200078e0007 */
[----:B------:R-:W-:Y:S01]  /*7a70*/  @!P1 PRMT R185, R71, 0x5410, RZ ;  /* 0x0000541047b99816 */ /* 0x000fe200000000ff */
[----:B------:R-:W-:Y:S01]  /*7a80*/  IMAD.MOV.U32 R27, RZ, RZ, R221 ;  /* 0x000000ffff1b7224 */ /* 0x000fe200078e00dd */
[----:B------:R-:W4:Y:S01]  /*7a90*/  MUFU.EX2 R36, R36 ;  /* 0x0000002400247308 */ /* 0x000f220000000800 */
[----:B------:R-:W-:Y:S02]  /*7aa0*/  IMAD.MOV.U32 R71, RZ, RZ, R64 ;  /* 0x000000ffff477224 */ /* 0x000fe400078e0040 */
[----:B------:R-:W-:Y:S01]  /*7ab0*/  FADD.FTZ R0, R242, R0 ;  /* 0x00000000f2007221 */ /* 0x000fe20000010000 */
[----:B------:R3:W4:Y:S04]  /*7ac0*/  MUFU.EX2 R221, R21 ;  /* 0x0000001500dd7308 */ /* 0x0007280000000800 */
[----:B------:R1:W-:Y:S04]  /*7ad0*/  MUFU.EX2 R64, R32 ;  /* 0x0000002000407308 */ /* 0x0003e80000000800 */
[----:B------:R-:W4:Y:S01]  /*7ae0*/  MUFU.EX2 R38, R38 ;  /* 0x0000002600267308 */ /* 0x000f220000000800 */
[----:B------:R-:W-:-:S03]  /*7af0*/  IMAD.MOV.U32 R3, RZ, RZ, R9 ;  /* 0x000000ffff037224 */ /* 0x000fc600078e0009 */
[----:B------:R4:W-:Y:S01]  /*7b00*/  MUFU.EX2 R20, R30 ;  /* 0x0000001e00147308 */ /* 0x0009e20000000800 */
[----:B---3--:R-:W-:Y:S02]  /*7b10*/  IMAD.MOV.U32 R21, RZ, RZ, R4 ;  /* 0x000000ffff157224 */ /* 0x008fe400078e0004 */
[----:B------:R-:W-:Y:S01]  /*7b20*/  FADD.FTZ R4, R165, R0 ;  /* 0x00000000a5047221 */ /* 0x000fe20000010000 */
[----:B-1----:R-:W-:Y:S02]  /*7b30*/  IMAD.MOV.U32 R32, RZ, RZ, R69 ;  /* 0x000000ffff207224 */ /* 0x002fe400078e0045 */
[----:B------:R-:W-:Y:S02]  /*7b40*/  IMAD.MOV.U32 R69, RZ, RZ, R58 ;  /* 0x000000ffff457224 */ /* 0x000fe400078e003a */
[----:B------:R-:W-:Y:S01]  /*7b50*/  FADD.FTZ R0, R72, R62 ;  /* 0x0000003e48007221 */ /* 0x000fe20000010000 */
[----:B------:R-:W-:Y:S02]  /*7b60*/  IMAD.MOV.U32 R58, RZ, RZ, R137 ;  /* 0x000000ffff3a7224 */ /* 0x000fe400078e0089 */
[----:B------:R-:W1:Y:S01]  /*7b70*/  MUFU.EX2 R137, R40 ;  /* 0x0000002800897308 */ /* 0x000e620000000800 */
[----:B------:R-:W-:-:S02]  /*7b80*/  IMAD.MOV.U32 R9, RZ, RZ, R180 ;  /* 0x000000ffff097224 */ /* 0x000fc400078e00b4 */
[----:B----4-:R-:W-:Y:S01]  /*7b90*/  IMAD.MOV.U32 R30, RZ, RZ, R24 ;  /* 0x000000ffff1e7224 */ /* 0x010fe200078e0018 */
[----:B------:R-:W3:Y:S01]  /*7ba0*/  MUFU.EX2 R180, R25 ;  /* 0x0000001900b47308 */ /* 0x000ee20000000800 */
[----:B------:R-:W-:Y:S02]  /*7bb0*/  IMAD.MOV.U32 R24, RZ, RZ, R2 ;  /* 0x000000ffff187224 */ /* 0x000fe400078e0002 */
[----:B------:R-:W-:Y:S01]  /*7bc0*/  FADD.FTZ R2, R5, R70 ;  /* 0x0000004605027221 */ /* 0x000fe20000010000 */
[----:B------:R-:W-:Y:S01]  /*7bd0*/  FADD.FTZ R0, R222, R0 ;  /* 0x00000000de007221 */ /* 0x000fe20000010000 */
[----:B------:R-:W4:Y:S01]  /*7be0*/  MUFU.EX2 R42, R42 ;  /* 0x0000002a002a7308 */ /* 0x000f220000000800 */
[----:B------:R-:W-:Y:S02]  /*7bf0*/  IMAD.MOV.U32 R7, RZ, RZ, R220 ;  /* 0x000000ffff077224 */ /* 0x000fe400078e00dc */
[----:B------:R-:W-:Y:S01]  /*7c00*/  FADD.FTZ R2, R36, R2 ;  /* 0x0000000224027221 */ /* 0x000fe20000010000 */
[----:B------:R-:W4:Y:S01]  /*7c10*/  MUFU.EX2 R220, R28 ;  /* 0x0000001c00dc7308 */ /* 0x000f220000000800 */
[----:B------:R-:W-:Y:S01]  /*7c20*/  FADD.FTZ R0, R221, R0 ;  /* 0x00000000dd007221 */ /* 0x000fe20000010000 */
[----:B------:R-:W-:-:S02]  /*7c30*/  @!P0 HADD2 R74, -R194.H0_H0, -RZ.H0_H0 ;  /* 0xa00000ffc24a8230 */ /* 0x000fc40000000900 */
[----:B------:R-:W4:Y:S01]  /*7c40*/  MUFU.EX2 R34, R43 ;  /* 0x0000002b00227308 */ /* 0x000f220000000800 */
[----:B------:R-:W-:Y:S02]  /*7c50*/  @!P2 HADD2 R73, -R192.H0_H0, -RZ.H0_H0 ;  /* 0xa00000ffc049a230 */ /* 0x000fe40000000900 */
[----:B------:R-:W-:Y:S01]  /*7c60*/  FADD.FTZ R2, R38, R2 ;  /* 0x0000000226027221 */ /* 0x000fe20000010000 */
[----:B------:R-:W-:Y:S01]  /*7c70*/  FADD.FTZ R0, R41, R0 ;  /* 0x0000000029007221 */ /* 0x000fe20000010000 */
[----:B------:R-:W4:Y:S01]  /*7c80*/  MUFU.EX2 R44, R44 ;  /* 0x0000002c002c7308 */ /* 0x000f220000000800 */
[----:B------:R-:W-:Y:S01]  /*7c90*/  PRMT R22, R193, 0x5410, R192 ;  /* 0x00005410c1167816 */ /* 0x000fe200000000c0 */
[----:B-1----:R-:W-:Y:S01]  /*7ca0*/  FADD.FTZ R2, R137, R2 ;  /* 0x0000000289027221 */ /* 0x002fe20000010000 */
[----:B------:R-:W-:Y:S02]  /*7cb0*/  @!P0 PRMT R194, R74, 0x5410, RZ ;  /* 0x000054104ac28816 */ /* 0x000fe400000000ff */
[----:B------:R-:W-:Y:S01]  /*7cc0*/  @!P2 PRMT R192, R73, 0x5410, RZ ;  /* 0x0000541049c0a816 */ /* 0x000fe200000000ff */
[----:B------:R1:W-:Y:S01]  /*7cd0*/  MUFU.EX2 R74, R29 ;  /* 0x0000001d004a7308 */ /* 0x0003e20000000800 */
[----:B---3--:R-:W-:Y:S01]  /*7ce0*/  FADD.FTZ R0, R180, R0 ;  /* 0x00000000b4007221 */ /* 0x008fe20000010000 */
[----:B------:R-:W-:-:S02]  /*7cf0*/  @!P3 HADD2 R75, -R193.H0_H0, -RZ.H0_H0 ;  /* 0xa00000ffc14bb230 */ /* 0x000fc40000000900 */
[----:B------:R-:W3:Y:S01]  /*7d00*/  MUFU.EX2 R73, R31 ;  /* 0x0000001f00497308 */ /* 0x000ee20000000800 */
[----:B----4-:R-:W-:Y:S01]  /*7d10*/  FADD.FTZ R2, R42, R2 ;  /* 0x000000022a027221 */ /* 0x010fe20000010000 */
[----:B------:R-:W-:Y:S01]  /*7d20*/  FADD.FTZ R0, R220, R0 ;  /* 0x00000000dc007221 */ /* 0x000fe20000010000 */
[----:B------:R-:W-:Y:S02]  /*7d30*/  @!P3 PRMT R193, R75, 0x5410, RZ ;  /* 0x000054104bc1b816 */ /* 0x000fe400000000ff */
[----:B------:R-:W-:Y:S01]  /*7d40*/  FADD.FTZ R2, R34, R2 ;  /* 0x0000000222027221 */ /* 0x000fe20000010000 */
[----:B------:R-:W4:Y:S01]  /*7d50*/  MUFU.EX2 R75, R33 ;  /* 0x00000021004b7308 */ /* 0x000f220000000800 */
[----:B------:R-:W-:Y:S01]  /*7d60*/  FADD.FTZ R0, R20, R0 ;  /* 0x0000000014007221 */ /* 0x000fe20000010000 */
[----:B------:R-:W-:Y:S02]  /*7d70*/  IMAD.MOV.U32 R25, RZ, RZ, R68 ;  /* 0x000000ffff197224 */ /* 0x000fe400078e0044 */
[----:B------:R-:W-:Y:S01]  /*7d80*/  FADD.FTZ R2, R44, R2 ;  /* 0x000000022c027221 */ /* 0x000fe20000010000 */
[----:B-1----:R-:W-:Y:S01]  /*7d90*/  IMAD.MOV.U32 R29, RZ, RZ, R27 ;  /* 0x000000ffff1d7224 */ /* 0x002fe200078e001b */
[----:B------:R-:W1:Y:S01]  /*7da0*/  MUFU.EX2 R35, R35 ;  /* 0x0000002300237308 */ /* 0x000e620000000800 */
[----:B------:R-:W-:-:S02]  /*7db0*/  IMAD.MOV.U32 R27, RZ, RZ, R11 ;  /* 0x000000ffff1b7224 */ /* 0x000fc400078e000b */
[----:B------:R-:W-:Y:S01]  /*7dc0*/  IMAD.MOV.U32 R68, RZ, RZ, R3 ;  /* 0x000000ffff447224 */ /* 0x000fe200078e0003 */
[----:B------:R-:W1:Y:S01]  /*7dd0*/  S2R R11, SR_TID.X ;  /* 0x00000000000b7919 */ /* 0x000e620000002100 */
[----:B------:R-:W-:Y:S01]  /*7de0*/  FADD.FTZ R3, R10, R0 ;  /* 0x000000000a037221 */ /* 0x000fe20000010000 */
[----:B---3--:R-:W-:Y:S01]  /*7df0*/  FADD.FTZ R0, R74, R73 ;  /* 0x000000494a007221 */ /* 0x008fe20000010000 */
[----:B------:R-:W3:Y:S01]  /*7e00*/  MUFU.EX2 R37, R37 ;  /* 0x0000002500257308 */ /* 0x000ee20000000800 */
[----:B------:R-:W-:Y:S02]  /*7e10*/  FADD.FTZ R13, R13, R2 ;  /* 0x000000020d0d7221 */ /* 0x000fe40000010000 */
[----:B------:R-:W3:Y:S01]  /*7e20*/  S2R R2, SR_CTAID.X ;  /* 0x0000000000027919 */ /* 0x000ee20000002500 */
[----:B------:R-:W-:-:S04]  /*7e30*/  FADD.FTZ R0, R64, R0 ;  /* 0x0000000040007221 */ /* 0x000fc80000010000 */
[----:B----4-:R-:W-:-:S04]  /*7e40*/  FADD.FTZ R0, R75, R0 ;  /* 0x000000004b007221 */ /* 0x010fc80000010000 */
[----:B-1----:R-:W-:-:S04]  /*7e50*/  FADD.FTZ R0, R35, R0 ;  /* 0x0000000023007221 */ /* 0x002fc80000010000 */
[----:B---3--:R-:W-:Y:S01]  /*7e60*/  FADD.FTZ R0, R37, R0 ;  /* 0x0000000025007221 */ /* 0x008fe20000010000 */
[----:B------:R-:W-:-:S03]  /*7e70*/  UIADD3 UR4, UPT, UPT, UR33, 0x2, URZ ;  /* 0x0000000221047890 */ /* 0x000fc6000fffe0ff */
[----:B------:R-:W-:Y:S01]  /*7e80*/  FADD.FTZ R0, R237, R0 ;  /* 0x00000000ed007221 */ /* 0x000fe20000010000 */
[----:B------:R-:W-:-:S03]  /*7e90*/  IMAD.MOV.U32 R28, RZ, RZ, R21 ;  /* 0x000000ffff1c7224 */ /* 0x000fc600078e0015 */
[----:B------:R-:W-:Y:S01]  /*7ea0*/  FADD.FTZ R0, R39, R0 ;  /* 0x0000000027007221 */ /* 0x000fe20000010000 */
[----:B------:R-:W-:-:S03]  /*7eb0*/  IMAD.MOV.U32 R21, RZ, RZ, R12 ;  /* 0x000000ffff157224 */ /* 0x000fc600078e000c */
[----:B------:R-:W-:Y:S01]  /*7ec0*/  FADD.FTZ R12, R14, R0 ;  /* 0x000000000e0c7221 */ /* 0x000fe20000010000 */
[----:B------:R-:W-:Y:S02]  /*7ed0*/  IMAD.U32 R0, RZ, RZ, UR4 ;  /* 0x00000004ff007e24 */ /* 0x000fe4000f8e00ff */
[----:B------:R-:W-:Y:S01]  /*7ee0*/  FADD.FTZ R14, R170, R4 ;  /* 0x00000004aa0e7221 */ /* 0x000fe20000010000 */
[----:B------:R-:W-:Y:S02]  /*7ef0*/  SHF.R.U32.HI R4, RZ, 0x5, R11 ;  /* 0x00000005ff047819 */ /* 0x000fe4000001160b */
[----:B------:R-:W-:-:S03]  /*7f00*/  LOP3.LUT R0, R0, UR23, R149, 0x96, !PT ;  /* 0x0000001700007c12 */ /* 0x000fc6000f8e9695 */
[----:B------:R-:W-:Y:S02]  /*7f10*/  IMAD R2, R2, 0x8, R4 ;  /* 0x0000000802027824 */ /* 0x000fe400078e0204 */
[----:B------:R-:W-:Y:S02]  /*7f20*/  IMAD.MOV.U32 R31, RZ, RZ, R15 ;  /* 0x000000ffff1f7224 */ /* 0x000fe400078e000f */
[----:B------:R-:W-:Y:S01]  /*7f30*/  FADD.FTZ R15, R16, R3 ;  /* 0x00000003100f7221 */ /* 0x000fe20000010000 */
[----:B------:R-:W-:-:S04]  /*7f40*/  IMAD.WIDE.U32 R2, R2, -0x326172a9, RZ ;  /* 0xcd9e8d5702027825 */ /* 0x000fc800078e00ff */
[----:B------:R-:W-:-:S05]  /*7f50*/  IMAD.WIDE.U32 R10, R0, -0x326172a9, RZ ;  /* 0xcd9e8d57000a7825 */ /* 0x000fca00078e00ff */
[----:B------:R-:W-:Y:S01]  /*7f60*/  LOP3.LUT R4, R2, UR6, R11, 0x96, !PT ;  /* 0x0000000602047c12 */ /* 0x000fe2000f8e960b */
[----:B------:R-:W-:-:S04]  /*7f70*/  IMAD.MOV.U32 R43, RZ, RZ, R5 ;  /* 0x000000ffff2b7224 */ /* 0x000fc800078e0005 */
[----:B------:R-:W-:Y:S01]  /*7f80*/  IMAD.WIDE.U32 R4, R4, -0x2daee0ad, RZ ;  /* 0xd2511f5304047825 */ /* 0x000fe200078e00ff */
[----:B------:R-:W-:-:S03]  /*7f90*/  LOP3.LUT R2, R10, UR32, R119, 0x96, !PT ;  /* 0x000000200a027c12 */ /* 0x000fc6000f8e9677 */
[----:B------:R-:W-:Y:S02]  /*7fa0*/  IMAD.MOV.U32 R0, RZ, RZ, R8 ;  /* 0x000000ffff007224 */ /* 0x000fe400078e0008 */
[----:B------:R-:W-:Y:S02]  /*7fb0*/  IMAD.MOV.U32 R16, RZ, RZ, R32 ;  /* 0x000000ffff107224 */ /* 0x000fe400078e0020 */
[----:B------:R-:W-:Y:S02]  /*7fc0*/  IMAD.MOV.U32 R32, RZ, RZ, R9 ;  /* 0x000000ffff207224 */ /* 0x000fe400078e0009 */
[----:B------:R-:W-:-:S04]  /*7fd0*/  IMAD.WIDE.U32 R2, R2, -0x2daee0ad, RZ ;  /* 0xd2511f5302027825 */ /* 0x000fc800078e00ff */
[----:B------:R-:W-:Y:S02]  /*7fe0*/  IMAD.MOV.U32 R33, RZ, RZ, R31 ;  /* 0x000000ffff217224 */ /* 0x000fe400078e001f */
[----:B------:R-:W-:Y:S01]  /*7ff0*/  IMAD.MOV.U32 R31, RZ, RZ, R6 ;  /* 0x000000ffff1f7224 */ /* 0x000fe200078e0006 */
[----:B------:R-:W-:Y:S01]  /*8000*/  LOP3.LUT R4, R4, UR29, R3, 0x96, !PT ;  /* 0x0000001d04047c12 */ /* 0x000fe2000f8e9603 */
[----:B------:R-:W-:Y:S02]  /*8010*/  IMAD.MOV.U32 R40, RZ, RZ, R29 ;  /* 0x000000ffff287224 */ /* 0x000fe400078e001d */
[----:B------:R-:W-:Y:S02]  /*8020*/  IMAD.MOV.U32 R29, RZ, RZ, R28 ;  /* 0x000000ffff1d7224 */ /* 0x000fe400078e001c */
[----:B------:R-:W-:Y:S01]  /*8030*/  IMAD.MOV.U32 R28, RZ, RZ, R7 ;  /* 0x000000ffff1c7224 */ /* 0x000fe200078e0007 */
[----:B--2---:R-:W-:-:S05]  /*8040*/  LOP3.LUT R8, R214, UR31, R5, 0x96, !PT ;  /* 0x0000001fd6087c12 */ /* 0x004fca000f8e9605 */
[----:B------:R-:W-:-:S05]  /*8050*/  IMAD.WIDE.U32 R8, R8, -0x326172a9, RZ ;  /* 0xcd9e8d5708087825 */ /* 0x000fca00078e00ff */
        /* <DEDUP_REMOVED lines=8> */
[----:B------:R-:W-:Y:S01]  /*80e0*/  LOP3.LUT R4, R4, UR17, R7, 0x96, !PT ;  /* 0x0000001104047c12 */ /* 0x000fe2000f8e9607 */
[----:B------:R-:W-:Y:S02]  /*80f0*/  IMAD.MOV.U32 R9, RZ, RZ, R71 ;  /* 0x000000ffff097224 */ /* 0x000fe400078e0047 */
[----:B------:R-:W-:Y:S02]  /*8100*/  IMAD.MOV.U32 R5, RZ, RZ, R70 ;  /* 0x000000ffff057224 */ /* 0x000fe400078e0046 */
[----:B------:R-:W-:-:S04]  /*8110*/  IMAD.WIDE.U32 R70, R4, -0x2daee0ad, RZ ;  /* 0xd2511f5304467825 */ /* 0x000fc800078e00ff */
[----:B------:R-:W-:Y:S02]  /*8120*/  IMAD.MOV.U32 R8, RZ, RZ, R31 ;  /* 0x000000ffff087224 */ /* 0x000fe400078e001f */
[----:B------:R-:W-:Y:S02]  /*8130*/  IMAD.MOV.U32 R31, RZ, RZ, R28 ;  /* 0x000000ffff1f7224 */ /* 0x000fe400078e001c */
[----:B------:R-:W-:Y:S02]  /*8140*/  IMAD.MOV.U32 R28, RZ, RZ, R25 ;  /* 0x000000ffff1c7224 */ /* 0x000fe400078e0019 */
[----:B------:R-:W-:Y:S01]  /*8150*/  IMAD.MOV.U32 R25, RZ, RZ, R80 ;  /* 0x000000ffff197224 */ /* 0x000fe200078e0050 */
[----:B------:R-:W-:Y:S01]  /*8160*/  LOP3.LUT R80, R2, UR14, R71, 0x96, !PT ;  /* 0x0000000e02507c12 */ /* 0x000fe2000f8e9647 */
[----:B------:R-:W-:Y:S02]  /*8170*/  IMAD.MOV.U32 R4, RZ, RZ, R9 ;  /* 0x000000ffff047224 */ /* 0x000fe400078e0009 */
[----:B------:R-:W-:Y:S01]  /*8180*/  IMAD.MOV.U32 R9, RZ, RZ, R0 ;  /* 0x000000ffff097224 */ /* 0x000fe200078e0000 */
[----:B------:R-:W-:-:S04]  /*8190*/  LOP3.LUT R0, R80, 0xff, RZ, 0xc0, !PT ;  /* 0x000000ff50007812 */ /* 0x000fc800078ec0ff */
[----:B------:R-:W-:Y:S02]  /*81a0*/  ISETP.LE.U32.AND P2, PT, R0, UR7, PT ;  /* 0x0000000700007c0c */ /* 0x000fe4000bf43070 */
[----:B------:R-:W-:-:S04]  /*81b0*/  LOP3.LUT R0, R80, 0xffff, RZ, 0xc0, !PT ;  /* 0x0000ffff50007812 */ /* 0x000fc800078ec0ff */
[----:B------:R-:W-:-:S04]  /*81c0*/  SHF.R.U32.HI R0, RZ, 0x8, R0 ;  /* 0x00000008ff007819 */ /* 0x000fc80000011600 */
[----:B------:R-:W-:-:S04]  /*81d0*/  LOP3.LUT R0, R0, 0xffff, RZ, 0xc0, !PT ;  /* 0x0000ffff00007812 */ /* 0x000fc800078ec0ff */
[----:B------:R-:W-:Y:S02]  /*81e0*/  ISETP.LE.U32.AND P0, PT, R0, UR7, PT ;  /* 0x0000000700007c0c */ /* 0x000fe4000bf03070 */
[----:B------:R-:W-:-:S04]  /*81f0*/  PRMT R0, R80, 0x7632, R0 ;  /* 0x0000763250007816 */ /* 0x000fc80000000000 */
[----:B------:R-:W-:Y:S01]  /*8200*/  LOP3.LUT R0, R0, 0xff, RZ, 0xc0, !PT ;  /* 0x000000ff00007812 */ /* 0x000fe200078ec0ff */
[----:B------:R-:W-:Y:S02]  /*8210*/  IMAD.MOV.U32 R2, RZ, RZ, R69 ;  /* 0x000000ffff027224 */ /* 0x000fe400078e0045 */
[----:B------:R-:W-:Y:S01]  /*8220*/  IMAD.MOV.U32 R71, RZ, RZ, R68 ;  /* 0x000000ffff477224 */ /* 0x000fe200078e0044 */
[----:B------:R-:W-:Y:S01]  /*8230*/  ISETP.LE.U32.AND P5, PT, R0, UR7, PT ;  /* 0x0000000700007c0c */ /* 0x000fe2000bfa3070 */
[----:B------:R-:W-:Y:S02]  /*8240*/  IMAD.MOV.U32 R0, RZ, RZ, R70 ;  /* 0x000000ffff007224 */ /* 0x000fe400078e0046 */
[----:B------:R-:W-:-:S03]  /*8250*/  IMAD.WIDE.U32 R68, R3, -0x326172a9, RZ ;  /* 0xcd9e8d5703447825 */ /* 0x000fc600078e00ff */
[----:B------:R-:W-:Y:S01]  /*8260*/  LOP3.LUT R0, R0, 0xff, RZ, 0xc0, !PT ;  /* 0x000000ff00007812 */ /* 0x000fe200078ec0ff */
[----:B------:R-:W-:Y:S01]  /*8270*/  IMAD.MOV.U32 R3, RZ, RZ, R79 ;  /* 0x000000ffff037224 */ /* 0x000fe200078e004f */
[----:B------:R-:W-:Y:S02]  /*8280*/  LOP3.LUT R79, R6, UR15, R69, 0x96, !PT ;  /* 0x0000000f064f7c12 */ /* 0x000fe4000f8e9645 */
[----:B------:R-:W-:Y:S02]  /*8290*/  ISETP.LE.U32.AND P1, PT, R0, UR7, PT ;  /* 0x0000000700007c0c */ /* 0x000fe4000bf23070 */
[----:B------:R-:W-:-:S04]  /*82a0*/  LOP3.LUT R0, R79, 0xffff, RZ, 0xc0, !PT ;  /* 0x0000ffff4f007812 */ /* 0x000fc800078ec0ff */
[----:B------:R-:W-:Y:S01]  /*82b0*/  SHF.R.U32.HI R0, RZ, 0x8, R0 ;  /* 0x00000008ff007819 */ /* 0x000fe20000011600 */
[----:B------:R-:W-:Y:S03]  /*82c0*/  MUFU.EX2 R48, R48 ;  /* 0x0000003000307308 */ /* 0x000fe60000000800 */
[----:B------:R-:W-:Y:S01]  /*82d0*/  LOP3.LUT R0, R0, 0xffff, RZ, 0xc0, !PT ;  /* 0x0000ffff00007812 */ /* 0x000fe200078ec0ff */
[----:B------:R-:W1:Y:S03]  /*82e0*/  MUFU.EX2 R45, R45 ;  /* 0x0000002d002d7308 */ /* 0x000e660000000800 */
[----:B------:R-:W-:Y:S02]  /*82f0*/  ISETP.LE.U32.AND P4, PT, R0, UR7, PT ;  /* 0x0000000700007c0c */ /* 0x000fe4000bf83070 */
[----:B------:R-:W-:-:S04]  /*8300*/  PRMT R0, R79, 0x7632, R0 ;  /* 0x000076324f007816 */ /* 0x000fc80000000000 */
[----:B------:R-:W-:-:S04]  /*8310*/  LOP3.LUT R0, R0, 0xff, RZ, 0xc0, !PT ;  /* 0x000000ff00007812 */ /* 0x000fc800078ec0ff */
[----:B------:R-:W-:Y:S02]  /*8320*/  ISETP.LE.U32.AND P3, PT, R0, UR7, PT ;  /* 0x0000000700007c0c */ /* 0x000fe4000bf63070 */
[----:B-1----:R-:W-:Y:S01]  /*8330*/  F2FP.F16.F32.PACK_AB R0, R45, R48 ;  /* 0x000000302d00723e */ /* 0x002fe200000000ff */
[----:B------:R-:W-:-:S03]  /*8340*/  IMAD.MOV.U32 R7, RZ, RZ, R71 ;  /* 0x000000ffff077224 */ /* 0x000fc600078e0047 */
[C---:B------:R-:W-:Y:S02]  /*8350*/  PRMT R197, R0.reuse, 0x7610, R197 ;  /* 0x0000761000c57816 */ /* 0x040fe400000000c5 */
[----:B------:R-:W-:Y:S01]  /*8360*/  PRMT R196, R0, 0x7632, R196 ;  /* 0x0000763200c47816 */ /* 0x000fe200000000c4 */
[----:B------:R-:W-:Y:S02]  /*8370*/  IMAD.MOV.U32 R0, RZ, RZ, R68 ;  /* 0x000000ffff007224 */ /* 0x000fe400078e0044 */
[----:B------:R-:W-:Y:S02]  /*8380*/  IMAD.MOV.U32 R71, RZ, RZ, R2 ;  /* 0x000000ffff477224 */ /* 0x000fe400078e0002 */
[----:B------:R-:W-:Y:S01]  /*8390*/  FADD.FTZ R2, R17, R12 ;  /* 0x0000000c11027221 */ /* 0x000fe20000010000 */
[----:B------:R-:W-:Y:S02]  /*83a0*/  @!P2 HADD2 R76, -R197.H0_H0, -RZ.H0_H0 ;  /* 0xa00000ffc54ca230 */ /* 0x000fe40000000900 */
[----:B------:R-:W-:-:S02]  /*83b0*/  IMAD.MOV.U32 R17, RZ, RZ, R3 ;  /* 0x000000ffff117224 */ /* 0x000fc400078e0003 */
[----:B------:R-:W-:Y:S01]  /*83c0*/  FADD.FTZ R3, R57, R13 ;  /* 0x0000000d39037221 */ /* 0x000fe20000010000 */
[----:B------:R-:W-:Y:S01]  /*83d0*/  LOP3.LUT R0, R0, 0xff, RZ, 0xc0, !PT ;  /* 0x000000ff00007812 */ /* 0x000fe200078ec0ff */
[----:B------:R-:W-:Y:S01]  /*83e0*/  IMAD.MOV.U32 R57, RZ, RZ, R20 ;  /* 0x000000ffff397224 */ /* 0x000fe200078e0014 */
[----:B------:R-:W-:Y:S02]  /*83f0*/  PRMT R20, R197, 0x5410, R196 ;  /* 0x00005410c5147816 */ /* 0x000fe400000000c4 */
[----:B------:R-:W-:Y:S02]  /*8400*/  @!P2 PRMT R197, R76, 0x5410, RZ ;  /* 0x000054104cc5a816 */ /* 0x000fe400000000ff */
[----:B------:R-:W-:Y:S02]  /*8410*/  ISETP.LE.U32.AND P2, PT, R0, UR7, PT ;  /* 0x0000000700007c0c */ /* 0x000fe4000bf43070 */
[----:B------:R-:W-:Y:S01]  /*8420*/  LOP3.LUT R0, R52, UR6, R11, 0x96, !PT ;  /* 0x0000000634007c12 */ /* 0x000fe2000f8e960b */
[----:B------:R-:W-:-:S02]  /*8430*/  @!P0 HADD2 R78, -R196.H0_H0, -RZ.H0_H0 ;  /* 0xa00000ffc44e8230 */ /* 0x000fc40000000900 */
[----:B------:R-:W-:Y:S01]  /*8440*/  FADD.FTZ R11, R166, R2 ;  /* 0x00000002a60b7221 */ /* 0x000fe20000010000 */
[----:B------:R-:W-:Y:S01]  /*8450*/  FADD.FTZ R13, R132, R3 ;  /* 0x00000003840d7221 */ /* 0x000fe20000010000 */
[----:B------:R-:W-:Y:S01]  /*8460*/  IMAD.WIDE.U32 R2, R0, -0x2daee0ad, RZ ;  /* 0xd2511f5300027825 */ /* 0x000fe200078e00ff */
[----:B------:R-:W-:-:S03]  /*8470*/  @!P0 PRMT R196, R78, 0x5410, RZ ;  /* 0x000054104ec48816 */ /* 0x000fc600000000ff */
[----:B------:R-:W-:Y:S01]  /*8480*/  IMAD.MOV.U32 R78, RZ, RZ, R4 ;  /* 0x000000ffff4e7224 */ /* 0x000fe200078e0004 */
[----:B------:R-:W-:Y:S01]  /*8490*/  LOP3.LUT R4, R188, UR31, R3, 0x96, !PT ;  /* 0x0000001fbc047c12 */ /* 0x000fe2000f8e9603 */
[----:B------:R-:W-:Y:S01]  /*84a0*/  FADD.FTZ R12, R177, R14 ;  /* 0x0000000eb10c7221 */ /* 0x000fe20000010000 */
[----:B------:R-:W-:Y:S01]  /*84b0*/  LOP3.LUT R6, R10, UR32, R139, 0x96, !PT ;  /* 0x000000200a067c12 */ /* 0x000fe2000f8e968b */
[----:B------:R-:W-:Y:S02]  /*84c0*/  IMAD.MOV.U32 R14, RZ, RZ, R5 ;  /* 0x000000ffff0e7224 */ /* 0x000fe400078e0005 */
[----:B------:R-:W-:-:S04]  /*84d0*/  IMAD.WIDE.U32 R4, R4, -0x326172a9, RZ ;  /* 0xcd9e8d5704047825 */ /* 0x000fc800078e00ff */
[----:B------:R-:W-:Y:S01]  /*84e0*/  FADD.FTZ R10, R171, R15 ;  /* 0x0000000fab0a7221 */ /* 0x000fe20000010000 */
[----:B------:R-:W-:Y:S01]  /*84f0*/  IMAD.MOV.U32 R15, RZ, RZ, R7 ;  /* 0x000000ffff0f7224 */ /* 0x000fe200078e0007 */
[----:B------:R-:W-:Y:S01]  /*8500*/  LOP3.LUT R3, R138, UR30, R5, 0x96, !PT ;  /* 0x0000001e8a037c12 */ /* 0x000fe2000f8e9605 */
[----:B------:R-:W-:-:S05]  /*8510*/  IMAD.WIDE.U32 R6, R6, -0x2daee0ad, RZ ;  /* 0xd2511f5306067825 */ /* 0x000fca00078e00ff */
[----:B------:R-:W-:Y:S01]  /*8520*/  LOP3.LUT R7, R2, UR29, R7, 0x96, !PT ;  /* 0x0000001d02077c12 */ /* 0x000fe2000f8e9607 */
[----:B------:R-:W-:-:S05]  /*8530*/  IMAD.WIDE.U32 R2, R3, -0x2daee0ad, RZ ;  /* 0xd2511f5303027825 */ /* 0x000fca00078e00ff */
[----:B------:R-:W-:Y:S01]  /*8540*/  LOP3.LUT R3, R6, UR26, R3, 0x96, !PT ;  /* 0x0000001a06037c12 */ /* 0x000fe2000f8e9603 */
[----:B------:R-:W-:-:S05]  /*8550*/  IMAD.WIDE.U32 R6, R7, -0x326172a9, RZ ;  /* 0xcd9e8d5707067825 */ /* 0x000fca00078e00ff */
[----:B------:R-:W-:Y:S01]  /*8560*/  LOP3.LUT R4, R4, UR27, R7, 0x96, !PT ;  /* 0x0000001b04047c12 */ /* 0x000fe2000f8e9607 */
[----:B------:R-:W-:Y:S02]  /*8570*/  IMAD.MOV.U32 R5, RZ, RZ, R57 ;  /* 0x000000ffff057224 */ /* 0x000fe400078e0039 */
[----:B------:R-:W-:Y:S02]  /*8580*/  IMAD.MOV.U32 R76, RZ, RZ, R17 ;  /* 0x000000ffff4c7224 */ /* 0x000fe400078e0011 */
[----:B------:R-:W-:Y:S02]  /*8590*/  IMAD.MOV.U32 R17, RZ, RZ, R8 ;  /* 0x000000ffff117224 */ /* 0x000fe400078e0008 */
[----:B------:R-:W-:Y:S02]  /*85a0*/  IMAD.MOV.U32 R57, RZ, RZ, R9 ;  /* 0x000000ffff397224 */ /* 0x000fe400078e0009 */
[----:B------:R-:W-:-:S05]  /*85b0*/  IMAD.WIDE.U32 R8, R4, -0x2daee0ad, RZ ;  /* 0xd2511f5304087825 */ /* 0x000fca00078e00ff */
[----:B------:R-:W-:Y:S01]  /*85c0*/  LOP3.LUT R0, R2, UR16, R9, 0x96, !PT ;  /* 0x0000001002007c12 */ /* 0x000fe2000f8e9609 */
[----:B------:R-:W-:Y:S02]  /*85d0*/  IMAD.MOV.U32 R4, RZ, RZ, R59 ;  /* 0x000000ffff047224 */ /* 0x000fe400078e003b */
[----:B------:R-:W-:Y:S02]  /*85e0*/  IMAD.MOV.U32 R7, RZ, RZ, R58 ;  /* 0x000000ffff077224 */ /* 0x000fe400078e003a */
[----:B------:R-:W-:-:S04]  /*85f0*/  IMAD.WIDE.U32 R2, R3, -0x326172a9, RZ ;  /* 0xcd9e8d5703027825 */ /* 0x000fc800078e00ff */
[----:B------:R-:W-:-:S04]  /*8600*/  IMAD.WIDE.U32 R58, R0, -0x326172a9, RZ ;  /* 0xcd9e8d57003a7825 */ /* 0x000fc800078e00ff */
[----:B------:R-:W-:Y:S02]  /*8610*/  IMAD.MOV.U32 R0, RZ, RZ, R14 ;  /* 0x000000ffff007224 */ /* 0x000fe400078e000e */
[----:B------:R1:W-:Y:S01]  /*8620*/  MUFU.EX2 R14, R49 ;  /* 0x00000031000e7308 */ /* 0x0003e20000000800 */
[----:B------:R-:W-:Y:S01]  /*8630*/  LOP3.LUT R6, R6, UR17, R3, 0x96, !PT ;  /* 0x0000001106067c12 */ /* 0x000fe2000f8e9603 */
[----:B------:R-:W-:Y:S02]  /*8640*/  IMAD.MOV.U32 R3, RZ, RZ, R0 ;  /* 0x000000ffff037224 */ /* 0x000fe400078e0000 */
[----:B-1----:R-:W-:Y:S01]  /*8650*/  IMAD.MOV.U32 R49, RZ, RZ, R78 ;  /* 0x000000ffff317224 */ /* 0x002fe200078e004e */
[----:B------:R-:W-:Y:S01]  /*8660*/  LOP3.LUT R78, R2, UR15, R59, 0x96, !PT ;  /* 0x0000000f024e7c12 */ /* 0x000fe2000f8e963b */
[----:B------:R-:W-:Y:S02]  /*8670*/  IMAD.MOV.U32 R2, RZ, RZ, R15 ;  /* 0x000000ffff027224 */ /* 0x000fe400078e000f */
[----:B------:R-:W1:Y:S01]  /*8680*/  MUFU.EX2 R15, R50 ;  /* 0x00000032000f7308 */ /* 0x000e620000000800 */
[----:B------:R-:W-:-:S04]  /*8690*/  LOP3.LUT R0, R78, 0xff, RZ, 0xc0, !PT ;  /* 0x000000ff4e007812 */ /* 0x000fc800078ec0ff */
        /* <DEDUP_REMOVED lines=8> */
[----:B------:R-:W-:Y:S01]  /*8720*/  ISETP.LE.U32.AND P0, PT, R0, UR7, PT ;  /* 0x0000000700007c0c */ /* 0x000fe2000bf03070 */
[----:B------:R-:W-:Y:S02]  /*8730*/  IMAD.MOV.U32 R50, RZ, RZ, R4 ;  /* 0x000000ffff327224 */ /* 0x000fe400078e0004 */
[----:B------:R-:W-:Y:S01]  /*8740*/  FADD.FTZ R4, R169, R12 ;  /* 0x0000000ca9047221 */ /* 0x000fe20000010000 */
[----:B------:R-:W-:Y:S01]  /*8750*/  STL [R1+0x380], R197 ;  /* 0x000380c501007387 */ /* 0x000fe20000100800 */
[----:B------:R-:W-:Y:S02]  /*8760*/  IMAD.MOV.U32 R12, RZ, RZ, R50 ;  /* 0x000000ffff0c7224 */ /* 0x000fe400078e0032 */
[----:B------:R-:W-:Y:S01]  /*8770*/  IMAD.MOV.U32 R50, RZ, RZ, R3 ;  /* 0x000000ffff327224 */ /* 0x000fe200078e0003 */
[----:B------:R-:W2:Y:S01]  /*8780*/  LDL.LU.64 R52, [R1+0x418] ;  /* 0x0004180001347983 */ /* 0x000ea20000300a00 */
[----:B------:R-:W-:-:S04]  /*8790*/  FADD.FTZ R3, R154, R10 ;  /* 0x0000000a9a037221 */ /* 0x000fc80000010000 */
[----:B------:R-:W-:Y:S01]  /*87a0*/  @!P0 HADD2 R84, -R204.H1_H1, -RZ.H0_H0 ;  /* 0xa00000ffcc548230 */ /* 0x000fe20000000d00 */
[----:B------:R-:W-:Y:S01]  /*87b0*/  STL [R1+0x384], R196 ;  /* 0x000384c401007387 */ /* 0x000fe20000100800 */
[----:B------:R-:W-:-:S03]  /*87c0*/  PRMT R10, R204, 0x7632, R10 ;  /* 0x00007632cc0a7816 */ /* 0x000fc6000000000a */
[----:B------:R1:W3:Y:S01]  /*87d0*/  LDL.LU R132, [R1+0x410] ;  /* 0x0004100001847983 */ /* 0x0002e20000300800 */
[----:B------:R-:W-:-:S03]  /*87e0*/  @!P0 PRMT R10, R84, 0x5410, RZ ;  /* 0x00005410540a8816 */ /* 0x000fc600000000ff */
[----:B------:R1:W4:Y:S04]  /*87f0*/  LDL.LU R169, [R1+0x40c] ;  /* 0x00040c0001a97983 */ /* 0x0003280000300800 */
[----:B------:R1:W2:Y:S01]  /*8800*/  LDL.LU R154, [R1+0x408] ;  /* 0x00040800019a7983 */ /* 0x0002a20000300800 */
[----:B------:R-:W-:-:S03]  /*8810*/  PRMT R0, R78, 0x7632, R0 ;  /* 0x000076324e007816 */ /* 0x000fc60000000000 */
[----:B------:R1:W-:Y:S01]  /*8820*/  STL [R1+0xac], R181 ;  /* 0x0000acb501007387 */ /* 0x0003e20000100800 */
[----:B------:R-:W-:-:S04]  /*8830*/  LOP3.LUT R0, R0, 0xff, RZ, 0xc0, !PT ;  /* 0x000000ff00007812 */ /* 0x000fc800078ec0ff */
[----:B------:R-:W-:Y:S01]  /*8840*/  ISETP.LE.U32.AND P0, PT, R0, UR7, PT ;  /* 0x0000000700007c0c */ /* 0x000fe2000bf03070 */
[----:B-1----:R1:W2:Y:S04]  /*8850*/  LDL.LU R181, [R1+0x404] ;  /* 0x0004040001b57983 */ /* 0x0022a80000300800 */
[----:B------:R1:W-:Y:S01]  /*8860*/  STL [R1+0xc0], R10 ;  /* 0x0000c00a01007387 */ /* 0x0003e20000100800 */
[----:B------:R-:W-:Y:S01]  /*8870*/  SHF.R.U32.HI R0, RZ, 0x18, R78 ;  /* 0x00000018ff007819 */ /* 0x000fe2000001164e */
[----:B-1----:R1:W-:Y:S02]  /*8880*/  MUFU.EX2 R10, R51 ;  /* 0x00000033000a7308 */ /* 0x0023e40000000800 */
[----:B-1----:R-:W-:Y:S02]  /*8890*/  IMAD.MOV.U32 R51, RZ, RZ, R16 ;  /* 0x000000ffff337224 */ /* 0x002fe400078e0010 */
[----:B------:R-:W1:Y:S02]  /*88a0*/  MUFU.EX2 R16, R55 ;  /* 0x0000003700107308 */ /* 0x000e640000000800 */
[----:B-1----:R-:W-:-:S05]  /*88b0*/  F2FP.F16.F32.PACK_AB R203, R16, R10 ;  /* 0x0000000a10cb723e */ /* 0x002fca00000000ff */
[----:B------:R-:W-:Y:S01]  /*88c0*/  @!P0 HADD2 R103, -R203.H0_H0, -RZ.H0_H0 ;  /* 0xa00000ffcb678230 */ /* 0x000fe20000000900 */
[----:B------:R-:W-:-:S04]  /*88d0*/  PRMT R196, R203, 0x7610, R196 ;  /* 0x00007610cbc47816 */ /* 0x000fc800000000c4 */
[----:B------:R-:W-:Y:S02]  /*88e0*/  @!P0 PRMT R196, R103, 0x5410, RZ ;  /* 0x0000541067c48816 */ /* 0x000fe400000000ff */
[----:B------:R-:W-:Y:S01]  /*88f0*/  ISETP.LE.U32.AND P0, PT, R0, UR7, PT ;  /* 0x0000000700007c0c */ /* 0x000fe2000bf03070 */
[----:B------:R-:W-:Y:S02]  /*8900*/  IMAD.MOV.U32 R84, RZ, RZ, R2 ;  /* 0x000000ffff547224 */ /* 0x000fe400078e0002 */
[----:B------:R-:W-:Y:S02]  /*8910*/  IMAD.MOV.U32 R55, RZ, RZ, R5 ;  /* 0x000000ffff377224 */ /* 0x000fe400078e0005 */
[----:B------:R-:W-:Y:S01]  /*8920*/  FADD.FTZ R5, R162, R13 ;  /* 0x0000000da2057221 */ /* 0x000fe20000010000 */
[----:B------:R-:W-:Y:S02]  /*8930*/  IMAD.MOV.U32 R13, RZ, RZ, R84 ;  /* 0x000000ffff0d7224 */ /* 0x000fe400078e0054 */
[----:B------:R-:W-:Y:S01]  /*8940*/  FADD.FTZ R2, R198, R11 ;  /* 0x0000000bc6027221 */ /* 0x000fe20000010000 */
[----:B------:R-:W-:Y:S01]  /*8950*/  IMAD.MOV.U32 R84, RZ, RZ, R12 ;  /* 0x000000ffff547224 */ /* 0x000fe200078e000c */
[----:B------:R-:W-:Y:S01]  /*8960*/  PRMT R197, R203, 0x7632, R197 ;  /* 0x00007632cbc57816 */ /* 0x000fe200000000c5 */
[----:B------:R-:W-:Y:S01]  /*8970*/  IMAD.MOV.U32 R12, RZ, RZ, R50 ;  /* 0x000000ffff0c7224 */ /* 0x000fe200078e0032 */
[----:B------:R-:W2:Y:S01]  /*8980*/  LDL.LU R162, [R1+0x400] ;  /* 0x0004000001a27983 */ /* 0x000ea20000300800 */
[----:B------:R-:W-:-:S02]  /*8990*/  IMAD.MOV.U32 R50, RZ, RZ, R49 ;  /* 0x000000ffff327224 */ /* 0x000fc400078e0031 */
[----:B------:R-:W-:Y:S02]  /*89a0*/  IMAD.MOV.U32 R0, RZ, RZ, R58 ;  /* 0x000000ffff007224 */ /* 0x000fe400078e003a */
[----:B------:R-:W-:Y:S02]  /*89b0*/  IMAD.MOV.U32 R11, RZ, RZ, R51 ;  /* 0x000000ffff0b7224 */ /* 0x000fe400078e0033 */
[----:B------:R-:W-:Y:S02]  /*89c0*/  IMAD.MOV.U32 R49, RZ, RZ, R76 ;  /* 0x000000ffff317224 */ /* 0x000fe400078e004c */
[----:B------:R-:W-:Y:S02]  /*89d0*/  @!P0 HADD2 R98, -R203.H1_H1, -RZ.H0_H0 ;  /* 0xa00000ffcb628230 */ /* 0x000fe40000000d00 */
[----:B------:R-:W-:Y:S02]  /*89e0*/  IMAD.MOV.U32 R76, RZ, RZ, R20 ;  /* 0x000000ffff4c7224 */ /* 0x000fe400078e0014 */
[----:B------:R-:W-:Y:S01]  /*89f0*/  IMAD.MOV.U32 R51, RZ, RZ, R18 ;  /* 0x000000ffff337224 */ /* 0x000fe200078e0012 */
[----:B------:R-:W-:Y:S01]  /*8a00*/  MUFU.EX2 R20, R67 ;  /* 0x0000004300147308 */ /* 0x000fe20000000800 */
[----:B------:R-:W-:-:S03]  /*8a10*/  LOP3.LUT R0, R0, 0xff, RZ, 0xc0, !PT ;  /* 0x000000ff00007812 */ /* 0x000fc600078ec0ff */
[----:B------:R-:W1:Y:S01]  /*8a20*/  MUFU.EX2 R18, R66 ;  /* 0x0000004200127308 */ /* 0x000e620000000800 */
[----:B------:R-:W-:Y:S02]  /*8a30*/  @!P0 PRMT R197, R98, 0x5410, RZ ;  /* 0x0000541062c58816 */ /* 0x000fe400000000ff */
[----:B------:R-:W-:Y:S01]  /*8a40*/  ISETP.LE.U32.AND P0, PT, R0, UR7, PT ;  /* 0x0000000700007c0c */ /* 0x000fe2000bf03070 */
[----:B------:R1:W-:Y:S01]  /*8a50*/  STL [R1+0x388], R196 ;  /* 0x000388c401007387 */ /* 0x0003e20000100800 */
[----:B------:R-:W-:Y:S02]  /*8a60*/  PRMT R0, R58, 0x7771, RZ ;  /* 0x000077713a007816 */ /* 0x000fe400000000ff */
[----:B-1----:R-:W-:-:S09]  /*8a70*/  F2FP.F16.F32.PACK_AB R201, R20, R18 ;  /* 0x0000001214c9723e */ /* 0x002fd200000000ff */
[----:B------:R-:W-:Y:S01]  /*8a80*/  @!P0 HADD2 R106, -R201.H0_H0, -RZ.H0_H0 ;  /* 0xa00000ffc96a8230 */ /* 0x000fe20000000900 */
[----:B------:R-:W-:-:S04]  /*8a90*/  PRMT R196, R201, 0x7610, R196 ;  /* 0x00007610c9c47816 */ /* 0x000fc800000000c4 */
[----:B------:R-:W-:Y:S02]  /*8aa0*/  @!P0 PRMT R196, R106, 0x5410, RZ ;  /* 0x000054106ac48816 */ /* 0x000fe400000000ff */
[----:B------:R-:W-:Y:S02]  /*8ab0*/  ISETP.GT.U32.AND P0, PT, R0, UR7, PT ;  /* 0x0000000700007c0c */ /* 0x000fe4000bf04070 */
[----:B------:R-:W-:Y:S01]  /*8ac0*/  PRMT R106, R201, 0x7632, R106 ;  /* 0x00007632c96a7816 */ /* 0x000fe2000000006a */
[----:B------:R1:W-:Y:S01]  /*8ad0*/  STL [R1+0xb0], R196 ;  /* 0x0000b0c401007387 */ /* 0x0003e20000100800 */
[----:B------:R-:W-:-:S09]  /*8ae0*/  IMAD.MOV.U32 R67, RZ, RZ, R13 ;  /* 0x000000ffff437224 */ /* 0x000fd200078e000d */
[----:B------:R-:W-:Y:S02]  /*8af0*/  @P0 HADD2 R107, -R201.H1_H1, -RZ.H0_H0 ;  /* 0xa00000ffc96b0230 */ /* 0x000fe40000000d00 */
[----:B------:R-:W-:-:S03]  /*8b00*/  IMAD.MOV.U32 R66, RZ, RZ, R11 ;  /* 0x000000ffff427224 */ /* 0x000fc600078e000b */
[----:B------:R-:W-:Y:S01]  /*8b10*/  @P0 PRMT R106, R107, 0x5410, RZ ;  /* 0x000054106b6a0816 */ /* 0x000fe200000000ff */
[----:B------:R-:W-:Y:S02]  /*8b20*/  IMAD.MOV.U32 R13, RZ, RZ, R7 ;  /* 0x000000ffff0d7224 */ /* 0x000fe400078e0007 */
[----:B------:R-:W-:Y:S02]  /*8b30*/  IMAD.MOV.U32 R11, RZ, RZ, R57 ;  /* 0x000000ffff0b7224 */ /* 0x000fe400078e0039 */
[----:B------:R1:W-:Y:S01]  /*8b40*/  STL [R1+0xb4], R106 ;  /* 0x0000b46a01007387 */ /* 0x0003e20000100800 */
[----:B------:R-:W-:Y:S02]  /*8b50*/  IMAD.MOV.U32 R7, RZ, RZ, R31 ;  /* 0x000000ffff077224 */ /* 0x000fe400078e001f */
[----:B-1----:R-:W-:Y:S02]  /*8b60*/  IMAD.MOV.U32 R196, RZ, RZ, R55 ;  /* 0x000000ffffc47224 */ /* 0x002fe400078e0037 */
[----:B------:R-:W-:-:S02]  /*8b70*/  IMAD.MOV.U32 R55, RZ, RZ, R17 ;  /* 0x000000ffff377224 */ /* 0x000fc400078e0011 */
[----:B------:R-:W-:Y:S01]  /*8b80*/  IMAD.MOV.U32 R57, RZ, RZ, R28 ;  /* 0x000000ffff397224 */ /* 0x000fe200078e001c */
[----:B------:R-:W-:Y:S01]  /*8b90*/  MUFU.EX2 R17, R61 ;  /* 0x0000003d00117308 */ /* 0x000fe20000000800 */
[----:B------:R-:W-:Y:S01]  /*8ba0*/  IMAD.MOV.U32 R31, RZ, RZ, R21 ;  /* 0x000000ffff1f7224 */ /* 0x000fe200078e0015 */
[----:B------:R-:W-:Y:S01]  /*8bb0*/  PRMT R0, R58, 0x7772, RZ ;  /* 0x000077723a007816 */ /* 0x000fe200000000ff */
        /* <DEDUP_REMOVED lines=10> */
[----:B------:R-:W1:Y:S04]  /*8c60*/  MUFU.EX2 R19, R60 ;  /* 0x0000003c00137308 */ /* 0x000e680000000800 */
[----:B------:R-:W-:Y:S04]  /*8c70*/  MUFU.EX2 R21, R87 ;  /* 0x0000005700157308 */ /* 0x000fe80000000800 */
[----:B------:R-:W1:Y:S01]  /*8c80*/  MUFU.EX2 R28, R77 ;  /* 0x0000004d001c7308 */ /* 0x000e620000000800 */
[----:B------:R-:W-:Y:S01]  /*8c90*/  ISETP.GT.U32.AND P0, PT, R0, UR7, PT ;  /* 0x0000000700007c0c */ /* 0x000fe2000bf04070 */
[----:B------:R-:W-:Y:S01]  /*8ca0*/  FADD.FTZ R3, R199, R3 ;  /* 0x00000003c7037221 */ /* 0x000fe20000010000 */
[----:B------:R-:W-:Y:S01]  /*8cb0*/  FADD.FTZ R4, R176, R4 ;  /* 0x00000004b0047221 */ /* 0x000fe20000010000 */
[----:B-1----:R-:W-:Y:S01]  /*8cc0*/  F2FP.F16.F32.PACK_AB R199, R19, R17 ;  /* 0x0000001113c7723e */ /* 0x002fe200000000ff */
[----:B------:R-:W-:-:S02]  /*8cd0*/  FADD.FTZ R2, R178, R2 ;  /* 0x00000002b2027221 */ /* 0x000fc40000010000 */
[----:B------:R-:W-:Y:S01]  /*8ce0*/  FADD.FTZ R4, R179, R4 ;  /* 0x00000004b3047221 */ /* 0x000fe20000010000 */
[----:B------:R-:W-:-:S06]  /*8cf0*/  F2FP.F16.F32.PACK_AB R0, R28, R21 ;  /* 0x000000151c00723e */ /* 0x000fcc00000000ff */
[----:B------:R-:W-:Y:S01]  /*8d00*/  @P0 HADD2 R108, -R199.H0_H0, -RZ.H0_H0 ;  /* 0xa00000ffc76c0230 */ /* 0x000fe20000000900 */
[C---:B------:R-:W-:Y:S02]  /*8d10*/  PRMT R179, R0.reuse, 0x7610, R179 ;  /* 0x0000761000b37816 */ /* 0x040fe400000000b3 */
[----:B------:R-:W-:Y:S02]  /*8d20*/  PRMT R178, R0, 0x7632, R178 ;  /* 0x0000763200b27816 */ /* 0x000fe400000000b2 */
[----:B------:R-:W-:Y:S02]  /*8d30*/  PRMT R0, R58, 0x7773, RZ ;  /* 0x000077733a007816 */ /* 0x000fe400000000ff */
[----:B------:R-:W-:Y:S02]  /*8d40*/  PRMT R23, R199, 0x7610, R23 ;  /* 0x00007610c7177816 */ /* 0x000fe40000000017 */
[----:B------:R-:W-:Y:S02]  /*8d50*/  @P0 PRMT R23, R108, 0x5410, RZ ;  /* 0x000054106c170816 */ /* 0x000fe400000000ff */
[----:B------:R-:W-:Y:S01]  /*8d60*/  ISETP.GT.U32.AND P0, PT, R0, UR7, PT ;  /* 0x0000000700007c0c */ /* 0x000fe2000bf04070 */
[----:B------:R-:W-:-:S02]  /*8d70*/  IMAD.MOV.U32 R61, RZ, RZ, R67 ;  /* 0x000000ffff3d7224 */ /* 0x000fc400078e0043 */
[----:B------:R-:W-:Y:S02]  /*8d80*/  IMAD.MOV.U32 R67, RZ, RZ, R55 ;  /* 0x000000ffff437224 */ /* 0x000fe400078e0037 */
[----:B------:R-:W-:Y:S01]  /*8d90*/  FADD.FTZ R5, R190, R5 ;  /* 0x00000005be057221 */ /* 0x000fe20000010000 */
[----:B------:R-:W-:Y:S02]  /*8da0*/  IMAD.MOV.U32 R55, RZ, RZ, R76 ;  /* 0x000000ffff377224 */ /* 0x000fe400078e004c */
[----:B------:R-:W-:Y:S02]  /*8db0*/  @!P5 HADD2 R109, -R179.H0_H0, -RZ.H0_H0 ;  /* 0xa00000ffb36dd230 */ /* 0x000fe40000000900 */
[----:B------:R-:W-:Y:S01]  /*8dc0*/  IMAD.WIDE.U32 R76, R6, -0x2daee0ad, RZ ;  /* 0xd2511f53064c7825 */ /* 0x000fe200078e00ff */
[----:B------:R1:W2:Y:S03]  /*8dd0*/  LDL.LU R190, [R1+0x3fc] ;  /* 0x0003fc0001be7983 */ /* 0x0002a60000300800 */
[----:B------:R-:W-:Y:S01]  /*8de0*/  FADD.FTZ R3, R244, R3 ;  /* 0x00000003f4037221 */ /* 0x000fe20000010000 */
[----:B------:R-:W-:Y:S01]  /*8df0*/  SHF.R.U32.HI R0, RZ, 0x18, R80 ;  /* 0x00000018ff007819 */ /* 0x000fe20000011650 */
[----:B------:R-:W-:Y:S01]  /*8e00*/  IMAD.MOV.U32 R87, RZ, RZ, R11 ;  /* 0x000000ffff577224 */ /* 0x000fe200078e000b */
[----:B------:R1:W2:Y:S01]  /*8e10*/  LDL.LU R244, [R1+0x3f8] ;  /* 0x0003f80001f47983 */ /* 0x0002a20000300800 */
[----:B------:R-:W-:-:S02]  /*8e20*/  IMAD.MOV.U32 R11, RZ, RZ, R71 ;  /* 0x000000ffff0b7224 */ /* 0x000fc400078e0047 */
[----:B------:R-:W-:Y:S01]  /*8e30*/  FADD.FTZ R2, R106, R2 ;  /* 0x000000026a027221 */ /* 0x000fe20000010000 */
[----:B------:R3:W-:Y:S01]  /*8e40*/  STL [R1+0xa8], R23 ;  /* 0x0000a81701007387 */ /* 0x0007e20000100800 */
[----:B------:R-:W-:Y:S01]  /*8e50*/  IMAD.MOV.U32 R60, RZ, RZ, R196 ;  /* 0x000000ffff3c7224 */ /* 0x000fe200078e00c4 */
[----:B------:R-:W-:Y:S01]  /*8e60*/  LOP3.LUT R71, R8, UR14, R77, 0x96, !PT ;  /* 0x0000000e08477c12 */ /* 0x000fe2000f8e964d */
[----:B------:R-:W-:Y:S01]  /*8e70*/  IMAD.MOV.U32 R107, RZ, RZ, R13 ;  /* 0x000000ffff6b7224 */ /* 0x000fe200078e000d */
[----:B------:R-:W-:Y:S01]  /*8e80*/  MUFU.EX2 R56, R56 ;  /* 0x0000003800387308 */ /* 0x000fe20000000800 */
[----:B------:R-:W-:Y:S02]  /*8e90*/  IMAD.MOV.U32 R196, RZ, RZ, R33 ;  /* 0x000000ffffc47224 */ /* 0x000fe400078e0021 */
[----:B------:R-:W-:Y:S02]  /*8ea0*/  @P0 HADD2 R110, -R199.H1_H1, -RZ.H0_H0 ;  /* 0xa00000ffc76e0230 */ /* 0x000fe40000000d00 */
[----:B------:R-:W-:Y:S01]  /*8eb0*/  IMAD.MOV.U32 R106, RZ, RZ, R25 ;  /* 0x000000ffff6a7224 */ /* 0x000fe200078e0019 */
[----:B------:R-:W-:Y:S04]  /*8ec0*/  MUFU.EX2 R13, R86 ;  /* 0x00000056000d7308 */ /* 0x000fe80000000800 */
[----:B------:R-:W-:Y:S04]  /*8ed0*/  MUFU.EX2 R33, R54 ;  /* 0x0000003600217308 */ /* 0x000fe80000000800 */
[----:B------:R-:W4:Y:S01]  /*8ee0*/  MUFU.EX2 R25, R82 ;  /* 0x0000005200197308 */ /* 0x000f220000000800 */
[----:B---3--:R-:W-:-:S02]  /*8ef0*/  PRMT R23, R179, 0x5410, R178 ;  /* 0x00005410b3177816 */ /* 0x008fc400000000b2 */
[----:B------:R-:W-:Y:S02]  /*8f00*/  @!P5 PRMT R179, R109, 0x5410, RZ ;  /* 0x000054106db3d816 */ /* 0x000fe400000000ff */
[----:B------:R-:W-:Y:S02]  /*8f10*/  ISETP.LE.U32.AND P5, PT, R0, UR7, PT ;  /* 0x0000000700007c0c */ /* 0x000fe4000bfa3070 */
[----:B------:R-:W-:Y:S01]  /*8f20*/  LOP3.LUT R0, R71, 0xff, RZ, 0xc0, !PT ;  /* 0x000000ff47007812 */ /* 0x000fe200078ec0ff */
[----:B------:R3:W-:Y:S01]  /*8f30*/  STL [R1+0x37c], R179 ;  /* 0x00037cb301007387 */ /* 0x0007e20000100800 */
[----:B----4-:R-:W-:Y:S01]  /*8f40*/  F2FP.F16.F32.PACK_AB R208, R25, R13 ;  /* 0x0000000d19d0723e */ /* 0x010fe200000000ff */
[----:B------:R-:W-:-:S03]  /*8f50*/  IMAD.MOV.U32 R59, RZ, RZ, R29 ;  /* 0x000000ffff3b7224 */ /* 0x000fc600078e001d */
[----:B------:R-:W-:Y:S02]  /*8f60*/  PRMT R134, R208, 0x7610, R134 ;  /* 0x00007610d0867816 */ /* 0x000fe40000000086 */
[----:B---3--:R-:W-:Y:S02]  /*8f70*/  PRMT R179, R199, 0x7632, R179 ;  /* 0x00007632c7b37816 */ /* 0x008fe400000000b3 */
[----:B------:R-:W-:Y:S02]  /*8f80*/  @P0 PRMT R179, R110, 0x5410, RZ ;  /* 0x000054106eb30816 */ /* 0x000fe400000000ff */
[----:B------:R-:W-:Y:S02]  /*8f90*/  ISETP.LE.U32.AND P0, PT, R0, UR7, PT ;  /* 0x0000000700007c0c */ /* 0x000fe4000bf03070 */
[----:B------:R-:W-:-:S04]  /*8fa0*/  F2FP.F16.F32.PACK_AB R0, R56, R33 ;  /* 0x000000213800723e */ /* 0x000fc800000000ff */
[C---:B------:R-:W-:Y:S02]  /*8fb0*/  PRMT R177, R0.reuse, 0x7610, R177 ;  /* 0x0000761000b17816 */ /* 0x040fe400000000b1 */
[----:B------:R-:W-:-:S05]  /*8fc0*/  PRMT R176, R0, 0x7632, R176 ;  /* 0x0000763200b07816 */ /* 0x000fca00000000b0 */
[----:B------:R-:W-:Y:S02]  /*8fd0*/  @!P0 HADD2 R112, -R208.H0_H0, -RZ.H0_H0 ;  /* 0xa00000ffd0708230 */ /* 0x000fe40000000900 */
[----:B------:R-:W-:Y:S02]  /*8fe0*/  @!P1 HADD2 R113, -R177.H0_H0, -RZ.H0_H0 ;  /* 0xa00000ffb1719230 */ /* 0x000fe40000000900 */
[----:B------:R-:W-:Y:S01]  /*8ff0*/  IMAD.MOV.U32 R29, RZ, RZ, R206 ;  /* 0x000000ffff1d7224 */ /* 0x000fe200078e00ce */
[----:B------:R-:W-:Y:S02]  /*9000*/  @!P0 PRMT R134, R112, 0x5410, RZ ;  /* 0x0000541070868816 */ /* 0x000fe400000000ff */
[----:B------:R-:W-:Y:S01]  /*9010*/  PRMT R206, R177, 0x5410, R176 ;  /* 0x00005410b1ce7816 */ /* 0x000fe200000000b0 */
[----:B------:R-:W-:Y:S01]  /*9020*/  IMAD.MOV.U32 R112, RZ, RZ, R138 ;  /* 0x000000ffff707224 */ /* 0x000fe200078e008a */
[----:B------:R-:W-:Y:S01]  /*9030*/  @!P1 PRMT R177, R113, 0x5410, RZ ;  /* 0x0000541071b19816 */ /* 0x000fe200000000ff */
[----:B------:R3:W-:Y:S01]  /*9040*/  STL [R1+0x378], R134 ;  /* 0x0003788601007387 */ /* 0x0007e20000100800 */
[----:B------:R-:W-:-:S03]  /*9050*/  IMAD.MOV.U32 R113, RZ, RZ, R139 ;  /* 0x000000ffff717224 */ /* 0x000fc600078e008b */
[----:B------:R-:W4:Y:S01]  /*9060*/  LDL.LU.64 R138, [R1+0x3f0] ;  /* 0x0003f000018a7983 */ /* 0x000f220000300a00 */
[----:B------:R-:W-:-:S04]  /*9070*/  LOP3.LUT R0, R71, 0xffff, RZ, 0xc0, !PT ;  /* 0x0000ffff47007812 */ /* 0x000fc800078ec0ff */
[----:B------:R-:W-:Y:S01]  /*9080*/  SHF.R.U32.HI R0, RZ, 0x8, R0 ;  /* 0x00000008ff007819 */ /* 0x000fe20000011600 */
[----:B------:R-:W-:-:S03]  /*9090*/  @!P5 HADD2 R114, -R178.H0_H0, -RZ.H0_H0 ;  /* 0xa00000ffb272d230 */ /* 0x000fc60000000900 */
[----:B------:R-:W-:-:S04]  /*90a0*/  LOP3.LUT R0, R0, 0xffff, RZ, 0xc0, !PT ;  /* 0x0000ffff00007812 */ /* 0x000fc800078ec0ff */
[----:B------:R-:W-:Y:S02]  /*90b0*/  ISETP.LE.U32.AND P0, PT, R0, UR7, PT ;  /* 0x0000000700007c0c */ /* 0x000fe4000bf03070 */
[----:B------:R-:W-:Y:S02]  /*90c0*/  PRMT R0, R70, 0x7771, RZ ;  /* 0x0000777146007816 */ /* 0x000fe400000000ff */
[----:B------:R-:W-:Y:S01]  /*90d0*/  @!P5 PRMT R178, R114, 0x5410, RZ ;  /* 0x0000541072b2d816 */ /* 0x000fe200000000ff */
[----:B------:R-:W-:Y:S01]  /*90e0*/  IMAD.MOV.U32 R108, RZ, RZ, R61 ;  /* 0x000000ffff6c7224 */ /* 0x000fe200078e003d */
[----:B------:R-:W-:Y:S01]  /*90f0*/  ISETP.GT.U32.AND P5, PT, R0, UR7, PT ;  /* 0x0000000700007c0c */ /* 0x000fe2000bfa4070 */
[----:B------:R-:W-:Y:S01]  /*9100*/  IMAD.MOV.U32 R61, RZ, RZ, R66 ;  /* 0x000000ffff3d7224 */ /* 0x000fe200078e0042 */
[----:B------:R-:W-:Y:S01]  /*9110*/  PRMT R0, R70, 0x7772, RZ ;  /* 0x0000777246007816 */ /* 0x000fe200000000ff */
[----:B------:R-:W-:Y:S02]  /*9120*/  IMAD.MOV.U32 R109, RZ, RZ, R32 ;  /* 0x000000ffff6d7224 */ /* 0x000fe400078e0020 */
[----:B------:R-:W-:Y:S01]  /*9130*/  IMAD.MOV.U32 R66, RZ, RZ, R30 ;  /* 0x000000ffff427224 */ /* 0x000fe200078e001e */
[----:B------:R-:W-:Y:S01]  /*9140*/  MUFU.EX2 R32, R102 ;  /* 0x0000006600207308 */ /* 0x000fe20000000800 */
[----:B------:R-:W-:-:S03]  /*9150*/  ISETP.GT.U32.AND P1, PT, R0, UR7, PT ;  /* 0x0000000700007c0c */ /* 0x000fc6000bf24070 */
[----:B------:R-:W1:Y:S01]  /*9160*/  MUFU.EX2 R30, R101 ;  /* 0x00000065001e7308 */ /* 0x000e620000000800 */
[----:B------:R-:W-:Y:S01]  /*9170*/  PRMT R0, R71, 0x7632, R0 ;  /* 0x0000763247007816 */ /* 0x000fe20000000000 */
[----:B------:R-:W-:Y:S02]  /*9180*/  IMAD.MOV.U32 R8, RZ, RZ, R24 ;  /* 0x000000ffff087224 */ /* 0x000fe400078e0018 */
[----:B------:R-:W-:Y:S02]  /*9190*/  @!P0 HADD2 R115, -R208.H1_H1, -RZ.H0_H0 ;  /* 0xa00000ffd0738230 */ /* 0x000fe40000000d00 */
[----:B------:R-:W-:Y:S01]  /*91a0*/  IMAD.MOV.U32 R86, RZ, RZ, R23 ;  /* 0x000000ffff567224 */ /* 0x000fe200078e0017 */
[----:B------:R-:W-:Y:S01]  /*91b0*/  MUFU.EX2 R24, R89 ;  /* 0x0000005900187308 */ /* 0x000fe20000000800 */
[----:B------:R-:W-:-:S03]  /*91c0*/  LOP3.LUT R0, R0, 0xff, RZ, 0xc0, !PT ;  /* 0x000000ff00007812 */ /* 0x000fc600078ec0ff */
[----:B------:R-:W3:Y:S01]  /*91d0*/  MUFU.EX2 R23, R99 ;  /* 0x0000006300177308 */ /* 0x000ee20000000800 */
[----:B------:R-:W-:Y:S02]  /*91e0*/  PRMT R136, R208, 0x7632, R136 ;  /* 0x00007632d0887816 */ /* 0x000fe40000000088 */
[----:B------:R-:W-:Y:S02]  /*91f0*/  @!P0 PRMT R136, R115, 0x5410, RZ ;  /* 0x0000541073888816 */ /* 0x000fe400000000ff */
[----:B------:R-:W-:Y:S02]  /*9200*/  ISETP.LE.U32.AND P0, PT, R0, UR7, PT ;  /* 0x0000000700007c0c */ /* 0x000fe4000bf03070 */
[----:B-1----:R-:W-:-:S04]  /*9210*/  F2FP.F16.F32.PACK_AB R0, R32, R30 ;  /* 0x0000001e2000723e */ /* 0x002fc800000000ff */
[----:B------:R-:W-:Y:S02]  /*9220*/  PRMT R171, R0, 0x7610, R171 ;  /* 0x0000761000ab7816 */ /* 0x000fe400000000ab */
[----:B---3--:R-:W-:-:S03]  /*9230*/  F2FP.F16.F32.PACK_AB R205, R24, R23 ;  /* 0x0000001718cd723e */ /* 0x008fc600000000ff */
[----:B------:R-:W-:Y:S01]  /*9240*/  @P1 HADD2 R117, -R171.H0_H0, -RZ.H0_H0 ;  /* 0xa00000ffab751230 */ /* 0x000fe20000000900 */
[----:B------:R-:W-:Y:S01]  /*9250*/  PRMT R170, R0, 0x7632, R170 ;  /* 0x0000763200aa7816 */ /* 0x000fe200000000aa */
[----:B------:R-:W-:Y:S02]  /*9260*/  @!P0 HADD2 R116, -R205.H0_H0, -RZ.H0_H0 ;  /* 0xa00000ffcd748230 */ /* 0x000fe40000000900 */
[----:B------:R-:W-:Y:S01]  /*9270*/  IMAD.MOV.U32 R54, RZ, RZ, R196 ;  /* 0x000000ffff367224 */ /* 0x000fe200078e00c4 */
[----:B------:R-:W-:Y:S02]  /*9280*/  PRMT R135, R205, 0x7610, R135 ;  /* 0x00007610cd877816 */ /* 0x000fe40000000087 */
[----:B------:R-:W-:Y:S02]  /*9290*/  PRMT R196, R171, 0x5410, R170 ;  /* 0x00005410abc47816 */ /* 0x000fe400000000aa */
[----:B------:R-:W-:Y:S01]  /*92a0*/  @!P0 PRMT R135, R116, 0x5410, RZ ;  /* 0x0000541074878816 */ /* 0x000fe200000000ff */
[----:B------:R-:W-:Y:S01]  /*92b0*/  IMAD.MOV.U32 R116, RZ, RZ, R148 ;  /* 0x000000ffff747224 */ /* 0x000fe200078e0094 */
[----:B------:R-:W-:Y:S01]  /*92c0*/  @P1 PRMT R171, R117, 0x5410, RZ ;  /* 0x0000541075ab1816 */ /* 0x000fe200000000ff */
[----:B------:R-:W-:-:S02]  /*92d0*/  IMAD.MOV.U32 R117, RZ, RZ, R149 ;  /* 0x000000ffff757224 */ /* 0x000fc400078e0095 */
[----:B------:R1:W3:Y:S01]  /*92e0*/  LDL.LU.64 R148, [R1+0x3e8] ;  /* 0x0003e80001947983 */ /* 0x0002e20000300a00 */
[----:B------:R-:W-:Y:S01]  /*92f0*/  SHF.R.U32.HI R0, RZ, 0x18, R71 ;  /* 0x00000018ff007819 */ /* 0x000fe20000011647 */
[----:B------:R-:W-:-:S03]  /*9300*/  FADD.FTZ R6, R63, R4 ;  /* 0x000000043f067221 */ /* 0x000fc60000010000 */
[----:B------:R-:W-:Y:S02]  /*9310*/  ISETP.LE.U32.AND P0, PT, R0, UR7, PT ;  /* 0x0000000700007c0c */ /* 0x000fe4000bf03070 */
[----:B------:R-:W-:Y:S01]  /*9320*/  PRMT R0, R70, 0x7773, RZ ;  /* 0x0000777346007816 */ /* 0x000fe200000000ff */
[----:B------:R-:W-:Y:S02]  /*9330*/  @P5 HADD2 R120, -R176.H0_H0, -RZ.H0_H0 ;  /* 0xa00000ffb0785230 */ /* 0x000fe40000000900 */
[----:B------:R-:W-:Y:S01]  /*9340*/  FADD.FTZ R9, R151, R6 ;  /* 0x0000000697097221 */ /* 0x000fe20000010000 */
[----:B------:R-:W-:Y:S01]  /*9350*/  ISETP.GT.U32.AND P1, PT, R0, UR7, PT ;  /* 0x0000000700007c0c */ /* 0x000fe2000bf24070 */
[----:B------:R-:W-:Y:S01]  /*9360*/  IMAD.MOV.U32 R6, RZ, RZ, R112 ;  /* 0x000000ffff067224 */ /* 0x000fe200078e0070 */
[----:B------:R-:W-:Y:S01]  /*9370*/  PRMT R0, R68, 0x7772, RZ ;  /* 0x0000777244007816 */ /* 0x000fe200000000ff */
[----:B------:R-:W-:Y:S01]  /*9380*/  IMAD.MOV.U32 R112, RZ, RZ, R109 ;  /* 0x000000ffff707224 */ /* 0x000fe200078e006d */
[----:B------:R-:W-:Y:S01]  /*9390*/  @P5 PRMT R176, R120, 0x5410, RZ ;  /* 0x0000541078b05816 */ /* 0x000fe200000000ff */
[----:B------:R-:W-:Y:S01]  /*93a0*/  IMAD.MOV.U32 R63, RZ, RZ, R108 ;  /* 0x000000ffff3f7224 */ /* 0x000fe200078e006c */
[----:B------:R-:W-:Y:S01]  /*93b0*/  ISETP.GT.U32.AND P5, PT, R0, UR7, PT ;  /* 0x0000000700007c0c */ /* 0x000fe2000bfa4070 */
        /* <DEDUP_REMOVED lines=8> */
[----:B------:R-:W-:Y:S02]  /*9440*/  @!P0 HADD2 R121, -R205.H1_H1, -RZ.H0_H0 ;  /* 0xa00000ffcd798230 */ /* 0x000fe40000000d00 */
[----:B------:R-:W-:Y:S02]  /*9450*/  IMAD.MOV.U32 R110, RZ, RZ, R60 ;  /* 0x000000ffff6e7224 */ /* 0x000fe400078e003c */
[----:B------:R-:W-:Y:S02]  /*9460*/  IMAD.MOV.U32 R49, RZ, RZ, R31 ;  /* 0x000000ffff317224 */ /* 0x000fe400078e001f */
[----:B------:R-:W-:Y:S01]  /*9470*/  IMAD.MOV.U32 R57, RZ, RZ, R27 ;  /* 0x000000ffff397224 */ /* 0x000fe200078e001b */
[----:B------:R-:W-:Y:S01]  /*9480*/  MUFU.EX2 R31, R97 ;  /* 0x00000061001f7308 */ /* 0x000fe20000000800 */
[----:B------:R-:W-:-:S02]  /*9490*/  IMAD.MOV.U32 R114, RZ, RZ, R59 ;  /* 0x000000ffff727224 */ /* 0x000fc400078e003b */
[----:B------:R-:W-:Y:S01]  /*94a0*/  IMAD.MOV.U32 R60, RZ, RZ, R55 ;  /* 0x000000ffff3c7224 */ /* 0x000fe200078e0037 */
[----:B------:R-:W1:Y:S01]  /*94b0*/  MUFU.EX2 R27, R100 ;  /* 0x00000064001b7308 */ /* 0x000e620000000800 */
[----:B------:R-:W-:Y:S01]  /*94c0*/  IMAD.MOV.U32 R59, RZ, RZ, R11 ;  /* 0x000000ffff3b7224 */ /* 0x000fe200078e000b */
[----:B------:R-:W-:Y:S01]  /*94d0*/  LOP3.LUT R0, R0, 0xff, RZ, 0xc0, !PT ;  /* 0x000000ff00007812 */ /* 0x000fe200078ec0ff */
[----:B------:R-:W-:Y:S01]  /*94e0*/  IMAD.MOV.U32 R55, RZ, RZ, R12 ;  /* 0x000000ffff377224 */ /* 0x000fe200078e000c */
[----:B------:R-:W-:Y:S01]  /*94f0*/  MUFU.EX2 R11, R105 ;  /* 0x00000069000b7308 */ /* 0x000fe20000000800 */
[----:B------:R-:W-:-:S03]  /*9500*/  PRMT R202, R205, 0x7632, R202 ;  /* 0x00007632cdca7816 */ /* 0x000fc600000000ca */
[----:B------:R-:W1:Y:S01]  /*9510*/  MUFU.EX2 R12, R111 ;  /* 0x0000006f000c7308 */ /* 0x000e620000000800 */
[----:B------:R-:W-:Y:S02]  /*9520*/  @!P0 PRMT R202, R121, 0x5410, RZ ;  /* 0x0000541079ca8816 */ /* 0x000fe400000000ff */
[----:B------:R-:W-:Y:S02]  /*9530*/  ISETP.LE.U32.AND P0, PT, R0, UR7, PT ;  /* 0x0000000700007c0c */ /* 0x000fe4000bf03070 */
[----:B-1----:R-:W-:Y:S02]  /*9540*/  F2FP.F16.F32.PACK_AB R200, R31, R27 ;  /* 0x0000001b1fc8723e */ /* 0x002fe400000000ff */
[----:B------:R-:W-:-:S09]  /*9550*/  F2FP.F16.F32.PACK_AB R0, R12, R11 ;  /* 0x0000000b0c00723e */ /* 0x000fd200000000ff */
[----:B------:R-:W-:Y:S01]  /*9560*/  @!P0 HADD2 R122, -R200.H0_H0, -RZ.H0_H0 ;  /* 0xa00000ffc87a8230 */ /* 0x000fe20000000900 */
[C---:B------:R-:W-:Y:S02]  /*9570*/  PRMT R166, R0.reuse, 0x7610, R166 ;  /* 0x0000761000a67816 */ /* 0x040fe400000000a6 */
[----:B------:R-:W-:Y:S02]  /*9580*/  PRMT R165, R0, 0x7632, R165 ;  /* 0x0000763200a57816 */ /* 0x000fe400000000a5 */
[----:B------:R-:W-:Y:S01]  /*9590*/  PRMT R0, R76, 0x7771, RZ ;  /* 0x000077714c007816 */ /* 0x000fe200000000ff */
[----:B------:R-:W-:Y:S01]  /*95a0*/  FADD.FTZ R7, R7, R5 ;  /* 0x0000000507077221 */ /* 0x000fe20000010000 */
[----:B------:R-:W-:Y:S01]  /*95b0*/  PRMT R147, R200, 0x7610, R147 ;  /* 0x00007610c8937816 */ /* 0x000fe20000000093 */
[----:B------:R-:W-:Y:S01]  /*95c0*/  FADD.FTZ R5, R158, R3 ;  /* 0x000000039e057221 */ /* 0x000fe20000010000 */
[----:B------:R-:W-:Y:S02]  /*95d0*/  @!P0 PRMT R147, R122, 0x5410, RZ ;  /* 0x000054107a938816 */ /* 0x000fe400000000ff */
[----:B------:R-:W-:Y:S01]  /*95e0*/  ISETP.GT.U32.AND P0, PT, R0, UR7, PT ;  /* 0x0000000700007c0c */ /* 0x000fe2000bf04070 */
[----:B------:R-:W-:-:S02]  /*95f0*/  @P1 HADD2 R123, -R170.H0_H0, -RZ.H0_H0 ;  /* 0xa00000ffaa7b1230 */ /* 0x000fc40000000900 */
[----:B------:R-:W-:Y:S01]  /*9600*/  FADD.FTZ R3, R150, R2 ;  /* 0x0000000296037221 */ /* 0x000fe20000010000 */
[----:B------:R-:W-:Y:S01]  /*9610*/  FADD.FTZ R2, R160, R5 ;  /* 0x00000005a0027221 */ /* 0x000fe20000010000 */
[----:B------:R-:W-:Y:S01]  /*9620*/  PRMT R0, R68, 0x7773, RZ ;  /* 0x0000777344007816 */ /* 0x000fe200000000ff */
[----:B------:R-:W1:Y:S01]  /*9630*/  MUFU.EX2 R5, R85 ;  /* 0x0000005500057308 */ /* 0x000e620000000800 */
[----:B------:R-:W-:Y:S01]  /*9640*/  @P5 HADD2 R124, -R166.H0_H0, -RZ.H0_H0 ;  /* 0xa00000ffa67c5230 */ /* 0x000fe20000000900 */
[----:B------:R-:W-:Y:S01]  /*9650*/  @P1 PRMT R170, R123, 0x5410, RZ ;  /* 0x000054107baa1816 */ /* 0x000fe200000000ff */
[----:B------:R-:W-:Y:S01]  /*9660*/  FADD.FTZ R2, R14, R2 ;  /* 0x000000020e027221 */ /* 0x000fe20000010000 */
[----:B------:R-:W-:Y:S01]  /*9670*/  ISETP.GT.U32.AND P1, PT, R0, UR7, PT ;  /* 0x0000000700007c0c */ /* 0x000fe2000bf24070 */
[----:B------:R-:W-:Y:S01]  /*9680*/  FADD.FTZ R4, R157, R7 ;  /* 0x000000079d047221 */ /* 0x000fe20000010000 */
[----:B------:R-:W-:Y:S01]  /*9690*/  LOP3.LUT R0, R79, 0xff, RZ, 0xc0, !PT ;  /* 0x000000ff4f007812 */ /* 0x000fe200078ec0ff */
[----:B------:R-:W-:Y:S01]  /*96a0*/  IMAD.MOV.U32 R120, RZ, RZ, R116 ;  /* 0x000000ffff787224 */ /* 0x000fe200078e0074 */
[----:B------:R-:W-:Y:S01]  /*96b0*/  PRMT R116, R166, 0x5410, R165 ;  /* 0x00005410a6747816 */ /* 0x000fe200000000a5 */
[----:B------:R-:W-:Y:S01]  /*96c0*/  IMAD.MOV.U32 R134, RZ, RZ, R8 ;  /* 0x000000ffff867224 */ /* 0x000fe200078e0008 */
[----:B------:R-:W-:Y:S01]  /*96d0*/  @P5 PRMT R166, R124, 0x5410, RZ ;  /* 0x000054107ca65816 */ /* 0x000fe200000000ff */
[----:B------:R-:W-:-:S02]  /*96e0*/  @P0 HADD2 R127, -R200.H1_H1, -RZ.H0_H0 ;  /* 0xa00000ffc87f0230 */ /* 0x000fc40000000d00 */
[----:B------:R-:W-:Y:S01]  /*96f0*/  FADD.FTZ R8, R15, R2 ;  /* 0x000000020f087221 */ /* 0x000fe20000010000 */
[----:B------:R-:W-:Y:S01]  /*9700*/  ISETP.LE.U32.AND P5, PT, R0, UR7, PT ;  /* 0x0000000700007c0c */ /* 0x000fe2000bfa3070 */
[----:B------:R-:W-:Y:S02]  /*9710*/  IMAD.MOV.U32 R7, RZ, RZ, R113 ;  /* 0x000000ffff077224 */ /* 0x000fe400078e0071 */
[----:B------:R-:W-:Y:S01]  /*9720*/  FADD.FTZ R3, R155, R3 ;  /* 0x000000039b037221 */ /* 0x000fe20000010000 */
[----:B------:R-:W-:Y:S01]  /*9730*/  FADD.FTZ R4, R159, R4 ;  /* 0x000000049f047221 */ /* 0x000fe20000010000 */
[----:B------:R-:W2:Y:S01]  /*9740*/  MUFU.EX2 R2, R90 ;  /* 0x0000005a00027308 */ /* 0x000ea20000000800 */
[----:B------:R-:W-:Y:S01]  /*9750*/  PRMT R0, R76, 0x7772, RZ ;  /* 0x000077724c007816 */ /* 0x000fe200000000ff */
[----:B------:R-:W-:Y:S01]  /*9760*/  IMAD.MOV.U32 R113, RZ, RZ, R114 ;  /* 0x000000ffff717224 */ /* 0x000fe200078e0072 */
[----:B------:R-:W-:Y:S01]  /*9770*/  PRMT R145, R200, 0x7632, R145 ;  /* 0x00007632c8917816 */ /* 0x000fe20000000091 */
[----:B------:R-:W-:Y:S01]  /*9780*/  IMAD.MOV.U32 R114, RZ, RZ, R134 ;  /* 0x000000ffff727224 */ /* 0x000fe200078e0086 */
[----:B------:R-:W-:Y:S01]  /*9790*/  @P0 PRMT R145, R127, 0x5410, RZ ;  /* 0x000054107f910816 */ /* 0x000fe200000000ff */
[----:B------:R-:W-:-:S02]  /*97a0*/  IMAD.MOV.U32 R99, RZ, RZ, R29 ;  /* 0x000000ffff637224 */ /* 0x000fc400078e001d */
[----:B------:R-:W-:Y:S01]  /*97b0*/  FADD.FTZ R3, R10, R3 ;  /* 0x000000030a037221 */ /* 0x000fe20000010000 */
[----:B------:R-:W-:Y:S01]  /*97c0*/  IMAD.MOV.U32 R134, RZ, RZ, R26 ;  /* 0x000000ffff867224 */ /* 0x000fe200078e001a */
[----:B------:R-:W-:Y:S01]  /*97d0*/  MUFU.EX2 R29, R96 ;  /* 0x00000060001d7308 */ /* 0x000fe20000000800 */
[----:B------:R-:W-:Y:S01]  /*97e0*/  ISETP.GT.U32.AND P0, PT, R0, UR7, PT ;  /* 0x0000000700007c0c */ /* 0x000fe2000bf04070 */
[----:B-1----:R-:W-:Y:S02]  /*97f0*/  FADD.FTZ R0, R5, R4 ;  /* 0x0000000405007221 */ /* 0x002fe40000010000 */
[----:B------:R-:W1:Y:S01]  /*9800*/  MUFU.EX2 R26, R95 ;  /* 0x0000005f001a7308 */ /* 0x000e620000000800 */
[----:B------:R-:W-:-:S03]  /*9810*/  IMAD.MOV.U32 R14, RZ, RZ, R120 ;  /* 0x000000ffff0e7224 */ /* 0x000fc600078e0078 */
[----:B------:R-:W1:Y:S01]  /*9820*/  MUFU.EX2 R4, R144 ;  /* 0x0000009000047308 */ /* 0x000e620000000800 */
[----:B------:R-:W-:Y:S02]  /*9830*/  IMAD.MOV.U32 R121, RZ, RZ, R117 ;  /* 0x000000ffff797224 */ /* 0x000fe400078e0075 */
[----:B------:R-:W-:Y:S02]  /*9840*/  IMAD.MOV.U32 R120, RZ, RZ, R6 ;  /* 0x000000ffff787224 */ /* 0x000fe400078e0006 */
[----:B------:R-:W-:Y:S02]  /*9850*/  FADD.FTZ R6, R16, R3 ;  /* 0x0000000310067221 */ /* 0x000fe40000010000 */
[----:B------:R-:W1:Y:S01]  /*9860*/  MUFU.EX2 R3, R146 ;  /* 0x0000009200037308 */ /* 0x000e620000000800 */
[----:B------:R-:W-:Y:S02]  /*9870*/  IMAD.MOV.U32 R15, RZ, RZ, R121 ;  /* 0x000000ffff0f7224 */ /* 0x000fe400078e0079 */
[----:B------:R-:W-:-:S02]  /*9880*/  IMAD.MOV.U32 R121, RZ, RZ, R7 ;  /* 0x000000ffff797224 */ /* 0x000fc400078e0007 */
[C---:B--2---:R-:W-:Y:S01]  /*9890*/  FADD.FTZ R7, R2.reuse, R0 ;  /* 0x0000000002077221 */ /* 0x044fe20000010000 */
[----:B------:R-:W-:Y:S02]  /*98a0*/  F2FP.F16.F32.PACK_AB R0, R2, R5 ;  /* 0x000000050200723e */ /* 0x000fe400000000ff */
[----:B-1----:R-:W-:Y:S02]  /*98b0*/  F2FP.F16.F32.PACK_AB R198, R29, R26 ;  /* 0x0000001a1dc6723e */ /* 0x002fe400000000ff */
[C---:B------:R-:W-:Y:S02]  /*98c0*/  PRMT R157, R0.reuse, 0x7610, R157 ;  /* 0x00007610009d7816 */ /* 0x040fe4000000009d */
[----:B------:R-:W-:Y:S01]  /*98d0*/  PRMT R158, R0, 0x7632, R158 ;  /* 0x00007632009e7816 */ /* 0x000fe2000000009e */
[----:B------:R-:W-:Y:S01]  /*98e0*/  FADD.FTZ R0, R4, R9 ;  /* 0x0000000904007221 */ /* 0x000fe20000010000 */
[----:B------:R-:W-:Y:S01]  /*98f0*/  @P0 HADD2 R128, -R198.H0_H0, -RZ.H0_H0 ;  /* 0xa00000ffc6800230 */ /* 0x000fe20000000900 */
[----:B------:R-:W1:Y:S01]  /*9900*/  S2R R115, SR_TID.X ;  /* 0x0000000000737919 */ /* 0x000e620000002100 */
[----:B------:R-:W2:Y:S01]  /*9910*/  MUFU.EX2 R10, R92 ;  /* 0x0000005c000a7308 */ /* 0x000ea20000000800 */
[----:B------:R-:W-:Y:S01]  /*9920*/  FADD.FTZ R2, R3, R0 ;  /* 0x0000000003027221 */ /* 0x000fe20000010000 */
[----:B------:R-:W-:-:S02]  /*9930*/  SHF.R.U32.HI R0, RZ, 0x18, R79 ;  /* 0x00000018ff007819 */ /* 0x000fc4000001164f */
[----:B------:R-:W4:Y:S01]  /*9940*/  MUFU.EX2 R9, R93 ;  /* 0x0000005d00097308 */ /* 0x000f220000000800 */
[----:B------:R-:W1:Y:S01]  /*9950*/  S2R R122, SR_CTAID.X ;  /* 0x00000000007a7919 */ /* 0x000e620000002500 */
[----:B------:R-:W-:-:S04]  /*9960*/  F2FP.F16.F32.PACK_AB R3, R3, R4 ;  /* 0x000000040303723e */ /* 0x000fc800000000ff */
[C---:B------:R-:W-:Y:S02]  /*9970*/  PRMT R155, R3.reuse, 0x7632, R155 ;  /* 0x00007632039b7816 */ /* 0x040fe4000000009b */
[----:B------:R-:W-:Y:S01]  /*9980*/  PRMT R156, R3, 0x7610, R156 ;  /* 0x00007610039c7816 */ /* 0x000fe2000000009c */
[----:B------:R-:W-:Y:S02]  /*9990*/  @P1 HADD2 R129, -R165.H0_H0, -RZ.H0_H0 ;  /* 0xa00000ffa5811230 */ /* 0x000fe40000000900 */
[----:B------:R-:W-:Y:S01]  /*99a0*/  FADD.FTZ R4, R11, R2 ;  /* 0x000000020b047221 */ /* 0x000fe20000010000 */
[----:B------:R-:W-:Y:S01]  /*99b0*/  UIADD3 UR4, UPT, UPT, UR33, 0x3, URZ ;  /* 0x0000000321047890 */ /* 0x000fe2000fffe0ff */
[----:B------:R-:W-:Y:S02]  /*99c0*/  PRMT R2, R68, 0x7771, RZ ;  /* 0x0000777144027816 */ /* 0x000fe400000000ff */
[----:B------:R-:W-:Y:S02]  /*99d0*/  @P1 PRMT R165, R129, 0x5410, RZ ;  /* 0x0000541081a51816 */ /* 0x000fe400000000ff */
[----:B------:R-:W-:Y:S01]  /*99e0*/  ISETP.GT.U32.AND P1, PT, R2, UR7, PT ;  /* 0x0000000702007c0c */ /* 0x000fe2000bf24070 */
[----:B--2---:R-:W-:Y:S01]  /*99f0*/  FADD.FTZ R2, R10, R7 ;  /* 0x000000070a027221 */ /* 0x004fe20000010000 */
[----:B------:R-:W-:Y:S01]  /*9a00*/  FADD.FTZ R5, R18, R8 ;  /* 0x0000000812057221 */ /* 0x000fe20000010000 */
[----:B-1----:R-:W-:-:S05]  /*9a10*/  SHF.R.U32.HI R105, RZ, 0x5, R115 ;  /* 0x00000005ff697819 */ /* 0x002fca0000011673 */
[----:B------:R-:W-:-:S04]  /*9a20*/  IMAD R122, R122, 0x8, R105 ;  /* 0x000000087a7a7824 */ /* 0x000fc800078e0269 */
[----:B------:R-:W-:-:S04]  /*9a30*/  IMAD.WIDE.U32 R122, R122, -0x326172a9, RZ ;  /* 0xcd9e8d577a7a7825 */ /* 0x000fc800078e00ff */
[----:B------:R-:W-:-:S04]  /*9a40*/  FADD.FTZ R3, R20, R5 ;  /* 0x0000000514037221 */ /* 0x000fc80000010000 */
[----:B------:R-:W-:Y:S01]  /*9a50*/  FADD.FTZ R13, R13, R3 ;  /* 0x000000030d0d7221 */ /* 0x000fe20000010000 */
[----:B----4-:R-:W-:Y:S02]  /*9a60*/  PRMT R139, R198, 0x7610, R139 ;  /* 0x00007610c68b7816 */ /* 0x010fe4000000008b */
[----:B------:R-:W-:Y:S02]  /*9a70*/  @P0 PRMT R139, R128, 0x5410, RZ ;  /* 0x00005410808b0816 */ /* 0x000fe400000000ff */
[----:B------:R-:W-:Y:S02]  /*9a80*/  ISETP.LE.U32.AND P0, PT, R0, UR7, PT ;  /* 0x0000000700007c0c */ /* 0x000fe4000bf03070 */
[----:B------:R-:W-:-:S04]  /*9a90*/  F2FP.F16.F32.PACK_AB R0, R9, R10 ;  /* 0x0000000a0900723e */ /* 0x000fc800000000ff */
[C---:B------:R-:W-:Y:S02]  /*9aa0*/  PRMT R159, R0.reuse, 0x7610, R159 ;  /* 0x00007610009f7816 */ /* 0x040fe4000000009f */
[----:B------:R-:W-:Y:S02]  /*9ab0*/  PRMT R160, R0, 0x7632, R160 ;  /* 0x0000763200a07816 */ /* 0x000fe400000000a0 */
[----:B------:R-:W-:-:S03]  /*9ac0*/  PRMT R0, R76, 0x7773, RZ ;  /* 0x000077734c007816 */ /* 0x000fc600000000ff */
[----:B------:R-:W-:Y:S01]  /*9ad0*/  @!P0 HADD2 R141, -R155.H0_H0, -RZ.H0_H0 ;  /* 0xa00000ff9b8d8230 */ /* 0x000fe20000000900 */
[----:B------:R-:W-:-:S04]  /*9ae0*/  PRMT R128, R156, 0x5410, R155 ;  /* 0x000054109c807816 */ /* 0x000fc8000000009b */
[----:B------:R-:W-:Y:S02]  /*9af0*/  @!P0 PRMT R155, R141, 0x5410, RZ ;  /* 0x000054108d9b8816 */ /* 0x000fe400000000ff */
[----:B------:R-:W-:Y:S01]  /*9b00*/  ISETP.GT.U32.AND P0, PT, R0, UR7, PT ;  /* 0x0000000700007c0c */ /* 0x000fe2000bf04070 */
[----:B------:R-:W-:-:S04]  /*9b10*/  FADD.FTZ R0, R17, R6 ;  /* 0x0000000611007221 */ /* 0x000fc80000010000 */
[----:B------:R-:W-:Y:S01]  /*9b20*/  FADD.FTZ R11, R19, R0 ;  /* 0x00000000130b7221 */ /* 0x000fe20000010000 */
[----:B------:R-:W-:Y:S02]  /*9b30*/  IMAD.U32 R0, RZ, RZ, UR23 ;  /* 0x00000017ff007e24 */ /* 0x000fe4000f8e00ff */
[----:B------:R-:W-:-:S03]  /*9b40*/  FADD.FTZ R10, R9, R2 ;  /* 0x00000002090a7221 */ /* 0x000fc60000010000 */
[----:B------:R-:W-:Y:S01]  /*9b50*/  LOP3.LUT R0, R0, UR4, R15, 0x96, !PT ;  /* 0x0000000400007c12 */ /* 0x000fe2000f8e960f */
[----:B------:R-:W-:Y:S02]  /*9b60*/  IMAD.MOV.U32 R123, RZ, RZ, R189 ;  /* 0x000000ffff7b7224 */ /* 0x000fe400078e00bd */
[----:B------:R-:W-:Y:S01]  /*9b70*/  FADD.FTZ R4, R12, R4 ;  /* 0x000000040c047221 */ /* 0x000fe20000010000 */
[----:B------:R-:W-:Y:S02]  /*9b80*/  IMAD.MOV.U32 R92, RZ, RZ, R120 ;  /* 0x000000ffff5c7224 */ /* 0x000fe400078e0078 */
[----:B------:R-:W-:Y:S02]  /*9b90*/  IMAD.MOV.U32 R93, RZ, RZ, R121 ;  /* 0x000000ffff5d7224 */ /* 0x000fe400078e0079 */
[----:B------:R-:W-:Y:S02]  /*9ba0*/  @!P2 HADD2 R132, -R159.H0_H0, -RZ.H0_H0 ;  /* 0xa00000ff9f84a230 */ /* 0x000fe40000000900 */
[----:B------:R-:W-:Y:S01]  /*9bb0*/  IMAD.WIDE.U32 R8, R0, -0x326172a9, RZ ;  /* 0xcd9e8d5700087825 */ /* 0x000fe200078e00ff */
[----:B------:R-:W-:-:S03]  /*9bc0*/  PRMT R129, R159, 0x5410, R160 ;  /* 0x000054109f817816 */ /* 0x000fc600000000a0 */
[----:B------:R-:W-:Y:S01]  /*9bd0*/  @P0 HADD2 R140, -R198.H1_H1, -RZ.H0_H0 ;  /* 0xa00000ffc68c0230 */ /* 0x000fe20000000d00 */
[----:B------:R-:W-:Y:S01]  /*9be0*/  PRMT R138, R198, 0x7632, R138 ;  /* 0x00007632c68a7816 */ /* 0x000fe2000000008a */
[----:B------:R-:W-:Y:S01]  /*9bf0*/  IMAD.MOV.U32 R111, RZ, RZ, R112 ;  /* 0x000000ffff6f7224 */ /* 0x000fe200078e0070 */
[----:B------:R-:W-:Y:S01]  /*9c00*/  LOP3.LUT R2, R122, UR6, R9, 0x96, !PT ;  /* 0x000000067a027c12 */ /* 0x000fe2000f8e9609 */
[----:B------:R-:W-:Y:S02]  /*9c10*/  IMAD.MOV.U32 R122, RZ, RZ, R188 ;  /* 0x000000ffff7a7224 */ /* 0x000fe400078e00bc */
[----:B------:R-:W-:Y:S01]  /*9c20*/  @P1 HADD2 R142, -R160.H0_H0, -RZ.H0_H0 ;  /* 0xa00000ffa08e1230 */ /* 0x000fe20000000900 */
[----:B------:R1:W2:Y:S01]  /*9c30*/  LDL.LU.64 R188, [R1+0x3e0] ;  /* 0x0003e00001bc7983 */ /* 0x0002a20000300a00 */
[----:B------:R-:W-:Y:S02]  /*9c40*/  IMAD.MOV.U32 R105, RZ, RZ, R99 ;  /* 0x000000ffff697224 */ /* 0x000fe400078e0063 */
[----:B------:R-:W-:-:S02]  /*9c50*/  @!P5 HADD2 R130, -R157.H0_H0, -RZ.H0_H0 ;  /* 0xa00000ff9d82d230 */ /* 0x000fc40000000900 */
[----:B------:R-:W-:-:S04]  /*9c60*/  IMAD.WIDE.U32 R2, R2, -0x2daee0ad, RZ ;  /* 0xd2511f5302027825 */ /* 0x000fc800078e00ff */
[----:B------:R-:W-:Y:S01]  /*9c70*/  FADD.FTZ R12, R21, R4 ;  /* 0x00000004150c7221 */ /* 0x000fe20000010000 */
[----:B------:R-:W4:Y:S01]  /*9c80*/  S2R R18, SR_CTAID.X ;  /* 0x0000000000127919 */ /* 0x000f220000002500 */
[----:B------:R-:W-:Y:S01]  /*9c90*/  PRMT R117, R157, 0x5410, R158 ;  /* 0x000054109d757816 */ /* 0x000fe2000000009e */
[----:B------:R-:W-:Y:S01]  /*9ca0*/  IMAD.MOV.U32 R115, RZ, RZ, R63 ;  /* 0x000000ffff737224 */ /* 0x000fe200078e003f */
[----:B------:R-:W-:Y:S01]  /*9cb0*/  LOP3.LUT R6, R214, UR31, R3, 0x96, !PT ;  /* 0x0000001fd6067c12 */ /* 0x000fe2000f8e9603 */
[----:B------:R-:W-:Y:S01]  /*9cc0*/  @!P4 HADD2 R131, -R158.H0_H0, -RZ.H0_H0 ;  /* 0xa00000ff9e83c230 */ /* 0x000fe20000000900 */
[----:B------:R-:W-:Y:S01]  /*9cd0*/  LOP3.LUT R4, R8, UR32, R119, 0x96, !PT ;  /* 0x0000002008047c12 */ /* 0x000fe2000f8e9677 */
[----:B------:R-:W-:Y:S01]  /*9ce0*/  MUFU.EX2 R17, R126 ;  /* 0x0000007e00117308 */ /* 0x000fe20000000800 */
[----:B------:R-:W-:Y:S02]  /*9cf0*/  @!P3 HADD2 R143, -R156.H0_H0, -RZ.H0_H0 ;  /* 0xa00000ff9c8fb230 */ /* 0x000fe40000000900 */
[----:B------:R-:W-:Y:S01]  /*9d00*/  IMAD.WIDE.U32 R6, R6, -0x326172a9, RZ ;  /* 0xcd9e8d5706067825 */ /* 0x000fe200078e00ff */
[----:B------:R-:W1:Y:S03]  /*9d10*/  LDCU.64 UR4, c[0x0][0x418] ;  /* 0x00008300ff0477ac */ /* 0x000e660008000a00 */
[----:B------:R-:W-:Y:S01]  /*9d20*/  IMAD.WIDE.U32 R4, R4, -0x2daee0ad, RZ ;  /* 0xd2511f5304047825 */ /* 0x000fe200078e00ff */
[----:B------:R-:W-:-:S04]  /*9d30*/  LOP3.LUT R3, R118, UR30, R7, 0x96, !PT ;  /* 0x0000001e76037c12 */ /* 0x000fc8000f8e9607 */
[----:B------:R-:W-:Y:S01]  /*9d40*/  LOP3.LUT R5, R2, UR29, R5, 0x96, !PT ;  /* 0x0000001d02057c12 */ /* 0x000fe2000f8e9605 */
[----:B------:R-:W-:-:S05]  /*9d50*/  IMAD.WIDE.U32 R2, R3, -0x2daee0ad, RZ ;  /* 0xd2511f5303027825 */ /* 0x000fca00078e00ff */
[----:B------:R-:W-:Y:S01]  /*9d60*/  LOP3.LUT R3, R4, UR26, R3, 0x96, !PT ;  /* 0x0000001a04037c12 */ /* 0x000fe2000f8e9603 */
[----:B------:R-:W-:-:S05]  /*9d70*/  IMAD.WIDE.U32 R4, R5, -0x326172a9, RZ ;  /* 0xcd9e8d5705047825 */ /* 0x000fca00078e00ff */
[----:B------:R-:W-:-:S05]  /*9d80*/  LOP3.LUT R6, R6, UR27, R5, 0x96, !PT ;  /* 0x0000001b06067c12 */ /* 0x000fca000f8e9605 */
[----:B------:R-:W-:-:S05]  /*9d90*/  IMAD.WIDE.U32 R6, R6, -0x2daee0ad, RZ ;  /* 0xd2511f5306067825 */ /* 0x000fca00078e00ff */
[----:B------:R-:W-:Y:S01]  /*9da0*/  LOP3.LUT R0, R2, UR16, R7, 0x96, !PT ;  /* 0x0000001002007c12 */ /* 0x000fe2000f8e9607 */
[----:B------:R-:W-:Y:S02]  /*9db0*/  IMAD.MOV.U32 R120, RZ, RZ, R60 ;  /* 0x000000ffff787224 */ /* 0x000fe400078e003c */
[----:B------:R-:W-:Y:S02]  /*9dc0*/  IMAD.MOV.U32 R121, RZ, RZ, R110 ;  /* 0x000000ffff797224 */ /* 0x000fe400078e006e */
[----:B------:R-:W-:Y:S02]  /*9dd0*/  IMAD.MOV.U32 R60, RZ, RZ, R87 ;  /* 0x000000ffff3c7224 */ /* 0x000fe400078e0057 */
[----:B------:R-:W-:Y:S02]  /*9de0*/  IMAD.MOV.U32 R110, RZ, RZ, R54 ;  /* 0x000000ffff6e7224 */ /* 0x000fe400078e0036 */
[----:B------:R-:W-:Y:S02]  /*9df0*/  IMAD.MOV.U32 R87, RZ, RZ, R55 ;  /* 0x000000ffff577224 */ /* 0x000fe400078e0037 */
[----:B------:R-:W-:-:S04]  /*9e00*/  IMAD.WIDE.U32 R2, R3, -0x326172a9, RZ ;  /* 0xcd9e8d5703027825 */ /* 0x000fc800078e00ff */
[----:B------:R-:W-:-:S05]  /*9e10*/  IMAD.WIDE.U32 R54, R0, -0x326172a9, RZ ;  /* 0xcd9e8d5700367825 */ /* 0x000fca00078e00ff */
[----:B------:R-:W-:-:S04]  /*9e20*/  LOP3.LUT R55, R2, UR15, R55, 0x96, !PT ;  /* 0x0000000f02377c12 */ /* 0x000fc8000f8e9637 */
[C---:B------:R-:W-:Y:S02]  /*9e30*/  LOP3.LUT R0, R55.reuse, 0xff, RZ, 0xc0, !PT ;  /* 0x000000ff37007812 */ /* 0x040fe400078ec0ff */
[----:B------:R-:W-:Y:S02]  /*9e40*/  @!P2 PRMT R159, R132, 0x5410, RZ ;  /* 0x00005410849fa816 */ /* 0x000fe400000000ff */
[----:B------:R-:W-:Y:S02]  /*9e50*/  ISETP.LE.U32.AND P2, PT, R0, UR7, PT ;  /* 0x0000000700007c0c */ /* 0x000fe4000bf43070 */
[----:B------:R-:W-:-:S04]  /*9e60*/  LOP3.LUT R0, R55, 0xffff, RZ, 0xc0, !PT ;  /* 0x0000ffff37007812 */ /* 0x000fc800078ec0ff */
[----:B------:R-:W-:-:S04]  /*9e70*/  SHF.R.U32.HI R0, RZ, 0x8, R0 ;  /* 0x00000008ff007819 */ /* 0x000fc80000011600 */
[----:B------:R-:W-:Y:S02]  /*9e80*/  LOP3.LUT R0, R0, 0xffff, RZ, 0xc0, !PT ;  /* 0x0000ffff00007812 */ /* 0x000fe400078ec0ff */
[----:B------:R-:W-:Y:S02]  /*9e90*/  @P0 PRMT R138, R140, 0x5410, RZ ;  /* 0x000054108c8a0816 */ /* 0x000fe400000000ff */
[----:B------:R-:W-:Y:S02]  /*9ea0*/  ISETP.LE.U32.AND P0, PT, R0, UR7, PT ;  /* 0x0000000700007c0c */ /* 0x000fe4000bf03070 */
[----:B------:R-:W-:Y:S01]  /*9eb0*/  PRMT R0, R55, 0x7632, R0 ;  /* 0x0000763237007816 */ /* 0x000fe20000000000 */
[----:B------:R-:W-:Y:S01]  /*9ec0*/  IMAD.MOV.U32 R124, RZ, RZ, R122 ;  /* 0x000000ffff7c7224 */ /* 0x000fe200078e007a */
[----:B------:R-:W-:Y:S01]  /*9ed0*/  LOP3.LUT R4, R4, UR17, R3, 0x96, !PT ;  /* 0x0000001104047c12 */ /* 0x000fe2000f8e9603 */
[----:B------:R-:W-:Y:S01]  /*9ee0*/  IMAD.MOV.U32 R122, RZ, RZ, R111 ;  /* 0x000000ffff7a7224 */ /* 0x000fe200078e006f */
[----:B------:R-:W-:Y:S01]  /*9ef0*/  LOP3.LUT R0, R0, 0xff, RZ, 0xc0, !PT ;  /* 0x000000ff00007812 */ /* 0x000fe200078ec0ff */
[----:B------:R-:W-:Y:S01]  /*9f00*/  IMAD.MOV.U32 R111, RZ, RZ, R105 ;  /* 0x000000ffff6f7224 */ /* 0x000fe200078e0069 */
[----:B------:R-:W-:Y:S01]  /*9f10*/  @P1 PRMT R160, R142, 0x5410, RZ ;  /* 0x000054108ea01816 */ /* 0x000fe200000000ff */
[----:B------:R-:W-:Y:S01]  /*9f20*/  IMAD.MOV.U32 R105, RZ, RZ, R134 ;  /* 0x000000ffff697224 */ /* 0x000fe200078e0086 */
[----:B------:R-:W-:Y:S01]  /*9f30*/  ISETP.LE.U32.AND P1, PT, R0, UR7, PT ;  /* 0x0000000700007c0c */ /* 0x000fe2000bf23070 */
[----:B------:R-:W3:Y:S01]  /*9f40*/  S2R R134, SR_TID.X ;  /* 0x0000000000867919 */ /* 0x000ee20000002100 */
[----:B------:R-:W-:-:S02]  /*9f50*/  IMAD.MOV.U32 R99, RZ, RZ, R59 ;  /* 0x000000ffff637224 */ /* 0x000fc400078e003b */
[----:B------:R-:W-:Y:S02]  /*9f60*/  IMAD.MOV.U32 R112, RZ, RZ, R51 ;  /* 0x000000ffff707224 */ /* 0x000fe400078e0033 */
[----:B------:R-:W-:Y:S02]  /*9f70*/  IMAD.MOV.U32 R59, RZ, RZ, R50 ;  /* 0x000000ffff3b7224 */ /* 0x000fe400078e0032 */
[----:B------:R-:W-:Y:S02]  /*9f80*/  IMAD.MOV.U32 R0, RZ, RZ, R54 ;  /* 0x000000ffff007224 */ /* 0x000fe400078e0036 */
[----:B------:R-:W-:-:S03]  /*9f90*/  IMAD.WIDE.U32 R50, R4, -0x2daee0ad, RZ ;  /* 0xd2511f5304327825 */ /* 0x000fc600078e00ff */
[----:B------:R-:W-:Y:S02]  /*9fa0*/  LOP3.LUT R0, R0, 0xff, RZ, 0xc0, !PT ;  /* 0x000000ff00007812 */ /* 0x000fe400078ec0ff */
[----:B------:R-:W-:Y:S02]  /*9fb0*/  LOP3.LUT R51, R6, UR14, R51, 0x96, !PT ;  /* 0x0000000e06337c12 */ /* 0x000fe4000f8e9633 */
[----:B------:R-:W-:Y:S02]  /*9fc0*/  @!P5 PRMT R157, R130, 0x5410, RZ ;  /* 0x00005410829dd816 */ /* 0x000fe400000000ff */
[----:B------:R-:W-:Y:S02]  /*9fd0*/  ISETP.LE.U32.AND P5, PT, R0, UR7, PT ;  /* 0x0000000700007c0c */ /* 0x000fe4000bfa3070 */
[----:B------:R-:W-:Y:S01]  /*9fe0*/  LOP3.LUT R0, R51, 0xffff, RZ, 0xc0, !PT ;  /* 0x0000ffff33007812 */ /* 0x000fe200078ec0ff */
[----:B------:R-:W-:Y:S02]  /*9ff0*/  IMAD.MOV.U32 R63, RZ, RZ, R107 ;  /* 0x000000ffff3f7224 */ /* 0x000fe400078e006b */
[----:B------:R-:W-:Y:S01]  /*a000*/  IMAD.MOV.U32 R107, RZ, RZ, R84 ;  /* 0x000000ffff6b7224 */ /* 0x000fe200078e0054 */
[----:B------:R-:W-:Y:S01]  /*a010*/  SHF.R.U32.HI R0, RZ, 0x8, R0 ;  /* 0x00000008ff007819 */ /* 0x000fe20000011600 */
[----:B------:R-:W-:-:S02]  /*a020*/  IMAD.MOV.U32 R84, RZ, RZ, R49 ;  /* 0x000000ffff547224 */ /* 0x000fc400078e0031 */
[----:B------:R-:W-:Y:S01]  /*a030*/  IMAD.MOV.U32 R49, RZ, RZ, R57 ;  /* 0x000000ffff317224 */ /* 0x000fe200078e0039 */
[----:B------:R-:W-:Y:S01]  /*a040*/  LOP3.LUT R0, R0, 0xffff, RZ, 0xc0, !PT ;  /* 0x0000ffff00007812 */ /* 0x000fe200078ec0ff */
[----:B------:R-:W-:Y:S02]  /*a050*/  IMAD.MOV.U32 R57, RZ, RZ, R22 ;  /* 0x000000ffff397224 */ /* 0x000fe400078e0016 */
[----:B------:R-:W1:Y:S01]  /*a060*/  MUFU.EX2 R22, R125 ;  /* 0x0000007d00167308 */ /* 0x000e620000000800 */
[----:B------:R-:W-:Y:S02]  /*a070*/  @!P4 PRMT R158, R131, 0x5410, RZ ;  /* 0x00005410839ec816 */ /* 0x000fe400000000ff */
[----:B------:R-:W-:Y:S02]  /*a080*/  ISETP.LE.U32.AND P4, PT, R0, UR7, PT ;  /* 0x0000000700007c0c */ /* 0x000fe4000bf83070 */
[----:B------:R-:W-:-:S04]  /*a090*/  PRMT R0, R51, 0x7632, R0 ;  /* 0x0000763233007816 */ /* 0x000fc80000000000 */
[----:B------:R-:W-:Y:S02]  /*a0a0*/  LOP3.LUT R0, R0, 0xff, RZ, 0xc0, !PT ;  /* 0x000000ff00007812 */ /* 0x000fe400078ec0ff */
[----:B------:R-:W-:Y:S02]  /*a0b0*/  @!P3 PRMT R156, R143, 0x5410, RZ ;  /* 0x000054108f9cb816 */ /* 0x000fe400000000ff */
[----:B---3--:R-:W-:Y:S02]  /*a0c0*/  SHF.R.U32.HI R16, RZ, 0x5, R134 ;  /* 0x00000005ff107819 */ /* 0x008fe40000011686 */
[----:B------:R-:W-:Y:S02]  /*a0d0*/  ISETP.LE.U32.AND P3, PT, R0, UR7, PT ;  /* 0x0000000700007c0c */ /* 0x000fe4000bf63070 */
[----:B-1----:R-:W-:Y:S01]  /*a0e0*/  F2FP.F16.F32.PACK_AB R0, R22, R17 ;  /* 0x000000111600723e */ /* 0x002fe200000000ff */
[----:B----4-:R-:W-:-:S03]  /*a0f0*/  IMAD R18, R18, 0x8, R16 ;  /* 0x0000000812127824 */ /* 0x010fc600078e0210 */
[C---:B------:R-:W-:Y:S02]  /*a100*/  PRMT R161, R0.reuse, 0x7610, R161 ;  /* 0x0000761000a17816 */ /* 0x040fe400000000a1 */
[----:B------:R-:W-:Y:S01]  /*a110*/  PRMT R163, R0, 0x7632, R163 ;  /* 0x0000763200a37816 */ /* 0x000fe200000000a3 */
[----:B------:R-:W-:Y:S02]  /*a120*/  IMAD.MOV.U32 R0, RZ, RZ, R50 ;  /* 0x000000ffff007224 */ /* 0x000fe400078e0032 */
[----:B------:R-:W-:Y:S02]  /*a130*/  VIADD R18, R18, 0x4 ;  /* 0x0000000412127836 */ /* 0x000fe40000000000 */
[----:B------:R-:W-:Y:S01]  /*a140*/  @!P2 HADD2 R148, -R161.H0_H0, -RZ.H0_H0 ;  /* 0xa00000ffa194a230 */ /* 0x000fe20000000900 */
[----:B------:R-:W-:Y:S01]  /*a150*/  LOP3.LUT R0, R0, 0xff, RZ, 0xc0, !PT ;  /* 0x000000ff00007812 */ /* 0x000fe200078ec0ff */
[----:B------:R-:W-:Y:S01]  /*a160*/  IMAD.WIDE.U32 R18, R18, -0x326172a9, RZ ;  /* 0xcd9e8d5712127825 */ /* 0x000fe200078e00ff */
        /* <DEDUP_REMOVED lines=8> */
[----:B------:R-:W-:Y:S01]  /*a1f0*/  FADD.FTZ R12, R24, R2 ;  /* 0x00000002180c7221 */ /* 0x000fe20000010000 */
[----:B------:R-:W-:Y:S01]  /*a200*/  FADD.FTZ R13, R45, R3 ;  /* 0x000000032d0d7221 */ /* 0x000fe20000010000 */
        /* <DEDUP_REMOVED lines=15> */
[----:B------:R-:W-:-:S04]  /*a300*/  IMAD.WIDE.U32 R2, R3, -0x326172a9, RZ ;  /* 0xcd9e8d5703027825 */ /* 0x000fc800078e00ff */
[----:B------:R-:W-:-:S04]  /*a310*/  IMAD.WIDE.U32 R48, R0, -0x326172a9, RZ ;  /* 0xcd9e8d5700307825 */ /* 0x000fc800078e00ff */
[----:B------:R-:W-:Y:S02]  /*a320*/  @!P0 HADD2 R149, -R163.H0_H0, -RZ.H0_H0 ;  /* 0xa00000ffa3958230 */ /* 0x000fe40000000900 */
[----:B------:R-:W-:Y:S01]  /*a330*/  IMAD.MOV.U32 R146, RZ, RZ, R59 ;  /* 0x000000ffff927224 */ /* 0x000fe200078e003b */
[----:B------:R-:W-:Y:S01]  /*a340*/  LOP3.LUT R59, R2, UR15, R49, 0x96, !PT ;  /* 0x0000000f023b7c12 */ /* 0x000fe2000f8e9631 */
[----:B------:R-:W-:Y:S01]  /*a350*/  IMAD.MOV.U32 R127, RZ, RZ, R15 ;  /* 0x000000ffff7f7224 */ /* 0x000fe200078e000f */
[----:B------:R-:W-:Y:S02]  /*a360*/  MUFU.EX2 R7, R174 ;  /* 0x000000ae00077308 */ /* 0x000fe40000000800 */
[----:B------:R-:W-:Y:S02]  /*a370*/  LOP3.LUT R0, R59, 0xff, RZ, 0xc0, !PT ;  /* 0x000000ff3b007812 */ /* 0x000fe400078ec0ff */
[----:B------:R-:W1:Y:S01]  /*a380*/  MUFU.EX2 R15, R175 ;  /* 0x000000af000f7308 */ /* 0x000e620000000800 */
[----:B------:R-:W-:-:S02]  /*a390*/  @!P0 PRMT R163, R149, 0x5410, RZ ;  /* 0x0000541095a38816 */ /* 0x000fc400000000ff */
        /* <DEDUP_REMOVED lines=9> */
[----:B------:R-:W-:Y:S01]  /*a430*/  IMAD.MOV.U32 R126, RZ, RZ, R14 ;  /* 0x000000ffff7e7224 */ /* 0x000fe200078e000e */
[----:B------:R-:W-:Y:S01]  /*a440*/  LOP3.LUT R9, R6, UR17, R3, 0x96, !PT ;  /* 0x0000001106097c12 */ /* 0x000fe2000f8e9603 */
[----:B------:R-:W-:Y:S01]  /*a450*/  FADD.FTZ R3, R27, R10 ;  /* 0x0000000a1b037221 */ /* 0x000fe20000010000 */
[----:B------:R-:W-:Y:S01]  /*a460*/  PRMT R0, R59, 0x7632, R0 ;  /* 0x000076323b007816 */ /* 0x000fe20000000000 */
[----:B------:R-:W-:Y:S04]  /*a470*/  MUFU.EX2 R10, R152 ;  /* 0x00000098000a7308 */ /* 0x000fe80000000800 */
[----:B------:R-:W1:Y:S01]  /*a480*/  MUFU.EX2 R14, R153 ;  /* 0x00000099000e7308 */ /* 0x000e620000000800 */
[----:B------:R-:W-:-:S03]  /*a490*/  LOP3.LUT R0, R0, 0xff, RZ, 0xc0, !PT ;  /* 0x000000ff00007812 */ /* 0x000fc600078ec0ff */
[----:B------:R-:W-:Y:S01]  /*a4a0*/  @!P0 HADD2 R154, -R175.H1_H1, -RZ.H0_H0 ;  /* 0xa00000ffaf9a8230 */ /* 0x000fe20000000d00 */
[----:B------:R-:W-:-:S04]  /*a4b0*/  PRMT R52, R175, 0x7632, R52 ;  /* 0x00007632af347816 */ /* 0x000fc80000000034 */
[----:B------:R-:W-:Y:S02]  /*a4c0*/  @!P0 PRMT R52, R154, 0x5410, RZ ;  /* 0x000054109a348816 */ /* 0x000fe400000000ff */
[----:B------:R-:W-:Y:S02]  /*a4d0*/  ISETP.LE.U32.AND P0, PT, R0, UR7, PT ;  /* 0x0000000700007c0c */ /* 0x000fe4000bf03070 */
[----:B-1----:R-:W-:Y:S02]  /*a4e0*/  F2FP.F16.F32.PACK_AB R174, R14, R10 ;  /* 0x0000000a0eae723e */ /* 0x002fe400000000ff */
[----:B------:R-:W-:Y:S02]  /*a4f0*/  SHF.R.U32.HI R0, RZ, 0x18, R59 ;  /* 0x00000018ff007819 */ /* 0x000fe4000001163b */
[----:B------:R-:W-:-:S07]  /*a500*/  PRMT R47, R174, 0x7610, R47 ;  /* 0x00007610ae2f7816 */ /* 0x000fce000000002f */
[----:B------:R-:W-:-:S05]  /*a510*/  @!P0 HADD2 R173, -R174.H0_H0, -RZ.H0_H0 ;  /* 0xa00000ffaead8230 */ /* 0x000fca0000000900 */
[----:B------:R-:W-:Y:S02]  /*a520*/  @!P0 PRMT R47, R173, 0x5410, RZ ;  /* 0x00005410ad2f8816 */ /* 0x000fe400000000ff */
[----:B------:R-:W-:Y:S01]  /*a530*/  ISETP.LE.U32.AND P0, PT, R0, UR7, PT ;  /* 0x0000000700007c0c */ /* 0x000fe2000bf03070 */
[----:B------:R-:W-:Y:S02]  /*a540*/  IMAD.MOV.U32 R0, RZ, RZ, R48 ;  /* 0x000000ffff007224 */ /* 0x000fe400078e0030 */
[----:B------:R-:W-:Y:S01]  /*a550*/  FADD.FTZ R5, R33, R13 ;  /* 0x0000000d21057221 */ /* 0x000fe20000010000 */
[----:B------:R-:W-:Y:S04]  /*a560*/  MUFU.EX2 R18, R228 ;  /* 0x000000e400127308 */ /* 0x000fe80000000800 */
[----:B------:R-:W1:Y:S01]  /*a570*/  MUFU.EX2 R13, R218 ;  /* 0x000000da000d7308 */ /* 0x000e620000000800 */
[----:B------:R-:W-:-:S04]  /*a580*/  LOP3.LUT R0, R0, 0xff, RZ, 0xc0, !PT ;  /* 0x000000ff00007812 */ /* 0x000fc800078ec0ff */
[----:B------:R-:W-:Y:S01]  /*a590*/  @!P0 HADD2 R172, -R174.H1_H1, -RZ.H0_H0 ;  /* 0xa00000ffaeac8230 */ /* 0x000fe20000000d00 */
[----:B------:R-:W-:-:S04]  /*a5a0*/  PRMT R46, R174, 0x7632, R46 ;  /* 0x00007632ae2e7816 */ /* 0x000fc8000000002e */
[----:B------:R-:W-:Y:S02]  /*a5b0*/  @!P0 PRMT R46, R172, 0x5410, RZ ;  /* 0x00005410ac2e8816 */ /* 0x000fe400000000ff */
[----:B------:R-:W-:Y:S02]  /*a5c0*/  ISETP.LE.U32.AND P0, PT, R0, UR7, PT ;  /* 0x0000000700007c0c */ /* 0x000fe4000bf03070 */
[----:B-1----:R-:W-:Y:S02]  /*a5d0*/  F2FP.F16.F32.PACK_AB R172, R18, R13 ;  /* 0x0000000d12ac723e */ /* 0x002fe400000000ff */
[----:B------:R-:W-:Y:S02]  /*a5e0*/  PRMT R0, R48, 0x7771, RZ ;  /* 0x0000777130007816 */ /* 0x000fe400000000ff */
[----:B------:R-:W-:-:S07]  /*a5f0*/  PRMT R162, R172, 0x7610, R162 ;  /* 0x00007610aca27816 */ /* 0x000fce00000000a2 */
[----:B------:R-:W-:-:S05]  /*a600*/  @!P0 HADD2 R181, -R172.H0_H0, -RZ.H0_H0 ;  /* 0xa00000ffacb58230 */ /* 0x000fca0000000900 */
[----:B------:R-:W-:Y:S02]  /*a610*/  @!P0 PRMT R162, R181, 0x5410, RZ ;  /* 0x00005410b5a28816 */ /* 0x000fe400000000ff */
[----:B------:R-:W-:Y:S01]  /*a620*/  ISETP.GT.U32.AND P0, PT, R0, UR7, PT ;  /* 0x0000000700007c0c */ /* 0x000fe2000bf04070 */
[----:B------:R-:W-:Y:S01]  /*a630*/  FADD.FTZ R4, R30, R11 ;  /* 0x0000000b1e047221 */ /* 0x000fe20000010000 */
[----:B------:R-:W-:Y:S04]  /*a640*/  MUFU.EX2 R6, R243 ;  /* 0x000000f300067308 */ /* 0x000fe80000000800 */
[----:B------:R1:W3:Y:S01]  /*a650*/  MUFU.EX2 R11, R246 ;  /* 0x000000f6000b7308 */ /* 0x0002e20000000800 */
[----:B------:R-:W-:-:S06]  /*a660*/  PRMT R0, R48, 0x7772, RZ ;  /* 0x0000777230007816 */ /* 0x000fcc00000000ff */
[----:B--2---:R-:W-:Y:S02]  /*a670*/  @P0 HADD2 R188, -R172.H1_H1, -RZ.H0_H0 ;  /* 0xa00000ffacbc0230 */ /* 0x004fe40000000d00 */
[----:B------:R-:W-:Y:S01]  /*a680*/  FADD.FTZ R2, R26, R12 ;  /* 0x0000000c1a027221 */ /* 0x000fe20000010000 */
[----:B-1----:R-:W-:Y:S02]  /*a690*/  PRMT R246, R172, 0x7632, R246 ;  /* 0x00007632acf67816 */ /* 0x002fe400000000f6 */
[----:B------:R-:W-:Y:S02]  /*a6a0*/  @P0 PRMT R246, R188, 0x5410, RZ ;  /* 0x00005410bcf60816 */ /* 0x000fe400000000ff */
[----:B------:R-:W-:Y:S02]  /*a6b0*/  ISETP.GT.U32.AND P0, PT, R0, UR7, PT ;  /* 0x0000000700007c0c */ /* 0x000fe4000bf04070 */
[----:B---3--:R-:W-:Y:S01]  /*a6c0*/  F2FP.F16.F32.PACK_AB R0, R11, R6 ;  /* 0x000000060b00723e */ /* 0x008fe200000000ff */
[----:B------:R-:W-:Y:S03]  /*a6d0*/  MUFU.EX2 R12, R183 ;  /* 0x000000b7000c7308 */ /* 0x000fe60000000800 */
[C---:B------:R-:W-:Y:S01]  /*a6e0*/  PRMT R154, R0.reuse, 0x7610, R154 ;  /* 0x00007610009a7816 */ /* 0x040fe2000000009a */
[----:B------:R-:W1:Y:S01]  /*a6f0*/  MUFU.EX2 R19, R182 ;  /* 0x000000b600137308 */ /* 0x000e620000000800 */
[----:B------:R-:W-:Y:S01]  /*a700*/  PRMT R153, R0, 0x7632, R153 ;  /* 0x0000763200997816 */ /* 0x000fe20000000099 */
[----:B------:R-:W-:-:S02]  /*a710*/  IMAD.MOV.U32 R85, RZ, RZ, R122 ;  /* 0x000000ffff557224 */ /* 0x000fc400078e007a */
[----:B------:R-:W-:Y:S02]  /*a720*/  @!P1 HADD2 R190, -R154.H0_H0, -RZ.H0_H0 ;  /* 0xa00000ff9abe9230 */ /* 0x000fe40000000900 */
[----:B------:R-:W-:Y:S01]  /*a730*/  IMAD.MOV.U32 R122, RZ, RZ, R111 ;  /* 0x000000ffff7a7224 */ /* 0x000fe200078e006f */
[----:B------:R-:W-:Y:S01]  /*a740*/  PRMT R0, R48, 0x7773, RZ ;  /* 0x0000777330007816 */ /* 0x000fe200000000ff */
[----:B------:R-:W-:Y:S02]  /*a750*/  IMAD.MOV.U32 R111, RZ, RZ, R112 ;  /* 0x000000ffff6f7224 */ /* 0x000fe400078e0070 */
[----:B------:R-:W-:Y:S01]  /*a760*/  IMAD.MOV.U32 R130, RZ, RZ, R133 ;  /* 0x000000ffff827224 */ /* 0x000fe200078e0085 */
[----:B------:R-:W-:Y:S01]  /*a770*/  PRMT R133, R154, 0x5410, R153 ;  /* 0x000054109a857816 */ /* 0x000fe20000000099 */
[----:B------:R-:W-:Y:S02]  /*a780*/  IMAD.MOV.U32 R112, RZ, RZ, R84 ;  /* 0x000000ffff707224 */ /* 0x000fe400078e0054 */
[----:B------:R-:W-:Y:S01]  /*a790*/  FADD.FTZ R5, R56, R5 ;  /* 0x0000000538057221 */ /* 0x000fe20000010000 */
[----:B------:R-:W-:Y:S01]  /*a7a0*/  IMAD.MOV.U32 R84, RZ, RZ, R57 ;  /* 0x000000ffff547224 */ /* 0x000fe200078e0039 */
[----:B------:R-:W-:Y:S01]  /*a7b0*/  @!P1 PRMT R154, R190, 0x5410, RZ ;  /* 0x00005410be9a9816 */ /* 0x000fe200000000ff */
[----:B------:R-:W-:Y:S01]  /*a7c0*/  IMAD.WIDE.U32 R56, R9, -0x2daee0ad, RZ ;  /* 0xd2511f5309387825 */ /* 0x000fe200078e00ff */
[----:B------:R-:W-:-:S02]  /*a7d0*/  ISETP.GT.U32.AND P1, PT, R0, UR7, PT ;  /* 0x0000000700007c0c */ /* 0x000fc4000bf24070 */
[----:B-1----:R-:W-:Y:S02]  /*a7e0*/  F2FP.F16.F32.PACK_AB R173, R19, R12 ;  /* 0x0000000c13ad723e */ /* 0x002fe400000000ff */
[----:B------:R-:W-:Y:S01]  /*a7f0*/  LOP3.LUT R49, R8, UR14, R57, 0x96, !PT ;  /* 0x0000000e08317c12 */ /* 0x000fe2000f8e9639 */
[----:B------:R1:W-:Y:S02]  /*a800*/  MUFU.EX2 R16, R239 ;  /* 0x000000ef00107308 */ /* 0x0003e40000000800 */
[C---:B------:R-:W-:Y:S02]  /*a810*/  @P0 HADD2 R189, -R173.reuse.H0_H0, -RZ.H0_H0 ;  /* 0xa00000ffadbd0230 */ /* 0x040fe40000000900 */
[----:B------:R-:W2:Y:S01]  /*a820*/  MUFU.EX2 R20, R240 ;  /* 0x000000f000147308 */ /* 0x000ea20000000800 */
[----:B------:R-:W-:Y:S02]  /*a830*/  LOP3.LUT R0, R49, 0xff, RZ, 0xc0, !PT ;  /* 0x000000ff31007812 */ /* 0x000fe400078ec0ff */
[----:B------:R-:W-:Y:S01]  /*a840*/  PRMT R243, R173, 0x7610, R243 ;  /* 0x00007610adf37816 */ /* 0x000fe200000000f3 */
[----:B------:R-:W-:Y:S01]  /*a850*/  @P1 HADD2 R211, -R173.H1_H1, -RZ.H0_H0 ;  /* 0xa00000ffadd31230 */ /* 0x000fe20000000d00 */
[----:B------:R-:W-:-:S02]  /*a860*/  @P0 PRMT R243, R189, 0x5410, RZ ;  /* 0x00005410bdf30816 */ /* 0x000fc400000000ff */
[----:B------:R-:W-:Y:S02]  /*a870*/  ISETP.LE.U32.AND P0, PT, R0, UR7, PT ;  /* 0x0000000700007c0c */ /* 0x000fe4000bf03070 */
[----:B------:R-:W-:Y:S02]  /*a880*/  SHF.R.U32.HI R0, RZ, 0x18, R55 ;  /* 0x00000018ff007819 */ /* 0x000fe40000011637 */
[----:B-1----:R-:W-:Y:S02]  /*a890*/  PRMT R239, R173, 0x7632, R239 ;  /* 0x00007632adef7816 */ /* 0x002fe400000000ef */
[----:B------:R-:W-:Y:S02]  /*a8a0*/  @P1 PRMT R239, R211, 0x5410, RZ ;  /* 0x00005410d3ef1816 */ /* 0x000fe400000000ff */
[----:B------:R-:W-:Y:S02]  /*a8b0*/  ISETP.LE.U32.AND P1, PT, R0, UR7, PT ;  /* 0x0000000700007c0c */ /* 0x000fe4000bf23070 */
[----:B------:R-:W-:-:S02]  /*a8c0*/  LOP3.LUT R0, R49, 0xffff, RZ, 0xc0, !PT ;  /* 0x0000ffff31007812 */ /* 0x000fc400078ec0ff */
[----:B--2---:R-:W-:Y:S02]  /*a8d0*/  F2FP.F16.F32.PACK_AB R190, R20, R16 ;  /* 0x0000001014be723e */ /* 0x004fe400000000ff */
[----:B------:R-:W-:-:S03]  /*a8e0*/  SHF.R.U32.HI R0, RZ, 0x8, R0 ;  /* 0x00000008ff007819 */ /* 0x000fc60000011600 */
[----:B------:R-:W-:Y:S01]  /*a8f0*/  @!P0 HADD2 R216, -R190.H0_H0, -RZ.H0_H0 ;  /* 0xa00000ffbed88230 */ /* 0x000fe20000000900 */
[----:B------:R-:W-:Y:S02]  /*a900*/  LOP3.LUT R0, R0, 0xffff, RZ, 0xc0, !PT ;  /* 0x0000ffff00007812 */ /* 0x000fe400078ec0ff */
[----:B------:R-:W-:Y:S02]  /*a910*/  PRMT R240, R190, 0x7610, R240 ;  /* 0x00007610bef07816 */ /* 0x000fe400000000f0 */
[----:B------:R-:W-:Y:S02]  /*a920*/  @!P0 PRMT R240, R216, 0x5410, RZ ;  /* 0x00005410d8f08816 */ /* 0x000fe400000000ff */
[----:B------:R-:W-:Y:S01]  /*a930*/  ISETP.LE.U32.AND P0, PT, R0, UR7, PT ;  /* 0x0000000700007c0c */ /* 0x000fe2000bf03070 */
[----:B------:R-:W-:Y:S01]  /*a940*/  FADD.FTZ R3, R31, R3 ;  /* 0x000000031f037221 */ /* 0x000fe20000010000 */
[----:B------:R-:W-:Y:S01]  /*a950*/  FADD.FTZ R4, R32, R4 ;  /* 0x0000000420047221 */ /* 0x000fe20000010000 */
[----:B------:R-:W-:-:S02]  /*a960*/  PRMT R0, R49, 0x7632, R0 ;  /* 0x0000763231007816 */ /* 0x000fc40000000000 */
[----:B------:R-:W-:Y:S01]  /*a970*/  FADD.FTZ R3, R7, R3 ;  /* 0x0000000307037221 */ /* 0x000fe20000010000 */
[----:B------:R-:W-:Y:S01]  /*a980*/  FADD.FTZ R7, R6, R4 ;  /* 0x0000000406077221 */ /* 0x000fe20000010000 */
[----:B------:R-:W-:Y:S01]  /*a990*/  FADD.FTZ R4, R17, R5 ;  /* 0x0000000511047221 */ /* 0x000fe20000010000 */
[----:B------:R-:W-:Y:S01]  /*a9a0*/  MUFU.EX2 R21, R226 ;  /* 0x000000e200157308 */ /* 0x000fe20000000800 */
[----:B------:R-:W-:-:S03]  /*a9b0*/  LOP3.LUT R0, R0, 0xff, RZ, 0xc0, !PT ;  /* 0x000000ff00007812 */ /* 0x000fc600078ec0ff */
[----:B------:R-:W1:Y:S01]  /*a9c0*/  MUFU.EX2 R17, R225 ;  /* 0x000000e100117308 */ /* 0x000e620000000800 */
[----:B------:R-:W-:Y:S01]  /*a9d0*/  @!P0 HADD2 R217, -R190.H1_H1, -RZ.H0_H0 ;  /* 0xa00000ffbed98230 */ /* 0x000fe20000000d00 */
[----:B------:R-:W-:-:S04]  /*a9e0*/  PRMT R228, R190, 0x7632, R228 ;  /* 0x00007632bee47816 */ /* 0x000fc800000000e4 */
[----:B------:R-:W-:Y:S02]  /*a9f0*/  @!P0 PRMT R228, R217, 0x5410, RZ ;  /* 0x00005410d9e48816 */ /* 0x000fe400000000ff */
[----:B------:R-:W-:Y:S01]  /*aa00*/  ISETP.LE.U32.AND P0, PT, R0, UR7, PT ;  /* 0x0000000700007c0c */ /* 0x000fe2000bf03070 */
[----:B------:R-:W-:Y:S02]  /*aa10*/  @!P1 HADD2 R219, -R153.H0_H0, -RZ.H0_H0 ;  /* 0xa00000ff99db9230 */ /* 0x000fe40000000900 */
[----:B------:R-:W-:Y:S01]  /*aa20*/  FADD.FTZ R2, R29, R2 ;  /* 0x000000021d027221 */ /* 0x000fe20000010000 */
[----:B------:R-:W-:Y:S01]  /*aa30*/  SHF.R.U32.HI R0, RZ, 0x18, R49 ;  /* 0x00000018ff007819 */ /* 0x000fe20000011631 */
[----:B------:R-:W-:Y:S02]  /*aa40*/  MUFU.EX2 R9, R187 ;  /* 0x000000bb00097308 */ /* 0x000fe40000000800 */
[----:B------:R-:W-:Y:S01]  /*aa50*/  FADD.FTZ R2, R10, R2 ;  /* 0x000000020a027221 */ /* 0x000fe20000010000 */
[----:B------:R-:W-:-:S02]  /*aa60*/  @!P1 PRMT R153, R219, 0x5410, RZ ;  /* 0x00005410db999816 */ /* 0x000fc400000000ff */
[----:B-1----:R-:W-:Y:S01]  /*aa70*/  F2FP.F16.F32.PACK_AB R183, R21, R17 ;  /* 0x0000001115b7723e */ /* 0x002fe200000000ff */
[----:B------:R-:W1:Y:S01]  /*aa80*/  MUFU.EX2 R10, R186 ;  /* 0x000000ba000a7308 */ /* 0x000e620000000800 */
[----:B------:R-:W-:Y:S01]  /*aa90*/  ISETP.LE.U32.AND P1, PT, R0, UR7, PT ;  /* 0x0000000700007c0c */ /* 0x000fe2000bf23070 */
[----:B------:R-:W-:Y:S02]  /*aaa0*/  IMAD.MOV.U32 R0, RZ, RZ, R56 ;  /* 0x000000ffff007224 */ /* 0x000fe400078e0038 */
[----:B------:R-:W-:Y:S01]  /*aab0*/  FADD.FTZ R2, R14, R2 ;  /* 0x000000020e027221 */ /* 0x000fe20000010000 */
[----:B------:R-:W-:Y:S01]  /*aac0*/  MUFU.EX2 R188, R250 ;  /* 0x000000fa00bc7308 */ /* 0x000fe20000000800 */
[----:B------:R-:W-:-:S03]  /*aad0*/  @!P0 HADD2 R224, -R183.H0_H0, -RZ.H0_H0 ;  /* 0xa00000ffb7e08230 */ /* 0x000fc60000000900 */
[----:B------:R-:W2:Y:S01]  /*aae0*/  MUFU.EX2 R14, R252 ;  /* 0x000000fc000e7308 */ /* 0x000ea20000000800 */
[----:B------:R-:W-:Y:S02]  /*aaf0*/  LOP3.LUT R0, R0, 0xff, RZ, 0xc0, !PT ;  /* 0x000000ff00007812 */ /* 0x000fe400078ec0ff */
[----:B------:R-:W-:Y:S02]  /*ab00*/  PRMT R225, R183, 0x7610, R225 ;  /* 0x00007610b7e17816 */ /* 0x000fe400000000e1 */
[----:B------:R-:W-:Y:S02]  /*ab10*/  @!P0 PRMT R225, R224, 0x5410, RZ ;  /* 0x00005410e0e18816 */ /* 0x000fe400000000ff */
[----:B------:R-:W-:Y:S02]  /*ab20*/  ISETP.LE.U32.AND P0, PT, R0, UR7, PT ;  /* 0x0000000700007c0c */ /* 0x000fe4000bf03070 */
[----:B-1----:R-:W-:Y:S01]  /*ab30*/  F2FP.F16.F32.PACK_AB R0, R10, R9 ;  /* 0x000000090a00723e */ /* 0x002fe200000000ff */
[----:B------:R-:W-:-:S03]  /*ab40*/  @!P1 HADD2 R230, -R183.H1_H1, -RZ.H0_H0 ;  /* 0xa00000ffb7e69230 */ /* 0x000fc60000000d00 */
[----:B------:R-:W-:Y:S02]  /*ab50*/  PRMT R151, R0, 0x7610, R151 ;  /* 0x0000761000977816 */ /* 0x000fe40000000097 */
[----:B--2---:R-:W-:Y:S02]  /*ab60*/  F2FP.F16.F32.PACK_AB R182, R14, R188 ;  /* 0x000000bc0eb6723e */ /* 0x004fe400000000ff */
[----:B------:R-:W-:Y:S02]  /*ab70*/  PRMT R149, R0, 0x7632, R149 ;  /* 0x0000763200957816 */ /* 0x000fe40000000095 */
[----:B------:R-:W-:Y:S01]  /*ab80*/  PRMT R0, R54, 0x7771, RZ ;  /* 0x0000777136007816 */ /* 0x000fe200000000ff */
[----:B------:R-:W-:Y:S01]  /*ab90*/  @!P0 HADD2 R231, -R182.H0_H0, -RZ.H0_H0 ;  /* 0xa00000ffb6e78230 */ /* 0x000fe20000000900 */
[----:B------:R-:W-:Y:S02]  /*aba0*/  PRMT R218, R183, 0x7632, R218 ;  /* 0x00007632b7da7816 */ /* 0x000fe400000000da */
[----:B------:R-:W-:-:S02]  /*abb0*/  @!P1 PRMT R218, R230, 0x5410, RZ ;  /* 0x00005410e6da9816 */ /* 0x000fc400000000ff */
[----:B------:R-:W-:Y:S02]  /*abc0*/  ISETP.GT.U32.AND P1, PT, R0, UR7, PT ;  /* 0x0000000700007c0c */ /* 0x000fe4000bf24070 */
[----:B------:R-:W-:Y:S02]  /*abd0*/  PRMT R0, R56, 0x7771, RZ ;  /* 0x0000777138007816 */ /* 0x000fe400000000ff */
[----:B------:R-:W-:Y:S02]  /*abe0*/  PRMT R219, R182, 0x7610, R219 ;  /* 0x00007610b6db7816 */ /* 0x000fe400000000db */
[----:B------:R-:W-:Y:S02]  /*abf0*/  @!P0 PRMT R219, R231, 0x5410, RZ ;  /* 0x00005410e7db8816 */ /* 0x000fe400000000ff */
[----:B------:R-:W-:Y:S01]  /*ac00*/  ISETP.GT.U32.AND P0, PT, R0, UR7, PT ;  /* 0x0000000700007c0c */ /* 0x000fe2000bf04070 */
[----:B------:R1:W2:Y:S01]  /*ac10*/  MUFU.EX2 R8, R130 ;  /* 0x0000008200087308 */ /* 0x0002a20000000800 */
[----:B------:R-:W-:Y:S01]  /*ac20*/  FADD.FTZ R5, R11, R7 ;  /* 0x000000070b057221 */ /* 0x000fe20000010000 */
[----:B------:R-:W-:Y:S01]  /*ac30*/  PRMT R0, R56, 0x7772, RZ ;  /* 0x0000777238007816 */ /* 0x000fe200000000ff */
[----:B------:R-:W-:Y:S01]  /*ac40*/  @!P5 HADD2 R232, -R151.H0_H0, -RZ.H0_H0 ;  /* 0xa00000ff97e8d230 */ /* 0x000fe20000000900 */
[----:B------:R-:W-:Y:S01]  /*ac50*/  PRMT R217, R182, 0x7632, R217 ;  /* 0x00007632b6d97816 */ /* 0x000fe200000000d9 */
[----:B-1----:R-:W-:-:S07]  /*ac60*/  IMAD.MOV.U32 R130, RZ, RZ, R146 ;  /* 0x000000ffff827224 */ /* 0x002fce00078e0092 */
[----:B------:R-:W-:Y:S01]  /*ac70*/  @P0 HADD2 R233, -R182.H1_H1, -RZ.H0_H0 ;  /* 0xa00000ffb6e90230 */ /* 0x000fe20000000d00 */
[----:B------:R1:W3:Y:S01]  /*ac80*/  MUFU.EX2 R7, R130 ;  /* 0x0000008200077308 */ /* 0x0002e20000000800 */
[----:B------:R-:W-:-:S03]  /*ac90*/  IMAD.MOV.U32 R146, RZ, RZ, R85 ;  /* 0x000000ffff927224 */ /* 0x000fc600078e0055 */
[----:B------:R-:W-:Y:S01]  /*aca0*/  @P0 PRMT R217, R233, 0x5410, RZ ;  /* 0x00005410e9d90816 */ /* 0x000fe200000000ff */
[----:B------:R-:W-:Y:S01]  /*acb0*/  IMAD.MOV.U32 R85, RZ, RZ, R245 ;  /* 0x000000ffff557224 */ /* 0x000fe200078e00f5 */
[----:B------:R-:W-:Y:S01]  /*acc0*/  ISETP.GT.U32.AND P0, PT, R0, UR7, PT ;  /* 0x0000000700007c0c */ /* 0x000fe2000bf04070 */
[----:B------:R-:W-:Y:S01]  /*acd0*/  FADD.FTZ R6, R12, R2 ;  /* 0x000000020c067221 */ /* 0x000fe20000010000 */
[----:B------:R-:W-:Y:S02]  /*ace0*/  PRMT R0, R54, 0x7772, RZ ;  /* 0x0000777236007816 */ /* 0x000fe400000000ff */
[----:B------:R-:W-:Y:S01]  /*acf0*/  PRMT R226, R151, 0x5410, R149 ;  /* 0x0000541097e27816 */ /* 0x000fe20000000095 */
[----:B------:R-:W-:Y:S01]  /*ad00*/  FADD.FTZ R4, R22, R4 ;  /* 0x0000000416047221 */ /* 0x000fe20000010000 */
[----:B------:R-:W-:Y:S01]  /*ad10*/  @!P5 PRMT R151, R232, 0x5410, RZ ;  /* 0x00005410e897d816 */ /* 0x000fe200000000ff */
[----:B--2---:R-:W-:Y:S01]  /*ad20*/  FADD.FTZ R2, R8, R5 ;  /* 0x0000000508027221 */ /* 0x004fe20000010000 */
[----:B------:R-:W-:Y:S01]  /*ad30*/  ISETP.GT.U32.AND P5, PT, R0, UR7, PT ;  /* 0x0000000700007c0c */ /* 0x000fe2000bfa4070 */
[----:B------:R2:W4:Y:S01]  /*ad40*/  LDL.LU R245, [R1+0x3d0] ;  /* 0x0003d00001f57983 */ /* 0x0005220000300800 */
[----:B-1----:R-:W-:-:S02]  /*ad50*/  IMAD.MOV.U32 R130, RZ, RZ, R146 ;  /* 0x000000ffff827224 */ /* 0x002fc400078e0092 */
[----:B------:R-:W-:Y:S01]  /*ad60*/  IMAD.MOV.U32 R146, RZ, RZ, R85 ;  /* 0x000000ffff927224 */ /* 0x000fe200078e0055 */
[----:B---3--:R-:W-:Y:S01]  /*ad70*/  F2FP.F16.F32.PACK_AB R0, R7, R8 ;  /* 0x000000080700723e */ /* 0x008fe200000000ff */
[----:B------:R-:W-:Y:S01]  /*ad80*/  IMAD.MOV.U32 R85, RZ, RZ, R123 ;  /* 0x000000ffff557224 */ /* 0x000fe200078e007b */
[----:B------:R1:W-:Y:S01]  /*ad90*/  MUFU.EX2 R8, R130 ;  /* 0x0000008200087308 */ /* 0x0003e20000000800 */
[----:B------:R-:W-:Y:S02]  /*ada0*/  IMAD.MOV.U32 R123, RZ, RZ, R249 ;  /* 0x000000ffff7b7224 */ /* 0x000fe400078e00f9 */
[----:B------:R-:W-:Y:S01]  /*adb0*/  FADD.FTZ R4, R9, R4 ;  /* 0x0000000409047221 */ /* 0x000fe20000010000 */
[----:B------:R2:W3:Y:S01]  /*adc0*/  LDL.LU R249, [R1+0x3cc] ;  /* 0x0003cc0001f97983 */ /* 0x0004e20000300800 */
[----:B------:R-:W-:Y:S02]  /*add0*/  FADD.FTZ R5, R7, R2 ;  /* 0x0000000207057221 */ /* 0x000fe40000010000 */
[----:B------:R-:W-:Y:S01]  /*ade0*/  FADD.FTZ R7, R10, R4 ;  /* 0x000000040a077221 */ /* 0x000fe20000010000 */
[----:B-1----:R-:W-:-:S02]  /*adf0*/  IMAD.MOV.U32 R130, RZ, RZ, R146 ;  /* 0x000000ffff827224 */ /* 0x002fc400078e0092 */
[----:B------:R-:W-:Y:S02]  /*ae00*/  IMAD.MOV.U32 R146, RZ, RZ, R85 ;  /* 0x000000ffff927224 */ /* 0x000fe400078e0055 */
[----:B------:R-:W-:Y:S02]  /*ae10*/  IMAD.MOV.U32 R85, RZ, RZ, R123 ;  /* 0x000000ffff557224 */ /* 0x000fe400078e007b */
[----:B------:R-:W-:Y:S02]  /*ae20*/  IMAD.MOV.U32 R123, RZ, RZ, R122 ;  /* 0x000000ffff7b7224 */ /* 0x000fe400078e007a */
[----:B------:R-:W-:Y:S02]  /*ae30*/  IMAD.MOV.U32 R122, RZ, RZ, R40 ;  /* 0x000000ffff7a7224 */ /* 0x000fe400078e0028 */
[----:B------:R-:W-:Y:S02]  /*ae40*/  IMAD.MOV.U32 R40, RZ, RZ, R251 ;  /* 0x000000ffff287224 */ /* 0x000fe400078e00fb */
[----:B------:R2:W2:Y:S04]  /*ae50*/  LDL.LU R251, [R1+0x3c8] ;  /* 0x0003c80001fb7983 */ /* 0x0004a80000300800 */
[----:B------:R1:W4:Y:S01]  /*ae60*/  LDL.LU.S16 R10, [R1+0x4] ;  /* 0x00000400010a7983 */ /* 0x0003220000300600 */
[----:B------:R-:W-:Y:S04]  /*ae70*/  MUFU.EX2 R189, R248 ;  /* 0x000000f800bd7308 */ /* 0x000fe80000000800 */
[----:B------:R-:W1:Y:S04]  /*ae80*/  MUFU.EX2 R24, R247 ;  /* 0x000000f700187308 */ /* 0x000e680000000800 */
[----:B------:R-:W-:Y:S04]  /*ae90*/  MUFU.EX2 R9, R227 ;  /* 0x000000e300097308 */ /* 0x000fe80000000800 */
[----:B------:R-:W1:Y:S02]  /*aea0*/  MUFU.EX2 R12, R229 ;  /* 0x000000e5000c7308 */ /* 0x000e640000000800 */
[----:B-1----:R-:W-:-:S02]  /*aeb0*/  F2FP.F16.F32.PACK_AB R181, R24, R189 ;  /* 0x000000bd18b5723e */ /* 0x002fc400000000ff */
[C---:B------:R-:W-:Y:S02]  /*aec0*/  PRMT R132, R0.reuse, 0x7610, R132 ;  /* 0x0000761000847816 */ /* 0x040fe40000000084 */
[----:B------:R-:W-:Y:S01]  /*aed0*/  PRMT R131, R0, 0x7632, R131 ;  /* 0x0000763200837816 */ /* 0x000fe20000000083 */
[----:B------:R-:W-:Y:S01]  /*aee0*/  @P0 HADD2 R244, -R181.H0_H0, -RZ.H0_H0 ;  /* 0xa00000ffb5f40230 */ /* 0x000fe20000000900 */
[----:B------:R-:W-:Y:S01]  /*aef0*/  LOP3.LUT R0, R51, 0xff, RZ, 0xc0, !PT ;  /* 0x000000ff33007812 */ /* 0x000fe200078ec0ff */
[----:B------:R-:W-:Y:S01]  /*af00*/  @P1 HADD2 R234, -R149.H0_H0, -RZ.H0_H0 ;  /* 0xa00000ff95ea1230 */ /* 0x000fe20000000900 */
[----:B------:R-:W-:Y:S02]  /*af10*/  PRMT R216, R181, 0x7610, R216 ;  /* 0x00007610b5d87816 */ /* 0x000fe400000000d8 */
[----:B------:R-:W-:Y:S02]  /*af20*/  PRMT R2, R54, 0x7773, RZ ;  /* 0x0000777336027816 */ /* 0x000fe400000000ff */
[----:B------:R-:W-:-:S02]  /*af30*/  @P0 PRMT R216, R244, 0x5410, RZ ;  /* 0x00005410f4d80816 */ /* 0x000fc400000000ff */
[----:B------:R-:W-:Y:S01]  /*af40*/  ISETP.LE.U32.AND P0, PT, R0, UR7, PT ;  /* 0x0000000700007c0c */ /* 0x000fe2000bf03070 */
[----:B------:R-:W1:Y:S01]  /*af50*/  MUFU.EX2 R187, R130 ;  /* 0x0000008200bb7308 */ /* 0x000e620000000800 */
[----:B------:R-:W-:Y:S01]  /*af60*/  @P1 PRMT R149, R234, 0x5410, RZ ;  /* 0x00005410ea951816 */ /* 0x000fe200000000ff */
[----:B------:R-:W-:Y:S01]  /*af70*/  FADD.FTZ R3, R15, R3 ;  /* 0x000000030f037221 */ /* 0x000fe20000010000 */
[----:B------:R-:W-:Y:S02]  /*af80*/  ISETP.GT.U32.AND P1, PT, R2, UR7, PT ;  /* 0x0000000702007c0c */ /* 0x000fe4000bf24070 */
[----:B------:R-:W-:Y:S01]  /*af90*/  F2FP.F16.F32.PACK_AB R2, R12, R9 ;  /* 0x000000090c02723e */ /* 0x000fe200000000ff */
[----:B------:R-:W-:-:S03]  /*afa0*/  FADD.FTZ R3, R13, R3 ;  /* 0x000000030d037221 */ /* 0x000fc60000010000 */
[----:B------:R-:W-:Y:S01]  /*afb0*/  PRMT R144, R2, 0x7610, R144 ;  /* 0x0000761002907816 */ /* 0x000fe20000000090 */
[----:B------:R-:W-:Y:S01]  /*afc0*/  FADD.FTZ R3, R18, R3 ;  /* 0x0000000312037221 */ /* 0x000fe20000010000 */
[----:B------:R-:W-:Y:S01]  /*afd0*/  FADD.FTZ R5, R8, R5 ;  /* 0x0000000508057221 */ /* 0x000fe20000010000 */
[----:B------:R-:W-:Y:S02]  /*afe0*/  IMAD.MOV.U32 R232, RZ, RZ, R124 ;  /* 0x000000ffffe87224 */ /* 0x000fe400078e007c */
[----:B------:R-:W-:Y:S01]  /*aff0*/  FADD.FTZ R4, R16, R3 ;  /* 0x0000000310047221 */ /* 0x000fe20000010000 */
[----:B-1----:R-:W-:Y:S01]  /*b000*/  F2FP.F16.F32.PACK_AB R3, R187, R8 ;  /* 0x00000008bb03723e */ /* 0x002fe200000000ff */
[----:B------:R-:W-:Y:S02]  /*b010*/  IMAD.MOV.U32 R124, RZ, RZ, R180 ;  /* 0x000000ffff7c7224 */ /* 0x000fe400078e00b4 */
[----:B----4-:R-:W-:-:S05]  /*b020*/  @!P0 HADD2 R10, -R144.H0_H0, -RZ.H0_H0 ;  /* 0xa00000ff900a8230 */ /* 0x010fca0000000900 */
[----:B------:R-:W-:Y:S02]  /*b030*/  PRMT R8, R10, 0x7610, R8 ;  /* 0x000076100a087816 */ /* 0x000fe40000000008 */
[----:B------:R1:W4:Y:S04]  /*b040*/  LDL.LU.S16 R10, [R1] ;  /* 0x00000000010a7983 */ /* 0x0003280000300600 */
[----:B------:R-:W2:Y:S04]  /*b050*/  LDL.LU R180, [R1+0x3c4] ;  /* 0x0003c40001b47983 */ /* 0x000ea80000300800 */
[----:B------:R1:W4:Y:S01]  /*b060*/  LDL.LU.S16 R13, [R1+0x8] ;  /* 0x00000800010d7983 */ /* 0x0003220000300600 */
[----:B---3--:R-:W-:Y:S01]  /*b070*/  @P1 HADD2 R249, -R131.H0_H0, -RZ.H0_H0 ;  /* 0xa00000ff83f91230 */ /* 0x008fe20000000900 */
[----:B------:R-:W-:-:S02]  /*b080*/  SHF.R.U32.HI R0, RZ, 0x18, R51 ;  /* 0x00000018ff007819 */ /* 0x000fc40000011633 */
[----:B------:R-:W-:Y:S02]  /*b090*/  PRMT R224, R132, 0x5410, R131 ;  /* 0x0000541084e07816 */ /* 0x000fe40000000083 */
[----:B------:R-:W-:Y:S02]  /*b0a0*/  @P1 PRMT R131, R249, 0x5410, RZ ;  /* 0x00005410f9831816 */ /* 0x000fe400000000ff */
[----:B------:R-:W-:Y:S02]  /*b0b0*/  ISETP.LE.U32.AND P1, PT, R0, UR7, PT ;  /* 0x0000000700007c0c */ /* 0x000fe4000bf23070 */
[C---:B------:R-:W-:Y:S02]  /*b0c0*/  PRMT R148, R3.reuse, 0x7632, R148 ;  /* 0x0000763203947816 */ /* 0x040fe40000000094 */
[----:B------:R-:W-:Y:S01]  /*b0d0*/  PRMT R150, R3, 0x7610, R150 ;  /* 0x0000761003967816 */ /* 0x000fe20000000096 */
[----:B------:R-:W-:Y:S04]  /*b0e0*/  MUFU.EX2 R11, R241 ;  /* 0x000000f1000b7308 */ /* 0x000fe80000000800 */
[----:B------:R-:W3:Y:S04]  /*b0f0*/  MUFU.EX2 R186, R235 ;  /* 0x000000eb00ba7308 */ /* 0x000ee80000000800 */
[----:B----4-:R-:W-:-:S05]  /*b100*/  @!P1 HADD2 R13, -R148.H0_H0, -RZ.H0_H0 ;  /* 0xa00000ff940d9230 */ /* 0x010fca0000000900 */
[----:B------:R-:W-:Y:S02]  /*b110*/  PRMT R3, R13, 0x7610, R3 ;  /* 0x000076100d037816 */ /* 0x000fe40000000003 */
[----:B------:R1:W4:Y:S01]  /*b120*/  LDL.LU.S16 R13, [R1+0x18] ;  /* 0x00001800010d7983 */ /* 0x0003220000300600 */
[----:B------:R-:W-:Y:S02]  /*b130*/  PRMT R152, R2, 0x7632, R152 ;  /* 0x0000763202987816 */ /* 0x000fe40000000098 */
[----:B---3--:R-:W-:-:S04]  /*b140*/  F2FP.F16.F32.PACK_AB R2, R186, R11 ;  /* 0x0000000bba02723e */ /* 0x008fc800000000ff */
[----:B------:R-:W-:Y:S01]  /*b150*/  PRMT R143, R2, 0x7610, R143 ;  /* 0x00007610028f7816 */ /* 0x000fe2000000008f */
[----:B------:R-:W-:Y:S01]  /*b160*/  FADD.FTZ R187, R187, R5 ;  /* 0x00000005bbbb7221 */ /* 0x000fe20000010000 */
[----:B------:R-:W-:Y:S01]  /*b170*/  @!P4 HADD2 R10, -R152.H0_H0, -RZ.H0_H0 ;  /* 0xa00000ff980ac230 */ /* 0x000fe20000000900 */
[----:B------:R-:W-:Y:S01]  /*b180*/  PRMT R231, R144, 0x5410, R152 ;  /* 0x0000541090e77816 */ /* 0x000fe20000000098 */
[----:B--2---:R-:W-:-:S03]  /*b190*/  @!P3 HADD2 R251, -R150.H0_H0, -RZ.H0_H0 ;  /* 0xa00000ff96fbb230 */ /* 0x004fc60000000900 */
[----:B------:R-:W-:Y:S01]  /*b1a0*/  PRMT R0, R10, 0x7610, R0 ;  /* 0x000076100a007816 */ /* 0x000fe20000000000 */
[----:B----4-:R-:W-:-:S05]  /*b1b0*/  @!P2 HADD2 R13, -R143.H0_H0, -RZ.H0_H0 ;  /* 0xa00000ff8f0da230 */ /* 0x010fca0000000900 */
[----:B------:R-:W-:Y:S02]  /*b1c0*/  PRMT R5, R13, 0x7610, R5 ;  /* 0x000076100d057816 */ /* 0x000fe40000000005 */
[----:B------:R1:W2:Y:S01]  /*b1d0*/  LDL.LU.S16 R13, [R1+0x10] ;  /* 0x00001000010d7983 */ /* 0x0002a20000300600 */
[----:B------:R-:W-:Y:S02]  /*b1e0*/  @!P4 PRMT R152, R0, 0x5410, RZ ;  /* 0x000054100098c816 */ /* 0x000fe400000000ff */
[----:B------:R-:W-:Y:S02]  /*b1f0*/  PRMT R0, R50, 0x7771, RZ ;  /* 0x0000777132007816 */ /* 0x000fe400000000ff */
[----:B------:R-:W-:Y:S02]  /*b200*/  PRMT R230, R150, 0x5410, R148 ;  /* 0x0000541096e67816 */ /* 0x000fe40000000094 */
[----:B------:R-:W-:Y:S02]  /*b210*/  @!P3 PRMT R150, R251, 0x5410, RZ ;  /* 0x00005410fb96b816 */ /* 0x000fe400000000ff */
[----:B------:R-:W-:-:S02]  /*b220*/  ISETP.GT.U32.AND P3, PT, R0, UR7, PT ;  /* 0x0000000700007c0c */ /* 0x000fc4000bf64070 */
[----:B------:R-:W-:Y:S02]  /*b230*/  PRMT R142, R2, 0x7632, R142 ;  /* 0x00007632028e7816 */ /* 0x000fe4000000008e */
[----:B------:R-:W-:Y:S01]  /*b240*/  @!P0 PRMT R144, R8, 0x5410, RZ ;  /* 0x0000541008908816 */ /* 0x000fe200000000ff */
[----:B------:R-:W-:Y:S01]  /*b250*/  FADD.FTZ R8, R20, R4 ;  /* 0x0000000414087221 */ /* 0x000fe20000010000 */
[----:B------:R-:W-:Y:S01]  /*b260*/  FADD.FTZ R7, R9, R7 ;  /* 0x0000000709077221 */ /* 0x000fe20000010000 */
[----:B------:R-:W-:Y:S06]  /*b270*/  MUFU.EX2 R10, R85 ;  /* 0x00000055000a7308 */ /* 0x000fec0000000800 */
[----:B--2---:R-:W-:-:S05]  /*b280*/  @P3 HADD2 R13, -R142.H0_H0, -RZ.H0_H0 ;  /* 0xa00000ff8e0d3230 */ /* 0x004fca0000000900 */
[----:B------:R-:W-:Y:S02]  /*b290*/  PRMT R4, R13, 0x7610, R4 ;  /* 0x000076100d047816 */ /* 0x000fe40000000004 */
[----:B------:R1:W2:Y:S01]  /*b2a0*/  LDL.LU.S16 R13, [R1+0xc] ;  /* 0x00000c00010d7983 */ /* 0x0002a20000300600 */
[----:B------:R-:W3:Y:S01]  /*b2b0*/  MUFU.EX2 R9, R146 ;  /* 0x0000009200097308 */ /* 0x000ee20000000800 */
[----:B------:R-:W-:-:S04]  /*b2c0*/  PRMT R0, R50, 0x7772, RZ ;  /* 0x0000777232007816 */ /* 0x000fc800000000ff */
[----:B------:R-:W-:Y:S02]  /*b2d0*/  ISETP.GT.U32.AND P0, PT, R0, UR7, PT ;  /* 0x0000000700007c0c */ /* 0x000fe4000bf04070 */
[----:B---3--:R-:W-:-:S04]  /*b2e0*/  F2FP.F16.F32.PACK_AB R0, R10, R9 ;  /* 0x000000090a00723e */ /* 0x008fc800000000ff */
[----:B------:R-:W-:Y:S02]  /*b2f0*/  PRMT R141, R0, 0x7610, R141 ;  /* 0x00007610008d7816 */ /* 0x000fe4000000008d */
[----:B------:R-:W-:Y:S02]  /*b300*/  @!P1 PRMT R148, R3, 0x5410, RZ ;  /* 0x0000541003949816 */ /* 0x000fe400000000ff */
[----:B------:R-:W-:Y:S02]  /*b310*/  PRMT R3, R50, 0x7773, RZ ;  /* 0x0000777332037816 */ /* 0x000fe400000000ff */
[----:B------:R-:W-:Y:S02]  /*b320*/  PRMT R140, R0, 0x7632, R140 ;  /* 0x00007632008c7816 */ /* 0x000fe4000000008c */
[----:B------:R-:W-:Y:S02]  /*b330*/  ISETP.GT.U32.AND P1, PT, R3, UR7, PT ;  /* 0x0000000703007c0c */ /* 0x000fe4000bf24070 */
[----:B------:R-:W-:Y:S01]  /*b340*/  PRMT R229, R141, 0x5410, R140 ;  /* 0x000054108de57816 */ /* 0x000fe2000000008c */
[----:B--2---:R-:W-:-:S05]  /*b350*/  @P0 HADD2 R13, -R141.H0_H0, -RZ.H0_H0 ;  /* 0xa00000ff8d0d0230 */ /* 0x004fca0000000900 */
[----:B------:R-:W-:-:S04]  /*b360*/  PRMT R3, R13, 0x7610, R3 ;  /* 0x000076100d037816 */ /* 0x000fc80000000003 */
[----:B------:R-:W-:Y:S02]  /*b370*/  @P0 PRMT R141, R3, 0x5410, RZ ;  /* 0x00005410038d0816 */ /* 0x000fe400000000ff */
[----:B------:R1:W2:Y:S01]  /*b380*/  LDL.LU.S16 R3, [R1+0x14] ;  /* 0x0000140001037983 */ /* 0x0002a20000300600 */
[----:B------:R-:W-:-:S04]  /*b390*/  PRMT R0, R56, 0x7773, RZ ;  /* 0x0000777338007816 */ /* 0x000fc800000000ff */
[----:B------:R-:W-:Y:S01]  /*b3a0*/  ISETP.GT.U32.AND P0, PT, R0, UR7, PT ;  /* 0x0000000700007c0c */ /* 0x000fe2000bf04070 */
[----:B------:R-:W3:Y:S01]  /*b3b0*/  S2R R146, SR_TID.X ;  /* 0x0000000000927919 */ /* 0x000ee20000002100 */
[----:B------:R-:W-:Y:S01]  /*b3c0*/  IMAD.MOV.U32 R85, RZ, RZ, R123 ;  /* 0x000000ffff557224 */ /* 0x000fe200078e007b */
[----:B------:R-:W4:Y:S10]  /*b3d0*/  S2R R248, SR_CTAID.X ;  /* 0x0000000000f87919 */ /* 0x000f340000002500 */
[----:B--2---:R-:W-:-:S05]  /*b3e0*/  @P0 HADD2 R3, -R181.H1_H1, -RZ.H0_H0 ;  /* 0xa00000ffb5030230 */ /* 0x004fca0000000d00 */
[----:B------:R-:W-:Y:S02]  /*b3f0*/  PRMT R2, R3, 0x7610, R2 ;  /* 0x0000761003027816 */ /* 0x000fe40000000002 */
[----:B------:R1:W2:Y:S01]  /*b400*/  LDL.LU.S16 R3, [R1+0x1c] ;  /* 0x00001c0001037983 */ /* 0x0002a20000300600 */
[----:B------:R-:W1:Y:S01]  /*b410*/  S2R R123, SR_TID.X ;  /* 0x00000000007b7919 */ /* 0x000e620000002100 */
[----:B------:R-:W1:Y:S01]  /*b420*/  S2R R234, SR_CTAID.X ;  /* 0x0000000000ea7919 */ /* 0x000e620000002500 */
[----:B------:R-:W-:Y:S01]  /*b430*/  @P5 HADD2 R245, -R132.H0_H0, -RZ.H0_H0 ;  /* 0xa00000ff84f55230 */ /* 0x000fe20000000900 */
[----:B---3--:R-:W-:Y:S01]  /*b440*/  SHF.R.U32.HI R13, RZ, 0x5, R146 ;  /* 0x00000005ff0d7819 */ /* 0x008fe20000011692 */
[----:B------:R-:W-:-:S03]  /*b450*/  IMAD.MOV.U32 R233, RZ, RZ, R125 ;  /* 0x000000ffffe97224 */ /* 0x000fc600078e007d */
[----:B------:R-:W-:Y:S01]  /*b460*/  @P5 PRMT R132, R245, 0x5410, RZ ;  /* 0x00005410f5845816 */ /* 0x000fe200000000ff */
[----:B------:R-:W-:Y:S02]  /*b470*/  IMAD.MOV.U32 R245, RZ, RZ, R127 ;  /* 0x000000fffff57224 */ /* 0x000fe400078e007f */
[----:B----4-:R-:W-:Y:S01]  /*b480*/  IMAD R248, R248, 0x8, R13 ;  /* 0x00000008f8f87824 */ /* 0x010fe200078e020d */
[----:B------:R-:W-:-:S03]  /*b490*/  PRMT R211, R181, 0x7632, R211 ;  /* 0x00007632b5d37816 */ /* 0x000fc600000000d3 */
[----:B------:R-:W-:Y:S01]  /*b4a0*/  VIADD R248, R248, 0x4 ;  /* 0x00000004f8f87836 */ /* 0x000fe20000000000 */
[----:B------:R-:W-:Y:S01]  /*b4b0*/  @P0 PRMT R211, R2, 0x5410, RZ ;  /* 0x0000541002d30816 */ /* 0x000fe200000000ff */
[----:B------:R-:W-:Y:S02]  /*b4c0*/  FADD.FTZ R6, R19, R6 ;  /* 0x0000000613067221 */ /* 0x000fe40000010000 */
[----:B------:R-:W-:-:S04]  /*b4d0*/  IMAD.WIDE.U32 R248, R248, -0x326172a9, RZ ;  /* 0xcd9e8d57f8f87825 */ /* 0x000fc800078e00ff */
[----:B------:R-:W-:Y:S01]  /*b4e0*/  FADD.FTZ R6, R17, R6 ;  /* 0x0000000611067221 */ /* 0x000fe20000010000 */
[----:B------:R-:W-:Y:S02]  /*b4f0*/  PRMT R227, R143, 0x5410, R142 ;  /* 0x000054108fe37816 */ /* 0x000fe4000000008e */
[----:B------:R-:W-:Y:S01]  /*b500*/  @!P2 PRMT R143, R5, 0x5410, RZ ;  /* 0x00005410058fa816 */ /* 0x000fe200000000ff */
[----:B------:R-:W-:Y:S01]  /*b510*/  FADD.FTZ R5, R12, R7 ;  /* 0x000000070c057221 */ /* 0x000fe20000010000 */
[----:B------:R-:W-:Y:S01]  /*b520*/  @P3 PRMT R142, R4, 0x5410, RZ ;  /* 0x00005410048e3816 */ /* 0x000fe200000000ff */
[----:B------:R-:W-:Y:S01]  /*b530*/  FADD.FTZ R4, R21, R6 ;  /* 0x0000000615047221 */ /* 0x000fe20000010000 */
[----:B------:R-:W-:Y:S02]  /*b540*/  IMAD.MOV.U32 R244, RZ, RZ, R126 ;  /* 0x000000fffff47224 */ /* 0x000fe400078e007e */
[----:B------:R-:W-:Y:S02]  /*b550*/  IMAD.MOV.U32 R244, RZ, RZ, R232 ;  /* 0x000000fffff47224 */ /* 0x000fe400078e00e8 */
[----:B------:R-:W-:Y:S01]  /*b560*/  FADD.FTZ R189, R189, R4 ;  /* 0x00000004bdbd7221 */ /* 0x000fe20000010000 */
[----:B------:R-:W-:Y:S01]  /*b570*/  FADD.FTZ R11, R11, R5 ;  /* 0x000000050b0b7221 */ /* 0x000fe20000010000 */
[----:B------:R-:W-:Y:S01]  /*b580*/  FADD.FTZ R187, R9, R187 ;  /* 0x000000bb09bb7221 */ /* 0x000fe20000010000 */
[----:B------:R-:W-:Y:S01]  /*b590*/  FADD.FTZ R188, R188, R8 ;  /* 0x00000008bcbc7221 */ /* 0x000fe20000010000 */
        /* <DEDUP_REMOVED lines=10> */
[----:B------:R-:W-:Y:S01]  /*b640*/  IMAD.MOV.U32 R110, RZ, RZ, R67 ;  /* 0x000000ffff6e7224 */ /* 0x000fe200078e0043 */
[----:B------:R-:W-:Y:S02]  /*b650*/  F2FP.F16.F32.PACK_AB R15, R62, R72 ;  /* 0x000000483e0f723e */ /* 0x000fe400000000ff */
[----:B------:R-:W4:Y:S04]  /*b660*/  LDL.LU R67, [R1+0x1bc] ;  /* 0x0001bc0001437983 */ /* 0x000f280000300800 */
[----:B------:R1:W3:Y:S01]  /*b670*/  LDL.LU.S16 R72, [R1+0x38] ;  /* 0x0000380001487983 */ /* 0x0002e20000300600 */
[----:B--2---:R-:W-:-:S05]  /*b680*/  @P1 HADD2 R3, -R140.H0_H0, -RZ.H0_H0 ;  /* 0xa00000ff8c031230 */ /* 0x004fca0000000900 */
[----:B------:R-:W-:-:S04]  /*b690*/  PRMT R0, R3, 0x7610, R0 ;  /* 0x0000761003007816 */ /* 0x000fc80000000000 */
[----:B------:R-:W-:Y:S01]  /*b6a0*/  @P1 PRMT R140, R0, 0x5410, RZ ;  /* 0x00005410008c1816 */ /* 0x000fe200000000ff */
[----:B------:R-:W-:-:S05]  /*b6b0*/  IMAD.U32 R0, RZ, RZ, UR23 ;  /* 0x00000017ff007e24 */ /* 0x000fca000f8e00ff */
[----:B------:R-:W-:Y:S01]  /*b6c0*/  LOP3.LUT R0, R0, UR33, R245, 0x96, !PT ;  /* 0x0000002100007c12 */ /* 0x000fe2000f8e96f5 */
[----:B------:R-:W-:Y:S01]  /*b6d0*/  IMAD.MOV.U32 R245, RZ, RZ, R233 ;  /* 0x000000fffff57224 */ /* 0x000fe200078e00e9 */
[----:B-1----:R-:W-:-:S03]  /*b6e0*/  SHF.R.U32.HI R233, RZ, 0x5, R123 ;  /* 0x00000005ffe97819 */ /* 0x002fc6000001167b */
[----:B------:R-:W-:-:S04]  /*b6f0*/  IMAD.WIDE.U32 R2, R0, -0x326172a9, RZ ;  /* 0xcd9e8d5700027825 */ /* 0x000fc800078e00ff */
[----:B------:R-:W-:Y:S01]  /*b700*/  IMAD R234, R234, 0x8, R233 ;  /* 0x00000008eaea7824 */ /* 0x000fe200078e02e9 */
[----:B------:R-:W-:-:S03]  /*b710*/  LOP3.LUT R0, R248, UR6, R3, 0x96, !PT ;  /* 0x00000006f8007c12 */ /* 0x000fc6000f8e9603 */
[----:B------:R-:W-:Y:S01]  /*b720*/  IMAD.WIDE.U32 R234, R234, -0x326172a9, RZ ;  /* 0xcd9e8d57eaea7825 */ /* 0x000fe200078e00ff */
[C---:B------:R-:W-:Y:S02]  /*b730*/  LOP3.LUT R13, R2.reuse, UR32, R119, 0x96, !PT ;  /* 0x00000020020d7c12 */ /* 0x040fe4000f8e9677 */
[----:B------:R-:W-:Y:S02]  /*b740*/  LOP3.LUT R6, R2, UR32, R93, 0x96, !PT ;  /* 0x0000002002067c12 */ /* 0x000fe4000f8e965d */
[----:B------:R-:W-:Y:S01]  /*b750*/  LOP3.LUT R12, R234, UR6, R3, 0x96, !PT ;  /* 0x00000006ea0c7c12 */ /* 0x000fe2000f8e9603 */
[----:B------:R-:W-:-:S05]  /*b760*/  IMAD.WIDE.U32 R2, R0, -0x2daee0ad, RZ ;  /* 0xd2511f5300027825 */ /* 0x000fca00078e00ff */
        /* <DEDUP_REMOVED lines=23> */
[----:B------:R-:W-:-:S04]  /*b8e0*/  SHF.R.U32.HI R0, RZ, 0x18, R18 ;  /* 0x00000018ff007819 */ /* 0x000fc80000011612 */
[----:B------:R-:W-:Y:S02]  /*b8f0*/  ISETP.LE.U32.AND P1, PT, R0, UR7, PT ;  /* 0x0000000700007c0c */ /* 0x000fe4000bf23070 */
[----:B------:R1:W2:Y:S01]  /*b900*/  LDL.LU.S16 R0, [R1+0x34] ;  /* 0x0000340001007983 */ /* 0x0002a20000300600 */
[----:B------:R-:W-:Y:S01]  /*b910*/  FADD.FTZ R188, R14, R188 ;  /* 0x000000bc0ebc7221 */ /* 0x000fe20000010000 */
[----:B------:R-:W-:Y:S01]  /*b920*/  PRMT R14, R15, 0x7632, R14 ;  /* 0x000076320f0e7816 */ /* 0x000fe2000000000e */
[----:B------:R-:W-:Y:S02]  /*b930*/  IMAD.MOV.U32 R130, RZ, RZ, R146 ;  /* 0x000000ffff827224 */ /* 0x000fe400078e0092 */
[----:B------:R-:W-:Y:S02]  /*b940*/  IMAD.MOV.U32 R146, RZ, RZ, R127 ;  /* 0x000000ffff927224 */ /* 0x000fe400078e007f */
[----:B------:R-:W-:Y:S02]  /*b950*/  IMAD.MOV.U32 R127, RZ, RZ, R85 ;  /* 0x000000ffff7f7224 */ /* 0x000fe400078e0055 */
[----:B------:R-:W-:-:S02]  /*b960*/  IMAD.MOV.U32 R85, RZ, RZ, R124 ;  /* 0x000000ffff557224 */ /* 0x000fc400078e007c */
[----:B------:R-:W-:Y:S02]  /*b970*/  IMAD.MOV.U32 R124, RZ, RZ, R122 ;  /* 0x000000ffff7c7224 */ /* 0x000fe400078e007a */
[----:B------:R-:W-:Y:S01]  /*b980*/  IMAD.MOV.U32 R122, RZ, RZ, R41 ;  /* 0x000000ffff7a7224 */ /* 0x000fe200078e0029 */
[----:B------:R-:W-:Y:S01]  /*b990*/  PRMT R41, R15, 0x5410, R14 ;  /* 0x000054100f297816 */ /* 0x000fe2000000000e */
[----:B--2---:R-:W-:-:S05]  /*b9a0*/  @!P3 HADD2 R0, -R14.H0_H0, -RZ.H0_H0 ;  /* 0xa00000ff0e00b230 */ /* 0x004fca0000000900 */
[----:B------:R-:W-:-:S04]  /*b9b0*/  PRMT R45, R0, 0x7610, R45 ;  /* 0x00007610002d7816 */ /* 0x000fc8000000002d */
[----:B------:R-:W-:Y:S02]  /*b9c0*/  @!P3 PRMT R14, R45, 0x5410, RZ ;  /* 0x000054102d0eb816 */ /* 0x000fe400000000ff */
[----:B------:R1:W2:Y:S01]  /*b9d0*/  LDL.LU.S16 R45, [R1+0x40] ;  /* 0x00004000012d7983 */ /* 0x0002a20000300600 */
[----:B------:R-:W-:-:S05]  /*b9e0*/  IMAD.MOV.U32 R0, RZ, RZ, R4 ;  /* 0x000000ffff007224 */ /* 0x000fca00078e0004 */
[----:B------:R-:W-:-:S04]  /*b9f0*/  LOP3.LUT R0, R0, 0xff, RZ, 0xc0, !PT ;  /* 0x000000ff00007812 */ /* 0x000fc800078ec0ff */
[----:B------:R-:W-:Y:S02]  /*ba00*/  ISETP.LE.U32.AND P0, PT, R0, UR7, PT ;  /* 0x0000000700007c0c */ /* 0x000fe4000bf03070 */
[----:B------:R-:W-:-:S04]  /*ba10*/  F2FP.F16.F32.PACK_AB R0, R73, R74 ;  /* 0x0000004a4900723e */ /* 0x000fc800000000ff */
[----:B------:R-:W-:-:S05]  /*ba20*/  PRMT R21, R0, 0x7610, R21 ;  /* 0x0000761000157816 */ /* 0x000fca0000000015 */
[----:B--2---:R-:W-:-:S05]  /*ba30*/  @!P2 HADD2 R45, -R21.H0_H0, -RZ.H0_H0 ;  /* 0xa00000ff152da230 */ /* 0x004fca0000000900 */
[----:B------:R-:W-:Y:S02]  /*ba40*/  PRMT R16, R45, 0x7610, R16 ;  /* 0x000076102d107816 */ /* 0x000fe40000000010 */
[----:B------:R1:W2:Y:S01]  /*ba50*/  LDL.LU.S16 R45, [R1+0x3c] ;  /* 0x00003c00012d7983 */ /* 0x0002a20000300600 */
[----:B------:R-:W-:Y:S01]  /*ba60*/  PRMT R17, R0, 0x7632, R17 ;  /* 0x0000763200117816 */ /* 0x000fe20000000011 */
[----:B---3--:R-:W-:Y:S01]  /*ba70*/  @!P4 HADD2 R72, -R15.H0_H0, -RZ.H0_H0 ;  /* 0xa00000ff0f48c230 */ /* 0x008fe20000000900 */
[----:B------:R-:W-:-:S04]  /*ba80*/  PRMT R0, R4, 0x7771, RZ ;  /* 0x0000777104007816 */ /* 0x000fc800000000ff */
[----:B------:R-:W-:Y:S02]  /*ba90*/  PRMT R62, R72, 0x7610, R62 ;  /* 0x00007610483e7816 */ /* 0x000fe4000000003e */
[----:B------:R-:W-:Y:S02]  /*baa0*/  ISETP.GT.U32.AND P3, PT, R0, UR7, PT ;  /* 0x0000000700007c0c */ /* 0x000fe4000bf64070 */
[----:B------:R-:W-:Y:S02]  /*bab0*/  @!P4 PRMT R15, R62, 0x5410, RZ ;  /* 0x000054103e0fc816 */ /* 0x000fe400000000ff */
[----:B------:R-:W-:Y:S02]  /*bac0*/  F2FP.F16.F32.PACK_AB R0, R221, R222 ;  /* 0x000000dedd00723e */ /* 0x000fe400000000ff */
[----:B------:R-:W3:Y:S01]  /*bad0*/  LDL.LU R221, [R1+0x3bc] ;  /* 0x0003bc0001dd7983 */ /* 0x000ee20000300800 */
[----:B------:R-:W-:-:S03]  /*bae0*/  PRMT R62, R21, 0x5410, R17 ;  /* 0x00005410153e7816 */ /* 0x000fc60000000011 */
[----:B------:R-:W3:Y:S01]  /*baf0*/  LDL.LU R222, [R1+0x3b8] ;  /* 0x0003b80001de7983 */ /* 0x000ee20000300800 */
[----:B--2---:R-:W-:-:S05]  /*bb00*/  @!P1 HADD2 R45, -R17.H0_H0, -RZ.H0_H0 ;  /* 0xa00000ff112d9230 */ /* 0x004fca0000000900 */
[----:B------:R-:W-:-:S04]  /*bb10*/  PRMT R7, R45, 0x7610, R7 ;  /* 0x000076102d077816 */ /* 0x000fc80000000007 */
[----:B------:R-:W-:Y:S02]  /*bb20*/  @!P1 PRMT R17, R7, 0x5410, RZ ;  /* 0x0000541007119816 */ /* 0x000fe400000000ff */
[----:B------:R1:W2:Y:S01]  /*bb30*/  LDL.LU.S16 R7, [R1+0x48] ;  /* 0x0000480001077983 */ /* 0x0002a20000300600 */
[----:B------:R-:W-:Y:S02]  /*bb40*/  PRMT R23, R0, 0x7610, R23 ;  /* 0x0000761000177816 */ /* 0x000fe40000000017 */
[----:B------:R-:W-:Y:S02]  /*bb50*/  LOP3.LUT R6, R6, UR17, R3, 0x96, !PT ;  /* 0x0000001106067c12 */ /* 0x000fe4000f8e9603 */
[----:B------:R-:W-:Y:S01]  /*bb60*/  F2FP.F16.F32.PACK_AB R3, R75, R64 ;  /* 0x000000404b03723e */ /* 0x000fe200000000ff */
[----:B--2---:R-:W-:-:S05]  /*bb70*/  @!P0 HADD2 R7, -R23.H0_H0, -RZ.H0_H0 ;  /* 0xa00000ff17078230 */ /* 0x004fca0000000900 */
[----:B------:R-:W-:Y:S02]  /*bb80*/  PRMT R2, R7, 0x7610, R2 ;  /* 0x0000761007027816 */ /* 0x000fe40000000002 */
[----:B------:R1:W2:Y:S04]  /*bb90*/  LDL.LU.S16 R7, [R1+0x44] ;  /* 0x0000440001077983 */ /* 0x0002a80000300600 */
[----:B------:R-:W4:Y:S04]  /*bba0*/  LDL.LU R64, [R1+0x3b4] ;  /* 0x0003b40001407983 */ /* 0x000f280000300800 */
[----:B------:R1:W3:Y:S01]  /*bbb0*/  LDL.LU.S16 R45, [R1+0x58] ;  /* 0x00005800012d7983 */ /* 0x0002e20000300600 */
[----:B------:R-:W-:Y:S01]  /*bbc0*/  PRMT R22, R0, 0x7632, R22 ;  /* 0x0000763200167816 */ /* 0x000fe20000000016 */
[----:B------:R-:W-:-:S02]  /*bbd0*/  IMAD.MOV.U32 R92, RZ, RZ, R130 ;  /* 0x000000ffff5c7224 */ /* 0x000fc400078e0082 */
[----:B------:R-:W-:Y:S02]  /*bbe0*/  IMAD.MOV.U32 R130, RZ, RZ, R115 ;  /* 0x000000ffff827224 */ /* 0x000fe400078e0073 */
[----:B------:R-:W-:Y:S01]  /*bbf0*/  IMAD.MOV.U32 R115, RZ, RZ, R60 ;  /* 0x000000ffff737224 */ /* 0x000fe200078e003c */
[----:B------:R-:W-:Y:S02]  /*bc00*/  PRMT R60, R23, 0x5410, R22 ;  /* 0x00005410173c7816 */ /* 0x000fe40000000016 */
[----:B------:R-:W-:Y:S01]  /*bc10*/  PRMT R20, R3, 0x7610, R20 ;  /* 0x0000761003147816 */ /* 0x000fe20000000014 */
[----:B--2---:R-:W-:-:S05]  /*bc20*/  @P3 HADD2 R7, -R22.H0_H0, -RZ.H0_H0 ;  /* 0xa00000ff16073230 */ /* 0x004fca0000000900 */
[----:B------:R-:W-:-:S04]  /*bc30*/  PRMT R0, R7, 0x7610, R0 ;  /* 0x0000761007007816 */ /* 0x000fc80000000000 */
[----:B------:R-:W-:Y:S02]  /*bc40*/  @P3 PRMT R22, R0, 0x5410, RZ ;  /* 0x0000541000163816 */ /* 0x000fe400000000ff */
[----:B------:R-:W-:-:S04]  /*bc50*/  PRMT R0, R4, 0x7772, RZ ;  /* 0x0000777204007816 */ /* 0x000fc800000000ff */
[----:B------:R-:W-:-:S13]  /*bc60*/  ISETP.GT.U32.AND P4, PT, R0, UR7, PT ;  /* 0x0000000700007c0c */ /* 0x000fda000bf84070 */
[----:B---3--:R-:W-:-:S05]  /*bc70*/  @P4 HADD2 R45, -R20.H0_H0, -RZ.H0_H0 ;  /* 0xa00000ff142d4230 */ /* 0x008fca0000000900 */
[----:B------:R-:W-:Y:S02]  /*bc80*/  PRMT R29, R45, 0x7610, R29 ;  /* 0x000076102d1d7816 */ /* 0x000fe4000000001d */
[----:B------:R1:W2:Y:S01]  /*bc90*/  LDL.LU.S16 R45, [R1+0x54] ;  /* 0x00005400012d7983 */ /* 0x0002a20000300600 */
[----:B------:R-:W-:Y:S01]  /*bca0*/  IMAD.WIDE.U32 R6, R6, -0x2daee0ad, RZ ;  /* 0xd2511f5306067825 */ /* 0x000fe200078e00ff */
[----:B------:R-:W-:Y:S02]  /*bcb0*/  @!P2 PRMT R21, R16, 0x5410, RZ ;  /* 0x000054101015a816 */ /* 0x000fe400000000ff */
[----:B------:R-:W-:Y:S02]  /*bcc0*/  PRMT R0, R4, 0x7773, RZ ;  /* 0x0000777304007816 */ /* 0x000fe400000000ff */
[----:B------:R-:W-:Y:S02]  /*bcd0*/  LOP3.LUT R16, R8, UR14, R7, 0x96, !PT ;  /* 0x0000000e08107c12 */ /* 0x000fe4000f8e9607 */
[----:B------:R-:W-:-:S02]  /*bce0*/  ISETP.GT.U32.AND P3, PT, R0, UR7, PT ;  /* 0x0000000700007c0c */ /* 0x000fc4000bf64070 */
[----:B------:R-:W-:-:S04]  /*bcf0*/  LOP3.LUT R0, R16, 0xffff, RZ, 0xc0, !PT ;  /* 0x0000ffff10007812 */ /* 0x000fc800078ec0ff */
[----:B------:R-:W-:-:S04]  /*bd00*/  SHF.R.U32.HI R0, RZ, 0x8, R0 ;  /* 0x00000008ff007819 */ /* 0x000fc80000011600 */
[----:B------:R-:W-:Y:S02]  /*bd10*/  LOP3.LUT R0, R0, 0xffff, RZ, 0xc0, !PT ;  /* 0x0000ffff00007812 */ /* 0x000fe400078ec0ff */
[----:B------:R-:W-:Y:S02]  /*bd20*/  PRMT R19, R3, 0x7632, R19 ;  /* 0x0000763203137816 */ /* 0x000fe40000000013 */
[----:B------:R-:W-:Y:S02]  /*bd30*/  ISETP.LE.U32.AND P1, PT, R0, UR7, PT ;  /* 0x0000000700007c0c */ /* 0x000fe4000bf23070 */
[----:B------:R-:W-:Y:S01]  /*bd40*/  PRMT R0, R16, 0x7632, R0 ;  /* 0x0000763210007816 */ /* 0x000fe20000000000 */
[----:B------:R-:W-:-:S03]  /*bd50*/  IMAD.MOV.U32 R93, RZ, RZ, R146 ;  /* 0x000000ffff5d7224 */ /* 0x000fc600078e0092 */
[----:B------:R-:W-:Y:S02]  /*bd60*/  LOP3.LUT R0, R0, 0xff, RZ, 0xc0, !PT ;  /* 0x000000ff00007812 */ /* 0x000fe400078ec0ff */
[----:B------:R-:W-:Y:S01]  /*bd70*/  @!P0 PRMT R23, R2, 0x5410, RZ ;  /* 0x0000541002178816 */ /* 0x000fe200000000ff */
[----:B------:R-:W-:Y:S01]  /*bd80*/  IMAD.MOV.U32 R146, RZ, RZ, R63 ;  /* 0x000000ffff927224 */ /* 0x000fe200078e003f */
[----:B------:R-:W-:Y:S01]  /*bd90*/  ISETP.LE.U32.AND P0, PT, R0, UR7, PT ;  /* 0x0000000700007c0c */ /* 0x000fe2000bf03070 */
[----:B------:R-:W-:Y:S01]  /*bda0*/  IMAD.MOV.U32 R63, RZ, RZ, R61 ;  /* 0x000000ffff3f7224 */ /* 0x000fe200078e003d */
[----:B------:R-:W-:Y:S01]  /*bdb0*/  F2FP.F16.F32.PACK_AB R0, R93, R92 ;  /* 0x0000005c5d00723e */ /* 0x000fe200000000ff */
[----:B------:R-:W-:Y:S02]  /*bdc0*/  IMAD.MOV.U32 R92, RZ, RZ, R130 ;  /* 0x000000ffff5c7224 */ /* 0x000fe400078e0082 */
[----:B------:R-:W-:Y:S02]  /*bdd0*/  IMAD.MOV.U32 R61, RZ, RZ, R87 ;  /* 0x000000ffff3d7224 */ /* 0x000fe400078e0057 */
[----:B------:R-:W-:Y:S01]  /*bde0*/  IMAD.MOV.U32 R130, RZ, RZ, R40 ;  /* 0x000000ffff827224 */ /* 0x000fe200078e0028 */
[----:B------:R-:W-:Y:S01]  /*bdf0*/  PRMT R40, R20, 0x5410, R19 ;  /* 0x0000541014287816 */ /* 0x000fe20000000013 */
[----:B------:R-:W-:-:S02]  /*be00*/  IMAD.MOV.U32 R87, RZ, RZ, R236 ;  /* 0x000000ffff577224 */ /* 0x000fc400078e00ec */
[----:B------:R-:W3:Y:S01]  /*be10*/  LDL.LU R236, [R1+0x3b0] ;  /* 0x0003b00001ec7983 */ /* 0x000ee20000300800 */
[----:B--2---:R-:W-:-:S05]  /*be20*/  @P3 HADD2 R45, -R19.H0_H0, -RZ.H0_H0 ;  /* 0xa00000ff132d3230 */ /* 0x004fca0000000900 */
[----:B------:R-:W-:-:S04]  /*be30*/  PRMT R28, R45, 0x7610, R28 ;  /* 0x000076102d1c7816 */ /* 0x000fc8000000001c */
[----:B------:R-:W-:Y:S02]  /*be40*/  @P3 PRMT R19, R28, 0x5410, RZ ;  /* 0x000054101c133816 */ /* 0x000fe400000000ff */
[----:B------:R1:W2:Y:S01]  /*be50*/  LDL.LU.S16 R28, [R1+0x60] ;  /* 0x00006000011c7983 */ /* 0x0002a20000300600 */
[----:B------:R-:W-:-:S04]  /*be60*/  LOP3.LUT R2, R16, 0xff, RZ, 0xc0, !PT ;  /* 0x000000ff10027812 */ /* 0x000fc800078ec0ff */
[----:B------:R-:W-:Y:S02]  /*be70*/  ISETP.LE.U32.AND P2, PT, R2, UR7, PT ;  /* 0x0000000702007c0c */ /* 0x000fe4000bf43070 */
[----:B------:R-:W-:-:S11]  /*be80*/  PRMT R97, R0, 0x7610, R97 ;  /* 0x0000761000617816 */ /* 0x000fd60000000061 */
[----:B--2---:R-:W-:-:S05]  /*be90*/  @!P2 HADD2 R28, -R97.H0_H0, -RZ.H0_H0 ;  /* 0xa00000ff611ca230 */ /* 0x004fca0000000900 */
[----:B------:R-:W-:Y:S02]  /*bea0*/  PRMT R27, R28, 0x7610, R27 ;  /* 0x000076101c1b7816 */ /* 0x000fe4000000001b */
[----:B------:R1:W2:Y:S01]  /*beb0*/  LDL.LU.S16 R28, [R1+0x5c] ;  /* 0x00005c00011c7983 */ /* 0x0002a20000300600 */
[----:B------:R-:W-:Y:S01]  /*bec0*/  PRMT R98, R0, 0x7632, R98 ;  /* 0x0000763200627816 */ /* 0x000fe20000000062 */
[----:B------:R-:W-:Y:S01]  /*bed0*/  IMAD.MOV.U32 R93, RZ, RZ, R130 ;  /* 0x000000ffff5d7224 */ /* 0x000fe200078e0082 */
[----:B------:R-:W-:Y:S01]  /*bee0*/  SHF.R.U32.HI R0, RZ, 0x18, R16 ;  /* 0x00000018ff007819 */ /* 0x000fe20000011610 */
[----:B------:R-:W-:Y:S02]  /*bef0*/  IMAD.MOV.U32 R130, RZ, RZ, R146 ;  /* 0x000000ffff827224 */ /* 0x000fe400078e0092 */
[----:B------:R-:W-:Y:S01]  /*bf00*/  FADD.FTZ R187, R10, R187 ;  /* 0x000000bb0abb7221 */ /* 0x000fe20000010000 */
[----:B------:R-:W-:Y:S01]  /*bf10*/  IMAD.MOV.U32 R146, RZ, RZ, R127 ;  /* 0x000000ffff927224 */ /* 0x000fe200078e007f */
[----:B------:R-:W-:Y:S01]  /*bf20*/  ISETP.LE.U32.AND P3, PT, R0, UR7, PT ;  /* 0x0000000700007c0c */ /* 0x000fe2000bf63070 */
[----:B------:R-:W-:Y:S01]  /*bf30*/  IMAD.MOV.U32 R127, RZ, RZ, R85 ;  /* 0x000000ffff7f7224 */ /* 0x000fe200078e0055 */
[----:B------:R-:W-:Y:S01]  /*bf40*/  F2FP.F16.F32.PACK_AB R0, R37, R35 ;  /* 0x000000232500723e */ /* 0x000fe200000000ff */
[----:B------:R-:W-:-:S02]  /*bf50*/  IMAD.MOV.U32 R85, RZ, RZ, R124 ;  /* 0x000000ffff557224 */ /* 0x000fc400078e007c */
[----:B------:R-:W-:Y:S02]  /*bf60*/  IMAD.MOV.U32 R124, RZ, RZ, R63 ;  /* 0x000000ffff7c7224 */ /* 0x000fe400078e003f */
[----:B------:R-:W-:Y:S01]  /*bf70*/  IMAD.MOV.U32 R63, RZ, RZ, R42 ;  /* 0x000000ffff3f7224 */ /* 0x000fe200078e002a */
[----:B------:R-:W-:Y:S02]  /*bf80*/  PRMT R42, R97, 0x5410, R98 ;  /* 0x00005410612a7816 */ /* 0x000fe40000000062 */
[C---:B------:R-:W-:Y:S02]  /*bf90*/  PRMT R96, R0.reuse, 0x7610, R96 ;  /* 0x0000761000607816 */ /* 0x040fe40000000060 */
[----:B------:R-:W-:Y:S01]  /*bfa0*/  PRMT R95, R0, 0x7632, R95 ;  /* 0x00007632005f7816 */ /* 0x000fe2000000005f */
[----:B--2---:R-:W-:-:S05]  /*bfb0*/  @!P1 HADD2 R28, -R98.H0_H0, -RZ.H0_H0 ;  /* 0xa00000ff621c9230 */ /* 0x004fca0000000900 */
[----:B------:R-:W-:-:S04]  /*bfc0*/  PRMT R10, R28, 0x7610, R10 ;  /* 0x000076101c0a7816 */ /* 0x000fc8000000000a */
[----:B------:R-:W-:Y:S02]  /*bfd0*/  @!P1 PRMT R98, R10, 0x5410, RZ ;  /* 0x000054100a629816 */ /* 0x000fe400000000ff */
[----:B------:R1:W2:Y:S04]  /*bfe0*/  LDL.LU.S16 R10, [R1+0x6c] ;  /* 0x00006c00010a7983 */ /* 0x0002a80000300600 */
[----:B------:R1:W4:Y:S01]  /*bff0*/  LDL.LU.S16 R0, [R1+0x68] ;  /* 0x0000680001007983 */ /* 0x0003220000300600 */
[----:B------:R-:W-:Y:S02]  /*c000*/  IMAD.MOV.U32 R77, RZ, RZ, R92 ;  /* 0x000000ffff4d7224 */ /* 0x000fe400078e005c */
[----:B------:R-:W-:Y:S02]  /*c010*/  IMAD.MOV.U32 R92, RZ, RZ, R130 ;  /* 0x000000ffff5c7224 */ /* 0x000fe400078e0082 */
[----:B------:R-:W-:-:S02]  /*c020*/  IMAD.MOV.U32 R130, RZ, RZ, R146 ;  /* 0x000000ffff827224 */ /* 0x000fc400078e0092 */
[----:B------:R-:W-:Y:S02]  /*c030*/  IMAD.MOV.U32 R146, RZ, RZ, R127 ;  /* 0x000000ffff927224 */ /* 0x000fe400078e007f */
[----:B------:R-:W-:Y:S02]  /*c040*/  IMAD.MOV.U32 R127, RZ, RZ, R85 ;  /* 0x000000ffff7f7224 */ /* 0x000fe400078e0055 */
[----:B------:R-:W-:Y:S02]  /*c050*/  IMAD.MOV.U32 R85, RZ, RZ, R122 ;  /* 0x000000ffff557224 */ /* 0x000fe400078e007a */
[----:B------:R-:W-:Y:S01]  /*c060*/  IMAD.MOV.U32 R122, RZ, RZ, R115 ;  /* 0x000000ffff7a7224 */ /* 0x000fe200078e0073 */
[----:B------:R-:W-:Y:S01]  /*c070*/  @P4 PRMT R20, R29, 0x5410, RZ ;  /* 0x000054101d144816 */ /* 0x000fe200000000ff */
[----:B------:R-:W-:Y:S02]  /*c080*/  IMAD.MOV.U32 R115, RZ, RZ, R107 ;  /* 0x000000ffff737224 */ /* 0x000fe400078e006b */
[----:B------:R-:W-:-:S02]  /*c090*/  IMAD.MOV.U32 R107, RZ, RZ, R87 ;  /* 0x000000ffff6b7224 */ /* 0x000fc400078e0057 */
[----:B------:R-:W-:Y:S02]  /*c0a0*/  IMAD.MOV.U32 R87, RZ, RZ, R106 ;  /* 0x000000ffff577224 */ /* 0x000fe400078e006a */
[----:B------:R-:W-:Y:S02]  /*c0b0*/  IMAD.MOV.U32 R28, RZ, RZ, R214 ;  /* 0x000000ffff1c7224 */ /* 0x000fe400078e00d6 */
[----:B------:R-:W-:Y:S02]  /*c0c0*/  IMAD.MOV.U32 R29, RZ, RZ, R215 ;  /* 0x000000ffff1d7224 */ /* 0x000fe400078e00d7 */
[----:B------:R-:W3:Y:S01]  /*c0d0*/  LDL.LU.64 R214, [R1+0x3a8] ;  /* 0x0003a80001d67983 */ /* 0x000ee20000300a00 */
[----:B------:R-:W-:-:S03]  /*c0e0*/  IMAD.MOV.U32 R106, RZ, RZ, R223 ;  /* 0x000000ffff6a7224 */ /* 0x000fc600078e00df */
[----:B------:R-:W3:Y:S01]  /*c0f0*/  LDL.LU R223, [R1+0x39c] ;  /* 0x00039c0001df7983 */ /* 0x000ee20000300800 */
[----:B----4-:R-:W-:-:S05]  /*c100*/  @!P3 HADD2 R0, -R95.H0_H0, -RZ.H0_H0 ;  /* 0xa00000ff5f00b230 */ /* 0x010fca0000000900 */
[----:B------:R-:W-:Y:S01]  /*c110*/  PRMT R2, R0, 0x7610, R2 ;  /* 0x0000761000027816 */ /* 0x000fe20000000002 */
[----:B------:R-:W-:Y:S02]  /*c120*/  IMAD.MOV.U32 R0, RZ, RZ, R6 ;  /* 0x000000ffff007224 */ /* 0x000fe400078e0006 */
[----:B--2---:R-:W-:-:S03]  /*c130*/  @!P0 HADD2 R10, -R96.H0_H0, -RZ.H0_H0 ;  /* 0xa00000ff600a8230 */ /* 0x004fc60000000900 */
[----:B------:R-:W-:-:S04]  /*c140*/  LOP3.LUT R0, R0, 0xff, RZ, 0xc0, !PT ;  /* 0x000000ff00007812 */ /* 0x000fc800078ec0ff */
[----:B------:R-:W-:Y:S02]  /*c150*/  ISETP.LE.U32.AND P1, PT, R0, UR7, PT ;  /* 0x0000000700007c0c */ /* 0x000fe4000bf23070 */
[----:B------:R-:W-:Y:S01]  /*c160*/  F2FP.F16.F32.PACK_AB R0, R77, R93 ;  /* 0x0000005d4d00723e */ /* 0x000fe200000000ff */
[----:B------:R-:W-:Y:S02]  /*c170*/  IMAD.MOV.U32 R93, RZ, RZ, R92 ;  /* 0x000000ffff5d7224 */ /* 0x000fe400078e005c */
[----:B------:R-:W-:Y:S01]  /*c180*/  IMAD.MOV.U32 R92, RZ, RZ, R130 ;  /* 0x000000ffff5c7224 */ /* 0x000fe200078e0082 */
[----:B------:R-:W-:Y:S01]  /*c190*/  PRMT R9, R10, 0x7610, R9 ;  /* 0x000076100a097816 */ /* 0x000fe20000000009 */
[----:B------:R-:W-:Y:S02]  /*c1a0*/  IMAD.MOV.U32 R130, RZ, RZ, R146 ;  /* 0x000000ffff827224 */ /* 0x000fe400078e0092 */
[----:B------:R-:W-:Y:S02]  /*c1b0*/  IMAD.MOV.U32 R146, RZ, RZ, R127 ;  /* 0x000000ffff927224 */ /* 0x000fe400078e007f */
[----:B------:R-:W-:-:S02]  /*c1c0*/  IMAD.MOV.U32 R127, RZ, RZ, R85 ;  /* 0x000000ffff7f7224 */ /* 0x000fc400078e0055 */
[----:B------:R-:W-:Y:S02]  /*c1d0*/  IMAD.MOV.U32 R85, RZ, RZ, R124 ;  /* 0x000000ffff557224 */ /* 0x000fe400078e007c */
[----:B------:R-:W-:Y:S01]  /*c1e0*/  IMAD.MOV.U32 R124, RZ, RZ, R63 ;  /* 0x000000ffff7c7224 */ /* 0x000fe200078e003f */
[----:B------:R-:W-:Y:S02]  /*c1f0*/  PRMT R63, R96, 0x5410, R95 ;  /* 0x00005410603f7816 */ /* 0x000fe4000000005f */
[----:B------:R-:W-:Y:S02]  /*c200*/  @!P0 PRMT R96, R9, 0x5410, RZ ;  /* 0x0000541009608816 */ /* 0x000fe400000000ff */
[----:B------:R1:W2:Y:S01]  /*c210*/  LDL.LU.S16 R9, [R1+0x78] ;  /* 0x0000780001097983 */ /* 0x0002a20000300600 */
[----:B------:R-:W-:Y:S02]  /*c220*/  PRMT R102, R0, 0x7610, R102 ;  /* 0x0000761000667816 */ /* 0x000fe40000000066 */
[----:B------:R-:W-:-:S02]  /*c230*/  @!P3 PRMT R95, R2, 0x5410, RZ ;  /* 0x00005410025fb816 */ /* 0x000fc400000000ff */
[----:B------:R-:W-:Y:S01]  /*c240*/  PRMT R2, R6, 0x7771, RZ ;  /* 0x0000777106027816 */ /* 0x000fe200000000ff */
[----:B--2---:R-:W-:-:S05]  /*c250*/  @!P1 HADD2 R9, -R102.H0_H0, -RZ.H0_H0 ;  /* 0xa00000ff66099230 */ /* 0x004fca0000000900 */
[----:B------:R-:W-:Y:S02]  /*c260*/  PRMT R8, R9, 0x7610, R8 ;  /* 0x0000761009087816 */ /* 0x000fe40000000008 */
[----:B------:R1:W2:Y:S01]  /*c270*/  LDL.LU.S16 R9, [R1+0x74] ;  /* 0x0000740001097983 */ /* 0x0002a20000300600 */
[----:B------:R-:W-:Y:S02]  /*c280*/  ISETP.GT.U32.AND P3, PT, R2, UR7, PT ;  /* 0x0000000702007c0c */ /* 0x000fe4000bf64070 */
[----:B------:R-:W-:Y:S02]  /*c290*/  PRMT R103, R0, 0x7632, R103 ;  /* 0x0000763200677816 */ /* 0x000fe40000000067 */
[----:B------:R-:W-:Y:S01]  /*c2a0*/  PRMT R0, R6, 0x7773, RZ ;  /* 0x0000777306007816 */ /* 0x000fe200000000ff */
[----:B------:R-:W-:Y:S02]  /*c2b0*/  IMAD.MOV.U32 R77, RZ, RZ, R93 ;  /* 0x000000ffff4d7224 */ /* 0x000fe400078e005d */
[----:B------:R-:W-:Y:S01]  /*c2c0*/  IMAD.MOV.U32 R93, RZ, RZ, R61 ;  /* 0x000000ffff5d7224 */ /* 0x000fe200078e003d */
[----:B------:R-:W-:-:S02]  /*c2d0*/  ISETP.GT.U32.AND P0, PT, R0, UR7, PT ;  /* 0x0000000700007c0c */ /* 0x000fc4000bf04070 */
[----:B------:R-:W-:Y:S02]  /*c2e0*/  F2FP.F16.F32.PACK_AB R0, R39, R237 ;  /* 0x000000ed2700723e */ /* 0x000fe400000000ff */
[----:B------:R-:W-:Y:S01]  /*c2f0*/  PRMT R61, R102, 0x5410, R103 ;  /* 0x00005410663d7816 */ /* 0x000fe20000000067 */
[----:B------:R-:W4:Y:S01]  /*c300*/  LDL.LU R237, [R1+0x398] ;  /* 0x0003980001ed7983 */ /* 0x000f220000300800 */
[----:B--2---:R-:W-:-:S05]  /*c310*/  @P3 HADD2 R9, -R103.H0_H0, -RZ.H0_H0 ;  /* 0xa00000ff67093230 */ /* 0x004fca0000000900 */
[----:B------:R-:W-:-:S04]  /*c320*/  PRMT R3, R9, 0x7610, R3 ;  /* 0x0000761009037816 */ /* 0x000fc80000000003 */
[----:B------:R-:W-:Y:S02]  /*c330*/  @P3 PRMT R103, R3, 0x5410, RZ ;  /* 0x0000541003673816 */ /* 0x000fe400000000ff */
[----:B------:R1:W2:Y:S01]  /*c340*/  LDL.LU.S16 R3, [R1+0x80] ;  /* 0x0000800001037983 */ /* 0x0002a20000300600 */
[----:B------:R-:W-:Y:S02]  /*c350*/  PRMT R2, R6, 0x7772, RZ ;  /* 0x0000777206027816 */ /* 0x000fe400000000ff */
[----:B------:R-:W-:Y:S02]  /*c360*/  @!P2 PRMT R97, R27, 0x5410, RZ ;  /* 0x000054101b61a816 */ /* 0x000fe400000000ff */
[----:B------:R-:W-:Y:S02]  /*c370*/  ISETP.GT.U32.AND P2, PT, R2, UR7, PT ;  /* 0x0000000702007c0c */ /* 0x000fe4000bf44070 */
        /* <DEDUP_REMOVED lines=16> */
[----:B--2---:R-:W-:-:S05]  /*c480*/  @P2 HADD2 R3, -R101.H0_H0, -RZ.H0_H0 ;  /* 0xa00000ff65032230 */ /* 0x004fca0000000900 */
[----:B------:R-:W-:Y:S02]  /*c490*/  PRMT R2, R3, 0x7610, R2 ;  /* 0x0000761003027816 */ /* 0x000fe40000000002 */
[----:B------:R1:W2:Y:S01]  /*c4a0*/  LDL.LU.S16 R3, [R1+0x7c] ;  /* 0x00007c0001037983 */ /* 0x0002a20000300600 */
[----:B------:R-:W-:Y:S02]  /*c4b0*/  IMAD.MOV.U32 R85, RZ, RZ, R122 ;  /* 0x000000ffff557224 */ /* 0x000fe400078e007a */
[----:B------:R-:W-:Y:S02]  /*c4c0*/  IMAD.MOV.U32 R127, RZ, RZ, R242 ;  /* 0x000000ffff7f7224 */ /* 0x000fe400078e00f2 */
[----:B------:R-:W3:Y:S01]  /*c4d0*/  LDL.LU R242, [R1+0x394] ;  /* 0x0003940001f27983 */ /* 0x000ee20000300800 */
[----:B------:R-:W-:-:S03]  /*c4e0*/  IMAD.MOV.U32 R122, RZ, RZ, R137 ;  /* 0x000000ffff7a7224 */ /* 0x000fc600078e0089 */
[----:B------:R-:W4:Y:S04]  /*c4f0*/  LDL.LU R137, [R1+0x390] ;  /* 0x0003900001897983 */ /* 0x000f280000300800 */
[----:B------:R1:W3:Y:S01]  /*c500*/  LDL.LU.S16 R27, [R1+0xa0] ;  /* 0x0000a000011b7983 */ /* 0x0002e20000300600 */
[----:B------:R-:W-:Y:S01]  /*c510*/  PRMT R100, R0, 0x7632, R100 ;  /* 0x0000763200647816 */ /* 0x000fe20000000064 */
[----:B------:R-:W-:Y:S01]  /*c520*/  FADD.FTZ R186, R186, R11 ;  /* 0x0000000bbaba7221 */ /* 0x000fe20000010000 */
[----:B------:R-:W-:Y:S02]  /*c530*/  IMAD.WIDE.U32 R10, R12, -0x2daee0ad, RZ ;  /* 0xd2511f530c0a7825 */ /* 0x000fe400078e00ff */
[----:B------:R-:W-:Y:S02]  /*c540*/  PRMT R43, R101, 0x5410, R100 ;  /* 0x00005410652b7816 */ /* 0x000fe40000000064 */
[----:B------:R-:W-:-:S02]  /*c550*/  @P2 PRMT R101, R2, 0x5410, RZ ;  /* 0x0000541002652816 */ /* 0x000fc400000000ff */
[----:B------:R-:W-:Y:S02]  /*c560*/  LOP3.LUT R2, R28, UR31, R11, 0x96, !PT ;  /* 0x0000001f1c027c12 */ /* 0x000fe4000f8e960b */
[----:B------:R-:W-:Y:S01]  /*c570*/  @!P1 PRMT R102, R8, 0x5410, RZ ;  /* 0x0000541008669816 */ /* 0x000fe200000000ff */
[----:B------:R-:W-:-:S05]  /*c580*/  IMAD.WIDE.U32 R8, R13, -0x2daee0ad, RZ ;  /* 0xd2511f530d087825 */ /* 0x000fca00078e00ff */
[----:B------:R-:W-:Y:S02]  /*c590*/  LOP3.LUT R9, R10, UR29, R9, 0x96, !PT ;  /* 0x0000001d0a097c12 */ /* 0x000fe4000f8e9609 */
[----:B------:R-:W-:-:S04]  /*c5a0*/  F2FP.F16.F32.PACK_AB R5, R44, R34 ;  /* 0x000000222c05723e */ /* 0x000fc800000000ff */
[----:B------:R-:W-:Y:S01]  /*c5b0*/  PRMT R90, R5, 0x7610, R90 ;  /* 0x00007610055a7816 */ /* 0x000fe2000000005a */
[----:B--2---:R-:W-:-:S05]  /*c5c0*/  @P0 HADD2 R3, -R100.H0_H0, -RZ.H0_H0 ;  /* 0xa00000ff64030230 */ /* 0x004fca0000000900 */
[----:B------:R-:W-:Y:S01]  /*c5d0*/  PRMT R0, R3, 0x7610, R0 ;  /* 0x0000761003007816 */ /* 0x000fe20000000000 */
[----:B------:R-:W-:-:S05]  /*c5e0*/  IMAD.WIDE.U32 R2, R2, -0x326172a9, RZ ;  /* 0xcd9e8d5702027825 */ /* 0x000fca00078e00ff */
[----:B------:R-:W-:-:S05]  /*c5f0*/  LOP3.LUT R11, R118, UR30, R3, 0x96, !PT ;  /* 0x0000001e760b7c12 */ /* 0x000fca000f8e9603 */
[----:B------:R-:W-:-:S05]  /*c600*/  IMAD.WIDE.U32 R10, R11, -0x2daee0ad, RZ ;  /* 0xd2511f530b0a7825 */ /* 0x000fca00078e00ff */
[----:B------:R-:W-:Y:S02]  /*c610*/  LOP3.LUT R12, R8, UR26, R11, 0x96, !PT ;  /* 0x0000001a080c7c12 */ /* 0x000fe4000f8e960b */
[----:B------:R1:W2:Y:S04]  /*c620*/  LDL.LU.S16 R11, [R1+0x9c] ;  /* 0x00009c00010b7983 */ /* 0x0002a80000300600 */
[----:B------:R1:W4:Y:S01]  /*c630*/  LDL.LU.S16 R28, [R1+0xc4] ;  /* 0x0000c400011c7983 */ /* 0x0003220000300600 */
[----:B------:R-:W-:-:S04]  /*c640*/  IMAD.WIDE.U32 R8, R9, -0x326172a9, RZ ;  /* 0xcd9e8d5709087825 */ /* 0x000fc800078e00ff */
[----:B------:R-:W-:Y:S01]  /*c650*/  IMAD.WIDE.U32 R12, R12, -0x326172a9, RZ ;  /* 0xcd9e8d570c0c7825 */ /* 0x000fe200078e00ff */
[----:B------:R-:W-:-:S04]  /*c660*/  LOP3.LUT R2, R2, UR27, R9, 0x96, !PT ;  /* 0x0000001b02027c12 */ /* 0x000fc8000f8e9609 */
[----:B------:R-:W-:-:S05]  /*c670*/  LOP3.LUT R8, R8, UR17, R13, 0x96, !PT ;  /* 0x0000001108087c12 */ /* 0x000fca000f8e960d */
[----:B------:R-:W-:Y:S01]  /*c680*/  IMAD.WIDE.U32 R8, R8, -0x2daee0ad, RZ ;  /* 0xd2511f5308087825 */ /* 0x000fe200078e00ff */
[----:B------:R-:W-:Y:S02]  /*c690*/  @P0 PRMT R100, R0, 0x5410, RZ ;  /* 0x0000541000640816 */ /* 0x000fe400000000ff */
[----:B------:R-:W-:-:S04]  /*c6a0*/  PRMT R0, R8, 0x7770, RZ ;  /* 0x0000777008007816 */ /* 0x000fc800000000ff */
[----:B------:R-:W-:Y:S01]  /*c6b0*/  ISETP.LE.U32.AND P1, PT, R0, UR7, PT ;  /* 0x0000000700007c0c */ /* 0x000fe2000bf23070 */
[----:B------:R-:W-:-:S03]  /*c6c0*/  IMAD.WIDE.U32 R2, R2, -0x2daee0ad, RZ ;  /* 0xd2511f5302027825 */ /* 0x000fc600078e00ff */
[----:B------:R-:W-:-:S09]  /*c6d0*/  LOP3.LUT R9, R2, UR14, R9, 0x96, !PT ;  /* 0x0000000e02097c12 */ /* 0x000fd2000f8e9609 */
[----:B---3--:R-:W-:-:S05]  /*c6e0*/  @!P1 HADD2 R27, -R90.H0_H0, -RZ.H0_H0 ;  /* 0xa00000ff5a1b9230 */ /* 0x008fca0000000900 */
[----:B------:R-:W-:Y:S02]  /*c6f0*/  PRMT R2, R27, 0x7610, R2 ;  /* 0x000076101b027816 */ /* 0x000fe40000000002 */
[----:B------:R1:W3:Y:S04]  /*c700*/  LDL.LU.S16 R27, [R1+0xc8] ;  /* 0x0000c800011b7983 */ /* 0x0002e80000300600 */
[----:B------:R1:W3:Y:S01]  /*c710*/  LDL.LU.S16 R34, [R1+0xcc] ;  /* 0x0000cc0001227983 */ /* 0x0002e20000300600 */
[----:B------:R-:W-:-:S04]  /*c720*/  PRMT R0, R8, 0x7771, RZ ;  /* 0x0000777108007816 */ /* 0x000fc800000000ff */
[----:B------:R-:W-:Y:S02]  /*c730*/  ISETP.GT.U32.AND P0, PT, R0, UR7, PT ;  /* 0x0000000700007c0c */ /* 0x000fe4000bf04070 */
[----:B------:R-:W-:-:S04]  /*c740*/  PRMT R88, R5, 0x7632, R88 ;  /* 0x0000763205587816 */ /* 0x000fc80000000058 */
[----:B------:R-:W-:Y:S02]  /*c750*/  PRMT R39, R90, 0x5410, R88 ;  /* 0x000054105a277816 */ /* 0x000fe40000000058 */
[----:B------:R-:W-:Y:S02]  /*c760*/  @!P1 PRMT R90, R2, 0x5410, RZ ;  /* 0x00005410025a9816 */ /* 0x000fe400000000ff */
[----:B------:R-:W-:Y:S02]  /*c770*/  LOP3.LUT R10, R10, UR16, R3, 0x96, !PT ;  /* 0x000000100a0a7c12 */ /* 0x000fe4000f8e9603 */
[----:B------:R-:W-:-:S04]  /*c780*/  F2FP.F16.F32.PACK_AB R3, R127, R85 ;  /* 0x000000557f03723e */ /* 0x000fc800000000ff */
[C---:B------:R-:W-:Y:S02]  /*c790*/  PRMT R82, R3.reuse, 0x7610, R82 ;  /* 0x0000761003527816 */ /* 0x040fe40000000052 */
[----:B------:R-:W-:Y:S01]  /*c7a0*/  PRMT R89, R3, 0x7632, R89 ;  /* 0x0000763203597816 */ /* 0x000fe20000000059 */
[----:B------:R-:W-:Y:S01]  /*c7b0*/  FADD.FTZ R189, R24, R189 ;  /* 0x000000bd18bd7221 */ /* 0x000fe20000010000 */
[----:B------:R-:W-:Y:S02]  /*c7c0*/  F2FP.F16.F32.PACK_AB R24, R38, R36 ;  /* 0x000000242618723e */ /* 0x000fe400000000ff */
[----:B------:R-:W-:Y:S01]  /*c7d0*/  PRMT R38, R82, 0x5410, R89 ;  /* 0x0000541052267816 */ /* 0x000fe20000000059 */
[----:B--2---:R-:W-:-:S05]  /*c7e0*/  @P0 HADD2 R11, -R88.H0_H0, -RZ.H0_H0 ;  /* 0xa00000ff580b0230 */ /* 0x004fca0000000900 */
[----:B------:R-:W-:-:S04]  /*c7f0*/  PRMT R0, R11, 0x7610, R0 ;  /* 0x000076100b007816 */ /* 0x000fc80000000000 */
[----:B------:R-:W-:Y:S02]  /*c800*/  @P0 PRMT R88, R0, 0x5410, RZ ;  /* 0x0000541000580816 */ /* 0x000fe400000000ff */
[----:B------:R-:W-:-:S04]  /*c810*/  PRMT R0, R8, 0x7772, RZ ;  /* 0x0000777208007816 */ /* 0x000fc800000000ff */
[----:B------:R-:W-:-:S13]  /*c820*/  ISETP.GT.U32.AND P1, PT, R0, UR7, PT ;  /* 0x0000000700007c0c */ /* 0x000fda000bf24070 */
[----:B----4-:R-:W-:-:S05]  /*c830*/  @P1 HADD2 R28, -R82.H0_H0, -RZ.H0_H0 ;  /* 0xa00000ff521c1230 */ /* 0x010fca0000000900 */
[----:B------:R-:W-:-:S04]  /*c840*/  PRMT R33, R28, 0x7610, R33 ;  /* 0x000076101c217816 */ /* 0x000fc80000000021 */
[----:B------:R-:W-:Y:S02]  /*c850*/  @P1 PRMT R82, R33, 0x5410, RZ ;  /* 0x0000541021521816 */ /* 0x000fe400000000ff */
[----:B------:R1:W2:Y:S01]  /*c860*/  LDL.LU.S16 R33, [R1+0xd0] ;  /* 0x0000d00001217983 */ /* 0x0002a20000300600 */
[----:B------:R-:W-:-:S04]  /*c870*/  PRMT R2, R8, 0x7773, RZ ;  /* 0x0000777308027816 */ /* 0x000fc800000000ff */
[----:B------:R-:W-:Y:S01]  /*c880*/  ISETP.GT.U32.AND P0, PT, R2, UR7, PT ;  /* 0x0000000702007c0c */ /* 0x000fe2000bf04070 */
[----:B------:R-:W-:-:S05]  /*c890*/  IMAD.WIDE.U32 R10, R10, -0x326172a9, RZ ;  /* 0xcd9e8d570a0a7825 */ /* 0x000fca00078e00ff */
[----:B------:R-:W-:-:S07]  /*c8a0*/  LOP3.LUT R0, R12, UR15, R11, 0x96, !PT ;  /* 0x0000000f0c007c12 */ /* 0x000fce000f8e960b */
[----:B---3--:R-:W-:Y:S01]  /*c8b0*/  @P0 HADD2 R27, -R89.H0_H0, -RZ.H0_H0 ;  /* 0xa00000ff591b0230 */ /* 0x008fe20000000900 */
[----:B------:R-:W-:-:S04]  /*c8c0*/  LOP3.LUT R28, R0, 0xff, RZ, 0xc0, !PT ;  /* 0x000000ff001c7812 */ /* 0x000fc800078ec0ff */
[----:B------:R-:W-:Y:S02]  /*c8d0*/  PRMT R13, R27, 0x7610, R13 ;  /* 0x000076101b0d7816 */ /* 0x000fe4000000000d */
[----:B------:R-:W-:Y:S02]  /*c8e0*/  ISETP.LE.U32.AND P3, PT, R28, UR7, PT ;  /* 0x000000071c007c0c */ /* 0x000fe4000bf63070 */
[----:B------:R-:W-:Y:S02]  /*c8f0*/  @P0 PRMT R89, R13, 0x5410, RZ ;  /* 0x000054100d590816 */ /* 0x000fe400000000ff */
[----:B------:R1:W3:Y:S01]  /*c900*/  LDL.LU.S16 R13, [R1+0xd4] ;  /* 0x0000d400010d7983 */ /* 0x0002e20000300600 */
[----:B------:R-:W-:-:S08]  /*c910*/  F2FP.F16.F32.PACK_AB R7, R130, R146 ;  /* 0x000000928207723e */ /* 0x000fd000000000ff */
[----:B------:R-:W-:Y:S01]  /*c920*/  @!P3 HADD2 R34, -R7.H0_H0, -RZ.H0_H0 ;  /* 0xa00000ff0722b230 */ /* 0x000fe20000000900 */
[----:B------:R-:W-:-:S04]  /*c930*/  PRMT R5, R7, 0x7632, R5 ;  /* 0x0000763207057816 */ /* 0x000fc80000000005 */
[----:B------:R-:W-:Y:S02]  /*c940*/  PRMT R11, R34, 0x7610, R11 ;  /* 0x00007610220b7816 */ /* 0x000fe4000000000b */
[----:B------:R-:W-:Y:S02]  /*c950*/  PRMT R34, R7, 0x5410, R5 ;  /* 0x0000541007227816 */ /* 0x000fe40000000005 */
[----:B------:R-:W-:Y:S02]  /*c960*/  @!P3 PRMT R7, R11, 0x5410, RZ ;  /* 0x000054100b07b816 */ /* 0x000fe400000000ff */
        /* <DEDUP_REMOVED lines=10> */
[----:B------:R-:W-:Y:S01]  /*ca10*/  F2FP.F16.F32.PACK_AB R25, R124, R122 ;  /* 0x0000007a7c19723e */ /* 0x000fe200000000ff */
[----:B--2---:R-:W-:-:S05]  /*ca20*/  @!P2 HADD2 R33, -R5.H0_H0, -RZ.H0_H0 ;  /* 0xa00000ff0521a230 */ /* 0x004fca0000000900 */
[----:B------:R-:W-:Y:S02]  /*ca30*/  PRMT R32, R33, 0x7610, R32 ;  /* 0x0000761021207816 */ /* 0x000fe40000000020 */
[----:B------:R1:W2:Y:S02]  /*ca40*/  LDL.LU.S16 R33, [R1+0xdc] ;  /* 0x0000dc0001217983 */ /* 0x0002a40000300600 */
[----:B------:R-:W-:Y:S02]  /*ca50*/  @!P2 PRMT R5, R32, 0x5410, RZ ;  /* 0x000054102005a816 */ /* 0x000fe400000000ff */
[----:B------:R1:W2:Y:S01]  /*ca60*/  LDL.LU.S16 R32, [R1+0xe8] ;  /* 0x0000e80001207983 */ /* 0x0002a20000300600 */
[----:B------:R-:W-:Y:S01]  /*ca70*/  PRMT R2, R26, 0x7632, R2 ;  /* 0x000076321a027816 */ /* 0x000fe20000000002 */
[----:B------:R-:W1:Y:S01]  /*ca80*/  S2R R124, SR_TID.X ;  /* 0x00000000007c7919 */ /* 0x000e620000002100 */
[----:B------:R-:W-:Y:S02]  /*ca90*/  SHF.R.U32.HI R26, RZ, 0x18, R0 ;  /* 0x00000018ff1a7819 */ /* 0x000fe40000011600 */
[----:B------:R-:W-:Y:S01]  /*caa0*/  PRMT R35, R3, 0x5410, R2 ;  /* 0x0000541003237816 */ /* 0x000fe20000000002 */
[----:B---3--:R-:W-:-:S05]  /*cab0*/  @!P0 HADD2 R13, -R3.H0_H0, -RZ.H0_H0 ;  /* 0xa00000ff030d8230 */ /* 0x008fca0000000900 */
[----:B------:R-:W-:-:S04]  /*cac0*/  PRMT R12, R13, 0x7610, R12 ;  /* 0x000076100d0c7816 */ /* 0x000fc8000000000c */
[----:B------:R-:W-:Y:S02]  /*cad0*/  @!P0 PRMT R3, R12, 0x5410, RZ ;  /* 0x000054100c038816 */ /* 0x000fe400000000ff */
[----:B------:R-:W-:Y:S02]  /*cae0*/  ISETP.LE.U32.AND P0, PT, R26, UR7, PT ;  /* 0x000000071a007c0c */ /* 0x000fe4000bf03070 */
[----:B------:R-:W-:-:S11]  /*caf0*/  SHF.R.U32.HI R122, RZ, 0x1, R123 ;  /* 0x00000001ff7a7819 */ /* 0x000fd6000001167b */
[----:B----4-:R-:W-:-:S05]  /*cb00*/  @!P0 HADD2 R11, -R2.H0_H0, -RZ.H0_H0 ;  /* 0xa00000ff020b8230 */ /* 0x010fca0000000900 */
[----:B------:R-:W-:Y:S02]  /*cb10*/  PRMT R0, R11, 0x7610, R0 ;  /* 0x000076100b007816 */ /* 0x000fe40000000000 */
[----:B-1----:R-:W-:Y:S02]  /*cb20*/  LOP3.LUT R124, R124, 0x1f, RZ, 0xc0, !PT ;  /* 0x0000001f7c7c7812 */ /* 0x002fe400078ec0ff */
[----:B------:R-:W-:Y:S02]  /*cb30*/  @!P0 PRMT R2, R0, 0x5410, RZ ;  /* 0x0000541000028816 */ /* 0x000fe400000000ff */
[----:B------:R-:W-:-:S04]  /*cb40*/  LOP3.LUT R0, R122, 0x30, RZ, 0xc0, !PT ;  /* 0x000000307a007812 */ /* 0x000fc800078ec0ff */
[----:B------:R-:W-:-:S05]  /*cb50*/  LEA.HI R0, R124, R0, RZ, 0x1e ;  /* 0x000000007c007211 */ /* 0x000fca00078ff0ff */
[----:B------:R-:W-:Y:S02]  /*cb60*/  IMAD R0, R0, UR28, R137 ;  /* 0x0000001c00007c24 */ /* 0x000fe4000f8e0289 */
[----:B------:R-:W-:-:S03]  /*cb70*/  IMAD.U32 R11, RZ, RZ, UR25 ;  /* 0x00000019ff0b7e24 */ /* 0x000fc6000f8e00ff */
[----:B------:R-:W-:Y:S02]  /*cb80*/  SHF.R.S32.HI R12, RZ, 0x1f, R0 ;  /* 0x0000001fff0c7819 */ /* 0x000fe40000011400 */
[----:B------:R-:W-:-:S04]  /*cb90*/  IADD3 R0, P0, PT, R0, UR25, RZ ;  /* 0x0000001900007c10 */ /* 0x000fc8000ff1e0ff */
[----:B------:R-:W-:Y:S02]  /*cba0*/  LEA.HI.X.SX32 R11, R11, R12, 0x1, P0 ;  /* 0x0000000c0b0b7211 */ /* 0x000fe400000f0eff */
[----:B------:R-:W-:Y:S01]  /*cbb0*/  LEA R44, P0, R0, UR4, 0x1 ;  /* 0x00000004002c7c11 */ /* 0x000fe2000f8008ff */
[----:B------:R-:W-:-:S03]  /*cbc0*/  USHF.L.U32 UR4, UR28, 0x3, URZ ;  /* 0x000000031c047899 */ /* 0x000fc600080006ff */
[----:B------:R-:W-:-:S03]  /*cbd0*/  LEA.HI.X R45, R0, UR5, R11, 0x1, P0 ;  /* 0x00000005002d7c11 */ /* 0x000fc600080f0c0b */
[----:B------:R-:W-:Y:S02]  /*cbe0*/  IMAD.U32 R12, RZ, RZ, UR4 ;  /* 0x00000004ff0c7e24 */ /* 0x000fe4000f8e00ff */
[----:B------:R-:W-:Y:S02]  /*cbf0*/  IMAD.U32 R0, RZ, RZ, UR28 ;  /* 0x0000001cff007e24 */ /* 0x000fe4000f8e00ff */
[----:B------:R-:W-:Y:S01]  /*cc00*/  IMAD.WIDE R12, R12, 0x2, R44 ;  /* 0x000000020c0c7825 */ /* 0x000fe200078e022c */
[----:B------:R-:W-:Y:S04]  /*cc10*/  STG.E.U16 desc[UR20][R44.64], R7 ;  /* 0x000000072c007986 */ /* 0x000fe8000c101514 */
[----:B------:R-:W-:Y:S04]  /*cc20*/  STG.E.U16 desc[UR20][R44.64+0x2], R5 ;  /* 0x000002052c007986 */ /* 0x000fe8000c101514 */
[----:B------:R-:W-:Y:S04]  /*cc30*/  STG.E.U16 desc[UR20][R12.64], R3 ;  /* 0x000000030c007986 */ /* 0x000fe8000c101514 */
[----:B------:R1:W-:Y:S02]  /*cc40*/  STG.E.U16 desc[UR20][R12.64+0x2], R2 ;  /* 0x000002020c007986 */ /* 0x0003e4000c101514 */
[----:B-1----:R-:W-:Y:S01]  /*cc50*/  IMAD.WIDE R12, R0, 0x70, R12 ;  /* 0x00000070000c7825 */ /* 0x002fe200078e020c */
[----:B------:R-:W-:-:S04]  /*cc60*/  PRMT R0, R10, 0x7770, RZ ;  /* 0x000077700a007816 */ /* 0x000fc800000000ff */
[----:B------:R-:W-:Y:S02]  /*cc70*/  ISETP.LE.U32.AND P0, PT, R0, UR7, PT ;  /* 0x0000000700007c0c */ /* 0x000fe4000bf03070 */
[C---:B------:R-:W-:Y:S02]  /*cc80*/  PRMT R5, R24.reuse, 0x7610, R5 ;  /* 0x0000761018057816 */ /* 0x040fe40000000005 */
[----:B------:R-:W-:Y:S01]  /*cc90*/  PRMT R0, R24, 0x7632, R0 ;  /* 0x0000763218007816 */ /* 0x000fe20000000000 */
[----:B------:R1:W-:Y:S04]  /*cca0*/  STG.E.U16 desc[UR20][R12.64], R15 ;  /* 0x0000000f0c007986 */ /* 0x0003e8000c101514 */
[----:B------:R-:W-:Y:S04]  /*ccb0*/  STG.E.U16 desc[UR20][R12.64+0x2], R14 ;  /* 0x0000020e0c007986 */ /* 0x000fe8000c101514 */
[----:B-1----:R1:W3:Y:S01]  /*ccc0*/  LDL.LU.S16 R15, [R1+0xec] ;  /* 0x0000ec00010f7983 */ /* 0x0022e20000300600 */
[----:B--2---:R-:W-:-:S05]  /*ccd0*/  @!P0 HADD2 R33, -R5.H0_H0, -RZ.H0_H0 ;  /* 0xa00000ff05218230 */ /* 0x004fca0000000900 */
[----:B------:R-:W-:Y:S02]  /*cce0*/  PRMT R2, R33, 0x7610, R2 ;  /* 0x0000761021027816 */ /* 0x000fe40000000002 */
[----:B------:R-:W-:Y:S02]  /*ccf0*/  PRMT R33, R5, 0x5410, R0 ;  /* 0x0000541005217816 */ /* 0x000fe40000000000 */
[----:B------:R-:W-:Y:S01]  /*cd00*/  @!P0 PRMT R5, R2, 0x5410, RZ ;  /* 0x0000541002058816 */ /* 0x000fe200000000ff */
[----:B------:R-:W-:-:S04]  /*cd10*/  IMAD.U32 R2, RZ, RZ, UR4 ;  /* 0x00000004ff027e24 */ /* 0x000fc8000f8e00ff */
[----:B------:R-:W-:-:S05]  /*cd20*/  IMAD.WIDE R2, R2, 0x2, R12 ;  /* 0x0000000202027825 */ /* 0x000fca00078e020c */
[----:B------:R2:W-:Y:S02]  /*cd30*/  STG.E.U16 desc[UR20][R2.64], R21 ;  /* 0x0000001502007986 */ /* 0x0005e4000c101514 */
[----:B--2---:R-:W-:-:S04]  /*cd40*/  PRMT R21, R10, 0x7771, RZ ;  /* 0x000077710a157816 */ /* 0x004fc800000000ff */
[----:B------:R-:W-:-:S13]  /*cd50*/  ISETP.GT.U32.AND P0, PT, R21, UR7, PT ;  /* 0x0000000715007c0c */ /* 0x000fda000bf04070 */
[----:B------:R-:W-:-:S05]  /*cd60*/  @P0 HADD2 R32, -R0.H0_H0, -RZ.H0_H0 ;  /* 0xa00000ff00200230 */ /* 0x000fca0000000900 */
[----:B------:R-:W-:-:S04]  /*cd70*/  PRMT R14, R32, 0x7610, R14 ;  /* 0x00007610200e7816 */ /* 0x000fc8000000000e */
[----:B------:R-:W-:Y:S02]  /*cd80*/  @P0 PRMT R0, R14, 0x5410, RZ ;  /* 0x000054100e000816 */ /* 0x000fe400000000ff */
[----:B------:R1:W2:Y:S04]  /*cd90*/  LDL.LU.S16 R14, [R1+0xf0] ;  /* 0x0000f000010e7983 */ /* 0x0002a80000300600 */
[----:B------:R4:W-:Y:S01]  /*cda0*/  STG.E.U16 desc[UR20][R2.64+0x2], R17 ;  /* 0x0000021102007986 */ /* 0x0009e2000c101514 */
[----:B------:R-:W-:-:S03]  /*cdb0*/  F2FP.F16.F32.PACK_AB R30, R126, R77 ;  /* 0x0000004d7e1e723e */ /* 0x000fc600000000ff */
[----:B------:R1:W-:Y:S01]  /*cdc0*/  STG.E.U16 desc[UR20][R44.64+0x10], R5 ;  /* 0x000010052c007986 */ /* 0x0003e2000c101514 */
[----:B----4-:R-:W-:-:S04]  /*cdd0*/  PRMT R17, R10, 0x7772, RZ ;  /* 0x000077720a117816 */ /* 0x010fc800000000ff */
[----:B------:R-:W-:Y:S02]  /*cde0*/  ISETP.GT.U32.AND P0, PT, R17, UR7, PT ;  /* 0x0000000711007c0c */ /* 0x000fe4000bf04070 */
[C---:B-1----:R-:W-:Y:S01]  /*cdf0*/  PRMT R5, R30.reuse, 0x7610, R5 ;  /* 0x000076101e057816 */ /* 0x042fe20000000005 */
[----:B------:R1:W-:Y:S02]  /*ce00*/  STG.E.U16 desc[UR20][R44.64+0x12], R0 ;  /* 0x000012002c007986 */ /* 0x0003e4000c101514 */
[----:B-1----:R-:W-:-:S04]  /*ce10*/  PRMT R0, R30, 0x7632, R0 ;  /* 0x000076321e007816 */ /* 0x002fc80000000000 */
[----:B------:R-:W-:-:S04]  /*ce20*/  PRMT R24, R5, 0x5410, R0 ;  /* 0x0000541005187816 */ /* 0x000fc80000000000 */
[----:B---3--:R-:W-:-:S05]  /*ce30*/  @P0 HADD2 R15, -R5.H0_H0, -RZ.H0_H0 ;  /* 0xa00000ff050f0230 */ /* 0x008fca0000000900 */
[----:B------:R-:W-:Y:S02]  /*ce40*/  PRMT R7, R15, 0x7610, R7 ;  /* 0x000076100f077816 */ /* 0x000fe40000000007 */
[----:B------:R-:W-:Y:S02]  /*ce50*/  PRMT R15, R10, 0x7773, RZ ;  /* 0x000077730a0f7816 */ /* 0x000fe400000000ff */
[----:B------:R-:W-:Y:S02]  /*ce60*/  @P0 PRMT R5, R7, 0x5410, RZ ;  /* 0x0000541007050816 */ /* 0x000fe400000000ff */
[----:B------:R-:W-:-:S13]  /*ce70*/  ISETP.GT.U32.AND P0, PT, R15, UR7, PT ;  /* 0x000000070f007c0c */ /* 0x000fda000bf04070 */
[----:B--2---:R-:W-:-:S05]  /*ce80*/  @P0 HADD2 R14, -R0.H0_H0, -RZ.H0_H0 ;  /* 0xa00000ff000e0230 */ /* 0x004fca0000000900 */
[----:B------:R-:W-:-:S04]  /*ce90*/  PRMT R11, R14, 0x7610, R11 ;  /* 0x000076100e0b7816 */ /* 0x000fc8000000000b */
[----:B------:R-:W-:Y:S02]  /*cea0*/  @P0 PRMT R0, R11, 0x5410, RZ ;  /* 0x000054100b000816 */ /* 0x000fe400000000ff */
[----:B------:R1:W2:Y:S01]  /*ceb0*/  LDL.LU.S16 R11, [R1+0xf4] ;  /* 0x0000f400010b7983 */ /* 0x0002a20000300600 */
[----:B------:R-:W-:Y:S01]  /*cec0*/  LOP3.LUT R14, R9, 0xff, RZ, 0xc0, !PT ;  /* 0x000000ff090e7812 */ /* 0x000fe200078ec0ff */
[----:B------:R-:W-:Y:S02]  /*ced0*/  IMAD.U32 R7, RZ, RZ, UR28 ;  /* 0x0000001cff077e24 */ /* 0x000fe4000f8e00ff */
[----:B------:R1:W3:Y:S01]  /*cee0*/  LDL.LU.S16 R30, [R1+0xf8] ;  /* 0x0000f800011e7983 */ /* 0x0002e20000300600 */
[----:B------:R-:W-:Y:S01]  /*cef0*/  ISETP.LE.U32.AND P0, PT, R14, UR7, PT ;  /* 0x000000070e007c0c */ /* 0x000fe2000bf03070 */
[----:B------:R-:W-:-:S05]  /*cf00*/  IMAD.WIDE R12, R7, -0x70, R12 ;  /* 0xffffff90070c7825 */ /* 0x000fca00078e020c */
[----:B------:R4:W-:Y:S04]  /*cf10*/  STG.E.U16 desc[UR20][R12.64+0x12], R0 ;  /* 0x000012000c007986 */ /* 0x0009e8000c101514 */
[----:B------:R1:W-:Y:S01]  /*cf20*/  STG.E.U16 desc[UR20][R12.64+0x10], R5 ;  /* 0x000010050c007986 */ /* 0x0003e2000c101514 */
[----:B----4-:R-:W-:Y:S01]  /*cf30*/  IMAD.U32 R0, RZ, RZ, UR28 ;  /* 0x0000001cff007e24 */ /* 0x010fe2000f8e00ff */
[----:B-1----:R-:W-:-:S03]  /*cf40*/  PRMT R5, R25, 0x7610, R5 ;  /* 0x0000761019057816 */ /* 0x002fc60000000005 */
[----:B------:R-:W-:Y:S01]  /*cf50*/  IMAD.WIDE R12, R0, 0x70, R12 ;  /* 0x00000070000c7825 */ /* 0x000fe200078e020c */
[----:B------:R-:W-:-:S04]  /*cf60*/  PRMT R0, R25, 0x7632, R0 ;  /* 0x0000763219007816 */ /* 0x000fc80000000000 */
[----:B------:R1:W-:Y:S04]  /*cf70*/  STG.E.U16 desc[UR20][R12.64+0x10], R23 ;  /* 0x000010170c007986 */ /* 0x0003e8000c101514 */
[----:B------:R-:W-:Y:S04]  /*cf80*/  STG.E.U16 desc[UR20][R12.64+0x12], R22 ;  /* 0x000012160c007986 */ /* 0x000fe8000c101514 */
[----:B------:R-:W-:Y:S04]  /*cf90*/  STG.E.U16 desc[UR20][R2.64+0x12], R19 ;  /* 0x0000121302007986 */ /* 0x000fe8000c101514 */
[----:B------:R4:W-:Y:S01]  /*cfa0*/  STG.E.U16 desc[UR20][R2.64+0x10], R20 ;  /* 0x0000101402007986 */ /* 0x0009e2000c101514 */
[----:B-1----:R-:W-:-:S03]  /*cfb0*/  PRMT R23, R5, 0x5410, R0 ;  /* 0x0000541005177816 */ /* 0x002fc60000000000 */
[----:B----4-:R1:W4:Y:S01]  /*cfc0*/  LDL.LU.S16 R20, [R1+0xfc] ;  /* 0x0000fc0001147983 */ /* 0x0103220000300600 */
[----:B--2---:R-:W-:-:S05]  /*cfd0*/  @!P0 HADD2 R11, -R5.H0_H0, -RZ.H0_H0 ;  /* 0xa00000ff050b8230 */ /* 0x004fca0000000900 */
[----:B------:R-:W-:-:S04]  /*cfe0*/  PRMT R19, R11, 0x7610, R19 ;  /* 0x000076100b137816 */ /* 0x000fc80000000013 */
[----:B------:R-:W-:Y:S02]  /*cff0*/  @!P0 PRMT R5, R19, 0x5410, RZ ;  /* 0x0000541013058816 */ /* 0x000fe400000000ff */
[----:B------:R1:W2:Y:S01]  /*d000*/  LDL.LU.S16 R19, [R1+0x100] ;  /* 0x0001000001137983 */ /* 0x0002a20000300600 */
[----:B------:R-:W-:-:S04]  /*d010*/  LOP3.LUT R11, R9, 0xffff, RZ, 0xc0, !PT ;  /* 0x0000ffff090b7812 */ /* 0x000fc800078ec0ff */
[----:B------:R-:W-:Y:S01]  /*d020*/  SHF.R.U32.HI R11, RZ, 0x8, R11 ;  /* 0x00000008ff0b7819 */ /* 0x000fe2000001160b */
[----:B------:R3:W-:Y:S01]  /*d030*/  STG.E.U16 desc[UR20][R44.64+0x20], R5 ;  /* 0x000020052c007986 */ /* 0x0007e2000c101514 */
[----:B------:R-:W-:-:S04]  /*d040*/  PRMT R7, R9, 0x7632, R7 ;  /* 0x0000763209077816 */ /* 0x000fc80000000007 */
[----:B------:R-:W-:Y:S02]  /*d050*/  LOP3.LUT R7, R7, 0xff, RZ, 0xc0, !PT ;  /* 0x000000ff07077812 */ /* 0x000fe400078ec0ff */
[----:B------:R-:W-:Y:S02]  /*d060*/  F2FP.F16.F32.PACK_AB R31, R93, R92 ;  /* 0x0000005c5d1f723e */ /* 0x000fe400000000ff */
[----:B------:R-:W-:Y:S02]  /*d070*/  ISETP.LE.U32.AND P1, PT, R7, UR7, PT ;  /* 0x0000000707007c0c */ /* 0x000fe4000bf23070 */
[----:B---3--:R-:W-:-:S04]  /*d080*/  LOP3.LUT R5, R11, 0xffff, RZ, 0xc0, !PT ;  /* 0x0000ffff0b057812 */ /* 0x008fc800078ec0ff */
[----:B------:R-:W-:Y:S02]  /*d090*/  ISETP.LE.U32.AND P2, PT, R5, UR7, PT ;  /* 0x0000000705007c0c */ /* 0x000fe4000bf43070 */
[----:B------:R-:W-:-:S04]  /*d0a0*/  SHF.R.U32.HI R5, RZ, 0x18, R9 ;  /* 0x00000018ff057819 */ /* 0x000fc80000011609 */
[----:B------:R-:W-:Y:S02]  /*d0b0*/  ISETP.LE.U32.AND P0, PT, R5, UR7, PT ;  /* 0x0000000705007c0c */ /* 0x000fe4000bf03070 */
[----:B------:R-:W-:-:S05]  /*d0c0*/  PRMT R57, R31, 0x7632, R57 ;  /* 0x000076321f397816 */ /* 0x000fca0000000039 */
[----:B------:R-:W-:Y:S01]  /*d0d0*/  @!P2 HADD2 R30, -R0.H0_H0, -RZ.H0_H0 ;  /* 0xa00000ff001ea230 */ /* 0x000fe20000000900 */
[----:B------:R-:W-:-:S04]  /*d0e0*/  PRMT R69, R31, 0x7610, R69 ;  /* 0x000076101f457816 */ /* 0x000fc80000000045 */
[----:B------:R-:W-:-:S04]  /*d0f0*/  PRMT R25, R30, 0x7610, R25 ;  /* 0x000076101e197816 */ /* 0x000fc80000000019 */
[----:B------:R-:W-:-:S05]  /*d100*/  @!P2 PRMT R0, R25, 0x5410, RZ ;  /* 0x000054101900a816 */ /* 0x000fca00000000ff */
[----:B------:R3:W-:Y:S01]  /*d110*/  STG.E.U16 desc[UR20][R44.64+0x22], R0 ;  /* 0x000022002c007986 */ /* 0x0007e2000c101514 */
[----:B----4-:R-:W-:-:S05]  /*d120*/  @!P1 HADD2 R20, -R69.H0_H0, -RZ.H0_H0 ;  /* 0xa00000ff45149230 */ /* 0x010fca0000000900 */
[----:B------:R-:W-:Y:S02]  /*d130*/  PRMT R22, R20, 0x7610, R22 ;  /* 0x0000761014167816 */ /* 0x000fe40000000016 */
[----:B------:R-:W-:Y:S02]  /*d140*/  PRMT R20, R69, 0x5410, R57 ;  /* 0x0000541045147816 */ /* 0x000fe40000000039 */
[----:B------:R-:W-:Y:S02]  /*d150*/  PRMT R9, R8, 0x7773, RZ ;  /* 0x0000777308097816 */ /* 0x000fe400000000ff */
[----:B------:R-:W-:Y:S02]  /*d160*/  @!P1 PRMT R69, R22, 0x5410, RZ ;  /* 0x0000541016459816 */ /* 0x000fe400000000ff */
[----:B------:R-:W-:Y:S01]  /*d170*/  PRMT R17, R17, 0x5410, R15 ;  /* 0x0000541011117816 */ /* 0x000fe2000000000f */
[----:B------:R-:W-:Y:S01]  /*d180*/  IMAD.SHL.U32 R146, R123, 0x4, RZ ;  /* 0x000000047b927824 */ /* 0x000fe200078e00ff */
[----:B------:R-:W-:-:S02]  /*d190*/  PRMT R15, R7, 0x5410, R5 ;  /* 0x00005410070f7816 */ /* 0x000fc40000000005 */
[----:B------:R-:W-:Y:S01]  /*d1a0*/  PRMT R5, R4, 0x7773, RZ ;  /* 0x0000777304057816 */ /* 0x000fe200000000ff */
[----:B------:R-:W-:Y:S01]  /*d1b0*/  IMAD.SHL.U32 R25, R123, 0x20, RZ ;  /* 0x000000207b197824 */ /* 0x000fe200078e00ff */
[----:B------:R-:W4:Y:S01]  /*d1c0*/  S2UR UR4, SR_CgaCtaId ;  /* 0x00000000000479c3 */ /* 0x000f220000008800 */
[----:B------:R-:W-:Y:S01]  /*d1d0*/  UMOV UR5, 0x400 ;  /* 0x0000040000057882 */ /* 0x000fe20000000000 */
[----:B------:R-:W-:Y:S01]  /*d1e0*/  IMAD.MOV.U32 R127, RZ, RZ, R116 ;  /* 0x000000ffff7f7224 */ /* 0x000fe200078e0074 */
[----:B----4-:R-:W-:Y:S01]  /*d1f0*/  ULEA UR4, UR4, UR5, 0x18 ;  /* 0x0000000504047291 */ /* 0x010fe2000f8ec0ff */
[----:B------:R-:W-:Y:S02]  /*d200*/  IMAD.MOV.U32 R130, RZ, RZ, R115 ;  /* 0x000000ffff827224 */ /* 0x000fe400078e0073 */
[----:B------:R-:W-:Y:S02]  /*d210*/  IMAD.MOV.U32 R125, RZ, RZ, R113 ;  /* 0x000000ffff7d7224 */ /* 0x000fe400078e0071 */
[----:B------:R-:W-:-:S02]  /*d220*/  IMAD.MOV.U32 R115, RZ, RZ, R110 ;  /* 0x000000ffff737224 */ /* 0x000fc400078e006e */
[----:B------:R-:W-:Y:S02]  /*d230*/  IMAD.MOV.U32 R113, RZ, RZ, R86 ;  /* 0x000000ffff717224 */ /* 0x000fe400078e0056 */
[----:B------:R-:W-:Y:S02]  /*d240*/  IMAD.MOV.U32 R110, RZ, RZ, R87 ;  /* 0x000000ffff6e7224 */ /* 0x000fe400078e0057 */
[----:B------:R-:W-:Y:S02]  /*d250*/  IMAD.MOV.U32 R252, RZ, RZ, R84 ;  /* 0x000000fffffc7224 */ /* 0x000fe400078e0054 */
[----:B--2---:R-:W-:-:S05]  /*d260*/  @!P0 HADD2 R19, -R57.H0_H0, -RZ.H0_H0 ;  /* 0xa00000ff39138230 */ /* 0x004fca0000000900 */
[----:B---3--:R-:W-:-:S04]  /*d270*/  PRMT R0, R19, 0x7610, R0 ;  /* 0x0000761013007816 */ /* 0x008fc80000000000 */
[----:B------:R-:W-:Y:S01]  /*d280*/  @!P0 PRMT R57, R0, 0x5410, RZ ;  /* 0x0000541000398816 */ /* 0x000fe200000000ff */
[----:B------:R-:W-:-:S04]  /*d290*/  IMAD.U32 R0, RZ, RZ, UR28 ;  /* 0x0000001cff007e24 */ /* 0x000fc8000f8e00ff */
[----:B------:R-:W-:Y:S01]  /*d2a0*/  IMAD.WIDE R92, R0, -0x70, R12 ;  /* 0xffffff90005c7825 */ /* 0x000fe200078e020c */
[----:B------:R-:W-:-:S03]  /*d2b0*/  PRMT R0, R8, 0x7772, RZ ;  /* 0x0000777208007816 */ /* 0x000fc600000000ff */
[----:B------:R-:W-:Y:S01]  /*d2c0*/  IMAD.MOV.U32 R12, RZ, RZ, R8 ;  /* 0x000000ffff0c7224 */ /* 0x000fe200078e0008 */
[----:B------:R-:W-:Y:S01]  /*d2d0*/  PRMT R22, R0, 0x5410, R9 ;  /* 0x0000541000167816 */ /* 0x000fe20000000009 */
[----:B------:R-:W-:Y:S01]  /*d2e0*/  IMAD.MOV.U32 R19, RZ, RZ, R10 ;  /* 0x000000ffff137224 */ /* 0x000fe200078e000a */
[----:B------:R-:W-:Y:S01]  /*d2f0*/  PRMT R10, R8, 0x7771, RZ ;  /* 0x00007771080a7816 */ /* 0x000fe200000000ff */
[----:B------:R-:W-:Y:S01]  /*d300*/  IMAD.MOV.U32 R9, RZ, RZ, R6 ;  /* 0x000000ffff097224 */ /* 0x000fe200078e0006 */
[C---:B------:R-:W-:Y:S02]  /*d310*/  PRMT R13, R6.reuse, 0x7771, RZ ;  /* 0x00007771060d7816 */ /* 0x040fe400000000ff */
[C---:B------:R-:W-:Y:S02]  /*d320*/  PRMT R8, R6.reuse, 0x7773, RZ ;  /* 0x0000777306087816 */ /* 0x040fe400000000ff */
[----:B------:R-:W-:Y:S02]  /*d330*/  PRMT R0, R6, 0x7772, RZ ;  /* 0x0000777206007816 */ /* 0x000fe400000000ff */
[----:B------:R-:W-:-:S02]  /*d340*/  LOP3.LUT R6, R12, 0xff, RZ, 0xc0, !PT ;  /* 0x000000ff0c067812 */ /* 0x000fc400078ec0ff */
[----:B------:R-:W-:Y:S02]  /*d350*/  PRMT R32, R0, 0x5410, R8 ;  /* 0x0000541000207816 */ /* 0x000fe40000000008 */
[----:B------:R-:W-:Y:S02]  /*d360*/  PRMT R31, R6, 0x5410, R10 ;  /* 0x00005410061f7816 */ /* 0x000fe4000000000a */
[----:B------:R-:W-:Y:S02]  /*d370*/  LOP3.LUT R6, R19, 0xff, RZ, 0xc0, !PT ;  /* 0x000000ff13067812 */ /* 0x000fe400078ec0ff */
[----:B------:R-:W-:Y:S01]  /*d380*/  PRMT R0, R4, 0x7772, RZ ;  /* 0x0000777204007816 */ /* 0x000fe200000000ff */
[----:B------:R-:W2:Y:S01]  /*d390*/  LDC R19, c[0x0][0x4f8] ;  /* 0x00013e00ff137b82 */ /* 0x000ea20000000800 */
[----:B------:R-:W-:Y:S02]  /*d3a0*/  PRMT R12, R14, 0x5410, R11 ;  /* 0x000054100e0c7816 */ /* 0x000fe4000000000b */
[----:B------:R-:W-:-:S02]  /*d3b0*/  PRMT R14, R0, 0x5410, R5 ;  /* 0x00005410000e7816 */ /* 0x000fc40000000005 */
[----:B------:R-:W-:-:S04]  /*d3c0*/  LOP3.LUT R0, R146, 0x18, RZ, 0xc0, !PT ;  /* 0x0000001892007812 */ /* 0x000fc800078ec0ff */
[----:B------:R-:W-:Y:S02]  /*d3d0*/  LOP3.LUT R5, R0, 0xc0, R25, 0xf8, !PT ;  /* 0x000000c000057812 */ /* 0x000fe400078ef819 */
[----:B------:R-:W-:Y:S01]  /*d3e0*/  PRMT R0, R16, 0x7632, R0 ;  /* 0x0000763210007816 */ /* 0x000fe20000000000 */
[----:B------:R-:W-:Y:S01]  /*d3f0*/  IMAD.MOV.U32 R8, RZ, RZ, R4 ;  /* 0x000000ffff087224 */ /* 0x000fe200078e0004 */
[----:B------:R-:W-:Y:S02]  /*d400*/  PRMT R21, R6, 0x5410, R21 ;  /* 0x0000541006157816 */ /* 0x000fe40000000015 */
[----:B------:R-:W-:Y:S02]  /*d410*/  SHF.R.U32.HI R6, RZ, 0x18, R16 ;  /* 0x00000018ff067819 */ /* 0x000fe40000011610 */
[----:B------:R-:W-:Y:S02]  /*d420*/  LOP3.LUT R0, R0, 0xff, RZ, 0xc0, !PT ;  /* 0x000000ff00007812 */ /* 0x000fe400078ec0ff */
[----:B------:R-:W-:-:S02]  /*d430*/  LOP3.LUT R7, R9, 0xff, RZ, 0xc0, !PT ;  /* 0x000000ff09077812 */ /* 0x000fc400078ec0ff */
[----:B------:R-:W-:Y:S02]  /*d440*/  PRMT R36, R0, 0x5410, R6 ;  /* 0x0000541000247816 */ /* 0x000fe40000000006 */
[----:B------:R-:W-:Y:S02]  /*d450*/  PRMT R11, R4, 0x7771, RZ ;  /* 0x00007771040b7816 */ /* 0x000fe400000000ff */
[----:B------:R-:W-:Y:S02]  /*d460*/  LOP3.LUT R0, R8, 0xff, RZ, 0xc0, !PT ;  /* 0x000000ff08007812 */ /* 0x000fe400078ec0ff */
[----:B------:R-:W-:Y:S02]  /*d470*/  LOP3.LUT R4, R16, 0xffff, RZ, 0xc0, !PT ;  /* 0x0000ffff10047812 */ /* 0x000fe400078ec0ff */
[----:B------:R-:W-:Y:S02]  /*d480*/  PRMT R37, R7, 0x5410, R13 ;  /* 0x0000541007257816 */ /* 0x000fe4000000000d */
[----:B------:R-:W-:-:S02]  /*d490*/  PRMT R11, R0, 0x5410, R11 ;  /* 0x00005410000b7816 */ /* 0x000fc4000000000b */
[----:B------:R-:W-:Y:S02]  /*d4a0*/  LOP3.LUT R7, R16, 0xff, RZ, 0xc0, !PT ;  /* 0x000000ff10077812 */ /* 0x000fe400078ec0ff */
[----:B------:R-:W-:Y:S02]  /*d4b0*/  SHF.R.U32.HI R4, RZ, 0x8, R4 ;  /* 0x00000008ff047819 */ /* 0x000fe40000011604 */
[----:B--2---:R-:W-:Y:S02]  /*d4c0*/  LOP3.LUT R0, R19, 0xff, RZ, 0xc0, !PT ;  /* 0x000000ff13007812 */ /* 0x004fe400078ec0ff */
[----:B------:R-:W-:Y:S02]  /*d4d0*/  LOP3.LUT R13, R5, 0x8, R122, 0x78, !PT ;  /* 0x00000008050d7812 */ /* 0x000fe400078e787a */
[----:B------:R-:W-:Y:S01]  /*d4e0*/  PRMT R30, R7, 0x5410, R4 ;  /* 0x00005410071e7816 */ /* 0x000fe20000000004 */
[----:B------:R-:W-:Y:S01]  /*d4f0*/  IMAD R0, R0, 0x10000, R0 ;  /* 0x0001000000007824 */ /* 0x000fe200078e0200 */
[----:B------:R-:W-:-:S02]  /*d500*/  LOP3.LUT R5, R18, 0xffff, RZ, 0xc0, !PT ;  /* 0x0000ffff12057812 */ /* 0x000fc400078ec0ff */
[----:B------:R-:W-:Y:S02]  /*d510*/  PRMT R9, R28, 0x5410, R29 ;  /* 0x000054101c097816 */ /* 0x000fe4000000001d */
[----:B------:R-:W-:Y:S02]  /*d520*/  PRMT R4, R18, 0x7632, R4 ;  /* 0x0000763212047816 */ /* 0x000fe40000000004 */
[----:B------:R-:W-:Y:S02]  /*d530*/  SHF.R.U32.HI R6, RZ, 0x8, R5 ;  /* 0x00000008ff067819 */ /* 0x000fe40000011605 */
[----:B------:R-:W-:Y:S02]  /*d540*/  LOP3.LUT R5, R4, 0xff, RZ, 0xc0, !PT ;  /* 0x000000ff04057812 */ /* 0x000fe400078ec0ff */
[----:B------:R-:W-:Y:S02]  /*d550*/  HSET2.LE.AND R4, R9, R0, PT ;  /* 0x0000000009047233 */ /* 0x000fe40003803000 */
[----:B------:R-:W-:-:S03]  /*d560*/  PRMT R10, R27, 0x5410, R26 ;  /* 0x000054101b0a7816 */ /* 0x000fc6000000001a */
[----:B------:R-:W-:Y:S02]  /*d570*/  LOP3.LUT R16, R34, R4, RZ, 0xc0, !PT ;  /* 0x0000000422107212 */ /* 0x000fe400078ec0ff */
[----:B------:R-:W-:Y:S02]  /*d580*/  HSET2.LE.AND R4, R10, R0, PT ;  /* 0x000000000a047233 */ /* 0x000fe40003803000 */
[----:B------:R-:W-:-:S03]  /*d590*/  LOP3.LUT R19, R17, 0xff00ff, RZ, 0xc0, !PT ;  /* 0x00ff00ff11137812 */ /* 0x000fc600078ec0ff */
[----:B------:R-:W-:Y:S02]  /*d5a0*/  LOP3.LUT R17, R35, R4, RZ, 0xc0, !PT ;  /* 0x0000000423117212 */ /* 0x000fe400078ec0ff */
[----:B------:R-:W-:Y:S02]  /*d5b0*/  HSET2.LE.AND R4, R21, R0, PT ;  /* 0x0000000015047233 */ /* 0x000fe40003803000 */
[----:B------:R-:W-:Y:S02]  /*d5c0*/  LOP3.LUT R8, R18, 0xff, RZ, 0xc0, !PT ;  /* 0x000000ff12087812 */ /* 0x000fe400078ec0ff */
[----:B------:R-:W-:Y:S02]  /*d5d0*/  SHF.R.U32.HI R7, RZ, 0x18, R18 ;  /* 0x00000018ff077819 */ /* 0x000fe40000011612 */
[----:B------:R-:W-:Y:S02]  /*d5e0*/  LOP3.LUT R18, R33, R4, RZ, 0xc0, !PT ;  /* 0x0000000421127212 */ /* 0x000fe400078ec0ff */
[----:B------:R-:W-:-:S02]  /*d5f0*/  LOP3.LUT R4, R13, 0x120, R25, 0xf8, !PT ;  /* 0x000001200d047812 */ /* 0x000fc400078ef819 */
[----:B------:R-:W-:Y:S02]  /*d600*/  HSET2.LE.AND R19, R19, R0, PT ;  /* 0x0000000013137233 */ /* 0x000fe40003803000 */
[----:B------:R-:W-:-:S03]  /*d610*/  LEA R116, R4, UR4, 0x1 ;  /* 0x0000000404747c11 */ /* 0x000fc6000f8e08ff */
[----:B------:R-:W-:Y:S02]  /*d620*/  LOP3.LUT R19, R24, R19, RZ, 0xc0, !PT ;  /* 0x0000001318137212 */ /* 0x000fe400078ec0ff */
[----:B------:R-:W2:Y:S01]  /*d630*/  LDSM.16.MT88.4 R24, [R116+0x4000] ;  /* 0x004000007418783b */ /* 0x000ea20000004200 */
[----:B------:R-:W-:Y:S02]  /*d640*/  PRMT R5, R5, 0x5410, R7 ;  /* 0x0000541005057816 */ /* 0x000fe40000000007 */
[----:B------:R-:W-:-:S03]  /*d650*/  HSET2.LE.AND R12, R12, R0, PT ;  /* 0x000000000c0c7233 */ /* 0x000fc60003803000 */
[--C-:B------:R-:W-:Y:S02]  /*d660*/  HSET2.LE.AND R4, R5, R0.reuse, PT ;  /* 0x0000000005047233 */ /* 0x100fe40003803000 */
[--C-:B------:R-:W-:Y:S02]  /*d670*/  HSET2.LE.AND R5, R11, R0.reuse, PT ;  /* 0x000000000b057233 */ /* 0x100fe40003803000 */
[----:B------:R-:W-:Y:S02]  /*d680*/  HSET2.LE.AND R13, R15, R0, PT ;  /* 0x000000000f0d7233 */ /* 0x000fe40003803000 */
[----:B------:R-:W-:Y:S02]  /*d690*/  LOP3.LUT R12, R23, R12, RZ, 0xc0, !PT ;  /* 0x0000000c170c7212 */ /* 0x000fe400078ec0ff */
[----:B------:R-:W-:Y:S02]  /*d6a0*/  LOP3.LUT R10, R60, R5, RZ, 0xc0, !PT ;  /* 0x000000053c0a7212 */ /* 0x000fe400078ec0ff */
[----:B------:R-:W-:-:S02]  /*d6b0*/  LOP3.LUT R13, R20, R13, RZ, 0xc0, !PT ;  /* 0x0000000d140d7212 */ /* 0x000fc400078ec0ff */
[----:B------:R-:W-:Y:S02]  /*d6c0*/  LOP3.LUT R5, R22, 0xff00ff, RZ, 0xc0, !PT ;  /* 0x00ff00ff16057812 */ /* 0x000fe400078ec0ff */
[----:B------:R-:W3:Y:S01]  /*d6d0*/  LDSM.16.MT88.4 R20, [R116+0x4400] ;  /* 0x004400007414783b */ /* 0x000ee20000004200 */
[----:B------:R-:W-:Y:S02]  /*d6e0*/  PRMT R8, R8, 0x5410, R6 ;  /* 0x0000541008087816 */ /* 0x000fe40000000006 */
[----:B------:R-:W-:-:S03]  /*d6f0*/  LOP3.LUT R6, R14, 0xff00ff, RZ, 0xc0, !PT ;  /* 0x00ff00ff0e067812 */ /* 0x000fc600078ec0ff */
[--C-:B------:R-:W-:Y:S02]  /*d700*/  HSET2.LE.AND R8, R8, R0.reuse, PT ;  /* 0x0000000008087233 */ /* 0x100fe40003803000 */
[--C-:B------:R-:W-:Y:S02]  /*d710*/  HSET2.LE.AND R6, R6, R0.reuse, PT ;  /* 0x0000000006067233 */ /* 0x100fe40003803000 */
[----:B------:R-:W-:Y:S02]  /*d720*/  LOP3.LUT R9, R62, R4, RZ, 0xc0, !PT ;  /* 0x000000043e097212 */ /* 0x000fe400078ec0ff */
[----:B------:R-:W-:Y:S02]  /*d730*/  LOP3.LUT R8, R41, R8, RZ, 0xc0, !PT ;  /* 0x0000000829087212 */ /* 0x000fe400078ec0ff */
[----:B------:R-:W-:Y:S02]  /*d740*/  LOP3.LUT R11, R40, R6, RZ, 0xc0, !PT ;  /* 0x00000006280b7212 */ /* 0x000fe400078ec0ff */
[----:B------:R-:W-:-:S02]  /*d750*/  HSET2.LE.AND R4, R31, R0, PT ;  /* 0x000000001f047233 */ /* 0x000fc40003803000 */
[--C-:B------:R-:W-:Y:S02]  /*d760*/  HSET2.LE.AND R6, R30, R0.reuse, PT ;  /* 0x000000001e067233 */ /* 0x100fe40003803000 */
[----:B------:R-:W-:Y:S01]  /*d770*/  LOP3.LUT R7, R32, 0xff00ff, RZ, 0xc0, !PT ;  /* 0x00ff00ff20077812 */ /* 0x000fe200078ec0ff */
[----:B--2---:R-:W-:Y:S01]  /*d780*/  HMMA.16816.F32 R28, R8, R24, RZ ;  /* 0x00000018081c723c */ /* 0x004fe200000018ff */
[----:B------:R-:W-:-:S07]  /*d790*/  HSET2.LE.AND R5, R5, R0, PT ;  /* 0x0000000005057233 */ /* 0x000fce0003803000 */
[----:B------:R-:W-:Y:S01]  /*d7a0*/  HMMA.16816.F32 R32, R16, R24, RZ ;  /* 0x000000181020723c */ /* 0x000fe200000018ff */
[----:B------:R-:W-:Y:S02]  /*d7b0*/  LOP3.LUT R14, R39, R4, RZ, 0xc0, !PT ;  /* 0x00000004270e7212 */ /* 0x000fe400078ec0ff */
[----:B------:R-:W-:Y:S02]  /*d7c0*/  LOP3.LUT R15, R38, R5, RZ, 0xc0, !PT ;  /* 0x00000005260f7212 */ /* 0x000fe400078ec0ff */
[----:B------:R-:W-:Y:S02]  /*d7d0*/  LOP3.LUT R4, R42, R6, RZ, 0xc0, !PT ;  /* 0x000000062a047212 */ /* 0x000fe400078ec0ff */
[--C-:B------:R-:W-:Y:S02]  /*d7e0*/  HSET2.LE.AND R5, R36, R0.reuse, PT ;  /* 0x0000000024057233 */ /* 0x100fe40003803000 */
[--C-:B------:R-:W-:Y:S02]  /*d7f0*/  HSET2.LE.AND R6, R37, R0.reuse, PT ;  /* 0x0000000025067233 */ /* 0x100fe40003803000 */
[----:B------:R-:W-:-:S02]  /*d800*/  HSET2.LE.AND R7, R7, R0, PT ;  /* 0x0000000007077233 */ /* 0x000fc40003803000 */
[----:B------:R-:W-:Y:S02]  /*d810*/  LOP3.LUT R5, R63, R5, RZ, 0xc0, !PT ;  /* 0x000000053f057212 */ /* 0x000fe400078ec0ff */
[----:B------:R-:W-:Y:S02]  /*d820*/  LOP3.LUT R6, R61, R6, RZ, 0xc0, !PT ;  /* 0x000000063d067212 */ /* 0x000fe400078ec0ff */
[----:B------:R-:W-:-:S03]  /*d830*/  LOP3.LUT R7, R43, R7, RZ, 0xc0, !PT ;  /* 0x000000072b077212 */ /* 0x000fc600078ec0ff */
[----:B---3--:R-:W-:Y:S01]  /*d840*/  HMMA.16816.F32 R84, R12, R20, R32 ;  /* 0x000000140c54723c */ /* 0x008fe20000001820 */
[----:B------:R-:W-:-:S07]  /*d850*/  PRMT R25, R64, 0x7771, RZ ;  /* 0x0000777140197816 */ /* 0x000fce00000000ff */
[----:B------:R-:W-:Y:S01]  /*d860*/  HMMA.16816.F32 R60, R4, R20, R28 ;  /* 0x00000014043c723c */ /* 0x000fe2000000181c */
[----:B------:R-:W-:Y:S01]  /*d870*/  IMAD.MOV.U32 R20, RZ, RZ, R64 ;  /* 0x000000ffff147224 */ /* 0x000fe200078e0040 */
[----:B------:R-:W-:-:S04]  /*d880*/  PRMT R24, R64, 0x7773, RZ ;  /* 0x0000777340187816 */ /* 0x000fc800000000ff */
[----:B------:R-:W-:Y:S02]  /*d890*/  LOP3.LUT R20, R20, 0xff, RZ, 0xc0, !PT ;  /* 0x000000ff14147812 */ /* 0x000fe400078ec0ff */
[----:B------:R-:W-:Y:S02]  /*d8a0*/  PRMT R21, R64, 0x7772, RZ ;  /* 0x0000777240157816 */ /* 0x000fe400000000ff */
[----:B------:R-:W-:Y:S02]  /*d8b0*/  PRMT R37, R20, 0x5410, R25 ;  /* 0x0000541014257816 */ /* 0x000fe40000000019 */
[----:B------:R-:W-:Y:S02]  /*d8c0*/  LOP3.LUT R20, R65, 0xffff, RZ, 0xc0, !PT ;  /* 0x0000ffff41147812 */ /* 0x000fe400078ec0ff */
[----:B------:R-:W-:Y:S02]  /*d8d0*/  PRMT R39, R21, 0x5410, R24 ;  /* 0x0000541015277816 */ /* 0x000fe40000000018 */
[----:B------:R-:W-:-:S02]  /*d8e0*/  SHF.R.U32.HI R20, RZ, 0x8, R20 ;  /* 0x00000008ff147819 */ /* 0x000fc40000011614 */
[----:B------:R-:W-:Y:S01]  /*d8f0*/  LOP3.LUT R21, R65, 0xff, RZ, 0xc0, !PT ;  /* 0x000000ff41157812 */ /* 0x000fe200078ec0ff */
[-C--:B------:R-:W-:Y:S03]  /*d900*/  HMMA.16816.F32 R28, R8, R26.reuse, RZ ;  /* 0x0000001a081c723c */ /* 0x080fe600000018ff */
[--C-:B------:R-:W-:Y:S02]  /*d910*/  PRMT R38, R21, 0x5410, R20.reuse ;  /* 0x0000541015267816 */ /* 0x100fe40000000014 */
[----:B------:R-:W-:Y:S02]  /*d920*/  PRMT R20, R65, 0x7632, R20 ;  /* 0x0000763241147816 */ /* 0x000fe40000000014 */
[----:B------:R-:W-:Y:S01]  /*d930*/  SHF.R.U32.HI R21, RZ, 0x18, R65 ;  /* 0x00000018ff157819 */ /* 0x000fe20000011641 */
[----:B------:R-:W-:Y:S01]  /*d940*/  HMMA.16816.F32 R24, R16, R26, RZ ;  /* 0x0000001a1018723c */ /* 0x000fe200000018ff */
[----:B------:R-:W-:-:S04]  /*d950*/  LOP3.LUT R20, R20, 0xff, RZ, 0xc0, !PT ;  /* 0x000000ff14147812 */ /* 0x000fc800078ec0ff */
[----:B------:R-:W-:Y:S01]  /*d960*/  PRMT R36, R20, 0x5410, R21 ;  /* 0x0000541014247816 */ /* 0x000fe20000000015 */
[----:B------:R-:W-:-:S05]  /*d970*/  IMAD.MOV.U32 R20, RZ, RZ, 0x20 ;  /* 0x00000020ff147424 */ /* 0x000fca00078e00ff */
[----:B------:R-:W-:Y:S01]  /*d980*/  SEL R20, R20, 0xffffffe0, !P6 ;  /* 0xffffffe014147807 */ /* 0x000fe20007000000 */
[----:B------:R-:W-:-:S04]  /*d990*/  IMAD.MOV.U32 R126, RZ, RZ, R99 ;  /* 0x000000ffff7e7224 */ /* 0x000fc800078e0063 */
[----:B------:R-:W-:Y:S01]  /*d9a0*/  IMAD.IADD R99, R20, 0x1, R116 ;  /* 0x0000000114637824 */ /* 0x000fe200078e0274 */
[-C--:B------:R-:W-:Y:S08]  /*d9b0*/  HMMA.16816.F32 R40, R4, R22.reuse, R28 ;  /* 0x000000160428723c */ /* 0x080ff0000000181c */
[----:B------:R-:W-:Y:S01]  /*d9c0*/  HMMA.16816.F32 R72, R12, R22, R24 ;  /* 0x000000160c48723c */ /* 0x000fe20000001818 */
[----:B------:R-:W2:Y:S07]  /*d9d0*/  LDSM.16.MT88.4 R20, [R99+0x4000] ;  /* 0x004000006314783b */ /* 0x000eae0000004200 */
[C---:B--2---:R-:W-:Y:S08]  /*d9e0*/  HMMA.16816.F32 R32, R8.reuse, R20, RZ ;  /* 0x000000140820723c */ /* 0x044ff000000018ff */
[----:B------:R-:W-:Y:S01]  /*d9f0*/  HMMA.16816.F32 R28, R8, R22, RZ ;  /* 0x00000016081c723c */ /* 0x000fe200000018ff */
[----:B------:R-:W2:Y:S07]  /*da00*/  LDSM.16.MT88.4 R8, [R99+0x4400] ;  /* 0x004400006308783b */ /* 0x000eae0000004200 */
[C---:B------:R-:W-:Y:S08]  /*da10*/  HMMA.16816.F32 R24, R16.reuse, R20, RZ ;  /* 0x000000141018723c */ /* 0x040ff000000018ff */
[----:B------:R-:W-:Y:S01]  /*da20*/  HMMA.16816.F32 R16, R16, R22, RZ ;  /* 0x000000161010723c */ /* 0x000fe200000018ff */
[----:B------:R-:W-:-:S02]  /*da30*/  IMAD.MOV.U32 R122, RZ, RZ, R111 ;  /* 0x000000ffff7a7224 */ /* 0x000fc400078e006f */
[----:B------:R-:W-:Y:S02]  /*da40*/  IMAD.MOV.U32 R111, RZ, RZ, R114 ;  /* 0x000000ffff6f7224 */ /* 0x000fe400078e0072 */
[----:B------:R-:W-:Y:S02]  /*da50*/  IMAD.MOV.U32 R114, RZ, RZ, R108 ;  /* 0x000000ffff727224 */ /* 0x000fe400078e006c */
[----:B------:R-:W-:Y:S02]  /*da60*/  IMAD.MOV.U32 R108, RZ, RZ, R67 ;  /* 0x000000ffff6c7224 */ /* 0x000fe400078e0043 */
[----:B------:R-:W-:Y:S01]  /*da70*/  IMAD.MOV.U32 R250, RZ, RZ, R66 ;  /* 0x000000fffffa7224 */ /* 0x000fe200078e0042 */
[C---:B--2---:R-:W-:Y:S08]  /*da80*/  HMMA.16816.F32 R32, R4.reuse, R8, R32 ;  /* 0x000000080420723c */ /* 0x044ff00000001820 */
[----:B------:R-:W-:Y:S01]  /*da90*/  HMMA.16816.F32 R28, R4, R10, R28 ;  /* 0x0000000a041c723c */ /* 0x000fe2000000181c */
[----:B------:R-:W-:-:S05]  /*daa0*/  LOP3.LUT R7, R39, 0xff00ff, RZ, 0xc0, !PT ;  /* 0x00ff00ff27077812 */ /* 0x000fca00078ec0ff */
[----:B------:R-:W-:Y:S02]  /*dab0*/  HSET2.LE.AND R7, R7, R0, PT ;  /* 0x0000000007077233 */ /* 0x000fe40003803000 */
[----:B------:R-:W-:Y:S01]  /*dac0*/  HMMA.16816.F32 R64, R12, R8, R24 ;  /* 0x000000080c40723c */ /* 0x000fe20000001818 */
[----:B------:R-:W-:-:S05]  /*dad0*/  IMAD.MOV.U32 R8, RZ, RZ, R168 ;  /* 0x000000ffff087224 */ /* 0x000fca00078e00a8 */
[----:B------:R-:W-:Y:S02]  /*dae0*/  LOP3.LUT R7, R8, R7, RZ, 0xc0, !PT ;  /* 0x0000000708077212 */ /* 0x000fe400078ec0ff */
[----:B------:R-:W-:Y:S01]  /*daf0*/  HMMA.16816.F32 R20, R12, R10, R16 ;  /* 0x0000000a0c14723c */ /* 0x000fe20000001810 */
[----:B------:R-:W2:Y:S04]  /*db00*/  LDSM.16.MT88.4 R12, [R116+0x4800] ;  /* 0x00480000740c783b */ /* 0x000ea80000004200 */
[----:B------:R-:W3:Y:S01]  /*db10*/  LDSM.16.MT88.4 R8, [R99+0x4800] ;  /* 0x004800006308783b */ /* 0x000ee20000004200 */
[--C-:B------:R-:W-:Y:S01]  /*db20*/  HSET2.LE.AND R6, R37, R0.reuse, PT ;  /* 0x0000000025067233 */ /* 0x100fe20003803000 */
[----:B------:R-:W-:Y:S01]  /*db30*/  IMAD.MOV.U32 R4, RZ, RZ, R180 ;  /* 0x000000ffff047224 */ /* 0x000fe200078e00b4 */
[----:B------:R-:W-:-:S04]  /*db40*/  HSET2.LE.AND R5, R36, R0, PT ;  /* 0x0000000024057233 */ /* 0x000fc80003803000 */
[----:B------:R-:W-:Y:S02]  /*db50*/  LOP3.LUT R6, R4, R6, RZ, 0xc0, !PT ;  /* 0x0000000604067212 */ /* 0x000fe400078ec0ff */
[----:B------:R-:W-:Y:S02]  /*db60*/  HSET2.LE.AND R4, R38, R0, PT ;  /* 0x0000000026047233 */ /* 0x000fe40003803000 */
[----:B------:R-:W-:-:S03]  /*db70*/  LOP3.LUT R5, R250, R5, RZ, 0xc0, !PT ;  /* 0x00000005fa057212 */ /* 0x000fc600078ec0ff */
[----:B------:R-:W-:Y:S01]  /*db80*/  LOP3.LUT R4, R252, R4, RZ, 0xc0, !PT ;  /* 0x00000004fc047212 */ /* 0x000fe200078ec0ff */
[----:B------:R-:W-:Y:S02]  /*db90*/  IMAD.MOV.U32 R77, RZ, RZ, R242 ;  /* 0x000000ffff4d7224 */ /* 0x000fe400078e00f2 */
[----:B------:R-:W-:Y:S02]  /*dba0*/  IMAD.MOV.U32 R124, RZ, RZ, R120 ;  /* 0x000000ffff7c7224 */ /* 0x000fe400078e0078 */
[----:B------:R-:W-:Y:S02]  /*dbb0*/  IMAD.MOV.U32 R120, RZ, RZ, R112 ;  /* 0x000000ffff787224 */ /* 0x000fe400078e0070 */
[----:B------:R-:W-:Y:S01]  /*dbc0*/  IMAD.MOV.U32 R112, RZ, RZ, R107 ;  /* 0x000000ffff707224 */ /* 0x000fe200078e006b */
[----:B------:R-:W-:Y:S01]  /*dbd0*/  PRMT R107, R242, 0x7771, RZ ;  /* 0x00007771f26b7816 */ /* 0x000fe200000000ff */
[C---:B--2---:R-:W-:Y:S08]  /*dbe0*/  HMMA.16816.F32 R60, R4.reuse, R12, R60 ;  /* 0x0000000c043c723c */ /* 0x044ff0000000183c */
[C---:B------:R-:W-:Y:S08]  /*dbf0*/  HMMA.16816.F32 R40, R4.reuse, R14, R40 ;  /* 0x0000000e0428723c */ /* 0x040ff00000001828 */
[C---:B---3--:R-:W-:Y:S01]  /*dc00*/  HMMA.16816.F32 R24, R4.reuse, R8, R32 ;  /* 0x000000080418723c */ /* 0x048fe20000001820 */
[----:B------:R-:W-:Y:S01]  /*dc10*/  IMAD.MOV.U32 R169, RZ, RZ, R109 ;  /* 0x000000ffffa97224 */ /* 0x000fe200078e006d */
[----:B------:R-:W2:Y:S06]  /*dc20*/  LDSM.16.MT88.4 R32, [R99+0x4c00] ;  /* 0x004c00006320783b */ /* 0x000eac0000004200 */
[----:B------:R-:W-:Y:S01]  /*dc30*/  HMMA.16816.F32 R28, R4, R10, R28 ;  /* 0x0000000a041c723c */ /* 0x000fe2000000181c */
[----:B------:R-:W-:-:S04]  /*dc40*/  LOP3.LUT R4, R77, 0xff, RZ, 0xc0, !PT ;  /* 0x000000ff4d047812 */ /* 0x000fc800078ec0ff */
[----:B------:R-:W-:Y:S02]  /*dc50*/  PRMT R16, R4, 0x5410, R107 ;  /* 0x0000541004107816 */ /* 0x000fe4000000006b */
[C---:B------:R-:W-:Y:S02]  /*dc60*/  LOP3.LUT R4, R81.reuse, 0xffff, RZ, 0xc0, !PT ;  /* 0x0000ffff51047812 */ /* 0x040fe400078ec0ff */
[----:B------:R-:W-:Y:S02]  /*dc70*/  LOP3.LUT R5, R81, 0xff, RZ, 0xc0, !PT ;  /* 0x000000ff51057812 */ /* 0x000fe400078ec0ff */
[----:B------:R-:W-:Y:S01]  /*dc80*/  SHF.R.U32.HI R4, RZ, 0x8, R4 ;  /* 0x00000008ff047819 */ /* 0x000fe20000011604 */
[----:B------:R-:W-:Y:S01]  /*dc90*/  IMAD.MOV.U32 R123, RZ, RZ, R105 ;  /* 0x000000ffff7b7224 */ /* 0x000fe200078e0069 */
[----:B------:R-:W-:Y:S01]  /*dca0*/  PRMT R105, R242, 0x7772, RZ ;  /* 0x00007772f2697816 */ /* 0x000fe200000000ff */
[----:B------:R-:W-:Y:S01]  /*dcb0*/  IMAD.MOV.U32 R109, RZ, RZ, R106 ;  /* 0x000000ffff6d7224 */ /* 0x000fe200078e006a */
[----:B------:R-:W-:-:S02]  /*dcc0*/  PRMT R6, R5, 0x5410, R4 ;  /* 0x0000541005067816 */ /* 0x000fc40000000004 */
[----:B------:R-:W-:Y:S02]  /*dcd0*/  PRMT R4, R81, 0x7632, R4 ;  /* 0x0000763251047816 */ /* 0x000fe40000000004 */
[----:B------:R-:W-:Y:S02]  /*dce0*/  PRMT R106, R242, 0x7773, RZ ;  /* 0x00007773f26a7816 */ /* 0x000fe400000000ff */
[----:B------:R-:W-:Y:S02]  /*dcf0*/  SHF.R.U32.HI R7, RZ, 0x18, R81 ;  /* 0x00000018ff077819 */ /* 0x000fe40000011651 */
[----:B------:R-:W-:Y:S02]  /*dd00*/  LOP3.LUT R5, R4, 0xff, RZ, 0xc0, !PT ;  /* 0x000000ff04057812 */ /* 0x000fe400078ec0ff */
[----:B------:R-:W-:Y:S02]  /*dd10*/  PRMT R17, R105, 0x5410, R106 ;  /* 0x0000541069117816 */ /* 0x000fe4000000006a */
[----:B------:R-:W-:-:S02]  /*dd20*/  PRMT R5, R5, 0x5410, R7 ;  /* 0x0000541005057816 */ /* 0x000fc40000000007 */
[----:B------:R-:W-:Y:S02]  /*dd30*/  LOP3.LUT R7, R17, 0xff00ff, RZ, 0xc0, !PT ;  /* 0x00ff00ff11077812 */ /* 0x000fe400078ec0ff */
[--C-:B------:R-:W-:Y:S02]  /*dd40*/  HSET2.LE.AND R4, R6, R0.reuse, PT ;  /* 0x0000000006047233 */ /* 0x100fe40003803000 */
[--C-:B------:R-:W-:Y:S02]  /*dd50*/  HSET2.LE.AND R5, R5, R0.reuse, PT ;  /* 0x0000000005057233 */ /* 0x100fe40003803000 */
[--C-:B------:R-:W-:Y:S02]  /*dd60*/  HSET2.LE.AND R6, R16, R0.reuse, PT ;  /* 0x0000000010067233 */ /* 0x100fe40003803000 */
[----:B------:R-:W-:Y:S02]  /*dd70*/  HSET2.LE.AND R7, R7, R0, PT ;  /* 0x0000000007077233 */ /* 0x000fe40003803000 */
[----:B------:R-:W-:-:S02]  /*dd80*/  LOP3.LUT R4, R169, R4, RZ, 0xc0, !PT ;  /* 0x00000004a9047212 */ /* 0x000fc400078ec0ff */
[----:B------:R-:W-:Y:S02]  /*dd90*/  LOP3.LUT R5, R125, R5, RZ, 0xc0, !PT ;  /* 0x000000057d057212 */ /* 0x000fe400078ec0ff */
[----:B------:R-:W-:Y:S02]  /*dda0*/  LOP3.LUT R6, R126, R6, RZ, 0xc0, !PT ;  /* 0x000000067e067212 */ /* 0x000fe400078ec0ff */
[----:B------:R-:W-:-:S07]  /*ddb0*/  LOP3.LUT R7, R130, R7, RZ, 0xc0, !PT ;  /* 0x0000000782077212 */ /* 0x000fce00078ec0ff */
[C---:B------:R-:W-:Y:S08]  /*ddc0*/  HMMA.16816.F32 R16, R4.reuse, R12, R84 ;  /* 0x0000000c0410723c */ /* 0x040ff00000001854 */
[C---:B------:R-:W-:Y:S01]  /*ddd0*/  HMMA.16816.F32 R36, R4.reuse, R14, R72 ;  /* 0x0000000e0424723c */ /* 0x040fe20000001848 */
[----:B------:R-:W3:Y:S07]  /*dde0*/  LDSM.16.MT88.4 R12, [R116+0x4c00] ;  /* 0x004c0000740c783b */ /* 0x000eee0000004200 */
[C---:B------:R-:W-:Y:S08]  /*ddf0*/  HMMA.16816.F32 R64, R4.reuse, R8, R64 ;  /* 0x000000080440723c */ /* 0x040ff00000001840 */
[----:B------:R-:W-:Y:S01]  /*de00*/  HMMA.16816.F32 R84, R4, R10, R20 ;  /* 0x0000000a0454723c */ /* 0x000fe20000001814 */
[----:B------:R-:W-:Y:S01]  /*de10*/  IMAD.MOV.U32 R4, RZ, RZ, R94 ;  /* 0x000000ffff047224 */ /* 0x000fe200078e005e */
[----:B------:R-:W-:-:S02]  /*de20*/  PRMT R6, R94, 0x7773, RZ ;  /* 0x000077735e067816 */ /* 0x000fc400000000ff */
[C---:B------:R-:W-:Y:S02]  /*de30*/  PRMT R5, R94.reuse, 0x7772, RZ ;  /* 0x000077725e057816 */ /* 0x040fe400000000ff */
[----:B------:R-:W-:Y:S02]  /*de40*/  PRMT R7, R94, 0x7771, RZ ;  /* 0x000077715e077816 */ /* 0x000fe400000000ff */
[----:B------:R-:W-:Y:S02]  /*de50*/  LOP3.LUT R4, R4, 0xff, RZ, 0xc0, !PT ;  /* 0x000000ff04047812 */ /* 0x000fe400078ec0ff */
[----:B------:R-:W-:Y:S02]  /*de60*/  PRMT R9, R5, 0x5410, R6 ;  /* 0x0000541005097816 */ /* 0x000fe40000000006 */
[----:B------:R-:W-:Y:S02]  /*de70*/  LOP3.LUT R5, R83, 0xffff, RZ, 0xc0, !PT ;  /* 0x0000ffff53057812 */ /* 0x000fe400078ec0ff */
[----:B------:R-:W-:-:S02]  /*de80*/  PRMT R8, R4, 0x5410, R7 ;  /* 0x0000541004087816 */ /* 0x000fc40000000007 */
[C---:B------:R-:W-:Y:S02]  /*de90*/  PRMT R4, R83.reuse, 0x7632, R4 ;  /* 0x0000763253047816 */ /* 0x040fe40000000004 */
[----:B------:R-:W-:Y:S02]  /*dea0*/  LOP3.LUT R6, R83, 0xff, RZ, 0xc0, !PT ;  /* 0x000000ff53067812 */ /* 0x000fe400078ec0ff */
[----:B------:R-:W-:Y:S02]  /*deb0*/  SHF.R.U32.HI R5, RZ, 0x8, R5 ;  /* 0x00000008ff057819 */ /* 0x000fe40000011605 */
[----:B------:R-:W-:Y:S02]  /*dec0*/  SHF.R.U32.HI R7, RZ, 0x18, R83 ;  /* 0x00000018ff077819 */ /* 0x000fe40000011653 */
[----:B------:R-:W-:Y:S02]  /*ded0*/  LOP3.LUT R4, R4, 0xff, RZ, 0xc0, !PT ;  /* 0x000000ff04047812 */ /* 0x000fe400078ec0ff */
[----:B------:R-:W-:-:S02]  /*dee0*/  PRMT R6, R6, 0x5410, R5 ;  /* 0x0000541006067816 */ /* 0x000fc40000000005 */
[----:B------:R-:W-:-:S03]  /*def0*/  PRMT R5, R4, 0x5410, R7 ;  /* 0x0000541004057816 */ /* 0x000fc60000000007 */
[--C-:B------:R-:W-:Y:S01]  /*df00*/  HSET2.LE.AND R4, R6, R0.reuse, PT ;  /* 0x0000000006047233 */ /* 0x100fe20003803000 */
[----:B------:R-:W-:Y:S01]  /*df10*/  IMAD.MOV.U32 R6, RZ, RZ, R238 ;  /* 0x000000ffff067224 */ /* 0x000fe200078e00ee */
[----:B------:R-:W-:-:S04]  /*df20*/  HSET2.LE.AND R5, R5, R0, PT ;  /* 0x0000000005057233 */ /* 0x000fc80003803000 */
[----:B------:R-:W-:Y:S01]  /*df30*/  LOP3.LUT R4, R6, R4, RZ, 0xc0, !PT ;  /* 0x0000000406047212 */ /* 0x000fe200078ec0ff */
[----:B------:R-:W-:Y:S01]  /*df40*/  IMAD.MOV.U32 R6, RZ, RZ, R191 ;  /* 0x000000ffff067224 */ /* 0x000fe200078e00bf */
[----:B------:R-:W-:-:S04]  /*df50*/  LOP3.LUT R7, R9, 0xff00ff, RZ, 0xc0, !PT ;  /* 0x00ff00ff09077812 */ /* 0x000fc800078ec0ff */
[----:B------:R-:W-:Y:S02]  /*df60*/  LOP3.LUT R5, R6, R5, RZ, 0xc0, !PT ;  /* 0x0000000506057212 */ /* 0x000fe400078ec0ff */
[--C-:B------:R-:W-:Y:S01]  /*df70*/  HSET2.LE.AND R6, R8, R0.reuse, PT ;  /* 0x0000000008067233 */ /* 0x100fe20003803000 */
[----:B------:R-:W-:Y:S01]  /*df80*/  IMAD.MOV.U32 R8, RZ, RZ, R167 ;  /* 0x000000ffff087224 */ /* 0x000fe200078e00a7 */
[----:B------:R-:W-:-:S04]  /*df90*/  HSET2.LE.AND R7, R7, R0, PT ;  /* 0x0000000007077233 */ /* 0x000fc80003803000 */
[----:B------:R-:W-:Y:S01]  /*dfa0*/  LOP3.LUT R6, R8, R6, RZ, 0xc0, !PT ;  /* 0x0000000608067212 */ /* 0x000fe200078ec0ff */
[----:B------:R-:W-:-:S05]  /*dfb0*/  IMAD.MOV.U32 R8, RZ, RZ, R164 ;  /* 0x000000ffff087224 */ /* 0x000fca00078e00a4 */
[----:B------:R-:W-:Y:S01]  /*dfc0*/  LOP3.LUT R7, R8, R7, RZ, 0xc0, !PT ;  /* 0x0000000708077212 */ /* 0x000fe200078ec0ff */
[----:B------:R-:W-:Y:S02]  /*dfd0*/  IMAD.MOV.U32 R130, RZ, RZ, R127 ;  /* 0x000000ffff827224 */ /* 0x000fe400078e007f */
[----:B------:R-:W-:Y:S02]  /*dfe0*/  IMAD.MOV.U32 R169, RZ, RZ, R124 ;  /* 0x000000ffffa97224 */ /* 0x000fe400078e007c */
[----:B------:R-:W-:Y:S02]  /*dff0*/  IMAD.MOV.U32 R245, RZ, RZ, R123 ;  /* 0x000000fffff57224 */ /* 0x000fe400078e007b */
[----:B------:R-:W-:Y:S01]  /*e000*/  IMAD.MOV.U32 R250, RZ, RZ, R122 ;  /* 0x000000fffffa7224 */ /* 0x000fe200078e007a */
[----:B--2---:R-:W-:Y:S01]  /*e010*/  HMMA.16816.F32 R124, R4, R34, R28 ;  /* 0x00000022047c723c */ /* 0x004fe2000000181c */
[----:B------:R-:W-:Y:S02]  /*e020*/  IMAD.MOV.U32 R252, RZ, RZ, R121 ;  /* 0x000000fffffc7224 */ /* 0x000fe400078e0079 */
[----:B------:R-:W-:-:S02]  /*e030*/  IMAD.MOV.U32 R232, RZ, RZ, R111 ;  /* 0x000000ffffe87224 */ /* 0x000fc400078e006f */
[----:B------:R-:W-:Y:S02]  /*e040*/  IMAD.MOV.U32 R248, RZ, RZ, R120 ;  /* 0x000000fffff87224 */ /* 0x000fe400078e0078 */
[----:B------:R-:W-:Y:S01]  /*e050*/  IMAD.MOV.U32 R247, RZ, RZ, R115 ;  /* 0x000000fffff77224 */ /* 0x000fe200078e0073 */
[C---:B------:R-:W-:Y:S01]  /*e060*/  HMMA.16816.F32 R120, R4.reuse, R32, R24 ;  /* 0x000000200478723c */ /* 0x040fe20000001818 */
[----:B------:R-:W-:Y:S02]  /*e070*/  IMAD.MOV.U32 R244, RZ, RZ, R113 ;  /* 0x000000fffff47224 */ /* 0x000fe400078e0071 */
[----:B------:R-:W-:Y:S02]  /*e080*/  IMAD.MOV.U32 R249, RZ, RZ, R114 ;  /* 0x000000fffff97224 */ /* 0x000fe400078e0072 */
[----:B------:R-:W-:Y:S02]  /*e090*/  IMAD.MOV.U32 R251, RZ, RZ, R112 ;  /* 0x000000fffffb7224 */ /* 0x000fe400078e0070 */
[----:B------:R-:W-:Y:S01]  /*e0a0*/  IMAD.MOV.U32 R241, RZ, RZ, R110 ;  /* 0x000000fffff17224 */ /* 0x000fe200078e006e */
[----:B---3--:R-:W-:Y:S01]  /*e0b0*/  HMMA.16816.F32 R112, R4, R14, R40 ;  /* 0x0000000e0470723c */ /* 0x008fe20000001828 */
[----:B------:R-:W-:-:S02]  /*e0c0*/  IMAD.MOV.U32 R233, RZ, RZ, R109 ;  /* 0x000000ffffe97224 */ /* 0x000fc400078e006d */
[----:B------:R-:W-:-:S05]  /*e0d0*/  IMAD.MOV.U32 R242, RZ, RZ, R108 ;  /* 0x000000fffff27224 */ /* 0x000fca00078e006c */
[----:B------:R-:W-:Y:S01]  /*e0e0*/  HMMA.16816.F32 R108, R4, R12, R60 ;  /* 0x0000000c046c723c */ /* 0x000fe2000000183c */
[C---:B------:R-:W-:Y:S02]  /*e0f0*/  PRMT R5, R104.reuse, 0x7773, RZ ;  /* 0x0000777368057816 */ /* 0x040fe400000000ff */
[----:B------:R-:W-:-:S04]  /*e100*/  PRMT R4, R104, 0x7772, RZ ;  /* 0x0000777268047816 */ /* 0x000fc800000000ff */
[----:B------:R-:W-:Y:S02]  /*e110*/  PRMT R9, R4, 0x5410, R5 ;  /* 0x0000541004097816 */ /* 0x000fe40000000005 */
[C---:B------:R-:W-:Y:S02]  /*e120*/  LOP3.LUT R4, R91.reuse, 0xffff, RZ, 0xc0, !PT ;  /* 0x0000ffff5b047812 */ /* 0x040fe400078ec0ff */
[----:B------:R-:W-:Y:S02]  /*e130*/  LOP3.LUT R5, R91, 0xff, RZ, 0xc0, !PT ;  /* 0x000000ff5b057812 */ /* 0x000fe400078ec0ff */
[----:B------:R-:W-:Y:S01]  /*e140*/  SHF.R.U32.HI R4, RZ, 0x8, R4 ;  /* 0x00000008ff047819 */ /* 0x000fe20000011604 */
[----:B------:R-:W-:-:S03]  /*e150*/  IMAD.MOV.U32 R7, RZ, RZ, R104 ;  /* 0x000000ffff077224 */ /* 0x000fc600078e0068 */
[--C-:B------:R-:W-:Y:S02]  /*e160*/  PRMT R6, R5, 0x5410, R4.reuse ;  /* 0x0000541005067816 */ /* 0x100fe40000000004 */
[----:B------:R-:W-:Y:S02]  /*e170*/  PRMT R4, R91, 0x7632, R4 ;  /* 0x000076325b047816 */ /* 0x000fe40000000004 */
[----:B------:R-:W-:Y:S02]  /*e180*/  LOP3.LUT R8, R7, 0xff, RZ, 0xc0, !PT ;  /* 0x000000ff07087812 */ /* 0x000fe400078ec0ff */
[----:B------:R-:W-:Y:S02]  /*e190*/  SHF.R.U32.HI R7, RZ, 0x18, R91 ;  /* 0x00000018ff077819 */ /* 0x000fe4000001165b */
[----:B------:R-:W-:Y:S02]  /*e1a0*/  LOP3.LUT R5, R4, 0xff, RZ, 0xc0, !PT ;  /* 0x000000ff04057812 */ /* 0x000fe400078ec0ff */
[----:B------:R-:W-:-:S02]  /*e1b0*/  PRMT R10, R104, 0x7771, RZ ;  /* 0x00007771680a7816 */ /* 0x000fc400000000ff */
[--C-:B------:R-:W-:Y:S02]  /*e1c0*/  HSET2.LE.AND R4, R6, R0.reuse, PT ;  /* 0x0000000006047233 */ /* 0x100fe40003803000 */
[----:B------:R-:W-:Y:S02]  /*e1d0*/  PRMT R5, R5, 0x5410, R7 ;  /* 0x0000541005057816 */ /* 0x000fe40000000007 */
[----:B------:R-:W-:Y:S02]  /*e1e0*/  PRMT R6, R8, 0x5410, R10 ;  /* 0x0000541008067816 */ /* 0x000fe4000000000a */
[----:B------:R-:W-:Y:S02]  /*e1f0*/  LOP3.LUT R7, R9, 0xff00ff, RZ, 0xc0, !PT ;  /* 0x00ff00ff09077812 */ /* 0x000fe400078ec0ff */
[--C-:B------:R-:W-:Y:S02]  /*e200*/  HSET2.LE.AND R5, R5, R0.reuse, PT ;  /* 0x0000000005057233 */ /* 0x100fe40003803000 */
[----:B------:R-:W-:-:S02]  /*e210*/  HSET2.LE.AND R6, R6, R0, PT ;  /* 0x0000000006067233 */ /* 0x000fc40003803000 */
[----:B------:R-:W-:Y:S02]  /*e220*/  HSET2.LE.AND R7, R7, R0, PT ;  /* 0x0000000007077233 */ /* 0x000fe40003803000 */
[----:B------:R-:W-:Y:S02]  /*e230*/  LOP3.LUT R4, R242, R4, RZ, 0xc0, !PT ;  /* 0x00000004f2047212 */ /* 0x000fe400078ec0ff */
[----:B------:R-:W-:Y:S02]  /*e240*/  LOP3.LUT R5, R233, R5, RZ, 0xc0, !PT ;  /* 0x00000005e9057212 */ /* 0x000fe400078ec0ff */
[----:B------:R-:W-:Y:S02]  /*e250*/  LOP3.LUT R6, R241, R6, RZ, 0xc0, !PT ;  /* 0x00000006f1067212 */ /* 0x000fe400078ec0ff */
[----:B------:R-:W-:Y:S01]  /*e260*/  LOP3.LUT R7, R251, R7, RZ, 0xc0, !PT ;  /* 0x00000007fb077212 */ /* 0x000fe200078ec0ff */
[----:B------:R-:W-:Y:S01]  /*e270*/  IMAD.MOV.U32 R10, RZ, RZ, R50 ;  /* 0x000000ffff0a7224 */ /* 0x000fe200078e0032 */
[----:B------:R-:W-:-:S02]  /*e280*/  PRMT R9, R50, 0x7773, RZ ;  /* 0x0000777332097816 */ /* 0x000fc400000000ff */
[----:B------:R-:W-:Y:S01]  /*e290*/  PRMT R8, R50, 0x7772, RZ ;  /* 0x0000777232087816 */ /* 0x000fe200000000ff */
[----:B------:R-:W-:Y:S02]  /*e2a0*/  IMAD.MOV.U32 R21, RZ, RZ, R56 ;  /* 0x000000ffff157224 */ /* 0x000fe400078e0038 */
[----:B------:R-:W-:Y:S01]  /*e2b0*/  HMMA.16816.F32 R60, R4, R12, R16 ;  /* 0x0000000c043c723c */ /* 0x000fe20000001810 */
[----:B------:R-:W-:Y:S02]  /*e2c0*/  PRMT R191, R8, 0x5410, R9 ;  /* 0x0000541008bf7816 */ /* 0x000fe40000000009 */
[----:B------:R-:W-:Y:S02]  /*e2d0*/  PRMT R13, R50, 0x7771, RZ ;  /* 0x00007771320d7816 */ /* 0x000fe400000000ff */
[----:B------:R-:W-:Y:S01]  /*e2e0*/  LOP3.LUT R8, R10, 0xff, RZ, 0xc0, !PT ;  /* 0x000000ff0a087812 */ /* 0x000fe200078ec0ff */
[----:B------:R-:W-:Y:S01]  /*e2f0*/  IMAD.MOV.U32 R24, RZ, RZ, R54 ;  /* 0x000000ffff187224 */ /* 0x000fe200078e0036 */
[----:B------:R-:W-:-:S02]  /*e300*/  PRMT R28, R56, 0x7771, RZ ;  /* 0x00007771381c7816 */ /* 0x000fc400000000ff */
[----:B------:R-:W-:Y:S02]  /*e310*/  PRMT R180, R8, 0x5410, R13 ;  /* 0x0000541008b47816 */ /* 0x000fe4000000000d */
[----:B------:R-:W-:Y:S01]  /*e320*/  LOP3.LUT R8, R21, 0xff, RZ, 0xc0, !PT ;  /* 0x000000ff15087812 */ /* 0x000fe200078ec0ff */
[----:B------:R-:W-:Y:S01]  /*e330*/  IMAD.MOV.U32 R23, RZ, RZ, R70 ;  /* 0x000000ffff177224 */ /* 0x000fe200078e0046 */
[C---:B------:R-:W-:Y:S02]  /*e340*/  PRMT R20, R76.reuse, 0x7773, RZ ;  /* 0x000077734c147816 */ /* 0x040fe400000000ff */
[----:B------:R-:W-:Y:S02]  /*e350*/  PRMT R9, R76, 0x7772, RZ ;  /* 0x000077724c097816 */ /* 0x000fe400000000ff */
[----:B------:R-:W-:Y:S02]  /*e360*/  PRMT R164, R8, 0x5410, R28 ;  /* 0x0000541008a47816 */ /* 0x000fe4000000001c */
[----:B------:R-:W-:-:S02]  /*e370*/  PRMT R25, R54, 0x7771, RZ ;  /* 0x0000777136197816 */ /* 0x000fc400000000ff */
[----:B------:R-:W-:Y:S01]  /*e380*/  LOP3.LUT R8, R24, 0xff, RZ, 0xc0, !PT ;  /* 0x000000ff18087812 */ /* 0x000fe200078ec0ff */
[----:B------:R-:W-:Y:S01]  /*e390*/  IMAD.MOV.U32 R238, RZ, RZ, R117 ;  /* 0x000000ffffee7224 */ /* 0x000fe200078e0075 */
[----:B------:R-:W-:Y:S02]  /*e3a0*/  PRMT R43, R9, 0x5410, R20 ;  /* 0x00005410092b7816 */ /* 0x000fe40000000014 */
[----:B------:R-:W-:Y:S02]  /*e3b0*/  PRMT R26, R70, 0x7771, RZ ;  /* 0x00007771461a7816 */ /* 0x000fe400000000ff */
[----:B------:R-:W-:Y:S02]  /*e3c0*/  LOP3.LUT R9, R23, 0xff, RZ, 0xc0, !PT ;  /* 0x000000ff17097812 */ /* 0x000fe400078ec0ff */
[----:B------:R-:W-:Y:S02]  /*e3d0*/  PRMT R117, R8, 0x5410, R25 ;  /* 0x0000541008757816 */ /* 0x000fe40000000019 */
[----:B------:R-:W-:Y:S01]  /*e3e0*/  LOP3.LUT R8, R51, 0xffff, RZ, 0xc0, !PT ;  /* 0x0000ffff33087812 */ /* 0x000fe200078ec0ff */
[----:B------:R-:W-:Y:S01]  /*e3f0*/  IMAD.MOV.U32 R22, RZ, RZ, R68 ;  /* 0x000000ffff167224 */ /* 0x000fe200078e0044 */
[----:B------:R-:W-:Y:S01]  /*e400*/  PRMT R81, R9, 0x5410, R26 ;  /* 0x0000541009517816 */ /* 0x000fe2000000001a */
[----:B------:R-:W-:Y:S01]  /*e410*/  IMAD.MOV.U32 R251, RZ, RZ, R249 ;  /* 0x000000fffffb7224 */ /* 0x000fe200078e00f9 */
[----:B------:R-:W-:-:S02]  /*e420*/  SHF.R.U32.HI R8, RZ, 0x8, R8 ;  /* 0x00000008ff087819 */ /* 0x000fc40000011608 */
[----:B------:R-:W-:Y:S01]  /*e430*/  LOP3.LUT R9, R51, 0xff, RZ, 0xc0, !PT ;  /* 0x000000ff33097812 */ /* 0x000fe200078ec0ff */
[----:B------:R-:W-:Y:S02]  /*e440*/  IMAD.MOV.U32 R249, RZ, RZ, R245 ;  /* 0x000000fffff97224 */ /* 0x000fe400078e00f5 */
[----:B------:R-:W-:Y:S01]  /*e450*/  IMAD.MOV.U32 R29, RZ, RZ, R76 ;  /* 0x000000ffff1d7224 */ /* 0x000fe200078e004c */
[----:B------:R-:W-:Y:S01]  /*e460*/  PRMT R27, R68, 0x7771, RZ ;  /* 0x00007771441b7816 */ /* 0x000fe200000000ff */
[----:B------:R-:W-:Y:S01]  /*e470*/  IMAD.MOV.U32 R245, RZ, RZ, R169 ;  /* 0x000000fffff57224 */ /* 0x000fe200078e00a9 */
[----:B------:R-:W-:Y:S02]  /*e480*/  LOP3.LUT R10, R22, 0xff, RZ, 0xc0, !PT ;  /* 0x000000ff160a7812 */ /* 0x000fe400078ec0ff */
[----:B------:R-:W-:Y:S02]  /*e490*/  PRMT R169, R9, 0x5410, R8 ;  /* 0x0000541009a97816 */ /* 0x000fe40000000008 */
[----:B------:R-:W-:-:S02]  /*e4a0*/  PRMT R11, R68, 0x7772, RZ ;  /* 0x00007772440b7816 */ /* 0x000fc400000000ff */
[----:B------:R-:W-:Y:S01]  /*e4b0*/  PRMT R30, R76, 0x7771, RZ ;  /* 0x000077714c1e7816 */ /* 0x000fe200000000ff */
[C---:B------:R-:W-:Y:S01]  /*e4c0*/  HMMA.16816.F32 R104, R4.reuse, R14, R36 ;  /* 0x0000000e0468723c */ /* 0x040fe20000001824 */
[----:B------:R-:W-:Y:S01]  /*e4d0*/  PRMT R8, R51, 0x7632, R8 ;  /* 0x0000763233087816 */ /* 0x000fe20000000008 */
[----:B------:R-:W-:Y:S01]  /*e4e0*/  IMAD.MOV.U32 R233, RZ, RZ, R129 ;  /* 0x000000ffffe97224 */ /* 0x000fe200078e0081 */
[----:B------:R-:W-:Y:S01]  /*e4f0*/  PRMT R12, R68, 0x7773, RZ ;  /* 0x00007773440c7816 */ /* 0x000fe200000000ff */
[----:B------:R-:W-:Y:S01]  /*e500*/  IMAD.MOV.U32 R242, RZ, RZ, R128 ;  /* 0x000000fffff27224 */ /* 0x000fe200078e0080 */
[----:B------:R-:W-:Y:S01]  /*e510*/  LOP3.LUT R9, R29, 0xff, RZ, 0xc0, !PT ;  /* 0x000000ff1d097812 */ /* 0x000fe200078ec0ff */
[----:B------:R-:W-:Y:S01]  /*e520*/  IMAD.MOV.U32 R241, RZ, RZ, R130 ;  /* 0x000000fffff17224 */ /* 0x000fe200078e0082 */
[----:B------:R-:W-:Y:S01]  /*e530*/  PRMT R27, R10, 0x5410, R27 ;  /* 0x000054100a1b7816 */ /* 0x000fe2000000001b */
[----:B------:R-:W-:Y:S01]  /*e540*/  HMMA.16816.F32 R72, R4, R32, R64 ;  /* 0x000000200448723c */ /* 0x000fe20000001840 */
[----:B------:R-:W-:Y:S01]  /*e550*/  SHF.R.U32.HI R10, RZ, 0x18, R51 ;  /* 0x00000018ff0a7819 */ /* 0x000fe20000011633 */
[----:B------:R-:W-:Y:S01]  /*e560*/  IMAD.MOV.U32 R31, RZ, RZ, R48 ;  /* 0x000000ffff1f7224 */ /* 0x000fe200078e0030 */
[----:B------:R-:W-:Y:S01]  /*e570*/  LOP3.LUT R8, R8, 0xff, RZ, 0xc0, !PT ;  /* 0x000000ff08087812 */ /* 0x000fe200078ec0ff */
[----:B------:R-:W-:Y:S01]  /*e580*/  STG.E.U16 desc[UR20][R92.64+0x20], R69 ;  /* 0x000020455c007986 */ /* 0x000fe2000c101514 */
[----:B------:R-:W-:-:S02]  /*e590*/  PRMT R37, R11, 0x5410, R12 ;  /* 0x000054100b257816 */ /* 0x000fc4000000000c */
[C---:B------:R-:W-:Y:S01]  /*e5a0*/  PRMT R12, R58.reuse, 0x7773, RZ ;  /* 0x000077733a0c7816 */ /* 0x040fe200000000ff */
[----:B------:R-:W-:Y:S01]  /*e5b0*/  STG.E.U16 desc[UR20][R92.64+0x22], R57 ;  /* 0x000022395c007986 */ /* 0x000fe2000c101514 */
[----:B------:R-:W-:Y:S02]  /*e5c0*/  PRMT R11, R58, 0x7772, RZ ;  /* 0x000077723a0b7816 */ /* 0x000fe400000000ff */
[----:B------:R-:W-:Y:S01]  /*e5d0*/  PRMT R42, R9, 0x5410, R30 ;  /* 0x00005410092a7816 */ /* 0x000fe2000000001e */
[----:B------:R-:W2:Y:S01]  /*e5e0*/  LDSM.16.MT88.4 R20, [R99+0x5000] ;  /* 0x005000006314783b */ /* 0x000ea20000004200 */
[C---:B------:R-:W-:Y:S02]  /*e5f0*/  LOP3.LUT R9, R49.reuse, 0xffff, RZ, 0xc0, !PT ;  /* 0x0000ffff31097812 */ /* 0x040fe400078ec0ff */
[----:B------:R-:W-:Y:S02]  /*e600*/  PRMT R168, R8, 0x5410, R10 ;  /* 0x0000541008a87816 */ /* 0x000fe4000000000a */
[----:B------:R-:W-:-:S02]  /*e610*/  PRMT R8, R49, 0x7632, R8 ;  /* 0x0000763231087816 */ /* 0x000fc40000000008 */
[----:B------:R-:W-:Y:S02]  /*e620*/  PRMT R24, R11, 0x5410, R12 ;  /* 0x000054100b187816 */ /* 0x000fe4000000000c */
[----:B------:R-:W-:Y:S02]  /*e630*/  LOP3.LUT R11, R49, 0xff, RZ, 0xc0, !PT ;  /* 0x000000ff310b7812 */ /* 0x000fe400078ec0ff */
[----:B------:R-:W-:Y:S02]  /*e640*/  SHF.R.U32.HI R9, RZ, 0x8, R9 ;  /* 0x00000008ff097819 */ /* 0x000fe40000011609 */
[----:B------:R-:W-:Y:S02]  /*e650*/  LOP3.LUT R10, R79, 0xffff, RZ, 0xc0, !PT ;  /* 0x0000ffff4f0a7812 */ /* 0x000fe400078ec0ff */
[----:B------:R-:W-:Y:S02]  /*e660*/  SHF.R.U32.HI R12, RZ, 0x18, R49 ;  /* 0x00000018ff0c7819 */ /* 0x000fe40000011631 */
[----:B------:R-:W-:-:S02]  /*e670*/  LOP3.LUT R8, R8, 0xff, RZ, 0xc0, !PT ;  /* 0x000000ff08087812 */ /* 0x000fc400078ec0ff */
[--C-:B------:R-:W-:Y:S02]  /*e680*/  PRMT R129, R11, 0x5410, R9.reuse ;  /* 0x000054100b817816 */ /* 0x100fe40000000009 */
[C---:B------:R-:W-:Y:S02]  /*e690*/  LOP3.LUT R11, R79.reuse, 0xff, RZ, 0xc0, !PT ;  /* 0x000000ff4f0b7812 */ /* 0x040fe400078ec0ff */
[----:B------:R-:W-:Y:S02]  /*e6a0*/  SHF.R.U32.HI R10, RZ, 0x8, R10 ;  /* 0x00000008ff0a7819 */ /* 0x000fe4000001160a */
[----:B------:R-:W-:Y:S02]  /*e6b0*/  PRMT R128, R8, 0x5410, R12 ;  /* 0x0000541008807816 */ /* 0x000fe4000000000c */
[----:B------:R-:W-:Y:S02]  /*e6c0*/  PRMT R9, R79, 0x7632, R9 ;  /* 0x000076324f097816 */ /* 0x000fe40000000009 */
[----:B------:R-:W-:-:S02]  /*e6d0*/  LOP3.LUT R8, R80, 0xffff, RZ, 0xc0, !PT ;  /* 0x0000ffff50087812 */ /* 0x000fc400078ec0ff */
[----:B------:R-:W-:Y:S02]  /*e6e0*/  PRMT R26, R11, 0x5410, R10 ;  /* 0x000054100b1a7816 */ /* 0x000fe4000000000a */
[----:B------:R-:W-:Y:S02]  /*e6f0*/  LOP3.LUT R10, R9, 0xff, RZ, 0xc0, !PT ;  /* 0x000000ff090a7812 */ /* 0x000fe400078ec0ff */
[----:B------:R-:W-:Y:S02]  /*e700*/  SHF.R.U32.HI R8, RZ, 0x8, R8 ;  /* 0x00000008ff087819 */ /* 0x000fe40000011608 */
[----:B------:R-:W-:Y:S02]  /*e710*/  LOP3.LUT R9, R80, 0xff, RZ, 0xc0, !PT ;  /* 0x000000ff50097812 */ /* 0x000fe400078ec0ff */
[----:B------:R-:W-:Y:S02]  /*e720*/  SHF.R.U32.HI R11, RZ, 0x18, R79 ;  /* 0x00000018ff0b7819 */ /* 0x000fe4000001164f */
[----:B------:R-:W-:-:S02]  /*e730*/  PRMT R77, R9, 0x5410, R8 ;  /* 0x00005410094d7816 */ /* 0x000fc40000000008 */
[----:B------:R-:W-:Y:S01]  /*e740*/  PRMT R9, R80, 0x7632, R9 ;  /* 0x0000763250097816 */ /* 0x000fe20000000009 */
[----:B------:R-:W-:Y:S01]  /*e750*/  HMMA.16816.F32 R64, R4, R34, R84 ;  /* 0x000000220440723c */ /* 0x000fe20000001854 */
[----:B------:R-:W-:Y:S02]  /*e760*/  PRMT R25, R10, 0x5410, R11 ;  /* 0x000054100a197816 */ /* 0x000fe4000000000b */
[----:B------:R-:W-:Y:S02]  /*e770*/  LOP3.LUT R8, R55, 0xffff, RZ, 0xc0, !PT ;  /* 0x0000ffff37087812 */ /* 0x000fe400078ec0ff */
[----:B------:R-:W-:Y:S02]  /*e780*/  SHF.R.U32.HI R11, RZ, 0x18, R80 ;  /* 0x00000018ff0b7819 */ /* 0x000fe40000011650 */
[----:B------:R-:W-:Y:S02]  /*e790*/  LOP3.LUT R10, R9, 0xff, RZ, 0xc0, !PT ;  /* 0x000000ff090a7812 */ /* 0x000fe400078ec0ff */
[----:B------:R-:W-:-:S02]  /*e7a0*/  LOP3.LUT R4, R71, 0xffff, RZ, 0xc0, !PT ;  /* 0x0000ffff47047812 */ /* 0x000fc400078ec0ff */
[----:B------:R-:W-:Y:S02]  /*e7b0*/  SHF.R.U32.HI R8, RZ, 0x8, R8 ;  /* 0x00000008ff087819 */ /* 0x000fe40000011608 */
[C---:B------:R-:W-:Y:S02]  /*e7c0*/  LOP3.LUT R9, R55.reuse, 0xff, RZ, 0xc0, !PT ;  /* 0x000000ff37097812 */ /* 0x040fe400078ec0ff */
[----:B------:R-:W-:Y:S02]  /*e7d0*/  PRMT R76, R10, 0x5410, R11 ;  /* 0x000054100a4c7816 */ /* 0x000fe4000000000b */
[----:B------:R-:W-:Y:S02]  /*e7e0*/  PRMT R5, R55, 0x7632, R5 ;  /* 0x0000763237057816 */ /* 0x000fe40000000005 */
[C---:B------:R-:W-:Y:S02]  /*e7f0*/  LOP3.LUT R10, R71.reuse, 0xff, RZ, 0xc0, !PT ;  /* 0x000000ff470a7812 */ /* 0x040fe400078ec0ff */
[----:B------:R-:W-:-:S02]  /*e800*/  PRMT R7, R71, 0x7632, R7 ;  /* 0x0000763247077816 */ /* 0x000fc40000000007 */
[----:B------:R-:W-:Y:S02]  /*e810*/  SHF.R.U32.HI R6, RZ, 0x8, R4 ;  /* 0x00000008ff067819 */ /* 0x000fe40000011604 */
[----:B------:R-:W-:Y:S02]  /*e820*/  PRMT R94, R9, 0x5410, R8 ;  /* 0x00005410095e7816 */ /* 0x000fe40000000008 */
[----:B------:R-:W-:Y:S02]  /*e830*/  LOP3.LUT R9, R5, 0xff, RZ, 0xc0, !PT ;  /* 0x000000ff05097812 */ /* 0x000fe400078ec0ff */
[----:B------:R-:W-:Y:S02]  /*e840*/  SHF.R.U32.HI R4, RZ, 0x18, R71 ;  /* 0x00000018ff047819 */ /* 0x000fe40000011647 */
[----:B------:R-:W-:Y:S02]  /*e850*/  LOP3.LUT R5, R7, 0xff, RZ, 0xc0, !PT ;  /* 0x000000ff07057812 */ /* 0x000fe400078ec0ff */
[----:B------:R-:W-:-:S02]  /*e860*/  PRMT R41, R10, 0x5410, R6 ;  /* 0x000054100a297816 */ /* 0x000fc40000000006 */
[----:B------:R-:W-:Y:S02]  /*e870*/  LOP3.LUT R6, R78, 0xffff, RZ, 0xc0, !PT ;  /* 0x0000ffff4e067812 */ /* 0x000fe400078ec0ff */
[C---:B------:R-:W-:Y:S02]  /*e880*/  PRMT R15, R54.reuse, 0x7773, RZ ;  /* 0x00007773360f7816 */ /* 0x040fe400000000ff */
[----:B------:R-:W-:Y:S02]  /*e890*/  PRMT R14, R54, 0x7772, RZ ;  /* 0x00007772360e7816 */ /* 0x000fe400000000ff */
[--C-:B------:R-:W-:Y:S02]  /*e8a0*/  PRMT R40, R5, 0x5410, R4.reuse ;  /* 0x0000541005287816 */ /* 0x100fe40000000004 */
[----:B------:R-:W-:Y:S02]  /*e8b0*/  PRMT R4, R78, 0x7632, R4 ;  /* 0x000076324e047816 */ /* 0x000fe40000000004 */
[----:B------:R-:W-:-:S02]  /*e8c0*/  SHF.R.U32.HI R5, RZ, 0x8, R6 ;  /* 0x00000008ff057819 */ /* 0x000fc40000011606 */
[----:B------:R-:W-:Y:S01]  /*e8d0*/  PRMT R130, R14, 0x5410, R15 ;  /* 0x000054100e827816 */ /* 0x000fe2000000000f */
[----:B------:R-:W-:Y:S01]  /*e8e0*/  IMAD.MOV.U32 R15, RZ, RZ, R58 ;  /* 0x000000ffff0f7224 */ /* 0x000fe200078e003a */
[----:B------:R-:W-:Y:S02]  /*e8f0*/  LOP3.LUT R6, R78, 0xff, RZ, 0xc0, !PT ;  /* 0x000000ff4e067812 */ /* 0x000fe400078ec0ff */
[C---:B------:R-:W-:Y:S02]  /*e900*/  PRMT R17, R70.reuse, 0x7773, RZ ;  /* 0x0000777346117816 */ /* 0x040fe400000000ff */
[----:B------:R-:W-:Y:S02]  /*e910*/  PRMT R16, R70, 0x7772, RZ ;  /* 0x0000777246107816 */ /* 0x000fe400000000ff */
[----:B------:R-:W-:Y:S02]  /*e920*/  LOP3.LUT R7, R4, 0xff, RZ, 0xc0, !PT ;  /* 0x000000ff04077812 */ /* 0x000fe400078ec0ff */
[----:B------:R-:W-:-:S02]  /*e930*/  PRMT R4, R6, 0x5410, R5 ;  /* 0x0000541006047816 */ /* 0x000fc40000000005 */
[----:B------:R-:W-:Y:S02]  /*e940*/  PRMT R83, R16, 0x5410, R17 ;  /* 0x0000541010537816 */ /* 0x000fe40000000011 */
[----:B------:R-:W-:Y:S02]  /*e950*/  SHF.R.U32.HI R11, RZ, 0x18, R55 ;  /* 0x00000018ff0b7819 */ /* 0x000fe40000011637 */
[----:B------:R-:W-:Y:S02]  /*e960*/  PRMT R16, R58, 0x7771, RZ ;  /* 0x000077713a107816 */ /* 0x000fe400000000ff */
[----:B------:R-:W-:Y:S01]  /*e970*/  LOP3.LUT R8, R15, 0xff, RZ, 0xc0, !PT ;  /* 0x000000ff0f087812 */ /* 0x000fe200078ec0ff */
[----:B------:R-:W-:Y:S01]  /*e980*/  IMAD.MOV.U32 R6, RZ, RZ, R204 ;  /* 0x000000ffff067224 */ /* 0x000fe200078e00cc */
[----:B------:R-:W-:Y:S02]  /*e990*/  PRMT R85, R9, 0x5410, R11 ;  /* 0x0000541009557816 */ /* 0x000fe4000000000b */
[----:B------:R-:W-:-:S02]  /*e9a0*/  HSET2.LE.AND R4, R4, R0, PT ;  /* 0x0000000004047233 */ /* 0x000fc40003803000 */
[----:B------:R-:W-:Y:S02]  /*e9b0*/  PRMT R9, R8, 0x5410, R16 ;  /* 0x0000541008097816 */ /* 0x000fe40000000010 */
[----:B------:R-:W-:Y:S02]  /*e9c0*/  SHF.R.U32.HI R8, RZ, 0x18, R78 ;  /* 0x00000018ff087819 */ /* 0x000fe4000001164e */
[----:B------:R-:W-:Y:S01]  /*e9d0*/  LOP3.LUT R4, R6, R4, RZ, 0xc0, !PT ;  /* 0x0000000406047212 */ /* 0x000fe200078ec0ff */
[----:B------:R-:W-:Y:S01]  /*e9e0*/  IMAD.U32 R6, RZ, RZ, UR28 ;  /* 0x0000001cff067e24 */ /* 0x000fe2000f8e00ff */
[----:B------:R-:W-:Y:S02]  /*e9f0*/  PRMT R5, R7, 0x5410, R8 ;  /* 0x0000541007057816 */ /* 0x000fe40000000008 */
[----:B------:R-:W-:Y:S01]  /*ea00*/  LOP3.LUT R7, R24, 0xff00ff, RZ, 0xc0, !PT ;  /* 0x00ff00ff18077812 */ /* 0x000fe200078ec0ff */
[----:B------:R-:W-:Y:S01]  /*ea10*/  IMAD.WIDE R10, R6, 0x70, R92 ;  /* 0x00000070060a7825 */ /* 0x000fe200078e025c */
[----:B------:R-:W-:-:S03]  /*ea20*/  HSET2.LE.AND R6, R9, R0, PT ;  /* 0x0000000009067233 */ /* 0x000fc60003803000 */
[----:B------:R-:W-:Y:S01]  /*ea30*/  IMAD.MOV.U32 R8, RZ, RZ, R201 ;  /* 0x000000ffff087224 */ /* 0x000fe200078e00c9 */
[--C-:B------:R-:W-:Y:S01]  /*ea40*/  HSET2.LE.AND R7, R7, R0.reuse, PT ;  /* 0x0000000007077233 */ /* 0x100fe20003803000 */
[----:B------:R-:W-:Y:S01]  /*ea50*/  IMAD.MOV.U32 R9, RZ, RZ, R199 ;  /* 0x000000ffff097224 */ /* 0x000fe200078e00c7 */
[C---:B------:R-:W-:Y:S02]  /*ea60*/  PRMT R14, R48.reuse, 0x7773, RZ ;  /* 0x00007773300e7816 */ /* 0x040fe400000000ff */
[----:B------:R-:W-:Y:S01]  /*ea70*/  PRMT R13, R48, 0x7772, RZ ;  /* 0x00007772300d7816 */ /* 0x000fe200000000ff */
[----:B------:R-:W-:Y:S01]  /*ea80*/  IMAD.MOV.U32 R12, RZ, RZ, R203 ;  /* 0x000000ffff0c7224 */ /* 0x000fe200078e00cb */
[----:B------:R-:W-:Y:S02]  /*ea90*/  HSET2.LE.AND R5, R5, R0, PT ;  /* 0x0000000005057233 */ /* 0x000fe40003803000 */
[----:B------:R-:W-:Y:S02]  /*eaa0*/  LOP3.LUT R6, R8, R6, RZ, 0xc0, !PT ;  /* 0x0000000608067212 */ /* 0x000fe400078ec0ff */
[----:B------:R-:W-:-:S02]  /*eab0*/  PRMT R91, R13, 0x5410, R14 ;  /* 0x000054100d5b7816 */ /* 0x000fc4000000000e */
[----:B------:R-:W-:Y:S02]  /*eac0*/  LOP3.LUT R7, R9, R7, RZ, 0xc0, !PT ;  /* 0x0000000709077212 */ /* 0x000fe400078ec0ff */
[----:B------:R-:W-:Y:S02]  /*ead0*/  LOP3.LUT R8, R59, 0xffff, RZ, 0xc0, !PT ;  /* 0x0000ffff3b087812 */ /* 0x000fe400078ec0ff */
[----:B------:R-:W-:Y:S02]  /*eae0*/  PRMT R36, R48, 0x7771, RZ ;  /* 0x0000777130247816 */ /* 0x000fe400000000ff */
[----:B------:R-:W-:Y:S02]  /*eaf0*/  LOP3.LUT R13, R31, 0xff, RZ, 0xc0, !PT ;  /* 0x000000ff1f0d7812 */ /* 0x000fe400078ec0ff */
[----:B------:R-:W-:Y:S02]  /*eb00*/  PRMT R9, R59, 0x7632, R9 ;  /* 0x000076323b097816 */ /* 0x000fe40000000009 */
[----:B------:R-:W-:-:S02]  /*eb10*/  LOP3.LUT R5, R12, R5, RZ, 0xc0, !PT ;  /* 0x000000050c057212 */ /* 0x000fc400078ec0ff */
[----:B------:R-:W-:Y:S02]  /*eb20*/  SHF.R.U32.HI R12, RZ, 0x8, R8 ;  /* 0x00000008ff0c7819 */ /* 0x000fe40000011608 */
[----:B------:R-:W-:Y:S02]  /*eb30*/  SHF.R.U32.HI R8, RZ, 0x18, R59 ;  /* 0x00000018ff087819 */ /* 0x000fe4000001163b */
[----:B------:R-:W-:Y:S02]  /*eb40*/  LOP3.LUT R9, R9, 0xff, RZ, 0xc0, !PT ;  /* 0x000000ff09097812 */ /* 0x000fe400078ec0ff */
[----:B------:R-:W-:Y:S01]  /*eb50*/  PRMT R84, R13, 0x5410, R36 ;  /* 0x000054100d547816 */ /* 0x000fe20000000024 */
[----:B------:R-:W-:Y:S01]  /*eb60*/  IMAD.U32 R13, RZ, RZ, UR28 ;  /* 0x0000001cff0d7e24 */ /* 0x000fe2000f8e00ff */
[----:B------:R-:W-:Y:S01]  /*eb70*/  PRMT R54, R9, 0x5410, R8 ;  /* 0x0000541009367816 */ /* 0x000fe20000000008 */
[----:B------:R-:W-:Y:S02]  /*eb80*/  STG.E.U16 desc[UR20][R10.64+0x20], R97 ;  /* 0x000020610a007986 */ /* 0x000fe4000c101514 */
[----:B------:R-:W-:-:S02]  /*eb90*/  IMAD.WIDE R8, R13, -0x70, R10 ;  /* 0xffffff900d087825 */ /* 0x000fc400078e020a */
[----:B------:R3:W-:Y:S02]  /*eba0*/  STG.E.U16 desc[UR20][R10.64+0x22], R98 ;  /* 0x000022620a007986 */ /* 0x0007e4000c101514 */
[----:B---3--:R-:W-:-:S05]  /*ebb0*/  LOP3.LUT R11, R37, 0xff00ff, RZ, 0xc0, !PT ;  /* 0x00ff00ff250b7812 */ /* 0x008fca00078ec0ff */
[----:B------:R-:W-:-:S05]  /*ebc0*/  HSET2.LE.AND R11, R11, R0, PT ;  /* 0x000000000b0b7233 */ /* 0x000fca0003803000 */
[----:B------:R-:W-:Y:S01]  /*ebd0*/  LOP3.LUT R11, R241, R11, RZ, 0xc0, !PT ;  /* 0x0000000bf10b7212 */ /* 0x000fe200078ec0ff */
[----:B------:R-:W-:Y:S02]  /*ebe0*/  IMAD.MOV.U32 R241, RZ, RZ, R251 ;  /* 0x000000fffff17224 */ /* 0x000fe400078e00fb */
[----:B------:R-:W3:Y:S01]  /*ebf0*/  LDL.LU R251, [R1+0x120] ;  /* 0x0001200001fb7983 */ /* 0x000ee20000300800 */
[C---:B------:R-:W-:Y:S02]  /*ec00*/  PRMT R19, R56.reuse, 0x7773, RZ ;  /* 0x0000777338137816 */ /* 0x040fe400000000ff */
[----:B------:R-:W-:-:S04]  /*ec10*/  PRMT R18, R56, 0x7772, RZ ;  /* 0x0000777238127816 */ /* 0x000fc800000000ff */
[----:B------:R-:W-:Y:S02]  /*ec20*/  PRMT R167, R18, 0x5410, R19 ;  /* 0x0000541012a77816 */ /* 0x000fe40000000013 */
[----:B------:R-:W4:Y:S01]  /*ec30*/  LDSM.16.MT88.4 R16, [R116+0x5000] ;  /* 0x005000007410783b */ /* 0x000f220000004200 */
[----:B------:R-:W-:Y:S01]  /*ec40*/  LOP3.LUT R14, R59, 0xff, RZ, 0xc0, !PT ;  /* 0x000000ff3b0e7812 */ /* 0x000fe200078ec0ff */
[----:B------:R-:W-:Y:S01]  /*ec50*/  IMAD.U32 R10, RZ, RZ, UR28 ;  /* 0x0000001cff0a7e24 */ /* 0x000fe2000f8e00ff */
[----:B------:R-:W-:Y:S01]  /*ec60*/  HSET2.LE.AND R15, R25, R0, PT ;  /* 0x00000000190f7233 */ /* 0x000fe20003803000 */
        /* <DEDUP_REMOVED lines=8> */
[C---:B--2---:R-:W-:Y:S08]  /*ecf0*/  HMMA.16816.F32 R36, R4.reuse, R20, R120 ;  /* 0x000000140424723c */ /* 0x044ff00000001878 */
[C---:B------:R-:W-:Y:S08]  /*ed00*/  HMMA.16816.F32 R56, R4.reuse, R22, R124 ;  /* 0x000000160438723c */ /* 0x040ff0000000187c */
[----:B----4-:R-:W-:Y:S01]  /*ed10*/  HMMA.16816.F32 R32, R4, R16, R108 ;  /* 0x000000100420723c */ /* 0x010fe2000000186c */
[----:B-1----:R-:W-:Y:S01]  /*ed20*/  LOP3.LUT R9, R242, R15, RZ, 0xc0, !PT ;  /* 0x0000000ff2097212 */ /* 0x002fe200078ec0ff */
[----:B------:R-:W-:-:S06]  /*ed30*/  IMAD.U32 R15, RZ, RZ, UR28 ;  /* 0x0000001cff0f7e24 */ /* 0x000fcc000f8e00ff */
[----:B------:R-:W-:Y:S01]  /*ed40*/  HMMA.16816.F32 R28, R4, R18, R112 ;  /* 0x00000012041c723c */ /* 0x000fe20000001870 */
[----:B------:R-:W-:Y:S02]  /*ed50*/  IMAD.U32 R6, RZ, RZ, UR28 ;  /* 0x0000001cff067e24 */ /* 0x000fe4000f8e00ff */
[----:B------:R-:W-:Y:S01]  /*ed60*/  IMAD.WIDE R4, R15, -0x70, R12 ;  /* 0xffffff900f047825 */ /* 0x000fe200078e020c */
[----:B------:R-:W-:Y:S01]  /*ed70*/  STG.E.U16 desc[UR20][R12.64+0x30], R102 ;  /* 0x000030660c007986 */ /* 0x000fe2000c101514 */
[----:B------:R-:W-:-:S03]  /*ed80*/  HSET2.LE.AND R10, R26, R0, PT ;  /* 0x000000001a0a7233 */ /* 0x000fc60003803000 */
[----:B------:R1:W-:Y:S01]  /*ed90*/  STG.E.U16 desc[UR20][R12.64+0x32], R103 ;  /* 0x000032670c007986 */ /* 0x0003e2000c101514 */
[----:B------:R-:W-:Y:S01]  /*eda0*/  IMAD.WIDE R6, R6, 0x70, R4 ;  /* 0x0000007006067825 */ /* 0x000fe200078e0204 */
[----:B------:R-:W-:Y:S02]  /*edb0*/  HSET2.LE.AND R14, R27, R0, PT ;  /* 0x000000001b0e7233 */ /* 0x000fe40003803000 */
[----:B------:R-:W-:Y:S04]  /*edc0*/  STG.E.U16 desc[UR20][R2.64+0x30], R101 ;  /* 0x0000306502007986 */ /* 0x000fe8000c101514 */
[----:B------:R-:W-:Y:S04]  /*edd0*/  STG.E.U16 desc[UR20][R2.64+0x32], R100 ;  /* 0x0000326402007986 */ /* 0x000fe8000c101514 */
[----:B------:R-:W-:Y:S04]  /*ede0*/  STG.E.U16 desc[UR20][R44.64+0x40], R194 ;  /* 0x000040c22c007986 */ /* 0x000fe8000c101514 */
[----:B------:R-:W-:Y:S04]  /*edf0*/  STG.E.U16 desc[UR20][R44.64+0x42], R195 ;  /* 0x000042c32c007986 */ /* 0x000fe8000c101514 */
[----:B------:R-:W-:Y:S04]  /*ee00*/  STG.E.U16 desc[UR20][R4.64+0x40], R237 ;  /* 0x000040ed04007986 */ /* 0x000fe8000c101514 */
[----:B------:R2:W-:Y:S01]  /*ee10*/  STG.E.U16 desc[UR20][R4.64+0x42], R223 ;  /* 0x000042df04007986 */ /* 0x0005e2000c101514 */
[----:B-1----:R-:W-:-:S03]  /*ee20*/  IMAD.U32 R12, RZ, RZ, UR28 ;  /* 0x0000001cff0c7e24 */ /* 0x002fc6000f8e00ff */
[----:B------:R-:W-:Y:S01]  /*ee30*/  STG.E.U16 desc[UR20][R6.64+0x40], R193 ;  /* 0x000040c106007986 */ /* 0x000fe2000c101514 */
[----:B------:R-:W-:-:S03]  /*ee40*/  LOP3.LUT R8, R238, R10, RZ, 0xc0, !PT ;  /* 0x0000000aee087212 */ /* 0x000fc600078ec0ff */
[----:B------:R1:W-:Y:S01]  /*ee50*/  STG.E.U16 desc[UR20][R6.64+0x42], R192 ;  /* 0x000042c006007986 */ /* 0x0003e2000c101514 */
[----:B------:R-:W-:Y:S01]  /*ee60*/  LOP3.LUT R10, R233, R14, RZ, 0xc0, !PT ;  /* 0x0000000ee90a7212 */ /* 0x000fe200078ec0ff */
[----:B------:R-:W-:Y:S02]  /*ee70*/  IMAD.MOV.U32 R13, RZ, RZ, R205 ;  /* 0x000000ffff0d7224 */ /* 0x000fe400078e00cd */
[----:B------:R-:W-:Y:S04]  /*ee80*/  STG.E.U16 desc[UR20][R2.64+0x40], R185 ;  /* 0x000040b902007986 */ /* 0x000fe8000c101514 */
[----:B------:R-:W-:Y:S01]  /*ee90*/  HMMA.16816.F32 R68, R8, R16, R60 ;  /* 0x000000100844723c */ /* 0x000fe2000000183c */
[----:B------:R-:W-:Y:S01]  /*eea0*/  LOP3.LUT R15, R43, 0xff00ff, RZ, 0xc0, !PT ;  /* 0x00ff00ff2b0f7812 */ /* 0x000fe200078ec0ff */
[----:B------:R-:W4:Y:S01]  /*eeb0*/  LDSM.16.MT88.4 R24, [R116+0x5400] ;  /* 0x005400007418783b */ /* 0x000f220000004200 */
[----:B--2---:R-:W-:-:S04]  /*eec0*/  IMAD.WIDE R4, R12, -0x70, R6 ;  /* 0xffffff900c047825 */ /* 0x004fc800078e0206 */
[----:B------:R-:W-:Y:S01]  /*eed0*/  IMAD.MOV.U32 R12, RZ, RZ, R208 ;  /* 0x000000ffff0c7224 */ /* 0x000fe200078e00d0 */
[--C-:B-1----:R-:W-:Y:S02]  /*eee0*/  HSET2.LE.AND R6, R41, R0.reuse, PT ;  /* 0x0000000029067233 */ /* 0x102fe40003803000 */
[----:B------:R-:W-:-:S03]  /*eef0*/  HSET2.LE.AND R7, R40, R0, PT ;  /* 0x0000000028077233 */ /* 0x000fc60003803000 */
[----:B------:R-:W-:Y:S01]  /*ef00*/  LOP3.LUT R12, R12, R6, RZ, 0xc0, !PT ;  /* 0x000000060c0c7212 */ /* 0x000fe200078ec0ff */
[----:B------:R-:W-:Y:S01]  /*ef10*/  IMAD.U32 R6, RZ, RZ, UR28 ;  /* 0x0000001cff067e24 */ /* 0x000fe2000f8e00ff */
[----:B------:R-:W-:Y:S01]  /*ef20*/  LOP3.LUT R13, R13, R7, RZ, 0xc0, !PT ;  /* 0x000000070d0d7212 */ /* 0x000fe200078ec0ff */
[----:B------:R-:W-:Y:S01]  /*ef30*/  HMMA.16816.F32 R60, R8, R18, R104 ;  /* 0x00000012083c723c */ /* 0x000fe20000001868 */
[----:B------:R-:W-:Y:S01]  /*ef40*/  STG.E.U16 desc[UR20][R2.64+0x42], R184 ;  /* 0x000042b802007986 */ /* 0x000fe2000c101514 */
[----:B------:R-:W-:-:S03]  /*ef50*/  IMAD.WIDE R6, R6, 0x70, R4 ;  /* 0x0000007006067825 */ /* 0x000fc600078e0204 */
[----:B------:R-:W-:Y:S03]  /*ef60*/  STG.E.U16 desc[UR20][R44.64+0x50], R215 ;  /* 0x000050d72c007986 */ /* 0x000fe6000c101514 */
[C---:B------:R-:W-:Y:S01]  /*ef70*/  HMMA.16816.F32 R72, R8.reuse, R20, R72 ;  /* 0x000000140848723c */ /* 0x040fe20000001848 */
[----:B------:R-:W-:Y:S07]  /*ef80*/  STG.E.U16 desc[UR20][R44.64+0x52], R214 ;  /* 0x000052d62c007986 */ /* 0x000fee000c101514 */
[----:B------:R-:W-:Y:S01]  /*ef90*/  HMMA.16816.F32 R64, R8, R22, R64 ;  /* 0x000000160840723c */ /* 0x000fe20000001840 */
[----:B------:R-:W-:Y:S01]  /*efa0*/  IMAD.U32 R9, RZ, RZ, UR28 ;  /* 0x0000001cff097e24 */ /* 0x000fe2000f8e00ff */
[----:B------:R-:W-:Y:S04]  /*efb0*/  STG.E.U16 desc[UR20][R4.64+0x50], R236 ;  /* 0x000050ec04007986 */ /* 0x000fe8000c101514 */
[----:B------:R1:W-:Y:S04]  /*efc0*/  STG.E.U16 desc[UR20][R4.64+0x52], R222 ;  /* 0x000052de04007986 */ /* 0x0003e8000c101514 */
[----:B------:R-:W-:Y:S04]  /*efd0*/  STG.E.U16 desc[UR20][R6.64+0x50], R241 ;  /* 0x000050f106007986 */ /* 0x000fe8000c101514 */
[----:B------:R2:W-:Y:S01]  /*efe0*/  STG.E.U16 desc[UR20][R6.64+0x52], R247 ;  /* 0x000052f706007986 */ /* 0x0005e2000c101514 */
[----:B------:R-:W-:-:S03]  /*eff0*/  HSET2.LE.AND R10, R81, R0, PT ;  /* 0x00000000510a7233 */ /* 0x000fc60003803000 */
[----:B------:R4:W-:Y:S04]  /*f000*/  STG.E.U16 desc[UR20][R2.64+0x50], R248 ;  /* 0x000050f802007986 */ /* 0x0009e8000c101514 */
[----:B------:R4:W-:Y:S01]  /*f010*/  STG.E.U16 desc[UR20][R2.64+0x52], R232 ;  /* 0x000052e802007986 */ /* 0x0009e2000c101514 */
[----:B------:R-:W-:-:S03]  /*f020*/  HSET2.LE.AND R15, R15, R0, PT ;  /* 0x000000000f0f7233 */ /* 0x000fc60003803000 */
[----:B------:R-:W3:Y:S01]  /*f030*/  LDSM.16.MT88.4 R16, [R99+0x5400] ;  /* 0x005400006310783b */ /* 0x000ee20000004200 */
[----:B-1----:R-:W-:-:S03]  /*f040*/  IMAD.WIDE R4, R9, -0x70, R6 ;  /* 0xffffff9009047825 */ /* 0x002fc600078e0206 */
[----:B------:R-:W-:Y:S01]  /*f050*/  STG.E.U16 desc[UR20][R44.64+0x60], R221 ;  /* 0x000060dd2c007986 */ /* 0x000fe2000c101514 */
[----:B--2---:R-:W-:-:S03]  /*f060*/  IMAD.U32 R6, RZ, RZ, UR28 ;  /* 0x0000001cff067e24 */ /* 0x004fc6000f8e00ff */
[----:B------:R-:W2:Y:S01]  /*f070*/  LDL.LU R247, [R1+0x118] ;  /* 0x0001180001f77983 */ /* 0x000ea20000300800 */
[----:B------:R-:W-:-:S03]  /*f080*/  IMAD.WIDE R6, R6, 0x70, R4 ;  /* 0x0000007006067825 */ /* 0x000fc600078e0204 */
[----:B------:R-:W-:Y:S01]  /*f090*/  STG.E.U16 desc[UR20][R44.64+0x62], R220 ;  /* 0x000062dc2c007986 */ /* 0x000fe2000c101514 */
[----:B------:R-:W-:-:S03]  /*f0a0*/  LOP3.LUT R10, R206, R10, RZ, 0xc0, !PT ;  /* 0x0000000ace0a7212 */ /* 0x000fc600078ec0ff */
[----:B----4-:R-:W4:Y:S04]  /*f0b0*/  LDL.LU R248, [R1+0x110] ;  /* 0x0001100001f87983 */ /* 0x010f280000300800 */
[----:B------:R-:W-:Y:S04]  /*f0c0*/  STG.E.U16 desc[UR20][R4.64+0x60], R213 ;  /* 0x000060d504007986 */ /* 0x000fe8000c101514 */
[----:B------:R-:W-:Y:S04]  /*f0d0*/  STG.E.U16 desc[UR20][R4.64+0x62], R212 ;  /* 0x000062d404007986 */ /* 0x000fe8000c101514 */
[----:B------:R1:W-:Y:S04]  /*f0e0*/  STG.E.U16 desc[UR20][R6.64+0x60], R252 ;  /* 0x000060fc06007986 */ /* 0x0003e8000c101514 */
[----:B------:R-:W2:Y:S04]  /*f0f0*/  LDL.LU R232, [R1+0x10c] ;  /* 0x00010c0001e87983 */ /* 0x000ea80000300800 */
[----:B-1----:R-:W2:Y:S04]  /*f100*/  LDL.LU R252, [R1+0x108] ;  /* 0x0001080001fc7983 */ /* 0x002ea80000300800 */
[----:B---3--:R-:W-:Y:S04]  /*f110*/  STG.E.U16 desc[UR20][R6.64+0x62], R251 ;  /* 0x000062fb06007986 */ /* 0x008fe8000c101514 */
[----:B------:R1:W-:Y:S04]  /*f120*/  STG.E.U16 desc[UR20][R2.64+0x60], R250 ;  /* 0x000060fa02007986 */ /* 0x0003e8000c101514 */
[----:B-1----:R-:W3:Y:S04]  /*f130*/  LDL.LU R250, [R1+0xac] ;  /* 0x0000ac0001fa7983 */ /* 0x002ee80000300800 */
[----:B------:R-:W4:Y:S01]  /*f140*/  LDL.LU R206, [R1+0x38c] ;  /* 0x00038c0001ce7983 */ /* 0x000f220000300800 */
[----:B------:R-:W-:-:S05]  /*f150*/  IMAD.MOV.U32 R8, RZ, RZ, R198 ;  /* 0x000000ffff087224 */ /* 0x000fca00078e00c6 */
[----:B------:R-:W-:Y:S01]  /*f160*/  LOP3.LUT R15, R8, R15, RZ, 0xc0, !PT ;  /* 0x0000000f080f7212 */ /* 0x000fe200078ec0ff */
[----:B------:R-:W-:Y:S01]  /*f170*/  IMAD.U32 R8, RZ, RZ, UR28 ;  /* 0x0000001cff087e24 */ /* 0x000fe2000f8e00ff */
[----:B------:R-:W-:-:S03]  /*f180*/  LOP3.LUT R9, R83, 0xff00ff, RZ, 0xc0, !PT ;  /* 0x00ff00ff53097812 */ /* 0x000fc600078ec0ff */
[----:B------:R-:W-:Y:S01]  /*f190*/  IMAD.WIDE R4, R8, -0x70, R6 ;  /* 0xffffff9008047825 */ /* 0x000fe200078e0206 */
[--C-:B------:R-:W-:Y:S02]  /*f1a0*/  HSET2.LE.AND R6, R77, R0.reuse, PT ;  /* 0x000000004d067233 */ /* 0x100fe40003803000 */
[----:B------:R-:W-:-:S03]  /*f1b0*/  HSET2.LE.AND R7, R76, R0, PT ;  /* 0x000000004c077233 */ /* 0x000fc60003803000 */
[----:B------:R-:W-:Y:S02]  /*f1c0*/  LOP3.LUT R8, R245, R6, RZ, 0xc0, !PT ;  /* 0x00000006f5087212 */ /* 0x000fe400078ec0ff */
[--C-:B------:R-:W-:Y:S02]  /*f1d0*/  HSET2.LE.AND R6, R9, R0.reuse, PT ;  /* 0x0000000009067233 */ /* 0x100fe40003803000 */
[----:B------:R-:W-:Y:S01]  /*f1e0*/  LOP3.LUT R9, R244, R7, RZ, 0xc0, !PT ;  /* 0x00000007f4097212 */ /* 0x000fe200078ec0ff */
[----:B------:R-:W-:Y:S02]  /*f1f0*/  IMAD.U32 R7, RZ, RZ, UR28 ;  /* 0x0000001cff077e24 */ /* 0x000fe4000f8e00ff */
[----:B------:R-:W-:Y:S02]  /*f200*/  LOP3.LUT R11, R196, R6, RZ, 0xc0, !PT ;  /* 0x00000006c40b7212 */ /* 0x000fe400078ec0ff */
[----:B------:R-:W-:Y:S01]  /*f210*/  IMAD.WIDE R6, R7, 0x70, R4 ;  /* 0x0000007007067825 */ /* 0x000fe200078e0204 */
[----:B------:R-:W-:Y:S04]  /*f220*/  STG.E.U16 desc[UR20][R2.64+0x62], R249 ;  /* 0x000062f902007986 */ /* 0x000fe8000c101514 */
[----:B------:R-:W-:Y:S04]  /*f230*/  STG.E.U16 desc[UR20][R44.64+0x70], R210 ;  /* 0x000070d22c007986 */ /* 0x000fe8000c101514 */
[----:B------:R-:W-:Y:S04]  /*f240*/  STG.E.U16 desc[UR20][R44.64+0x72], R209 ;  /* 0x000072d12c007986 */ /* 0x000fe8000c101514 */
[----:B------:R-:W-:Y:S04]  /*f250*/  STG.E.U16 desc[UR20][R4.64+0x70], R207 ;  /* 0x000070cf04007986 */ /* 0x000fe8000c101514 */
[----:B------:R-:W3:Y:S04]  /*f260*/  LDL.LU R196, [R1+0x388] ;  /* 0x0003880001c47983 */ /* 0x000ee80000300800 */
[----:B----4-:R-:W-:Y:S04]  /*f270*/  STG.E.U16 desc[UR20][R4.64+0x72], R206 ;  /* 0x000072ce04007986 */ /* 0x010fe8000c101514 */
[----:B------:R1:W-:Y:S04]  /*f280*/  STG.E.U16 desc[UR20][R6.64+0x72], R248 ;  /* 0x000072f806007986 */ /* 0x0003e8000c101514 */
[----:B--2---:R-:W-:Y:S04]  /*f290*/  STG.E.U16 desc[UR20][R6.64+0x70], R247 ;  /* 0x000070f706007986 */ /* 0x004fe8000c101514 */
[----:B------:R2:W-:Y:S04]  /*f2a0*/  STG.E.U16 desc[UR20][R2.64+0x70], R232 ;  /* 0x000070e802007986 */ /* 0x0005e8000c101514 */
[----:B------:R4:W-:Y:S04]  /*f2b0*/  STG.E.U16 desc[UR20][R2.64+0x72], R252 ;  /* 0x000072fc02007986 */ /* 0x0009e8000c101514 */
[----:B-1----:R-:W3:Y:S04]  /*f2c0*/  LDL.LU R248, [R1+0xc0] ;  /* 0x0000c00001f87983 */ /* 0x002ee80000300800 */
[----:B--2---:R-:W2:Y:S04]  /*f2d0*/  LDL.LU R232, [R1+0xb0] ;  /* 0x0000b00001e87983 */ /* 0x004ea80000300800 */
[----:B----4-:R-:W4:Y:S01]  /*f2e0*/  LDL.LU R252, [R1+0xb4] ;  /* 0x0000b40001fc7983 */ /* 0x010f220000300800 */
[----:B------:R-:W-:Y:S01]  /*f2f0*/  IMAD.MOV.U32 R20, RZ, RZ, R200 ;  /* 0x000000ffff147224 */ /* 0x000fe200078e00c8 */
[----:B------:R-:W-:-:S05]  /*f300*/  HSET2.LE.AND R14, R42, R0, PT ;  /* 0x000000002a0e7233 */ /* 0x000fca0003803000 */
[----:B------:R-:W-:Y:S01]  /*f310*/  LOP3.LUT R14, R20, R14, RZ, 0xc0, !PT ;  /* 0x0000000e140e7212 */ /* 0x000fe200078ec0ff */
[----:B------:R-:W-:Y:S04]  /*f320*/  STG.E.U16 desc[UR20][R44.64+0x80], R157 ;  /* 0x0000809d2c007986 */ /* 0x000fe8000c101514 */
[----:B------:R-:W-:Y:S02]  /*f330*/  STG.E.U16 desc[UR20][R44.64+0x82], R158 ;  /* 0x0000829e2c007986 */ /* 0x000fe4000c101514 */
[C---:B------:R-:W-:Y:S02]  /*f340*/  HMMA.16816.F32 R48, R12.reuse, R24, R32 ;  /* 0x000000180c30723c */ /* 0x040fe40000001820 */
[----:B------:R-:W1:Y:S06]  /*f350*/  LDSM.16.MT88.4 R20, [R116+0x5800] ;  /* 0x005800007414783b */ /* 0x000e6c0000004200 */
[C---:B------:R-:W-:Y:S01]  /*f360*/  HMMA.16816.F32 R40, R12.reuse, R26, R28 ;  /* 0x0000001a0c28723c */ /* 0x040fe2000000181c */
[----:B------:R-:W1:Y:S07]  /*f370*/  LDSM.16.MT88.4 R28, [R99+0x5800] ;  /* 0x00580000631c783b */ /* 0x000e6e0000004200 */
[C---:B------:R-:W-:Y:S08]  /*f380*/  HMMA.16816.F32 R36, R12.reuse, R16, R36 ;  /* 0x000000100c24723c */ /* 0x040ff00000001824 */
[----:B------:R-:W-:Y:S01]  /*f390*/  HMMA.16816.F32 R32, R12, R18, R56 ;  /* 0x000000120c20723c */ /* 0x000fe20000001838 */
[----:B------:R-:W-:-:S04]  /*f3a0*/  IMAD.U32 R12, RZ, RZ, UR28 ;  /* 0x0000001cff0c7e24 */ /* 0x000fc8000f8e00ff */
[----:B------:R-:W-:Y:S01]  /*f3b0*/  IMAD.WIDE R4, R12, -0x70, R6 ;  /* 0xffffff900c047825 */ /* 0x000fe200078e0206 */
[----:B------:R-:W-:-:S03]  /*f3c0*/  LOP3.LUT R7, R91, 0xff00ff, RZ, 0xc0, !PT ;  /* 0x00ff00ff5b077812 */ /* 0x000fc600078ec0ff */
[----:B------:R-:W-:Y:S01]  /*f3d0*/  IMAD.MOV.U32 R14, RZ, RZ, R175 ;  /* 0x000000ffff0e7224 */ /* 0x000fe200078e00af */
[----:B------:R-:W-:Y:S01]  /*f3e0*/  STG.E.U16 desc[UR20][R4.64+0x80], R156 ;  /* 0x0000809c04007986 */ /* 0x000fe2000c101514 */
[----:B------:R-:W-:-:S03]  /*f3f0*/  IMAD.WIDE R12, R12, 0x70, R4 ;  /* 0x000000700c0c7825 */ /* 0x000fc600078e0204 */
[----:B------:R1:W-:Y:S01]  /*f400*/  STG.E.U16 desc[UR20][R4.64+0x82], R155 ;  /* 0x0000829b04007986 */ /* 0x0003e2000c101514 */
[----:B------:R-:W-:Y:S01]  /*f410*/  HMMA.16816.F32 R76, R8, R16, R72 ;  /* 0x00000010084c723c */ /* 0x000fe20000001848 */
[----:B------:R-:W-:-:S07]  /*f420*/  HSET2.LE.AND R7, R7, R0, PT ;  /* 0x0000000007077233 */ /* 0x000fce0003803000 */
[C---:B------:R-:W-:Y:S08]  /*f430*/  HMMA.16816.F32 R80, R8.reuse, R24, R68 ;  /* 0x000000180850723c */ /* 0x040ff00000001844 */
[----:B------:R-:W-:Y:S01]  /*f440*/  HMMA.16816.F32 R56, R8, R26, R60 ;  /* 0x0000001a0838723c */ /* 0x000fe2000000183c */
[----:B-1----:R-:W-:-:S07]  /*f450*/  HSET2.LE.AND R4, R55, R0, PT ;  /* 0x0000000037047233 */ /* 0x002fce0003803000 */
[----:B------:R-:W-:Y:S01]  /*f460*/  HMMA.16816.F32 R72, R8, R18, R64 ;  /* 0x000000120848723c */ /* 0x000fe20000001840 */
[----:B------:R-:W-:Y:S01]  /*f470*/  IMAD.MOV.U32 R8, RZ, RZ, R173 ;  /* 0x000000ffff087224 */ /* 0x000fe200078e00ad */
[----:B---3--:R1:W-:Y:S01]  /*f480*/  STG.E.U16 desc[UR20][R12.64+0x80], R250 ;  /* 0x000080fa0c007986 */ /* 0x0083e2000c101514 */
[----:B------:R-:W-:Y:S01]  /*f490*/  LOP3.LUT R4, R14, R4, RZ, 0xc0, !PT ;  /* 0x000000040e047212 */ /* 0x000fe200078ec0ff */
[----:B------:R-:W-:Y:S02]  /*f4a0*/  IMAD.U32 R14, RZ, RZ, UR28 ;  /* 0x0000001cff0e7e24 */ /* 0x000fe4000f8e00ff */
[----:B------:R-:W-:Y:S01]  /*f4b0*/  LOP3.LUT R7, R8, R7, RZ, 0xc0, !PT ;  /* 0x0000000708077212 */ /* 0x000fe200078ec0ff */
[----:B------:R-:W-:Y:S01]  /*f4c0*/  IMAD.U32 R10, RZ, RZ, UR28 ;  /* 0x0000001cff0a7e24 */ /* 0x000fe2000f8e00ff */
[--C-:B------:R-:W-:Y:S01]  /*f4d0*/  HSET2.LE.AND R6, R84, R0.reuse, PT ;  /* 0x0000000054067233 */ /* 0x100fe20003803000 */
[----:B------:R-:W-:Y:S01]  /*f4e0*/  IMAD.WIDE R8, R14, -0x70, R12 ;  /* 0xffffff900e087825 */ /* 0x000fe200078e020c */
[----:B------:R-:W-:Y:S01]  /*f4f0*/  HSET2.LE.AND R5, R54, R0, PT ;  /* 0x0000000036057233 */ /* 0x000fe20003803000 */
[----:B------:R-:W3:Y:S02]  /*f500*/  LDSM.16.MT88.4 R24, [R116+0x5c00] ;  /* 0x005c00007418783b */ /* 0x000ee40000004200 */
[----:B------:R-:W-:-:S04]  /*f510*/  IMAD.WIDE R10, R10, 0x70, R8 ;  /* 0x000000700a0a7825 */ /* 0x000fc800078e0208 */
[----:B------:R-:W-:-:S05]  /*f520*/  IMAD.MOV.U32 R16, RZ, RZ, R172 ;  /* 0x000000ffff107224 */ /* 0x000fca00078e00ac */
[----:B------:R-:W-:Y:S01]  /*f530*/  LOP3.LUT R6, R16, R6, RZ, 0xc0, !PT ;  /* 0x0000000610067212 */ /* 0x000fe200078ec0ff */
[----:B-1----:R-:W3:Y:S04]  /*f540*/  LDL.LU R250, [R1+0xa8] ;  /* 0x0000a80001fa7983 */ /* 0x002ee80000300800 */
[----:B------:R1:W-:Y:S04]  /*f550*/  STG.E.U16 desc[UR20][R12.64+0x82], R248 ;  /* 0x000082f80c007986 */ /* 0x0003e8000c101514 */
[----:B------:R4:W-:Y:S04]  /*f560*/  STG.E.U16 desc[UR20][R2.64+0x80], R196 ;  /* 0x000080c402007986 */ /* 0x0009e8000c101514 */
[----:B------:R4:W-:Y:S04]  /*f570*/  STG.E.U16 desc[UR20][R2.64+0x82], R197 ;  /* 0x000082c502007986 */ /* 0x0009e8000c101514 */
[----:B------:R-:W-:Y:S04]  /*f580*/  STG.E.U16 desc[UR20][R44.64+0x90], R159 ;  /* 0x0000909f2c007986 */ /* 0x000fe8000c101514 */
[----:B------:R-:W-:Y:S04]  /*f590*/  STG.E.U16 desc[UR20][R44.64+0x92], R160 ;  /* 0x000092a02c007986 */ /* 0x000fe8000c101514 */
[----:B------:R-:W-:Y:S04]  /*f5a0*/  STG.E.U16 desc[UR20][R8.64+0x90], R166 ;  /* 0x000090a608007986 */ /* 0x000fe8000c101514 */
[----:B------:R4:W-:Y:S01]  /*f5b0*/  STG.E.U16 desc[UR20][R8.64+0x92], R165 ;  /* 0x000092a508007986 */ /* 0x0009e2000c101514 */
[----:B-1----:R-:W-:-:S03]  /*f5c0*/  IMAD.U32 R12, RZ, RZ, UR28 ;  /* 0x0000001cff0c7e24 */ /* 0x002fc6000f8e00ff */
[----:B--2---:R-:W-:Y:S04]  /*f5d0*/  STG.E.U16 desc[UR20][R10.64+0x90], R232 ;  /* 0x000090e80a007986 */ /* 0x004fe8000c101514 */
[----:B----4-:R1:W-:Y:S04]  /*f5e0*/  STG.E.U16 desc[UR20][R10.64+0x92], R252 ;  /* 0x000092fc0a007986 */ /* 0x0103e8000c101514 */
[----:B------:R-:W2:Y:S04]  /*f5f0*/  LDL.LU R196, [R1+0x384] ;  /* 0x0003840001c47983 */ /* 0x000ea80000300800 */
[----:B------:R-:W4:Y:S04]  /*f600*/  LDL.LU R197, [R1+0x380] ;  /* 0x0003800001c57983 */ /* 0x000f280000300800 */
[----:B------:R1:W-:Y:S01]  /*f610*/  STG.E.U16 desc[UR20][R2.64+0x92], R179 ;  /* 0x000092b302007986 */ /* 0x0003e2000c101514 */
[----:B------:R-:W-:Y:S01]  /*f620*/  IMAD.WIDE R8, R12, -0x70, R10 ;  /* 0xffffff900c087825 */ /* 0x000fe200078e020a */
[----:B-1----:R-:W-:-:S05]  /*f630*/  HSET2.LE.AND R10, R94, R0, PT ;  /* 0x000000005e0a7233 */ /* 0x002fca0003803000 */
[----:B------:R-:W-:Y:S01]  /*f640*/  LOP3.LUT R16, R134, R10, RZ, 0xc0, !PT ;  /* 0x0000000a86107212 */ /* 0x000fe200078ec0ff */
[----:B------:R-:W4:Y:S04]  /*f650*/  LDL.LU R179, [R1+0x37c] ;  /* 0x00037c0001b37983 */ /* 0x000f280000300800 */
[----:B------:R-:W4:Y:S01]  /*f660*/  LDL.LU R134, [R1+0x378] ;  /* 0x0003780001867983 */ /* 0x000f220000300800 */
[----:B------:R-:W-:-:S05]  /*f670*/  IMAD.MOV.U32 R15, RZ, RZ, R174 ;  /* 0x000000ffff0f7224 */ /* 0x000fca00078e00ae */
[----:B------:R-:W-:-:S07]  /*f680*/  LOP3.LUT R5, R15, R5, RZ, 0xc0, !PT ;  /* 0x000000050f057212 */ /* 0x000fce00078ec0ff */
[C---:B------:R-:W-:Y:S08]  /*f690*/  HMMA.16816.F32 R68, R4.reuse, R20, R48 ;  /* 0x000000140444723c */ /* 0x040ff00000001830 */
[C---:B------:R-:W-:Y:S08]  /*f6a0*/  HMMA.16816.F32 R64, R4.reuse, R22, R40 ;  /* 0x000000160440723c */ /* 0x040ff00000001828 */
[C---:B------:R-:W-:Y:S08]  /*f6b0*/  HMMA.16816.F32 R60, R4.reuse, R28, R36 ;  /* 0x0000001c043c723c */ /* 0x040ff00000001824 */
[----:B------:R-:W-:Y:S01]  /*f6c0*/  HMMA.16816.F32 R48, R4, R30, R32 ;  /* 0x0000001e0430723c */ /* 0x000fe20000001820 */
[----:B------:R-:W-:-:S04]  /*f6d0*/  IMAD.WIDE R4, R14, 0x70, R8 ;  /* 0x000000700e047825 */ /* 0x000fc800078e0208 */
[----:B------:R-:W-:Y:S01]  /*f6e0*/  IMAD.U32 R6, RZ, RZ, UR28 ;  /* 0x0000001cff067e24 */ /* 0x000fe2000f8e00ff */
[----:B---3--:R-:W-:Y:S03]  /*f6f0*/  STG.E.U16 desc[UR20][R2.64+0x90], R250 ;  /* 0x000090fa02007986 */ /* 0x008fe6000c101514 */
[----:B------:R-:W-:Y:S01]  /*f700*/  IMAD.WIDE R6, R6, -0x70, R4 ;  /* 0xffffff9006067825 */ /* 0x000fe200078e0204 */
[----:B------:R-:W-:Y:S02]  /*f710*/  LOP3.LUT R13, R130, 0xff00ff, RZ, 0xc0, !PT ;  /* 0x00ff00ff820d7812 */ /* 0x000fe400078ec0ff */
[----:B------:R-:W-:-:S03]  /*f720*/  HSET2.LE.AND R11, R85, R0, PT ;  /* 0x00000000550b7233 */ /* 0x000fc60003803000 */
[--C-:B------:R-:W-:Y:S02]  /*f730*/  HSET2.LE.AND R10, R13, R0.reuse, PT ;  /* 0x000000000d0a7233 */ /* 0x100fe40003803000 */
[----:B------:R-:W-:Y:S02]  /*f740*/  HSET2.LE.AND R12, R117, R0, PT ;  /* 0x00000000750c7233 */ /* 0x000fe40003803000 */
[----:B------:R-:W-:Y:S01]  /*f750*/  LOP3.LUT R17, R133, R11, RZ, 0xc0, !PT ;  /* 0x0000000b85117212 */ /* 0x000fe200078ec0ff */
[----:B------:R-:W-:Y:S01]  /*f760*/  IMAD.MOV.U32 R11, RZ, RZ, R183 ;  /* 0x000000ffff0b7224 */ /* 0x000fe200078e00b7 */
[----:B------:R-:W-:Y:S01]  /*f770*/  LOP3.LUT R19, R224, R10, RZ, 0xc0, !PT ;  /* 0x0000000ae0137212 */ /* 0x000fe200078ec0ff */
[----:B------:R-:W-:Y:S01]  /*f780*/  IMAD.MOV.U32 R10, RZ, RZ, R190 ;  /* 0x000000ffff0a7224 */ /* 0x000fe200078e00be */
[----:B------:R-:W-:Y:S01]  /*f790*/  LOP3.LUT R18, R226, R12, RZ, 0xc0, !PT ;  /* 0x0000000ce2127212 */ /* 0x000fe200078ec0ff */
[----:B------:R-:W-:Y:S01]  /*f7a0*/  IMAD.MOV.U32 R14, RZ, RZ, R182 ;  /* 0x000000ffff0e7224 */ /* 0x000fe200078e00b6 */
[----:B------:R1:W5:Y:S05]  /*f7b0*/  LDL.LU R133, [R1+0x374] ;  /* 0x0003740001857983 */ /* 0x00036a0000300800 */
[C---:B------:R-:W-:Y:S08]  /*f7c0*/  HMMA.16816.F32 R36, R16.reuse, R20, R80 ;  /* 0x000000141024723c */ /* 0x040ff00000001850 */
[C---:B------:R-:W-:Y:S01]  /*f7d0*/  HMMA.16816.F32 R40, R16.reuse, R22, R56 ;  /* 0x000000161028723c */ /* 0x040fe20000001838 */
[----:B------:R-:W3:Y:S07]  /*f7e0*/  LDSM.16.MT88.4 R20, [R99+0x5c00] ;  /* 0x005c00006314783b */ /* 0x000eee0000004200 */
[C---:B------:R-:W-:Y:S08]  /*f7f0*/  HMMA.16816.F32 R32, R16.reuse, R28, R76 ;  /* 0x0000001c1020723c */ /* 0x040ff0000000184c */
[----:B------:R-:W-:Y:S01]  /*f800*/  HMMA.16816.F32 R16, R16, R30, R72 ;  /* 0x0000001e1010723c */ /* 0x000fe20000001848 */
[----:B------:R-:W-:Y:S01]  /*f810*/  IADD3 R200, P0, PT, R44, -0x100, RZ ;  /* 0xffffff002cc87810 */ /* 0x000fe20007f1e0ff */
[----:B------:R-:W-:Y:S01]  /*f820*/  UMOV UR9, 0xffffffff ;  /* 0xffffffff00097882 */ /* 0x000fe20000000000 */
[----:B--2---:R-:W-:Y:S04]  /*f830*/  STG.E.U16 desc[UR20][R44.64+0xa2], R196 ;  /* 0x0000a2c42c007986 */ /* 0x004fe8000c101514 */
[----:B----4-:R-:W-:Y:S04]  /*f840*/  STG.E.U16 desc[UR20][R44.64+0xa0], R197 ;  /* 0x0000a0c52c007986 */ /* 0x010fe8000c101514 */
[----:B------:R-:W-:Y:S04]  /*f850*/  STG.E.U16 desc[UR20][R8.64+0xa2], R178 ;  /* 0x0000a2b208007986 */ /* 0x000fe8000c101514 */
[----:B------:R2:W-:Y:S04]  /*f860*/  STG.E.U16 desc[UR20][R8.64+0xa0], R179 ;  /* 0x0000a0b308007986 */ /* 0x0005e8000c101514 */
[----:B------:R4:W-:Y:S04]  /*f870*/  STG.E.U16 desc[UR20][R4.64+0xa0], R134 ;  /* 0x0000a08604007986 */ /* 0x0009e8000c101514 */
[----:B------:R1:W-:Y:S04]  /*f880*/  STG.E.U16 desc[UR20][R4.64+0xa2], R136 ;  /* 0x0000a28804007986 */ /* 0x0003e8000c101514 */
[----:B------:R3:W-:Y:S04]  /*f890*/  STG.E.U16 desc[UR20][R2.64+0xa0], R135 ;  /* 0x0000a08702007986 */ /* 0x0007e8000c101514 */
[----:B------:R3:W-:Y:S04]  /*f8a0*/  STG.E.U16 desc[UR20][R2.64+0xa2], R202 ;  /* 0x0000a2ca02007986 */ /* 0x0007e8000c101514 */
[----:B------:R-:W-:Y:S04]  /*f8b0*/  STG.E.U16 desc[UR20][R44.64+0xb0], R177 ;  /* 0x0000b0b12c007986 */ /* 0x000fe8000c101514 */
[----:B------:R-:W-:Y:S01]  /*f8c0*/  STG.E.U16 desc[UR20][R44.64+0xb2], R176 ;  /* 0x0000b2b02c007986 */ /* 0x000fe2000c101514 */
[----:B--2---:R-:W-:-:S03]  /*f8d0*/  IMAD.U32 R8, RZ, RZ, UR28 ;  /* 0x0000001cff087e24 */ /* 0x004fc6000f8e00ff */
[----:B----4-:R2:W5:Y:S01]  /*f8e0*/  LDL.LU R134, [R1+0x370] ;  /* 0x0003700001867983 */ /* 0x0105620000300800 */
[----:B-1----:R-:W-:-:S03]  /*f8f0*/  IMAD.U32 R4, RZ, RZ, UR28 ;  /* 0x0000001cff047e24 */ /* 0x002fc6000f8e00ff */
[----:B------:R-:W-:Y:S01]  /*f900*/  STG.E.U16 desc[UR20][R6.64+0xb0], R171 ;  /* 0x0000b0ab06007986 */ /* 0x000fe2000c101514 */
[----:B------:R-:W-:-:S03]  /*f910*/  IMAD.WIDE R4, R4, 0x70, R6 ;  /* 0x0000007004047825 */ /* 0x000fc600078e0206 */
[----:B------:R1:W-:Y:S04]  /*f920*/  STG.E.U16 desc[UR20][R6.64+0xb2], R170 ;  /* 0x0000b2aa06007986 */ /* 0x0003e8000c101514 */
[----:B------:R-:W-:Y:S01]  /*f930*/  STG.E.U16 desc[UR20][R4.64+0xb0], R147 ;  /* 0x0000b09304007986 */ /* 0x000fe2000c101514 */
[----:B------:R-:W-:-:S03]  /*f940*/  IMAD.WIDE R8, R8, -0x70, R4 ;  /* 0xffffff9008087825 */ /* 0x000fc600078e0204 */
[----:B------:R4:W-:Y:S04]  /*f950*/  STG.E.U16 desc[UR20][R4.64+0xb2], R145 ;  /* 0x0000b29104007986 */ /* 0x0009e8000c101514 */
[----:B------:R2:W5:Y:S04]  /*f960*/  LDL.LU R136, [R1+0x36c] ;  /* 0x00036c0001887983 */ /* 0x0005680000300800 */
[----:B---3--:R2:W5:Y:S04]  /*f970*/  LDL.LU R135, [R1+0x368] ;  /* 0x0003680001877983 */ /* 0x0085680000300800 */
[----:B------:R2:W5:Y:S01]  /*f980*/  LDL.LU R202, [R1+0x364] ;  /* 0x0003640001ca7983 */ /* 0x0005620000300800 */
[----:B-1----:R-:W-:-:S02]  /*f990*/  LOP3.LUT R7, R167, 0xff00ff, RZ, 0xc0, !PT ;  /* 0x00ff00ffa7077812 */ /* 0x002fc400078ec0ff */
[--C-:B------:R-:W-:Y:S02]  /*f9a0*/  HSET2.LE.AND R6, R164, R0.reuse, PT ;  /* 0x00000000a4067233 */ /* 0x100fe40003803000 */
[--C-:B----4-:R-:W-:Y:S01]  /*f9b0*/  HSET2.LE.AND R4, R129, R0.reuse, PT ;  /* 0x0000000081047233 */ /* 0x110fe20003803000 */
[----:B------:R2:W5:Y:S01]  /*f9c0*/  LDL.LU R147, [R1+0x360] ;  /* 0x0003600001937983 */ /* 0x0005620000300800 */
[----:B------:R-:W-:-:S03]  /*f9d0*/  HSET2.LE.AND R5, R128, R0, PT ;  /* 0x0000000080057233 */ /* 0x000fc60003803000 */
[----:B------:R-:W-:Y:S01]  /*f9e0*/  LOP3.LUT R12, R10, R4, RZ, 0xc0, !PT ;  /* 0x000000040a0c7212 */ /* 0x000fe200078ec0ff */
[----:B------:R2:W5:Y:S01]  /*f9f0*/  LDL.LU R145, [R1+0x35c] ;  /* 0x00035c0001917983 */ /* 0x0005620000300800 */
[----:B------:R-:W-:Y:S01]  /*fa00*/  LOP3.LUT R13, R11, R5, RZ, 0xc0, !PT ;  /* 0x000000050b0d7212 */ /* 0x000fe200078ec0ff */
[----:B------:R-:W-:Y:S01]  /*fa10*/  IMAD.MOV.U32 R5, RZ, RZ, R181 ;  /* 0x000000ffff057224 */ /* 0x000fe200078e00b5 */
[----:B------:R-:W-:Y:S02]  /*fa20*/  HSET2.LE.AND R4, R7, R0, PT ;  /* 0x0000000007047233 */ /* 0x000fe40003803000 */
[----:B------:R-:W-:-:S03]  /*fa30*/  LOP3.LUT R14, R14, R6, RZ, 0xc0, !PT ;  /* 0x000000060e0e7212 */ /* 0x000fc600078ec0ff */
[----:B------:R-:W-:-:S07]  /*fa40*/  LOP3.LUT R15, R5, R4, RZ, 0xc0, !PT ;  /* 0x00000004050f7212 */ /* 0x000fce00078ec0ff */
[----:B------:R-:W-:Y:S01]  /*fa50*/  HMMA.16816.F32 R28, R12, R24, R68 ;  /* 0x000000180c1c723c */ /* 0x000fe20000001844 */
[----:B------:R1:W-:Y:S04]  /*fa60*/  STG.E.U16 desc[UR20][R2.64+0xb0], R139 ;  /* 0x0000b08b02007986 */ /* 0x0003e8000c101514 */
[----:B------:R3:W-:Y:S01]  /*fa70*/  STG.E.U16 desc[UR20][R2.64+0xb2], R138 ;  /* 0x0000b28a02007986 */ /* 0x0007e2000c101514 */
[----:B------:R-:W-:-:S04]  /*fa80*/  IMAD.U32 R6, RZ, RZ, UR28 ;  /* 0x0000001cff067e24 */ /* 0x000fc8000f8e00ff */
[----:B------:R-:W-:Y:S01]  /*fa90*/  IMAD.WIDE R6, R6, 0x70, R8 ;  /* 0x0000007006067825 */ /* 0x000fe200078e0208 */
[----:B------:R-:W-:Y:S04]  /*faa0*/  STG.E.U16 desc[UR20][R44.64+0xc0], R161 ;  /* 0x0000c0a12c007986 */ /* 0x000fe8000c101514 */
[----:B-1----:R2:W5:Y:S04]  /*fab0*/  LDL.LU R139, [R1+0x358] ;  /* 0x00035800018b7983 */ /* 0x0025680000300800 */
[----:B---3--:R2:W5:Y:S04]  /*fac0*/  LDL.LU R138, [R1+0x354] ;  /* 0x00035400018a7983 */ /* 0x0085680000300800 */
[----:B------:R-:W-:Y:S04]  /*fad0*/  STL.64 [R1+0x318], R28 ;  /* 0x0003181c01007387 */ /* 0x000fe80000100a00 */
[----:B------:R1:W-:Y:S04]  /*fae0*/  STL.64 [R1+0x320], R30 ;  /* 0x0003201e01007387 */ /* 0x0003e80000100a00 */
[----:B------:R-:W-:Y:S04]  /*faf0*/  STG.E.U16 desc[UR20][R44.64+0xc2], R163 ;  /* 0x0000c2a32c007986 */ /* 0x000fe8000c101514 */
[----:B------:R-:W-:Y:S04]  /*fb00*/  STG.E.U16 desc[UR20][R8.64+0xc0], R154 ;  /* 0x0000c09a08007986 */ /* 0x000fe8000c101514 */
[----:B------:R-:W-:Y:S01]  /*fb10*/  STG.E.U16 desc[UR20][R8.64+0xc2], R153 ;  /* 0x0000c29908007986 */ /* 0x000fe2000c101514 */
[----:B-1----:R-:W-:Y:S03]  /*fb20*/  HMMA.16816.F32 R28, R12, R26, R64 ;  /* 0x0000001a0c1c723c */ /* 0x002fe60000001840 */
[----:B------:R1:W-:Y:S04]  /*fb30*/  STG.E.U16 desc[UR20][R6.64+0xc0], R53 ;  /* 0x0000c03506007986 */ /* 0x0003e8000c101514 */
[----:B------:R3:W-:Y:S04]  /*fb40*/  STG.E.U16 desc[UR20][R6.64+0xc2], R52 ;  /* 0x0000c23406007986 */ /* 0x0007e8000c101514 */
[----:B------:R4:W-:Y:S01]  /*fb50*/  STG.E.U16 desc[UR20][R2.64+0xc0], R47 ;  /* 0x0000c02f02007986 */ /* 0x0009e2000c101514 */
[----:B------:R-:W-:-:S03]  /*fb60*/  IMAD.U32 R4, RZ, RZ, UR28 ;  /* 0x0000001cff047e24 */ /* 0x000fc6000f8e00ff */
[----:B------:R2:W-:Y:S01]  /*fb70*/  STG.E.U16 desc[UR20][R2.64+0xc2], R46 ;  /* 0x0000c22e02007986 */ /* 0x0005e2000c101514 */
[----:B------:R-:W-:-:S03]  /*fb80*/  IMAD.WIDE R4, R4, -0x70, R6 ;  /* 0xffffff9004047825 */ /* 0x000fc600078e0206 */
[----:B-1----:R1:W5:Y:S04]  /*fb90*/  LDL.LU R53, [R1+0x350] ;  /* 0x0003500001357983 */ /* 0x0023680000300800 */
[----:B---3--:R1:W5:Y:S04]  /*fba0*/  LDL.LU R52, [R1+0x34c] ;  /* 0x00034c0001347983 */ /* 0x0083680000300800 */
[----:B----4-:R1:W5:Y:S04]  /*fbb0*/  LDL.LU R47, [R1+0x348] ;  /* 0x00034800012f7983 */ /* 0x0103680000300800 */
[----:B--2---:R1:W5:Y:S04]  /*fbc0*/  LDL.LU R46, [R1+0x344] ;  /* 0x00034400012e7983 */ /* 0x0043680000300800 */
[----:B------:R-:W-:Y:S04]  /*fbd0*/  STL.64 [R1+0x308], R28 ;  /* 0x0003081c01007387 */ /* 0x000fe80000100a00 */
[----:B------:R2:W-:Y:S01]  /*fbe0*/  STL.64 [R1+0x310], R30 ;  /* 0x0003101e01007387 */ /* 0x0005e20000100a00 */
[----:B------:R-:W-:Y:S01]  /*fbf0*/  IMAD.U32 R10, RZ, RZ, UR28 ;  /* 0x0000001cff0a7e24 */ /* 0x000fe2000f8e00ff */
[----:B------:R-:W-:-:S02]  /*fc00*/  LOP3.LUT R7, R191, 0xff00ff, RZ, 0xc0, !PT ;  /* 0x00ff00ffbf077812 */ /* 0x000fc400078ec0ff */
[----:B------:R-:W-:Y:S01]  /*fc10*/  STG.E.U16 desc[UR20][R44.64+0xd0], R151 ;  /* 0x0000d0972c007986 */ /* 0x000fe2000c101514 */
[----:B------:R-:W-:Y:S01]  /*fc20*/  IMAD.WIDE R10, R10, 0x70, R4 ;  /* 0x000000700a0a7825 */ /* 0x000fe200078e0204 */
[----:B------:R-:W-:Y:S02]  /*fc30*/  HSET2.LE.AND R6, R180, R0, PT ;  /* 0x00000000b4067233 */ /* 0x000fe40003803000 */
[----:B------:R-:W-:Y:S04]  /*fc40*/  STG.E.U16 desc[UR20][R44.64+0xd2], R149 ;  /* 0x0000d2952c007986 */ /* 0x000fe8000c101514 */
[----:B------:R-:W-:Y:S04]  /*fc50*/  STG.E.U16 desc[UR20][R4.64+0xd0], R132 ;  /* 0x0000d08404007986 */ /* 0x000fe8000c101514 */
[----:B------:R3:W-:Y:S01]  /*fc60*/  STG.E.U16 desc[UR20][R4.64+0xd2], R131 ;  /* 0x0000d28304007986 */ /* 0x0007e2000c101514 */
[C---:B--2---:R-:W-:Y:S08]  /*fc70*/  HMMA.16816.F32 R28, R12.reuse, R20, R60 ;  /* 0x000000140c1c723c */ /* 0x044ff0000000183c */
[----:B------:R-:W-:Y:S01]  /*fc80*/  HMMA.16816.F32 R12, R12, R22, R48 ;  /* 0x000000160c0c723c */ /* 0x000fe20000001830 */
[----:B------:R-:W-:-:S02]  /*fc90*/  LOP3.LUT R6, R227, R6, RZ, 0xc0, !PT ;  /* 0x00000006e3067212 */ /* 0x000fc400078ec0ff */
[--C-:B---3--:R-:W-:Y:S02]  /*fca0*/  HSET2.LE.AND R4, R169, R0.reuse, PT ;  /* 0x00000000a9047233 */ /* 0x108fe40003803000 */
[--C-:B------:R-:W-:Y:S02]  /*fcb0*/  HSET2.LE.AND R5, R168, R0.reuse, PT ;  /* 0x00000000a8057233 */ /* 0x100fe40003803000 */
[----:B------:R-:W-:Y:S02]  /*fcc0*/  HSET2.LE.AND R0, R7, R0, PT ;  /* 0x0000000007007233 */ /* 0x000fe40003803000 */
[----:B------:R-:W-:Y:S02]  /*fcd0*/  LOP3.LUT R4, R231, R4, RZ, 0xc0, !PT ;  /* 0x00000004e7047212 */ /* 0x000fe400078ec0ff */
[----:B------:R-:W-:Y:S02]  /*fce0*/  LOP3.LUT R5, R230, R5, RZ, 0xc0, !PT ;  /* 0x00000005e6057212 */ /* 0x000fe400078ec0ff */
[----:B------:R-:W-:Y:S01]  /*fcf0*/  LOP3.LUT R7, R229, R0, RZ, 0xc0, !PT ;  /* 0x00000000e5077212 */ /* 0x000fe200078ec0ff */
[----:B------:R-:W-:Y:S01]  /*fd00*/  STL.64 [R1+0x2f8], R28 ;  /* 0x0002f81c01007387 */ /* 0x000fe20000100a00 */
[----:B------:R-:W-:-:S03]  /*fd10*/  IMAD.U32 R8, RZ, RZ, UR28 ;  /* 0x0000001cff087e24 */ /* 0x000fc6000f8e00ff */
[----:B------:R-:W-:Y:S04]  /*fd20*/  STL.64 [R1+0x300], R30 ;  /* 0x0003001e01007387 */ /* 0x000fe80000100a00 */
[----:B------:R-:W-:Y:S04]  /*fd30*/  STL.64 [R1+0x2e8], R12 ;  /* 0x0002e80c01007387 */ /* 0x000fe80000100a00 */
[----:B------:R2:W-:Y:S01]  /*fd40*/  STL.64 [R1+0x2f0], R14 ;  /* 0x0002f00e01007387 */ /* 0x0005e20000100a00 */
[----:B------:R-:W-:-:S03]  /*fd50*/  IMAD.WIDE R8, R8, -0x70, R10 ;  /* 0xffffff9008087825 */ /* 0x000fc600078e020a */
[----:B------:R-:W-:Y:S04]  /*fd60*/  STG.E.U16 desc[UR20][R10.64+0xd0], R162 ;  /* 0x0000d0a20a007986 */ /* 0x000fe8000c101514 */
[----:B------:R3:W-:Y:S01]  /*fd70*/  STG.E.U16 desc[UR20][R10.64+0xd2], R246 ;  /* 0x0000d2f60a007986 */ /* 0x0007e2000c101514 */
[----:B------:R-:W-:-:S03]  /*fd80*/  IMAD.U32 R0, RZ, RZ, UR28 ;  /* 0x0000001cff007e24 */ /* 0x000fc6000f8e00ff */
[----:B------:R-:W-:Y:S01]  /*fd90*/  STG.E.U16 desc[UR20][R2.64+0xd0], R243 ;  /* 0x0000d0f302007986 */ /* 0x000fe2000c101514 */
[----:B--2---:R-:W-:Y:S03]  /*fda0*/  HMMA.16816.F32 R12, R4, R24, R36 ;  /* 0x00000018040c723c */ /* 0x004fe60000001824 */
[----:B------:R-:W-:Y:S01]  /*fdb0*/  STG.E.U16 desc[UR20][R2.64+0xd2], R239 ;  /* 0x0000d2ef02007986 */ /* 0x000fe2000c101514 */
[----:B---3--:R-:W-:-:S04]  /*fdc0*/  IMAD.U32 R10, RZ, RZ, UR28 ;  /* 0x0000001cff0a7e24 */ /* 0x008fc8000f8e00ff */
[----:B------:R-:W-:Y:S01]  /*fdd0*/  IMAD.WIDE R10, R10, 0x70, R8 ;  /* 0x000000700a0a7825 */ /* 0x000fe200078e0208 */
[----:B------:R-:W-:Y:S04]  /*fde0*/  STG.E.U16 desc[UR20][R44.64+0xe0], R144 ;  /* 0x0000e0902c007986 */ /* 0x000fe8000c101514 */
[----:B------:R-:W-:Y:S04]  /*fdf0*/  STG.E.U16 desc[UR20][R44.64+0xe2], R152 ;  /* 0x0000e2982c007986 */ /* 0x000fe8000c101514 */
[----:B------:R-:W-:Y:S04]  /*fe00*/  STG.E.U16 desc[UR20][R8.64+0xe0], R150 ;  /* 0x0000e09608007986 */ /* 0x000fe8000c101514 */
[----:B------:R2:W-:Y:S04]  /*fe10*/  STG.E.U16 desc[UR20][R8.64+0xe2], R148 ;  /* 0x0000e29408007986 */ /* 0x0005e8000c101514 */
[----:B------:R-:W-:Y:S04]  /*fe20*/  STL.64 [R1+0x38], R12 ;  /* 0x0000380c01007387 */ /* 0x000fe80000100a00 */
[----:B------:R-:W-:Y:S04]  /*fe30*/  STG.E.U16 desc[UR20][R10.64+0xe0], R240 ;  /* 0x0000e0f00a007986 */ /* 0x000fe8000c101514 */
[----:B------:R-:W-:Y:S04]  /*fe40*/  STG.E.U16 desc[UR20][R10.64+0xe2], R228 ;  /* 0x0000e2e40a007986 */ /* 0x000fe8000c101514 */
[----:B------:R3:W-:Y:S04]  /*fe50*/  STL.64 [R1+0x40], R14 ;  /* 0x0000400e01007387 */ /* 0x0007e80000100a00 */
[----:B------:R-:W-:Y:S01]  /*fe60*/  STG.E.U16 desc[UR20][R2.64+0xe0], R225 ;  /* 0x0000e0e102007986 */ /* 0x000fe2000c101514 */
[----:B--2---:R-:W-:-:S03]  /*fe70*/  IMAD.WIDE R8, R0, -0x70, R10 ;  /* 0xffffff9000087825 */ /* 0x004fc600078e020a */
[----:B------:R-:W-:Y:S04]  /*fe80*/  STG.E.U16 desc[UR20][R2.64+0xe2], R218 ;  /* 0x0000e2da02007986 */ /* 0x000fe8000c101514 */
[----:B------:R-:W-:Y:S01]  /*fe90*/  STG.E.U16 desc[UR20][R44.64+0xf0], R143 ;  /* 0x0000f08f2c007986 */ /* 0x000fe2000c101514 */
[----:B------:R-:W-:-:S03]  /*fea0*/  IMAD.WIDE R198, R0, 0x70, R8 ;  /* 0x0000007000c67825 */ /* 0x000fc600078e0208 */
[----:B------:R-:W-:Y:S04]  /*feb0*/  STG.E.U16 desc[UR20][R44.64+0xf2], R142 ;  /* 0x0000f28e2c007986 */ /* 0x000fe8000c101514 */
[----:B------:R-:W-:Y:S01]  /*fec0*/  STG.E.U16 desc[UR20][R8.64+0xf0], R141 ;  /* 0x0000f08d08007986 */ /* 0x000fe2000c101514 */
[C---:B---3--:R-:W-:Y:S03]  /*fed0*/  HMMA.16816.F32 R12, R4.reuse, R26, R40 ;  /* 0x0000001a040c723c */ /* 0x048fe60000001828 */
[----:B------:R2:W-:Y:S01]  /*fee0*/  STG.E.U16 desc[UR20][R8.64+0xf2], R140 ;  /* 0x0000f28c08007986 */ /* 0x0005e2000c101514 */
[----:B------:R-:W3:Y:S03]  /*fef0*/  S2R R162, SR_TID.X ;  /* 0x0000000000a27919 */ /* 0x000ee60000002100 */
[----:B------:R1:W-:Y:S01]  /*ff00*/  STG.E.U16 desc[UR20][R198.64+0xf0], R219 ;  /* 0x0000f0dbc6007986 */ /* 0x0003e2000c101514 */
[C---:B--2---:R-:W-:Y:S11]  /*ff10*/  HMMA.16816.F32 R8, R4.reuse, R20, R32 ;  /* 0x000000140408723c */ /* 0x044ff60000001820 */
[----:B------:R1:W-:Y:S04]  /*ff20*/  STL.64 [R1+0x28], R12 ;  /* 0x0000280c01007387 */ /* 0x0003e80000100a00 */
[----:B------:R1:W-:Y:S04]  /*ff30*/  STL.64 [R1+0x30], R14 ;  /* 0x0000300e01007387 */ /* 0x0003e80000100a00 */
[----:B------:R1:W-:Y:S01]  /*ff40*/  STG.E.U16 desc[UR20][R198.64+0xf2], R217 ;  /* 0x0000f2d9c6007986 */ /* 0x0003e2000c101514 */
[----:B------:R-:W-:Y:S03]  /*ff50*/  HMMA.16816.F32 R236, R4, R22, R16 ;  /* 0x0000001604ec723c */ /* 0x000fe60000001810 */
[----:B------:R1:W-:Y:S04]  /*ff60*/  STG.E.U16 desc[UR20][R2.64+0xf0], R216 ;  /* 0x0000f0d802007986 */ /* 0x0003e8000c101514 */
[----:B------:R1:W-:Y:S04]  /*ff70*/  STG.E.U16 desc[UR20][R2.64+0xf2], R211 ;  /* 0x0000f2d302007986 */ /* 0x0003e8000c101514 */
[----:B------:R1:W-:Y:S04]  /*ff80*/  STL.64 [R1], R8 ;  /* 0x0000000801007387 */ /* 0x0003e80000100a00 */
[----:B------:R1:W-:Y:S01]  /*ff90*/  STL.64 [R1+0x8], R10 ;  /* 0x0000080a01007387 */ /* 0x0003e20000100a00 */
[----:B---3--:R-:W-:Y:S01]  /*ffa0*/  IMAD.SHL.U32 R162, R162, 0x8, RZ ;  /* 0x00000008a2a27824 */ /* 0x008fe200078e00ff */
[----:B------:R-:W-:-:S04]  /*ffb0*/  IADD3.X R197, PT, PT, R45, -0x1, RZ, P0, !PT ;  /* 0xffffffff2dc57810 */ /* 0x000fc800007fe4ff */
[----:B------:R-:W-:Y:S01]  /*ffc0*/  LOP3.LUT R162, R162, 0x18, RZ, 0xc0, !PT ;  /* 0x00000018a2a27812 */ /* 0x000fe200078ec0ff */
[----:B------:R-:W-:Y:S06]  /*ffd0*/  BRA.U !UP0, `(.L_x_637) ;  /* 0x000000d908587547 */ /* 0x000fec000b800000 */
[----:B------:R-:W2:Y:S01]  /*ffe0*/  LDL R232, [R1+0x33c] ;  /* 0x00033c0001e87983 */ /* 0x000ea20000100800 */
[----:B------:R-:W3:Y:S01]  /*fff0*/  LDCU UR5, c[0x0][0x440] ;  /* 0x00008800ff0577ac */ /* 0x000ee20008000800 */
[----:B------:R-:W-:-:S04]  /*10000*/  DEPBAR.LE SB0, 0x0 ;  /* 0x000080000000791a */ /* 0x000fc80000000000 */
[----:B------:R-:W4:Y:S04]  /*10010*/  LDL R252, [R1+0x338] ;  /* 0x0003380001fc7983 */ /* 0x000f280000100800 */
[----:B------:R-:W4:Y:S01]  /*10020*/  LDL.LU R250, [R1+0x104] ;  /* 0x0001040001fa7983 */ /* 0x000f220000300800 */
[----:B------:R-:W-:Y:S01]  /*10030*/  UIADD3 UR4, UPT, UPT, UR24, -0x2, URZ ;  /* 0xfffffffe18047890 */ /* 0x000fe2000fffe0ff */
[----:B-1----:R-:W-:Y:S01]  /*10040*/  IMAD.U32 R2, RZ, RZ, UR10 ;  /* 0x0000000aff027e24 */ /* 0x002fe2000f8e00ff */
[----:B------:R-:W-:Y:S01]  /*10050*/  UISETP.GE.AND UP0, UPT, UR24, 0x3, UPT ;  /* 0x000000031800788c */ /* 0x000fe2000bf06270 */
[----:B------:R-:W-:Y:S01]  /*10060*/  IMAD.U32 R3, RZ, RZ, UR10 ;  /* 0x0000000aff037e24 */ /* 0x000fe2000f8e00ff */
[----:B------:R-:W-:Y:S01]  /*10070*/  UIMAD.WIDE.U32 UR36, UR4, UR10, URZ ;  /* 0x0000000a042472a5 */ /* 0x000fe2000f8e00ff */
[----:B------:R-:W-:-:S02]  /*10080*/  IMAD.U32 R7, RZ, RZ, UR10 ;  /* 0x0000000aff077e24 */ /* 0x000fc4000f8e00ff */
[----:B------:R-:W-:Y:S01]  /*10090*/  IMAD.U32 R6, RZ, RZ, UR11 ;  /* 0x0000000bff067e24 */ /* 0x000fe2000f8e00ff */
[----:B------:R-:W-:Y:S01]  /*100a0*/  BAR.SYNC.DEFER_BLOCKING 0x0 ;  /* 0x0000000000007b1d */ /* 0x000fe20000010000 */
[----:B---3--:R-:W-:Y:S01]  /*100b0*/  ISETP.GE.AND P0, PT, R162, UR5, PT ;  /* 0x00000005a2007c0c */ /* 0x008fe2000bf06270 */
[----:B------:R-:W-:Y:S01]  /*100c0*/  UIMAD UR5, UR4, UR11, UR37 ;  /* 0x0000000b040572a4 */ /* 0x000fe2000f8e0225 */
[----:B------:R-:W-:Y:S01]  /*100d0*/  IMAD.U32 R9, RZ, RZ, UR10 ;  /* 0x0000000aff097e24 */ /* 0x000fe2000f8e00ff */
[----:B------:R-:W-:Y:S01]  /*100e0*/  USHF.L.U32 UR4, UR36, 0x7, URZ ;  /* 0x0000000724047899 */ /* 0x000fe200080006ff */
[----:B------:R-:W-:Y:S01]  /*100f0*/  IMAD.U32 R8, RZ, RZ, UR11 ;  /* 0x0000000bff087e24 */ /* 0x000fe2000f8e00ff */
[----:B------:R-:W-:Y:S01]  /*10100*/  USHF.L.U64.HI UR5, UR36, 0x7, UR5 ;  /* 0x0000000724057899 */ /* 0x000fe20008010205 */
[----:B------:R-:W-:-:S03]  /*10110*/  IMAD.U32 R12, RZ, RZ, UR11 ;  /* 0x0000000bff0c7e24 */ /* 0x000fc6000f8e00ff */
[----:B------:R-:W-:-:S04]  /*10120*/  IMAD.U32 R0, RZ, RZ, UR4 ;  /* 0x00000004ff007e24 */ /* 0x000fc8000f8e00ff */
[----:B------:R-:W-:Y:S01]  /*10130*/  @!P0 LEA R4, P1, R2, UR4, 0x6 ;  /* 0x0000000402048c11 */ /* 0x000fe2000f8230ff */
[----:B------:R-:W-:Y:S01]  /*10140*/  IMAD.U32 R2, RZ, RZ, UR5 ;  /* 0x00000005ff027e24 */ /* 0x000fe2000f8e00ff */
[----:B------:R-:W-:Y:S01]  /*10150*/  @!P0 LEA R5, P2, R3, UR4, 0x5 ;  /* 0x0000000403058c11 */ /* 0x000fe2000f8428ff */
[----:B------:R-:W-:Y:S01]  /*10160*/  IMAD.U32 R3, RZ, RZ, UR5 ;  /* 0x00000005ff037e24 */ /* 0x000fe2000f8e00ff */
[----:B------:R-:W-:Y:S02]  /*10170*/  @!P0 LEA.HI.X R7, R7, UR5, R6, 0x6, P1 ;  /* 0x0000000507078c11 */ /* 0x000fe400088f3406 */
[----:B------:R-:W-:Y:S01]  /*10180*/  @!P0 LEA.HI.X R9, R9, UR5, R8, 0x5, P2 ;  /* 0x0000000509098c11 */ /* 0x000fe200090f2c08 */
[----:B-----5:R-:W-:Y:S01]  /*10190*/  @P0 STS.128 [R202+0x4000], RZ ;  /* 0x004000ffca000388 */ /* 0x020fe20000000c00 */
[-C--:B--2---:R-:W-:Y:S02]  /*101a0*/  @!P0 LEA R10, P3, R0, R232.reuse, 0x1 ;  /* 0x000000e8000a8211 */ /* 0x084fe400078608ff */
[----:B------:R-:W-:-:S02]  /*101b0*/  @!P0 LEA R6, P1, R4, R232, 0x1 ;  /* 0x000000e804068211 */ /* 0x000fc400078208ff */
[C---:B------:R-:W-:Y:S02]  /*101c0*/  @!P0 LEA R8, P2, R5.reuse, R232, 0x1 ;  /* 0x000000e805088211 */ /* 0x040fe400078408ff */
[-C--:B----4-:R-:W-:Y:S01]  /*101d0*/  @!P0 LEA.HI.X R11, R0, R252.reuse, R2, 0x1, P3 ;  /* 0x000000fc000b8211 */ /* 0x090fe200018f0c02 */
[----:B------:R-:W-:Y:S01]  /*101e0*/  IMAD.U32 R2, RZ, RZ, UR4 ;  /* 0x00000004ff027e24 */ /* 0x000fe2000f8e00ff */
[-C--:B------:R-:W-:Y:S01]  /*101f0*/  @!P0 LEA.HI.X R7, R4, R252.reuse, R7, 0x1, P1 ;  /* 0x000000fc04078211 */ /* 0x080fe200008f0c07 */
[----:B------:R-:W-:Y:S01]  /*10200*/  IMAD.U32 R0, RZ, RZ, UR10 ;  /* 0x0000000aff007e24 */ /* 0x000fe2000f8e00ff */
[----:B------:R-:W-:Y:S01]  /*10210*/  @!P0 LEA.HI.X R9, R5, R252, R9, 0x1, P2 ;  /* 0x000000fc05098211 */ /* 0x000fe200010f0c09 */
[----:B------:R-:W-:Y:S01]  /*10220*/  @!PT LDS RZ, [RZ] ;  /* 0x00000000fffff984 */ /* 0x000fe20000000800 */
[----:B------:R-:W-:Y:S01]  /*10230*/  @!PT LDS RZ, [RZ] ;  /* 0x00000000fffff984 */ /* 0x000fe20000000800 */
[----:B------:R-:W-:Y:S01]  /*10240*/  @!PT LDS RZ, [RZ] ;  /* 0x00000000fffff984 */ /* 0x000fe20000000800 */
[----:B------:R-:W-:Y:S02]  /*10250*/  @!P0 LDGSTS.E.BYPASS.LTC128B.128 [R202+0x4000], desc[UR20][R10.64] ;  /* 0x040000000aca8fae */ /* 0x000fe4000b981a14 */
[----:B------:R-:W-:Y:S02]  /*10260*/  @!P0 IMAD.WIDE.U32 R2, R0, 0x60, R2 ;  /* 0x0000006000028825 */ /* 0x000fe400078e0002 */
[----:B------:R-:W-:Y:S02]  /*10270*/  @P0 STS.128 [R202+0x4800], RZ ;  /* 0x004800ffca000388 */ /* 0x000fe40000000c00 */
[----:B------:R-:W-:Y:S01]  /*10280*/  @!P0 IMAD R0, R12, 0x60, RZ ;  /* 0x000000600c008824 */ /* 0x000fe200078e02ff */
[----:B------:R-:W-:Y:S01]  /*10290*/  @!P0 LEA R4, P1, R2, R232, 0x1 ;  /* 0x000000e802048211 */ /* 0x000fe200078208ff */
[----:B------:R-:W-:Y:S01]  /*102a0*/  @!PT LDS RZ, [RZ] ;  /* 0x00000000fffff984 */ /* 0x000fe20000000800 */
[----:B------:R-:W-:Y:S01]  /*102b0*/  @!PT LDS RZ, [RZ] ;  /* 0x00000000fffff984 */ /* 0x000fe20000000800 */
[----:B------:R-:W-:Y:S01]  /*102c0*/  @!PT LDS RZ, [RZ] ;  /* 0x00000000fffff984 */ /* 0x000fe20000000800 */
[----:B------:R1:W-:Y:S02]  /*102d0*/  @!P0 LDGSTS.E.BYPASS.LTC128B.128 [R202+0x4800], desc[UR20][R8.64] ;  /* 0x0480000008ca8fae */ /* 0x0003e4000b981a14 */
[----:B------:R-:W-:-:S02]  /*102e0*/  @!P0 IMAD.IADD R0, R0, 0x1, R3 ;  /* 0x0000000100008824 */ /* 0x000fc400078e0203 */
[----:B------:R-:W-:Y:S03]  /*102f0*/  @P0 STS.128 [R202+0x5000], RZ ;  /* 0x005000ffca000388 */ /* 0x000fe60000000c00 */
[----:B------:R-:W-:Y:S01]  /*10300*/  @!P0 LEA.HI.X R5, R2, R252, R0, 0x1, P1 ;  /* 0x000000fc02058211 */ /* 0x000fe200008f0c00 */
[----:B------:R-:W-:Y:S01]  /*10310*/  @!PT LDS RZ, [RZ] ;  /* 0x00000000fffff984 */ /* 0x000fe20000000800 */
[----:B------:R-:W-:Y:S01]  /*10320*/  @!PT LDS RZ, [RZ] ;  /* 0x00000000fffff984 */ /* 0x000fe20000000800 */
[----:B------:R-:W-:Y:S01]  /*10330*/  @!PT LDS RZ, [RZ] ;  /* 0x00000000fffff984 */ /* 0x000fe20000000800 */
[----:B------:R-:W-:Y:S01]  /*10340*/  @!P0 LDGSTS.E.BYPASS.LTC128B.128 [R202+0x5000], desc[UR20][R6.64] ;  /* 0x0500000006ca8fae */ /* 0x000fe2000b981a14 */
[----:B------:R-:W-:-:S03]  /*10350*/  IMAD.U32 R0, RZ, RZ, UR24 ;  /* 0x00000018ff007e24 */ /* 0x000fc6000f8e00ff */
[----:B------:R-:W-:Y:S01]  /*10360*/  @P0 STS.128 [R202+0x5800], RZ ;  /* 0x005800ffca000388 */ /* 0x000fe20000000c00 */
[----:B------:R-:W-:-:S03]  /*10370*/  IMAD R0, R0, 0x80, R137 ;  /* 0x0000008000007824 */ /* 0x000fc600078e0289 */
[----:B------:R-:W-:Y:S01]  /*10380*/  @!PT LDS RZ, [RZ] ;  /* 0x00000000fffff984 */ /* 0x000fe20000000800 */
[----:B------:R-:W-:Y:S01]  /*10390*/  @!PT LDS RZ, [RZ] ;  /* 0x00000000fffff984 */ /* 0x000fe20000000800 */
[----:B------:R-:W-:Y:S01]  /*103a0*/  @!PT LDS RZ, [RZ] ;  /* 0x00000000fffff984 */ /* 0x000fe20000000800 */
[----:B------:R2:W-:Y:S01]  /*103b0*/  @!P0 LDGSTS.E.BYPASS.LTC128B.128 [R202+0x5800], desc[UR20][R4.64] ;  /* 0x0580000004ca8fae */ /* 0x0005e2000b981a14 */
[C---:B------:R-:W-:Y:S02]  /*103c0*/  VIADD R3, R0.reuse, 0xffffff00 ;  /* 0xffffff0000037836 */ /* 0x040fe40000000000 */
[----:B------:R-:W-:Y:S01]  /*103d0*/  VIADD R2, R0, 0xffffff01 ;  /* 0xffffff0100027836 */ /* 0x000fe20000000000 */
[----:B------:R-:W-:Y:S02]  /*103e0*/  LDSM.16.M88.4 R12, [R145+0x1000] ;  /* 0x00100000910c783b */ /* 0x000fe40000000200 */
[C---:B------:R-:W-:Y:S02]  /*103f0*/  ISETP.GE.AND P3, PT, R3.reuse, R46, PT ;  /* 0x0000002e0300720c */ /* 0x040fe40003f66270 */
[----:B------:R-:W3:Y:S01]  /*10400*/  LDSM.16.M88.4 R28, [R138+0x2400] ;  /* 0x002400008a1c783b */ /* 0x000ee20000000200 */
[C---:B------:R-:W-:Y:S02]  /*10410*/  ISETP.GE.AND P2, PT, R3.reuse, R47, PT ;  /* 0x0000002f0300720c */ /* 0x040fe40003f46270 */
[C---:B------:R-:W-:Y:S01]  /*10420*/  ISETP.GE.AND P1, PT, R3.reuse, R53, PT ;  /* 0x000000350300720c */ /* 0x040fe20003f26270 */
[----:B------:R-:W-:Y:S01]  /*10430*/  LDSM.16.M88.4 R16, [R145] ;  /* 0x000000009110783b */ /* 0x000fe20000000200 */
[----:B------:R-:W-:-:S02]  /*10440*/  ISETP.GE.AND P5, PT, R3, R52, PT ;  /* 0x000000340300720c */ /* 0x000fc40003fa6270 */
[----:B------:R-:W-:Y:S01]  /*10450*/  ISETP.GE.AND P4, PT, R2, R46, PT ;  /* 0x0000002e0200720c */ /* 0x000fe20003f86270 */
[----:B------:R-:W4:Y:S04]  /*10460*/  LDSM.16.M88.4 R20, [R138+0x2000] ;  /* 0x002000008a14783b */ /* 0x000f280000000200 */
[----:B------:R-:W-:Y:S04]  /*10470*/  LDSM.16.M88.4 R40, [R139+0x2400] ;  /* 0x002400008b28783b */ /* 0x000fe80000000200 */
[----:B-1----:R-:W-:Y:S04]  /*10480*/  LDSM.16.M88.4 R8, [R250] ;  /* 0x00000000fa08783b */ /* 0x002fe80000000200 */
[----:B--2---:R-:W1:Y:S04]  /*10490*/  LDSM.16.M88.4 R4, [R250+0x1000] ;  /* 0x00100000fa04783b */ /* 0x004e680000000200 */
[----:B------:R-:W2:Y:S04]  /*104a0*/  LDSM.16.M88.4 R24, [R139+0x2000] ;  /* 0x002000008b18783b */ /* 0x000ea80000000200 */
[----:B------:R-:W2:Y:S04]  /*104b0*/  LDSM.16.M88.4 R64, [R138+0x2800] ;  /* 0x002800008a40783b */ /* 0x000ea80000000200 */
[----:B------:R-:W2:Y:S04]  /*104c0*/  LDSM.16.M88.4 R72, [R139+0x2800] ;  /* 0x002800008b48783b */ /* 0x000ea80000000200 */
[----:B------:R-:W2:Y:S01]  /*104d0*/  LDSM.16.M88.4 R80, [R138+0x2c00] ;  /* 0x002c00008a50783b */ /* 0x000ea20000000200 */
[----:B---3--:R-:W-:Y:S03]  /*104e0*/  HMMA.16816.F32 R48, R12, R28, RZ ;  /* 0x0000001c0c30723c */ /* 0x008fe600000018ff */
[----:B------:R-:W3:Y:S04]  /*104f0*/  LDSM.16.M88.4 R88, [R139+0x2c00] ;  /* 0x002c00008b58783b */ /* 0x000ee80000000200 */
[----:B------:R-:W3:Y:S01]  /*10500*/  LDSM.16.M88.4 R84, [R138+0x3000] ;  /* 0x003000008a54783b */ /* 0x000ee20000000200 */
[-C--:B----4-:R-:W-:Y:S03]  /*10510*/  HMMA.16816.F32 R68, R16, R20.reuse, RZ ;  /* 0x000000141044723c */ /* 0x090fe600000018ff */
[----:B------:R-:W4:Y:S04]  /*10520*/  LDSM.16.M88.4 R76, [R139+0x3000] ;  /* 0x003000008b4c783b */ /* 0x000f280000000200 */
[----:B------:R-:W0:Y:S01]  /*10530*/  LDGDEPBAR ;  /* 0x00000000000079af */ /* 0x000e220000000000 */
[----:B------:R-:W-:Y:S08]  /*10540*/  HMMA.16816.F32 R60, R12, R20, RZ ;  /* 0x000000140c3c723c */ /* 0x000ff000000018ff */
[----:B-1----:R-:W-:Y:S08]  /*10550*/  HMMA.16816.F32 R96, R4, R40, R48 ;  /* 0x000000280460723c */ /* 0x002ff00000001830 */
[-C--:B------:R-:W-:Y:S08]  /*10560*/  HMMA.16816.F32 R48, R12, R22.reuse, RZ ;  /* 0x000000160c30723c */ /* 0x080ff000000018ff */
[----:B------:R-:W-:Y:S08]  /*10570*/  HMMA.16816.F32 R20, R16, R22, RZ ;  /* 0x000000161014723c */ /* 0x000ff000000018ff */
[-C--:B--2---:R-:W-:Y:S08]  /*10580*/  HMMA.16816.F32 R68, R8, R24.reuse, R68 ;  /* 0x000000180844723c */ /* 0x084ff00000001844 */
[----:B------:R-:W-:Y:S08]  /*10590*/  HMMA.16816.F32 R92, R4, R24, R60 ;  /* 0x00000018045c723c */ /* 0x000ff0000000183c */
[----:B------:R-:W-:Y:S08]  /*105a0*/  HMMA.16816.F32 R32, R12, R64, RZ ;  /* 0x000000400c20723c */ /* 0x000ff000000018ff */
[----:B------:R-:W-:Y:S08]  /*105b0*/  HMMA.16816.F32 R56, R16, R28, RZ ;  /* 0x0000001c1038723c */ /* 0x000ff000000018ff */
[-C--:B------:R-:W-:Y:S08]  /*105c0*/  HMMA.16816.F32 R60, R4, R26.reuse, R48 ;  /* 0x0000001a043c723c */ /* 0x080ff00000001830 */
[----:B------:R-:W-:Y:S01]  /*105d0*/  HMMA.16816.F32 R48, R8, R26, R20 ;  /* 0x0000001a0830723c */ /* 0x000fe20000001814 */
[----:B------:R-:W-:-:S05]  /*105e0*/  I2FP.F32.U32 R21, R3 ;  /* 0x0000000300157245 */ /* 0x000fca0000201000 */
[C---:B------:R-:W-:Y:S01]  /*105f0*/  FFMA.FTZ R20, R21.reuse, UR8, R68 ;  /* 0x0000000815147c23 */ /* 0x040fe20008010044 */
[C---:B------:R-:W-:Y:S01]  /*10600*/  FFMA.FTZ R3, R21.reuse, UR8, R92 ;  /* 0x0000000815037c23 */ /* 0x040fe2000801005c */
[----:B------:R-:W-:Y:S01]  /*10610*/  HMMA.16816.F32 R108, R4, R72, R32 ;  /* 0x00000048046c723c */ /* 0x000fe20000001820 */
[C---:B------:R-:W-:Y:S01]  /*10620*/  FFMA.FTZ R22, R21.reuse, UR8, R70 ;  /* 0x0000000815167c23 */ /* 0x040fe20008010046 */
[----:B------:R-:W-:Y:S01]  /*10630*/  FFMA.FTZ R21, R21, UR8, R94 ;  /* 0x0000000815157c23 */ /* 0x000fe2000801005e */
[----:B------:R-:W-:Y:S02]  /*10640*/  FSEL R149, R20, -INF , !P3 ;  /* 0xff80000014957808 */ /* 0x000fe40005800000 */
[----:B------:R-:W-:Y:S02]  /*10650*/  I2FP.F32.U32 R20, R2 ;  /* 0x0000000200147245 */ /* 0x000fe40000201000 */
[----:B------:R-:W-:Y:S01]  /*10660*/  FSEL R205, R3, -INF , !P1 ;  /* 0xff80000003cd7808 */ /* 0x000fe20004800000 */
[----:B------:R-:W-:Y:S01]  /*10670*/  HMMA.16816.F32 R32, R12, R80, RZ ;  /* 0x000000500c20723c */ /* 0x000fe200000018ff */
[----:B------:R-:W-:Y:S01]  /*10680*/  VIADD R3, R0, 0xffffff08 ;  /* 0xffffff0800037836 */ /* 0x000fe20000000000 */
[----:B------:R-:W-:Y:S01]  /*10690*/  FSEL R154, R22, -INF , !P2 ;  /* 0xff800000169a7808 */ /* 0x000fe20005000000 */
[C---:B------:R-:W-:Y:S01]  /*106a0*/  FFMA.FTZ R22, R20.reuse, UR8, R69 ;  /* 0x0000000814167c23 */ /* 0x040fe20008010045 */
[C---:B------:R-:W-:Y:S01]  /*106b0*/  FFMA.FTZ R25, R20.reuse, UR8, R71 ;  /* 0x0000000814197c23 */ /* 0x040fe20008010047 */
[----:B------:R-:W-:Y:S01]  /*106c0*/  FFMA.FTZ R24, R20, UR8, R93 ;  /* 0x0000000814187c23 */ /* 0x000fe2000801005d */
[----:B------:R-:W-:Y:S01]  /*106d0*/  ISETP.GE.AND P3, PT, R2, R47, PT ;  /* 0x0000002f0200720c */ /* 0x000fe20003f66270 */
[----:B------:R-:W-:Y:S01]  /*106e0*/  FFMA.FTZ R23, R20, UR8, R95 ;  /* 0x0000000814177c23 */ /* 0x000fe2000801005f */
[----:B------:R-:W-:Y:S01]  /*106f0*/  HMMA.16816.F32 R100, R8, R40, R56 ;  /* 0x000000280864723c */ /* 0x000fe20000001838 */
[----:B------:R-:W-:Y:S01]  /*10700*/  ISETP.GE.AND P2, PT, R2, R53, PT ;  /* 0x000000350200720c */ /* 0x000fe20003f46270 */
[----:B------:R-:W1:Y:S01]  /*10710*/  LDSM.16.M88.4 R68, [R138+0x3400] ;  /* 0x003400008a44783b */ /* 0x000e620000000200 */
[----:B------:R-:W-:-:S02]  /*10720*/  I2FP.F32.U32 R20, R3 ;  /* 0x0000000300147245 */ /* 0x000fc40000201000 */
[----:B------:R-:W-:Y:S02]  /*10730*/  FSEL R208, R21, -INF , !P5 ;  /* 0xff80000015d07808 */ /* 0x000fe40006800000 */
[----:B------:R-:W-:Y:S01]  /*10740*/  FSEL R142, R22, -INF , !P4 ;  /* 0xff800000168e7808 */ /* 0x000fe20006000000 */
[-C--:B------:R-:W-:Y:S01]  /*10750*/  HMMA.16816.F32 R56, R12, R30.reuse, RZ ;  /* 0x0000001e0c38723c */ /* 0x080fe200000018ff */
[----:B------:R-:W-:Y:S01]  /*10760*/  FSEL R148, R25, -INF , !P3 ;  /* 0xff80000019947808 */ /* 0x000fe20005800000 */
[----:B------:R-:W-:Y:S01]  /*10770*/  FFMA.FTZ R21, R20, UR8, R48 ;  /* 0x0000000814157c23 */ /* 0x000fe20008010030 */
[----:B------:R-:W-:Y:S01]  /*10780*/  FSEL R203, R24, -INF , !P2 ;  /* 0xff80000018cb7808 */ /* 0x000fe20005000000 */
[----:B------:R-:W-:Y:S01]  /*10790*/  FFMA.FTZ R22, R20, UR8, R60 ;  /* 0x0000000814167c23 */ /* 0x000fe2000801003c */
[C---:B------:R-:W-:Y:S02]  /*107a0*/  ISETP.GE.AND P5, PT, R3.reuse, R46, PT ;  /* 0x0000002e0300720c */ /* 0x040fe40003fa6270 */
[C---:B------:R-:W-:Y:S01]  /*107b0*/  ISETP.GE.AND P4, PT, R3.reuse, R47, PT ;  /* 0x0000002f0300720c */ /* 0x040fe20003f86270 */
[----:B------:R-:W-:Y:S01]  /*107c0*/  HMMA.16816.F32 R28, R16, R30, RZ ;  /* 0x0000001e101c723c */ /* 0x000fe200000018ff */
[----:B------:R-:W-:-:S02]  /*107d0*/  ISETP.GE.AND P3, PT, R3, R53, PT ;  /* 0x000000350300720c */ /* 0x000fc40003f66270 */
[-C--:B------:R-:W-:Y:S01]  /*107e0*/  ISETP.GE.AND P2, PT, R3, R52.reuse, PT ;  /* 0x000000340300720c */ /* 0x080fe20003f46270 */
[----:B------:R-:W-:Y:S01]  /*107f0*/  FFMA.FTZ R3, R20, UR8, R50 ;  /* 0x0000000814037c23 */ /* 0x000fe20008010032 */
[----:B------:R-:W-:Y:S01]  /*10800*/  ISETP.GE.AND P1, PT, R2, R52, PT ;  /* 0x000000340200720c */ /* 0x000fe20003f26270 */
[----:B------:R-:W-:Y:S01]  /*10810*/  VIADD R2, R0, 0xffffff09 ;  /* 0xffffff0900027836 */ /* 0x000fe20000000000 */
[----:B------:R-:W-:Y:S01]  /*10820*/  FSEL R161, R21, -INF , !P5 ;  /* 0xff80000015a17808 */ /* 0x000fe20006800000 */
[----:B------:R-:W-:Y:S01]  /*10830*/  HMMA.16816.F32 R36, R16, R64, RZ ;  /* 0x000000401024723c */ /* 0x000fe200000018ff */
[----:B------:R-:W-:Y:S01]  /*10840*/  FSEL R207, R23, -INF , !P1 ;  /* 0xff80000017cf7808 */ /* 0x000fe20004800000 */
[----:B------:R-:W-:Y:S01]  /*10850*/  FFMA.FTZ R20, R20, UR8, R62 ;  /* 0x0000000814147c23 */ /* 0x000fe2000801003e */
[----:B------:R-:W-:Y:S02]  /*10860*/  FSEL R169, R3, -INF , !P4 ;  /* 0xff80000003a97808 */ /* 0x000fe40006000000 */
[----:B------:R-:W-:-:S02]  /*10870*/  FSEL R204, R22, -INF , !P3 ;  /* 0xff80000016cc7808 */ /* 0x000fc40005800000 */
[C---:B------:R-:W-:Y:S01]  /*10880*/  ISETP.GE.AND P1, PT, R2.reuse, R46, PT ;  /* 0x0000002e0200720c */ /* 0x040fe20003f26270 */
[----:B---3--:R-:W-:Y:S01]  /*10890*/  HMMA.16816.F32 R112, R4, R88, R32 ;  /* 0x000000580470723c */ /* 0x008fe20000001820 */
[C---:B------:R-:W-:Y:S02]  /*108a0*/  ISETP.GE.AND P5, PT, R2.reuse, R47, PT ;  /* 0x0000002f0200720c */ /* 0x040fe40003fa6270 */
[C---:B------:R-:W-:Y:S02]  /*108b0*/  ISETP.GE.AND P4, PT, R2.reuse, R53, PT ;  /* 0x000000350200720c */ /* 0x040fe40003f86270 */
[----:B------:R-:W-:Y:S02]  /*108c0*/  I2FP.F32.U32 R3, R2 ;  /* 0x0000000200037245 */ /* 0x000fe40000201000 */
[----:B------:R-:W-:Y:S01]  /*108d0*/  ISETP.GE.AND P3, PT, R2, R52, PT ;  /* 0x000000340200720c */ /* 0x000fe20003f66270 */
[----:B------:R-:W-:Y:S01]  /*108e0*/  VIADD R2, R0, 0xffffff10 ;  /* 0xffffff1000027836 */ /* 0x000fe20000000000 */
[----:B------:R-:W-:Y:S01]  /*108f0*/  HMMA.16816.F32 R32, R12, R84, RZ ;  /* 0x000000540c20723c */ /* 0x000fe200000018ff */
[C---:B------:R-:W-:Y:S01]  /*10900*/  FFMA.FTZ R22, R3.reuse, UR8, R49 ;  /* 0x0000000803167c23 */ /* 0x040fe20008010031 */
[C---:B------:R-:W-:Y:S01]  /*10910*/  FFMA.FTZ R21, R3.reuse, UR8, R51 ;  /* 0x0000000803157c23 */ /* 0x040fe20008010033 */
[C---:B------:R-:W-:Y:S01]  /*10920*/  FFMA.FTZ R23, R3.reuse, UR8, R61 ;  /* 0x0000000803177c23 */ /* 0x040fe2000801003d */
[----:B------:R-:W-:Y:S01]  /*10930*/  FFMA.FTZ R24, R3, UR8, R63 ;  /* 0x0000000803187c23 */ /* 0x000fe2000801003f */
[----:B------:R-:W-:Y:S01]  /*10940*/  I2FP.F32.U32 R3, R2 ;  /* 0x0000000200037245 */ /* 0x000fe20000201000 */
[----:B------:R-:W2:Y:S01]  /*10950*/  LDSM.16.M88.4 R60, [R139+0x3400] ;  /* 0x003400008b3c783b */ /* 0x000ea20000000200 */
[----:B------:R-:W-:Y:S01]  /*10960*/  FSEL R206, R20, -INF , !P2 ;  /* 0xff80000014ce7808 */ /* 0x000fe20005000000 */
[-C--:B------:R-:W-:Y:S01]  /*10970*/  HMMA.16816.F32 R56, R4, R42.reuse, R56 ;  /* 0x0000002a0438723c */ /* 0x080fe20000001838 */
[----:B------:R-:W-:Y:S01]  /*10980*/  FSEL R150, R22, -INF , !P1 ;  /* 0xff80000016967808 */ /* 0x000fe20004800000 */
[----:B------:R-:W-:Y:S01]  /*10990*/  FFMA.FTZ R20, R3, UR8, R100 ;  /* 0x0000000803147c23 */ /* 0x000fe20008010064 */
[----:B------:R-:W-:Y:S01]  /*109a0*/  FSEL R158, R21, -INF , !P5 ;  /* 0xff800000159e7808 */ /* 0x000fe20006800000 */
[----:B------:R-:W-:Y:S01]  /*109b0*/  FFMA.FTZ R21, R3, UR8, R96 ;  /* 0x0000000803157c23 */ /* 0x000fe20008010060 */
[----:B------:R-:W-:Y:S01]  /*109c0*/  FSEL R200, R23, -INF , !P4 ;  /* 0xff80000017c87808 */ /* 0x000fe20006000000 */
[----:B------:R-:W-:Y:S01]  /*109d0*/  FFMA.FTZ R22, R3, UR8, R102 ;  /* 0x0000000803167c23 */ /* 0x000fe20008010066 */
[C---:B------:R-:W-:Y:S01]  /*109e0*/  ISETP.GE.AND P2, PT, R2.reuse, R46, PT ;  /* 0x0000002e0200720c */ /* 0x040fe20003f46270 */
[----:B------:R-:W-:Y:S01]  /*109f0*/  HMMA.16816.F32 R40, R8, R42, R28 ;  /* 0x0000002a0828723c */ /* 0x000fe2000000181c */
[----:B------:R-:W-:-:S02]  /*10a00*/  ISETP.GE.AND P1, PT, R2, R47, PT ;  /* 0x0000002f0200720c */ /* 0x000fc40003f26270 */
[C---:B------:R-:W-:Y:S02]  /*10a10*/  ISETP.GE.AND P5, PT, R2.reuse, R53, PT ;  /* 0x000000350200720c */ /* 0x040fe40003fa6270 */
[----:B------:R-:W-:Y:S01]  /*10a20*/  ISETP.GE.AND P4, PT, R2, R52, PT ;  /* 0x000000340200720c */ /* 0x000fe20003f86270 */
[----:B------:R-:W-:Y:S01]  /*10a30*/  VIADD R2, R0, 0xffffff11 ;  /* 0xffffff1100027836 */ /* 0x000fe20000000000 */
[----:B------:R-:W-:Y:S01]  /*10a40*/  FSEL R156, R20, -INF , !P2 ;  /* 0xff800000149c7808 */ /* 0x000fe20005000000 */
[----:B------:R-:W-:Y:S01]  /*10a50*/  HMMA.16816.F32 R104, R8, R72, R36 ;  /* 0x000000480868723c */ /* 0x000fe20000001824 */
[----:B------:R-:W-:Y:S01]  /*10a60*/  FSEL R195, R21, -INF , !P5 ;  /* 0xff80000015c37808 */ /* 0x000fe20006800000 */
[----:B------:R-:W-:Y:S01]  /*10a70*/  FFMA.FTZ R21, R3, UR8, R98 ;  /* 0x0000000803157c23 */ /* 0x000fe20008010062 */
[----:B------:R-:W-:Y:S01]  /*10a80*/  I2FP.F32.U32 R20, R2 ;  /* 0x0000000200147245 */ /* 0x000fe20000201000 */
[----:B------:R-:W-:Y:S01]  /*10a90*/  VIADD R3, R0, 0xffffff18 ;  /* 0xffffff1800037836 */ /* 0x000fe20000000000 */
[----:B------:R-:W-:-:S02]  /*10aa0*/  FSEL R201, R24, -INF , !P3 ;  /* 0xff80000018c97808 */ /* 0x000fc40005800000 */
[----:B------:R-:W-:Y:S01]  /*10ab0*/  FSEL R167, R22, -INF , !P1 ;  /* 0xff80000016a77808 */ /* 0x000fe20004800000 */
[----:B------:R-:W-:Y:S01]  /*10ac0*/  HMMA.16816.F32 R36, R16, R80, RZ ;  /* 0x000000501024723c */ /* 0x000fe200000018ff */
[C---:B------:R-:W-:Y:S01]  /*10ad0*/  FFMA.FTZ R22, R20.reuse, UR8, R101 ;  /* 0x0000000814167c23 */ /* 0x040fe20008010065 */
[C---:B------:R-:W-:Y:S01]  /*10ae0*/  FFMA.FTZ R25, R20.reuse, UR8, R103 ;  /* 0x0000000814197c23 */ /* 0x040fe20008010067 */
[----:B------:R-:W-:Y:S01]  /*10af0*/  FFMA.FTZ R24, R20, UR8, R97 ;  /* 0x0000000814187c23 */ /* 0x000fe20008010061 */
[----:B------:R-:W-:Y:S01]  /*10b00*/  ISETP.GE.AND P3, PT, R2, R46, PT ;  /* 0x0000002e0200720c */ /* 0x000fe20003f66270 */
[----:B------:R-:W-:Y:S01]  /*10b10*/  FFMA.FTZ R23, R20, UR8, R99 ;  /* 0x0000000814177c23 */ /* 0x000fe20008010063 */
[C---:B------:R-:W-:Y:S02]  /*10b20*/  ISETP.GE.AND P2, PT, R2.reuse, R47, PT ;  /* 0x0000002f0200720c */ /* 0x040fe40003f46270 */
[----:B----4-:R-:W-:Y:S01]  /*10b30*/  HMMA.16816.F32 R124, R4, R76, R32 ;  /* 0x0000004c047c723c */ /* 0x010fe20000001820 */
[----:B------:R-:W-:-:S02]  /*10b40*/  ISETP.GE.AND P1, PT, R2, R53, PT ;  /* 0x000000350200720c */ /* 0x000fc40003f26270 */
[----:B------:R-:W-:Y:S02]  /*10b50*/  I2FP.F32.U32 R20, R3 ;  /* 0x0000000300147245 */ /* 0x000fe40000201000 */
[----:B------:R-:W-:Y:S02]  /*10b60*/  FSEL R197, R21, -INF , !P4 ;  /* 0xff80000015c57808 */ /* 0x000fe40006000000 */
[----:B------:R-:W-:Y:S01]  /*10b70*/  FSEL R151, R22, -INF , !P3 ;  /* 0xff80000016977808 */ /* 0x000fe20005800000 */
[----:B------:R-:W-:Y:S01]  /*10b80*/  HMMA.16816.F32 R32, R12, R66, RZ ;  /* 0x000000420c20723c */ /* 0x000fe200000018ff */
[----:B------:R-:W-:Y:S01]  /*10b90*/  FSEL R160, R25, -INF , !P2 ;  /* 0xff80000019a07808 */ /* 0x000fe20005000000 */
[----:B------:R-:W-:Y:S01]  /*10ba0*/  FFMA.FTZ R21, R20, UR8, R40 ;  /* 0x0000000814157c23 */ /* 0x000fe20008010028 */
[----:B------:R-:W-:Y:S01]  /*10bb0*/  FSEL R194, R24, -INF , !P1 ;  /* 0xff80000018c27808 */ /* 0x000fe20004800000 */
[----:B------:R-:W-:Y:S01]  /*10bc0*/  FFMA.FTZ R22, R20, UR8, R56 ;  /* 0x0000000814167c23 */ /* 0x000fe20008010038 */
[----:B------:R-:W-:-:S02]  /*10bd0*/  ISETP.GE.AND P4, PT, R3, R46, PT ;  /* 0x0000002e0300720c */ /* 0x000fc40003f86270 */
[C---:B------:R-:W-:Y:S01]  /*10be0*/  ISETP.GE.AND P3, PT, R3.reuse, R47, PT ;  /* 0x0000002f0300720c */ /* 0x040fe20003f66270 */
[----:B------:R-:W-:Y:S01]  /*10bf0*/  HMMA.16816.F32 R28, R16, R66, RZ ;  /* 0x00000042101c723c */ /* 0x000fe200000018ff */
[C---:B------:R-:W-:Y:S02]  /*10c00*/  ISETP.GE.AND P2, PT, R3.reuse, R53, PT ;  /* 0x000000350300720c */ /* 0x040fe40003f46270 */
[-C--:B------:R-:W-:Y:S01]  /*10c10*/  ISETP.GE.AND P1, PT, R3, R52.reuse, PT ;  /* 0x000000340300720c */ /* 0x080fe20003f26270 */
[----:B------:R-:W-:Y:S01]  /*10c20*/  FFMA.FTZ R3, R20, UR8, R42 ;  /* 0x0000000814037c23 */ /* 0x000fe2000801002a */
[----:B------:R-:W-:Y:S01]  /*10c30*/  ISETP.GE.AND P5, PT, R2, R52, PT ;  /* 0x000000340200720c */ /* 0x000fe20003fa6270 */
[----:B------:R-:W-:Y:S01]  /*10c40*/  VIADD R2, R0, 0xffffff19 ;  /* 0xffffff1900027836 */ /* 0x000fe20000000000 */
[----:B------:R-:W-:Y:S01]  /*10c50*/  FSEL R155, R21, -INF , !P4 ;  /* 0xff800000159b7808 */ /* 0x000fe20006000000 */
[----:B------:R-:W-:Y:S01]  /*10c60*/  HMMA.16816.F32 R120, R8, R88, R36 ;  /* 0x000000580878723c */ /* 0x000fe20000001824 */
[----:B------:R-:W-:Y:S01]  /*10c70*/  FSEL R196, R23, -INF , !P5 ;  /* 0xff80000017c47808 */ /* 0x000fe20006800000 */
[----:B------:R-:W-:Y:S01]  /*10c80*/  FFMA.FTZ R20, R20, UR8, R58 ;  /* 0x0000000814147c23 */ /* 0x000fe2000801003a */
[----:B------:R-:W-:-:S02]  /*10c90*/  FSEL R170, R3, -INF , !P3 ;  /* 0xff80000003aa7808 */ /* 0x000fc40005800000 */
[----:B------:R-:W-:Y:S02]  /*10ca0*/  FSEL R192, R22, -INF , !P2 ;  /* 0xff80000016c07808 */ /* 0x000fe40005000000 */
[C---:B------:R-:W-:Y:S01]  /*10cb0*/  ISETP.GE.AND P5, PT, R2.reuse, R46, PT ;  /* 0x0000002e0200720c */ /* 0x040fe20003fa6270 */
[----:B------:R-:W-:Y:S01]  /*10cc0*/  HMMA.16816.F32 R36, R16, R84, RZ ;  /* 0x000000541024723c */ /* 0x000fe200000018ff */
[C---:B------:R-:W-:Y:S02]  /*10cd0*/  ISETP.GE.AND P4, PT, R2.reuse, R47, PT ;  /* 0x0000002f0200720c */ /* 0x040fe40003f86270 */
[C---:B------:R-:W-:Y:S02]  /*10ce0*/  ISETP.GE.AND P3, PT, R2.reuse, R53, PT ;  /* 0x000000350200720c */ /* 0x040fe40003f66270 */
[----:B------:R-:W-:Y:S02]  /*10cf0*/  I2FP.F32.U32 R3, R2 ;  /* 0x0000000200037245 */ /* 0x000fe40000201000 */
[----:B------:R-:W-:Y:S01]  /*10d00*/  ISETP.GE.AND P2, PT, R2, R52, PT ;  /* 0x000000340200720c */ /* 0x000fe20003f46270 */
[----:B------:R-:W-:Y:S01]  /*10d10*/  VIADD R2, R0, 0xffffff20 ;  /* 0xffffff2000027836 */ /* 0x000fe20000000000 */
[----:B------:R-:W-:Y:S01]  /*10d20*/  HMMA.16816.F32 R48, R4, R74, R32 ;  /* 0x0000004a0430723c */ /* 0x000fe20000001820 */
[C---:B------:R-:W-:Y:S01]  /*10d30*/  FFMA.FTZ R22, R3.reuse, UR8, R41 ;  /* 0x0000000803167c23 */ /* 0x040fe20008010029 */
[C---:B------:R-:W-:Y:S01]  /*10d40*/  FFMA.FTZ R21, R3.reuse, UR8, R43 ;  /* 0x0000000803157c23 */ /* 0x040fe2000801002b */
[C---:B------:R-:W-:Y:S01]  /*10d50*/  FFMA.FTZ R23, R3.reuse, UR8, R57 ;  /* 0x0000000803177c23 */ /* 0x040fe20008010039 */
[----:B------:R-:W-:Y:S01]  /*10d60*/  FFMA.FTZ R24, R3, UR8, R59 ;  /* 0x0000000803187c23 */ /* 0x000fe2000801003b */
[----:B------:R-:W-:-:S02]  /*10d70*/  I2FP.F32.U32 R3, R2 ;  /* 0x0000000200037245 */ /* 0x000fc40000201000 */
[----:B------:R-:W-:Y:S01]  /*10d80*/  FSEL R193, R20, -INF , !P1 ;  /* 0xff80000014c17808 */ /* 0x000fe20004800000 */
[C---:B------:R-:W-:Y:S01]  /*10d90*/  HMMA.16816.F32 R72, R8.reuse, R74, R28 ;  /* 0x0000004a0848723c */ /* 0x040fe2000000181c */
        /* <DEDUP_REMOVED lines=13> */
[----:B------:R-:W-:Y:S01]  /*10e70*/  HMMA.16816.F32 R40, R12, R82, RZ ;  /* 0x000000520c28723c */ /* 0x000fe200000018ff */
[----:B------:R-:W-:Y:S01]  /*10e80*/  FSEL R182, R21, -INF , !P4 ;  /* 0xff80000015b67808 */ /* 0x000fe20006000000 */
[----:B------:R-:W-:Y:S01]  /*10e90*/  FFMA.FTZ R21, R3, UR8, R110 ;  /* 0x0000000803157c23 */ /* 0x000fe2000801006e */
[----:B------:R-:W-:Y:S01]  /*10ea0*/  I2FP.F32.U32 R20, R2 ;  /* 0x0000000200147245 */ /* 0x000fe20000201000 */
[----:B------:R-:W-:Y:S01]  /*10eb0*/  VIADD R3, R0, 0xffffff28 ;  /* 0xffffff2800037836 */ /* 0x000fe20000000000 */
[----:B------:R-:W-:-:S02]  /*10ec0*/  FSEL R191, R24, -INF , !P2 ;  /* 0xff80000018bf7808 */ /* 0x000fc40005000000 */
[----:B------:R-:W-:Y:S01]  /*10ed0*/  FSEL R176, R22, -INF , !P5 ;  /* 0xff80000016b07808 */ /* 0x000fe20006800000 */
[C---:B------:R-:W-:Y:S01]  /*10ee0*/  FFMA.FTZ R22, R20.reuse, UR8, R105 ;  /* 0x0000000814167c23 */ /* 0x040fe20008010069 */
[C---:B------:R-:W-:Y:S01]  /*10ef0*/  FFMA.FTZ R25, R20.reuse, UR8, R107 ;  /* 0x0000000814197c23 */ /* 0x040fe2000801006b */
[----:B------:R-:W-:Y:S01]  /*10f00*/  FFMA.FTZ R24, R20, UR8, R109 ;  /* 0x0000000814187c23 */ /* 0x000fe2000801006d */
[----:B------:R-:W-:Y:S01]  /*10f10*/  ISETP.GE.AND P2, PT, R2, R46, PT ;  /* 0x0000002e0200720c */ /* 0x000fe20003f46270 */
[----:B------:R-:W-:Y:S01]  /*10f20*/  FFMA.FTZ R23, R20, UR8, R111 ;  /* 0x0000000814177c23 */ /* 0x000fe2000801006f */
[C---:B------:R-:W-:Y:S01]  /*10f30*/  ISETP.GE.AND P1, PT, R2.reuse, R47, PT ;  /* 0x0000002f0200720c */ /* 0x040fe20003f26270 */
[----:B------:R-:W-:Y:S01]  /*10f40*/  HMMA.16816.F32 R36, R16, R82, RZ ;  /* 0x000000521024723c */ /* 0x000fe200000018ff */
[----:B------:R-:W-:Y:S02]  /*10f50*/  ISETP.GE.AND P5, PT, R2, R53, PT ;  /* 0x000000350200720c */ /* 0x000fe40003fa6270 */
[----:B------:R-:W-:-:S02]  /*10f60*/  I2FP.F32.U32 R20, R3 ;  /* 0x0000000300147245 */ /* 0x000fc40000201000 */
[----:B------:R-:W-:Y:S02]  /*10f70*/  FSEL R190, R21, -INF , !P3 ;  /* 0xff80000015be7808 */ /* 0x000fe40005800000 */
[----:B------:R-:W-:Y:S01]  /*10f80*/  FSEL R165, R22, -INF , !P2 ;  /* 0xff80000016a57808 */ /* 0x000fe20005000000 */
[C---:B------:R-:W-:Y:S01]  /*10f90*/  FFMA.FTZ R21, R20.reuse, UR8, R72 ;  /* 0x0000000814157c23 */ /* 0x040fe20008010048 */
[----:B------:R-:W-:Y:S01]  /*10fa0*/  FSEL R172, R25, -INF , !P1 ;  /* 0xff80000019ac7808 */ /* 0x000fe20004800000 */
[----:B------:R-:W-:Y:S01]  /*10fb0*/  FFMA.FTZ R22, R20, UR8, R48 ;  /* 0x0000000814167c23 */ /* 0x000fe20008010030 */
[----:B------:R-:W-:Y:S01]  /*10fc0*/  FSEL R180, R24, -INF , !P5 ;  /* 0xff80000018b47808 */ /* 0x000fe20006800000 */
[----:B-1----:R-:W-:Y:S01]  /*10fd0*/  HMMA.16816.F32 R28, R12, R68, RZ ;  /* 0x000000440c1c723c */ /* 0x002fe200000018ff */
[C---:B------:R-:W-:Y:S02]  /*10fe0*/  ISETP.GE.AND P3, PT, R3.reuse, R46, PT ;  /* 0x0000002e0300720c */ /* 0x040fe40003f66270 */
[----:B------:R-:W-:-:S02]  /*10ff0*/  ISETP.GE.AND P2, PT, R3, R47, PT ;  /* 0x0000002f0300720c */ /* 0x000fc40003f46270 */
[C---:B------:R-:W-:Y:S02]  /*11000*/  ISETP.GE.AND P1, PT, R3.reuse, R53, PT ;  /* 0x000000350300720c */ /* 0x040fe40003f26270 */
        /* <DEDUP_REMOVED lines=8> */
[----:B------:R-:W-:-:S02]  /*11090*/  FSEL R164, R3, -INF , !P2 ;  /* 0xff80000003a47808 */ /* 0x000fc40005000000 */
[----:B------:R-:W-:Y:S02]  /*110a0*/  FSEL R177, R22, -INF , !P1 ;  /* 0xff80000016b17808 */ /* 0x000fe40004800000 */
[C---:B------:R-:W-:Y:S01]  /*110b0*/  ISETP.GE.AND P4, PT, R2.reuse, R46, PT ;  /* 0x0000002e0200720c */ /* 0x040fe20003f86270 */
[-C--:B------:R-:W-:Y:S01]  /*110c0*/  HMMA.16816.F32 R40, R4, R90.reuse, R40 ;  /* 0x0000005a0428723c */ /* 0x080fe20000001828 */
[C---:B------:R-:W-:Y:S02]  /*110d0*/  ISETP.GE.AND P3, PT, R2.reuse, R47, PT ;  /* 0x0000002f0200720c */ /* 0x040fe40003f66270 */
[C---:B------:R-:W-:Y:S02]  /*110e0*/  ISETP.GE.AND P2, PT, R2.reuse, R53, PT ;  /* 0x000000350200720c */ /* 0x040fe40003f46270 */
[----:B------:R-:W-:Y:S02]  /*110f0*/  I2FP.F32.U32 R3, R2 ;  /* 0x0000000200037245 */ /* 0x000fe40000201000 */
[----:B------:R-:W-:Y:S01]  /*11100*/  ISETP.GE.AND P1, PT, R2, R52, PT ;  /* 0x000000340200720c */ /* 0x000fe20003f26270 */
[----:B------:R-:W-:Y:S01]  /*11110*/  VIADD R2, R0, 0xffffff30 ;  /* 0xffffff3000027836 */ /* 0x000fe20000000000 */
[----:B------:R-:W-:Y:S01]  /*11120*/  FSEL R178, R20, -INF , !P5 ;  /* 0xff80000014b27808 */ /* 0x000fe20006800000 */
[C---:B------:R-:W-:Y:S01]  /*11130*/  FFMA.FTZ R22, R3.reuse, UR8, R73 ;  /* 0x0000000803167c23 */ /* 0x040fe20008010049 */
[C---:B------:R-:W-:Y:S01]  /*11140*/  FFMA.FTZ R21, R3.reuse, UR8, R75 ;  /* 0x0000000803157c23 */ /* 0x040fe2000801004b */
[C---:B------:R-:W-:Y:S01]  /*11150*/  FFMA.FTZ R23, R3.reuse, UR8, R49 ;  /* 0x0000000803177c23 */ /* 0x040fe20008010031 */
[----:B------:R-:W-:Y:S01]  /*11160*/  FFMA.FTZ R24, R3, UR8, R51 ;  /* 0x0000000803187c23 */ /* 0x000fe20008010033 */
[----:B------:R-:W-:Y:S01]  /*11170*/  I2FP.F32.U32 R3, R2 ;  /* 0x0000000200037245 */ /* 0x000fe20000201000 */
[----:B------:R-:W-:Y:S01]  /*11180*/  HMMA.16816.F32 R36, R8, R90, R36 ;  /* 0x0000005a0824723c */ /* 0x000fe20000001824 */
[----:B------:R-:W-:Y:S01]  /*11190*/  FSEL R174, R22, -INF , !P4 ;  /* 0xff80000016ae7808 */ /* 0x000fe20006000000 */
[----:B------:R-:W1:Y:S01]  /*111a0*/  LDSM.16.M88.4 R48, [R138+0x3800] ;  /* 0x003800008a30783b */ /* 0x000e620000000200 */
[----:B------:R-:W-:Y:S01]  /*111b0*/  FSEL R153, R21, -INF , !P3 ;  /* 0xff80000015997808 */ /* 0x000fe20005800000 */
[----:B------:R-:W-:Y:S01]  /*111c0*/  FFMA.FTZ R20, R3, UR8, R120 ;  /* 0x0000000803147c23 */ /* 0x000fe20008010078 */
[----:B------:R-:W-:Y:S01]  /*111d0*/  FSEL R166, R23, -INF , !P2 ;  /* 0xff80000017a67808 */ /* 0x000fe20005000000 */
[C---:B------:R-:W-:Y:S01]  /*111e0*/  FFMA.FTZ R21, R3.reuse, UR8, R112 ;  /* 0x0000000803157c23 */ /* 0x040fe20008010070 */
[C---:B------:R-:W-:Y:S01]  /*111f0*/  ISETP.GE.AND P5, PT, R2.reuse, R46, PT ;  /* 0x0000002e0200720c */ /* 0x040fe20003fa6270 */
[----:B------:R-:W-:Y:S01]  /*11200*/  FFMA.FTZ R22, R3, UR8, R122 ;  /* 0x0000000803167c23 */ /* 0x000fe2000801007a */
[C---:B------:R-:W-:Y:S01]  /*11210*/  ISETP.GE.AND P4, PT, R2.reuse, R47, PT ;  /* 0x0000002f0200720c */ /* 0x040fe20003f86270 */
[----:B--2---:R-:W-:Y:S01]  /*11220*/  HMMA.16816.F32 R80, R4, R60, R28 ;  /* 0x0000003c0450723c */ /* 0x004fe2000000181c */
[----:B------:R-:W-:-:S02]  /*11230*/  ISETP.GE.AND P3, PT, R2, R53, PT ;  /* 0x000000350200720c */ /* 0x000fc40003f66270 */
[----:B------:R-:W-:Y:S01]  /*11240*/  ISETP.GE.AND P2, PT, R2, R52, PT ;  /* 0x000000340200720c */ /* 0x000fe20003f46270 */
[----:B------:R-:W-:Y:S01]  /*11250*/  VIADD R2, R0, 0xffffff31 ;  /* 0xffffff3100027836 */ /* 0x000fe20000000000 */
[----:B------:R-:W-:Y:S02]  /*11260*/  FSEL R183, R20, -INF , !P5 ;  /* 0xff80000014b77808 */ /* 0x000fe40006800000 */
[----:B------:R-:W-:Y:S01]  /*11270*/  FSEL R159, R21, -INF , !P3 ;  /* 0xff800000159f7808 */ /* 0x000fe20005800000 */
[----:B------:R-:W-:Y:S01]  /*11280*/  FFMA.FTZ R21, R3, UR8, R114 ;  /* 0x0000000803157c23 */ /* 0x000fe20008010072 */
[----:B------:R-:W-:Y:S01]  /*11290*/  I2FP.F32.U32 R20, R2 ;  /* 0x0000000200147245 */ /* 0x000fe20000201000 */
[----:B------:R-:W-:Y:S01]  /*112a0*/  VIADD R3, R0, 0xffffff38 ;  /* 0xffffff3800037836 */ /* 0x000fe20000000000 */
[----:B------:R-:W-:Y:S01]  /*112b0*/  FSEL R171, R24, -INF , !P1 ;  /* 0xff80000018ab7808 */ /* 0x000fe20004800000 */
[----:B------:R-:W-:Y:S01]  /*112c0*/  HMMA.16816.F32 R92, R8, R60, R32 ;  /* 0x0000003c085c723c */ /* 0x000fe20000001820 */
        /* <DEDUP_REMOVED lines=26> */
[----:B------:R-:W-:Y:S01]  /*11470*/  FFMA.FTZ R20, R20, UR8, R42 ;  /* 0x0000000814147c23 */ /* 0x000fe2000801002a */
[----:B------:R-:W-:Y:S01]  /*11480*/  FSEL R157, R23, -INF , !P3 ;  /* 0xff800000179d7808 */ /* 0x000fe20005800000 */
[----:B------:R-:W-:Y:S01]  /*11490*/  HMMA.16816.F32 R64, R8, R78, R28 ;  /* 0x0000004e0840723c */ /* 0x000fe2000000181c */
[----:B------:R-:W-:Y:S01]  /*114a0*/  FSEL R123, R3, -INF , !P1 ;  /* 0xff800000037b7808 */ /* 0x000fe20004800000 */
[----:B------:R-:W2:Y:S01]  /*114b0*/  LDSM.16.M88.4 R28, [R139+0x3800] ;  /* 0x003800008b1c783b */ /* 0x000ea20000000200 */
[----:B------:R-:W-:-:S02]  /*114c0*/  FSEL R141, R22, -INF , !P5 ;  /* 0xff800000168d7808 */ /* 0x000fc40006800000 */
[C---:B------:R-:W-:Y:S02]  /*114d0*/  ISETP.GE.AND P3, PT, R2.reuse, R46, PT ;  /* 0x0000002e0200720c */ /* 0x040fe40003f66270 */
[C---:B------:R-:W-:Y:S01]  /*114e0*/  ISETP.GE.AND P2, PT, R2.reuse, R47, PT ;  /* 0x0000002f0200720c */ /* 0x040fe20003f46270 */
[----:B------:R-:W-:Y:S01]  /*114f0*/  HMMA.16816.F32 R72, R4, R78, R32 ;  /* 0x0000004e0448723c */ /* 0x000fe20000001820 */
        /* <DEDUP_REMOVED lines=10> */
[----:B------:R-:W-:Y:S01]  /*115a0*/  HMMA.16816.F32 R36, R16, R70, RZ ;  /* 0x000000461024723c */ /* 0x000fe200000018ff */
[----:B------:R-:W-:-:S02]  /*115b0*/  FSEL R168, R22, -INF , !P3 ;  /* 0xff80000016a87808 */ /* 0x000fc40005800000 */
[----:B------:R-:W-:Y:S01]  /*115c0*/  FSEL R114, R21, -INF , !P2 ;  /* 0xff80000015727808 */ /* 0x000fe20005000000 */
[----:B------:R-:W-:Y:S01]  /*115d0*/  FFMA.FTZ R20, R3, UR8, R128 ;  /* 0x0000000803147c23 */ /* 0x000fe20008010080 */
[----:B------:R-:W-:Y:S01]  /*115e0*/  FSEL R122, R23, -INF , !P1 ;  /* 0xff800000177a7808 */ /* 0x000fe20004800000 */
[C---:B------:R-:W-:Y:S01]  /*115f0*/  FFMA.FTZ R21, R3.reuse, UR8, R124 ;  /* 0x0000000803157c23 */ /* 0x040fe2000801007c */
[C---:B------:R-:W-:Y:S01]  /*11600*/  ISETP.GE.AND P4, PT, R2.reuse, R46, PT ;  /* 0x0000002e0200720c */ /* 0x040fe20003f86270 */
[----:B------:R-:W-:Y:S01]  /*11610*/  FFMA.FTZ R22, R3, UR8, R130 ;  /* 0x0000000803167c23 */ /* 0x000fe20008010082 */
[C---:B------:R-:W-:Y:S01]  /*11620*/  ISETP.GE.AND P3, PT, R2.reuse, R47, PT ;  /* 0x0000002f0200720c */ /* 0x040fe20003f66270 */
[----:B-1----:R-:W-:Y:S01]  /*11630*/  HMMA.16816.F32 R40, R16, R48, RZ ;  /* 0x000000301028723c */ /* 0x002fe200000018ff */
[C---:B------:R-:W-:Y:S02]  /*11640*/  ISETP.GE.AND P2, PT, R2.reuse, R53, PT ;  /* 0x000000350200720c */ /* 0x040fe40003f46270 */
[----:B------:R-:W-:Y:S01]  /*11650*/  ISETP.GE.AND P1, PT, R2, R52, PT ;  /* 0x000000340200720c */ /* 0x000fe20003f26270 */
[----:B------:R-:W-:Y:S01]  /*11660*/  VIADD R2, R0, 0xffffff41 ;  /* 0xffffff4100027836 */ /* 0x000fe20000000000 */
[----:B------:R-:W-:-:S02]  /*11670*/  FSEL R130, R20, -INF , !P4 ;  /* 0xff80000014827808 */ /* 0x000fc40006000000 */
[----:B------:R-:W-:Y:S01]  /*11680*/  FSEL R117, R21, -INF , !P2 ;  /* 0xff80000015757808 */ /* 0x000fe20005000000 */
[----:B------:R-:W-:Y:S01]  /*11690*/  FFMA.FTZ R21, R3, UR8, R126 ;  /* 0x0000000803157c23 */ /* 0x000fe2000801007e */
[----:B------:R-:W-:Y:S01]  /*116a0*/  I2FP.F32.U32 R20, R2 ;  /* 0x0000000200147245 */ /* 0x000fe20000201000 */
[----:B------:R-:W-:Y:S01]  /*116b0*/  VIADD R3, R0, 0xffffff48 ;  /* 0xffffff4800037836 */ /* 0x000fe20000000000 */
[----:B------:R-:W-:Y:S01]  /*116c0*/  FSEL R128, R24, -INF , !P5 ;  /* 0xff80000018807808 */ /* 0x000fe20006800000 */
[----:B------:R-:W-:Y:S01]  /*116d0*/  HMMA.16816.F32 R32, R12, R48, RZ ;  /* 0x000000300c20723c */ /* 0x000fe200000018ff */
[----:B------:R-:W-:Y:S01]  /*116e0*/  FSEL R112, R22, -INF , !P3 ;  /* 0xff80000016707808 */ /* 0x000fe20005800000 */
[C---:B------:R-:W-:Y:S01]  /*116f0*/  FFMA.FTZ R22, R20.reuse, UR8, R129 ;  /* 0x0000000814167c23 */ /* 0x040fe20008010081 */
[C---:B------:R-:W-:Y:S01]  /*11700*/  FFMA.FTZ R25, R20.reuse, UR8, R131 ;  /* 0x0000000814197c23 */ /* 0x040fe20008010083 */
[----:B------:R-:W-:Y:S01]  /*11710*/  FFMA.FTZ R24, R20, UR8, R125 ;  /* 0x0000000814187c23 */ /* 0x000fe2000801007d */
[----:B------:R-:W-:Y:S01]  /*11720*/  ISETP.GE.AND P5, PT, R2, R46, PT ;  /* 0x0000002e0200720c */ /* 0x000fe20003fa6270 */
[----:B------:R-:W-:Y:S01]  /*11730*/  FFMA.FTZ R23, R20, UR8, R127 ;  /* 0x0000000814177c23 */ /* 0x000fe2000801007f */
[C---:B------:R-:W-:Y:S01]  /*11740*/  ISETP.GE.AND P4, PT, R2.reuse, R47, PT ;  /* 0x0000002f0200720c */ /* 0x040fe20003f86270 */
[----:B--2---:R-:W-:Y:S01]  /*11750*/  HMMA.16816.F32 R76, R8, R28, R40 ;  /* 0x0000001c084c723c */ /* 0x004fe20000001828 */
[----:B------:R-:W-:-:S02]  /*11760*/  ISETP.GE.AND P3, PT, R2, R53, PT ;  /* 0x000000350200720c */ /* 0x000fc40003f66270 */
[----:B------:R-:W-:Y:S02]  /*11770*/  I2FP.F32.U32 R20, R3 ;  /* 0x0000000300147245 */ /* 0x000fe40000201000 */
[----:B------:R-:W-:Y:S02]  /*11780*/  FSEL R121, R21, -INF , !P1 ;  /* 0xff80000015797808 */ /* 0x000fe40004800000 */
[----:B------:R-:W-:Y:S01]  /*11790*/  FSEL R126, R22, -INF , !P5 ;  /* 0xff800000167e7808 */ /* 0x000fe20006800000 */
[C---:B------:R-:W-:Y:S01]  /*117a0*/  FFMA.FTZ R21, R20.reuse, UR8, R64 ;  /* 0x0000000814157c23 */ /* 0x040fe20008010040 */
[----:B------:R-:W-:Y:S01]  /*117b0*/  FSEL R100, R25, -INF , !P4 ;  /* 0xff80000019647808 */ /* 0x000fe20006000000 */
[----:B------:R-:W-:Y:S01]  /*117c0*/  FFMA.FTZ R22, R20, UR8, R72 ;  /* 0x0000000814167c23 */ /* 0x000fe20008010048 */
[----:B------:R-:W-:Y:S01]  /*117d0*/  FSEL R110, R24, -INF , !P3 ;  /* 0xff800000186e7808 */ /* 0x000fe20005800000 */
[----:B------:R-:W-:Y:S01]  /*117e0*/  HMMA.16816.F32 R40, R12, R50, RZ ;  /* 0x000000320c28723c */ /* 0x000fe200000018ff */
[----:B------:R-:W-:-:S02]  /*117f0*/  ISETP.GE.AND P1, PT, R3, R46, PT ;  /* 0x0000002e0300720c */ /* 0x000fc40003f26270 */
[C---:B------:R-:W-:Y:S02]  /*11800*/  ISETP.GE.AND P5, PT, R3.reuse, R47, PT ;  /* 0x0000002f0300720c */ /* 0x040fe40003fa6270 */
        /* <DEDUP_REMOVED lines=9> */
[----:B------:R-:W-:-:S02]  /*118a0*/  FSEL R98, R3, -INF , !P5 ;  /* 0xff80000003627808 */ /* 0x000fc40006800000 */
[----:B------:R-:W-:Y:S02]  /*118b0*/  FSEL R102, R22, -INF , !P4 ;  /* 0xff80000016667808 */ /* 0x000fe40006000000 */
        /* <DEDUP_REMOVED lines=14> */
[----:B------:R-:W-:-:S02]  /*119a0*/  FSEL R124, R22, -INF , !P2 ;  /* 0xff800000167c7808 */ /* 0x000fc40005000000 */
[----:B------:R-:W-:Y:S01]  /*119b0*/  FSEL R91, R21, -INF , !P1 ;  /* 0xff800000155b7808 */ /* 0x000fe20004800000 */
[----:B------:R-:W-:Y:S01]  /*119c0*/  FFMA.FTZ R20, R3, UR8, R92 ;  /* 0x0000000803147c23 */ /* 0x000fe2000801005c */
[----:B------:R-:W-:Y:S01]  /*119d0*/  FSEL R96, R23, -INF , !P5 ;  /* 0xff80000017607808 */ /* 0x000fe20006800000 */
[C---:B------:R-:W-:Y:S01]  /*119e0*/  FFMA.FTZ R22, R3.reuse, UR8, R94 ;  /* 0x0000000803167c23 */ /* 0x040fe2000801005e */
[C---:B------:R-:W-:Y:S01]  /*119f0*/  ISETP.GE.AND P3, PT, R2.reuse, R46, PT ;  /* 0x0000002e0200720c */ /* 0x040fe20003f66270 */
[----:B------:R-:W-:Y:S01]  /*11a00*/  HMMA.16816.F32 R56, R8, R62, R36 ;  /* 0x0000003e0838723c */ /* 0x000fe20000001824 */
[C---:B------:R-:W-:Y:S01]  /*11a10*/  ISETP.GE.AND P2, PT, R2.reuse, R47, PT ;  /* 0x0000002f0200720c */ /* 0x040fe20003f46270 */
[C---:B------:R-:W-:Y:S01]  /*11a20*/  FFMA.FTZ R21, R3.reuse, UR8, R80 ;  /* 0x0000000803157c23 */ /* 0x040fe20008010050 */
[C---:B------:R-:W-:Y:S01]  /*11a30*/  ISETP.GE.AND P1, PT, R2.reuse, R53, PT ;  /* 0x000000350200720c */ /* 0x040fe20003f26270 */
[----:B------:R-:W1:Y:S01]  /*11a40*/  LDSM.16.M88.4 R36, [R138+0x3c00] ;  /* 0x003c00008a24783b */ /* 0x000e620000000200 */
[----:B------:R-:W-:Y:S01]  /*11a50*/  ISETP.GE.AND P5, PT, R2, R52, PT ;  /* 0x000000340200720c */ /* 0x000fe20003fa6270 */
[----:B------:R-:W-:Y:S01]  /*11a60*/  VIADD R2, R0, 0xffffff51 ;  /* 0xffffff5100027836 */ /* 0x000fe20000000000 */
[----:B------:R-:W-:Y:S01]  /*11a70*/  FSEL R120, R20, -INF , !P3 ;  /* 0xff80000014787808 */ /* 0x000fe20005800000 */
[-C--:B------:R-:W-:Y:S01]  /*11a80*/  HMMA.16816.F32 R60, R4, R30.reuse, R40 ;  /* 0x0000001e043c723c */ /* 0x080fe20000001828 */
[----:B------:R-:W-:Y:S01]  /*11a90*/  FSEL R87, R22, -INF , !P2 ;  /* 0xff80000016577808 */ /* 0x000fe20005000000 */
[----:B------:R-:W-:Y:S01]  /*11aa0*/  FFMA.FTZ R22, R3, UR8, R82 ;  /* 0x0000000803167c23 */ /* 0x000fe20008010052 */
[----:B------:R-:W-:Y:S01]  /*11ab0*/  I2FP.F32.U32 R20, R2 ;  /* 0x0000000200147245 */ /* 0x000fe20000201000 */
[----:B------:R-:W-:Y:S01]  /*11ac0*/  VIADD R3, R0, 0xffffff58 ;  /* 0xffffff5800037836 */ /* 0x000fe20000000000 */
[----:B------:R-:W-:Y:S01]  /*11ad0*/  FSEL R97, R24, -INF , !P4 ;  /* 0xff80000018617808 */ /* 0x000fe20006000000 */
[----:B------:R-:W2:Y:S01]  /*11ae0*/  LDSM.16.M88.4 R40, [R139+0x3c00] ;  /* 0x003c00008b28783b */ /* 0x000ea20000000200 */
        /* <DEDUP_REMOVED lines=8> */
[----:B------:R-:W-:-:S04]  /*11b70*/  DEPBAR.LE SB0, 0x0 ;  /* 0x000080000000791a */ /* 0x000fc80000000000 */
[-C--:B------:R-:W-:Y:S01]  /*11b80*/  ISETP.GE.AND P4, PT, R2, R46.reuse, PT ;  /* 0x0000002e0200720c */ /* 0x080fe20003f86270 */
[----:B------:R-:W-:Y:S01]  /*11b90*/  FFMA.FTZ R22, R20, UR8, R56 ;  /* 0x0000000814167c23 */ /* 0x000fe20008010038 */
[----:B------:R-:W-:Y:S01]  /*11ba0*/  BAR.SYNC.DEFER_BLOCKING 0x0 ;  /* 0x0000000000007b1d */ /* 0x000fe20000010000 */
[C---:B------:R-:W-:Y:S02]  /*11bb0*/  ISETP.GE.AND P3, PT, R2.reuse, R47, PT ;  /* 0x0000002f0200720c */ /* 0x040fe40003f66270 */
[----:B------:R-:W-:Y:S02]  /*11bc0*/  ISETP.GE.AND P2, PT, R2, R53, PT ;  /* 0x000000350200720c */ /* 0x000fe40003f46270 */
[----:B------:R-:W-:Y:S02]  /*11bd0*/  ISETP.GE.AND P5, PT, R3, R46, PT ;  /* 0x0000002e0300720c */ /* 0x000fe40003fa6270 */
[----:B------:R-:W-:Y:S02]  /*11be0*/  FSEL R113, R24, -INF , !P4 ;  /* 0xff80000018717808 */ /* 0x000fe40006000000 */
[----:B------:R-:W-:-:S02]  /*11bf0*/  FSEL R85, R23, -INF , !P3 ;  /* 0xff80000017557808 */ /* 0x000fc40005800000 */
[----:B------:R-:W-:Y:S02]  /*11c00*/  FSEL R86, R25, -INF , !P2 ;  /* 0xff80000019567808 */ /* 0x000fe40005000000 */
[C---:B------:R-:W-:Y:S02]  /*11c10*/  ISETP.GE.AND P4, PT, R3.reuse, R47, PT ;  /* 0x0000002f0300720c */ /* 0x040fe40003f86270 */
[C---:B------:R-:W-:Y:S01]  /*11c20*/  ISETP.GE.AND P3, PT, R3.reuse, R53, PT ;  /* 0x000000350300720c */ /* 0x040fe20003f66270 */
[-C--:B-1----:R-:W-:Y:S01]  /*11c30*/  HMMA.16816.F32 R28, R12, R36.reuse, RZ ;  /* 0x000000240c1c723c */ /* 0x082fe200000018ff */
[-C--:B------:R-:W-:Y:S01]  /*11c40*/  ISETP.GE.AND P2, PT, R3, R52.reuse, PT ;  /* 0x000000340300720c */ /* 0x080fe20003f46270 */
[----:B------:R-:W-:Y:S01]  /*11c50*/  FFMA.FTZ R3, R20, UR8, R58 ;  /* 0x0000000814037c23 */ /* 0x000fe2000801003a */
[----:B------:R-:W-:Y:S01]  /*11c60*/  FSEL R108, R22, -INF , !P5 ;  /* 0xff800000166c7808 */ /* 0x000fe20006800000 */
[----:B------:R-:W-:Y:S01]  /*11c70*/  FFMA.FTZ R22, R20, UR8, R64 ;  /* 0x0000000814167c23 */ /* 0x000fe20008010040 */
[----:B------:R-:W-:Y:S01]  /*11c80*/  ISETP.GE.AND P1, PT, R2, R52, PT ;  /* 0x000000340200720c */ /* 0x000fe20003f26270 */
[----:B------:R-:W-:Y:S01]  /*11c90*/  VIADD R2, R0, 0xffffff59 ;  /* 0xffffff5900027836 */ /* 0x000fe20000000000 */
[----:B------:R-:W-:Y:S01]  /*11ca0*/  FSEL R82, R3, -INF , !P4 ;  /* 0xff80000003527808 */ /* 0x000fe20006000000 */
[----:B------:R-:W-:Y:S01]  /*11cb0*/  FFMA.FTZ R3, R20, UR8, R66 ;  /* 0x0000000814037c23 */ /* 0x000fe20008010042 */
[----:B------:R-:W-:Y:S01]  /*11cc0*/  FSEL R89, R21, -INF , !P1 ;  /* 0xff80000015597808 */ /* 0x000fe20004800000 */
[----:B------:R-:W-:Y:S01]  /*11cd0*/  HMMA.16816.F32 R32, R16, R36, RZ ;  /* 0x000000241020723c */ /* 0x000fe200000018ff */
[----:B------:R-:W-:-:S02]  /*11ce0*/  FSEL R83, R22, -INF , !P3 ;  /* 0xff80000016537808 */ /* 0x000fc40005800000 */
[C---:B------:R-:W-:Y:S02]  /*11cf0*/  ISETP.GE.AND P1, PT, R2.reuse, R46, PT ;  /* 0x0000002e0200720c */ /* 0x040fe40003f26270 */
[C---:B------:R-:W-:Y:S02]  /*11d00*/  ISETP.GE.AND P5, PT, R2.reuse, R47, PT ;  /* 0x0000002f0200720c */ /* 0x040fe40003fa6270 */
[C---:B------:R-:W-:Y:S02]  /*11d10*/  ISETP.GE.AND P4, PT, R2.reuse, R53, PT ;  /* 0x000000350200720c */ /* 0x040fe40003f86270 */
[----:B------:R-:W-:Y:S01]  /*11d20*/  I2FP.F32.U32 R21, R2 ;  /* 0x0000000200157245 */ /* 0x000fe20000201000 */
[-C--:B--2---:R-:W-:Y:S01]  /*11d30*/  HMMA.16816.F32 R28, R4, R40.reuse, R28 ;  /* 0x00000028041c723c */ /* 0x084fe2000000181c */
[----:B------:R-:W-:Y:S01]  /*11d40*/  ISETP.GE.AND P3, PT, R2, R52, PT ;  /* 0x000000340200720c */ /* 0x000fe20003f66270 */
[----:B------:R-:W-:Y:S01]  /*11d50*/  VIADD R2, R0, 0xffffff60 ;  /* 0xffffff6000027836 */ /* 0x000fe20000000000 */
[----:B------:R-:W-:Y:S01]  /*11d60*/  FSEL R84, R3, -INF , !P2 ;  /* 0xff80000003547808 */ /* 0x000fe20005000000 */
[C---:B------:R-:W-:Y:S01]  /*11d70*/  FFMA.FTZ R23, R21.reuse, UR8, R57 ;  /* 0x0000000815177c23 */ /* 0x040fe20008010039 */
[C---:B------:R-:W-:Y:S01]  /*11d80*/  FFMA.FTZ R22, R21.reuse, UR8, R59 ;  /* 0x0000000815167c23 */ /* 0x040fe2000801003b */
[C---:B------:R-:W-:Y:S01]  /*11d90*/  FFMA.FTZ R20, R21.reuse, UR8, R65 ;  /* 0x0000000815147c23 */ /* 0x040fe20008010041 */
[----:B------:R-:W-:Y:S01]  /*11da0*/  I2FP.F32.U32 R3, R2 ;  /* 0x0000000200037245 */ /* 0x000fe20000201000 */
[----:B------:R-:W-:Y:S01]  /*11db0*/  FFMA.FTZ R21, R21, UR8, R67 ;  /* 0x0000000815157c23 */ /* 0x000fe20008010043 */
[----:B------:R-:W-:Y:S01]  /*11dc0*/  FSEL R95, R23, -INF , !P1 ;  /* 0xff800000175f7808 */ /* 0x000fe20004800000 */
[----:B------:R-:W-:Y:S01]  /*11dd0*/  HMMA.16816.F32 R32, R8, R40, R32 ;  /* 0x000000280820723c */ /* 0x000fe20000001820 */
[----:B------:R-:W-:Y:S01]  /*11de0*/  FSEL R80, R22, -INF , !P5 ;  /* 0xff80000016507808 */ /* 0x000fe20006800000 */
[C---:B------:R-:W-:Y:S01]  /*11df0*/  FFMA.FTZ R23, R3.reuse, UR8, R78 ;  /* 0x0000000803177c23 */ /* 0x040fe2000801004e */
[----:B------:R-:W-:Y:S01]  /*11e00*/  FSEL R81, R20, -INF , !P4 ;  /* 0xff80000014517808 */ /* 0x000fe20006000000 */
[C---:B------:R-:W-:Y:S01]  /*11e10*/  FFMA.FTZ R20, R3.reuse, UR8, R76 ;  /* 0x0000000803147c23 */ /* 0x040fe2000801004c */
[C---:B------:R-:W-:Y:S01]  /*11e20*/  ISETP.GE.AND P2, PT, R2.reuse, R46, PT ;  /* 0x0000002e0200720c */ /* 0x040fe20003f46270 */
[C---:B------:R-:W-:Y:S01]  /*11e30*/  FFMA.FTZ R22, R3.reuse, UR8, R68 ;  /* 0x0000000803167c23 */ /* 0x040fe20008010044 */
[C---:B------:R-:W-:Y:S01]  /*11e40*/  ISETP.GE.AND P1, PT, R2.reuse, R47, PT ;  /* 0x0000002f0200720c */ /* 0x040fe20003f26270 */
[----:B------:R-:W-:Y:S01]  /*11e50*/  FFMA.FTZ R24, R3, UR8, R70 ;  /* 0x0000000803187c23 */ /* 0x000fe20008010046 */
[----:B------:R-:W-:-:S02]  /*11e60*/  ISETP.GE.AND P5, PT, R2, R53, PT ;  /* 0x000000350200720c */ /* 0x000fc40003fa6270 */
[----:B------:R-:W-:Y:S01]  /*11e70*/  ISETP.GE.AND P4, PT, R2, R52, PT ;  /* 0x000000340200720c */ /* 0x000fe20003f86270 */
[----:B------:R-:W-:Y:S01]  /*11e80*/  VIADD R2, R0, 0xffffff61 ;  /* 0xffffff6100027836 */ /* 0x000fe20000000000 */
[----:B------:R-:W-:Y:S02]  /*11e90*/  FSEL R93, R20, -INF , !P2 ;  /* 0xff800000145d7808 */ /* 0x000fe40005000000 */
[----:B------:R-:W-:Y:S02]  /*11ea0*/  FSEL R78, R21, -INF , !P3 ;  /* 0xff800000154e7808 */ /* 0x000fe40005800000 */
[----:B------:R-:W-:Y:S02]  /*11eb0*/  I2FP.F32.U32 R20, R2 ;  /* 0x0000000200147245 */ /* 0x000fe40000201000 */
[----:B------:R-:W-:Y:S02]  /*11ec0*/  FSEL R73, R23, -INF , !P1 ;  /* 0xff80000017497808 */ /* 0x000fe40004800000 */
[----:B------:R-:W-:Y:S01]  /*11ed0*/  FSEL R74, R22, -INF , !P5 ;  /* 0xff800000164a7808 */ /* 0x000fe20006800000 */
[----:B------:R-:W-:Y:S01]  /*11ee0*/  FFMA.FTZ R3, R20, UR8, R79 ;  /* 0x0000000814037c23 */ /* 0x000fe2000801004f */
[----:B------:R-:W-:Y:S01]  /*11ef0*/  ISETP.GE.AND P3, PT, R2, R46, PT ;  /* 0x0000002e0200720c */ /* 0x000fe20003f66270 */
[----:B------:R-:W-:Y:S01]  /*11f00*/  FFMA.FTZ R21, R20, UR8, R77 ;  /* 0x0000000814157c23 */ /* 0x000fe2000801004d */
[----:B------:R-:W-:Y:S01]  /*11f10*/  ISETP.GE.AND P2, PT, R2, R47, PT ;  /* 0x0000002f0200720c */ /* 0x000fe20003f46270 */
[----:B------:R-:W-:Y:S01]  /*11f20*/  FFMA.FTZ R22, R20, UR8, R69 ;  /* 0x0000000814167c23 */ /* 0x000fe20008010045 */
[----:B------:R-:W-:Y:S01]  /*11f30*/  ISETP.GE.AND P1, PT, R2, R53, PT ;  /* 0x000000350200720c */ /* 0x000fe20003f26270 */
[----:B------:R-:W-:Y:S01]  /*11f40*/  FFMA.FTZ R20, R20, UR8, R71 ;  /* 0x0000000814147c23 */ /* 0x000fe20008010047 */
[----:B------:R-:W-:Y:S01]  /*11f50*/  ISETP.GE.AND P5, PT, R2, R52, PT ;  /* 0x000000340200720c */ /* 0x000fe20003fa6270 */
[----:B------:R-:W-:Y:S01]  /*11f60*/  VIADD R2, R0, 0xffffff68 ;  /* 0xffffff6800027836 */ /* 0x000fe20000000000 */
[----:B------:R-:W-:-:S02]  /*11f70*/  FSEL R69, R3, -INF , !P2 ;  /* 0xff80000003457808 */ /* 0x000fc40005000000 */
[----:B------:R-:W-:Y:S02]  /*11f80*/  FSEL R76, R24, -INF , !P4 ;  /* 0xff800000184c7808 */ /* 0x000fe40006000000 */
[----:B------:R-:W-:Y:S02]  /*11f90*/  I2FP.F32.U32 R3, R2 ;  /* 0x0000000200037245 */ /* 0x000fe40000201000 */
[----:B------:R-:W-:Y:S02]  /*11fa0*/  FSEL R88, R21, -INF , !P3 ;  /* 0xff80000015587808 */ /* 0x000fe40005800000 */
[----:B------:R-:W-:Y:S01]  /*11fb0*/  FSEL R72, R22, -INF , !P1 ;  /* 0xff80000016487808 */ /* 0x000fe20004800000 */
[C---:B------:R-:W-:Y:S01]  /*11fc0*/  FFMA.FTZ R24, R3.reuse, UR8, R62 ;  /* 0x0000000803187c23 */ /* 0x040fe2000801003e */
[C---:B------:R-:W-:Y:S01]  /*11fd0*/  ISETP.GE.AND P4, PT, R2.reuse, R46, PT ;  /* 0x0000002e0200720c */ /* 0x040fe20003f86270 */
[C---:B------:R-:W-:Y:S01]  /*11fe0*/  FFMA.FTZ R21, R3.reuse, UR8, R48 ;  /* 0x0000000803157c23 */ /* 0x040fe20008010030 */
[C---:B------:R-:W-:Y:S01]  /*11ff0*/  ISETP.GE.AND P3, PT, R2.reuse, R47, PT ;  /* 0x0000002f0200720c */ /* 0x040fe20003f66270 */
[C---:B------:R-:W-:Y:S01]  /*12000*/  FFMA.FTZ R23, R3.reuse, UR8, R50 ;  /* 0x0000000803177c23 */ /* 0x040fe20008010032 */
[C---:B------:R-:W-:Y:S01]  /*12010*/  ISETP.GE.AND P2, PT, R2.reuse, R53, PT ;  /* 0x000000350200720c */ /* 0x040fe20003f46270 */
[----:B------:R-:W-:Y:S01]  /*12020*/  FFMA.FTZ R22, R3, UR8, R60 ;  /* 0x0000000803167c23 */ /* 0x000fe2000801003c */
[----:B------:R-:W-:Y:S01]  /*12030*/  ISETP.GE.AND P1, PT, R2, R52, PT ;  /* 0x000000340200720c */ /* 0x000fe20003f26270 */
[----:B------:R-:W-:Y:S01]  /*12040*/  VIADD R2, R0, 0xffffff69 ;  /* 0xffffff6900027836 */ /* 0x000fe20000000000 */
[----:B------:R-:W-:-:S02]  /*12050*/  FSEL R71, R20, -INF , !P5 ;  /* 0xff80000014477808 */ /* 0x000fc40006800000 */
[----:B------:R-:W-:Y:S02]  /*12060*/  FSEL R68, R24, -INF , !P1 ;  /* 0xff80000018447808 */ /* 0x000fe40004800000 */
[----:B------:R-:W-:Y:S01]  /*12070*/  I2FP.F32.U32 R20, R2 ;  /* 0x0000000200147245 */ /* 0x000fe20000201000 */
[----:B------:R-:W-:Y:S01]  /*12080*/  HMMA.16816.F32 R24, R16, R38, RZ ;  /* 0x000000261018723c */ /* 0x000fe200000018ff */
[----:B------:R-:W-:Y:S02]  /*12090*/  FSEL R79, R21, -INF , !P4 ;  /* 0xff800000154f7808 */ /* 0x000fe40006000000 */
[----:B------:R-:W-:Y:S01]  /*120a0*/  FSEL R66, R23, -INF , !P3 ;  /* 0xff80000017427808 */ /* 0x000fe20005800000 */
[----:B------:R-:W-:Y:S01]  /*120b0*/  FFMA.FTZ R16, R20, UR8, R61 ;  /* 0x0000000814107c23 */ /* 0x000fe2000801003d */
[----:B------:R-:W-:Y:S01]  /*120c0*/  ISETP.GE.AND P3, PT, R2, R53, PT ;  /* 0x000000350200720c */ /* 0x000fe20003f66270 */
[----:B------:R-:W-:Y:S01]  /*120d0*/  FFMA.FTZ R21, R20, UR8, R49 ;  /* 0x0000000814157c23 */ /* 0x000fe20008010031 */
[----:B------:R-:W-:Y:S01]  /*120e0*/  ISETP.GE.AND P5, PT, R2, R46, PT ;  /* 0x0000002e0200720c */ /* 0x000fe20003fa6270 */
[----:B------:R-:W-:Y:S01]  /*120f0*/  FFMA.FTZ R3, R20, UR8, R51 ;  /* 0x0000000814037c23 */ /* 0x000fe20008010033 */
[----:B------:R-:W-:-:S02]  /*12100*/  FSEL R67, R22, -INF , !P2 ;  /* 0xff80000016437808 */ /* 0x000fc40005000000 */
[C---:B------:R-:W-:Y:S02]  /*12110*/  ISETP.GE.AND P4, PT, R2.reuse, R47, PT ;  /* 0x0000002f0200720c */ /* 0x040fe40003f86270 */
[----:B------:R-:W-:Y:S01]  /*12120*/  ISETP.GE.AND P2, PT, R2, R52, PT ;  /* 0x000000340200720c */ /* 0x000fe20003f46270 */
[----:B------:R-:W-:Y:S01]  /*12130*/  VIADD R2, R0, 0xffffff70 ;  /* 0xffffff7000027836 */ /* 0x000fe20000000000 */
[----:B------:R-:W-:Y:S01]  /*12140*/  FSEL R65, R16, -INF , !P3 ;  /* 0xff80000010417808 */ /* 0x000fe20005800000 */
[----:B------:R-:W-:Y:S01]  /*12150*/  FFMA.FTZ R16, R20, UR8, R63 ;  /* 0x0000000814107c23 */ /* 0x000fe2000801003f */
[----:B------:R-:W-:Y:S02]  /*12160*/  FSEL R77, R21, -INF , !P5 ;  /* 0xff800000154d7808 */ /* 0x000fe40006800000 */
[----:B------:R-:W-:Y:S01]  /*12170*/  HMMA.16816.F32 R20, R12, R38, RZ ;  /* 0x000000260c14723c */ /* 0x000fe200000018ff */
[----:B------:R-:W-:Y:S02]  /*12180*/  FSEL R64, R3, -INF , !P4 ;  /* 0xff80000003407808 */ /* 0x000fe40006000000 */
[----:B------:R-:W-:-:S02]  /*12190*/  I2FP.F32.U32 R3, R2 ;  /* 0x0000000200037245 */ /* 0x000fc40000201000 */
[C---:B------:R-:W-:Y:S02]  /*121a0*/  ISETP.GE.AND P1, PT, R2.reuse, R46, PT ;  /* 0x0000002e0200720c */ /* 0x040fe40003f26270 */
[C---:B------:R-:W-:Y:S01]  /*121b0*/  ISETP.GE.AND P5, PT, R2.reuse, R47, PT ;  /* 0x0000002f0200720c */ /* 0x040fe20003fa6270 */
[C---:B------:R-:W-:Y:S01]  /*121c0*/  FFMA.FTZ R12, R3.reuse, UR8, R28 ;  /* 0x00000008030c7c23 */ /* 0x040fe2000801001c */
[C---:B------:R-:W-:Y:S01]  /*121d0*/  ISETP.GE.AND P4, PT, R2.reuse, R53, PT ;  /* 0x000000350200720c */ /* 0x040fe20003f86270 */
[C---:B------:R-:W-:Y:S01]  /*121e0*/  FFMA.FTZ R14, R3.reuse, UR8, R32 ;  /* 0x00000008030e7c23 */ /* 0x040fe20008010020 */
[----:B------:R-:W-:Y:S01]  /*121f0*/  ISETP.GE.AND P3, PT, R2, R52, PT ;  /* 0x000000340200720c */ /* 0x000fe20003f66270 */
[----:B------:R-:W-:Y:S01]  /*12200*/  VIADD R2, R0, 0xffffff71 ;  /* 0xffffff7100027836 */ /* 0x000fe20000000000 */
[----:B------:R-:W-:Y:S01]  /*12210*/  FSEL R61, R16, -INF , !P2 ;  /* 0xff800000103d7808 */ /* 0x000fe20005000000 */
[C---:B------:R-:W-:Y:S01]  /*12220*/  FFMA.FTZ R13, R3.reuse, UR8, R34 ;  /* 0x00000008030d7c23 */ /* 0x040fe20008010022 */
[----:B------:R-:W-:Y:S01]  /*12230*/  HMMA.16816.F32 R16, R8, R42, R24 ;  /* 0x0000002a0810723c */ /* 0x000fe20000001818 */
[----:B------:R-:W-:Y:S01]  /*12240*/  FSEL R59, R12, -INF , !P4 ;  /* 0xff8000000c3b7808 */ /* 0x000fe20006000000 */
[----:B------:R-:W-:Y:S01]  /*12250*/  FFMA.FTZ R8, R3, UR8, R30 ;  /* 0x0000000803087c23 */ /* 0x000fe2000801001e */
[----:B------:R-:W-:Y:S01]  /*12260*/  I2FP.F32.U32 R12, R2 ;  /* 0x00000002000c7245 */ /* 0x000fe20000201000 */
[----:B------:R-:W-:Y:S01]  /*12270*/  VIADD R3, R0, 0xffffff78 ;  /* 0xffffff7800037836 */ /* 0x000fe20000000000 */
[----:B------:R-:W-:-:S02]  /*12280*/  FSEL R75, R14, -INF , !P1 ;  /* 0xff8000000e4b7808 */ /* 0x000fc40004800000 */
[----:B------:R-:W-:Y:S01]  /*12290*/  FSEL R58, R13, -INF , !P5 ;  /* 0xff8000000d3a7808 */ /* 0x000fe20006800000 */
[----:B------:R-:W-:Y:S01]  /*122a0*/  FFMA.FTZ R9, R12, UR8, R33 ;  /* 0x000000080c097c23 */ /* 0x000fe20008010021 */
[----:B------:R-:W-:Y:S01]  /*122b0*/  ISETP.GE.AND P2, PT, R2, R46, PT ;  /* 0x0000002e0200720c */ /* 0x000fe20003f46270 */
[----:B------:R-:W-:Y:S01]  /*122c0*/  FFMA.FTZ R10, R12, UR8, R35 ;  /* 0x000000080c0a7c23 */ /* 0x000fe20008010023 */
[C---:B------:R-:W-:Y:S02]  /*122d0*/  ISETP.GE.AND P1, PT, R2.reuse, R47, PT ;  /* 0x0000002f0200720c */ /* 0x040fe40003f26270 */
[C---:B------:R-:W-:Y:S02]  /*122e0*/  ISETP.GE.AND P5, PT, R2.reuse, R53, PT ;  /* 0x000000350200720c */ /* 0x040fe40003fa6270 */
[----:B------:R-:W-:Y:S01]  /*122f0*/  ISETP.GE.AND P4, PT, R2, R52, PT ;  /* 0x000000340200720c */ /* 0x000fe20003f86270 */
[----:B------:R-:W-:Y:S01]  /*12300*/  VIADD R2, R0, 0xffffff79 ;  /* 0xffffff7900027836 */ /* 0x000fe20000000000 */
[----:B------:R-:W-:Y:S01]  /*12310*/  FSEL R56, R8, -INF , !P3 ;  /* 0xff80000008387808 */ /* 0x000fe20005800000 */
[C---:B------:R-:W-:Y:S01]  /*12320*/  FFMA.FTZ R8, R12.reuse, UR8, R29 ;  /* 0x000000080c087c23 */ /* 0x040fe2000801001d */
[----:B------:R-:W-:Y:S01]  /*12330*/  FFMA.FTZ R0, R12, UR8, R31 ;  /* 0x000000080c007c23 */ /* 0x000fe2000801001f */
[----:B------:R-:W-:Y:S01]  /*12340*/  ISETP.GE.AND P3, PT, R3, R46, PT ;  /* 0x0000002e0300720c */ /* 0x000fe20003f66270 */
[----:B------:R-:W-:Y:S01]  /*12350*/  HMMA.16816.F32 R12, R4, R42, R20 ;  /* 0x0000002a040c723c */ /* 0x000fe20000001814 */
[----:B------:R-:W-:-:S02]  /*12360*/  FSEL R70, R9, -INF , !P2 ;  /* 0xff80000009467808 */ /* 0x000fc40005000000 */
[----:B------:R-:W-:Y:S02]  /*12370*/  FSEL R55, R8, -INF , !P5 ;  /* 0xff80000008377808 */ /* 0x000fe40006800000 */
[----:B------:R-:W-:Y:S02]  /*12380*/  I2FP.F32.U32 R8, R3 ;  /* 0x0000000300087245 */ /* 0x000fe40000201000 */
[----:B------:R-:W-:Y:S02]  /*12390*/  FSEL R51, R0, -INF , !P4 ;  /* 0xff80000000337808 */ /* 0x000fe40006000000 */
[----:B------:R-:W-:Y:S01]  /*123a0*/  I2FP.F32.U32 R0, R2 ;  /* 0x0000000200007245 */ /* 0x000fe20000201000 */
[----:B------:R-:W-:Y:S01]  /*123b0*/  FFMA.FTZ R6, R8, UR8, R16 ;  /* 0x0000000808067c23 */ /* 0x000fe20008010010 */
[----:B------:R-:W-:Y:S01]  /*123c0*/  ISETP.GE.AND P2, PT, R2, R46, PT ;  /* 0x0000002e0200720c */ /* 0x000fe20003f46270 */
[----:B------:R-:W-:Y:S01]  /*123d0*/  FFMA.FTZ R4, R8, UR8, R18 ;  /* 0x0000000808047c23 */ /* 0x000fe20008010012 */
[----:B------:R-:W-:Y:S01]  /*123e0*/  FSEL R54, R10, -INF , !P1 ;  /* 0xff8000000a367808 */ /* 0x000fe20004800000 */
[----:B------:R-:W-:Y:S01]  /*123f0*/  FFMA.FTZ R5, R0, UR8, R17 ;  /* 0x0000000800057c23 */ /* 0x000fe20008010011 */
[----:B------:R-:W-:-:S02]  /*12400*/  ISETP.GE.AND P1, PT, R3, R47, PT ;  /* 0x0000002f0300720c */ /* 0x000fc40003f26270 */
[----:B------:R-:W-:Y:S02]  /*12410*/  FSEL R60, R6, -INF , !P3 ;  /* 0xff800000063c7808 */ /* 0x000fe40005800000 */
[-C--:B------:R-:W-:Y:S02]  /*12420*/  ISETP.GE.AND P4, PT, R3, R53.reuse, PT ;  /* 0x000000350300720c */ /* 0x080fe40003f86270 */
[----:B------:R-:W-:Y:S02]  /*12430*/  ISETP.GE.AND P3, PT, R2, R53, PT ;  /* 0x000000350200720c */ /* 0x000fe40003f66270 */
[----:B------:R-:W-:Y:S01]  /*12440*/  FSEL R53, R5, -INF , !P2 ;  /* 0xff80000005357808 */ /* 0x000fe20005000000 */
[C---:B------:R-:W-:Y:S01]  /*12450*/  FFMA.FTZ R5, R0.reuse, UR8, R19 ;  /* 0x0000000800057c23 */ /* 0x040fe20008010013 */
[-C--:B------:R-:W-:Y:S01]  /*12460*/  ISETP.GE.AND P2, PT, R3, R52.reuse, PT ;  /* 0x000000340300720c */ /* 0x080fe20003f46270 */
[----:B------:R-:W-:Y:S01]  /*12470*/  FFMA.FTZ R3, R0, UR8, R13 ;  /* 0x0000000800037c23 */ /* 0x000fe2000801000d */
[----:B------:R-:W-:Y:S01]  /*12480*/  FSEL R48, R4, -INF , !P1 ;  /* 0xff80000004307808 */ /* 0x000fe20004800000 */
[----:B------:R-:W-:Y:S01]  /*12490*/  FFMA.FTZ R4, R8, UR8, R12 ;  /* 0x0000000808047c23 */ /* 0x000fe2000801000c */
[----:B------:R-:W-:Y:S01]  /*124a0*/  ISETP.GE.AND P5, PT, R2, R47, PT ;  /* 0x0000002f0200720c */ /* 0x000fe20003fa6270 */
[----:B------:R-:W-:Y:S01]  /*124b0*/  FFMA.FTZ R0, R0, UR8, R15 ;  /* 0x0000000800007c23 */ /* 0x000fe2000801000f */
[----:B------:R-:W-:Y:S01]  /*124c0*/  ISETP.GE.AND P1, PT, R2, R52, PT ;  /* 0x000000340200720c */ /* 0x000fe20003f26270 */
[----:B------:R-:W-:Y:S01]  /*124d0*/  FFMA.FTZ R2, R8, UR8, R14 ;  /* 0x0000000808027c23 */ /* 0x000fe2000801000e */
[----:B------:R-:W-:-:S02]  /*124e0*/  FSEL R39, R5, -INF , !P5 ;  /* 0xff80000005277808 */ /* 0x000fc40006800000 */
[----:B------:R-:W-:Y:S02]  /*124f0*/  FSEL R41, R4, -INF , !P4 ;  /* 0xff80000004297808 */ /* 0x000fe40006000000 */
[----:B------:R-:W-:Y:S02]  /*12500*/  FSEL R40, R3, -INF , !P3 ;  /* 0xff80000003287808 */ /* 0x000fe40005800000 */
[----:B------:R-:W-:Y:S02]  /*12510*/  FSEL R47, R2, -INF , !P2 ;  /* 0xff800000022f7808 */ /* 0x000fe40005000000 */
        /* <DEDUP_REMOVED lines=20> */
[----:B------:R-:W-:Y:S02]  /*12660*/  @!P0 LEA.HI.X R10, R7, UR11, R6, 0x5, P2 ;  /* 0x0000000b070a8c11 */ /* 0x000fe400090f2c06 */
[----:B------:R-:W-:Y:S01]  /*12670*/  @!P0 LEA.HI.X R9, R5, UR11, R4, 0x6, P1 ;  /* 0x0000000b05098c11 */ /* 0x000fe200088f3404 */
[----:B------:R-:W-:Y:S01]  /*12680*/  IMAD.U32 R5, RZ, RZ, UR11 ;  /* 0x0000000bff057e24 */ /* 0x000fe2000f8e00ff */
        /* <DEDUP_REMOVED lines=34> */
.L_x_640:
[----:B------:R-:W-:Y:S05]  /*128b0*/  BSYNC.RECONVERGENT B0 ;  /* 0x0000000000007941 */ /* 0x000fea0003800200 */
.L_x_639:
[----:B------:R-:W0:Y:S02]  /*128c0*/  LDGDEPBAR ;  /* 0x00000000000079af */ /* 0x000e240000000000 */
.L_x_638:
[----:B------:R-:W3:Y:S04]  /*128d0*/  LDL R14, [R1+0x40] ;  /* 0x00004000010e7983 */ /* 0x000ee80000100800 */
[----:B------:R-:W4:Y:S04]  /*128e0*/  LDL R15, [R1+0x34] ;  /* 0x00003400010f7983 */ /* 0x000f280000100800 */
        /* <DEDUP_REMOVED lines=9> */
[----:B-1----:R-:W4:Y:S04]  /*12980*/  LDL.64 R188, [R1+0x88] ;  /* 0x0000880001bc7983 */ /* 0x002f280000100a00 */
[----:B------:R1:W-:Y:S04]  /*12990*/  STL.64 [R1+0x470], R250 ;  /* 0x000470fa01007387 */ /* 0x0003e80000100a00 */
[----:B-1----:R-:W4:Y:S01]  /*129a0*/  LDL.64 R250, [R1+0x1d0] ;  /* 0x0001d00001fa7983 */ /* 0x002f220000100a00 */
[----:B------:R-:W-:Y:S01]  /*129b0*/  FMNMX3.FTZ R0, R136, R149, R142, !PT ;  /* 0x0000009588007276 */ /* 0x000fe2000781008e */
[----:B------:R-:W-:Y:S01]  /*129c0*/  UIADD3 UR4, UPT, UPT, UR33, -0x4, URZ ;  /* 0xfffffffc21047890 */ /* 0x000fe2000fffe0ff */
[----:B------:R-:W-:Y:S01]  /*129d0*/  IMAD.U32 R7, RZ, RZ, UR23 ;  /* 0x00000017ff077e24 */ /* 0x000fe2000f8e00ff */
[----:B------:R-:W-:Y:S01]  /*129e0*/  STL.64 [R1+0x468], R242 ;  /* 0x000468f201007387 */ /* 0x000fe20000100a00 */
[----:B------:R-:W-:-:S03]  /*129f0*/  FMNMX3.FTZ R0, R0, R161, R150, !PT ;  /* 0x000000a100007276 */ /* 0x000fc60007810096 */
[----:B------:R-:W-:Y:S01]  /*12a00*/  STL [R1+0x464], R244 ;  /* 0x000464f401007387 */ /* 0x000fe20000100800 */
[----:B------:R-:W-:-:S03]  /*12a10*/  FMNMX3.FTZ R0, R0, R156, R151, !PT ;  /* 0x0000009c00007276 */ /* 0x000fc60007810097 */
        /* <DEDUP_REMOVED lines=40> */
[----:B------:R-:W-:Y:S03]  /*12ca0*/  STL [R1+0x350], R147 ;  /* 0x0003509301007387 */ /* 0x000fe60000100800 */
[----:B------:R-:W-:Y:S01]  /*12cb0*/  FMNMX3.FTZ R2, R2, R66, R64, !PT ;  /* 0x0000004202027276 */ /* 0x000fe20007810040 */
[----:B--2---:R-:W1:Y:S03]  /*12cc0*/  SHFL.BFLY PT, R4, R0, 0x2, 0x1f ;  /* 0x0c401f0000047f89 */ /* 0x004e6600000e0000 */
[----:B------:R-:W-:Y:S01]  /*12cd0*/  FMNMX3.FTZ R2, R2, R58, R54, !PT ;  /* 0x0000003a02027276 */ /* 0x000fe20007810036 */
[----:B------:R-:W-:Y:S03]  /*12ce0*/  STL [R1+0x34c], R146 ;  /* 0x00034c9201007387 */ /* 0x000fe60000100800 */
[----:B------:R-:W-:Y:S01]  /*12cf0*/  FMNMX3.FTZ R6, R2, R48, R39, !PT ;  /* 0x0000003002067276 */ /* 0x000fe20007810027 */
[----:B------:R-:W-:Y:S04]  /*12d00*/  STL [R1+0x348], R145 ;  /* 0x0003489101007387 */ /* 0x000fe80000100800 */
[----:B------:R-:W2:Y:S04]  /*12d10*/  SHFL.BFLY PT, R11, R6, 0x2, 0x1f ;  /* 0x0c401f00060b7f89 */ /* 0x000ea800000e0000 */
[----:B------:R-:W-:Y:S01]  /*12d20*/  STL [R1+0x344], R137 ;  /* 0x0003448901007387 */ /* 0x000fe20000100800 */
[----:B-1----:R-:W-:-:S05]  /*12d30*/  FMNMX.FTZ R10, R0, R4, !PT ;  /* 0x00000004000a7209 */ /* 0x002fca0007810000 */
[----:B------:R-:W1:Y:S01]  /*12d40*/  SHFL.BFLY PT, R16, R10, 0x1, 0x1f ;  /* 0x0c201f000a107f89 */ /* 0x000e6200000e0000 */
[----:B--2---:R-:W-:-:S05]  /*12d50*/  FMNMX.FTZ R11, R6, R11, !PT ;  /* 0x0000000b060b7209 */ /* 0x004fca0007810000 */
[----:B------:R-:W2:Y:S01]  /*12d60*/  SHFL.BFLY PT, R17, R11, 0x1, 0x1f ;  /* 0x0c201f000b117f89 */ /* 0x000ea200000e0000 */
[----:B-1----:R-:W-:-:S04]  /*12d70*/  FMNMX.FTZ R137, R10, R16, !PT ;  /* 0x000000100a897209 */ /* 0x002fc80007810000 */
[----:B------:R-:W-:Y:S02]  /*12d80*/  FSETP.NEU.FTZ.AND P5, PT, R137, -INF , PT ;  /* 0xff8000008900780b */ /* 0x000fe40003fbd000 */
[----:B--2---:R-:W-:-:S04]  /*12d90*/  FMNMX.FTZ R145, R11, R17, !PT ;  /* 0x000000110b917209 */ /* 0x004fc80007810000 */
[----:B------:R-:W-:Y:S01]  /*12da0*/  FSETP.NEU.FTZ.AND P4, PT, R145, -INF , PT ;  /* 0xff8000009100780b */ /* 0x000fe20003f9d000 */
[----:B---3--:R-:W-:Y:S02]  /*12db0*/  IMAD.MOV.U32 R29, RZ, RZ, R14 ;  /* 0x000000ffff1d7224 */ /* 0x008fe400078e000e */
[----:B----4-:R-:W-:Y:S02]  /*12dc0*/  IMAD.MOV.U32 R28, RZ, RZ, R15 ;  /* 0x000000ffff1c7224 */ /* 0x010fe400078e000f */
[----:B------:R-:W-:Y:S02]  /*12dd0*/  IMAD.MOV.U32 R63, RZ, RZ, R29 ;  /* 0x000000ffff3f7224 */ /* 0x000fe400078e001d */
[----:B------:R-:W-:Y:S01]  /*12de0*/  IMAD.MOV.U32 R94, RZ, RZ, R28 ;  /* 0x000000ffff5e7224 */ /* 0x000fe200078e001c */
[----:B------:R-:W-:Y:S01]  /*12df0*/  LOP3.LUT R2, R3, UR4, R189, 0x96, !PT ;  /* 0x0000000403027c12 */ /* 0x000fe2000f8e96bd */
[----:B------:R-:W-:-:S04]  /*12e00*/  UIADD3 UR4, UPT, UPT, UR33, -0x3, URZ ;  /* 0xfffffffd21047890 */ /* 0x000fc8000fffe0ff */
[----:B------:R-:W-:-:S05]  /*12e10*/  IMAD.WIDE.U32 R30, R2, -0x326172a9, RZ ;  /* 0xcd9e8d57021e7825 */ /* 0x000fca00078e00ff */
[----:B------:R-:W-:Y:S02]  /*12e20*/  LOP3.LUT R2, R234, UR6, R31, 0x96, !PT ;  /* 0x00000006ea027c12 */ /* 0x000fe4000f8e961f */
[----:B------:R-:W-:-:S03]  /*12e30*/  LOP3.LUT R0, R30, UR32, R119, 0x96, !PT ;  /* 0x000000201e007c12 */ /* 0x000fc6000f8e9677 */
[----:B------:R-:W-:-:S04]  /*12e40*/  IMAD.WIDE.U32 R2, R2, -0x2daee0ad, RZ ;  /* 0xd2511f5302027825 */ /* 0x000fc800078e00ff */
[----:B------:R-:W-:Y:S01]  /*12e50*/  IMAD.WIDE.U32 R4, R0, -0x2daee0ad, RZ ;  /* 0xd2511f5300047825 */ /* 0x000fe200078e00ff */
[----:B------:R-:W-:-:S04]  /*12e60*/  LOP3.LUT R0, R7, UR4, R189, 0x96, !PT ;  /* 0x0000000407007c12 */ /* 0x000fc8000f8e96bd */
[----:B------:R-:W-:Y:S01]  /*12e70*/  LOP3.LUT R2, R2, UR29, R5, 0x96, !PT ;  /* 0x0000001d02027c12 */ /* 0x000fe2000f8e9605 */
[----:B------:R-:W-:-:S04]  /*12e80*/  IMAD.WIDE.U32 R42, R0, -0x326172a9, RZ ;  /* 0xcd9e8d57002a7825 */ /* 0x000fc800078e00ff */
[----:B------:R-:W-:Y:S01]  /*12e90*/  IMAD.WIDE.U32 R12, R2, -0x326172a9, RZ ;  /* 0xcd9e8d57020c7825 */ /* 0x000fe200078e00ff */
[----:B------:R-:W-:Y:S02]  /*12ea0*/  LOP3.LUT R2, R234, UR6, R43, 0x96, !PT ;  /* 0x00000006ea027c12 */ /* 0x000fe4000f8e962b */
[----:B------:R-:W-:Y:S02]  /*12eb0*/  LOP3.LUT R3, R250, UR31, R3, 0x96, !PT ;  /* 0x0000001ffa037c12 */ /* 0x000fe4000f8e9603 */
[----:B------:R-:W-:-:S03]  /*12ec0*/  LOP3.LUT R0, R42, UR32, R119, 0x96, !PT ;  /* 0x000000202a007c12 */ /* 0x000fc6000f8e9677 */
[----:B------:R-:W-:-:S04]  /*12ed0*/  IMAD.WIDE.U32 R8, R3, -0x326172a9, RZ ;  /* 0xcd9e8d5703087825 */ /* 0x000fc800078e00ff */
[----:B------:R-:W-:Y:S01]  /*12ee0*/  IMAD.WIDE.U32 R2, R2, -0x2daee0ad, RZ ;  /* 0xd2511f5302027825 */ /* 0x000fe200078e00ff */
[----:B------:R-:W-:Y:S02]  /*12ef0*/  LOP3.LUT R5, R118, UR30, R9, 0x96, !PT ;  /* 0x0000001e76057c12 */ /* 0x000fe4000f8e9609 */
[----:B------:R-:W-:Y:S01]  /*12f00*/  LOP3.LUT R6, R8, UR27, R13, 0x96, !PT ;  /* 0x0000001b08067c12 */ /* 0x000fe2000f8e960d */
[----:B------:R-:W-:-:S04]  /*12f10*/  IMAD.WIDE.U32 R8, R0, -0x2daee0ad, RZ ;  /* 0xd2511f5300087825 */ /* 0x000fc800078e00ff */
[----:B------:R-:W-:Y:S01]  /*12f20*/  IMAD.WIDE.U32 R14, R5, -0x2daee0ad, RZ ;  /* 0xd2511f53050e7825 */ /* 0x000fe200078e00ff */
[----:B------:R-:W-:Y:S02]  /*12f30*/  LOP3.LUT R5, R250, UR31, R3, 0x96, !PT ;  /* 0x0000001ffa057c12 */ /* 0x000fe4000f8e9603 */
[----:B------:R-:W-:Y:S01]  /*12f40*/  LOP3.LUT R2, R2, UR29, R9, 0x96, !PT ;  /* 0x0000001d02027c12 */ /* 0x000fe2000f8e9609 */
[----:B------:R-:W-:Y:S01]  /*12f50*/  IMAD.WIDE.U32 R18, R6, -0x2daee0ad, RZ ;  /* 0xd2511f5306127825 */ /* 0x000fe200078e00ff */
[----:B------:R-:W-:-:S03]  /*12f60*/  LOP3.LUT R3, R4, UR26, R15, 0x96, !PT ;  /* 0x0000001a04037c12 */ /* 0x000fc6000f8e960f */
[----:B------:R-:W-:Y:S01]  /*12f70*/  FMUL.FTZ R9, R145, UR34 ;  /* 0x0000002291097c20 */ /* 0x000fe20008410000 */
[----:B------:R-:W-:Y:S01]  /*12f80*/  IMAD.WIDE.U32 R6, R2, -0x326172a9, RZ ;  /* 0xcd9e8d5702067825 */ /* 0x000fe200078e00ff */
[----:B------:R-:W-:-:S03]  /*12f90*/  LOP3.LUT R0, R14, UR16, R19, 0x96, !PT ;  /* 0x000000100e007c12 */ /* 0x000fc6000f8e9613 */
[----:B------:R-:W-:-:S04]  /*12fa0*/  IMAD.WIDE.U32 R14, R5, -0x326172a9, RZ ;  /* 0xcd9e8d57050e7825 */ /* 0x000fc800078e00ff */
[----:B------:R-:W-:-:S04]  /*12fb0*/  IMAD.WIDE.U32 R4, R3, -0x326172a9, RZ ;  /* 0xcd9e8d5703047825 */ /* 0x000fc800078e00ff */
[----:B------:R-:W-:Y:S01]  /*12fc0*/  FMUL.FTZ R3, R137, UR34 ;  /* 0x0000002289037c20 */ /* 0x000fe20008410000 */
[----:B------:R-:W-:Y:S01]  /*12fd0*/  LOP3.LUT R7, R14, UR27, R7, 0x96, !PT ;  /* 0x0000001b0e077c12 */ /* 0x000fe2000f8e9607 */
[----:B------:R-:W-:-:S03]  /*12fe0*/  IMAD.WIDE.U32 R242, R0, -0x326172a9, RZ ;  /* 0xcd9e8d5700f27825 */ /* 0x000fc600078e00ff */
[----:B------:R-:W-:Y:S02]  /*12ff0*/  FSEL R2, R3, RZ, P5 ;  /* 0x000000ff03027208 */ /* 0x000fe40002800000 */
[----:B------:R-:W-:Y:S01]  /*13000*/  LOP3.LUT R3, R118, UR30, R15, 0x96, !PT ;  /* 0x0000001e76037c12 */ /* 0x000fe2000f8e960f */
[----:B------:R-:W-:Y:S01]  /*13010*/  IMAD.WIDE.U32 R16, R7, -0x2daee0ad, RZ ;  /* 0xd2511f5307107825 */ /* 0x000fe200078e00ff */
[----:B------:R-:W-:-:S03]  /*13020*/  LOP3.LUT R36, R4, UR15, R243, 0x96, !PT ;  /* 0x0000000f04247c12 */ /* 0x000fc6000f8e96f3 */
[----:B------:R-:W-:Y:S01]  /*13030*/  FFMA.FTZ R4, R149, UR34, -R2 ;  /* 0x0000002295047c23 */ /* 0x000fe20008010802 */
[----:B------:R-:W-:Y:S01]  /*13040*/  IMAD.WIDE.U32 R10, R3, -0x2daee0ad, RZ ;  /* 0xd2511f53030a7825 */ /* 0x000fe200078e00ff */
[----:B------:R-:W-:-:S03]  /*13050*/  LOP3.LUT R0, R36, 0xffff, RZ, 0xc0, !PT ;  /* 0x0000ffff24007812 */ /* 0x000fc600078ec0ff */
[----:B------:R-:W-:Y:S01]  /*13060*/  FFMA.FTZ R3, R142, UR34, -R2 ;  /* 0x000000228e037c23 */ /* 0x000fe20008010802 */
[----:B------:R1:W-:Y:S01]  /*13070*/  MUFU.EX2 R13, R4 ;  /* 0x00000004000d7308 */ /* 0x0003e20000000800 */
[----:B------:R-:W-:-:S03]  /*13080*/  SHF.R.U32.HI R0, RZ, 0x8, R0 ;  /* 0x00000008ff007819 */ /* 0x000fc60000011600 */
[----:B------:R2:W3:Y:S01]  /*13090*/  MUFU.EX2 R248, R3 ;  /* 0x0000000300f87308 */ /* 0x0004e20000000800 */
[----:B------:R-:W-:Y:S02]  /*130a0*/  LOP3.LUT R7, R8, UR26, R11, 0x96, !PT ;  /* 0x0000001a08077c12 */ /* 0x000fe4000f8e960b */
[----:B------:R-:W-:-:S05]  /*130b0*/  LOP3.LUT R8, R10, UR16, R17, 0x96, !PT ;  /* 0x000000100a087c12 */ /* 0x000fca000f8e9611 */
[----:B------:R-:W-:Y:S01]  /*130c0*/  IMAD.WIDE.U32 R138, R8, -0x326172a9, RZ ;  /* 0xcd9e8d57088a7825 */ /* 0x000fe200078e00ff */
[----:B-1----:R-:W-:-:S04]  /*130d0*/  LOP3.LUT R4, R36, 0xff, RZ, 0xc0, !PT ;  /* 0x000000ff24047812 */ /* 0x002fc800078ec0ff */
[----:B------:R-:W-:Y:S01]  /*130e0*/  STL.64 [R1+0xa0], R138 ;  /* 0x0000a08a01007387 */ /* 0x000fe20000100a00 */
[----:B--2---:R-:W-:Y:S02]  /*130f0*/  LOP3.LUT R3, R0, 0xffff, RZ, 0xc0, !PT ;  /* 0x0000ffff00037812 */ /* 0x004fe400078ec0ff */
[----:B------:R-:W-:Y:S01]  /*13100*/  FSEL R0, R9, RZ, P4 ;  /* 0x000000ff09007208 */ /* 0x000fe20002000000 */
[----:B------:R1:W-:Y:S01]  /*13110*/  STL [R1+0x43c], R36 ;  /* 0x00043c2401007387 */ /* 0x0003e20000100800 */
[----:B------:R-:W-:Y:S02]  /*13120*/  LOP3.LUT R9, R12, UR17, R5, 0x96, !PT ;  /* 0x000000110c097c12 */ /* 0x000fe4000f8e9605 */
[----:B------:R-:W-:Y:S01]  /*13130*/  ISETP.LE.U32.AND P0, PT, R4, UR7, PT ;  /* 0x0000000704007c0c */ /* 0x000fe2000bf03070 */
[----:B------:R-:W-:Y:S01]  /*13140*/  IMAD.WIDE.U32 R4, R7, -0x326172a9, RZ ;  /* 0xcd9e8d5707047825 */ /* 0x000fe200078e00ff */
[----:B------:R-:W-:-:S03]  /*13150*/  ISETP.LE.U32.AND P1, PT, R3, UR7, PT ;  /* 0x0000000703007c0c */ /* 0x000fc6000bf23070 */
[--C-:B------:R-:W-:Y:S01]  /*13160*/  FFMA.FTZ R3, R154, UR34, -R0.reuse ;  /* 0x000000229a037c23 */ /* 0x100fe20008010800 */
[----:B------:R-:W-:Y:S01]  /*13170*/  FFMA.FTZ R7, R148, UR34, -R0 ;  /* 0x0000002294077c23 */ /* 0x000fe20008010800 */
[----:B------:R-:W-:Y:S01]  /*13180*/  IMAD.WIDE.U32 R28, R9, -0x2daee0ad, RZ ;  /* 0xd2511f53091c7825 */ /* 0x000fe200078e00ff */
[--C-:B------:R-:W-:Y:S01]  /*13190*/  LOP3.LUT R62, R6, UR17, R5.reuse, 0x96, !PT ;  /* 0x00000011063e7c12 */ /* 0x100fe2000f8e9605 */
[----:B------:R3:W-:Y:S01]  /*131a0*/  MUFU.EX2 R12, R3 ;  /* 0x00000003000c7308 */ /* 0x0007e20000000800 */
[----:B------:R-:W-:Y:S01]  /*131b0*/  PRMT R5, R36, 0x7632, R5 ;  /* 0x0000763224057816 */ /* 0x000fe20000000005 */
[----:B------:R-:W-:Y:S01]  /*131c0*/  IMAD.MOV.U32 R6, RZ, RZ, R138 ;  /* 0x000000ffff067224 */ /* 0x000fe200078e008a */
[----:B------:R-:W-:Y:S01]  /*131d0*/  LOP3.LUT R104, R4, UR15, R139, 0x96, !PT ;  /* 0x0000000f04687c12 */ /* 0x000fe2000f8e968b */
[----:B------:R-:W2:Y:S01]  /*131e0*/  MUFU.EX2 R235, R7 ;  /* 0x0000000700eb7308 */ /* 0x000ea20000000800 */
[----:B------:R-:W-:Y:S01]  /*131f0*/  LOP3.LUT R4, R5, 0xff, RZ, 0xc0, !PT ;  /* 0x000000ff05047812 */ /* 0x000fe200078ec0ff */
[----:B------:R-:W-:Y:S01]  /*13200*/  IMAD.MOV.U32 R5, RZ, RZ, R242 ;  /* 0x000000ffff057224 */ /* 0x000fe200078e00f2 */
[----:B------:R-:W-:Y:S01]  /*13210*/  LOP3.LUT R57, R18, UR14, R29, 0x96, !PT ;  /* 0x0000000e12397c12 */ /* 0x000fe2000f8e961d */
[--C-:B------:R-:W-:Y:S01]  /*13220*/  FFMA.FTZ R8, R153, UR34, -R0.reuse ;  /* 0x0000002299087c23 */ /* 0x100fe20008010800 */
[----:B------:R-:W-:Y:S01]  /*13230*/  ISETP.LE.U32.AND P3, PT, R4, UR7, PT ;  /* 0x0000000704007c0c */ /* 0x000fe2000bf63070 */
        /* <DEDUP_REMOVED lines=8> */
[C---:B------:R-:W-:Y:S01]  /*132c0*/  PRMT R111, R3.reuse, 0x7610, R111 ;  /* 0x00007610036f7816 */ /* 0x040fe2000000006f */
[----:B------:R-:W-:Y:S01]  /*132d0*/  FFMA.FTZ R15, R54, UR34, -R0 ;  /* 0x00000022360f7c23 */ /* 0x000fe20008010800 */
[----:B------:R-:W-:-:S02]  /*132e0*/  PRMT R109, R3, 0x7632, R109 ;  /* 0x00007632036d7816 */ /* 0x000fc4000000006d */
[----:B------:R-:W-:Y:S01]  /*132f0*/  SHF.R.U32.HI R3, RZ, 0x18, R36 ;  /* 0x00000018ff037819 */ /* 0x000fe20000011624 */
[----:B------:R-:W-:Y:S01]  /*13300*/  @!P0 HADD2 R20, -R111.H0_H0, -RZ.H0_H0 ;  /* 0xa00000ff6f148230 */ /* 0x000fe20000000900 */
[----:B------:R-:W-:Y:S01]  /*13310*/  PRMT R44, R111, 0x5410, R109 ;  /* 0x000054106f2c7816 */ /* 0x000fe2000000006d */
[----:B------:R-:W-:Y:S01]  /*13320*/  @!P1 HADD2 R21, -R109.H0_H0, -RZ.H0_H0 ;  /* 0xa00000ff6d159230 */ /* 0x000fe20000000900 */
[----:B------:R-:W-:Y:S01]  /*13330*/  ISETP.LE.U32.AND P2, PT, R3, UR7, PT ;  /* 0x0000000703007c0c */ /* 0x000fe2000bf43070 */
[----:B-1----:R-:W-:Y:S01]  /*13340*/  FFMA.FTZ R36, R58, UR34, -R0 ;  /* 0x000000223a247c23 */ /* 0x002fe20008010800 */
[----:B------:R-:W-:Y:S01]  /*13350*/  LOP3.LUT R3, R5, 0xff, RZ, 0xc0, !PT ;  /* 0x000000ff05037812 */ /* 0x000fe200078ec0ff */
[----:B------:R-:W-:Y:S01]  /*13360*/  FFMA.FTZ R5, R161, UR34, -R2 ;  /* 0x00000022a1057c23 */ /* 0x000fe20008010802 */
[----:B------:R-:W-:Y:S01]  /*13370*/  @!P0 PRMT R111, R20, 0x5410, RZ ;  /* 0x00005410146f8816 */ /* 0x000fe200000000ff */
[----:B------:R-:W-:Y:S01]  /*13380*/  IMAD.MOV.U32 R19, RZ, RZ, R44 ;  /* 0x000000ffff137224 */ /* 0x000fe200078e002c */
[----:B------:R-:W-:Y:S01]  /*13390*/  ISETP.LE.U32.AND P0, PT, R3, UR7, PT ;  /* 0x0000000703007c0c */ /* 0x000fe2000bf03070 */
[----:B------:R-:W-:Y:S01]  /*133a0*/  FFMA.FTZ R3, R150, UR34, -R2 ;  /* 0x0000002296037c23 */ /* 0x000fe20008010802 */
[----:B--2---:R-:W-:Y:S01]  /*133b0*/  F2FP.F16.F32.PACK_AB R4, R235, R12 ;  /* 0x0000000ceb04723e */ /* 0x004fe200000000ff */
[----:B------:R-:W-:Y:S01]  /*133c0*/  MUFU.EX2 R233, R5 ;  /* 0x0000000500e97308 */ /* 0x000fe20000000800 */
[----:B------:R-:W-:Y:S01]  /*133d0*/  @!P1 PRMT R109, R21, 0x5410, RZ ;  /* 0x00005410156d9816 */ /* 0x000fe200000000ff */
[----:B------:R-:W-:Y:S01]  /*133e0*/  STL [R1+0x440], R111 ;  /* 0x0004406f01007387 */ /* 0x000fe20000100800 */
[C---:B------:R-:W-:Y:S01]  /*133f0*/  PRMT R106, R4.reuse, 0x7632, R106 ;  /* 0x00007632046a7816 */ /* 0x040fe2000000006a */
[----:B------:R1:W2:Y:S01]  /*13400*/  MUFU.EX2 R234, R3 ;  /* 0x0000000300ea7308 */ /* 0x0002a20000000800 */
[----:B------:R-:W-:Y:S01]  /*13410*/  PRMT R107, R4, 0x7610, R107 ;  /* 0x00007610046b7816 */ /* 0x000fe2000000006b */
[----:B------:R-:W-:Y:S01]  /*13420*/  STL [R1+0x450], R109 ;  /* 0x0004506d01007387 */ /* 0x000fe20000100800 */
[----:B------:R-:W-:Y:S01]  /*13430*/  LOP3.LUT R4, R6, 0xff, RZ, 0xc0, !PT ;  /* 0x000000ff06047812 */ /* 0x000fe200078ec0ff */
[----:B------:R-:W-:Y:S01]  /*13440*/  @!P2 HADD2 R22, -R106.H0_H0, -RZ.H0_H0 ;  /* 0xa00000ff6a16a230 */ /* 0x000fe20000000900 */
[----:B------:R-:W-:Y:S01]  /*13450*/  PRMT R227, R107, 0x5410, R106 ;  /* 0x000054106be37816 */ /* 0x000fe2000000006a */
[----:B------:R-:W-:Y:S01]  /*13460*/  @!P3 HADD2 R23, -R107.H0_H0, -RZ.H0_H0 ;  /* 0xa00000ff6b17b230 */ /* 0x000fe20000000900 */
[----:B------:R-:W-:Y:S01]  /*13470*/  ISETP.LE.U32.AND P1, PT, R4, UR7, PT ;  /* 0x0000000704007c0c */ /* 0x000fe2000bf23070 */
[----:B------:R-:W-:Y:S01]  /*13480*/  FFMA.FTZ R6, R144, UR34, -R2 ;  /* 0x0000002290067c23 */ /* 0x000fe20008010802 */
[----:B------:R-:W-:Y:S01]  /*13490*/  @!P2 PRMT R106, R22, 0x5410, RZ ;  /* 0x00005410166aa816 */ /* 0x000fe200000000ff */
[--C-:B------:R-:W-:Y:S01]  /*134a0*/  FFMA.FTZ R22, R112, UR34, -R0.reuse ;  /* 0x0000002270167c23 */ /* 0x100fe20008010800 */
[----:B------:R-:W-:Y:S01]  /*134b0*/  PRMT R4, R242, 0x7771, RZ ;  /* 0x00007771f2047816 */ /* 0x000fe200000000ff */
[--C-:B------:R-:W-:Y:S01]  /*134c0*/  FFMA.FTZ R21, R100, UR34, -R0.reuse ;  /* 0x0000002264157c23 */ /* 0x100fe20008010800 */
[----:B------:R-:W-:Y:S01]  /*134d0*/  @!P3 PRMT R107, R23, 0x5410, RZ ;  /* 0x00005410176bb816 */ /* 0x000fe200000000ff */
[----:B------:R-:W-:Y:S01]  /*134e0*/  FFMA.FTZ R23, R98, UR34, -R0 ;  /* 0x0000002262177c23 */ /* 0x000fe20008010800 */
[----:B-1----:R-:W-:-:S02]  /*134f0*/  PRMT R3, R242, 0x7772, RZ ;  /* 0x00007772f2037816 */ /* 0x002fc400000000ff */
[----:B------:R-:W-:Y:S01]  /*13500*/  ISETP.GT.U32.AND P3, PT, R4, UR7, PT ;  /* 0x0000000704007c0c */ /* 0x000fe2000bf64070 */
[--C-:B------:R-:W-:Y:S01]  /*13510*/  FFMA.FTZ R4, R169, UR34, -R0.reuse ;  /* 0x00000022a9047c23 */ /* 0x100fe20008010800 */
[----:B------:R-:W-:Y:S01]  /*13520*/  ISETP.GT.U32.AND P2, PT, R3, UR7, PT ;  /* 0x0000000703007c0c */ /* 0x000fe2000bf44070 */
[----:B------:R-:W-:Y:S01]  /*13530*/  MUFU.EX2 R169, R6 ;  /* 0x0000000600a97308 */ /* 0x000fe20000000800 */
[----:B--2---:R-:W-:Y:S01]  /*13540*/  F2FP.F16.F32.PACK_AB R3, R234, R233 ;  /* 0x000000e9ea03723e */ /* 0x004fe200000000ff */
[----:B------:R-:W-:Y:S02]  /*13550*/  STL.64 [R1+0x418], R106 ;  /* 0x0004186a01007387 */ /* 0x000fe40000100a00 */
[----:B------:R1:W-:Y:S01]  /*13560*/  MUFU.EX2 R217, R4 ;  /* 0x0000000400d97308 */ /* 0x0003e20000000800 */
[C---:B------:R-:W-:Y:S02]  /*13570*/  PRMT R105, R3.reuse, 0x7610, R105 ;  /* 0x0000761003697816 */ /* 0x040fe40000000069 */
[----:B------:R-:W-:Y:S01]  /*13580*/  PRMT R103, R3, 0x7632, R103 ;  /* 0x0000763203677816 */ /* 0x000fe20000000067 */
[----:B------:R-:W-:-:S02]  /*13590*/  FFMA.FTZ R3, R158, UR34, -R0 ;  /* 0x000000229e037c23 */ /* 0x000fc40008010800 */
[----:B------:R-:W-:Y:S01]  /*135a0*/  @!P0 HADD2 R25, -R105.H0_H0, -RZ.H0_H0 ;  /* 0xa00000ff69198230 */ /* 0x000fe20000000900 */
[----:B------:R-:W-:Y:S01]  /*135b0*/  PRMT R244, R105, 0x5410, R103 ;  /* 0x0000541069f47816 */ /* 0x000fe20000000067 */
[----:B------:R2:W3:Y:S01]  /*135c0*/  MUFU.EX2 R220, R3 ;  /* 0x0000000300dc7308 */ /* 0x0004e20000000800 */
[----:B------:R-:W-:Y:S02]  /*135d0*/  @P3 HADD2 R24, -R103.H0_H0, -RZ.H0_H0 ;  /* 0xa00000ff67183230 */ /* 0x000fe40000000900 */
[----:B------:R-:W-:-:S03]  /*135e0*/  @!P0 PRMT R105, R25, 0x5410, RZ ;  /* 0x0000541019698816 */ /* 0x000fc600000000ff */
[----:B------:R-:W-:Y:S02]  /*135f0*/  @P3 PRMT R103, R24, 0x5410, RZ ;  /* 0x0000541018673816 */ /* 0x000fe400000000ff */
[----:B-1----:R-:W-:-:S03]  /*13600*/  PRMT R4, R242, 0x7773, RZ ;  /* 0x00007773f2047816 */ /* 0x002fc600000000ff */
[----:B------:R-:W-:Y:S01]  /*13610*/  STL [R1+0x454], R103 ;  /* 0x0004546701007387 */ /* 0x000fe20000100800 */
[----:B------:R-:W-:Y:S01]  /*13620*/  ISETP.GT.U32.AND P0, PT, R4, UR7, PT ;  /* 0x0000000704007c0c */ /* 0x000fe2000bf04070 */
[----:B------:R-:W-:Y:S01]  /*13630*/  FFMA.FTZ R4, R156, UR34, -R2 ;  /* 0x000000229c047c23 */ /* 0x000fe20008010802 */
[----:B--2---:R-:W-:-:S03]  /*13640*/  IMAD.MOV.U32 R3, RZ, RZ, R28 ;  /* 0x000000ffff037224 */ /* 0x004fc600078e001c */
[----:B------:R1:W-:Y:S02]  /*13650*/  MUFU.EX2 R218, R4 ;  /* 0x0000000400da7308 */ /* 0x0003e40000000800 */
[----:B------:R-:W-:-:S04]  /*13660*/  LOP3.LUT R3, R3, 0xff, RZ, 0xc0, !PT ;  /* 0x000000ff03037812 */ /* 0x000fc800078ec0ff */
[----:B------:R-:W-:Y:S02]  /*13670*/  ISETP.LE.U32.AND P3, PT, R3, UR7, PT ;  /* 0x0000000703007c0c */ /* 0x000fe4000bf63070 */
[----:B---3--:R-:W-:-:S04]  /*13680*/  F2FP.F16.F32.PACK_AB R3, R220, R217 ;  /* 0x000000d9dc03723e */ /* 0x008fc800000000ff */
[C---:B------:R-:W-:Y:S02]  /*13690*/  PRMT R99, R3.reuse, 0x7610, R99 ;  /* 0x0000761003637816 */ /* 0x040fe40000000063 */
[----:B------:R-:W-:Y:S01]  /*136a0*/  PRMT R232, R3, 0x7632, R232 ;  /* 0x0000763203e87816 */ /* 0x000fe200000000e8 */
[----:B------:R-:W-:Y:S01]  /*136b0*/  FFMA.FTZ R3, R151, UR34, -R2 ;  /* 0x0000002297037c23 */ /* 0x000fe20008010802 */
[----:B-1----:R-:W-:Y:S01]  /*136c0*/  LOP3.LUT R4, R57, 0xff, RZ, 0xc0, !PT ;  /* 0x000000ff39047812 */ /* 0x002fe200078ec0ff */
[----:B------:R-:W-:Y:S01]  /*136d0*/  @P2 HADD2 R26, -R99.H0_H0, -RZ.H0_H0 ;  /* 0xa00000ff631a2230 */ /* 0x000fe20000000900 */
[----:B------:R-:W-:Y:S01]  /*136e0*/  PRMT R44, R99, 0x5410, R232 ;  /* 0x00005410632c7816 */ /* 0x000fe200000000e8 */
[----:B------:R1:W2:Y:S01]  /*136f0*/  MUFU.EX2 R230, R3 ;  /* 0x0000000300e67308 */ /* 0x0002a20000000800 */
[----:B------:R-:W-:Y:S02]  /*13700*/  @P0 HADD2 R27, -R232.H0_H0, -RZ.H0_H0 ;  /* 0xa00000ffe81b0230 */ /* 0x000fe40000000900 */
[----:B------:R-:W-:Y:S01]  /*13710*/  @P2 PRMT R99, R26, 0x5410, RZ ;  /* 0x000054101a632816 */ /* 0x000fe200000000ff */
[--C-:B------:R-:W-:Y:S01]  /*13720*/  FFMA.FTZ R26, R91, UR34, -R0.reuse ;  /* 0x000000225b1a7c23 */ /* 0x100fe20008010800 */
[----:B------:R-:W-:Y:S01]  /*13730*/  ISETP.LE.U32.AND P2, PT, R4, UR7, PT ;  /* 0x0000000704007c0c */ /* 0x000fe2000bf43070 */
[--C-:B------:R-:W-:Y:S01]  /*13740*/  FFMA.FTZ R4, R167, UR34, -R0.reuse ;  /* 0x00000022a7047c23 */ /* 0x100fe20008010800 */
[----:B------:R-:W-:Y:S01]  /*13750*/  @P0 PRMT R232, R27, 0x5410, RZ ;  /* 0x000054101be80816 */ /* 0x000fe200000000ff */
[----:B------:R3:W-:Y:S01]  /*13760*/  STL [R1+0x458], R99 ;  /* 0x0004586301007387 */ /* 0x0007e20000100800 */
[--C-:B------:R-:W-:Y:S01]  /*13770*/  FFMA.FTZ R27, R85, UR34, -R0.reuse ;  /* 0x00000022551b7c23 */ /* 0x100fe20008010800 */
[----:B------:R-:W-:Y:S01]  /*13780*/  MUFU.EX2 R161, R4 ;  /* 0x0000000400a17308 */ /* 0x000fe20000000800 */
[----:B------:R-:W-:Y:S01]  /*13790*/  FFMA.FTZ R85, R48, UR34, -R0 ;  /* 0x0000002230557c23 */ /* 0x000fe20008010800 */
[----:B------:R-:W-:Y:S01]  /*137a0*/  STL [R1+0x400], R232 ;  /* 0x000400e801007387 */ /* 0x000fe20000100800 */
[----:B-1----:R-:W-:-:S04]  /*137b0*/  LOP3.LUT R3, R57, 0xffff, RZ, 0xc0, !PT ;  /* 0x0000ffff39037812 */ /* 0x002fc800078ec0ff */
[----:B------:R-:W-:-:S04]  /*137c0*/  SHF.R.U32.HI R3, RZ, 0x8, R3 ;  /* 0x00000008ff037819 */ /* 0x000fc80000011603 */
[----:B------:R-:W-:-:S04]  /*137d0*/  LOP3.LUT R3, R3, 0xffff, RZ, 0xc0, !PT ;  /* 0x0000ffff03037812 */ /* 0x000fc800078ec0ff */
[----:B------:R-:W-:Y:S02]  /*137e0*/  ISETP.LE.U32.AND P0, PT, R3, UR7, PT ;  /* 0x0000000703007c0c */ /* 0x000fe4000bf03070 */
[----:B--2---:R-:W-:-:S04]  /*137f0*/  F2FP.F16.F32.PACK_AB R3, R230, R218 ;  /* 0x000000dae603723e */ /* 0x004fc800000000ff */
[----:B------:R-:W-:Y:S01]  /*13800*/  PRMT R231, R3, 0x7610, R231 ;  /* 0x0000761003e77816 */ /* 0x000fe200000000e7 */
[----:B---3--:R-:W-:Y:S01]  /*13810*/  FFMA.FTZ R99, R69, UR34, -R0 ;  /* 0x0000002245637c23 */ /* 0x008fe20008010800 */
[----:B------:R-:W-:Y:S02]  /*13820*/  PRMT R229, R3, 0x7632, R229 ;  /* 0x0000763203e57816 */ /* 0x000fe400000000e5 */
[----:B------:R-:W-:Y:S01]  /*13830*/  PRMT R3, R57, 0x7632, R3 ;  /* 0x0000763239037816 */ /* 0x000fe20000000003 */
[----:B------:R-:W-:Y:S01]  /*13840*/  @!P2 HADD2 R32, -R231.H0_H0, -RZ.H0_H0 ;  /* 0xa00000ffe720a230 */ /* 0x000fe20000000900 */
[----:B------:R-:W-:Y:S01]  /*13850*/  PRMT R7, R231, 0x5410, R229 ;  /* 0x00005410e7077816 */ /* 0x000fe200000000e5 */
[----:B------:R-:W-:Y:S01]  /*13860*/  @!P0 HADD2 R33, -R229.H0_H0, -RZ.H0_H0 ;  /* 0xa00000ffe5218230 */ /* 0x000fe20000000900 */
[----:B------:R-:W-:Y:S02]  /*13870*/  LOP3.LUT R3, R3, 0xff, RZ, 0xc0, !PT ;  /* 0x000000ff03037812 */ /* 0x000fe400078ec0ff */
[----:B------:R-:W-:-:S02]  /*13880*/  @!P2 PRMT R231, R32, 0x5410, RZ ;  /* 0x0000541020e7a816 */ /* 0x000fc400000000ff */
[----:B------:R-:W-:Y:S01]  /*13890*/  ISETP.LE.U32.AND P2, PT, R3, UR7, PT ;  /* 0x0000000703007c0c */ /* 0x000fe2000bf43070 */
[----:B------:R-:W-:Y:S01]  /*138a0*/  FFMA.FTZ R3, R160, UR34, -R0 ;  /* 0x00000022a0037c23 */ /* 0x000fe20008010800 */
[----:B------:R-:W-:Y:S01]  /*138b0*/  @!P0 PRMT R229, R33, 0x5410, RZ ;  /* 0x0000541021e58816 */ /* 0x000fe200000000ff */
[----:B------:R-:W-:Y:S02]  /*138c0*/  STL [R1+0x3f0], R231 ;  /* 0x0003f0e701007387 */ /* 0x000fe40000100800 */
[----:B------:R1:W2:Y:S02]  /*138d0*/  MUFU.EX2 R216, R3 ;  /* 0x0000000300d87308 */ /* 0x0002a40000000800 */
[----:B------:R3:W-:Y:S01]  /*138e0*/  STL [R1+0x3f4], R229 ;  /* 0x0003f4e501007387 */ /* 0x0007e20000100800 */
[----:B-1----:R-:W-:Y:S02]  /*138f0*/  SHF.R.U32.HI R3, RZ, 0x18, R57 ;  /* 0x00000018ff037819 */ /* 0x002fe40000011639 */
[----:B--2---:R-:W-:-:S02]  /*13900*/  F2FP.F16.F32.PACK_AB R5, R216, R161 ;  /* 0x000000a1d805723e */ /* 0x004fc400000000ff */
[----:B------:R-:W-:Y:S02]  /*13910*/  ISETP.LE.U32.AND P0, PT, R3, UR7, PT ;  /* 0x0000000703007c0c */ /* 0x000fe4000bf03070 */
[----:B------:R-:W-:Y:S02]  /*13920*/  FMNMX3.FTZ R3, R134, R205, R203, !PT ;  /* 0x000000cd86037276 */ /* 0x000fe400078100cb */
[----:B------:R-:W-:Y:S02]  /*13930*/  PRMT R226, R5, 0x7610, R226 ;  /* 0x0000761005e27816 */ /* 0x000fe400000000e2 */
[----:B------:R-:W-:Y:S01]  /*13940*/  FMNMX3.FTZ R4, R3, R204, R200, !PT ;  /* 0x000000cc03047276 */ /* 0x000fe200078100c8 */
[----:B------:R-:W-:Y:S01]  /*13950*/  FFMA.FTZ R3, R155, UR34, -R2 ;  /* 0x000000229b037c23 */ /* 0x000fe20008010802 */
[----:B------:R-:W-:Y:S01]  /*13960*/  PRMT R225, R5, 0x7632, R225 ;  /* 0x0000763205e17816 */ /* 0x000fe200000000e1 */
[----:B------:R-:W-:Y:S02]  /*13970*/  @!P2 HADD2 R35, -R226.H0_H0, -RZ.H0_H0 ;  /* 0xa00000ffe223a230 */ /* 0x000fe40000000900 */
[--C-:B------:R-:W-:Y:S01]  /*13980*/  FFMA.FTZ R5, R170, UR34, -R0.reuse ;  /* 0x00000022aa057c23 */ /* 0x100fe20008010800 */
[----:B------:R1:W2:Y:S01]  /*13990*/  MUFU.EX2 R211, R3 ;  /* 0x0000000300d37308 */ /* 0x0002a20000000800 */
[----:B------:R-:W-:Y:S01]  /*139a0*/  PRMT R228, R226, 0x5410, R225 ;  /* 0x00005410e2e47816 */ /* 0x000fe200000000e1 */
[----:B------:R-:W-:Y:S01]  /*139b0*/  @!P0 HADD2 R34, -R225.H0_H0, -RZ.H0_H0 ;  /* 0xa00000ffe1228230 */ /* 0x000fe20000000900 */
[----:B------:R-:W-:Y:S01]  /*139c0*/  @!P2 PRMT R226, R35, 0x5410, RZ ;  /* 0x0000541023e2a816 */ /* 0x000fe200000000ff */
[----:B------:R-:W-:Y:S01]  /*139d0*/  MUFU.EX2 R24, R5 ;  /* 0x0000000500187308 */ /* 0x000fe20000000800 */
[--C-:B------:R-:W-:Y:S01]  /*139e0*/  FFMA.FTZ R35, R80, UR34, -R0.reuse ;  /* 0x0000002250237c23 */ /* 0x100fe20008010800 */
[--C-:B---3--:R-:W-:Y:S01]  /*139f0*/  FFMA.FTZ R229, R64, UR34, -R0.reuse ;  /* 0x0000002240e57c23 */ /* 0x108fe20008010800 */
[----:B------:R-:W-:Y:S01]  /*13a00*/  @!P0 PRMT R225, R34, 0x5410, RZ ;  /* 0x0000541022e18816 */ /* 0x000fe200000000ff */
[----:B------:R-:W-:Y:S01]  /*13a10*/  STL [R1+0x3ec], R226 ;  /* 0x0003ece201007387 */ /* 0x000fe20000100800 */
[--C-:B------:R-:W-:Y:S01]  /*13a20*/  FFMA.FTZ R34, R82, UR34, -R0.reuse ;  /* 0x0000002252227c23 */ /* 0x100fe20008010800 */
[----:B------:R-:W-:-:S02]  /*13a30*/  FFMA.FTZ R82, R39, UR34, -R0 ;  /* 0x0000002227527c23 */ /* 0x000fc40008010800 */
[----:B------:R3:W-:Y:S01]  /*13a40*/  STL [R1+0x3f8], R225 ;  /* 0x0003f8e101007387 */ /* 0x0007e20000100800 */
[----:B-1----:R-:W-:-:S04]  /*13a50*/  FMNMX3.FTZ R3, R4, R195, R194, !PT ;  /* 0x000000c304037276 */ /* 0x002fc800078100c2 */
[----:B------:R-:W-:-:S04]  /*13a60*/  FMNMX3.FTZ R3, R3, R192, R185, !PT ;  /* 0x000000c003037276 */ /* 0x000fc800078100b9 */
[----:B------:R-:W-:Y:S02]  /*13a70*/  FMNMX3.FTZ R4, R3, R182, R180, !PT ;  /* 0x000000b603047276 */ /* 0x000fe400078100b4 */
[----:B------:R-:W-:-:S04]  /*13a80*/  PRMT R3, R28, 0x7771, RZ ;  /* 0x000077711c037816 */ /* 0x000fc800000000ff */
[----:B------:R-:W-:Y:S02]  /*13a90*/  ISETP.GT.U32.AND P2, PT, R3, UR7, PT ;  /* 0x0000000703007c0c */ /* 0x000fe4000bf44070 */
[----:B------:R-:W-:Y:S02]  /*13aa0*/  FMNMX3.FTZ R3, R4, R177, R166, !PT ;  /* 0x000000b104037276 */ /* 0x000fe400078100a6 */
[----:B--2---:R-:W-:Y:S02]  /*13ab0*/  F2FP.F16.F32.PACK_AB R4, R169, R211 ;  /* 0x000000d3a904723e */ /* 0x004fe400000000ff */
[----:B------:R-:W-:Y:S02]  /*13ac0*/  FMNMX3.FTZ R3, R3, R159, R152, !PT ;  /* 0x0000009f03037276 */ /* 0x000fe40007810098 */
[----:B------:R-:W-:Y:S01]  /*13ad0*/  PRMT R222, R4, 0x7610, R222 ;  /* 0x0000761004de7816 */ /* 0x000fe200000000de */
[----:B---3--:R-:W-:Y:S01]  /*13ae0*/  IMAD.MOV.U32 R225, RZ, RZ, R7 ;  /* 0x000000ffffe17224 */ /* 0x008fe200078e0007 */
        /* <DEDUP_REMOVED lines=12> */
[----:B------:R-:W-:Y:S02]  /*13bb0*/  @!P3 PRMT R222, R38, 0x5410, RZ ;  /* 0x0000541026deb816 */ /* 0x000fe400000000ff */
[----:B------:R-:W-:Y:S01]  /*13bc0*/  FMNMX3.FTZ R3, R3, R83, R81, !PT ;  /* 0x0000005303037276 */ /* 0x000fe20007810051 */
[----:B------:R1:W2:Y:S01]  /*13bd0*/  MUFU.EX2 R25, R4 ;  /* 0x0000000400197308 */ /* 0x0002a20000000800 */
[----:B------:R-:W-:Y:S01]  /*13be0*/  @P2 PRMT R221, R37, 0x5410, RZ ;  /* 0x0000541025dd2816 */ /* 0x000fe200000000ff */
[----:B------:R-:W-:Y:S01]  /*13bf0*/  STL [R1+0x3e4], R222 ;  /* 0x0003e4de01007387 */ /* 0x000fe20000100800 */
[----:B------:R-:W-:-:S03]  /*13c00*/  FMNMX3.FTZ R3, R3, R74, R72, !PT ;  /* 0x0000004a03037276 */ /* 0x000fc60007810048 */
[----:B------:R-:W-:Y:S01]  /*13c10*/  STL [R1+0x3e0], R221 ;  /* 0x0003e0dd01007387 */ /* 0x000fe20000100800 */
[----:B------:R-:W-:-:S04]  /*13c20*/  FMNMX3.FTZ R3, R3, R67, R65, !PT ;  /* 0x0000004303037276 */ /* 0x000fc80007810041 */
[----:B-1----:R-:W-:Y:S02]  /*13c30*/  FMNMX3.FTZ R4, R3, R59, R55, !PT ;  /* 0x0000003b03047276 */ /* 0x002fe40007810037 */
[----:B------:R-:W-:Y:S02]  /*13c40*/  PRMT R3, R28, 0x7772, RZ ;  /* 0x000077721c037816 */ /* 0x000fe400000000ff */
[----:B--2---:R-:W-:Y:S02]  /*13c50*/  F2FP.F16.F32.PACK_AB R5, R25, R24 ;  /* 0x000000181905723e */ /* 0x004fe400000000ff */
[----:B------:R-:W-:Y:S02]  /*13c60*/  ISETP.GT.U32.AND P3, PT, R3, UR7, PT ;  /* 0x0000000703007c0c */ /* 0x000fe4000bf64070 */
[----:B------:R-:W-:Y:S02]  /*13c70*/  FMNMX3.FTZ R3, R4, R41, R40, !PT ;  /* 0x0000002904037276 */ /* 0x000fe40007810028 */
[----:B------:R-:W-:-:S02]  /*13c80*/  PRMT R4, R28, 0x7773, RZ ;  /* 0x000077731c047816 */ /* 0x000fc400000000ff */
[----:B------:R-:W-:Y:S01]  /*13c90*/  PRMT R214, R5, 0x7610, R214 ;  /* 0x0000761005d67816 */ /* 0x000fe200000000d6 */
[----:B------:R-:W1:Y:S01]  /*13ca0*/  SHFL.BFLY PT, R7, R3, 0x2, 0x1f ;  /* 0x0c401f0003077f89 */ /* 0x000e6200000e0000 */
[----:B------:R-:W-:Y:S02]  /*13cb0*/  ISETP.GT.U32.AND P2, PT, R4, UR7, PT ;  /* 0x0000000704007c0c */ /* 0x000fe4000bf44070 */
[----:B------:R-:W-:Y:S02]  /*13cc0*/  FMNMX3.FTZ R4, R133, R208, R207, !PT ;  /* 0x000000d085047276 */ /* 0x000fe400078100cf */
[----:B------:R-:W-:Y:S01]  /*13cd0*/  PRMT R212, R5, 0x7632, R212 ;  /* 0x0000763205d47816 */ /* 0x000fe200000000d4 */
[----:B------:R-:W-:Y:S01]  /*13ce0*/  @P3 HADD2 R49, -R214.H0_H0, -RZ.H0_H0 ;  /* 0xa00000ffd6313230 */ /* 0x000fe20000000900 */
[----:B------:R-:W-:Y:S02]  /*13cf0*/  FMNMX3.FTZ R6, R4, R206, R201, !PT ;  /* 0x000000ce04067276 */ /* 0x000fe400078100c9 */
[----:B------:R-:W-:-:S02]  /*13d00*/  LOP3.LUT R4, R104, 0xffff, RZ, 0xc0, !PT ;  /* 0x0000ffff68047812 */ /* 0x000fc400078ec0ff */
[----:B------:R-:W-:Y:S01]  /*13d10*/  FMNMX3.FTZ R5, R6, R197, R196, !PT ;  /* 0x000000c506057276 */ /* 0x000fe200078100c4 */
[----:B------:R-:W-:Y:S01]  /*13d20*/  FFMA.FTZ R6, R173, UR34, -R2 ;  /* 0x00000022ad067c23 */ /* 0x000fe20008010802 */
[----:B------:R-:W-:Y:S01]  /*13d30*/  SHF.R.U32.HI R4, RZ, 0x8, R4 ;  /* 0x00000008ff047819 */ /* 0x000fe20000011604 */
[----:B------:R-:W-:Y:S01]  /*13d40*/  @P2 HADD2 R50, -R212.H0_H0, -RZ.H0_H0 ;  /* 0xa00000ffd4322230 */ /* 0x000fe20000000900 */
[----:B------:R-:W-:Y:S02]  /*13d50*/  FMNMX3.FTZ R5, R5, R193, R191, !PT ;  /* 0x000000c105057276 */ /* 0x000fe400078100bf */
[----:B------:R-:W-:Y:S02]  /*13d60*/  LOP3.LUT R4, R4, 0xffff, RZ, 0xc0, !PT ;  /* 0x0000ffff04047812 */ /* 0x000fe400078ec0ff */
[----:B------:R-:W-:Y:S02]  /*13d70*/  PRMT R37, R214, 0x5410, R212 ;  /* 0x00005410d6257816 */ /* 0x000fe400000000d4 */
[----:B------:R-:W-:-:S02]  /*13d80*/  @P3 PRMT R214, R49, 0x5410, RZ ;  /* 0x0000541031d63816 */ /* 0x000fc400000000ff */
[----:B------:R-:W-:Y:S02]  /*13d90*/  ISETP.LE.U32.AND P3, PT, R4, UR7, PT ;  /* 0x0000000704007c0c */ /* 0x000fe4000bf63070 */
[----:B------:R-:W-:Y:S01]  /*13da0*/  FMNMX3.FTZ R4, R5, R190, R184, !PT ;  /* 0x000000be05047276 */ /* 0x000fe200078100b8 */
[----:B------:R-:W-:Y:S01]  /*13db0*/  FFMA.FTZ R5, R165, UR34, -R2 ;  /* 0x00000022a5057c23 */ /* 0x000fe20008010802 */
[----:B-1----:R-:W-:Y:S01]  /*13dc0*/  FMNMX.FTZ R3, R3, R7, !PT ;  /* 0x0000000703037209 */ /* 0x002fe20007810000 */
[----:B------:R1:W-:Y:S01]  /*13dd0*/  MUFU.EX2 R165, R6 ;  /* 0x0000000600a57308 */ /* 0x0003e20000000800 */
[----:B------:R-:W-:Y:S01]  /*13de0*/  FMNMX3.FTZ R4, R4, R178, R171, !PT ;  /* 0x000000b204047276 */ /* 0x000fe200078100ab */
[----:B------:R-:W-:Y:S01]  /*13df0*/  STL [R1+0x3e8], R214 ;  /* 0x0003e8d601007387 */ /* 0x000fe20000100800 */
[----:B------:R-:W-:Y:S01]  /*13e00*/  @P2 PRMT R212, R50, 0x5410, RZ ;  /* 0x0000541032d42816 */ /* 0x000fe200000000ff */
[----:B------:R2:W3:Y:S01]  /*13e10*/  MUFU.EX2 R167, R5 ;  /* 0x0000000500a77308 */ /* 0x0004e20000000800 */
[----:B------:R-:W-:Y:S01]  /*13e20*/  FMNMX3.FTZ R4, R4, R163, R157, !PT ;  /* 0x000000a304047276 */ /* 0x000fe2000781009d */
[----:B------:R-:W4:Y:S03]  /*13e30*/  SHFL.BFLY PT, R7, R3, 0x1, 0x1f ;  /* 0x0c201f0003077f89 */ /* 0x000f2600000e0000 */
[----:B------:R-:W-:Y:S01]  /*13e40*/  FMNMX3.FTZ R4, R4, R140, R128, !PT ;  /* 0x0000008c04047276 */ /* 0x000fe20007810080 */
[----:B------:R-:W-:Y:S03]  /*13e50*/  STL [R1+0x3d4], R212 ;  /* 0x0003d4d401007387 */ /* 0x000fe60000100800 */
[----:B------:R-:W-:Y:S01]  /*13e60*/  FMNMX3.FTZ R4, R4, R121, R115, !PT ;  /* 0x0000007904047276 */ /* 0x000fe20007810073 */
[----:B-1----:R-:W-:-:S03]  /*13e70*/  FFMA.FTZ R6, R176, UR34, -R0 ;  /* 0x00000022b0067c23 */ /* 0x002fc60008010800 */
[----:B------:R-:W-:-:S04]  /*13e80*/  FMNMX3.FTZ R4, R4, R101, R97, !PT ;  /* 0x0000006504047276 */ /* 0x000fc80007810061 */
[----:B--2---:R-:W-:Y:S02]  /*13e90*/  FMNMX3.FTZ R5, R4, R92, R89, !PT ;  /* 0x0000005c04057276 */ /* 0x004fe40007810059 */
[----:B------:R-:W-:-:S04]  /*13ea0*/  LOP3.LUT R4, R104, 0xff, RZ, 0xc0, !PT ;  /* 0x000000ff68047812 */ /* 0x000fc800078ec0ff */
[----:B------:R-:W-:Y:S02]  /*13eb0*/  ISETP.LE.U32.AND P2, PT, R4, UR7, PT ;  /* 0x0000000704007c0c */ /* 0x000fe4000bf43070 */
[----:B------:R-:W-:Y:S01]  /*13ec0*/  FMNMX3.FTZ R4, R5, R84, R78, !PT ;  /* 0x0000005405047276 */ /* 0x000fe2000781004e */
[--C-:B------:R-:W-:Y:S01]  /*13ed0*/  FFMA.FTZ R5, R172, UR34, -R0.reuse ;  /* 0x00000022ac057c23 */ /* 0x100fe20008010800 */
[----:B----4-:R-:W-:Y:S01]  /*13ee0*/  FMNMX.FTZ R146, R3, R7, !PT ;  /* 0x0000000703927209 */ /* 0x010fe20007810000 */
[----:B------:R-:W-:Y:S01]  /*13ef0*/  FFMA.FTZ R7, R164, UR34, -R0 ;  /* 0x00000022a4077c23 */ /* 0x000fe20008010800 */
[----:B------:R-:W-:Y:S02]  /*13f00*/  FMNMX3.FTZ R3, R4, R76, R71, !PT ;  /* 0x0000004c04037276 */ /* 0x000fe40007810047 */
[----:B---3--:R-:W-:Y:S01]  /*13f10*/  F2FP.F16.F32.PACK_AB R4, R167, R165 ;  /* 0x000000a5a704723e */ /* 0x008fe200000000ff */
[----:B------:R-:W-:Y:S01]  /*13f20*/  FMUL.FTZ R0, R146, UR34 ;  /* 0x0000002292007c20 */ /* 0x000fe20008410000 */
[----:B------:R-:W-:-:S02]  /*13f30*/  FMNMX3.FTZ R3, R3, R68, R61, !PT ;  /* 0x0000004403037276 */ /* 0x000fc4000781003d */
[C---:B------:R-:W-:Y:S02]  /*13f40*/  PRMT R213, R4.reuse, 0x7610, R213 ;  /* 0x0000761004d57816 */ /* 0x040fe400000000d5 */
[----:B------:R-:W-:Y:S02]  /*13f50*/  PRMT R215, R4, 0x7632, R215 ;  /* 0x0000763204d77816 */ /* 0x000fe400000000d7 */
[----:B------:R-:W-:Y:S01]  /*13f60*/  FMNMX3.FTZ R3, R3, R56, R51, !PT ;  /* 0x0000003803037276 */ /* 0x000fe20007810033 */
[----:B------:R-:W-:Y:S01]  /*13f70*/  @!P2 HADD2 R52, -R213.H0_H0, -RZ.H0_H0 ;  /* 0xa00000ffd534a230 */ /* 0x000fe20000000900 */
[----:B------:R-:W-:Y:S01]  /*13f80*/  PRMT R224, R213, 0x5410, R215 ;  /* 0x00005410d5e07816 */ /* 0x000fe200000000d7 */
[----:B------:R-:W-:Y:S01]  /*13f90*/  @!P3 HADD2 R54, -R215.H0_H0, -RZ.H0_H0 ;  /* 0xa00000ffd736b230 */ /* 0x000fe20000000900 */
[----:B------:R-:W-:Y:S02]  /*13fa0*/  FMNMX3.FTZ R3, R3, R47, R46, !PT ;  /* 0x0000002f03037276 */ /* 0x000fe4000781002e */
[----:B------:R-:W-:-:S02]  /*13fb0*/  @!P2 PRMT R213, R52, 0x5410, RZ ;  /* 0x0000541034d5a816 */ /* 0x000fc400000000ff */
[----:B------:R-:W-:Y:S01]  /*13fc0*/  FSETP.NEU.FTZ.AND P2, PT, R146, -INF , PT ;  /* 0xff8000009200780b */ /* 0x000fe20003f5d000 */
[----:B------:R-:W1:Y:S03]  /*13fd0*/  SHFL.BFLY PT, R4, R3, 0x2, 0x1f ;  /* 0x0c401f0003047f89 */ /* 0x000e6600000e0000 */
[----:B------:R-:W-:Y:S01]  /*13fe0*/  FSEL R0, R0, RZ, P2 ;  /* 0x000000ff00007208 */ /* 0x000fe20001000000 */
[----:B------:R-:W-:Y:S04]  /*13ff0*/  STL [R1+0x3cc], R213 ;  /* 0x0003ccd501007387 */ /* 0x000fe80000100800 */
[--C-:B------:R-:W-:Y:S01]  /*14000*/  FFMA.FTZ R236, R59, UR34, -R0.reuse ;  /* 0x000000223bec7c23 */ /* 0x100fe20008010800 */
[--C-:B------:R-:W-:Y:S01]  /*14010*/  FFMA.FTZ R247, R110, UR34, -R0.reuse ;  /* 0x000000226ef77c23 */ /* 0x100fe20008010800 */
[--C-:B------:R-:W-:Y:S01]  /*14020*/  FFMA.FTZ R20, R90, UR34, -R0.reuse ;  /* 0x000000225a147c23 */ /* 0x100fe20008010800 */
[----:B------:R-:W-:Y:S01]  /*14030*/  MUFU.EX2 R110, R5 ;  /* 0x00000005006e7308 */ /* 0x000fe20000000800 */
[----:B-1----:R-:W-:Y:S01]  /*14040*/  FMNMX.FTZ R3, R3, R4, !PT ;  /* 0x0000000403037209 */ /* 0x002fe20007810000 */
[----:B------:R1:W-:Y:S02]  /*14050*/  STL.64 [R1+0x448], R236 ;  /* 0x000448ec01007387 */ /* 0x0003e40000100a00 */
[----:B------:R-:W2:Y:S01]  /*14060*/  MUFU.EX2 R90, R6 ;  /* 0x00000006005a7308 */ /* 0x000ea20000000800 */
[--C-:B------:R-:W-:Y:S01]  /*14070*/  FFMA.FTZ R116, R41, UR34, -R0.reuse ;  /* 0x0000002229747c23 */ /* 0x100fe20008010800 */
[--C-:B------:R-:W-:Y:S01]  /*14080*/  FFMA.FTZ R87, R205, UR34, -R0.reuse ;  /* 0x00000022cd577c23 */ /* 0x100fe20008010800 */
[----:B------:R-:W3:Y:S01]  /*14090*/  SHFL.BFLY PT, R4, R3, 0x1, 0x1f ;  /* 0x0c201f0003047f89 */ /* 0x000ee200000e0000 */
        /* <DEDUP_REMOVED lines=22> */
[----:B-1----:R-:W4:Y:S01]  /*14200*/  LDL.LU.64 R236, [R1+0xa0] ;  /* 0x0000a00001ec7983 */ /* 0x002f220000300a00 */
[----:B---3--:R-:W-:Y:S01]  /*14210*/  FMNMX.FTZ R252, R3, R4, !PT ;  /* 0x0000000403fc7209 */ /* 0x008fe20007810000 */
[--C-:B------:R-:W-:Y:S01]  /*14220*/  FFMA.FTZ R239, R72, UR34, -R0.reuse ;  /* 0x0000002248ef7c23 */ /* 0x100fe20008010800 */
[----:B--2---:R-:W-:Y:S01]  /*14230*/  F2FP.F16.F32.PACK_AB R3, R110, R90 ;  /* 0x0000005a6e03723e */ /* 0x004fe200000000ff */
[--C-:B------:R-:W-:Y:S01]  /*14240*/  FFMA.FTZ R232, R67, UR34, -R0.reuse ;  /* 0x0000002243e87c23 */ /* 0x100fe20008010800 */
[----:B------:R-:W-:-:S02]  /*14250*/  FFMA.FTZ R18, R65, UR34, -R0 ;  /* 0x0000002241127c23 */ /* 0x000fc40008010800 */
[C---:B------:R-:W-:Y:S02]  /*14260*/  PRMT R210, R3.reuse, 0x7610, R210 ;  /* 0x0000761003d27816 */ /* 0x040fe400000000d2 */
[----:B------:R-:W-:-:S03]  /*14270*/  PRMT R209, R3, 0x7632, R209 ;  /* 0x0000763203d17816 */ /* 0x000fc600000000d1 */
[----:B------:R-:W-:Y:S01]  /*14280*/  @!P0 HADD2 R41, -R210.H0_H0, -RZ.H0_H0 ;  /* 0xa00000ffd2298230 */ /* 0x000fe20000000900 */
[----:B------:R-:W-:Y:S01]  /*14290*/  PRMT R238, R210, 0x5410, R209 ;  /* 0x00005410d2ee7816 */ /* 0x000fe200000000d1 */
[--C-:B------:R-:W-:Y:S01]  /*142a0*/  FFMA.FTZ R107, R55, UR34, -R0.reuse ;  /* 0x00000022376b7c23 */ /* 0x100fe20008010800 */
[----:B------:R-:W-:Y:S01]  /*142b0*/  FFMA.FTZ R241, R40, UR34, -R0 ;  /* 0x0000002228f17c23 */ /* 0x000fe20008010800 */
[----:B------:R-:W-:Y:S02]  /*142c0*/  SHF.R.U32.HI R0, RZ, 0x18, R104 ;  /* 0x00000018ff007819 */ /* 0x000fe40000011668 */
[----:B------:R-:W-:Y:S01]  /*142d0*/  @!P0 PRMT R210, R41, 0x5410, RZ ;  /* 0x0000541029d28816 */ /* 0x000fe200000000ff */
[----:B------:R-:W-:Y:S01]  /*142e0*/  FFMA.FTZ R4, R181, UR34, -R2 ;  /* 0x00000022b5047c23 */ /* 0x000fe20008010802 */
[----:B------:R-:W-:Y:S02]  /*142f0*/  FSEL R5, R145, RZ, P4 ;  /* 0x000000ff91057208 */ /* 0x000fe40002000000 */
[----:B------:R-:W-:Y:S01]  /*14300*/  @!P3 PRMT R215, R54, 0x5410, RZ ;  /* 0x0000541036d7b816 */ /* 0x000fe200000000ff */
[----:B------:R-:W-:Y:S01]  /*14310*/  MUFU.EX2 R52, R4 ;  /* 0x0000000400347308 */ /* 0x000fe20000000800 */
[----:B------:R-:W-:Y:S01]  /*14320*/  ISETP.LE.U32.AND P4, PT, R0, UR7, PT ;  /* 0x0000000700007c0c */ /* 0x000fe2000bf83070 */
[C---:B------:R-:W-:Y:S01]  /*14330*/  FMUL.FTZ R0, R252.reuse, UR34 ;  /* 0x00000022fc007c20 */ /* 0x040fe20008410000 */
[----:B------:R-:W-:Y:S01]  /*14340*/  FSETP.NEU.FTZ.AND P3, PT, R252, -INF , PT ;  /* 0xff800000fc00780b */ /* 0x000fe20003f7d000 */
[----:B------:R-:W-:Y:S03]  /*14350*/  STL [R1+0x3d0], R215 ;  /* 0x0003d0d701007387 */ /* 0x000fe60000100800 */
[----:B------:R-:W-:Y:S01]  /*14360*/  FSEL R0, R0, RZ, P3 ;  /* 0x000000ff00007208 */ /* 0x000fe20001800000 */
[----:B------:R1:W-:Y:S04]  /*14370*/  STL.64 [R1+0x420], R104 ;  /* 0x0004206801007387 */ /* 0x0003e80000100a00 */
[--C-:B------:R-:W-:Y:S01]  /*14380*/  FFMA.FTZ R49, R208, UR34, -R0.reuse ;  /* 0x00000022d0317c23 */ /* 0x100fe20008010800 */
[----:B------:R-:W-:Y:S01]  /*14390*/  FFMA.FTZ R50, R207, UR34, -R0 ;  /* 0x00000022cf327c23 */ /* 0x000fe20008010800 */
[----:B------:R-:W-:-:S02]  /*143a0*/  @!P4 HADD2 R48, -R209.H0_H0, -RZ.H0_H0 ;  /* 0xa00000ffd130c230 */ /* 0x000fc40000000900 */
        /* <DEDUP_REMOVED lines=26> */
[--C-:B-1----:R-:W-:Y:S01]  /*14550*/  FFMA.FTZ R105, R56, UR34, -R0.reuse ;  /* 0x0000002238697c23 */ /* 0x102fe20008010800 */
[--C-:B------:R-:W-:Y:S01]  /*14560*/  FFMA.FTZ R106, R51, UR34, -R0.reuse ;  /* 0x00000022336a7c23 */ /* 0x100fe20008010800 */
[--C-:B------:R-:W-:Y:S01]  /*14570*/  FFMA.FTZ R45, R47, UR34, -R0.reuse ;  /* 0x000000222f2d7c23 */ /* 0x100fe20008010800 */
[----:B------:R-:W-:Y:S01]  /*14580*/  FFMA.FTZ R223, R46, UR34, -R0 ;  /* 0x000000222edf7c23 */ /* 0x000fe20008010800 */
[----:B------:R-:W-:Y:S01]  /*14590*/  @!P4 PRMT R209, R48, 0x5410, RZ ;  /* 0x0000541030d1c816 */ /* 0x000fe200000000ff */
[----:B------:R-:W-:Y:S01]  /*145a0*/  IMAD.MOV.U32 R112, RZ, RZ, R19 ;  /* 0x000000ffff707224 */ /* 0x000fe200078e0013 */
[----:B------:R-:W-:Y:S01]  /*145b0*/  STL [R1+0x358], R145 ;  /* 0x0003589101007387 */ /* 0x000fe20000100800 */
[----:B------:R-:W-:-:S02]  /*145c0*/  IMAD.MOV.U32 R19, RZ, RZ, R63 ;  /* 0x000000ffff137224 */ /* 0x000fc400078e003f */
[----:B------:R-:W-:Y:S01]  /*145d0*/  IMAD.WIDE.U32 R62, R62, -0x2daee0ad, RZ ;  /* 0xd2511f533e3e7825 */ /* 0x000fe200078e00ff */
[----:B------:R-:W-:Y:S04]  /*145e0*/  STL [R1+0x3c8], R210 ;  /* 0x0003c8d201007387 */ /* 0x000fe80000100800 */
[----:B------:R1:W-:Y:S01]  /*145f0*/  STL [R1+0x3fc], R209 ;  /* 0x0003fcd101007387 */ /* 0x0003e20000100800 */
[----:B------:R-:W-:-:S03]  /*14600*/  IMAD.MOV.U32 R104, RZ, RZ, R44 ;  /* 0x000000ffff687224 */ /* 0x000fc600078e002c */
[----:B------:R2:W-:Y:S01]  /*14610*/  STL [R1+0x35c], R137 ;  /* 0x00035c8901007387 */ /* 0x0005e20000100800 */
[----:B------:R3:W-:Y:S01]  /*14620*/  MUFU.EX2 R41, R8 ;  /* 0x0000000800297308 */ /* 0x0007e20000000800 */
[----:B-1----:R-:W-:-:S03]  /*14630*/  IMAD.MOV.U32 R209, RZ, RZ, R38 ;  /* 0x000000ffffd17224 */ /* 0x002fc600078e0026 */
[----:B------:R1:W-:Y:S01]  /*14640*/  MUFU.EX2 R38, R7 ;  /* 0x0000000700267308 */ /* 0x0003e20000000800 */
[----:B------:R-:W-:Y:S02]  /*14650*/  IMAD.MOV.U32 R145, RZ, RZ, R227 ;  /* 0x000000ffff917224 */ /* 0x000fe400078e00e3 */
[----:B---3--:R-:W-:Y:S02]  /*14660*/  IMAD.MOV.U32 R8, RZ, RZ, R18 ;  /* 0x000000ffff087224 */ /* 0x008fe400078e0012 */
[--C-:B------:R-:W-:Y:S01]  /*14670*/  FFMA.FTZ R18, R113, UR34, -R2.reuse ;  /* 0x0000002271127c23 */ /* 0x100fe20008010802 */
[--C-:B------:R-:W-:Y:S01]  /*14680*/  FFMA.FTZ R6, R175, UR34, -R2.reuse ;  /* 0x00000022af067c23 */ /* 0x100fe20008010802 */
[--C-:B------:R-:W-:Y:S01]  /*14690*/  FFMA.FTZ R17, R120, UR34, -R2.reuse ;  /* 0x0000002278117c23 */ /* 0x100fe20008010802 */
[--C-:B------:R-:W-:Y:S01]  /*146a0*/  FFMA.FTZ R132, R75, UR34, -R2.reuse ;  /* 0x000000224b847c23 */ /* 0x100fe20008010802 */
[--C-:B------:R-:W-:Y:S01]  /*146b0*/  FFMA.FTZ R140, R53, UR34, -R2.reuse ;  /* 0x00000022358c7c23 */ /* 0x100fe20008010802 */
[----:B-1----:R-:W-:Y:S01]  /*146c0*/  FFMA.FTZ R7, R168, UR34, -R2 ;  /* 0x00000022a8077c23 */ /* 0x002fe20008010802 */
[----:B----4-:R-:W-:-:S04]  /*146d0*/  PRMT R3, R236, 0x7771, RZ ;  /* 0x00007771ec037816 */ /* 0x010fc800000000ff */
[----:B------:R-:W-:Y:S01]  /*146e0*/  ISETP.GT.U32.AND P0, PT, R3, UR7, PT ;  /* 0x0000000703007c0c */ /* 0x000fe2000bf04070 */
[----:B------:R-:W-:-:S04]  /*146f0*/  FFMA.FTZ R3, R174, UR34, -R2 ;  /* 0x00000022ae037c23 */ /* 0x000fc80008010802 */
[----:B------:R-:W1:Y:S01]  /*14700*/  MUFU.EX2 R54, R3 ;  /* 0x0000000300367308 */ /* 0x000e620000000800 */
[----:B------:R-:W-:Y:S02]  /*14710*/  PRMT R4, R236, 0x7772, RZ ;  /* 0x00007772ec047816 */ /* 0x000fe400000000ff */
[----:B-1----:R-:W-:-:S04]  /*14720*/  F2FP.F16.F32.PACK_AB R0, R54, R52 ;  /* 0x000000343600723e */ /* 0x002fc800000000ff */
[C---:B------:R-:W-:Y:S02]  /*14730*/  PRMT R206, R0.reuse, 0x7632, R206 ;  /* 0x0000763200ce7816 */ /* 0x040fe400000000ce */
[----:B------:R-:W-:Y:S01]  /*14740*/  PRMT R207, R0, 0x7610, R207 ;  /* 0x0000761000cf7816 */ /* 0x000fe200000000cf */
[----:B------:R-:W-:Y:S01]  /*14750*/  FADD.FTZ R0, R135, -R5 ;  /* 0x8000000587007221 */ /* 0x000fe20000010000 */
[----:B------:R-:W-:Y:S01]  /*14760*/  FSEL R3, R137, RZ, P5 ;  /* 0x000000ff89037208 */ /* 0x000fe20002800000 */
[----:B------:R-:W-:Y:S01]  /*14770*/  @P0 HADD2 R39, -R206.H0_H0, -RZ.H0_H0 ;  /* 0xa00000ffce270230 */ /* 0x000fe20000000900 */
[----:B------:R-:W-:Y:S01]  /*14780*/  ISETP.GT.U32.AND P5, PT, R4, UR7, PT ;  /* 0x0000000704007c0c */ /* 0x000fe2000bfa4070 */
[----:B--2---:R-:W-:Y:S02]  /*14790*/  IMAD.MOV.U32 R137, RZ, RZ, R20 ;  /* 0x000000ffff897224 */ /* 0x004fe400078e0014 */
[----:B------:R-:W-:Y:S01]  /*147a0*/  FMUL.FTZ R4, R0, UR34 ;  /* 0x0000002200047c20 */ /* 0x000fe20008410000 */
[----:B------:R-:W-:Y:S01]  /*147b0*/  IMAD.MOV.U32 R20, RZ, RZ, R94 ;  /* 0x000000ffff147224 */ /* 0x000fe200078e005e */
[----:B------:R-:W-:-:S02]  /*147c0*/  PRMT R0, R236, 0x7773, RZ ;  /* 0x00007773ec007816 */ /* 0x000fc400000000ff */
[----:B------:R-:W-:Y:S02]  /*147d0*/  LOP3.LUT R94, R16, UR14, R63, 0x96, !PT ;  /* 0x0000000e105e7c12 */ /* 0x000fe4000f8e963f */
[----:B------:R-:W-:Y:S02]  /*147e0*/  PRMT R44, R207, 0x5410, R206 ;  /* 0x00005410cf2c7816 */ /* 0x000fe400000000ce */
[----:B------:R-:W-:Y:S02]  /*147f0*/  @P0 PRMT R206, R39, 0x5410, RZ ;  /* 0x0000541027ce0816 */ /* 0x000fe400000000ff */
[----:B------:R-:W-:Y:S02]  /*14800*/  ISETP.GT.U32.AND P0, PT, R0, UR7, PT ;  /* 0x0000000700007c0c */ /* 0x000fe4000bf04070 */
[----:B------:R-:W-:Y:S01]  /*14810*/  LOP3.LUT R0, R94, 0xffff, RZ, 0xc0, !PT ;  /* 0x0000ffff5e007812 */ /* 0x000fe200078ec0ff */
[----:B------:R1:W2:Y:S01]  /*14820*/  MUFU.EX2 R48, R4 ;  /* 0x0000000400307308 */ /* 0x0002a20000000800 */
[----:B------:R-:W-:-:S04]  /*14830*/  FADD.FTZ R3, R136, -R3 ;  /* 0x8000000388037221 */ /* 0x000fc80000010000 */
[----:B------:R-:W-:Y:S01]  /*14840*/  FMUL.FTZ R5, R3, UR34 ;  /* 0x0000002203057c20 */ /* 0x000fe20008410000 */
[--C-:B-1----:R-:W-:Y:S02]  /*14850*/  SHF.R.U32.HI R4, RZ, 0x8, R0.reuse ;  /* 0x00000008ff047819 */ /* 0x102fe40000011600 */
[----:B------:R-:W-:-:S04]  /*14860*/  PRMT R0, R94, 0x7632, R0 ;  /* 0x000076325e007816 */ /* 0x000fc80000000000 */
[----:B------:R-:W-:Y:S02]  /*14870*/  LOP3.LUT R3, R0, 0xff, RZ, 0xc0, !PT ;  /* 0x000000ff00037812 */ /* 0x000fe400078ec0ff */
[----:B------:R-:W-:-:S04]  /*14880*/  LOP3.LUT R0, R4, 0xffff, RZ, 0xc0, !PT ;  /* 0x0000ffff04007812 */ /* 0x000fc800078ec0ff */
[----:B------:R-:W-:Y:S02]  /*14890*/  ISETP.LE.U32.AND P4, PT, R0, UR7, PT ;  /* 0x0000000700007c0c */ /* 0x000fe4000bf83070 */
[----:B------:R-:W-:-:S04]  /*148a0*/  F2FP.F16.F32.PACK_AB R0, R41, R38 ;  /* 0x000000262900723e */ /* 0x000fc800000000ff */
[C---:B------:R-:W-:Y:S02]  /*148b0*/  PRMT R205, R0.reuse, 0x7610, R205 ;  /* 0x0000761000cd7816 */ /* 0x040fe400000000cd */
[----:B------:R-:W-:Y:S01]  /*148c0*/  PRMT R204, R0, 0x7632, R204 ;  /* 0x0000763200cc7816 */ /* 0x000fe200000000cc */
[----:B------:R-:W-:Y:S02]  /*148d0*/  IMAD.MOV.U32 R0, RZ, RZ, R62 ;  /* 0x000000ffff007224 */ /* 0x000fe400078e003e */
[----:B------:R-:W-:Y:S01]  /*148e0*/  @P5 HADD2 R47, -R205.H0_H0, -RZ.H0_H0 ;  /* 0xa00000ffcd2f5230 */ /* 0x000fe20000000900 */
[----:B------:R-:W-:Y:S02]  /*148f0*/  PRMT R227, R205, 0x5410, R204 ;  /* 0x00005410cde37816 */ /* 0x000fe400000000cc */
[----:B------:R-:W-:Y:S01]  /*14900*/  LOP3.LUT R0, R0, 0xff, RZ, 0xc0, !PT ;  /* 0x000000ff00007812 */ /* 0x000fe200078ec0ff */
[----:B------:R-:W-:Y:S01]  /*14910*/  @!P1 HADD2 R40, -R207.H0_H0, -RZ.H0_H0 ;  /* 0xa00000ffcf289230 */ /* 0x000fe20000000900 */
[----:B------:R-:W-:Y:S01]  /*14920*/  @P5 PRMT R205, R47, 0x5410, RZ ;  /* 0x000054102fcd5816 */ /* 0x000fe200000000ff */
[----:B------:R-:W-:Y:S01]  /*14930*/  @P0 HADD2 R46, -R204.H0_H0, -RZ.H0_H0 ;  /* 0xa00000ffcc2e0230 */ /* 0x000fe20000000900 */
[----:B------:R-:W-:-:S02]  /*14940*/  ISETP.LE.U32.AND P5, PT, R0, UR7, PT ;  /* 0x0000000700007c0c */ /* 0x000fc4000bfa3070 */
[----:B------:R-:W-:Y:S01]  /*14950*/  LOP3.LUT R0, R94, 0xff, RZ, 0xc0, !PT ;  /* 0x000000ff5e007812 */ /* 0x000fe200078ec0ff */
[----:B------:R2:W1:Y:S01]  /*14960*/  MUFU.EX2 R76, R5 ;  /* 0x00000005004c7308 */ /* 0x0004620000000800 */
[----:B------:R-:W-:Y:S02]  /*14970*/  @!P1 PRMT R207, R40, 0x5410, RZ ;  /* 0x0000541028cf9816 */ /* 0x000fe400000000ff */
[----:B------:R-:W-:Y:S02]  /*14980*/  @P0 PRMT R204, R46, 0x5410, RZ ;  /* 0x000054102ecc0816 */ /* 0x000fe400000000ff */
[----:B------:R-:W-:Y:S01]  /*14990*/  ISETP.LE.U32.AND P1, PT, R3, UR7, PT ;  /* 0x0000000703007c0c */ /* 0x000fe2000bf23070 */
[--C-:B------:R-:W-:Y:S01]  /*149a0*/  FFMA.FTZ R3, R183, UR34, -R2.reuse ;  /* 0x00000022b7037c23 */ /* 0x100fe20008010802 */
[----:B------:R-:W-:Y:S01]  /*149b0*/  ISETP.LE.U32.AND P0, PT, R0, UR7, PT ;  /* 0x0000000700007c0c */ /* 0x000fe2000bf03070 */
[----:B------:R-:W-:Y:S02]  /*149c0*/  FFMA.FTZ R0, R179, UR34, -R2 ;  /* 0x00000022b3007c23 */ /* 0x000fe40008010802 */
[----:B------:R3:W-:Y:S04]  /*149d0*/  MUFU.EX2 R39, R3 ;  /* 0x0000000300277308 */ /* 0x0007e80000000800 */
[----:B------:R-:W4:Y:S01]  /*149e0*/  MUFU.EX2 R40, R0 ;  /* 0x0000000000287308 */ /* 0x000f220000000800 */
[----:B------:R-:W-:Y:S01]  /*149f0*/  STL [R1+0x3bc], R207 ;  /* 0x0003bccf01007387 */ /* 0x000fe20000100800 */
[----:B--2---:R-:W-:-:S03]  /*14a00*/  FFMA.FTZ R5, R187, R48, R12 ;  /* 0x00000030bb057223 */ /* 0x004fc6000001000c */
[----:B------:R-:W-:Y:S01]  /*14a10*/  STL [R1+0x3c0], R206 ;  /* 0x0003c0ce01007387 */ /* 0x000fe20000100800 */
[----:B-1----:R-:W-:Y:S01]  /*14a20*/  FFMA.FTZ R4, R186, R76, R13 ;  /* 0x0000004cba047223 */ /* 0x002fe2000001000d */
[----:B------:R-:W-:Y:S02]  /*14a30*/  IMAD.MOV.U32 R46, RZ, RZ, R32 ;  /* 0x000000ffff2e7224 */ /* 0x000fe400078e0020 */
[----:B------:R-:W-:Y:S01]  /*14a40*/  STL [R1+0x3c4], R205 ;  /* 0x0003c4cd01007387 */ /* 0x000fe20000100800 */
[----:B---3--:R-:W-:Y:S02]  /*14a50*/  IMAD.MOV.U32 R3, RZ, RZ, R15 ;  /* 0x000000ffff037224 */ /* 0x008fe400078e000f */
[--C-:B------:R-:W-:Y:S01]  /*14a60*/  FFMA.FTZ R12, R126, UR34, -R2.reuse ;  /* 0x000000227e0c7c23 */ /* 0x100fe20008010802 */
[----:B------:R-:W-:Y:S01]  /*14a70*/  IMAD.MOV.U32 R47, RZ, RZ, R19 ;  /* 0x000000ffff2f7224 */ /* 0x000fe200078e0013 */
[----:B------:R1:W-:Y:S01]  /*14a80*/  STL [R1+0x404], R204 ;  /* 0x000404cc01007387 */ /* 0x0003e20000100800 */
        /* <DEDUP_REMOVED lines=11> */
[----:B----4-:R-:W-:Y:S01]  /*14b40*/  F2FP.F16.F32.PACK_AB R0, R40, R39 ;  /* 0x000000272800723e */ /* 0x010fe200000000ff */
[----:B-1----:R-:W-:-:S02]  /*14b50*/  IMAD.MOV.U32 R204, RZ, RZ, R33 ;  /* 0x000000ffffcc7224 */ /* 0x002fc400078e0021 */
[----:B------:R-:W-:Y:S01]  /*14b60*/  FFMA.FTZ R33, R88, UR34, -R2 ;  /* 0x0000002258217c23 */ /* 0x000fe20008010802 */
[----:B------:R-:W-:Y:S01]  /*14b70*/  FADD.FTZ R2, R235, R5 ;  /* 0x00000005eb027221 */ /* 0x000fe20000010000 */
[----:B------:R-:W-:Y:S02]  /*14b80*/  IMAD.MOV.U32 R5, RZ, RZ, R3 ;  /* 0x000000ffff057224 */ /* 0x000fe400078e0003 */
[----:B------:R-:W-:Y:S01]  /*14b90*/  FADD.FTZ R3, R248, R4 ;  /* 0x00000004f8037221 */ /* 0x000fe20000010000 */
[----:B------:R-:W-:Y:S02]  /*14ba0*/  IMAD.MOV.U32 R4, RZ, RZ, R46 ;  /* 0x000000ffff047224 */ /* 0x000fe400078e002e */
[----:B------:R1:W-:Y:S01]  /*14bb0*/  MUFU.EX2 R46, R10 ;  /* 0x0000000a002e7308 */ /* 0x0003e20000000800 */
[C---:B------:R-:W-:Y:S02]  /*14bc0*/  PRMT R201, R0.reuse, 0x7610, R201 ;  /* 0x0000761000c97816 */ /* 0x040fe400000000c9 */
[----:B------:R-:W-:-:S03]  /*14bd0*/  PRMT R200, R0, 0x7632, R200 ;  /* 0x0000763200c87816 */ /* 0x000fc600000000c8 */
[----:B------:R-:W-:Y:S02]  /*14be0*/  @!P0 HADD2 R51, -R201.H0_H0, -RZ.H0_H0 ;  /* 0xa00000ffc9338230 */ /* 0x000fe40000000900 */
[----:B-1----:R-:W-:Y:S02]  /*14bf0*/  IMAD.MOV.U32 R10, RZ, RZ, R47 ;  /* 0x000000ffff0a7224 */ /* 0x002fe400078e002f */
[----:B------:R1:W2:Y:S01]  /*14c00*/  MUFU.EX2 R47, R9 ;  /* 0x00000009002f7308 */ /* 0x0002a20000000800 */
[----:B------:R-:W-:Y:S01]  /*14c10*/  SHF.R.U32.HI R0, RZ, 0x18, R94 ;  /* 0x00000018ff007819 */ /* 0x000fe2000001165e */
[----:B-1----:R-:W-:Y:S01]  /*14c20*/  IMAD.MOV.U32 R9, RZ, RZ, R202 ;  /* 0x000000ffff097224 */ /* 0x002fe200078e00ca */
[----:B------:R-:W-:Y:S02]  /*14c30*/  PRMT R202, R201, 0x5410, R200 ;  /* 0x00005410c9ca7816 */ /* 0x000fe400000000c8 */
[----:B------:R-:W-:Y:S02]  /*14c40*/  @!P0 PRMT R201, R51, 0x5410, RZ ;  /* 0x0000541033c98816 */ /* 0x000fe400000000ff */
[----:B------:R-:W-:-:S02]  /*14c50*/  ISETP.LE.U32.AND P0, PT, R0, UR7, PT ;  /* 0x0000000700007c0c */ /* 0x000fc4000bf03070 */
[----:B--2---:R-:W-:Y:S01]  /*14c60*/  F2FP.F16.F32.PACK_AB R0, R47, R46 ;  /* 0x0000002e2f00723e */ /* 0x004fe200000000ff */
[----:B------:R1:W-:Y:S01]  /*14c70*/  STL [R1+0x1bc], R202 ;  /* 0x0001bcca01007387 */ /* 0x0003e20000100800 */
[----:B------:R-:W-:Y:S02]  /*14c80*/  IMAD.MOV.U32 R51, RZ, RZ, R249 ;  /* 0x000000ffff337224 */ /* 0x000fe400078e00f9 */
[C---:B------:R-:W-:Y:S02]  /*14c90*/  PRMT R197, R0.reuse, 0x7610, R197 ;  /* 0x0000761000c57816 */ /* 0x040fe400000000c5 */
[----:B------:R-:W-:Y:S01]  /*14ca0*/  PRMT R196, R0, 0x7632, R196 ;  /* 0x0000763200c47816 */ /* 0x000fe200000000c4 */
[----:B-1----:R-:W2:Y:S04]  /*14cb0*/  LDL.LU R202, [R1+0x4a0] ;  /* 0x0004a00001ca7983 */ /* 0x002ea80000300800 */
[----:B------:R3:W4:Y:S04]  /*14cc0*/  LDL.LU R249, [R1+0x49c] ;  /* 0x00049c0001f97983 */ /* 0x0007280000300800 */
[----:B------:R-:W-:Y:S04]  /*14cd0*/  STL [R1+0x3a0], R201 ;  /* 0x0003a0c901007387 */ /* 0x000fe80000100800 */
[----:B------:R-:W3:Y:S01]  /*14ce0*/  LDL.LU R0, [R1+0x30c] ;  /* 0x00030c0001007983 */ /* 0x000ee20000300800 */
[----:B------:R-:W-:-:S02]  /*14cf0*/  @!P4 HADD2 R56, -R200.H0_H0, -RZ.H0_H0 ;  /* 0xa00000ffc838c230 */ /* 0x000fc40000000900 */
[----:B------:R-:W-:-:S03]  /*14d00*/  FADD.FTZ R2, R217, R2 ;  /* 0x00000002d9027221 */ /* 0x000fc60000010000 */
[----:B------:R-:W-:Y:S01]  /*14d10*/  @!P4 PRMT R200, R56, 0x5410, RZ ;  /* 0x0000541038c8c816 */ /* 0x000fe200000000ff */
[----:B------:R-:W-:Y:S02]  /*14d20*/  IMAD.MOV.U32 R56, RZ, RZ, R131 ;  /* 0x000000ffff387224 */ /* 0x000fe400078e0083 */
[----:B------:R-:W-:Y:S01]  /*14d30*/  FADD.FTZ R3, R233, R3 ;  /* 0x00000003e9037221 */ /* 0x000fe20000010000 */
[----:B------:R1:W2:Y:S01]  /*14d40*/  LDL.LU R131, [R1+0x498] ;  /* 0x0004980001837983 */ /* 0x0002a20000300800 */
[----:B------:R-:W-:-:S03]  /*14d50*/  @!P1 HADD2 R55, -R197.H0_H0, -RZ.H0_H0 ;  /* 0xa00000ffc5379230 */ /* 0x000fc60000000900 */
[----:B------:R3:W-:Y:S01]  /*14d60*/  STL [R1+0x3a8], R200 ;  /* 0x0003a8c801007387 */ /* 0x0007e20000100800 */
[----:B------:R-:W-:Y:S01]  /*14d70*/  @!P0 HADD2 R53, -R196.H0_H0, -RZ.H0_H0 ;  /* 0xa00000ffc4358230 */ /* 0x000fe20000000900 */
[----:B------:R-:W-:Y:S04]  /*14d80*/  MUFU.EX2 R11, R11 ;  /* 0x0000000b000b7308 */ /* 0x000fe80000000800 */
[----:B------:R-:W-:Y:S01]  /*14d90*/  MUFU.EX2 R14, R14 ;  /* 0x0000000e000e7308 */ /* 0x000fe20000000800 */
[----:B------:R-:W-:-:S03]  /*14da0*/  UIADD3 UR4, UPT, UPT, UR33, -0x2, URZ ;  /* 0xfffffffe21047890 */ /* 0x000fc6000fffe0ff */
[----:B------:R-:W-:Y:S04]  /*14db0*/  MUFU.EX2 R13, R13 ;  /* 0x0000000d000d7308 */ /* 0x000fe80000000800 */
[----:B------:R-:W-:Y:S04]  /*14dc0*/  MUFU.EX2 R12, R12 ;  /* 0x0000000c000c7308 */ /* 0x000fe80000000800 */
[----:B------:R-:W-:Y:S04]  /*14dd0*/  MUFU.EX2 R22, R22 ;  /* 0x0000001600167308 */ /* 0x000fe80000000800 */
[----:B------:R-:W-:Y:S04]  /*14de0*/  MUFU.EX2 R16, R16 ;  /* 0x0000001000107308 */ /* 0x000fe80000000800 */
[----:B------:R-:W-:Y:S01]  /*14df0*/  MUFU.EX2 R15, R15 ;  /* 0x0000000f000f7308 */ /* 0x000fe20000000800 */
[----:B---3--:R-:W-:-:S02]  /*14e00*/  IMAD.MOV.U32 R200, RZ, RZ, R0 ;  /* 0x000000ffffc87224 */ /* 0x008fc400078e0000 */
[----:B------:R-:W-:Y:S01]  /*14e10*/  FADD.FTZ R0, R220, R2 ;  /* 0x00000002dc007221 */ /* 0x000fe20000010000 */
[----:B------:R-:W-:Y:S01]  /*14e20*/  FADD.FTZ R2, R234, R3 ;  /* 0x00000003ea027221 */ /* 0x000fe20000010000 */
[----:B------:R-:W-:Y:S01]  /*14e30*/  IMAD.MOV.U32 R3, RZ, RZ, R219 ;  /* 0x000000ffff037224 */ /* 0x000fe200078e00db */
[----:B------:R-:W-:Y:S02]  /*14e40*/  PRMT R219, R197, 0x5410, R196 ;  /* 0x00005410c5db7816 */ /* 0x000fe400000000c4 */
[----:B------:R-:W-:-:S03]  /*14e50*/  @!P1 PRMT R197, R55, 0x5410, RZ ;  /* 0x0000541037c59816 */ /* 0x000fc600000000ff */
[----:B------:R3:W-:Y:S01]  /*14e60*/  STL [R1+0x1ac], R219 ;  /* 0x0001acdb01007387 */ /* 0x0007e20000100800 */
[----:B------:R-:W-:Y:S01]  /*14e70*/  @!P0 PRMT R196, R53, 0x5410, RZ ;  /* 0x0000541035c48816 */ /* 0x000fe200000000ff */
[----:B------:R-:W-:Y:S02]  /*14e80*/  IMAD.MOV.U32 R53, RZ, RZ, R37 ;  /* 0x000000ffff357224 */ /* 0x000fe400078e0025 */
[----:B------:R-:W-:Y:S01]  /*14e90*/  MUFU.EX2 R37, R7 ;  /* 0x0000000700257308 */ /* 0x000fe20000000800 */
[----:B------:R-:W-:Y:S02]  /*14ea0*/  IMAD.MOV.U32 R55, RZ, RZ, R3 ;  /* 0x000000ffff377224 */ /* 0x000fe400078e0003 */
[----:B------:R-:W-:Y:S01]  /*14eb0*/  FADD.FTZ R3, R161, R0 ;  /* 0x00000000a1037221 */ /* 0x000fe20000010000 */
[----:B------:R-:W-:-:S04]  /*14ec0*/  PRMT R0, R62, 0x7771, RZ ;  /* 0x000077713e007816 */ /* 0x000fc800000000ff */
[----:B------:R-:W-:Y:S02]  /*14ed0*/  ISETP.GT.U32.AND P4, PT, R0, UR7, PT ;  /* 0x0000000700007c0c */ /* 0x000fe4000bf84070 */
[----:B------:R-:W-:Y:S01]  /*14ee0*/  PRMT R0, R62, 0x7772, RZ ;  /* 0x000077723e007816 */ /* 0x000fe200000000ff */
[----:B---3--:R1:W3:Y:S04]  /*14ef0*/  LDL.LU R219, [R1+0x494] ;  /* 0x0004940001db7983 */ /* 0x0082e80000300800 */
[----:B------:R4:W-:Y:S01]  /*14f00*/  STL [R1+0x3ac], R197 ;  /* 0x0003acc501007387 */ /* 0x0009e20000100800 */
[----:B------:R-:W-:Y:S01]  /*14f10*/  ISETP.GT.U32.AND P1, PT, R0, UR7, PT ;  /* 0x0000000700007c0c */ /* 0x000fe2000bf24070 */
[----:B----4-:R-:W-:Y:S02]  /*14f20*/  IMAD.MOV.U32 R197, RZ, RZ, R10 ;  /* 0x000000ffffc57224 */ /* 0x010fe400078e000a */
[----:B------:R-:W4:Y:S01]  /*14f30*/  MUFU.EX2 R10, R6 ;  /* 0x00000006000a7308 */ /* 0x000f220000000800 */
[----:B------:R-:W-:-:S02]  /*14f40*/  IMAD.MOV.U32 R161, RZ, RZ, R53 ;  /* 0x000000ffffa17224 */ /* 0x000fc400078e0035 */
[----:B------:R-:W-:Y:S01]  /*14f50*/  IMAD.MOV.U32 R53, RZ, RZ, R8 ;  /* 0x000000ffff357224 */ /* 0x000fe200078e0008 */
[----:B----4-:R-:W-:-:S04]  /*14f60*/  F2FP.F16.F32.PACK_AB R0, R37, R10 ;  /* 0x0000000a2500723e */ /* 0x010fc800000000ff */
[C---:B------:R-:W-:Y:S02]  /*14f70*/  PRMT R192, R0.reuse, 0x7610, R192 ;  /* 0x0000761000c07816 */ /* 0x040fe400000000c0 */
[----:B------:R-:W-:Y:S02]  /*14f80*/  PRMT R190, R0, 0x7632, R190 ;  /* 0x0000763200be7816 */ /* 0x000fe400000000be */
[----:B------:R-:W-:Y:S01]  /*14f90*/  PRMT R0, R62, 0x7773, RZ ;  /* 0x000077733e007816 */ /* 0x000fe200000000ff */
[----:B------:R-:W4:Y:S03]  /*14fa0*/  S2R R8, SR_TID.X ;  /* 0x0000000000087919 */ /* 0x000f260000002100 */
[----:B------:R-:W-:Y:S01]  /*14fb0*/  ISETP.GT.U32.AND P0, PT, R0, UR7, PT ;  /* 0x0000000700007c0c */ /* 0x000fe2000bf04070 */
[----:B------:R-:W-:Y:S01]  /*14fc0*/  @P4 HADD2 R58, -R190.H0_H0, -RZ.H0_H0 ;  /* 0xa00000ffbe3a4230 */ /* 0x000fe20000000900 */
[----:B------:R-:W-:-:S04]  /*14fd0*/  F2FP.F16.F32.PACK_AB R0, R14, R11 ;  /* 0x0000000b0e00723e */ /* 0x000fc800000000ff */
[C---:B------:R-:W-:Y:S02]  /*14fe0*/  PRMT R185, R0.reuse, 0x7610, R185 ;  /* 0x0000761000b97816 */ /* 0x040fe400000000b9 */
[----:B------:R-:W-:Y:S02]  /*14ff0*/  PRMT R203, R0, 0x7632, R203 ;  /* 0x0000763200cb7816 */ /* 0x000fe400000000cb */
[----:B------:R-:W-:Y:S02]  /*15000*/  PRMT R0, R192, 0x5410, R190 ;  /* 0x00005410c0007816 */ /* 0x000fe400000000be */
[----:B------:R-:W-:Y:S02]  /*15010*/  @P4 PRMT R190, R58, 0x5410, RZ ;  /* 0x000054103abe4816 */ /* 0x000fe400000000ff */
[----:B------:R-:W2:Y:S01]  /*15020*/  S2R R58, SR_CTAID.X ;  /* 0x00000000003a7919 */ /* 0x000ea20000002500 */
[----:B------:R-:W-:Y:S04]  /*15030*/  STL [R1+0x39c], R196 ;  /* 0x00039cc401007387 */ /* 0x000fe80000100800 */
[----:B------:R1:W-:Y:S01]  /*15040*/  STL [R1+0x198], R0 ;  /* 0x0001980001007387 */ /* 0x0003e20000100800 */
[----:B------:R-:W-:Y:S01]  /*15050*/  FADD.FTZ R2, R218, R2 ;  /* 0x00000002da027221 */ /* 0x000fe20000010000 */
[----:B------:R-:W-:Y:S01]  /*15060*/  @!P5 HADD2 R59, -R192.H0_H0, -RZ.H0_H0 ;  /* 0xa00000ffc03bd230 */ /* 0x000fe20000000900 */
[----:B----4-:R-:W-:-:S02]  /*15070*/  SHF.R.U32.HI R63, RZ, 0x5, R8 ;  /* 0x00000005ff3f7819 */ /* 0x010fc40000011608 */
[----:B------:R-:W-:Y:S02]  /*15080*/  FADD.FTZ R2, R230, R2 ;  /* 0x00000002e6027221 */ /* 0x000fe40000010000 */
[----:B------:R-:W-:Y:S01]  /*15090*/  @!P5 PRMT R192, R59, 0x5410, RZ ;  /* 0x000054103bc0d816 */ /* 0x000fe200000000ff */
[----:B-1----:R-:W-:-:S04]  /*150a0*/  FADD.FTZ R0, R216, R3 ;  /* 0x00000003d8007221 */ /* 0x002fc80000010000 */
[----:B------:R-:W-:Y:S01]  /*150b0*/  FADD.FTZ R3, R24, R0 ;  /* 0x0000000018037221 */ /* 0x000fe20000010000 */
[----:B------:R-:W-:Y:S02]  /*150c0*/  IMAD.U32 R0, RZ, RZ, UR23 ;  /* 0x00000017ff007e24 */ /* 0x000fe4000f8e00ff */
[----:B--2---:R-:W-:-:S03]  /*150d0*/  IMAD R58, R58, 0x8, R63 ;  /* 0x000000083a3a7824 */ /* 0x004fc600078e023f */
[----:B------:R-:W-:Y:S01]  /*150e0*/  LOP3.LUT R0, R0, UR4, R189, 0x96, !PT ;  /* 0x0000000400007c12 */ /* 0x000fe2000f8e96bd */
[----:B------:R-:W-:Y:S01]  /*150f0*/  FADD.FTZ R8, R25, R3 ;  /* 0x0000000319087221 */ /* 0x000fe20000010000 */
[----:B------:R-:W-:Y:S01]  /*15100*/  FADD.FTZ R2, R211, R2 ;  /* 0x00000002d3027221 */ /* 0x000fe20000010000 */
[----:B------:R-:W-:-:S04]  /*15110*/  IMAD.WIDE.U32 R58, R58, -0x326172a9, RZ ;  /* 0xcd9e8d573a3a7825 */ /* 0x000fc800078e00ff */
[----:B------:R-:W-:-:S04]  /*15120*/  IMAD.WIDE.U32 R24, R0, -0x326172a9, RZ ;  /* 0xcd9e8d5700187825 */ /* 0x000fc800078e00ff */
[----:B------:R-:W-:Y:S02]  /*15130*/  IMAD.MOV.U32 R7, RZ, RZ, R56 ;  /* 0x000000ffff077224 */ /* 0x000fe400078e0038 */
[----:B------:R-:W-:Y:S02]  /*15140*/  IMAD.MOV.U32 R56, RZ, RZ, R9 ;  /* 0x000000ffff387224 */ /* 0x000fe400078e0009 */
[----:B------:R-:W-:Y:S01]  /*15150*/  FADD.FTZ R9, R169, R2 ;  /* 0x00000002a9097221 */ /* 0x000fe20000010000 */
[----:B------:R-:W-:Y:S01]  /*15160*/  LOP3.LUT R2, R58, UR6, R25, 0x96, !PT ;  /* 0x000000063a027c12 */ /* 0x000fe2000f8e9619 */
[----:B------:R-:W-:-:S04]  /*15170*/  @P1 HADD2 R61, -R185.H0_H0, -RZ.H0_H0 ;  /* 0xa00000ffb93d1230 */ /* 0x000fc80000000900 */
[----:B------:R-:W-:-:S04]  /*15180*/  IMAD.WIDE.U32 R2, R2, -0x2daee0ad, RZ ;  /* 0xd2511f5302027825 */ /* 0x000fc800078e00ff */
[----:B------:R-:W-:Y:S01]  /*15190*/  IMAD.MOV.U32 R6, RZ, RZ, R204 ;  /* 0x000000ffff067224 */ /* 0x000fe200078e00cc */
[----:B------:R-:W-:Y:S02]  /*151a0*/  LOP3.LUT R0, R250, UR31, R3, 0x96, !PT ;  /* 0x0000001ffa007c12 */ /* 0x000fe4000f8e9603 */
[----:B------:R-:W-:Y:S01]  /*151b0*/  PRMT R204, R185, 0x5410, R203 ;  /* 0x00005410b9cc7816 */ /* 0x000fe200000000cb */
[----:B------:R-:W-:Y:S01]  /*151c0*/  IMAD.MOV.U32 R58, RZ, RZ, R6 ;  /* 0x000000ffff3a7224 */ /* 0x000fe200078e0006 */
[----:B------:R-:W-:Y:S01]  /*151d0*/  @P1 PRMT R185, R61, 0x5410, RZ ;  /* 0x000054103db91816 */ /* 0x000fe200000000ff */
[----:B------:R-:W-:Y:S01]  /*151e0*/  IMAD.MOV.U32 R61, RZ, RZ, R7 ;  /* 0x000000ffff3d7224 */ /* 0x000fe200078e0007 */
[----:B------:R-:W-:Y:S01]  /*151f0*/  LOP3.LUT R3, R24, UR32, R119, 0x96, !PT ;  /* 0x0000002018037c12 */ /* 0x000fe2000f8e9677 */
[----:B------:R-:W-:-:S04]  /*15200*/  IMAD.WIDE.U32 R6, R0, -0x326172a9, RZ ;  /* 0xcd9e8d5700067825 */ /* 0x000fc800078e00ff */
[----:B------:R-:W-:Y:S02]  /*15210*/  IMAD.MOV.U32 R63, RZ, RZ, R161 ;  /* 0x000000ffff3f7224 */ /* 0x000fe400078e00a1 */
[----:B------:R-:W-:Y:S02]  /*15220*/  IMAD.MOV.U32 R59, RZ, RZ, R197 ;  /* 0x000000ffff3b7224 */ /* 0x000fe400078e00c5 */
[----:B------:R-:W-:Y:S02]  /*15230*/  IMAD.MOV.U32 R197, RZ, RZ, R4 ;  /* 0x000000ffffc57224 */ /* 0x000fe400078e0004 */
[----:B------:R-:W-:Y:S02]  /*15240*/  IMAD.MOV.U32 R161, RZ, RZ, R5 ;  /* 0x000000ffffa17224 */ /* 0x000fe400078e0005 */
[----:B------:R-:W-:Y:S01]  /*15250*/  IMAD.WIDE.U32 R4, R3, -0x2daee0ad, RZ ;  /* 0xd2511f5303047825 */ /* 0x000fe200078e00ff */
[----:B------:R-:W-:-:S04]  /*15260*/  LOP3.LUT R3, R118, UR30, R7, 0x96, !PT ;  /* 0x0000001e76037c12 */ /* 0x000fc8000f8e9607 */
[----:B------:R-:W-:Y:S01]  /*15270*/  LOP3.LUT R0, R2, UR29, R5, 0x96, !PT ;  /* 0x0000001d02007c12 */ /* 0x000fe2000f8e9605 */
[----:B------:R-:W-:-:S05]  /*15280*/  IMAD.WIDE.U32 R2, R3, -0x2daee0ad, RZ ;  /* 0xd2511f5303027825 */ /* 0x000fca00078e00ff */
[----:B------:R-:W-:Y:S01]  /*15290*/  LOP3.LUT R3, R4, UR26, R3, 0x96, !PT ;  /* 0x0000001a04037c12 */ /* 0x000fe2000f8e9603 */
[----:B------:R-:W-:-:S05]  /*152a0*/  IMAD.WIDE.U32 R4, R0, -0x326172a9, RZ ;  /* 0xcd9e8d5700047825 */ /* 0x000fca00078e00ff */
[----:B------:R-:W-:-:S05]  /*152b0*/  LOP3.LUT R0, R6, UR27, R5, 0x96, !PT ;  /* 0x0000001b06007c12 */ /* 0x000fca000f8e9605 */
[----:B------:R-:W-:-:S04]  /*152c0*/  IMAD.WIDE.U32 R6, R0, -0x2daee0ad, RZ ;  /* 0xd2511f5300067825 */ /* 0x000fc800078e00ff */
[----:B------:R-:W-:Y:S01]  /*152d0*/  @P0 HADD2 R60, -R203.H0_H0, -RZ.H0_H0 ;  /* 0xa00000ffcb3c0230 */ /* 0x000fe20000000900 */
[----:B------:R-:W-:Y:S01]  /*152e0*/  LOP3.LUT R0, R2, UR16, R7, 0x96, !PT ;  /* 0x0000001002007c12 */ /* 0x000fe2000f8e9607 */
[----:B------:R-:W-:-:S03]  /*152f0*/  IMAD.WIDE.U32 R2, R3, -0x326172a9, RZ ;  /* 0xcd9e8d5703027825 */ /* 0x000fc600078e00ff */
[----:B------:R-:W-:Y:S02]  /*15300*/  @P0 PRMT R203, R60, 0x5410, RZ ;  /* 0x000054103ccb0816 */ /* 0x000fe400000000ff */
[----:B------:R-:W-:Y:S01]  /*15310*/  LOP3.LUT R5, R4, UR17, R3, 0x96, !PT ;  /* 0x0000001104057c12 */ /* 0x000fe2000f8e9603 */
[----:B------:R-:W-:Y:S02]  /*15320*/  IMAD.MOV.U32 R4, RZ, RZ, R61 ;  /* 0x000000ffff047224 */ /* 0x000fe400078e003d */
[----:B------:R-:W-:Y:S02]  /*15330*/  IMAD.MOV.U32 R61, RZ, RZ, R58 ;  /* 0x000000ffff3d7224 */ /* 0x000fe400078e003a */
[----:B------:R-:W-:Y:S02]  /*15340*/  IMAD.MOV.U32 R60, RZ, RZ, R59 ;  /* 0x000000ffff3c7224 */ /* 0x000fe400078e003b */
[----:B------:R-:W-:-:S04]  /*15350*/  IMAD.WIDE.U32 R58, R0, -0x326172a9, RZ ;  /* 0xcd9e8d57003a7825 */ /* 0x000fc800078e00ff */
[----:B------:R-:W-:Y:S01]  /*15360*/  IMAD.MOV.U32 R0, RZ, RZ, R223 ;  /* 0x000000ffff007224 */ /* 0x000fe200078e00df */
[----:B------:R-:W-:-:S03]  /*15370*/  LOP3.LUT R59, R2, UR15, R59, 0x96, !PT ;  /* 0x0000000f023b7c12 */ /* 0x000fc6000f8e963b */
        /* <DEDUP_REMOVED lines=9> */
[----:B------:R-:W-:Y:S01]  /*15410*/  ISETP.LE.U32.AND P5, PT, R0, UR7, PT ;  /* 0x0000000700007c0c */ /* 0x000fe2000bfa3070 */
[----:B------:R-:W-:-:S05]  /*15420*/  IMAD.MOV.U32 R0, RZ, RZ, R58 ;  /* 0x000000ffff007224 */ /* 0x000fca00078e003a */
[----:B------:R-:W-:Y:S01]  /*15430*/  LOP3.LUT R0, R0, 0xff, RZ, 0xc0, !PT ;  /* 0x000000ff00007812 */ /* 0x000fe200078ec0ff */
[----:B------:R-:W-:-:S03]  /*15440*/  FADD.FTZ R2, R90, R8 ;  /* 0x000000085a027221 */ /* 0x000fc60000010000 */
[----:B------:R-:W-:Y:S02]  /*15450*/  ISETP.LE.U32.AND P1, PT, R0, UR7, PT ;  /* 0x0000000700007c0c */ /* 0x000fe4000bf23070 */
[----:B------:R-:W-:Y:S01]  /*15460*/  F2FP.F16.F32.PACK_AB R0, R12, R13 ;  /* 0x0000000d0c00723e */ /* 0x000fe200000000ff */
[----:B------:R-:W-:-:S03]  /*15470*/  IMAD.MOV.U32 R90, RZ, RZ, R224 ;  /* 0x000000ffff5a7224 */ /* 0x000fc600078e00e0 */
[C---:B------:R-:W-:Y:S02]  /*15480*/  PRMT R184, R0.reuse, 0x7610, R184 ;  /* 0x0000761000b87816 */ /* 0x040fe400000000b8 */
[----:B------:R-:W-:Y:S01]  /*15490*/  PRMT R183, R0, 0x7632, R183 ;  /* 0x0000763200b77816 */ /* 0x000fe200000000b7 */
[----:B------:R-:W-:Y:S02]  /*154a0*/  IMAD.MOV.U32 R0, RZ, RZ, R90 ;  /* 0x000000ffff007224 */ /* 0x000fe400078e005a */
[----:B------:R-:W-:Y:S01]  /*154b0*/  @!P4 HADD2 R65, -R184.H0_H0, -RZ.H0_H0 ;  /* 0xa00000ffb841c230 */ /* 0x000fe20000000900 */
[----:B------:R-:W1:Y:S01]  /*154c0*/  MUFU.EX2 R90, R21 ;  /* 0x00000015005a7308 */ /* 0x000e620000000800 */
[----:B------:R-:W-:Y:S01]  /*154d0*/  FADD.FTZ R2, R110, R2 ;  /* 0x000000026e027221 */ /* 0x000fe20000010000 */
[----:B------:R-:W-:Y:S01]  /*154e0*/  IMAD.MOV.U32 R110, RZ, RZ, R232 ;  /* 0x000000ffff6e7224 */ /* 0x000fe200078e00e8 */
[----:B------:R-:W-:Y:S02]  /*154f0*/  PRMT R232, R184, 0x5410, R183 ;  /* 0x00005410b8e87816 */ /* 0x000fe400000000b7 */
[----:B------:R-:W-:Y:S01]  /*15500*/  @!P4 PRMT R184, R65, 0x5410, RZ ;  /* 0x0000541041b8c816 */ /* 0x000fe200000000ff */
[----:B------:R-:W-:Y:S01]  /*15510*/  IMAD.MOV.U32 R65, RZ, RZ, R0 ;  /* 0x000000ffff417224 */ /* 0x000fe200078e0000 */
[----:B------:R-:W-:-:S04]  /*15520*/  SHF.R.U32.HI R0, RZ, 0x18, R59 ;  /* 0x00000018ff007819 */ /* 0x000fc8000001163b */
[----:B------:R-:W-:Y:S01]  /*15530*/  ISETP.LE.U32.AND P4, PT, R0, UR7, PT ;  /* 0x0000000700007c0c */ /* 0x000fe2000bf83070 */
[----:B------:R-:W-:Y:S01]  /*15540*/  STL [R1+0x394], R192 ;  /* 0x000394c001007387 */ /* 0x000fe20000100800 */
[----:B-1----:R-:W-:-:S03]  /*15550*/  F2FP.F16.F32.PACK_AB R0, R90, R22 ;  /* 0x000000165a00723e */ /* 0x002fc600000000ff */
[----:B------:R-:W-:Y:S01]  /*15560*/  STL [R1+0x398], R190 ;  /* 0x000398be01007387 */ /* 0x000fe20000100800 */
[----:B------:R-:W-:Y:S02]  /*15570*/  IMAD.MOV.U32 R8, RZ, RZ, R3 ;  /* 0x000000ffff087224 */ /* 0x000fe400078e0003 */
[----:B------:R-:W-:Y:S01]  /*15580*/  @!P0 HADD2 R64, -R183.H0_H0, -RZ.H0_H0 ;  /* 0xa00000ffb7408230 */ /* 0x000fe20000000900 */
[C---:B------:R-:W-:Y:S01]  /*15590*/  PRMT R182, R0.reuse, 0x7610, R182 ;  /* 0x0000761000b67816 */ /* 0x040fe200000000b6 */
[----:B------:R-:W-:Y:S01]  /*155a0*/  STL [R1+0x390], R185 ;  /* 0x000390b901007387 */ /* 0x000fe20000100800 */
[----:B------:R-:W-:Y:S01]  /*155b0*/  FADD.FTZ R3, R165, R9 ;  /* 0x00000009a5037221 */ /* 0x000fe20000010000 */
[----:B------:R-:W-:Y:S02]  /*155c0*/  PRMT R181, R0, 0x7632, R181 ;  /* 0x0000763200b57816 */ /* 0x000fe400000000b5 */
[----:B------:R-:W-:Y:S01]  /*155d0*/  STL [R1+0x384], R203 ;  /* 0x000384cb01007387 */ /* 0x000fe20000100800 */
[----:B------:R-:W-:Y:S01]  /*155e0*/  IMAD.MOV.U32 R165, RZ, RZ, R227 ;  /* 0x000000ffffa57224 */ /* 0x000fe200078e00e3 */
[----:B------:R-:W-:-:S02]  /*155f0*/  PRMT R0, R58, 0x7771, RZ ;  /* 0x000077713a007816 */ /* 0x000fc400000000ff */
[----:B------:R2:W4:Y:S01]  /*15600*/  LDL.LU R223, [R1+0x490] ;  /* 0x0004900001df7983 */ /* 0x0005220000300800 */
[----:B------:R-:W-:-:S03]  /*15610*/  @!P0 PRMT R183, R64, 0x5410, RZ ;  /* 0x0000541040b78816 */ /* 0x000fc600000000ff */
[----:B------:R2:W2:Y:S01]  /*15620*/  LDL.LU R224, [R1+0x48c] ;  /* 0x00048c0001e07983 */ /* 0x0004a20000300800 */
[----:B------:R-:W-:-:S03]  /*15630*/  @!P5 HADD2 R67, -R182.H0_H0, -RZ.H0_H0 ;  /* 0xa00000ffb643d230 */ /* 0x000fc60000000900 */
[----:B------:R1:W2:Y:S01]  /*15640*/  LDL.LU R227, [R1+0x488] ;  /* 0x0004880001e37983 */ /* 0x0002a20000300800 */
[----:B------:R-:W-:Y:S02]  /*15650*/  IMAD.MOV.U32 R64, RZ, RZ, R4 ;  /* 0x000000ffff407224 */ /* 0x000fe400078e0004 */
[----:B------:R-:W-:Y:S01]  /*15660*/  @!P4 HADD2 R66, -R181.H0_H0, -RZ.H0_H0 ;  /* 0xa00000ffb542c230 */ /* 0x000fe20000000900 */
[----:B------:R-:W3:Y:S01]  /*15670*/  LDL R9, [R1+0x44] ;  /* 0x0000440001097983 */ /* 0x000ee20000100800 */
[----:B------:R-:W-:Y:S01]  /*15680*/  ISETP.GT.U32.AND P0, PT, R0, UR7, PT ;  /* 0x0000000700007c0c */ /* 0x000fe2000bf04070 */
[----:B------:R-:W-:Y:S01]  /*15690*/  FADD.FTZ R4, R38, R2 ;  /* 0x0000000226047221 */ /* 0x000fe20000010000 */
[----:B------:R-:W-:Y:S01]  /*156a0*/  IMAD.MOV.U32 R2, RZ, RZ, R209 ;  /* 0x000000ffff027224 */ /* 0x000fe200078e00d1 */
[----:B------:R-:W-:Y:S01]  /*156b0*/  PRMT R209, R182, 0x5410, R181 ;  /* 0x00005410b6d17816 */ /* 0x000fe200000000b5 */
[----:B------:R-:W-:Y:S01]  /*156c0*/  IMAD.MOV.U32 R21, RZ, RZ, R228 ;  /* 0x000000ffff157224 */ /* 0x000fe200078e00e4 */
[----:B------:R-:W-:Y:S01]  /*156d0*/  @!P5 PRMT R182, R67, 0x5410, RZ ;  /* 0x0000541043b6d816 */ /* 0x000fe200000000ff */
[----:B------:R1:W2:Y:S01]  /*156e0*/  LDL.LU R228, [R1+0x484] ;  /* 0x0004840001e47983 */ /* 0x0002a20000300800 */
[----:B------:R-:W-:-:S02]  /*156f0*/  F2FP.F16.F32.PACK_AB R0, R15, R16 ;  /* 0x000000100f00723e */ /* 0x000fc400000000ff */
[----:B------:R-:W-:Y:S01]  /*15700*/  @!P4 PRMT R181, R66, 0x5410, RZ ;  /* 0x0000541042b5c816 */ /* 0x000fe200000000ff */
[----:B------:R-:W-:Y:S01]  /*15710*/  STL [R1+0x388], R184 ;  /* 0x000388b801007387 */ /* 0x000fe20000100800 */
[----:B------:R-:W-:Y:S01]  /*15720*/  IMAD.MOV.U32 R67, RZ, RZ, R241 ;  /* 0x000000ffff437224 */ /* 0x000fe200078e00f1 */
[----:B------:R-:W-:Y:S02]  /*15730*/  PRMT R178, R0, 0x7632, R178 ;  /* 0x0000763200b27816 */ /* 0x000fe400000000b2 */
[----:B------:R-:W-:Y:S01]  /*15740*/  STL [R1+0x38c], R183 ;  /* 0x00038cb701007387 */ /* 0x000fe20000100800 */
[----:B------:R-:W-:-:S03]  /*15750*/  FADD.FTZ R3, R167, R3 ;  /* 0x00000003a7037221 */ /* 0x000fc60000010000 */
[----:B------:R1:W2:Y:S04]  /*15760*/  LDL.LU R241, [R1+0x480] ;  /* 0x0004800001f17983 */ /* 0x0002a80000300800 */
[----:B------:R-:W-:Y:S01]  /*15770*/  STL [R1+0x380], R182 ;  /* 0x000380b601007387 */ /* 0x000fe20000100800 */
[----:B------:R-:W-:-:S03]  /*15780*/  PRMT R179, R0, 0x7610, R179 ;  /* 0x0000761000b37816 */ /* 0x000fc600000000b3 */
[----:B------:R1:W-:Y:S01]  /*15790*/  STL [R1+0x3b0], R181 ;  /* 0x0003b0b501007387 */ /* 0x0003e20000100800 */
[----:B------:R-:W-:Y:S01]  /*157a0*/  @P0 HADD2 R68, -R178.H0_H0, -RZ.H0_H0 ;  /* 0xa00000ffb2440230 */ /* 0x000fe20000000900 */
[----:B------:R-:W-:Y:S01]  /*157b0*/  PRMT R0, R58, 0x7772, RZ ;  /* 0x000077723a007816 */ /* 0x000fe200000000ff */
[----:B------:R-:W-:-:S03]  /*157c0*/  @!P1 HADD2 R69, -R179.H0_H0, -RZ.H0_H0 ;  /* 0xa00000ffb3459230 */ /* 0x000fc60000000900 */
[----:B------:R-:W-:Y:S02]  /*157d0*/  ISETP.GT.U32.AND P5, PT, R0, UR7, PT ;  /* 0x0000000700007c0c */ /* 0x000fe4000bfa4070 */
[----:B------:R-:W-:Y:S01]  /*157e0*/  PRMT R0, R58, 0x7773, RZ ;  /* 0x000077733a007816 */ /* 0x000fe200000000ff */
[----:B-1----:R-:W-:Y:S02]  /*157f0*/  IMAD.MOV.U32 R181, RZ, RZ, R67 ;  /* 0x000000ffffb57224 */ /* 0x002fe400078e0043 */
[----:B------:R-:W-:Y:S02]  /*15800*/  IMAD.MOV.U32 R67, RZ, RZ, R2 ;  /* 0x000000ffff437224 */ /* 0x000fe400078e0002 */
[----:B------:R-:W-:Y:S01]  /*15810*/  FADD.FTZ R2, R52, R3 ;  /* 0x0000000334027221 */ /* 0x000fe20000010000 */
[----:B------:R-:W-:Y:S02]  /*15820*/  IMAD.MOV.U32 R52, RZ, RZ, R61 ;  /* 0x000000ffff347224 */ /* 0x000fe400078e003d */
[----:B------:R-:W-:-:S02]  /*15830*/  IMAD.MOV.U32 R61, RZ, RZ, R53 ;  /* 0x000000ffff3d7224 */ /* 0x000fc400078e0035 */
[----:B------:R-:W-:Y:S01]  /*15840*/  IMAD.MOV.U32 R53, RZ, RZ, R225 ;  /* 0x000000ffff357224 */ /* 0x000fe200078e00e1 */
[----:B------:R-:W-:Y:S02]  /*15850*/  PRMT R225, R179, 0x5410, R178 ;  /* 0x00005410b3e17816 */ /* 0x000fe400000000b2 */
[----:B------:R-:W-:Y:S01]  /*15860*/  @P0 PRMT R178, R68, 0x5410, RZ ;  /* 0x0000541044b20816 */ /* 0x000fe200000000ff */
[----:B------:R-:W-:Y:S02]  /*15870*/  IMAD.MOV.U32 R68, RZ, RZ, R51 ;  /* 0x000000ffff447224 */ /* 0x000fe400078e0033 */
[----:B------:R-:W-:Y:S01]  /*15880*/  FADD.FTZ R3, R54, R2 ;  /* 0x0000000236037221 */ /* 0x000fe20000010000 */
[----:B------:R1:W-:Y:S01]  /*15890*/  MUFU.EX2 R51, R23 ;  /* 0x0000001700337308 */ /* 0x0003e20000000800 */
[----:B------:R-:W-:Y:S01]  /*158a0*/  @!P1 PRMT R179, R69, 0x5410, RZ ;  /* 0x0000541045b39816 */ /* 0x000fe200000000ff */
[----:B------:R-:W-:Y:S01]  /*158b0*/  IMAD.MOV.U32 R69, RZ, RZ, R63 ;  /* 0x000000ffff457224 */ /* 0x000fe200078e003f */
[----:B------:R-:W-:Y:S01]  /*158c0*/  ISETP.GT.U32.AND P0, PT, R0, UR7, PT ;  /* 0x0000000700007c0c */ /* 0x000fe2000bf04070 */
[----:B-1----:R-:W-:-:S02]  /*158d0*/  IMAD.MOV.U32 R23, RZ, RZ, R55 ;  /* 0x000000ffff177224 */ /* 0x002fc400078e0037 */
[----:B------:R-:W-:-:S05]  /*158e0*/  IMAD.WIDE.U32 R54, R5, -0x2daee0ad, RZ ;  /* 0xd2511f5305367825 */ /* 0x000fca00078e00ff */
[----:B------:R-:W-:-:S04]  /*158f0*/  LOP3.LUT R63, R6, UR14, R55, 0x96, !PT ;  /* 0x0000000e063f7c12 */ /* 0x000fc8000f8e9637 */
[----:B------:R-:W-:Y:S01]  /*15900*/  LOP3.LUT R0, R63, 0xffff, RZ, 0xc0, !PT ;  /* 0x0000ffff3f007812 */ /* 0x000fe200078ec0ff */
[----:B------:R-:W-:-:S03]  /*15910*/  IMAD.MOV.U32 R66, RZ, RZ, R64 ;  /* 0x000000ffff427224 */ /* 0x000fc600078e0040 */
[----:B------:R-:W-:Y:S01]  /*15920*/  SHF.R.U32.HI R0, RZ, 0x8, R0 ;  /* 0x00000008ff007819 */ /* 0x000fe20000011600 */
[----:B------:R-:W1:Y:S03]  /*15930*/  MUFU.EX2 R64, R26 ;  /* 0x0000001a00407308 */ /* 0x000e660000000800 */
[----:B------:R-:W-:-:S04]  /*15940*/  LOP3.LUT R0, R0, 0xffff, RZ, 0xc0, !PT ;  /* 0x0000ffff00007812 */ /* 0x000fc800078ec0ff */
[----:B------:R-:W-:Y:S02]  /*15950*/  ISETP.LE.U32.AND P4, PT, R0, UR7, PT ;  /* 0x0000000700007c0c */ /* 0x000fe4000bf83070 */
[----:B------:R-:W-:-:S04]  /*15960*/  PRMT R0, R63, 0x7632, R0 ;  /* 0x000076323f007816 */ /* 0x000fc80000000000 */
[----:B------:R-:W-:Y:S02]  /*15970*/  LOP3.LUT R0, R0, 0xff, RZ, 0xc0, !PT ;  /* 0x000000ff00007812 */ /* 0x000fe400078ec0ff */
[----:B-1----:R-:W-:Y:S02]  /*15980*/  F2FP.F16.F32.PACK_AB R2, R64, R51 ;  /* 0x000000334002723e */ /* 0x002fe400000000ff */
[----:B------:R-:W-:Y:S01]  /*15990*/  ISETP.LE.U32.AND P1, PT, R0, UR7, PT ;  /* 0x0000000700007c0c */ /* 0x000fe2000bf23070 */
[----:B------:R-:W-:Y:S01]  /*159a0*/  FADD.FTZ R0, R39, R3 ;  /* 0x0000000327007221 */ /* 0x000fe20000010000 */
[----:B------:R-:W-:Y:S01]  /*159b0*/  PRMT R175, R2, 0x7610, R175 ;  /* 0x0000761002af7816 */ /* 0x000fe200000000af */
[----:B------:R-:W-:Y:S02]  /*159c0*/  MUFU.EX2 R5, R17 ;  /* 0x0000001100057308 */ /* 0x000fe40000000800 */
[----:B------:R-:W-:Y:S02]  /*159d0*/  FADD.FTZ R0, R40, R0 ;  /* 0x0000000028007221 */ /* 0x000fe40000010000 */
[----:B------:R-:W1:Y:S01]  /*159e0*/  MUFU.EX2 R6, R18 ;  /* 0x0000001200067308 */ /* 0x000e620000000800 */
[----:B------:R-:W-:Y:S01]  /*159f0*/  PRMT R180, R2, 0x7632, R180 ;  /* 0x0000763202b47816 */ /* 0x000fe200000000b4 */
[----:B------:R-:W-:-:S02]  /*15a00*/  @P5 HADD2 R71, -R175.H0_H0, -RZ.H0_H0 ;  /* 0xa00000ffaf475230 */ /* 0x000fc40000000900 */
[----:B------:R-:W-:Y:S01]  /*15a10*/  FADD.FTZ R2, R10, R0 ;  /* 0x000000000a027221 */ /* 0x000fe20000010000 */
[----:B------:R-:W-:Y:S01]  /*15a20*/  IMAD.MOV.U32 R26, RZ, RZ, R69 ;  /* 0x000000ffff1a7224 */ /* 0x000fe200078e0045 */
[----:B------:R-:W-:Y:S01]  /*15a30*/  LOP3.LUT R0, R63, 0xff, RZ, 0xc0, !PT ;  /* 0x000000ff3f007812 */ /* 0x000fe200078ec0ff */
[----:B------:R-:W-:Y:S01]  /*15a40*/  IMAD.MOV.U32 R69, RZ, RZ, R229 ;  /* 0x000000ffff457224 */ /* 0x000fe200078e00e5 */
[----:B------:R-:W-:Y:S01]  /*15a50*/  PRMT R229, R175, 0x5410, R180 ;  /* 0x00005410afe57816 */ /* 0x000fe200000000b4 */
[----:B------:R-:W-:Y:S01]  /*15a60*/  @P0 HADD2 R70, -R180.H0_H0, -RZ.H0_H0 ;  /* 0xa00000ffb4460230 */ /* 0x000fe20000000900 */
[----:B------:R-:W-:Y:S02]  /*15a70*/  @P5 PRMT R175, R71, 0x5410, RZ ;  /* 0x0000541047af5816 */ /* 0x000fe400000000ff */
[----:B------:R-:W-:Y:S02]  /*15a80*/  ISETP.LE.U32.AND P5, PT, R0, UR7, PT ;  /* 0x0000000700007c0c */ /* 0x000fe4000bfa3070 */
[----:B------:R-:W-:Y:S01]  /*15a90*/  SHF.R.U32.HI R0, RZ, 0x18, R63 ;  /* 0x00000018ff007819 */ /* 0x000fe2000001163f */
[----:B------:R-:W-:Y:S01]  /*15aa0*/  IMAD.MOV.U32 R3, RZ, RZ, R23 ;  /* 0x000000ffff037224 */ /* 0x000fe200078e0017 */
[----:B------:R-:W-:Y:S01]  /*15ab0*/  @P0 PRMT R180, R70, 0x5410, RZ ;  /* 0x0000541046b40816 */ /* 0x000fe200000000ff */
[----:B------:R-:W-:Y:S01]  /*15ac0*/  IMAD.MOV.U32 R7, RZ, RZ, R68 ;  /* 0x000000ffff077224 */ /* 0x000fe200078e0044 */
[----:B------:R-:W-:Y:S01]  /*15ad0*/  ISETP.LE.U32.AND P0, PT, R0, UR7, PT ;  /* 0x0000000700007c0c */ /* 0x000fe2000bf03070 */
[----:B------:R-:W-:Y:S01]  /*15ae0*/  IMAD.MOV.U32 R23, RZ, RZ, R66 ;  /* 0x000000ffff177224 */ /* 0x000fe200078e0042 */
[----:B-1----:R-:W-:Y:S01]  /*15af0*/  F2FP.F16.F32.PACK_AB R0, R6, R5 ;  /* 0x000000050600723e */ /* 0x002fe200000000ff */
[----:B------:R-:W-:-:S02]  /*15b00*/  IMAD.MOV.U32 R68, RZ, RZ, R67 ;  /* 0x000000ffff447224 */ /* 0x000fc400078e0043 */
[----:B------:R-:W-:Y:S02]  /*15b10*/  IMAD.MOV.U32 R67, RZ, RZ, R60 ;  /* 0x000000ffff437224 */ /* 0x000fe400078e003c */
[----:B------:R-:W-:Y:S01]  /*15b20*/  IMAD.MOV.U32 R66, RZ, RZ, R56 ;  /* 0x000000ffff427224 */ /* 0x000fe200078e0038 */
[----:B------:R-:W-:Y:S01]  /*15b30*/  MUFU.EX2 R60, R27 ;  /* 0x0000001b003c7308 */ /* 0x000fe20000000800 */
[----:B------:R-:W-:-:S03]  /*15b40*/  PRMT R177, R0, 0x7610, R177 ;  /* 0x0000761000b17816 */ /* 0x000fc600000000b1 */
[----:B------:R-:W1:Y:S01]  /*15b50*/  MUFU.EX2 R56, R29 ;  /* 0x0000001d00387308 */ /* 0x000e620000000800 */
[----:B------:R-:W-:Y:S01]  /*15b60*/  PRMT R176, R0, 0x7632, R176 ;  /* 0x0000763200b07816 */ /* 0x000fe200000000b0 */
[----:B------:R-:W-:Y:S02]  /*15b70*/  IMAD.MOV.U32 R0, RZ, RZ, R54 ;  /* 0x000000ffff007224 */ /* 0x000fe400078e0036 */
[----:B------:R-:W-:Y:S01]  /*15b80*/  @!P5 HADD2 R73, -R177.H0_H0, -RZ.H0_H0 ;  /* 0xa00000ffb149d230 */ /* 0x000fe20000000900 */
[----:B------:R-:W-:Y:S02]  /*15b90*/  PRMT R10, R177, 0x5410, R176 ;  /* 0x00005410b10a7816 */ /* 0x000fe400000000b0 */
[----:B------:R-:W-:Y:S02]  /*15ba0*/  LOP3.LUT R0, R0, 0xff, RZ, 0xc0, !PT ;  /* 0x000000ff00007812 */ /* 0x000fe400078ec0ff */
[----:B------:R-:W-:Y:S02]  /*15bb0*/  @!P5 PRMT R177, R73, 0x5410, RZ ;  /* 0x0000541049b1d816 */ /* 0x000fe400000000ff */
[----:B------:R-:W-:Y:S01]  /*15bc0*/  ISETP.LE.U32.AND P5, PT, R0, UR7, PT ;  /* 0x0000000700007c0c */ /* 0x000fe2000bfa3070 */
[----:B------:R-:W-:Y:S01]  /*15bd0*/  FADD.FTZ R2, R37, R2 ;  /* 0x0000000225027221 */ /* 0x000fe20000010000 */
[----:B------:R-:W-:Y:S01]  /*15be0*/  MUFU.EX2 R20, R20 ;  /* 0x0000001400147308 */ /* 0x000fe20000000800 */
[----:B-1----:R-:W-:Y:S01]  /*15bf0*/  F2FP.F16.F32.PACK_AB R0, R60, R56 ;  /* 0x000000383c00723e */ /* 0x002fe200000000ff */
[----:B------:R-:W-:-:S02]  /*15c00*/  IMAD.MOV.U32 R17, RZ, RZ, R65 ;  /* 0x000000ffff117224 */ /* 0x000fc400078e0041 */
[----:B------:R-:W1:Y:S01]  /*15c10*/  MUFU.EX2 R19, R19 ;  /* 0x0000001300137308 */ /* 0x000e620000000800 */
[----:B------:R-:W-:Y:S01]  /*15c20*/  IMAD.MOV.U32 R18, RZ, RZ, R110 ;  /* 0x000000ffff127224 */ /* 0x000fe200078e006e */
[C---:B------:R-:W-:Y:S02]  /*15c30*/  PRMT R174, R0.reuse, 0x7610, R174 ;  /* 0x0000761000ae7816 */ /* 0x040fe400000000ae */
[----:B------:R-:W-:Y:S01]  /*15c40*/  PRMT R173, R0, 0x7632, R173 ;  /* 0x0000763200ad7816 */ /* 0x000fe200000000ad */
[----:B------:R-:W-:Y:S01]  /*15c50*/  FADD.FTZ R0, R13, R2 ;  /* 0x000000020d007221 */ /* 0x000fe20000010000 */
[----:B------:R-:W-:Y:S02]  /*15c60*/  IMAD.MOV.U32 R27, RZ, RZ, R18 ;  /* 0x000000ffff1b7224 */ /* 0x000fe400078e0012 */
[----:B------:R-:W-:Y:S02]  /*15c70*/  @!P4 HADD2 R72, -R176.H0_H0, -RZ.H0_H0 ;  /* 0xa00000ffb048c230 */ /* 0x000fe40000000900 */
[----:B------:R-:W-:-:S02]  /*15c80*/  IMAD.MOV.U32 R18, RZ, RZ, R17 ;  /* 0x000000ffff127224 */ /* 0x000fc400078e0011 */
[----:B------:R-:W-:Y:S01]  /*15c90*/  FADD.FTZ R2, R12, R0 ;  /* 0x000000000c027221 */ /* 0x000fe20000010000 */
[----:B------:R-:W1:Y:S01]  /*15ca0*/  S2R R17, SR_TID.X ;  /* 0x0000000000117919 */ /* 0x000e620000002100 */
[----:B------:R-:W-:Y:S01]  /*15cb0*/  PRMT R0, R54, 0x7771, RZ ;  /* 0x0000777136007816 */ /* 0x000fe200000000ff */
[----:B------:R-:W-:Y:S01]  /*15cc0*/  FADD.FTZ R4, R41, R4 ;  /* 0x0000000429047221 */ /* 0x000fe20000010000 */
[----:B------:R-:W-:Y:S01]  /*15cd0*/  @!P4 PRMT R176, R72, 0x5410, RZ ;  /* 0x0000541048b0c816 */ /* 0x000fe200000000ff */
[----:B------:R-:W-:Y:S01]  /*15ce0*/  IMAD.MOV.U32 R71, RZ, RZ, R3 ;  /* 0x000000ffff477224 */ /* 0x000fe200078e0003 */
[----:B------:R-:W-:Y:S01]  /*15cf0*/  ISETP.GT.U32.AND P4, PT, R0, UR7, PT ;  /* 0x0000000700007c0c */ /* 0x000fe2000bf84070 */
[----:B------:R-:W1:Y:S01]  /*15d00*/  S2R R12, SR_CTAID.X ;  /* 0x00000000000c7919 */ /* 0x000e620000002500 */
[----:B------:R-:W-:Y:S01]  /*15d10*/  FADD.FTZ R3, R46, R4 ;  /* 0x000000042e037221 */ /* 0x000fe20000010000 */
[----:B-1----:R-:W-:Y:S01]  /*15d20*/  F2FP.F16.F32.PACK_AB R0, R19, R20 ;  /* 0x000000141300723e */ /* 0x002fe200000000ff */
[----:B------:R-:W-:Y:S01]  /*15d30*/  MUFU.EX2 R46, R34 ;  /* 0x00000022002e7308 */ /* 0x000fe20000000800 */
[----:B------:R-:W-:-:S03]  /*15d40*/  @!P1 HADD2 R75, -R174.H0_H0, -RZ.H0_H0 ;  /* 0xa00000ffae4b9230 */ /* 0x000fc60000000900 */
[----:B------:R-:W1:Y:S01]  /*15d50*/  MUFU.EX2 R65, R35 ;  /* 0x0000002300417308 */ /* 0x000e620000000800 */
        /* <DEDUP_REMOVED lines=10> */
[----:B------:R-:W-:Y:S02]  /*15e00*/  ISETP.GT.U32.AND P0, PT, R0, UR7, PT ;  /* 0x0000000700007c0c */ /* 0x000fe4000bf04070 */
[----:B-1----:R-:W-:-:S04]  /*15e10*/  F2FP.F16.F32.PACK_AB R0, R65, R46 ;  /* 0x0000002e4100723e */ /* 0x002fc800000000ff */
[C---:B------:R-:W-:Y:S02]  /*15e20*/  PRMT R170, R0.reuse, 0x7610, R170 ;  /* 0x0000761000aa7816 */ /* 0x040fe400000000aa */
[----:B------:R-:W-:Y:S01]  /*15e30*/  PRMT R169, R0, 0x7632, R169 ;  /* 0x0000763200a97816 */ /* 0x000fe200000000a9 */
[----:B------:R-:W-:Y:S01]  /*15e40*/  FADD.FTZ R0, R47, R3 ;  /* 0x000000032f007221 */ /* 0x000fe20000010000 */
[----:B------:R-:W-:Y:S01]  /*15e50*/  UIADD3 UR33, UPT, UPT, UR33, -0x1, URZ ;  /* 0xffffffff21217890 */ /* 0x000fe2000fffe0ff */
[----:B------:R-:W-:Y:S02]  /*15e60*/  STL [R1+0x374], R179 ;  /* 0x000374b301007387 */ /* 0x000fe40000100800 */
[----:B------:R-:W-:Y:S01]  /*15e70*/  FADD.FTZ R3, R11, R0 ;  /* 0x000000000b037221 */ /* 0x000fe20000010000 */
[----:B------:R-:W-:Y:S01]  /*15e80*/  IMAD.U32 R0, RZ, RZ, UR23 ;  /* 0x00000017ff007e24 */ /* 0x000fe2000f8e00ff */
[----:B------:R-:W-:Y:S01]  /*15e90*/  SHF.R.U32.HI R4, RZ, 0x5, R17 ;  /* 0x00000005ff047819 */ /* 0x000fe20000011611 */
[----:B------:R-:W-:Y:S04]  /*15ea0*/  STL [R1+0x378], R178 ;  /* 0x000378b201007387 */ /* 0x000fe80000100800 */
[----:B------:R-:W-:Y:S01]  /*15eb0*/  STL [R1+0x37c], R175 ;  /* 0x00037caf01007387 */ /* 0x000fe20000100800 */
[----:B------:R-:W-:Y:S01]  /*15ec0*/  LOP3.LUT R0, R0, UR33, R189, 0x96, !PT ;  /* 0x0000002100007c12 */ /* 0x000fe2000f8e96bd */
[----:B------:R-:W-:-:S02]  /*15ed0*/  IMAD R12, R12, 0x8, R4 ;  /* 0x000000080c0c7824 */ /* 0x000fc400078e0204 */
[----:B------:R-:W-:Y:S04]  /*15ee0*/  STL [R1+0x3b4], R180 ;  /* 0x0003b4b401007387 */ /* 0x000fe80000100800 */
[----:B------:R1:W-:Y:S01]  /*15ef0*/  STL [R1+0x1e4], R10 ;  /* 0x0001e40a01007387 */ /* 0x0003e20000100800 */
[----:B------:R-:W-:-:S03]  /*15f00*/  FADD.FTZ R2, R16, R2 ;  /* 0x0000000210027221 */ /* 0x000fc60000010000 */
[----:B------:R1:W-:Y:S01]  /*15f10*/  STL [R1+0x36c], R177 ;  /* 0x00036cb101007387 */ /* 0x0003e20000100800 */
[----:B------:R-:W-:-:S03]  /*15f20*/  IMAD.WIDE.U32 R12, R12, -0x326172a9, RZ ;  /* 0xcd9e8d570c0c7825 */ /* 0x000fc600078e00ff */
[----:B------:R4:W-:Y:S01]  /*15f30*/  STL [R1+0x370], R176 ;  /* 0x000370b001007387 */ /* 0x0009e20000100800 */
[----:B------:R-:W-:-:S03]  /*15f40*/  IMAD.WIDE.U32 R16, R0, -0x326172a9, RZ ;  /* 0xcd9e8d5700107825 */ /* 0x000fc600078e00ff */
[----:B------:R-:W-:Y:S04]  /*15f50*/  STL [R1+0x3b8], R181 ;  /* 0x0003b8b501007387 */ /* 0x000fe80000100800 */
[----:B------:R-:W2:Y:S01]  /*15f60*/  LDL.LU.64 R188, [R1+0x478] ;  /* 0x0004780001bc7983 */ /* 0x000ea20000300a00 */
[----:B------:R-:W-:Y:S01]  /*15f70*/  FADD.FTZ R2, R15, R2 ;  /* 0x000000020f027221 */ /* 0x000fe20000010000 */
[----:B------:R-:W-:-:S03]  /*15f80*/  LOP3.LUT R0, R12, UR6, R17, 0x96, !PT ;  /* 0x000000060c007c12 */ /* 0x000fc6000f8e9611 */
[----:B------:R-:W-:Y:S01]  /*15f90*/  FADD.FTZ R2, R5, R2 ;  /* 0x0000000205027221 */ /* 0x000fe20000010000 */
[----:B-1----:R-:W-:Y:S02]  /*15fa0*/  IMAD.MOV.U32 R10, RZ, RZ, R161 ;  /* 0x000000ffff0a7224 */ /* 0x002fe400078e00a1 */
[----:B------:R-:W-:-:S04]  /*15fb0*/  IMAD.WIDE.U32 R4, R0, -0x2daee0ad, RZ ;  /* 0xd2511f5300047825 */ /* 0x000fc800078e00ff */
[----:B------:R-:W-:Y:S01]  /*15fc0*/  IMAD.MOV.U32 R177, RZ, RZ, R10 ;  /* 0x000000ffffb17224 */ /* 0x000fe200078e000a */
[----:B------:R-:W-:Y:S01]  /*15fd0*/  LOP3.LUT R0, R250, UR31, R5, 0x96, !PT ;  /* 0x0000001ffa007c12 */ /* 0x000fe2000f8e9605 */
[----:B------:R-:W-:Y:S01]  /*15fe0*/  IMAD.MOV.U32 R47, RZ, RZ, R70 ;  /* 0x000000ffff2f7224 */ /* 0x000fe200078e0046 */
[----:B------:R-:W2:Y:S01]  /*15ff0*/  LDL.LU.64 R250, [R1+0x470] ;  /* 0x0004700001fa7983 */ /* 0x000ea20000300a00 */
[----:B------:R-:W-:Y:S02]  /*16000*/  IMAD.MOV.U32 R13, RZ, RZ, R177 ;  /* 0x000000ffff0d7224 */ /* 0x000fe400078e00b1 */
[----:B------:R-:W-:Y:S02]  /*16010*/  IMAD.MOV.U32 R177, RZ, RZ, R68 ;  /* 0x000000ffffb17224 */ /* 0x000fe400078e0044 */
[----:B------:R-:W-:Y:S02]  /*16020*/  IMAD.MOV.U32 R70, RZ, RZ, R66 ;  /* 0x000000ffff467224 */ /* 0x000fe400078e0042 */
[----:B------:R-:W-:-:S02]  /*16030*/  IMAD.MOV.U32 R68, RZ, RZ, R104 ;  /* 0x000000ffff447224 */ /* 0x000fc400078e0068 */
[----:B------:R-:W-:Y:S02]  /*16040*/  IMAD.MOV.U32 R66, RZ, RZ, R105 ;  /* 0x000000ffff427224 */ /* 0x000fe400078e0069 */
[----:B------:R-:W2:Y:S01]  /*16050*/  LDL.64 R104, [R1+0x328] ;  /* 0x0003280001687983 */ /* 0x000ea20000100a00 */
[----:B----4-:R-:W-:Y:S02]  /*16060*/  IMAD.MOV.U32 R176, RZ, RZ, R106 ;  /* 0x000000ffffb07224 */ /* 0x010fe400078e006a */
[----:B------:R-:W-:Y:S02]  /*16070*/  IMAD.MOV.U32 R12, RZ, RZ, R107 ;  /* 0x000000ffff0c7224 */ /* 0x000fe400078e006b */
[----:B------:R-:W4:Y:S01]  /*16080*/  LDL.64 R106, [R1+0xe0] ;  /* 0x0000e000016a7983 */ /* 0x000f220000100a00 */
[----:B------:R-:W-:Y:S02]  /*16090*/  @P0 HADD2 R79, -R169.H0_H0, -RZ.H0_H0 ;  /* 0xa00000ffa94f0230 */ /* 0x000fe40000000900 */
[----:B------:R-:W-:-:S02]  /*160a0*/  IMAD.MOV.U32 R110, RZ, RZ, R21 ;  /* 0x000000ffff6e7224 */ /* 0x000fc400078e0015 */
[----:B------:R-:W-:Y:S01]  /*160b0*/  FADD.FTZ R10, R6, R2 ;  /* 0x00000002060a7221 */ /* 0x000fe20000010000 */
[----:B------:R-:W-:Y:S01]  /*160c0*/  IMAD.MOV.U32 R21, RZ, RZ, R200 ;  /* 0x000000ffff157224 */ /* 0x000fe200078e00c8 */
[----:B------:R-:W-:Y:S02]  /*160d0*/  LOP3.LUT R2, R16, UR32, R119, 0x96, !PT ;  /* 0x0000002010027c12 */ /* 0x000fe4000f8e9677 */
[----:B------:R-:W-:Y:S02]  /*160e0*/  PRMT R200, R170, 0x5410, R169 ;  /* 0x00005410aac87816 */ /* 0x000fe400000000a9 */
[----:B------:R-:W-:Y:S01]  /*160f0*/  @P0 PRMT R169, R79, 0x5410, RZ ;  /* 0x000054104fa90816 */ /* 0x000fe200000000ff */
[----:B------:R-:W-:Y:S02]  /*16100*/  IMAD.MOV.U32 R79, RZ, RZ, R7 ;  /* 0x000000ffff4f7224 */ /* 0x000fe400078e0007 */
[----:B------:R-:W-:Y:S01]  /*16110*/  FADD.FTZ R11, R14, R3 ;  /* 0x000000030e0b7221 */ /* 0x000fe20000010000 */
[----:B------:R-:W-:-:S04]  /*16120*/  IMAD.WIDE.U32 R6, R0, -0x326172a9, RZ ;  /* 0xcd9e8d5700067825 */ /* 0x000fc800078e00ff */
[----:B------:R-:W-:Y:S01]  /*16130*/  IMAD.WIDE.U32 R2, R2, -0x2daee0ad, RZ ;  /* 0xd2511f5302027825 */ /* 0x000fe200078e00ff */
[----:B------:R-:W-:-:S03]  /*16140*/  LOP3.LUT R5, R118, UR30, R7, 0x96, !PT ;  /* 0x0000001e76057c12 */ /* 0x000fc6000f8e9607 */
[----:B------:R-:W-:Y:S01]  /*16150*/  IMAD.MOV.U32 R34, RZ, RZ, R27 ;  /* 0x000000ffff227224 */ /* 0x000fe200078e001b */
[----:B------:R-:W-:Y:S01]  /*16160*/  LOP3.LUT R0, R4, UR29, R3, 0x96, !PT ;  /* 0x0000001d04007c12 */ /* 0x000fe2000f8e9603 */
[----:B------:R-:W-:Y:S02]  /*16170*/  IMAD.MOV.U32 R35, RZ, RZ, R18 ;  /* 0x000000ffff237224 */ /* 0x000fe400078e0012 */
[----:B------:R-:W-:Y:S02]  /*16180*/  IMAD.MOV.U32 R27, RZ, RZ, R26 ;  /* 0x000000ffff1b7224 */ /* 0x000fe400078e001a */
[----:B------:R-:W-:Y:S02]  /*16190*/  IMAD.MOV.U32 R18, RZ, RZ, R23 ;  /* 0x000000ffff127224 */ /* 0x000fe400078e0017 */
[----:B------:R-:W-:Y:S02]  /*161a0*/  IMAD.MOV.U32 R26, RZ, RZ, R69 ;  /* 0x000000ffff1a7224 */ /* 0x000fe400078e0045 */
[----:B---3--:R-:W-:-:S02]  /*161b0*/  IMAD.MOV.U32 R23, RZ, RZ, R9 ;  /* 0x000000ffff177224 */ /* 0x008fc400078e0009 */
[----:B------:R-:W-:Y:S02]  /*161c0*/  IMAD.MOV.U32 R69, RZ, RZ, R8 ;  /* 0x000000ffff457224 */ /* 0x000fe400078e0008 */
[----:B------:R-:W-:-:S04]  /*161d0*/  IMAD.WIDE.U32 R8, R5, -0x2daee0ad, RZ ;  /* 0xd2511f5305087825 */ /* 0x000fc800078e00ff */
[----:B------:R-:W-:-:S05]  /*161e0*/  IMAD.WIDE.U32 R4, R0, -0x326172a9, RZ ;  /* 0xcd9e8d5700047825 */ /* 0x000fca00078e00ff */
[----:B------:R-:W-:Y:S01]  /*161f0*/  LOP3.LUT R0, R6, UR27, R5, 0x96, !PT ;  /* 0x0000001b06007c12 */ /* 0x000fe2000f8e9605 */
[----:B------:R-:W-:Y:S02]  /*16200*/  @P1 HADD2 R80, -R170.H0_H0, -RZ.H0_H0 ;  /* 0xa00000ffaa501230 */ /* 0x000fe40000000900 */
[----:B------:R-:W-:Y:S02]  /*16210*/  @!P5 HADD2 R78, -R172.H0_H0, -RZ.H0_H0 ;  /* 0xa00000ffac4ed230 */ /* 0x000fe40000000900 */
[----:B------:R-:W-:Y:S01]  /*16220*/  IMAD.WIDE.U32 R6, R0, -0x2daee0ad, RZ ;  /* 0xd2511f5300067825 */ /* 0x000fe200078e00ff */
[----:B------:R-:W-:Y:S02]  /*16230*/  LOP3.LUT R2, R2, UR26, R9, 0x96, !PT ;  /* 0x0000001a02027c12 */ /* 0x000fe4000f8e9609 */
[----:B------:R-:W-:Y:S01]  /*16240*/  @P1 PRMT R170, R80, 0x5410, RZ ;  /* 0x0000541050aa1816 */ /* 0x000fe200000000ff */
[----:B------:R-:W-:Y:S01]  /*16250*/  IMAD.MOV.U32 R161, RZ, RZ, R197 ;  /* 0x000000ffffa17224 */ /* 0x000fe200078e00c5 */
[----:B------:R-:W-:Y:S01]  /*16260*/  LOP3.LUT R0, R8, UR16, R7, 0x96, !PT ;  /* 0x0000001008007c12 */ /* 0x000fe2000f8e9607 */
[----:B------:R-:W-:Y:S01]  /*16270*/  IMAD.MOV.U32 R80, RZ, RZ, R71 ;  /* 0x000000ffff507224 */ /* 0x000fe200078e0047 */
[----:B------:R-:W-:Y:S01]  /*16280*/  PRMT R197, R172, 0x5410, R171 ;  /* 0x00005410acc57816 */ /* 0x000fe200000000ab */
[----:B------:R-:W-:Y:S01]  /*16290*/  IMAD.MOV.U32 R71, RZ, RZ, R67 ;  /* 0x000000ffff477224 */ /* 0x000fe200078e0043 */
[----:B------:R-:W-:Y:S01]  /*162a0*/  @!P5 PRMT R172, R78, 0x5410, RZ ;  /* 0x000054104eacd816 */ /* 0x000fe200000000ff */
[----:B------:R-:W-:-:S02]  /*162b0*/  IMAD.MOV.U32 R78, RZ, RZ, R137 ;  /* 0x000000ffff4e7224 */ /* 0x000fc400078e0089 */
[----:B------:R-:W-:Y:S02]  /*162c0*/  IMAD.MOV.U32 R67, RZ, RZ, R113 ;  /* 0x000000ffff437224 */ /* 0x000fe400078e0071 */
[----:B------:R-:W-:Y:S02]  /*162d0*/  IMAD.MOV.U32 R137, RZ, RZ, R112 ;  /* 0x000000ffff897224 */ /* 0x000fe400078e0070 */
[----:B------:R-:W-:-:S04]  /*162e0*/  IMAD.WIDE.U32 R2, R2, -0x326172a9, RZ ;  /* 0xcd9e8d5702027825 */ /* 0x000fc800078e00ff */
[----:B------:R-:W-:-:S05]  /*162f0*/  IMAD.WIDE.U32 R112, R0, -0x326172a9, RZ ;  /* 0xcd9e8d5700707825 */ /* 0x000fca00078e00ff */
[----:B------:R-:W-:-:S04]  /*16300*/  LOP3.LUT R55, R2, UR15, R113, 0x96, !PT ;  /* 0x0000000f02377c12 */ /* 0x000fc8000f8e9671 */
[----:B------:R-:W-:-:S04]  /*16310*/  LOP3.LUT R0, R55, 0xffff, RZ, 0xc0, !PT ;  /* 0x0000ffff37007812 */ /* 0x000fc800078ec0ff */
[----:B------:R-:W-:Y:S02]  /*16320*/  SHF.R.U32.HI R0, RZ, 0x8, R0 ;  /* 0x00000008ff007819 */ /* 0x000fe40000011600 */
[----:B------:R-:W-:Y:S02]  /*16330*/  LOP3.LUT R5, R4, UR17, R3, 0x96, !PT ;  /* 0x0000001104057c12 */ /* 0x000fe4000f8e9603 */
[----:B------:R-:W-:Y:S01]  /*16340*/  LOP3.LUT R0, R0, 0xffff, RZ, 0xc0, !PT ;  /* 0x0000ffff00007812 */ /* 0x000fe200078ec0ff */
[----:B------:R-:W-:-:S03]  /*16350*/  IMAD.MOV.U32 R3, RZ, RZ, R112 ;  /* 0x000000ffff037224 */ /* 0x000fc600078e0070 */
[----:B------:R-:W-:Y:S02]  /*16360*/  ISETP.LE.U32.AND P0, PT, R0, UR7, PT ;  /* 0x0000000700007c0c */ /* 0x000fe4000bf03070 */
[----:B------:R-:W-:Y:S01]  /*16370*/  PRMT R0, R55, 0x7632, R0 ;  /* 0x0000763237007816 */ /* 0x000fe20000000000 */
[----:B------:R-:W-:Y:S02]  /*16380*/  @P4 HADD2 R77, -R171.H0_H0, -RZ.H0_H0 ;  /* 0xa00000ffab4d4230 */ /* 0x000fe40000000900 */
[----:B------:R-:W-:Y:S01]  /*16390*/  FADD.FTZ R2, R20, R10 ;  /* 0x0000000a14027221 */ /* 0x000fe20000010000 */
[----:B------:R-:W-:Y:S01]  /*163a0*/  IMAD.MOV.U32 R20, RZ, RZ, R78 ;  /* 0x000000ffff147224 */ /* 0x000fe200078e004e */
[----:B------:R-:W-:Y:S01]  /*163b0*/  LOP3.LUT R3, R3, 0xff, RZ, 0xc0, !PT ;  /* 0x000000ff03037812 */ /* 0x000fe200078ec0ff */
[----:B------:R-:W-:Y:S01]  /*163c0*/  IMAD.MOV.U32 R15, RZ, RZ, R27 ;  /* 0x000000ffff0f7224 */ /* 0x000fe200078e001b */
[----:B------:R-:W-:Y:S01]  /*163d0*/  LOP3.LUT R0, R0, 0xff, RZ, 0xc0, !PT ;  /* 0x000000ff00007812 */ /* 0x000fe200078ec0ff */
[----:B------:R-:W-:-:S02]  /*163e0*/  IMAD.MOV.U32 R78, RZ, RZ, R52 ;  /* 0x000000ffff4e7224 */ /* 0x000fc400078e0034 */
[----:B------:R-:W-:Y:S02]  /*163f0*/  IMAD.MOV.U32 R27, RZ, RZ, R53 ;  /* 0x000000ffff1b7224 */ /* 0x000fe400078e0035 */
[----:B------:R-:W-:Y:S01]  /*16400*/  IMAD.WIDE.U32 R52, R5, -0x2daee0ad, RZ ;  /* 0xd2511f5305347825 */ /* 0x000fe200078e00ff */
[----:B------:R-:W-:Y:S01]  /*16410*/  @P4 PRMT R171, R77, 0x5410, RZ ;  /* 0x000054104dab4816 */ /* 0x000fe200000000ff */
[----:B------:R1:W-:Y:S01]  /*16420*/  STL [R1+0x360], R146 ;  /* 0x0003609201007387 */ /* 0x0003e20000100800 */
[----:B------:R-:W-:Y:S01]  /*16430*/  FSEL R4, R146, RZ, P2 ;  /* 0x000000ff92047208 */ /* 0x000fe20001000000 */
[----:B------:R-:W-:Y:S01]  /*16440*/  IMAD.MOV.U32 R9, RZ, RZ, R177 ;  /* 0x000000ffff097224 */ /* 0x000fe200078e00b1 */
[----:B------:R-:W-:Y:S01]  /*16450*/  ISETP.LE.U32.AND P5, PT, R0, UR7, PT ;  /* 0x0000000700007c0c */ /* 0x000fe2000bfa3070 */
[----:B------:R-:W-:Y:S01]  /*16460*/  IMAD.MOV.U32 R177, RZ, RZ, R61 ;  /* 0x000000ffffb17224 */ /* 0x000fe200078e003d */
[----:B------:R-:W-:Y:S02]  /*16470*/  ISETP.LE.U32.AND P4, PT, R3, UR7, PT ;  /* 0x0000000703007c0c */ /* 0x000fe4000bf83070 */
[----:B------:R-:W-:Y:S01]  /*16480*/  LOP3.LUT R0, R55, 0xff, RZ, 0xc0, !PT ;  /* 0x000000ff37007812 */ /* 0x000fe200078ec0ff */
[----:B------:R-:W-:Y:S01]  /*16490*/  MUFU.EX2 R3, R32 ;  /* 0x0000002000037308 */ /* 0x000fe20000000800 */
[----:B------:R-:W-:-:S02]  /*164a0*/  LOP3.LUT R61, R6, UR14, R53, 0x96, !PT ;  /* 0x0000000e063d7c12 */ /* 0x000fc4000f8e9635 */
[----:B------:R-:W-:Y:S02]  /*164b0*/  ISETP.LE.U32.AND P1, PT, R0, UR7, PT ;  /* 0x0000000700007c0c */ /* 0x000fe4000bf23070 */
[----:B------:R-:W-:Y:S01]  /*164c0*/  PRMT R0, R61, 0x7632, R0 ;  /* 0x000076323d007816 */ /* 0x000fe20000000000 */
[----:B-1----:R-:W-:Y:S02]  /*164d0*/  IMAD.MOV.U32 R146, RZ, RZ, R12 ;  /* 0x000000ffff927224 */ /* 0x002fe400078e000c */
[----:B------:R-:W1:Y:S01]  /*164e0*/  MUFU.EX2 R12, R33 ;  /* 0x00000021000c7308 */ /* 0x000e620000000800 */
[----:B------:R-:W-:-:S04]  /*164f0*/  LOP3.LUT R0, R0, 0xff, RZ, 0xc0, !PT ;  /* 0x000000ff00007812 */ /* 0x000fc800078ec0ff */
[----:B------:R-:W-:Y:S01]  /*16500*/  ISETP.LE.U32.AND P2, PT, R0, UR7, PT ;  /* 0x0000000700007c0c */ /* 0x000fe2000bf43070 */
[----:B------:R-:W-:Y:S01]  /*16510*/  FADD.FTZ R2, R19, R2 ;  /* 0x0000000213027221 */ /* 0x000fe20000010000 */
[----:B-1----:R-:W-:-:S04]  /*16520*/  F2FP.F16.F32.PACK_AB R0, R12, R3 ;  /* 0x000000030c00723e */ /* 0x002fc800000000ff */
[C---:B------:R-:W-:Y:S01]  /*16530*/  PRMT R168, R0.reuse, 0x7632, R168 ;  /* 0x0000763200a87816 */ /* 0x040fe200000000a8 */
[----:B------:R-:W-:Y:S01]  /*16540*/  MUFU.EX2 R53, R85 ;  /* 0x0000005500357308 */ /* 0x000fe20000000800 */
[----:B------:R-:W-:Y:S01]  /*16550*/  PRMT R167, R0, 0x7610, R167 ;  /* 0x0000761000a77816 */ /* 0x000fe200000000a7 */
[----:B------:R-:W-:Y:S02]  /*16560*/  FADD.FTZ R8, R3, R2 ;  /* 0x0000000203087221 */ /* 0x000fe40000010000 */
[----:B------:R-:W-:Y:S01]  /*16570*/  @!P0 HADD2 R84, -R168.H0_H0, -RZ.H0_H0 ;  /* 0xa00000ffa8548230 */ /* 0x000fe20000000900 */
[----:B------:R-:W1:Y:S01]  /*16580*/  MUFU.EX2 R77, R82 ;  /* 0x00000052004d7308 */ /* 0x000e620000000800 */
[----:B------:R-:W-:Y:S01]  /*16590*/  PRMT R2, R52, 0x7772, RZ ;  /* 0x0000777234027816 */ /* 0x000fe200000000ff */
[----:B------:R-:W-:Y:S01]  /*165a0*/  IMAD.MOV.U32 R14, RZ, RZ, R176 ;  /* 0x000000ffff0e7224 */ /* 0x000fe200078e00b0 */
[----:B------:R-:W-:Y:S02]  /*165b0*/  PRMT R176, R167, 0x5410, R168 ;  /* 0x00005410a7b07816 */ /* 0x000fe400000000a8 */
[----:B------:R-:W-:-:S02]  /*165c0*/  @!P0 PRMT R168, R84, 0x5410, RZ ;  /* 0x0000541054a88816 */ /* 0x000fc400000000ff */
[----:B------:R-:W-:Y:S01]  /*165d0*/  ISETP.GT.U32.AND P0, PT, R2, UR7, PT ;  /* 0x0000000702007c0c */ /* 0x000fe2000bf04070 */
[----:B------:R-:W-:Y:S01]  /*165e0*/  IMAD.MOV.U32 R0, RZ, RZ, R52 ;  /* 0x000000ffff007224 */ /* 0x000fe200078e0034 */
[----:B------:R3:W-:Y:S01]  /*165f0*/  MUFU.EX2 R10, R87 ;  /* 0x00000057000a7308 */ /* 0x0007e20000000800 */
[----:B-1----:R-:W-:Y:S01]  /*16600*/  F2FP.F16.F32.PACK_AB R249, R77, R53 ;  /* 0x000000354df9723e */ /* 0x002fe200000000ff */
[----:B------:R-:W-:Y:S02]  /*16610*/  @!P1 HADD2 R86, -R167.H0_H0, -RZ.H0_H0 ;  /* 0xa00000ffa7569230 */ /* 0x000fe40000000900 */
[----:B------:R-:W-:-:S07]  /*16620*/  LOP3.LUT R0, R0, 0xff, RZ, 0xc0, !PT ;  /* 0x000000ff00007812 */ /* 0x000fce00078ec0ff */
[----:B------:R-:W-:Y:S02]  /*16630*/  @P0 HADD2 R88, -R249.H0_H0, -RZ.H0_H0 ;  /* 0xa00000fff9580230 */ /* 0x000fe40000000900 */
[----:B---3--:R-:W-:Y:S02]  /*16640*/  IMAD.MOV.U32 R87, RZ, RZ, R78 ;  /* 0x000000ffff577224 */ /* 0x008fe400078e004e */
[----:B------:R-:W-:Y:S02]  /*16650*/  IMAD.MOV.U32 R78, RZ, RZ, R27 ;  /* 0x000000ffff4e7224 */ /* 0x000fe400078e001b */
[----:B------:R-:W1:Y:S01]  /*16660*/  S2R R27, SR_TID.X ;  /* 0x00000000001b7919 */ /* 0x000e620000002100 */
[----:B------:R-:W-:Y:S02]  /*16670*/  PRMT R202, R249, 0x7610, R202 ;  /* 0x00007610f9ca7816 */ /* 0x000fe400000000ca */
[----:B------:R-:W-:Y:S01]  /*16680*/  @P0 PRMT R202, R88, 0x5410, RZ ;  /* 0x0000541058ca0816 */ /* 0x000fe200000000ff */
[----:B------:R-:W-:Y:S01]  /*16690*/  IMAD.MOV.U32 R88, RZ, RZ, R14 ;  /* 0x000000ffff587224 */ /* 0x000fe200078e000e */
[----:B------:R-:W-:Y:S01]  /*166a0*/  @!P1 PRMT R167, R86, 0x5410, RZ ;  /* 0x0000541056a79816 */ /* 0x000fe200000000ff */
[----:B------:R-:W3:Y:S01]  /*166b0*/  S2R R14, SR_CTAID.X ;  /* 0x00000000000e7919 */ /* 0x000ee20000002500 */
[----:B------:R-:W-:-:S02]  /*166c0*/  ISETP.LE.U32.AND P1, PT, R0, UR7, PT ;  /* 0x0000000700007c0c */ /* 0x000fc4000bf23070 */
[----:B------:R-:W-:-:S04]  /*166d0*/  LOP3.LUT R0, R61, 0xffff, RZ, 0xc0, !PT ;  /* 0x0000ffff3d007812 */ /* 0x000fc800078ec0ff */
[----:B------:R-:W-:-:S04]  /*166e0*/  SHF.R.U32.HI R0, RZ, 0x8, R0 ;  /* 0x00000008ff007819 */ /* 0x000fc80000011600 */
[----:B------:R-:W-:Y:S02]  /*166f0*/  LOP3.LUT R0, R0, 0xffff, RZ, 0xc0, !PT ;  /* 0x0000ffff00007812 */ /* 0x000fe400078ec0ff */
[----:B------:R-:W-:Y:S02]  /*16700*/  FSEL R3, R252, RZ, P3 ;  /* 0x000000fffc037208 */ /* 0x000fe40001800000 */
[----:B------:R-:W-:Y:S01]  /*16710*/  ISETP.LE.U32.AND P3, PT, R0, UR7, PT ;  /* 0x0000000700007c0c */ /* 0x000fe2000bf63070 */
[----:B------:R-:W-:Y:S01]  /*16720*/  FADD.FTZ R4, R134, -R4 ;  /* 0x8000000486047221 */ /* 0x000fe20000010000 */
[----:B------:R-:W-:-:S04]  /*16730*/  PRMT R0, R52, 0x7773, RZ ;  /* 0x0000777334007816 */ /* 0x000fc800000000ff */
[----:B------:R-:W-:Y:S01]  /*16740*/  ISETP.GT.U32.AND P0, PT, R0, UR7, PT ;  /* 0x0000000700007c0c */ /* 0x000fe2000bf04070 */
[----:B------:R-:W-:Y:S01]  /*16750*/  FMUL.FTZ R0, R4, UR34 ;  /* 0x0000002204007c20 */ /* 0x000fe20008410000 */
[----:B------:R-:W-:-:S03]  /*16760*/  IMAD.MOV.U32 R84, RZ, RZ, R26 ;  /* 0x000000ffff547224 */ /* 0x000fc600078e001a */
[----:B------:R-:W-:Y:S01]  /*16770*/  MUFU.EX2 R26, R0 ;  /* 0x00000000001a7308 */ /* 0x000fe20000000800 */
[----:B------:R-:W-:Y:S02]  /*16780*/  IMAD.MOV.U32 R82, RZ, RZ, R9 ;  /* 0x000000ffff527224 */ /* 0x000fe400078e0009 */
[----:B------:R-:W-:Y:S01]  /*16790*/  IMAD.MOV.U32 R85, RZ, RZ, R177 ;  /* 0x000000ffff557224 */ /* 0x000fe200078e00b1 */
[----:B------:R3:W3:Y:S01]  /*167a0*/  MUFU.EX2 R9, R91 ;  /* 0x0000005b00097308 */ /* 0x0006e20000000800 */
[----:B-1----:R-:W-:Y:S01]  /*167b0*/  SHF.R.U32.HI R177, RZ, 0x5, R27 ;  /* 0x00000005ffb17819 */ /* 0x002fe2000001161b */
[----:B------:R-:W-:Y:S01]  /*167c0*/  FADD.FTZ R2, R133, -R3 ;  /* 0x8000000385027221 */ /* 0x000fe20000010000 */
[----:B------:R-:W-:Y:S02]  /*167d0*/  FADD.FTZ R33, R22, R11 ;  /* 0x0000000b16217221 */ /* 0x000fe40000010000 */
[----:B------:R-:W1:Y:S01]  /*167e0*/  MUFU.EX2 R11, R98 ;  /* 0x00000062000b7308 */ /* 0x000e620000000800 */
[----:B------:R-:W-:Y:S01]  /*167f0*/  FMUL.FTZ R2, R2, UR34 ;  /* 0x0000002202027c20 */ /* 0x000fe20008410000 */
[----:B---3--:R-:W-:-:S02]  /*16800*/  IMAD R14, R14, 0x8, R177 ;  /* 0x000000080e0e7824 */ /* 0x008fc400078e02b1 */
[----:B------:R-:W-:Y:S02]  /*16810*/  MUFU.EX2 R5, R100 ;  /* 0x0000006400057308 */ /* 0x000fe40000000800 */
[----:B------:R-:W-:Y:S02]  /*16820*/  VIADD R14, R14, 0x4 ;  /* 0x000000040e0e7836 */ /* 0x000fe40000000000 */
[----:B------:R-:W-:Y:S01]  /*16830*/  MUFU.EX2 R7, R49 ;  /* 0x0000003100077308 */ /* 0x000fe20000000800 */
[----:B------:R-:W-:-:S03]  /*16840*/  IMAD.MOV.U32 R91, RZ, RZ, R15 ;  /* 0x000000ffff5b7224 */ /* 0x000fc600078e000f */
[----:B------:R3:W1:Y:S01]  /*16850*/  MUFU.EX2 R27, R2 ;  /* 0x00000002001b7308 */ /* 0x0006620000000800 */
[----:B------:R-:W-:-:S03]  /*16860*/  IMAD.WIDE.U32 R14, R14, -0x326172a9, RZ ;  /* 0xcd9e8d570e0e7825 */ /* 0x000fc600078e00ff */
[----:B------:R-:W1:Y:S01]  /*16870*/  MUFU.EX2 R4, R50 ;  /* 0x0000003200047308 */ /* 0x000e620000000800 */
[----:B------:R-:W-:Y:S02]  /*16880*/  LOP3.LUT R3, R14, UR6, R31, 0x96, !PT ;  /* 0x000000060e037c12 */ /* 0x000fe4000f8e961f */
[----:B------:R-:W-:Y:S01]  /*16890*/  F2FP.F16.F32.PACK_AB R37, R9, R10 ;  /* 0x0000000a0925723e */ /* 0x000fe200000000ff */
[----:B------:R-:W-:Y:S01]  /*168a0*/  FADD.FTZ R32, R12, R8 ;  /* 0x000000080c207221 */ /* 0x000fe20000010000 */
[----:B--2---:R-:W-:-:S04]  /*168b0*/  FFMA.FTZ R0, R188, R26, R10 ;  /* 0x0000001abc007223 */ /* 0x004fc8000001000a */
[----:B---3--:R-:W-:-:S04]  /*168c0*/  FADD.FTZ R2, R9, R0 ;  /* 0x0000000009027221 */ /* 0x008fc80000010000 */
[----:B-1----:R-:W-:Y:S01]  /*168d0*/  FADD.FTZ R2, R11, R2 ;  /* 0x000000020b027221 */ /* 0x002fe20000010000 */
[----:B------:R-:W-:-:S03]  /*168e0*/  FFMA.FTZ R0, R189, R27, R7 ;  /* 0x0000001bbd007223 */ /* 0x000fc60000010007 */
[----:B------:R-:W-:Y:S01]  /*168f0*/  FADD.FTZ R10, R5, R2 ;  /* 0x00000002050a7221 */ /* 0x000fe20000010000 */
[----:B------:R-:W-:-:S04]  /*16900*/  IMAD.WIDE.U32 R2, R3, -0x2daee0ad, RZ ;  /* 0xd2511f5303027825 */ /* 0x000fc800078e00ff */
[----:B------:R-:W-:Y:S01]  /*16910*/  FADD.FTZ R12, R4, R0 ;  /* 0x00000000040c7221 */ /* 0x000fe20000010000 */
[----:B------:R-:W-:Y:S02]  /*16920*/  F2FP.F16.F32.PACK_AB R31, R5, R11 ;  /* 0x0000000b051f723e */ /* 0x000fe400000000ff */
[----:B------:R-:W-:Y:S02]  /*16930*/  LOP3.LUT R0, R104, UR31, R3, 0x96, !PT ;  /* 0x0000001f68007c12 */ /* 0x000fe4000f8e9603 */
[----:B----4-:R-:W-:Y:S02]  /*16940*/  LOP3.LUT R6, R30, UR32, R107, 0x96, !PT ;  /* 0x000000201e067c12 */ /* 0x010fe4000f8e966b */
[----:B------:R-:W-:Y:S01]  /*16950*/  F2FP.F16.F32.PACK_AB R30, R4, R7 ;  /* 0x00000007041e723e */ /* 0x000fe200000000ff */
[----:B------:R-:W-:-:S04]  /*16960*/  IMAD.WIDE.U32 R4, R0, -0x326172a9, RZ ;  /* 0xcd9e8d5700047825 */ /* 0x000fc800078e00ff */
        /* <DEDUP_REMOVED lines=9> */
[----:B------:R-:W-:-:S04]  /*16a00*/  IMAD.WIDE.U32 R2, R3, -0x326172a9, RZ ;  /* 0xcd9e8d5703027825 */ /* 0x000fc800078e00ff */
[----:B------:R-:W-:Y:S01]  /*16a10*/  IMAD.MOV.U32 R177, RZ, RZ, R18 ;  /* 0x000000ffffb17224 */ /* 0x000fe200078e0012 */
[----:B------:R-:W-:Y:S01]  /*16a20*/  LOP3.LUT R6, R6, UR17, R3, 0x96, !PT ;  /* 0x0000001106067c12 */ /* 0x000fe2000f8e9603 */
[----:B------:R-:W-:Y:S01]  /*16a30*/  IMAD.WIDE.U32 R18, R0, -0x326172a9, RZ ;  /* 0xcd9e8d5700127825 */ /* 0x000fe200078e00ff */
[----:B------:R-:W1:Y:S03]  /*16a40*/  MUFU.EX2 R3, R81 ;  /* 0x0000005100037308 */ /* 0x000e660000000800 */
[----:B------:R-:W-:Y:S01]  /*16a50*/  @P0 HADD2 R89, -R249.H1_H1, -RZ.H0_H0 ;  /* 0xa00000fff9590230 */ /* 0x000fe20000000d00 */
[----:B------:R-:W-:Y:S02]  /*16a60*/  LOP3.LUT R15, R2, UR15, R19, 0x96, !PT ;  /* 0x0000000f020f7c12 */ /* 0x000fe4000f8e9613 */
[----:B------:R-:W2:Y:S02]  /*16a70*/  MUFU.EX2 R2, R83 ;  /* 0x0000005300027308 */ /* 0x000ea40000000800 */
[----:B------:R-:W-:-:S02]  /*16a80*/  LOP3.LUT R0, R15, 0xff, RZ, 0xc0, !PT ;  /* 0x000000ff0f007812 */ /* 0x000fc400078ec0ff */
[----:B------:R-:W-:Y:S02]  /*16a90*/  PRMT R147, R249, 0x7632, R147 ;  /* 0x00007632f9937816 */ /* 0x000fe40000000093 */
        /* <DEDUP_REMOVED lines=11> */
[----:B------:R-:W-:Y:S01]  /*16b50*/  F2FP.F16.F32.PACK_AB R29, R2, R3 ;  /* 0x00000003021d723e */ /* 0x000fe200000000ff */
[----:B------:R-:W-:Y:S01]  /*16b60*/  IMAD.MOV.U32 R3, RZ, RZ, R243 ;  /* 0x000000ffff037224 */ /* 0x000fe200078e00f3 */
[----:B------:R-:W-:Y:S01]  /*16b70*/  PRMT R0, R15, 0x7632, R0 ;  /* 0x000076320f007816 */ /* 0x000fe20000000000 */
[----:B------:R-:W-:Y:S01]  /*16b80*/  IMAD.MOV.U32 R2, RZ, RZ, R242 ;  /* 0x000000ffff027224 */ /* 0x000fe200078e00f2 */
[----:B------:R-:W-:-:S07]  /*16b90*/  PRMT R40, R37, 0x7632, R40 ;  /* 0x0000763225287816 */ /* 0x000fce0000000028 */
[----:B------:R-:W-:Y:S01]  /*16ba0*/  @!P0 HADD2 R93, -R37.H1_H1, -RZ.H0_H0 ;  /* 0xa00000ff255d8230 */ /* 0x000fe20000000d00 */
[----:B------:R-:W-:-:S04]  /*16bb0*/  LOP3.LUT R0, R0, 0xff, RZ, 0xc0, !PT ;  /* 0x000000ff00007812 */ /* 0x000fc800078ec0ff */
[----:B------:R-:W-:Y:S01]  /*16bc0*/  @!P0 PRMT R40, R93, 0x5410, RZ ;  /* 0x000054105d288816 */ /* 0x000fe200000000ff */
[----:B------:R-:W-:Y:S02]  /*16bd0*/  IMAD.MOV.U32 R93, RZ, RZ, R3 ;  /* 0x000000ffff5d7224 */ /* 0x000fe400078e0003 */
[----:B------:R-:W1:Y:S01]  /*16be0*/  MUFU.EX2 R3, R195 ;  /* 0x000000c300037308 */ /* 0x000e620000000800 */
[----:B------:R-:W-:Y:S01]  /*16bf0*/  IMAD.MOV.U32 R92, RZ, RZ, R2 ;  /* 0x000000ffff5c7224 */ /* 0x000fe200078e0002 */
[----:B------:R-:W-:Y:S02]  /*16c00*/  ISETP.LE.U32.AND P0, PT, R0, UR7, PT ;  /* 0x0000000700007c0c */ /* 0x000fe4000bf03070 */
[----:B------:R-:W2:Y:S01]  /*16c10*/  MUFU.EX2 R2, R194 ;  /* 0x000000c200027308 */ /* 0x000ea20000000800 */
[----:B------:R-:W-:Y:S01]  /*16c20*/  PRMT R39, R30, 0x7610, R39 ;  /* 0x000076101e277816 */ /* 0x000fe20000000027 */
[----:B-1----:R-:W-:-:S09]  /*16c30*/  FADD.FTZ R0, R3, R10 ;  /* 0x0000000a03007221 */ /* 0x002fd20000010000 */
[----:B------:R-:W-:Y:S02]  /*16c40*/  @!P0 HADD2 R95, -R30.H0_H0, -RZ.H0_H0 ;  /* 0xa00000ff1e5f8230 */ /* 0x000fe40000000900 */
[----:B--2---:R-:W-:Y:S01]  /*16c50*/  FADD.FTZ R5, R2, R0 ;  /* 0x0000000002057221 */ /* 0x004fe20000010000 */
[----:B------:R-:W-:Y:S02]  /*16c60*/  SHF.R.U32.HI R0, RZ, 0x18, R15 ;  /* 0x00000018ff007819 */ /* 0x000fe4000001160f */
[----:B------:R-:W-:Y:S02]  /*16c70*/  @!P0 PRMT R39, R95, 0x5410, RZ ;  /* 0x000054105f278816 */ /* 0x000fe400000000ff */
[----:B------:R-:W-:Y:S01]  /*16c80*/  ISETP.LE.U32.AND P0, PT, R0, UR7, PT ;  /* 0x0000000700007c0c */ /* 0x000fe2000bf03070 */
[----:B------:R-:W-:Y:S01]  /*16c90*/  IMAD.MOV.U32 R0, RZ, RZ, R18 ;  /* 0x000000ffff007224 */ /* 0x000fe200078e0012 */
[----:B------:R-:W-:Y:S02]  /*16ca0*/  F2FP.F16.F32.PACK_AB R75, R2, R3 ;  /* 0x00000003024b723e */ /* 0x000fe400000000ff */
[----:B------:R-:W1:Y:S02]  /*16cb0*/  MUFU.EX2 R3, R96 ;  /* 0x0000006000037308 */ /* 0x000e640000000800 */
[----:B------:R-:W-:-:S02]  /*16cc0*/  LOP3.LUT R0, R0, 0xff, RZ, 0xc0, !PT ;  /* 0x000000ff00007812 */ /* 0x000fc400078ec0ff */
[----:B------:R-:W-:-:S05]  /*16cd0*/  PRMT R38, R30, 0x7632, R38 ;  /* 0x000076321e267816 */ /* 0x000fca0000000026 */
        /* <DEDUP_REMOVED lines=20> */
[----:B------:R-:W-:-:S03]  /*16e20*/  PRMT R214, R29, 0x7610, R214 ;  /* 0x000076101dd67816 */ /* 0x000fc600000000d6 */
[----:B--2---:R-:W-:Y:S01]  /*16e30*/  FADD.FTZ R5, R2, R0 ;  /* 0x0000000002057221 */ /* 0x004fe20000010000 */
[----:B------:R-:W-:-:S07]  /*16e40*/  PRMT R0, R18, 0x7773, RZ ;  /* 0x0000777312007816 */ /* 0x000fce00000000ff */
[----:B------:R-:W-:Y:S02]  /*16e50*/  @P0 HADD2 R118, -R29.H0_H0, -RZ.H0_H0 ;  /* 0xa00000ff1d760230 */ /* 0x000fe40000000900 */
[----:B------:R-:W-:-:S03]  /*16e60*/  IMAD.MOV.U32 R86, RZ, RZ, R70 ;  /* 0x000000ffff567224 */ /* 0x000fc600078e0046 */
[----:B------:R-:W-:Y:S02]  /*16e70*/  @P0 PRMT R214, R118, 0x5410, RZ ;  /* 0x0000541076d60816 */ /* 0x000fe400000000ff */
[----:B------:R-:W-:Y:S01]  /*16e80*/  ISETP.GT.U32.AND P0, PT, R0, UR7, PT ;  /* 0x0000000700007c0c */ /* 0x000fe2000bf04070 */
[----:B------:R-:W-:Y:S01]  /*16e90*/  IMAD.MOV.U32 R70, RZ, RZ, R71 ;  /* 0x000000ffff467224 */ /* 0x000fe200078e0047 */
[----:B------:R-:W-:Y:S01]  /*16ea0*/  F2FP.F16.F32.PACK_AB R73, R2, R3 ;  /* 0x000000030249723e */ /* 0x000fe200000000ff */
[----:B------:R-:W-:Y:S01]  /*16eb0*/  IMAD.MOV.U32 R71, RZ, RZ, R23 ;  /* 0x000000ffff477224 */ /* 0x000fe200078e0017 */
[----:B------:R-:W1:Y:S01]  /*16ec0*/  MUFU.EX2 R3, R193 ;  /* 0x000000c100037308 */ /* 0x000e620000000800 */
[----:B------:R-:W-:-:S03]  /*16ed0*/  IMAD.WIDE.U32 R22, R6, -0x2daee0ad, RZ ;  /* 0xd2511f5306167825 */ /* 0x000fc600078e00ff */
[----:B------:R-:W2:Y:S02]  /*16ee0*/  MUFU.EX2 R2, R191 ;  /* 0x000000bf00027308 */ /* 0x000ea40000000800 */
[----:B------:R-:W-:-:S03]  /*16ef0*/  LOP3.LUT R23, R8, UR14, R23, 0x96, !PT ;  /* 0x0000000e08177c12 */ /* 0x000fc6000f8e9617 */
[----:B------:R-:W-:Y:S01]  /*16f00*/  @P0 HADD2 R115, -R29.H1_H1, -RZ.H0_H0 ;  /* 0xa00000ff1d730230 */ /* 0x000fe20000000d00 */
[----:B------:R-:W-:Y:S02]  /*16f10*/  LOP3.LUT R0, R23, 0xff, RZ, 0xc0, !PT ;  /* 0x000000ff17007812 */ /* 0x000fe400078ec0ff */
        /* <DEDUP_REMOVED lines=29> */
[----:B------:R-:W1:Y:S01]  /*170f0*/  S2R R98, SR_TID.X ;  /* 0x0000000000627919 */ /* 0x000e620000002100 */
[----:B------:R-:W2:Y:S01]  /*17100*/  MUFU.EX2 R4, R114 ;  /* 0x0000007200047308 */ /* 0x000ea20000000800 */
[----:B------:R-:W-:Y:S02]  /*17110*/  PRMT R213, R74, 0x7632, R213 ;  /* 0x000076324ad57816 */ /* 0x000fe400000000d5 */
[----:B------:R-:W-:Y:S01]  /*17120*/  LOP3.LUT R0, R0, 0xff, RZ, 0xc0, !PT ;  /* 0x000000ff00007812 */ /* 0x000fe200078ec0ff */
[----:B------:R-:W3:Y:S01]  /*17130*/  S2R R96, SR_CTAID.X ;  /* 0x0000000000607919 */ /* 0x000ee20000002500 */
[----:B------:R-:W-:-:S05]  /*17140*/  F2FP.F16.F32.PACK_AB R101, R2, R3 ;  /* 0x000000030265723e */ /* 0x000fca00000000ff */
[----:B------:R-:W-:Y:S01]  /*17150*/  @!P0 HADD2 R121, -R74.H1_H1, -RZ.H0_H0 ;  /* 0xa00000ff4a798230 */ /* 0x000fe20000000d00 */
[----:B------:R-:W4:Y:S04]  /*17160*/  MUFU.EX2 R2, R117 ;  /* 0x0000007500027308 */ /* 0x000f280000000800 */
[----:B------:R-:W-:Y:S02]  /*17170*/  @!P0 PRMT R213, R121, 0x5410, RZ ;  /* 0x0000541079d58816 */ /* 0x000fe400000000ff */
[----:B------:R-:W-:Y:S01]  /*17180*/  ISETP.LE.U32.AND P0, PT, R0, UR7, PT ;  /* 0x0000000700007c0c */ /* 0x000fe2000bf03070 */
[----:B--2---:R-:W-:Y:S01]  /*17190*/  FADD.FTZ R0, R4, R7 ;  /* 0x0000000704007221 */ /* 0x004fe20000010000 */
[----:B------:R-:W-:-:S03]  /*171a0*/  PRMT R210, R73, 0x7610, R210 ;  /* 0x0000761049d27816 */ /* 0x000fc600000000d2 */
[----:B----4-:R-:W-:Y:S01]  /*171b0*/  FADD.FTZ R3, R2, R0 ;  /* 0x0000000002037221 */ /* 0x010fe20000010000 */
[----:B------:R-:W-:-:S07]  /*171c0*/  PRMT R0, R22, 0x7771, RZ ;  /* 0x0000777116007816 */ /* 0x000fce00000000ff */
[----:B------:R-:W-:-:S05]  /*171d0*/  @!P0 HADD2 R128, -R73.H0_H0, -RZ.H0_H0 ;  /* 0xa00000ff49808230 */ /* 0x000fca0000000900 */
[----:B------:R-:W-:Y:S02]  /*171e0*/  @!P0 PRMT R210, R128, 0x5410, RZ ;  /* 0x0000541080d28816 */ /* 0x000fe400000000ff */
[----:B------:R-:W-:Y:S01]  /*171f0*/  ISETP.GT.U32.AND P0, PT, R0, UR7, PT ;  /* 0x0000000700007c0c */ /* 0x000fe2000bf04070 */
[----:B------:R-:W2:Y:S01]  /*17200*/  MUFU.EX2 R5, R142 ;  /* 0x0000008e00057308 */ /* 0x000ea20000000800 */
[----:B-1----:R-:W-:Y:S02]  /*17210*/  SHF.R.U32.HI R10, RZ, 0x5, R98 ;  /* 0x00000005ff0a7819 */ /* 0x002fe40000011662 */
[----:B------:R-:W-:Y:S02]  /*17220*/  F2FP.F16.F32.PACK_AB R95, R2, R4 ;  /* 0x00000004025f723e */ /* 0x000fe400000000ff */
[----:B------:R-:W1:Y:S01]  /*17230*/  MUFU.EX2 R4, R166 ;  /* 0x000000a600047308 */ /* 0x000e620000000800 */
[----:B---3--:R-:W-:Y:S01]  /*17240*/  IMAD R96, R96, 0x8, R10 ;  /* 0x0000000860607824 */ /* 0x008fe200078e020a */
[----:B------:R-:W-:-:S05]  /*17250*/  PRMT R0, R22, 0x7772, RZ ;  /* 0x0000777216007816 */ /* 0x000fca00000000ff */
[----:B------:R-:W-:Y:S02]  /*17260*/  @P0 HADD2 R130, -R73.H1_H1, -RZ.H0_H0 ;  /* 0xa00000ff49820230 */ /* 0x000fe40000000d00 */
[----:B------:R-:W-:Y:S01]  /*17270*/  VIADD R96, R96, 0x4 ;  /* 0x0000000460607836 */ /* 0x000fe20000000000 */
[----:B------:R-:W-:Y:S02]  /*17280*/  PRMT R205, R73, 0x7632, R205 ;  /* 0x0000763249cd7816 */ /* 0x000fe400000000cd */
[----:B------:R-:W-:Y:S01]  /*17290*/  @P0 PRMT R205, R130, 0x5410, RZ ;  /* 0x0000541082cd0816 */ /* 0x000fe200000000ff */
[----:B------:R-:W-:Y:S01]  /*172a0*/  IMAD.WIDE.U32 R96, R96, -0x326172a9, RZ ;  /* 0xcd9e8d5760607825 */ /* 0x000fe200078e00ff */
[----:B------:R-:W-:-:S03]  /*172b0*/  ISETP.GT.U32.AND P0, PT, R0, UR7, PT ;  /* 0x0000000700007c0c */ /* 0x000fc6000bf04070 */
[----:B--2---:R-:W-:Y:S01]  /*172c0*/  FADD.FTZ R0, R5, R6 ;  /* 0x0000000605007221 */ /* 0x004fe20000010000 */
[----:B-1----:R-:W-:-:S03]  /*172d0*/  F2FP.F16.F32.PACK_AB R102, R4, R5 ;  /* 0x000000050466723e */ /* 0x002fc600000000ff */
[----:B------:R-:W-:Y:S01]  /*172e0*/  FADD.FTZ R2, R4, R0 ;  /* 0x0000000004027221 */ /* 0x000fe20000010000 */
        /* <DEDUP_REMOVED lines=9> */
[----:B------:R-:W-:Y:S01]  /*17380*/  IMAD.MOV.U32 R50, RZ, RZ, R49 ;  /* 0x000000ffff327224 */ /* 0x000fe200078e0031 */
[----:B------:R-:W-:Y:S01]  /*17390*/  STL [R1+0x364], R252 ;  /* 0x000364fc01007387 */ /* 0x000fe20000100800 */
[----:B------:R-:W-:Y:S02]  /*173a0*/  IMAD.MOV.U32 R49, RZ, RZ, R98 ;  /* 0x000000ffff317224 */ /* 0x000fe400078e0062 */
[----:B------:R-:W-:Y:S01]  /*173b0*/  IMAD.MOV.U32 R98, RZ, RZ, R87 ;  /* 0x000000ffff627224 */ /* 0x000fe200078e0057 */
[----:B------:R1:W-:Y:S01]  /*173c0*/  STL [R1+0x368], R202 ;  /* 0x000368ca01007387 */ /* 0x0003e20000100800 */
[----:B------:R-:W-:-:S02]  /*173d0*/  IMAD.MOV.U32 R87, RZ, RZ, R85 ;  /* 0x000000ffff577224 */ /* 0x000fc400078e0055 */
[----:B------:R-:W-:Y:S01]  /*173e0*/  IMAD.MOV.U32 R85, RZ, RZ, R84 ;  /* 0x000000ffff557224 */ /* 0x000fe200078e0054 */
[----:B------:R2:W3:Y:S01]  /*173f0*/  LDL.LU.64 R242, [R1+0x468] ;  /* 0x0004680001f27983 */ /* 0x0004e20000300a00 */
[----:B------:R-:W-:Y:S02]  /*17400*/  IMAD.MOV.U32 R83, RZ, RZ, R80 ;  /* 0x000000ffff537224 */ /* 0x000fe400078e0050 */
[----:B------:R-:W-:Y:S01]  /*17410*/  IMAD.MOV.U32 R84, RZ, RZ, R86 ;  /* 0x000000ffff547224 */ /* 0x000fe200078e0056 */
[----:B------:R-:W4:Y:S01]  /*17420*/  LDL.LU R81, [R1+0x31c] ;  /* 0x00031c0001517983 */ /* 0x000f220000300800 */
[----:B------:R-:W-:-:S03]  /*17430*/  IMAD.MOV.U32 R86, RZ, RZ, R244 ;  /* 0x000000ffff567224 */ /* 0x000fc600078e00f4 */
[----:B------:R-:W2:Y:S04]  /*17440*/  LDL.LU R80, [R1+0x318] ;  /* 0x0003180001507983 */ /* 0x000ea80000300800 */
[----:B------:R1:W3:Y:S04]  /*17450*/  LDL.LU R244, [R1+0x464] ;  /* 0x0004640001f47983 */ /* 0x0002e80000300800 */
[----:B------:R-:W4:Y:S01]  /*17460*/  LDL.LU R108, [R1+0x308] ;  /* 0x00030800016c7983 */ /* 0x000f220000300800 */
[----:B------:R-:W-:Y:S02]  /*17470*/  IMAD.MOV.U32 R88, RZ, RZ, R13 ;  /* 0x000000ffff587224 */ /* 0x000fe400078e000d */
[----:B------:R-:W-:Y:S04]  /*17480*/  MUFU.EX2 R13, R148 ;  /* 0x00000094000d7308 */ /* 0x000fe80000000800 */
[----:B------:R-:W1:Y:S04]  /*17490*/  MUFU.EX2 R6, R129 ;  /* 0x0000008100067308 */ /* 0x000e680000000800 */
[----:B------:R-:W1:Y:S01]  /*174a0*/  MUFU.EX2 R9, R159 ;  /* 0x0000009f00097308 */ /* 0x000e620000000800 */
[----:B------:R-:W-:-:S03]  /*174b0*/  @P0 HADD2 R131, -R72.H0_H0, -RZ.H0_H0 ;  /* 0xa00000ff48830230 */ /* 0x000fc60000000900 */
[----:B------:R-:W1:Y:S04]  /*174c0*/  MUFU.EX2 R5, R122 ;  /* 0x0000007a00057308 */ /* 0x000e680000000800 */
[----:B------:R-:W1:Y:S01]  /*174d0*/  MUFU.EX2 R8, R152 ;  /* 0x0000009800087308 */ /* 0x000e620000000800 */
[----:B------:R-:W-:-:S03]  /*174e0*/  PRMT R0, R22, 0x7773, RZ ;  /* 0x0000777316007816 */ /* 0x000fc600000000ff */
[----:B------:R-:W1:Y:S01]  /*174f0*/  MUFU.EX2 R12, R163 ;  /* 0x000000a3000c7308 */ /* 0x000e620000000800 */
[----:B------:R-:W-:-:S03]  /*17500*/  PRMT R206, R72, 0x7610, R206 ;  /* 0x0000761048ce7816 */ /* 0x000fc600000000ce */
[----:B------:R-:W1:Y:S01]  /*17510*/  MUFU.EX2 R14, R141 ;  /* 0x0000008d000e7308 */ /* 0x000e620000000800 */
[----:B------:R-:W-:Y:S02]  /*17520*/  @P0 PRMT R206, R131, 0x5410, RZ ;  /* 0x0000541083ce0816 */ /* 0x000fe400000000ff */
[----:B------:R-:W-:Y:S01]  /*17530*/  ISETP.GT.U32.AND P0, PT, R0, UR7, PT ;  /* 0x0000000700007c0c */ /* 0x000fe2000bf04070 */
[----:B------:R-:W1:Y:S02]  /*17540*/  MUFU.EX2 R11, R157 ;  /* 0x0000009d000b7308 */ /* 0x000e640000000800 */
[----:B-1----:R-:W-:Y:S01]  /*17550*/  FADD.FTZ R0, R6, R3 ;  /* 0x0000000306007221 */ /* 0x002fe20000010000 */
[----:B------:R-:W-:-:S03]  /*17560*/  FADD.FTZ R2, R9, R2 ;  /* 0x0000000209027221 */ /* 0x000fc60000010000 */
[----:B------:R-:W-:Y:S01]  /*17570*/  FADD.FTZ R0, R5, R0 ;  /* 0x0000000005007221 */ /* 0x000fe20000010000 */
[----:B------:R-:W-:-:S03]  /*17580*/  FADD.FTZ R2, R8, R2 ;  /* 0x0000000208027221 */ /* 0x000fc60000010000 */
[----:B------:R-:W-:Y:S01]  /*17590*/  FADD.FTZ R0, R12, R0 ;  /* 0x000000000c007221 */ /* 0x000fe20000010000 */
[----:B------:R-:W-:-:S03]  /*175a0*/  FADD.FTZ R2, R14, R2 ;  /* 0x000000020e027221 */ /* 0x000fc60000010000 */
[C---:B------:R-:W-:Y:S01]  /*175b0*/  FADD.FTZ R10, R11.reuse, R0 ;  /* 0x000000000b0a7221 */ /* 0x040fe20000010000 */
[----:B------:R-:W-:Y:S01]  /*175c0*/  F2FP.F16.F32.PACK_AB R130, R11, R12 ;  /* 0x0000000c0b82723e */ /* 0x000fe200000000ff */
[----:B------:R-:W-:Y:S01]  /*175d0*/  FADD.FTZ R11, R13, R2 ;  /* 0x000000020d0b7221 */ /* 0x000fe20000010000 */
[----:B------:R-:W-:Y:S01]  /*175e0*/  IMAD.WIDE.U32 R2, R4, -0x2daee0ad, RZ ;  /* 0xd2511f5304027825 */ /* 0x000fe200078e00ff */
[----:B------:R-:W-:-:S04]  /*175f0*/  LOP3.LUT R7, R42, UR32, R107, 0x96, !PT ;  /* 0x000000202a077c12 */ /* 0x000fc8000f8e966b */
[----:B------:R-:W-:Y:S02]  /*17600*/  LOP3.LUT R0, R104, UR31, R3, 0x96, !PT ;  /* 0x0000001f68007c12 */ /* 0x000fe4000f8e9603 */
[----:B------:R-:W-:-:S03]  /*17610*/  F2FP.F16.F32.PACK_AB R100, R5, R6 ;  /* 0x000000060564723e */ /* 0x000fc600000000ff */
[----:B------:R-:W-:-:S04]  /*17620*/  IMAD.WIDE.U32 R4, R0, -0x326172a9, RZ ;  /* 0xcd9e8d5700047825 */ /* 0x000fc800078e00ff */
[----:B------:R-:W-:Y:S01]  /*17630*/  IMAD.WIDE.U32 R6, R7, -0x2daee0ad, RZ ;  /* 0xd2511f5307067825 */ /* 0x000fe200078e00ff */
[----:B------:R-:W-:-:S04]  /*17640*/  LOP3.LUT R3, R106, UR30, R5, 0x96, !PT ;  /* 0x0000001e6a037c12 */ /* 0x000fc8000f8e9605 */
[----:B------:R-:W-:Y:S01]  /*17650*/  LOP3.LUT R0, R2, UR29, R7, 0x96, !PT ;  /* 0x0000001d02007c12 */ /* 0x000fe2000f8e9607 */
[----:B------:R-:W-:-:S04]  /*17660*/  IMAD.WIDE.U32 R2, R3, -0x2daee0ad, RZ ;  /* 0xd2511f5303027825 */ /* 0x000fc800078e00ff */
[----:B------:R-:W-:Y:S01]  /*17670*/  @P0 HADD2 R133, -R72.H1_H1, -RZ.H0_H0 ;  /* 0xa00000ff48850230 */ /* 0x000fe20000000d00 */
[----:B------:R-:W-:Y:S01]  /*17680*/  LOP3.LUT R3, R6, UR26, R3, 0x96, !PT ;  /* 0x0000001a06037c12 */ /* 0x000fe2000f8e9603 */
[----:B------:R-:W-:Y:S01]  /*17690*/  IMAD.WIDE.U32 R6, R0, -0x326172a9, RZ ;  /* 0xcd9e8d5700067825 */ /* 0x000fe200078e00ff */
[----:B------:R-:W-:-:S04]  /*176a0*/  PRMT R207, R72, 0x7632, R207 ;  /* 0x0000763248cf7816 */ /* 0x000fc800000000cf */
[----:B------:R-:W-:Y:S02]  /*176b0*/  LOP3.LUT R0, R4, UR27, R7, 0x96, !PT ;  /* 0x0000001b04007c12 */ /* 0x000fe4000f8e9607 */
[----:B------:R-:W-:Y:S02]  /*176c0*/  @P0 PRMT R207, R133, 0x5410, RZ ;  /* 0x0000541085cf0816 */ /* 0x000fe400000000ff */
[----:B------:R-:W-:Y:S01]  /*176d0*/  F2FP.F16.F32.PACK_AB R133, R8, R9 ;  /* 0x000000090885723e */ /* 0x000fe200000000ff */
[----:B------:R-:W-:-:S05]  /*176e0*/  IMAD.WIDE.U32 R8, R0, -0x2daee0ad, RZ ;  /* 0xd2511f5300087825 */ /* 0x000fca00078e00ff */
[----:B------:R-:W-:Y:S01]  /*176f0*/  LOP3.LUT R0, R2, UR16, R9, 0x96, !PT ;  /* 0x0000001002007c12 */ /* 0x000fe2000f8e9609 */
[----:B------:R-:W-:Y:S02]  /*17700*/  IMAD.MOV.U32 R89, RZ, RZ, R20 ;  /* 0x000000ffff597224 */ /* 0x000fe400078e0014 */
[----:B------:R-:W-:-:S04]  /*17710*/  IMAD.WIDE.U32 R2, R3, -0x326172a9, RZ ;  /* 0xcd9e8d5703027825 */ /* 0x000fc800078e00ff */
[----:B----4-:R-:W-:Y:S02]  /*17720*/  FMUL.FTZ R148, R108, R26 ;  /* 0x0000001a6c947220 */ /* 0x010fe40000410000 */
[----:B------:R-:W4:Y:S01]  /*17730*/  LDL.LU R108, [R1+0x2f8] ;  /* 0x0002f800016c7983 */ /* 0x000f220000300800 */
[----:B------:R-:W-:Y:S01]  /*17740*/  IMAD.WIDE.U32 R20, R0, -0x326172a9, RZ ;  /* 0xcd9e8d5700147825 */ /* 0x000fe200078e00ff */
[----:B------:R-:W1:Y:S01]  /*17750*/  MUFU.EX2 R4, R144 ;  /* 0x0000009000047308 */ /* 0x000e620000000800 */
[----:B------:R-:W-:-:S03]  /*17760*/  LOP3.LUT R6, R6, UR17, R3, 0x96, !PT ;  /* 0x0000001106067c12 */ /* 0x000fc6000f8e9603 */
[----:B------:R-:W-:Y:S01]  /*17770*/  LOP3.LUT R21, R2, UR15, R21, 0x96, !PT ;  /* 0x0000000f02157c12 */ /* 0x000fe2000f8e9615 */
[----:B------:R-:W2:Y:S03]  /*17780*/  MUFU.EX2 R3, R143 ;  /* 0x0000008f00037308 */ /* 0x000ea60000000800 */
[----:B------:R-:W-:-:S04]  /*17790*/  LOP3.LUT R0, R21, 0xff, RZ, 0xc0, !PT ;  /* 0x000000ff15007812 */ /* 0x000fc800078ec0ff */
[----:B------:R-:W-:Y:S01]  /*177a0*/  ISETP.LE.U32.AND P0, PT, R0, UR7, PT ;  /* 0x0000000700007c0c */ /* 0x000fe2000bf03070 */
[----:B-1----:R-:W-:-:S04]  /*177b0*/  FADD.FTZ R0, R4, R10 ;  /* 0x0000000a04007221 */ /* 0x002fc80000010000 */
[----:B--2---:R-:W-:Y:S01]  /*177c0*/  FADD.FTZ R2, R3, R0 ;  /* 0x0000000003027221 */ /* 0x004fe20000010000 */
[----:B------:R-:W-:-:S04]  /*177d0*/  LOP3.LUT R0, R21, 0xffff, RZ, 0xc0, !PT ;  /* 0x0000ffff15007812 */ /* 0x000fc800078ec0ff */
[----:B------:R-:W-:-:S03]  /*177e0*/  SHF.R.U32.HI R0, RZ, 0x8, R0 ;  /* 0x00000008ff007819 */ /* 0x000fc60000011600 */
[----:B------:R-:W-:Y:S01]  /*177f0*/  @!P0 HADD2 R134, -R101.H0_H0, -RZ.H0_H0 ;  /* 0xa00000ff65868230 */ /* 0x000fe20000000900 */
[----:B------:R-:W-:Y:S02]  /*17800*/  PRMT R181, R101, 0x7610, R181 ;  /* 0x0000761065b57816 */ /* 0x000fe400000000b5 */
[----:B------:R-:W-:Y:S02]  /*17810*/  LOP3.LUT R0, R0, 0xffff, RZ, 0xc0, !PT ;  /* 0x0000ffff00007812 */ /* 0x000fe400078ec0ff */
        /* <DEDUP_REMOVED lines=17> */
[----:B------:R-:W-:Y:S02]  /*17930*/  ISETP.LE.U32.AND P0, PT, R0, UR7, PT ;  /* 0x0000000700007c0c */ /* 0x000fe4000bf03070 */
[----:B------:R-:W-:Y:S02]  /*17940*/  F2FP.F16.F32.PACK_AB R152, R3, R4 ;  /* 0x000000040398723e */ /* 0x000fe400000000ff */
[----:B------:R-:W1:Y:S04]  /*17950*/  MUFU.EX2 R4, R151 ;  /* 0x0000009700047308 */ /* 0x000e680000000800 */
[----:B------:R-:W2:Y:S01]  /*17960*/  MUFU.EX2 R3, R153 ;  /* 0x0000009900037308 */ /* 0x000ea20000000800 */
[----:B------:R-:W-:-:S04]  /*17970*/  IMAD.MOV.U32 R0, RZ, RZ, R20 ;  /* 0x000000ffff007224 */ /* 0x000fc800078e0014 */
[----:B------:R-:W-:Y:S01]  /*17980*/  @!P0 HADD2 R160, -R95.H1_H1, -RZ.H0_H0 ;  /* 0xa00000ff5fa08230 */ /* 0x000fe20000000d00 */
[----:B------:R-:W-:Y:S02]  /*17990*/  LOP3.LUT R0, R0, 0xff, RZ, 0xc0, !PT ;  /* 0x000000ff00007812 */ /* 0x000fe400078ec0ff */
[----:B------:R-:W-:Y:S02]  /*179a0*/  PRMT R251, R95, 0x7632, R251 ;  /* 0x000076325ffb7816 */ /* 0x000fe400000000fb */
[----:B------:R-:W-:Y:S02]  /*179b0*/  @!P0 PRMT R251, R160, 0x5410, RZ ;  /* 0x00005410a0fb8816 */ /* 0x000fe400000000ff */
[----:B------:R-:W-:Y:S01]  /*179c0*/  ISETP.LE.U32.AND P0, PT, R0, UR7, PT ;  /* 0x0000000700007c0c */ /* 0x000fe2000bf03070 */
[----:B-1----:R-:W-:Y:S01]  /*179d0*/  FADD.FTZ R0, R4, R2 ;  /* 0x0000000204007221 */ /* 0x002fe20000010000 */
[----:B--2---:R-:W-:Y:S01]  /*179e0*/  F2FP.F16.F32.PACK_AB R153, R3, R4 ;  /* 0x000000040399723e */ /* 0x004fe200000000ff */
[-C--:B------:R-:W-:Y:S01]  /*179f0*/  FMUL.FTZ R149, R127, R26.reuse ;  /* 0x0000001a7f957220 */ /* 0x080fe20000410000 */
[----:B------:R4:W1:Y:S01]  /*17a00*/  MUFU.EX2 R4, R156 ;  /* 0x0000009c00047308 */ /* 0x0008620000000800 */
[----:B------:R-:W2:Y:S01]  /*17a10*/  LDL.LU R127, [R1+0x2fc] ;  /* 0x0002fc00017f7983 */ /* 0x000ea20000300800 */
[----:B----4-:R-:W-:-:S03]  /*17a20*/  FMUL.FTZ R156, R108, R26 ;  /* 0x0000001a6c9c7220 */ /* 0x010fc60000410000 */
[----:B------:R-:W4:Y:S01]  /*17a30*/  LDL.LU R108, [R1+0x2e8] ;  /* 0x0002e800016c7983 */ /* 0x000f220000300800 */
[----:B------:R-:W3:Y:S01]  /*17a40*/  S2R R158, SR_CTAID.X ;  /* 0x00000000009e7919 */ /* 0x000ee20000002500 */
[----:B------:R-:W-:Y:S01]  /*17a50*/  IMAD.MOV.U32 R82, RZ, RZ, R47 ;  /* 0x000000ffff527224 */ /* 0x000fe200078e002f */
[----:B------:R-:W-:Y:S01]  /*17a60*/  F2FP.F16.F32.PACK_AB R131, R13, R14 ;  /* 0x0000000e0d83723e */ /* 0x000fe200000000ff */
[----:B--2---:R-:W-:Y:S01]  /*17a70*/  FMUL.FTZ R157, R127, R26 ;  /* 0x0000001a7f9d7220 */ /* 0x004fe20000410000 */
        /* <DEDUP_REMOVED lines=8> */
[----:B------:R-:W2:Y:S01]  /*17b00*/  LDL.LU R161, [R1+0x2ec] ;  /* 0x0002ec0001a17983 */ /* 0x000ea20000300800 */
[----:B----4-:R-:W-:Y:S02]  /*17b10*/  FMUL.FTZ R160, R108, R26 ;  /* 0x0000001a6ca07220 */ /* 0x010fe40000410000 */
[----:B------:R-:W4:Y:S02]  /*17b20*/  S2R R108, SR_TID.X ;  /* 0x00000000006c7919 */ /* 0x000f240000002100 */
[----:B----4-:R-:W-:-:S05]  /*17b30*/  SHF.R.U32.HI R7, RZ, 0x5, R108 ;  /* 0x00000005ff077819 */ /* 0x010fca000001166c */
[----:B---3--:R-:W-:-:S04]  /*17b40*/  IMAD R158, R158, 0x8, R7 ;  /* 0x000000089e9e7824 */ /* 0x008fc800078e0207 */
[----:B------:R-:W-:Y:S02]  /*17b50*/  VIADD R158, R158, 0x4 ;  /* 0x000000049e9e7836 */ /* 0x000fe40000000000 */
[----:B------:R-:W-:Y:S02]  /*17b60*/  IMAD.MOV.U32 R108, RZ, RZ, R96 ;  /* 0x000000ffff6c7224 */ /* 0x000fe400078e0060 */
[----:B------:R-:W-:-:S04]  /*17b70*/  IMAD.WIDE.U32 R158, R158, -0x326172a9, RZ ;  /* 0xcd9e8d579e9e7825 */ /* 0x000fc800078e00ff */
[----:B------:R-:W-:Y:S02]  /*17b80*/  IMAD.MOV.U32 R159, RZ, RZ, R127 ;  /* 0x000000ffff9f7224 */ /* 0x000fe400078e007f */
[----:B------:R-:W-:Y:S02]  /*17b90*/  IMAD.MOV.U32 R96, RZ, RZ, R82 ;  /* 0x000000ffff607224 */ /* 0x000fe400078e0052 */
[----:B------:R-:W-:Y:S01]  /*17ba0*/  IMAD.MOV.U32 R127, RZ, RZ, R83 ;  /* 0x000000ffff7f7224 */ /* 0x000fe200078e0053 */
[----:B------:R-:W3:Y:S04]  /*17bb0*/  LDL.LU R82, [R1+0x320] ;  /* 0x0003200001527983 */ /* 0x000ee80000300800 */
[----:B------:R-:W4:Y:S04]  /*17bc0*/  LDL.LU R83, [R1+0x324] ;  /* 0x0003240001537983 */ /* 0x000f280000300800 */
[----:B------:R-:W2:Y:S04]  /*17bd0*/  LDL.LU R14, [R1+0x310] ;  /* 0x00031000010e7983 */ /* 0x000ea80000300800 */
[----:B------:R-:W3:Y:S01]  /*17be0*/  LDL.LU R163, [R1+0x314] ;  /* 0x0003140001a37983 */ /* 0x000ee20000300800 */
[----:B------:R-:W-:-:S02]  /*17bf0*/  @!P0 HADD2 R162, -R102.H0_H0, -RZ.H0_H0 ;  /* 0xa00000ff66a28230 */ /* 0x000fc40000000900 */
[----:B------:R-:W-:Y:S01]  /*17c00*/  FADD.FTZ R2, R3, R0 ;  /* 0x0000000003027221 */ /* 0x000fe20000010000 */
[----:B------:R-:W-:Y:S02]  /*17c10*/  PRMT R0, R20, 0x7771, RZ ;  /* 0x0000777114007816 */ /* 0x000fe400000000ff */
[----:B------:R-:W-:Y:S02]  /*17c20*/  PRMT R201, R102, 0x7610, R201 ;  /* 0x0000761066c97816 */ /* 0x000fe400000000c9 */
[----:B------:R-:W-:Y:S02]  /*17c30*/  @!P0 PRMT R201, R162, 0x5410, RZ ;  /* 0x00005410a2c98816 */ /* 0x000fe400000000ff */
[----:B------:R-:W-:Y:S02]  /*17c40*/  ISETP.GT.U32.AND P0, PT, R0, UR7, PT ;  /* 0x0000000700007c0c */ /* 0x000fe4000bf04070 */
[----:B------:R-:W-:Y:S02]  /*17c50*/  PRMT R0, R20, 0x7772, RZ ;  /* 0x0000777214007816 */ /* 0x000fe400000000ff */
[----:B------:R-:W-:Y:S01]  /*17c60*/  PRMT R196, R102, 0x7632, R196 ;  /* 0x0000763266c47816 */ /* 0x000fe200000000c4 */
[----:B------:R-:W1:Y:S08]  /*17c70*/  MUFU.EX2 R3, R155 ;  /* 0x0000009b00037308 */ /* 0x000e700000000800 */
[----:B------:R-:W-:-:S05]  /*17c80*/  @P0 HADD2 R164, -R102.H1_H1, -RZ.H0_H0 ;  /* 0xa00000ff66a40230 */ /* 0x000fca0000000d00 */
[----:B------:R-:W-:Y:S02]  /*17c90*/  @P0 PRMT R196, R164, 0x5410, RZ ;  /* 0x00005410a4c40816 */ /* 0x000fe400000000ff */
[----:B------:R-:W-:Y:S01]  /*17ca0*/  ISETP.GT.U32.AND P0, PT, R0, UR7, PT ;  /* 0x0000000700007c0c */ /* 0x000fe2000bf04070 */
[----:B-1----:R-:W-:Y:S01]  /*17cb0*/  FADD.FTZ R0, R4, R2 ;  /* 0x0000000204007221 */ /* 0x002fe20000010000 */
[----:B------:R-:W-:-:S03]  /*17cc0*/  PRMT R190, R100, 0x7610, R190 ;  /* 0x0000761064be7816 */ /* 0x000fc600000000be */
[----:B------:R-:W-:Y:S01]  /*17cd0*/  FADD.FTZ R12, R3, R0 ;  /* 0x00000000030c7221 */ /* 0x000fe20000010000 */
[----:B------:R-:W-:-:S07]  /*17ce0*/  PRMT R0, R20, 0x7773, RZ ;  /* 0x0000777314007816 */ /* 0x000fce00000000ff */
[----:B------:R-:W-:-:S05]  /*17cf0*/  @P0 HADD2 R186, -R100.H0_H0, -RZ.H0_H0 ;  /* 0xa00000ff64ba0230 */ /* 0x000fca0000000900 */
[----:B------:R-:W-:Y:S02]  /*17d00*/  @P0 PRMT R190, R186, 0x5410, RZ ;  /* 0x00005410babe0816 */ /* 0x000fe400000000ff */
[----:B------:R-:W-:Y:S01]  /*17d10*/  ISETP.GT.U32.AND P0, PT, R0, UR7, PT ;  /* 0x0000000700007c0c */ /* 0x000fe2000bf04070 */
[----:B------:R-:W-:Y:S01]  /*17d20*/  IMAD.MOV.U32 R91, RZ, RZ, R146 ;  /* 0x000000ffff5b7224 */ /* 0x000fe200078e0092 */
[----:B------:R-:W-:Y:S01]  /*17d30*/  F2FP.F16.F32.PACK_AB R166, R3, R4 ;  /* 0x0000000403a6723e */ /* 0x000fe200000000ff */
[----:B------:R-:W-:Y:S02]  /*17d40*/  IMAD.MOV.U32 R146, RZ, RZ, R35 ;  /* 0x000000ffff927224 */ /* 0x000fe400078e0023 */
[----:B------:R-:W-:Y:S01]  /*17d50*/  IMAD.MOV.U32 R79, RZ, RZ, R34 ;  /* 0x000000ffff4f7224 */ /* 0x000fe200078e0022 */
[----:B------:R-:W1:Y:S01]  /*17d60*/  MUFU.EX2 R4, R126 ;  /* 0x0000007e00047308 */ /* 0x000e620000000800 */
[----:B------:R-:W-:-:S03]  /*17d70*/  IMAD.WIDE.U32 R34, R6, -0x2daee0ad, RZ ;  /* 0xd2511f5306227825 */ /* 0x000fc600078e00ff */
[----:B------:R-:W1:Y:S02]  /*17d80*/  MUFU.EX2 R3, R125 ;  /* 0x0000007d00037308 */ /* 0x000e640000000800 */
[----:B------:R-:W-:Y:S01]  /*17d90*/  LOP3.LUT R47, R8, UR14, R35, 0x96, !PT ;  /* 0x0000000e082f7c12 */ /* 0x000fe2000f8e9623 */
[----:B------:R-:W-:Y:S01]  /*17da0*/  @P0 HADD2 R187, -R100.H1_H1, -RZ.H0_H0 ;  /* 0xa00000ff64bb0230 */ /* 0x000fe20000000d00 */
[----:B------:R-:W-:Y:S02]  /*17db0*/  PRMT R192, R100, 0x7632, R192 ;  /* 0x0000763264c07816 */ /* 0x000fe400000000c0 */
[----:B------:R-:W-:Y:S02]  /*17dc0*/  LOP3.LUT R0, R47, 0xff, RZ, 0xc0, !PT ;  /* 0x000000ff2f007812 */ /* 0x000fe400078ec0ff */
[----:B------:R-:W-:Y:S02]  /*17dd0*/  @P0 PRMT R192, R187, 0x5410, RZ ;  /* 0x00005410bbc00816 */ /* 0x000fe400000000ff */
[----:B------:R-:W-:Y:S01]  /*17de0*/  ISETP.LE.U32.AND P0, PT, R0, UR7, PT ;  /* 0x0000000700007c0c */ /* 0x000fe2000bf03070 */
[----:B-1----:R-:W-:-:S04]  /*17df0*/  FADD.FTZ R0, R4, R32 ;  /* 0x0000002004007221 */ /* 0x002fc80000010000 */
        /* <DEDUP_REMOVED lines=11> */
[----:B------:R-:W-:Y:S01]  /*17eb0*/  LOP3.LUT R0, R0, 0xff, RZ, 0xc0, !PT ;  /* 0x000000ff00007812 */ /* 0x000fe200078ec0ff */
[-C--:B--2---:R-:W-:Y:S02]  /*17ec0*/  FMUL.FTZ R150, R14, R27.reuse ;  /* 0x0000001b0e967220 */ /* 0x084fe40000410000 */
[----:B------:R-:W2:Y:S01]  /*17ed0*/  LDL.LU R14, [R1+0x300] ;  /* 0x00030000010e7983 */ /* 0x000ea20000300800 */
[----:B---3--:R-:W-:Y:S01]  /*17ee0*/  FMUL.FTZ R151, R163, R27 ;  /* 0x0000001ba3977220 */ /* 0x008fe20000410000 */
[----:B------:R-:W-:Y:S02]  /*17ef0*/  IMAD.MOV.U32 R163, RZ, RZ, R159 ;  /* 0x000000ffffa37224 */ /* 0x000fe400078e009f */
[----:B------:R-:W3:Y:S04]  /*17f00*/  LDL.LU R159, [R1+0x304] ;  /* 0x00030400019f7983 */ /* 0x000ee80000300800 */
[----:B------:R-:W4:Y:S01]  /*17f10*/  LDL.LU R7, [R1+0x2f0] ;  /* 0x0002f00001077983 */ /* 0x000f220000300800 */
[----:B------:R-:W-:Y:S01]  /*17f20*/  @!P0 HADD2 R189, -R133.H1_H1, -RZ.H0_H0 ;  /* 0xa00000ff85bd8230 */ /* 0x000fe20000000d00 */
[----:B------:R-:W-:Y:S01]  /*17f30*/  PRMT R183, R133, 0x7632, R183 ;  /* 0x0000763285b77816 */ /* 0x000fe200000000b7 */
[----:B------:R-:W1:Y:S03]  /*17f40*/  MUFU.EX2 R3, R135 ;  /* 0x0000008700037308 */ /* 0x000e660000000800 */
[----:B------:R-:W-:-:S02]  /*17f50*/  @!P0 PRMT R183, R189, 0x5410, RZ ;  /* 0x00005410bdb78816 */ /* 0x000fc400000000ff */
[----:B------:R-:W-:Y:S01]  /*17f60*/  ISETP.LE.U32.AND P0, PT, R0, UR7, PT ;  /* 0x0000000700007c0c */ /* 0x000fe2000bf03070 */
[----:B-1----:R-:W-:Y:S01]  /*17f70*/  FADD.FTZ R0, R4, R2 ;  /* 0x0000000204007221 */ /* 0x002fe20000010000 */
[----:B------:R-:W-:-:S03]  /*17f80*/  PRMT R184, R130, 0x7610, R184 ;  /* 0x0000761082b87816 */ /* 0x000fc600000000b8 */
[----:B------:R-:W-:Y:S01]  /*17f90*/  FADD.FTZ R2, R3, R0 ;  /* 0x0000000003027221 */ /* 0x000fe20000010000 */
        /* <DEDUP_REMOVED lines=10> */
[----:B------:R-:W1:Y:S04]  /*18040*/  MUFU.EX2 R3, R140 ;  /* 0x0000008c00037308 */ /* 0x000e680000000800 */
[----:B------:R-:W-:Y:S02]  /*18050*/  @!P0 PRMT R203, R219, 0x5410, RZ ;  /* 0x00005410dbcb8816 */ /* 0x000fe400000000ff */
[----:B------:R-:W-:Y:S01]  /*18060*/  ISETP.LE.U32.AND P0, PT, R0, UR7, PT ;  /* 0x0000000700007c0c */ /* 0x000fe2000bf03070 */
[----:B-1----:R-:W-:Y:S01]  /*18070*/  FADD.FTZ R0, R4, R2 ;  /* 0x0000000204007221 */ /* 0x002fe20000010000 */
[----:B------:R-:W-:-:S03]  /*18080*/  PRMT R182, R131, 0x7610, R182 ;  /* 0x0000761083b67816 */ /* 0x000fc600000000b6 */
[----:B------:R-:W-:Y:S01]  /*18090*/  FADD.FTZ R186, R3, R0 ;  /* 0x0000000003ba7221 */ /* 0x000fe20000010000 */
[----:B------:R-:W-:-:S07]  /*180a0*/  PRMT R0, R34, 0x7771, RZ ;  /* 0x0000777122007816 */ /* 0x000fce00000000ff */
        /* <DEDUP_REMOVED lines=12> */
[----:B------:R-:W-:Y:S02]  /*18170*/  ISETP.GT.U32.AND P0, PT, R0, UR7, PT ;  /* 0x0000000700007c0c */ /* 0x000fe4000bf04070 */
[----:B------:R-:W-:Y:S01]  /*18180*/  LOP3.LUT R0, R158, UR6, R25, 0x96, !PT ;  /* 0x000000069e007c12 */ /* 0x000fe2000f8e9619 */
[----:B------:R-:W1:Y:S01]  /*18190*/  MUFU.EX2 R5, R240 ;  /* 0x000000f000057308 */ /* 0x000e620000000800 */
[----:B------:R-:W-:-:S03]  /*181a0*/  F2FP.F16.F32.PACK_AB R43, R3, R4 ;  /* 0x00000004032b723e */ /* 0x000fc600000000ff */
[----:B------:R-:W1:Y:S01]  /*181b0*/  MUFU.EX2 R4, R247 ;  /* 0x000000f700047308 */ /* 0x000e620000000800 */
[----:B------:R-:W-:-:S04]  /*181c0*/  FADD.FTZ R3, R90, R33 ;  /* 0x000000215a037221 */ /* 0x000fc80000010000 */
[----:B------:R-:W-:Y:S01]  /*181d0*/  FADD.FTZ R10, R51, R3 ;  /* 0x00000003330a7221 */ /* 0x000fe20000010000 */
[----:B-1----:R-:W-:-:S04]  /*181e0*/  FADD.FTZ R2, R5, R11 ;  /* 0x0000000b05027221 */ /* 0x002fc80000010000 */
[----:B------:R-:W-:Y:S01]  /*181f0*/  FADD.FTZ R11, R4, R2 ;  /* 0x00000002040b7221 */ /* 0x000fe20000010000 */
[----:B------:R-:W-:Y:S01]  /*18200*/  IMAD.WIDE.U32 R2, R0, -0x2daee0ad, RZ ;  /* 0xd2511f5300027825 */ /* 0x000fe200078e00ff */
[----:B------:R-:W-:-:S04]  /*18210*/  LOP3.LUT R6, R24, UR32, R107, 0x96, !PT ;  /* 0x0000002018067c12 */ /* 0x000fc8000f8e966b */
[----:B------:R-:W-:Y:S02]  /*18220*/  LOP3.LUT R0, R104, UR31, R3, 0x96, !PT ;  /* 0x0000001f68007c12 */ /* 0x000fe4000f8e9603 */
[----:B------:R-:W-:-:S03]  /*18230*/  F2FP.F16.F32.PACK_AB R134, R4, R5 ;  /* 0x000000050486723e */ /* 0x000fc600000000ff */
[----:B------:R-:W-:-:S05]  /*18240*/  IMAD.WIDE.U32 R4, R0, -0x326172a9, RZ ;  /* 0xcd9e8d5700047825 */ /* 0x000fca00078e00ff */
[----:B------:R-:W-:Y:S01]  /*18250*/  LOP3.LUT R3, R106, UR30, R5, 0x96, !PT ;  /* 0x0000001e6a037c12 */ /* 0x000fe2000f8e9605 */
[----:B------:R-:W-:Y:S02]  /*18260*/  IMAD.MOV.U32 R164, RZ, RZ, R245 ;  /* 0x000000ffffa47224 */ /* 0x000fe400078e00f5 */
[-C--:B--2---:R-:W-:Y:S01]  /*18270*/  FMUL.FTZ R158, R14, R27.reuse ;  /* 0x0000001b0e9e7220 */ /* 0x084fe20000410000 */
[----:B------:R-:W-:Y:S02]  /*18280*/  IMAD.MOV.U32 R14, RZ, RZ, R163 ;  /* 0x000000ffff0e7224 */ /* 0x000fe400078e00a3 */
[----:B------:R-:W2:Y:S04]  /*18290*/  LDL.LU R163, [R1+0x2f4] ;  /* 0x0002f40001a37983 */ /* 0x000ea80000300800 */
[----:B------:R1:W2:Y:S01]  /*182a0*/  LDL.LU R245, [R1+0x460] ;  /* 0x0004600001f57983 */ /* 0x0002a20000300800 */
[----:B----4-:R-:W-:Y:S01]  /*182b0*/  FMUL.FTZ R162, R7, R27 ;  /* 0x0000001b07a27220 */ /* 0x010fe20000410000 */
[----:B------:R-:W-:-:S05]  /*182c0*/  IMAD.WIDE.U32 R6, R6, -0x2daee0ad, RZ ;  /* 0xd2511f5306067825 */ /* 0x000fca00078e00ff */
[----:B------:R-:W-:Y:S01]  /*182d0*/  LOP3.LUT R0, R2, UR29, R7, 0x96, !PT ;  /* 0x0000001d02007c12 */ /* 0x000fe2000f8e9607 */
[----:B------:R-:W-:-:S05]  /*182e0*/  IMAD.WIDE.U32 R2, R3, -0x2daee0ad, RZ ;  /* 0xd2511f5303027825 */ /* 0x000fca00078e00ff */
[----:B------:R-:W-:Y:S01]  /*182f0*/  LOP3.LUT R3, R6, UR26, R3, 0x96, !PT ;  /* 0x0000001a06037c12 */ /* 0x000fe2000f8e9603 */
[----:B------:R-:W-:-:S05]  /*18300*/  IMAD.WIDE.U32 R6, R0, -0x326172a9, RZ ;  /* 0xcd9e8d5700067825 */ /* 0x000fca00078e00ff */
[----:B------:R-:W-:-:S05]  /*18310*/  LOP3.LUT R0, R4, UR27, R7, 0x96, !PT ;  /* 0x0000001b04007c12 */ /* 0x000fca000f8e9607 */
[----:B------:R-:W-:-:S05]  /*18320*/  IMAD.WIDE.U32 R8, R0, -0x2daee0ad, RZ ;  /* 0xd2511f5300087825 */ /* 0x000fca00078e00ff */
[----:B------:R-:W-:Y:S01]  /*18330*/  LOP3.LUT R0, R2, UR16, R9, 0x96, !PT ;  /* 0x0000001002007c12 */ /* 0x000fe2000f8e9609 */
[----:B------:R-:W-:-:S05]  /*18340*/  IMAD.WIDE.U32 R2, R3, -0x326172a9, RZ ;  /* 0xcd9e8d5703027825 */ /* 0x000fca00078e00ff */
[----:B------:R-:W-:Y:S02]  /*18350*/  LOP3.LUT R6, R6, UR17, R3, 0x96, !PT ;  /* 0x0000001106067c12 */ /* 0x000fe4000f8e9603 */
[----:B------:R4:W1:Y:S02]  /*18360*/  MUFU.EX2 R3, R164 ;  /* 0x000000a400037308 */ /* 0x0008640000000800 */
[----:B----4-:R-:W-:Y:S02]  /*18370*/  IMAD.MOV.U32 R164, RZ, RZ, R14 ;  /* 0x000000ffffa47224 */ /* 0x010fe400078e000e */
[----:B------:R-:W-:Y:S02]  /*18380*/  IMAD.MOV.U32 R14, RZ, RZ, R89 ;  /* 0x000000ffff0e7224 */ /* 0x000fe400078e0059 */
[----:B------:R-:W-:Y:S02]  /*18390*/  IMAD.MOV.U32 R89, RZ, RZ, R246 ;  /* 0x000000ffff597224 */ /* 0x000fe400078e00f6 */
[----:B------:R4:W4:Y:S04]  /*183a0*/  LDL.LU R246, [R1+0x45c] ;  /* 0x00045c0001f67983 */ /* 0x0009280000300800 */
[----:B------:R1:W4:Y:S01]  /*183b0*/  LDL.LU.S16 R7, [R1+0x4c] ;  /* 0x00004c0001077983 */ /* 0x0003220000300600 */
[-C--:B------:R-:W-:Y:S01]  /*183c0*/  FMUL.FTZ R80, R80, R26.reuse ;  /* 0x0000001a50507220 */ /* 0x080fe20000410000 */
[-C--:B------:R-:W-:Y:S01]  /*183d0*/  FMUL.FTZ R81, R81, R26.reuse ;  /* 0x0000001a51517220 */ /* 0x080fe20000410000 */
[----:B------:R-:W-:Y:S01]  /*183e0*/  FMUL.FTZ R161, R161, R26 ;  /* 0x0000001aa1a17220 */ /* 0x000fe20000410000 */
[-C--:B------:R-:W-:Y:S01]  /*183f0*/  FMUL.FTZ R82, R82, R27.reuse ;  /* 0x0000001b52527220 */ /* 0x080fe20000410000 */
[-C--:B------:R-:W-:Y:S01]  /*18400*/  FMUL.FTZ R83, R83, R27.reuse ;  /* 0x0000001b53537220 */ /* 0x080fe20000410000 */
[----:B---3--:R-:W-:Y:S01]  /*18410*/  FMUL.FTZ R159, R159, R27 ;  /* 0x0000001b9f9f7220 */ /* 0x008fe20000410000 */
[----:B------:R-:W-:Y:S01]  /*18420*/  @P0 HADD2 R228, -R129.H1_H1, -RZ.H0_H0 ;  /* 0xa00000ff81e40230 */ /* 0x000fe20000000d00 */
[----:B------:R-:W-:-:S04]  /*18430*/  PRMT R179, R129, 0x7632, R179 ;  /* 0x0000763281b37816 */ /* 0x000fc800000000b3 */
[----:B------:R-:W-:Y:S02]  /*18440*/  @P0 PRMT R179, R228, 0x5410, RZ ;  /* 0x00005410e4b30816 */ /* 0x000fe400000000ff */
[C---:B------:R-:W-:Y:S02]  /*18450*/  PRMT R240, R134.reuse, 0x7610, R240 ;  /* 0x0000761086f07816 */ /* 0x040fe400000000f0 */
[----:B------:R-:W-:Y:S02]  /*18460*/  PRMT R235, R134, 0x7632, R235 ;  /* 0x0000763286eb7816 */ /* 0x000fe400000000eb */
[C---:B------:R-:W-:Y:S02]  /*18470*/  PRMT R233, R152.reuse, 0x7610, R233 ;  /* 0x0000761098e97816 */ /* 0x040fe400000000e9 */
[----:B------:R-:W-:Y:S01]  /*18480*/  PRMT R234, R152, 0x7632, R234 ;  /* 0x0000763298ea7816 */ /* 0x000fe200000000ea */
[----:B------:R-:W-:Y:S01]  /*18490*/  FADD.FTZ R5, R64, R10 ;  /* 0x0000000a40057221 */ /* 0x000fe20000010000 */
[----:B--2---:R-:W-:Y:S01]  /*184a0*/  FMUL.FTZ R163, R163, R27 ;  /* 0x0000001ba3a37220 */ /* 0x004fe20000410000 */
[----:B------:R-:W-:-:S05]  /*184b0*/  IMAD.WIDE.U32 R26, R0, -0x326172a9, RZ ;  /* 0xcd9e8d57001a7825 */ /* 0x000fca00078e00ff */
[----:B------:R-:W-:-:S04]  /*184c0*/  LOP3.LUT R35, R2, UR15, R27, 0x96, !PT ;  /* 0x0000000f02237c12 */ /* 0x000fc8000f8e961b */
[----:B------:R-:W-:-:S04]  /*184d0*/  LOP3.LUT R0, R35, 0xff, RZ, 0xc0, !PT ;  /* 0x000000ff23007812 */ /* 0x000fc800078ec0ff */
[----:B------:R-:W-:Y:S02]  /*184e0*/  ISETP.LE.U32.AND P0, PT, R0, UR7, PT ;  /* 0x0000000700007c0c */ /* 0x000fe4000bf03070 */
[----:B------:R-:W-:-:S04]  /*184f0*/  LOP3.LUT R0, R35, 0xffff, RZ, 0xc0, !PT ;  /* 0x0000ffff23007812 */ /* 0x000fc800078ec0ff */
[----:B------:R-:W-:-:S04]  /*18500*/  SHF.R.U32.HI R0, RZ, 0x8, R0 ;  /* 0x00000008ff007819 */ /* 0x000fc80000011600 */
[----:B------:R-:W-:-:S03]  /*18510*/  LOP3.LUT R0, R0, 0xffff, RZ, 0xc0, !PT ;  /* 0x0000ffff00007812 */ /* 0x000fc600078ec0ff */
[----:B------:R-:W-:-:S05]  /*18520*/  @!P0 HADD2 R241, -R134.H0_H0, -RZ.H0_H0 ;  /* 0xa00000ff86f18230 */ /* 0x000fca0000000900 */
[----:B------:R-:W-:Y:S02]  /*18530*/  @!P0 PRMT R240, R241, 0x5410, RZ ;  /* 0x00005410f1f08816 */ /* 0x000fe400000000ff */
[----:B------:R-:W-:Y:S02]  /*18540*/  ISETP.LE.U32.AND P0, PT, R0, UR7, PT ;  /* 0x0000000700007c0c */ /* 0x000fe4000bf03070 */
[----:B------:R-:W-:-:S04]  /*18550*/  PRMT R0, R35, 0x7632, R0 ;  /* 0x0000763223007816 */ /* 0x000fc80000000000 */
[----:B------:R-:W-:Y:S01]  /*18560*/  LOP3.LUT R0, R0, 0xff, RZ, 0xc0, !PT ;  /* 0x000000ff00007812 */ /* 0x000fe200078ec0ff */
[----:B------:R-:W2:Y:S06]  /*18570*/  MUFU.EX2 R2, R164 ;  /* 0x000000a400027308 */ /* 0x000eac0000000800 */
[----:B------:R-:W-:-:S05]  /*18580*/  @!P0 HADD2 R242, -R134.H1_H1, -RZ.H0_H0 ;  /* 0xa00000ff86f28230 */ /* 0x000fca0000000d00 */
[----:B------:R-:W-:Y:S02]  /*18590*/  @!P0 PRMT R235, R242, 0x5410, RZ ;  /* 0x00005410f2eb8816 */ /* 0x000fe400000000ff */
[----:B------:R-:W-:Y:S01]  /*185a0*/  ISETP.LE.U32.AND P0, PT, R0, UR7, PT ;  /* 0x0000000700007c0c */ /* 0x000fe2000bf03070 */
[----:B-1----:R-:W-:-:S04]  /*185b0*/  FADD.FTZ R0, R3, R11 ;  /* 0x0000000b03007221 */ /* 0x002fc80000010000 */
[----:B--2---:R-:W-:Y:S01]  /*185c0*/  FADD.FTZ R4, R2, R0 ;  /* 0x0000000002047221 */ /* 0x004fe20000010000 */
[----:B------:R-:W-:-:S07]  /*185d0*/  SHF.R.U32.HI R0, RZ, 0x18, R35 ;  /* 0x00000018ff007819 */ /* 0x000fce0000011623 */
[----:B------:R-:W-:-:S05]  /*185e0*/  @!P0 HADD2 R243, -R152.H0_H0, -RZ.H0_H0 ;  /* 0xa00000ff98f38230 */ /* 0x000fca0000000900 */
[----:B------:R-:W-:Y:S02]  /*185f0*/  @!P0 PRMT R233, R243, 0x5410, RZ ;  /* 0x00005410f3e98816 */ /* 0x000fe400000000ff */
[----:B------:R-:W-:Y:S01]  /*18600*/  ISETP.LE.U32.AND P0, PT, R0, UR7, PT ;  /* 0x0000000700007c0c */ /* 0x000fe2000bf03070 */
[----:B------:R-:W-:-:S05]  /*18610*/  IMAD.MOV.U32 R0, RZ, RZ, R26 ;  /* 0x000000ffff007224 */ /* 0x000fca00078e001a */
        /* <DEDUP_REMOVED lines=12> */
[----:B----4-:R-:W-:-:S05]  /*186e0*/  @P0 HADD2 R246, -R128.H1_H1, -RZ.H0_H0 ;  /* 0xa00000ff80f60230 */ /* 0x010fca0000000d00 */
[----:B------:R-:W-:Y:S02]  /*186f0*/  @P0 PRMT R248, R246, 0x5410, RZ ;  /* 0x00005410f6f80816 */ /* 0x000fe400000000ff */
[----:B------:R-:W-:Y:S01]  /*18700*/  ISETP.GT.U32.AND P0, PT, R0, UR7, PT ;  /* 0x0000000700007c0c */ /* 0x000fe2000bf04070 */
[----:B------:R-:W-:-:S04]  /*18710*/  FADD.FTZ R2, R56, R5 ;  /* 0x0000000538027221 */ /* 0x000fc80000010000 */
[----:B------:R-:W-:-:S08]  /*18720*/  FADD.FTZ R5, R60, R2 ;  /* 0x000000023c057221 */ /* 0x000fd00000010000 */
[----:B------:R-:W-:Y:S01]  /*18730*/  @P0 HADD2 R7, -R153.H0_H0, -RZ.H0_H0 ;  /* 0xa00000ff99070230 */ /* 0x000fe20000000900 */
[----:B------:R-:W-:-:S04]  /*18740*/  PRMT R245, R153, 0x7610, R245 ;  /* 0x0000761099f57816 */ /* 0x000fc800000000f5 */
[----:B------:R-:W-:-:S04]  /*18750*/  PRMT R2, R7, 0x7610, R2 ;  /* 0x0000761007027816 */ /* 0x000fc80000000002 */
[----:B------:R-:W-:Y:S02]  /*18760*/  @P0 PRMT R245, R2, 0x5410, RZ ;  /* 0x0000541002f50816 */ /* 0x000fe400000000ff */
[----:B------:R2:W3:Y:S01]  /*18770*/  LDL.LU.S16 R2, [R1+0x54] ;  /* 0x0000540001027983 */ /* 0x0004e20000300600 */
[----:B------:R-:W-:Y:S02]  /*18780*/  IMAD.MOV.U32 R164, RZ, RZ, R14 ;  /* 0x000000ffffa47224 */ /* 0x000fe400078e000e */
[----:B------:R-:W-:Y:S02]  /*18790*/  IMAD.MOV.U32 R14, RZ, RZ, R108 ;  /* 0x000000ffff0e7224 */ /* 0x000fe400078e006c */
[----:B------:R-:W-:Y:S02]  /*187a0*/  IMAD.MOV.U32 R108, RZ, RZ, R127 ;  /* 0x000000ffff6c7224 */ /* 0x000fe400078e007f */
[----:B------:R-:W-:Y:S02]  /*187b0*/  IMAD.MOV.U32 R127, RZ, RZ, R96 ;  /* 0x000000ffff7f7224 */ /* 0x000fe400078e0060 */
[----:B------:R-:W-:-:S02]  /*187c0*/  IMAD.MOV.U32 R96, RZ, RZ, R89 ;  /* 0x000000ffff607224 */ /* 0x000fc400078e0059 */
[----:B------:R-:W-:Y:S01]  /*187d0*/  IMAD.MOV.U32 R89, RZ, RZ, R49 ;  /* 0x000000ffff597224 */ /* 0x000fe200078e0031 */
[----:B------:R1:W-:Y:S01]  /*187e0*/  MUFU.EX2 R3, R164 ;  /* 0x000000a400037308 */ /* 0x0003e20000000800 */
[----:B------:R-:W-:Y:S02]  /*187f0*/  IMAD.MOV.U32 R49, RZ, RZ, R98 ;  /* 0x000000ffff317224 */ /* 0x000fe400078e0062 */
[----:B------:R-:W-:Y:S02]  /*18800*/  IMAD.MOV.U32 R98, RZ, RZ, R87 ;  /* 0x000000ffff627224 */ /* 0x000fe400078e0057 */
[----:B------:R-:W-:Y:S02]  /*18810*/  IMAD.MOV.U32 R87, RZ, RZ, R86 ;  /* 0x000000ffff577224 */ /* 0x000fe400078e0056 */
[----:B------:R-:W-:Y:S02]  /*18820*/  IMAD.MOV.U32 R86, RZ, RZ, R99 ;  /* 0x000000ffff567224 */ /* 0x000fe400078e0063 */
[----:B------:R-:W4:Y:S01]  /*18830*/  LDL.LU R99, [R1+0x458] ;  /* 0x0004580001637983 */ /* 0x000f220000300800 */
[----:B-1----:R-:W-:-:S02]  /*18840*/  IMAD.MOV.U32 R164, RZ, RZ, R108 ;  /* 0x000000ffffa47224 */ /* 0x002fc400078e006c */
[----:B------:R-:W-:Y:S02]  /*18850*/  IMAD.MOV.U32 R108, RZ, RZ, R127 ;  /* 0x000000ffff6c7224 */ /* 0x000fe400078e007f */
[----:B------:R-:W-:Y:S02]  /*18860*/  IMAD.MOV.U32 R127, RZ, RZ, R89 ;  /* 0x000000ffff7f7224 */ /* 0x000fe400078e0059 */
[----:B------:R-:W-:Y:S02]  /*18870*/  IMAD.MOV.U32 R89, RZ, RZ, R49 ;  /* 0x000000ffff597224 */ /* 0x000fe400078e0031 */
[----:B------:R-:W-:Y:S02]  /*18880*/  IMAD.MOV.U32 R49, RZ, RZ, R98 ;  /* 0x000000ffff317224 */ /* 0x000fe400078e0062 */
[----:B------:R-:W-:Y:S02]  /*18890*/  IMAD.MOV.U32 R98, RZ, RZ, R87 ;  /* 0x000000ffff627224 */ /* 0x000fe400078e0057 */
[----:B------:R-:W2:Y:S04]  /*188a0*/  LDL R87, [R1+0xc] ;  /* 0x00000c0001577983 */ /* 0x000ea80000100800 */
[----:B------:R1:W4:Y:S01]  /*188b0*/  LDL.LU.S16 R7, [R1+0xa8] ;  /* 0x0000a80001077983 */ /* 0x0003220000300600 */
[----:B------:R-:W-:-:S04]  /*188c0*/  PRMT R0, R26, 0x7773, RZ ;  /* 0x000077731a007816 */ /* 0x000fc800000000ff */
[----:B------:R-:W-:Y:S01]  /*188d0*/  ISETP.GT.U32.AND P0, PT, R0, UR7, PT ;  /* 0x0000000700007c0c */ /* 0x000fe2000bf04070 */
[----:B------:R-:W-:Y:S01]  /*188e0*/  IMAD.WIDE.U32 R32, R6, -0x2daee0ad, RZ ;  /* 0xd2511f5306207825 */ /* 0x000fe200078e00ff */
[----:B------:R-:W-:-:S04]  /*188f0*/  PRMT R242, R153, 0x7632, R242 ;  /* 0x0000763299f27816 */ /* 0x000fc800000000f2 */
[----:B------:R-:W-:-:S07]  /*18900*/  LOP3.LUT R56, R8, UR14, R33, 0x96, !PT ;  /* 0x0000000e08387c12 */ /* 0x000fce000f8e9621 */
[----:B---3--:R-:W-:-:S05]  /*18910*/  @P0 HADD2 R2, -R153.H1_H1, -RZ.H0_H0 ;  /* 0xa00000ff99020230 */ /* 0x008fca0000000d00 */
[----:B------:R-:W-:Y:S02]  /*18920*/  PRMT R0, R2, 0x7610, R0 ;  /* 0x0000761002007816 */ /* 0x000fe40000000000 */
[----:B------:R-:W3:Y:S02]  /*18930*/  MUFU.EX2 R2, R164 ;  /* 0x000000a400027308 */ /* 0x000ee40000000800 */
[----:B------:R-:W-:Y:S02]  /*18940*/  @P0 PRMT R242, R0, 0x5410, RZ ;  /* 0x0000541000f20816 */ /* 0x000fe400000000ff */
[----:B------:R-:W-:-:S04]  /*18950*/  LOP3.LUT R0, R56, 0xff, RZ, 0xc0, !PT ;  /* 0x000000ff38007812 */ /* 0x000fc800078ec0ff */
[----:B------:R-:W-:Y:S02]  /*18960*/  ISETP.LE.U32.AND P0, PT, R0, UR7, PT ;  /* 0x0000000700007c0c */ /* 0x000fe4000bf03070 */
[----:B---3--:R-:W-:-:S04]  /*18970*/  F2FP.F16.F32.PACK_AB R141, R2, R3 ;  /* 0x00000003028d723e */ /* 0x008fc800000000ff */
[----:B------:R-:W-:-:S07]  /*18980*/  PRMT R244, R141, 0x7610, R244 ;  /* 0x000076108df47816 */ /* 0x000fce00000000f4 */
[----:B----4-:R-:W-:-:S05]  /*18990*/  @!P0 HADD2 R7, -R141.H0_H0, -RZ.H0_H0 ;  /* 0xa00000ff8d078230 */ /* 0x010fca0000000900 */
[----:B------:R-:W-:-:S04]  /*189a0*/  PRMT R6, R7, 0x7610, R6 ;  /* 0x0000761007067816 */ /* 0x000fc80000000006 */
[----:B------:R-:W-:Y:S02]  /*189b0*/  @!P0 PRMT R244, R6, 0x5410, RZ ;  /* 0x0000541006f48816 */ /* 0x000fe400000000ff */
[----:B------:R1:W3:Y:S01]  /*189c0*/  LDL.LU.S16 R6, [R1+0xac] ;  /* 0x0000ac0001067983 */ /* 0x0002e20000300600 */
[----:B------:R-:W-:-:S04]  /*189d0*/  FADD.FTZ R0, R3, R4 ;  /* 0x0000000403007221 */ /* 0x000fc80000010000 */
[----:B------:R-:W-:Y:S01]  /*189e0*/  FADD.FTZ R3, R2, R0 ;  /* 0x0000000002037221 */ /* 0x000fe20000010000 */
[----:B------:R-:W-:-:S04]  /*189f0*/  LOP3.LUT R0, R56, 0xffff, RZ, 0xc0, !PT ;  /* 0x0000ffff38007812 */ /* 0x000fc800078ec0ff */
[----:B------:R-:W-:-:S04]  /*18a00*/  SHF.R.U32.HI R0, RZ, 0x8, R0 ;  /* 0x00000008ff007819 */ /* 0x000fc80000011600 */
[----:B------:R-:W-:-:S04]  /*18a10*/  LOP3.LUT R0, R0, 0xffff, RZ, 0xc0, !PT ;  /* 0x0000ffff00007812 */ /* 0x000fc800078ec0ff */
[----:B------:R-:W-:-:S13]  /*18a20*/  ISETP.LE.U32.AND P0, PT, R0, UR7, PT ;  /* 0x0000000700007c0c */ /* 0x000fda000bf03070 */
[----:B---3--:R-:W-:-:S05]  /*18a30*/  @!P0 HADD2 R6, -R141.H1_H1, -RZ.H0_H0 ;  /* 0xa00000ff8d068230 */ /* 0x008fca0000000d00 */
[----:B------:R-:W-:Y:S02]  /*18a40*/  PRMT R2, R6, 0x7610, R2 ;  /* 0x0000761006027816 */ /* 0x000fe40000000002 */
[----:B------:R1:W3:Y:S01]  /*18a50*/  LDL.LU.S16 R6, [R1+0xb0] ;  /* 0x0000b00001067983 */ /* 0x0002e20000300600 */
[----:B------:R-:W-:Y:S02]  /*18a60*/  PRMT R0, R56, 0x7632, R0 ;  /* 0x0000763238007816 */ /* 0x000fe40000000000 */
[----:B------:R-:W-:Y:S02]  /*18a70*/  PRMT R241, R141, 0x7632, R241 ;  /* 0x000076328df17816 */ /* 0x000fe400000000f1 */
[----:B------:R-:W-:Y:S02]  /*18a80*/  LOP3.LUT R0, R0, 0xff, RZ, 0xc0, !PT ;  /* 0x000000ff00007812 */ /* 0x000fe400078ec0ff */
[----:B------:R-:W-:Y:S02]  /*18a90*/  @!P0 PRMT R241, R2, 0x5410, RZ ;  /* 0x0000541002f18816 */ /* 0x000fe400000000ff */
[----:B------:R-:W-:-:S02]  /*18aa0*/  ISETP.LE.U32.AND P0, PT, R0, UR7, PT ;  /* 0x0000000700007c0c */ /* 0x000fc4000bf03070 */
[----:B------:R-:W-:Y:S01]  /*18ab0*/  PRMT R246, R166, 0x7610, R246 ;  /* 0x00007610a6f67816 */ /* 0x000fe200000000f6 */
[----:B------:R-:W-:Y:S01]  /*18ac0*/  FADD.FTZ R2, R46, R5 ;  /* 0x000000052e027221 */ /* 0x000fe20000010000 */
[----:B------:R-:W-:Y:S04]  /*18ad0*/  MUFU.EX2 R10, R109 ;  /* 0x0000006d000a7308 */ /* 0x000fe80000000800 */
[----:B------:R4:W2:Y:S05]  /*18ae0*/  MUFU.EX2 R5, R103 ;  /* 0x0000006700057308 */ /* 0x0008aa0000000800 */
[----:B---3--:R-:W-:-:S05]  /*18af0*/  @!P0 HADD2 R6, -R166.H0_H0, -RZ.H0_H0 ;  /* 0xa00000ffa6068230 */ /* 0x008fca0000000900 */
[----:B------:R-:W-:-:S04]  /*18b00*/  PRMT R4, R6, 0x7610, R4 ;  /* 0x0000761006047816 */ /* 0x000fc80000000004 */
[----:B------:R-:W-:Y:S02]  /*18b10*/  @!P0 PRMT R246, R4, 0x5410, RZ ;  /* 0x0000541004f68816 */ /* 0x000fe400000000ff */
[----:B------:R1:W3:Y:S04]  /*18b20*/  LDL.LU.S16 R4, [R1+0xb4] ;  /* 0x0000b40001047983 */ /* 0x0002e80000300600 */
[----:B----4-:R-:W4:Y:S04]  /*18b30*/  LDL.LU R103, [R1+0x454] ;  /* 0x0004540001677983 */ /* 0x010f280000300800 */
[----:B------:R-:W4:Y:S04]  /*18b40*/  LDL.LU R109, [R1+0x450] ;  /* 0x00045000016d7983 */ /* 0x000f280000300800 */
[----:B------:R1:W4:Y:S01]  /*18b50*/  LDL.LU.S16 R6, [R1+0xb8] ;  /* 0x0000b80001067983 */ /* 0x0003220000300600 */
[----:B------:R-:W-:-:S04]  /*18b60*/  SHF.R.U32.HI R0, RZ, 0x18, R56 ;  /* 0x00000018ff007819 */ /* 0x000fc80000011638 */
[----:B------:R-:W-:Y:S02]  /*18b70*/  ISETP.LE.U32.AND P0, PT, R0, UR7, PT ;  /* 0x0000000700007c0c */ /* 0x000fe4000bf03070 */
[----:B------:R-:W-:Y:S02]  /*18b80*/  PRMT R243, R166, 0x7632, R243 ;  /* 0x00007632a6f37816 */ /* 0x000fe400000000f3 */
        /* <DEDUP_REMOVED lines=12> */
[----:B------:R-:W-:Y:S02]  /*18c50*/  IMAD.MOV.U32 R88, RZ, RZ, R236 ;  /* 0x000000ffff587224 */ /* 0x000fe400078e00ec */
[----:B------:R-:W-:Y:S02]  /*18c60*/  IMAD.MOV.U32 R89, RZ, RZ, R237 ;  /* 0x000000ffff597224 */ /* 0x000fe400078e00ed */
[----:B------:R-:W2:Y:S01]  /*18c70*/  LDL.LU.64 R236, [R1+0x448] ;  /* 0x0004480001ec7983 */ /* 0x000ea20000300a00 */
[----:B---3--:R-:W-:-:S05]  /*18c80*/  @!P0 HADD2 R4, -R166.H1_H1, -RZ.H0_H0 ;  /* 0xa00000ffa6048230 */ /* 0x008fca0000000d00 */
[----:B------:R-:W-:-:S04]  /*18c90*/  PRMT R0, R4, 0x7610, R0 ;  /* 0x0000761004007816 */ /* 0x000fc80000000000 */
[----:B------:R-:W-:Y:S01]  /*18ca0*/  @!P0 PRMT R243, R0, 0x5410, RZ ;  /* 0x0000541000f38816 */ /* 0x000fe200000000ff */
[----:B------:R-:W-:-:S05]  /*18cb0*/  IMAD.MOV.U32 R0, RZ, RZ, R32 ;  /* 0x000000ffff007224 */ /* 0x000fca00078e0020 */
[----:B------:R-:W-:-:S04]  /*18cc0*/  LOP3.LUT R0, R0, 0xff, RZ, 0xc0, !PT ;  /* 0x000000ff00007812 */ /* 0x000fc800078ec0ff */
[----:B------:R-:W-:Y:S01]  /*18cd0*/  ISETP.LE.U32.AND P0, PT, R0, UR7, PT ;  /* 0x0000000700007c0c */ /* 0x000fe2000bf03070 */
[----:B------:R-:W-:Y:S01]  /*18ce0*/  FADD.FTZ R4, R5, R3 ;  /* 0x0000000305047221 */ /* 0x000fe20000010000 */
[----:B------:R-:W-:-:S11]  /*18cf0*/  FADD.FTZ R3, R65, R2 ;  /* 0x0000000241037221 */ /* 0x000fd60000010000 */
[----:B----4-:R-:W-:-:S05]  /*18d00*/  @!P0 HADD2 R6, -R138.H0_H0, -RZ.H0_H0 ;  /* 0xa00000ff8a068230 */ /* 0x010fca0000000900 */
[----:B------:R-:W-:-:S04]  /*18d10*/  PRMT R2, R6, 0x7610, R2 ;  /* 0x0000761006027816 */ /* 0x000fc80000000002 */
[----:B------:R-:W-:Y:S02]  /*18d20*/  @!P0 PRMT R202, R2, 0x5410, RZ ;  /* 0x0000541002ca8816 */ /* 0x000fe400000000ff */
[----:B------:R1:W3:Y:S01]  /*18d30*/  LDL.LU.S16 R2, [R1+0xbc] ;  /* 0x0000bc0001027983 */ /* 0x0002e20000300600 */
[----:B------:R-:W-:Y:S01]  /*18d40*/  IMAD.MOV.U32 R24, RZ, RZ, R92 ;  /* 0x000000ffff187224 */ /* 0x000fe200078e005c */
[----:B------:R-:W-:Y:S01]  /*18d50*/  PRMT R0, R32, 0x7771, RZ ;  /* 0x0000777120007816 */ /* 0x000fe200000000ff */
[----:B------:R-:W-:Y:S01]  /*18d60*/  IMAD.MOV.U32 R25, RZ, RZ, R93 ;  /* 0x000000ffff197224 */ /* 0x000fe200078e005d */
[----:B------:R4:W-:Y:S01]  /*18d70*/  MUFU.EX2 R8, R111 ;  /* 0x0000006f00087308 */ /* 0x0009e20000000800 */
[----:B------:R-:W-:Y:S02]  /*18d80*/  IMAD.MOV.U32 R93, RZ, RZ, R50 ;  /* 0x000000ffff5d7224 */ /* 0x000fe400078e0032 */
[----:B------:R-:W-:Y:S02]  /*18d90*/  IMAD.MOV.U32 R92, RZ, RZ, R49 ;  /* 0x000000ffff5c7224 */ /* 0x000fe400078e0031 */
[----:B------:R-:W-:-:S02]  /*18da0*/  IMAD.MOV.U32 R188, RZ, RZ, R164 ;  /* 0x000000ffffbc7224 */ /* 0x000fc400078e00a4 */
[----:B------:R-:W-:Y:S02]  /*18db0*/  IMAD.MOV.U32 R50, RZ, RZ, R98 ;  /* 0x000000ffff327224 */ /* 0x000fe400078e0062 */
[----:B------:R-:W-:Y:S02]  /*18dc0*/  IMAD.MOV.U32 R164, RZ, RZ, R108 ;  /* 0x000000ffffa47224 */ /* 0x000fe400078e006c */
[----:B------:R-:W-:Y:S02]  /*18dd0*/  IMAD.MOV.U32 R49, RZ, RZ, R85 ;  /* 0x000000ffff317224 */ /* 0x000fe400078e0055 */
[----:B------:R-:W-:Y:S01]  /*18de0*/  IMAD.MOV.U32 R98, RZ, RZ, R36 ;  /* 0x000000ffff627224 */ /* 0x000fe200078e0024 */
[----:B----4-:R-:W4:Y:S01]  /*18df0*/  LDL.LU R111, [R1+0x440] ;  /* 0x00044000016f7983 */ /* 0x010f220000300800 */
[----:B------:R-:W-:Y:S01]  /*18e00*/  IMAD.MOV.U32 R108, RZ, RZ, R96 ;  /* 0x000000ffff6c7224 */ /* 0x000fe200078e0060 */
[----:B------:R-:W-:Y:S01]  /*18e10*/  ISETP.GT.U32.AND P0, PT, R0, UR7, PT ;  /* 0x0000000700007c0c */ /* 0x000fe2000bf04070 */
[----:B------:R-:W-:Y:S01]  /*18e20*/  IMAD.MOV.U32 R85, RZ, RZ, R238 ;  /* 0x000000ffff557224 */ /* 0x000fe200078e00ee */
[----:B------:R-:W4:Y:S01]  /*18e30*/  LDL.LU R36, [R1+0x43c] ;  /* 0x00043c0001247983 */ /* 0x000f220000300800 */
[----:B------:R-:W-:-:S02]  /*18e40*/  IMAD.MOV.U32 R96, RZ, RZ, R97 ;  /* 0x000000ffff607224 */ /* 0x000fc400078e0061 */
[----:B------:R-:W-:Y:S01]  /*18e50*/  IMAD.MOV.U32 R97, RZ, RZ, R92 ;  /* 0x000000ffff617224 */ /* 0x000fe200078e005c */
[----:B------:R-:W4:Y:S01]  /*18e60*/  LDL.LU R238, [R1+0x438] ;  /* 0x0004380001ee7983 */ /* 0x000f220000300800 */
[----:B------:R-:W-:Y:S02]  /*18e70*/  IMAD.MOV.U32 R92, RZ, RZ, R84 ;  /* 0x000000ffff5c7224 */ /* 0x000fe400078e0054 */
[----:B------:R-:W-:Y:S02]  /*18e80*/  IMAD.MOV.U32 R84, RZ, RZ, R68 ;  /* 0x000000ffff547224 */ /* 0x000fe400078e0044 */
[----:B------:R-:W-:Y:S01]  /*18e90*/  IMAD.MOV.U32 R68, RZ, RZ, R239 ;  /* 0x000000ffff447224 */ /* 0x000fe200078e00ef */
[----:B------:R2:W1:Y:S01]  /*18ea0*/  MUFU.EX2 R5, R187 ;  /* 0x000000bb00057308 */ /* 0x0004620000000800 */
[----:B------:R-:W4:Y:S01]  /*18eb0*/  LDL.LU R239, [R1+0x434] ;  /* 0x0004340001ef7983 */ /* 0x000f220000300800 */
[----:B--2---:R-:W-:Y:S02]  /*18ec0*/  IMAD.MOV.U32 R187, RZ, RZ, R14 ;  /* 0x000000ffffbb7224 */ /* 0x004fe400078e000e */
        /* <DEDUP_REMOVED lines=9> */
[----:B------:R-:W-:Y:S01]  /*18f60*/  IMAD.MOV.U32 R97, RZ, RZ, R93 ;  /* 0x000000ffff617224 */ /* 0x000fe200078e005d */
[----:B------:R-:W2:Y:S01]  /*18f70*/  LDL R66, [R1+0x30] ;  /* 0x0000300001427983 */ /* 0x000ea20000100800 */
[----:B------:R-:W-:Y:S02]  /*18f80*/  IMAD.MOV.U32 R93, RZ, RZ, R92 ;  /* 0x000000ffff5d7224 */ /* 0x000fe400078e005c */
[----:B------:R-:W-:Y:S02]  /*18f90*/  IMAD.MOV.U32 R92, RZ, RZ, R68 ;  /* 0x000000ffff5c7224 */ /* 0x000fe400078e0044 */
[----:B------:R-:W-:-:S02]  /*18fa0*/  IMAD.MOV.U32 R132, RZ, RZ, R85 ;  /* 0x000000ffff847224 */ /* 0x000fc400078e0055 */
[----:B------:R-:W-:Y:S02]  /*18fb0*/  IMAD.MOV.U32 R68, RZ, RZ, R69 ;  /* 0x000000ffff447224 */ /* 0x000fe400078e0045 */
[----:B------:R-:W-:Y:S02]  /*18fc0*/  IMAD.MOV.U32 R85, RZ, RZ, R84 ;  /* 0x000000ffff557224 */ /* 0x000fe400078e0054 */
[----:B------:R-:W-:Y:S01]  /*18fd0*/  IMAD.MOV.U32 R69, RZ, RZ, R236 ;  /* 0x000000ffff457224 */ /* 0x000fe200078e00ec */
[----:B-1----:R-:W-:Y:S01]  /*18fe0*/  F2FP.F16.F32.PACK_AB R136, R8, R5 ;  /* 0x000000050888723e */ /* 0x002fe200000000ff */
[----:B------:R-:W-:Y:S01]  /*18ff0*/  IMAD.MOV.U32 R84, RZ, RZ, R86 ;  /* 0x000000ffff547224 */ /* 0x000fe200078e0056 */
[----:B------:R-:W2:Y:S04]  /*19000*/  LDL.LU R236, [R1+0x430] ;  /* 0x0004300001ec7983 */ /* 0x000ea80000300800 */
[----:B------:R-:W2:Y:S01]  /*19010*/  LDL R86, [R1+0x8] ;  /* 0x0000080001567983 */ /* 0x000ea20000100800 */
[----:B---3--:R-:W-:-:S05]  /*19020*/  @P0 HADD2 R2, -R138.H1_H1, -RZ.H0_H0 ;  /* 0xa00000ff8a020230 */ /* 0x008fca0000000d00 */
[----:B------:R-:W-:Y:S01]  /*19030*/  PRMT R0, R2, 0x7610, R0 ;  /* 0x0000761002007816 */ /* 0x000fe20000000000 */
[----:B------:R-:W-:Y:S02]  /*19040*/  FADD.FTZ R2, R5, R12 ;  /* 0x0000000c05027221 */ /* 0x000fe40000010000 */
[----:B------:R3:W3:Y:S01]  /*19050*/  LDL.LU.S16 R5, [R1+0x8] ;  /* 0x0000080001057983 */ /* 0x0006e20000300600 */
[----:B------:R-:W1:Y:S01]  /*19060*/  S2R R64, SR_TID.X ;  /* 0x0000000000407919 */ /* 0x000e620000002100 */
[----:B------:R-:W-:Y:S02]  /*19070*/  PRMT R252, R138, 0x7632, R252 ;  /* 0x000076328afc7816 */ /* 0x000fe400000000fc */
[----:B------:R-:W-:Y:S02]  /*19080*/  @P0 PRMT R252, R0, 0x5410, RZ ;  /* 0x0000541000fc0816 */ /* 0x000fe400000000ff */
[----:B------:R-:W-:-:S04]  /*19090*/  PRMT R0, R32, 0x7772, RZ ;  /* 0x0000777220007816 */ /* 0x000fc800000000ff */
[----:B------:R-:W-:Y:S01]  /*190a0*/  ISETP.GT.U32.AND P0, PT, R0, UR7, PT ;  /* 0x0000000700007c0c */ /* 0x000fe2000bf04070 */
[----:B------:R-:W-:Y:S02]  /*190b0*/  IMAD.MOV.U32 R51, RZ, RZ, R132 ;  /* 0x000000ffff337224 */ /* 0x000fe400078e0084 */
[----:B------:R-:W-:Y:S02]  /*190c0*/  IMAD.MOV.U32 R132, RZ, RZ, R189 ;  /* 0x000000ffff847224 */ /* 0x000fe400078e00bd */
[----:B----4-:R-:W-:Y:S01]  /*190d0*/  FMUL.FTZ R90, R238, R48 ;  /* 0x00000030ee5a7220 */ /* 0x010fe20000410000 */
[----:B-1----:R-:W-:Y:S02]  /*190e0*/  SHF.R.U32.HI R6, RZ, 0x5, R64 ;  /* 0x00000005ff067819 */ /* 0x002fe40000011640 */
[----:B------:R-:W1:Y:S05]  /*190f0*/  S2R R64, SR_CTAID.X ;  /* 0x0000000000407919 */ /* 0x000e6a0000002500 */
[----:B------:R-:W-:-:S02]  /*19100*/  @P0 HADD2 R238, -R136.H0_H0, -RZ.H0_H0 ;  /* 0xa00000ff88ee0230 */ /* 0x000fc40000000900 */
[----:B------:R-:W-:Y:S01]  /*19110*/  IMAD.MOV.U32 R189, RZ, RZ, R187 ;  /* 0x000000ffffbd7224 */ /* 0x000fe200078e00bb */
[----:B------:R-:W-:Y:S01]  /*19120*/  PRMT R0, R32, 0x7773, RZ ;  /* 0x0000777320007816 */ /* 0x000fe200000000ff */
[----:B------:R-:W-:Y:S02]  /*19130*/  IMAD.MOV.U32 R187, RZ, RZ, R91 ;  /* 0x000000ffffbb7224 */ /* 0x000fe400078e005b */
[----:B------:R-:W-:Y:S01]  /*19140*/  FMUL.FTZ R91, R239, R48 ;  /* 0x00000030ef5b7220 */ /* 0x000fe20000410000 */
[----:B------:R-:W-:Y:S02]  /*19150*/  PRMT R239, R136, 0x7610, R239 ;  /* 0x0000761088ef7816 */ /* 0x000fe400000000ef */
[----:B------:R-:W-:Y:S02]  /*19160*/  @P0 PRMT R239, R238, 0x5410, RZ ;  /* 0x00005410eeef0816 */ /* 0x000fe400000000ff */
[----:B------:R-:W-:Y:S02]  /*19170*/  ISETP.GT.U32.AND P0, PT, R0, UR7, PT ;  /* 0x0000000700007c0c */ /* 0x000fe4000bf04070 */
[----:B------:R-:W-:Y:S01]  /*19180*/  PRMT R238, R136, 0x7632, R238 ;  /* 0x0000763288ee7816 */ /* 0x000fe200000000ee */
[----:B-1----:R-:W-:-:S04]  /*19190*/  IMAD R64, R64, 0x8, R6 ;  /* 0x0000000840407824 */ /* 0x002fc800078e0206 */
[----:B------:R-:W-:-:S04]  /*191a0*/  VIADD R64, R64, 0x4 ;  /* 0x0000000440407836 */ /* 0x000fc80000000000 */
[----:B------:R-:W-:Y:S01]  /*191b0*/  IMAD.WIDE.U32 R64, R64, -0x326172a9, RZ ;  /* 0xcd9e8d5740407825 */ /* 0x000fe200078e00ff */
[----:B------:R1:W-:Y:S02]  /*191c0*/  MUFU.EX2 R7, R237 ;  /* 0x000000ed00077308 */ /* 0x0003e40000000800 */
[----:B-1----:R-:W4:Y:S01]  /*191d0*/  LDL.LU R237, [R1+0x42c] ;  /* 0x00042c0001ed7983 */ /* 0x002f220000300800 */
[----:B---3--:R-:W-:-:S05]  /*191e0*/  @P0 HADD2 R5, -R136.H1_H1, -RZ.H0_H0 ;  /* 0xa00000ff88050230 */ /* 0x008fca0000000d00 */
[----:B------:R-:W-:-:S04]  /*191f0*/  PRMT R0, R5, 0x7610, R0 ;  /* 0x0000761005007816 */ /* 0x000fc80000000000 */
[----:B------:R-:W-:Y:S02]  /*19200*/  @P0 PRMT R238, R0, 0x5410, RZ ;  /* 0x0000541000ee0816 */ /* 0x000fe400000000ff */
        /* <DEDUP_REMOVED lines=11> */
[----:B------:R-:W3:Y:S04]  /*192c0*/  LDL.LU R116, [R1+0x428] ;  /* 0x0004280001747983 */ /* 0x000ee80000300800 */
[----:B------:R-:W2:Y:S01]  /*192d0*/  LDL R27, [R1+0x2c] ;  /* 0x00002c00011b7983 */ /* 0x000ea20000100800 */
[----:B------:R1:W1:Y:S01]  /*192e0*/  MUFU.EX2 R5, R64 ;  /* 0x0000004000057308 */ /* 0x0002620000000800 */
[----:B------:R-:W-:-:S02]  /*192f0*/  IMAD.MOV.U32 R11, RZ, RZ, R51 ;  /* 0x000000ffff0b7224 */ /* 0x000fc400078e0033 */
[----:B------:R-:W-:Y:S02]  /*19300*/  IMAD.MOV.U32 R51, RZ, RZ, R187 ;  /* 0x000000ffff337224 */ /* 0x000fe400078e00bb */
[----:B------:R-:W-:Y:S02]  /*19310*/  IMAD.MOV.U32 R60, RZ, RZ, R11 ;  /* 0x000000ffff3c7224 */ /* 0x000fe400078e000b */
[----:B------:R-:W-:Y:S02]  /*19320*/  IMAD.MOV.U32 R187, RZ, RZ, R96 ;  /* 0x000000ffffbb7224 */ /* 0x000fe400078e0060 */
[----:B-1----:R-:W-:Y:S02]  /*19330*/  IMAD.MOV.U32 R64, RZ, RZ, R132 ;  /* 0x000000ffff407224 */ /* 0x002fe400078e0084 */
[----:B------:R-:W-:Y:S02]  /*19340*/  IMAD.MOV.U32 R132, RZ, RZ, R14 ;  /* 0x000000ffff847224 */ /* 0x000fe400078e000e */
[----:B------:R-:W-:-:S02]  /*19350*/  IMAD.MOV.U32 R14, RZ, RZ, R127 ;  /* 0x000000ffff0e7224 */ /* 0x000fc400078e007f */
[----:B------:R-:W-:Y:S02]  /*19360*/  IMAD.MOV.U32 R11, RZ, RZ, R64 ;  /* 0x000000ffff0b7224 */ /* 0x000fe400078e0040 */
[----:B------:R-:W-:Y:S01]  /*19370*/  IMAD.MOV.U32 R127, RZ, RZ, R97 ;  /* 0x000000ffff7f7224 */ /* 0x000fe200078e0061 */
[----:B------:R-:W4:Y:S01]  /*19380*/  LDL R64, [R1+0x28] ;  /* 0x0000280001407983 */ /* 0x000f220000100800 */
[----:B------:R-:W-:Y:S02]  /*19390*/  IMAD.MOV.U32 R96, RZ, RZ, R68 ;  /* 0x000000ffff607224 */ /* 0x000fe400078e0044 */
[----:B------:R-:W-:Y:S01]  /*193a0*/  IMAD.MOV.U32 R97, RZ, RZ, R69 ;  /* 0x000000ffff617224 */ /* 0x000fe200078e0045 */
[----:B------:R-:W3:Y:S01]  /*193b0*/  LDL R68, [R1+0x38] ;  /* 0x0000380001447983 */ /* 0x000ee20000100800 */
[----:B------:R-:W-:Y:S02]  /*193c0*/  IMAD.MOV.U32 R9, RZ, RZ, R60 ;  /* 0x000000ffff097224 */ /* 0x000fe400078e003c */
[----:B------:R-:W-:Y:S01]  /*193d0*/  IMAD.MOV.U32 R60, RZ, RZ, R11 ;  /* 0x000000ffff3c7224 */ /* 0x000fe200078e000b */
[----:B------:R-:W4:Y:S01]  /*193e0*/  LDL R69, [R1+0x3c] ;  /* 0x00003c0001457983 */ /* 0x000f220000100800 */
[----:B------:R-:W-:-:S02]  /*193f0*/  IMAD.MOV.U32 R11, RZ, RZ, R132 ;  /* 0x000000ffff0b7224 */ /* 0x000fc400078e0084 */
[----:B------:R-:W-:Y:S02]  /*19400*/  IMAD.MOV.U32 R132, RZ, RZ, R96 ;  /* 0x000000ffff847224 */ /* 0x000fe400078e0060 */
[----:B------:R-:W-:Y:S02]  /*19410*/  IMAD.MOV.U32 R96, RZ, RZ, R85 ;  /* 0x000000ffff607224 */ /* 0x000fe400078e0055 */
[----:B------:R-:W4:Y:S01]  /*19420*/  LDL R85, [R1+0x4] ;  /* 0x0000040001557983 */ /* 0x000f220000100800 */
[----:B------:R-:W-:Y:S01]  /*19430*/  FADD.FTZ R10, R10, R4 ;  /* 0x000000040a0a7221 */ /* 0x000fe20000010000 */
[----:B------:R-:W-:Y:S02]  /*19440*/  F2FP.F16.F32.PACK_AB R13, R5, R7 ;  /* 0x00000007050d723e */ /* 0x000fe400000000ff */
[----:B------:R-:W-:Y:S01]  /*19450*/  LOP3.LUT R6, R16, UR32, R107, 0x96, !PT ;  /* 0x0000002010067c12 */ /* 0x000fe2000f8e966b */
[----:B--2---:R-:W-:Y:S01]  /*19460*/  FMUL.FTZ R65, R27, R76 ;  /* 0x0000004c1b417220 */ /* 0x004fe20000410000 */
[----:B------:R-:W-:-:S02]  /*19470*/  IMAD.MOV.U32 R27, RZ, RZ, R51 ;  /* 0x000000ffff1b7224 */ /* 0x000fc400078e0033 */
[----:B------:R-:W-:Y:S02]  /*19480*/  IMAD.MOV.U32 R51, RZ, RZ, R187 ;  /* 0x000000ffff337224 */ /* 0x000fe400078e00bb */
[----:B------:R-:W-:Y:S02]  /*19490*/  IMAD.MOV.U32 R187, RZ, RZ, R127 ;  /* 0x000000ffffbb7224 */ /* 0x000fe400078e007f */
[----:B------:R-:W-:Y:S02]  /*194a0*/  IMAD.MOV.U32 R127, RZ, RZ, R97 ;  /* 0x000000ffff7f7224 */ /* 0x000fe400078e0061 */
[----:B------:R-:W-:Y:S02]  /*194b0*/  IMAD.MOV.U32 R97, RZ, RZ, R84 ;  /* 0x000000ffff617224 */ /* 0x000fe400078e0054 */
[----:B------:R-:W2:Y:S01]  /*194c0*/  LDL R84, [R1] ;  /* 0x0000000001547983 */ /* 0x000ea20000100800 */
[----:B------:R-:W-:Y:S02]  /*194d0*/  IMAD.MOV.U32 R33, RZ, RZ, R27 ;  /* 0x000000ffff217224 */ /* 0x000fe400078e001b */
[----:B------:R-:W-:-:S02]  /*194e0*/  IMAD.MOV.U32 R27, RZ, RZ, R11 ;  /* 0x000000ffff1b7224 */ /* 0x000fc400078e000b */
[----:B------:R-:W-:Y:S01]  /*194f0*/  FADD.FTZ R11, R8, R2 ;  /* 0x00000002080b7221 */ /* 0x000fe20000010000 */
[----:B------:R-:W-:-:S04]  /*19500*/  FADD.FTZ R2, R7, R3 ;  /* 0x0000000307027221 */ /* 0x000fc80000010000 */
[----:B------:R-:W-:Y:S01]  /*19510*/  FADD.FTZ R12, R5, R2 ;  /* 0x00000002050c7221 */ /* 0x000fe20000010000 */
[----:B------:R-:W-:-:S05]  /*19520*/  IMAD.WIDE.U32 R4, R0, -0x2daee0ad, RZ ;  /* 0xd2511f5300047825 */ /* 0x000fca00078e00ff */
[----:B------:R-:W-:Y:S01]  /*19530*/  LOP3.LUT R0, R104, UR31, R5, 0x96, !PT ;  /* 0x0000001f68007c12 */ /* 0x000fe2000f8e9605 */
[----:B------:R-:W-:Y:S02]  /*19540*/  IMAD.MOV.U32 R17, RZ, RZ, R33 ;  /* 0x000000ffff117224 */ /* 0x000fe400078e0021 */
[-C--:B------:R-:W-:Y:S01]  /*19550*/  FMUL.FTZ R70, R70, R48.reuse ;  /* 0x0000003046467220 */ /* 0x080fe20000410000 */
[----:B------:R-:W-:Y:S02]  /*19560*/  IMAD.MOV.U32 R33, RZ, RZ, R9 ;  /* 0x000000ffff217224 */ /* 0x000fe400078e0009 */
[----:B------:R-:W-:Y:S01]  /*19570*/  FMUL.FTZ R71, R71, R48 ;  /* 0x0000003047477220 */ /* 0x000fe20000410000 */
[----:B------:R-:W-:-:S04]  /*19580*/  IMAD.WIDE.U32 R8, R0, -0x326172a9, RZ ;  /* 0xcd9e8d5700087825 */ /* 0x000fc800078e00ff */
[-C--:B------:R-:W-:Y:S01]  /*19590*/  FMUL.FTZ R66, R66, R48.reuse ;  /* 0x0000003042427220 */ /* 0x080fe20000410000 */
[-C--:B------:R-:W-:Y:S01]  /*195a0*/  FMUL.FTZ R67, R67, R48.reuse ;  /* 0x0000003043437220 */ /* 0x080fe20000410000 */
[----:B------:R-:W-:Y:S01]  /*195b0*/  FMUL.FTZ R86, R86, R48 ;  /* 0x0000003056567220 */ /* 0x000fe20000410000 */
[----:B------:R-:W-:Y:S01]  /*195c0*/  IMAD.WIDE.U32 R2, R6, -0x2daee0ad, RZ ;  /* 0xd2511f5306027825 */ /* 0x000fe200078e00ff */
[----:B------:R-:W-:-:S03]  /*195d0*/  LOP3.LUT R5, R106, UR30, R9, 0x96, !PT ;  /* 0x0000001e6a057c12 */ /* 0x000fc6000f8e9609 */
[----:B------:R-:W-:Y:S01]  /*195e0*/  FMUL.FTZ R87, R87, R48 ;  /* 0x0000003057577220 */ /* 0x000fe20000410000 */
[----:B---3--:R-:W-:Y:S01]  /*195f0*/  FMUL.FTZ R68, R68, R76 ;  /* 0x0000004c44447220 */ /* 0x008fe20000410000 */
[----:B------:R-:W-:Y:S01]  /*19600*/  IMAD.MOV.U32 R46, RZ, RZ, R132 ;  /* 0x000000ffff2e7224 */ /* 0x000fe200078e0084 */
[----:B------:R-:W-:Y:S01]  /*19610*/  LOP3.LUT R0, R4, UR29, R3, 0x96, !PT ;  /* 0x0000001d04007c12 */ /* 0x000fe2000f8e9603 */
[----:B------:R-:W-:-:S04]  /*19620*/  IMAD.WIDE.U32 R6, R5, -0x2daee0ad, RZ ;  /* 0xd2511f5305067825 */ /* 0x000fc800078e00ff */
[-C--:B----4-:R-:W-:Y:S01]  /*19630*/  FMUL.FTZ R69, R69, R76.reuse ;  /* 0x0000004c45457220 */ /* 0x090fe20000410000 */
[-C--:B------:R-:W-:Y:S01]  /*19640*/  FMUL.FTZ R64, R64, R76.reuse ;  /* 0x0000004c40407220 */ /* 0x080fe20000410000 */
[----:B------:R-:W-:Y:S01]  /*19650*/  FMUL.FTZ R85, R85, R76 ;  /* 0x0000004c55557220 */ /* 0x000fe20000410000 */
[----:B------:R-:W-:Y:S01]  /*19660*/  IMAD.WIDE.U32 R4, R0, -0x326172a9, RZ ;  /* 0xcd9e8d5700047825 */ /* 0x000fe200078e00ff */
[----:B------:R-:W3:Y:S04]  /*19670*/  LDL.LU.64 R104, [R1+0x420] ;  /* 0x0004200001687983 */ /* 0x000ee80000300a00 */
[----:B------:R-:W-:Y:S01]  /*19680*/  LOP3.LUT R0, R8, UR27, R5, 0x96, !PT ;  /* 0x0000001b08007c12 */ /* 0x000fe2000f8e9605 */
[----:B------:R-:W-:Y:S01]  /*19690*/  IMAD.MOV.U32 R3, RZ, RZ, R17 ;  /* 0x000000ffff037224 */ /* 0x000fe200078e0011 */
[----:B------:R-:W-:Y:S01]  /*196a0*/  LOP3.LUT R2, R2, UR26, R7, 0x96, !PT ;  /* 0x0000001a02027c12 */ /* 0x000fe2000f8e9607 */
[----:B------:R-:W-:Y:S01]  /*196b0*/  IMAD.MOV.U32 R48, RZ, RZ, R51 ;  /* 0x000000ffff307224 */ /* 0x000fe200078e0033 */
[----:B------:R-:W4:Y:S01]  /*196c0*/  LDL.LU.64 R106, [R1+0x418] ;  /* 0x00041800016a7983 */ /* 0x000f220000300a00 */
[----:B------:R-:W-:-:S05]  /*196d0*/  IMAD.WIDE.U32 R16, R0, -0x2daee0ad, RZ ;  /* 0xd2511f5300107825 */ /* 0x000fca00078e00ff */
[----:B------:R-:W-:Y:S01]  /*196e0*/  LOP3.LUT R0, R6, UR16, R17, 0x96, !PT ;  /* 0x0000001006007c12 */ /* 0x000fe2000f8e9611 */
[----:B------:R-:W-:Y:S02]  /*196f0*/  IMAD.MOV.U32 R6, RZ, RZ, R3 ;  /* 0x000000ffff067224 */ /* 0x000fe400078e0003 */
[----:B------:R-:W-:-:S04]  /*19700*/  IMAD.WIDE.U32 R2, R2, -0x326172a9, RZ ;  /* 0xcd9e8d5702027825 */ /* 0x000fc800078e00ff */
[----:B------:R-:W-:Y:S01]  /*19710*/  IMAD.MOV.U32 R7, RZ, RZ, R14 ;  /* 0x000000ffff077224 */ /* 0x000fe200078e000e */
[----:B------:R-:W-:Y:S01]  /*19720*/  LOP3.LUT R14, R4, UR17, R3, 0x96, !PT ;  /* 0x00000011040e7c12 */ /* 0x000fe2000f8e9603 */
[----:B------:R-:W-:Y:S02]  /*19730*/  IMAD.MOV.U32 R3, RZ, RZ, R93 ;  /* 0x000000ffff037224 */ /* 0x000fe400078e005d */
[----:B------:R-:W-:Y:S02]  /*19740*/  IMAD.MOV.U32 R5, RZ, RZ, R92 ;  /* 0x000000ffff057224 */ /* 0x000fe400078e005c */
[----:B------:R-:W-:-:S04]  /*19750*/  IMAD.WIDE.U32 R92, R0, -0x326172a9, RZ ;  /* 0xcd9e8d57005c7825 */ /* 0x000fc800078e00ff */
[----:B------:R-:W-:Y:S02]  /*19760*/  IMAD.MOV.U32 R0, RZ, RZ, R5 ;  /* 0x000000ffff007224 */ /* 0x000fe400078e0005 */
[----:B------:R-:W-:Y:S01]  /*19770*/  IMAD.MOV.U32 R4, RZ, RZ, R27 ;  /* 0x000000ffff047224 */ /* 0x000fe200078e001b */
[----:B------:R-:W-:Y:S01]  /*19780*/  LOP3.LUT R27, R2, UR15, R93, 0x96, !PT ;  /* 0x0000000f021b7c12 */ /* 0x000fe2000f8e965d */
[----:B------:R-:W-:Y:S04]  /*19790*/  MUFU.EX2 R3, R3 ;  /* 0x0000000300037308 */ /* 0x000fe80000000800 */
[----:B------:R1:W1:Y:S01]  /*197a0*/  MUFU.EX2 R2, R0 ;  /* 0x0000000000027308 */ /* 0x0002620000000800 */
[----:B------:R-:W-:Y:S02]  /*197b0*/  IMAD.MOV.U32 R132, RZ, RZ, R127 ;  /* 0x000000ffff847224 */ /* 0x000fe400078e007f */
[----:B------:R-:W-:-:S02]  /*197c0*/  IMAD.MOV.U32 R127, RZ, RZ, R96 ;  /* 0x000000ffff7f7224 */ /* 0x000fc400078e0060 */
[----:B------:R-:W-:Y:S01]  /*197d0*/  IMAD.MOV.U32 R51, RZ, RZ, R97 ;  /* 0x000000ffff337224 */ /* 0x000fe200078e0061 */
[----:B-1----:R-:W-:-:S04]  /*197e0*/  LOP3.LUT R0, R27, 0xff, RZ, 0xc0, !PT ;  /* 0x000000ff1b007812 */ /* 0x002fc800078ec0ff */
[----:B------:R-:W-:Y:S01]  /*197f0*/  ISETP.LE.U32.AND P0, PT, R0, UR7, PT ;  /* 0x0000000700007c0c */ /* 0x000fe2000bf03070 */
[----:B------:R-:W-:Y:S02]  /*19800*/  IMAD.MOV.U32 R96, RZ, RZ, R88 ;  /* 0x000000ffff607224 */ /* 0x000fe400078e0058 */
[-C--:B------:R-:W-:Y:S01]  /*19810*/  FMUL.FTZ R88, R236, R76.reuse ;  /* 0x0000004cec587220 */ /* 0x080fe20000410000 */
[----:B------:R-:W-:Y:S02]  /*19820*/  IMAD.MOV.U32 R97, RZ, RZ, R89 ;  /* 0x000000ffff617224 */ /* 0x000fe400078e0059 */
[----:B------:R-:W-:Y:S01]  /*19830*/  FMUL.FTZ R89, R237, R76 ;  /* 0x0000004ced597220 */ /* 0x000fe20000410000 */
[----:B------:R-:W-:Y:S01]  /*19840*/  F2FP.F16.F32.PACK_AB R142, R2, R3 ;  /* 0x00000003028e723e */ /* 0x000fe200000000ff */
[----:B------:R-:W-:Y:S02]  /*19850*/  IMAD.MOV.U32 R5, RZ, RZ, R6 ;  /* 0x000000ffff057224 */ /* 0x000fe400078e0006 */
[----:B------:R-:W-:Y:S01]  /*19860*/  FADD.FTZ R0, R3, R10 ;  /* 0x0000000a03007221 */ /* 0x000fe20000010000 */
[----:B------:R-:W-:-:S02]  /*19870*/  IMAD.MOV.U32 R6, RZ, RZ, R7 ;  /* 0x000000ffff067224 */ /* 0x000fc400078e0007 */
[----:B------:R-:W-:Y:S02]  /*19880*/  IMAD.MOV.U32 R3, RZ, RZ, R5 ;  /* 0x000000ffff037224 */ /* 0x000fe400078e0005 */
[----:B------:R-:W-:Y:S02]  /*19890*/  @!P0 HADD2 R236, -R142.H0_H0, -RZ.H0_H0 ;  /* 0xa00000ff8eec8230 */ /* 0x000fe40000000900 */
[----:B------:R-:W-:Y:S01]  /*198a0*/  FADD.FTZ R5, R2, R0 ;  /* 0x0000000002057221 */ /* 0x000fe20000010000 */
[----:B------:R-:W-:Y:S01]  /*198b0*/  PRMT R227, R142, 0x7610, R227 ;  /* 0x000076108ee37816 */ /* 0x000fe200000000e3 */
[----:B------:R1:W-:Y:S01]  /*198c0*/  MUFU.EX2 R2, R198 ;  /* 0x000000c600027308 */ /* 0x0003e20000000800 */
[----:B------:R-:W-:Y:S01]  /*198d0*/  @!P0 PRMT R227, R236, 0x5410, RZ ;  /* 0x00005410ece38816 */ /* 0x000fe200000000ff */
[----:B--2---:R-:W-:Y:S01]  /*198e0*/  FMUL.FTZ R84, R84, R76 ;  /* 0x0000004c54547220 */ /* 0x004fe20000410000 */
        /* <DEDUP_REMOVED lines=8> */
[----:B------:R-:W2:Y:S01]  /*19970*/  LDL.LU R44, [R1+0x414] ;  /* 0x00041400012c7983 */ /* 0x000ea20000300800 */
[----:B------:R-:W-:-:S03]  /*19980*/  IMAD.MOV.U32 R49, RZ, RZ, R45 ;  /* 0x000000ffff317224 */ /* 0x000fc600078e002d */
[----:B------:R-:W2:Y:S04]  /*19990*/  LDL.LU R45, [R1+0x410] ;  /* 0x00041000012d7983 */ /* 0x000ea80000300800 */
[----:B-1----:R-:W3:Y:S04]  /*199a0*/  LDL.LU R198, [R1+0x40c] ;  /* 0x00040c0001c67983 */ /* 0x002ee80000300800 */
[----:B------:R1:W4:Y:S01]  /*199b0*/  LDL.LU.S16 R236, [R1] ;  /* 0x0000000001ec7983 */ /* 0x0003220000300600 */
[----:B------:R-:W-:-:S04]  /*199c0*/  LOP3.LUT R0, R27, 0xffff, RZ, 0xc0, !PT ;  /* 0x0000ffff1b007812 */ /* 0x000fc800078ec0ff */
[----:B------:R-:W-:-:S04]  /*199d0*/  SHF.R.U32.HI R0, RZ, 0x8, R0 ;  /* 0x00000008ff007819 */ /* 0x000fc80000011600 */
[----:B------:R-:W-:-:S04]  /*199e0*/  LOP3.LUT R0, R0, 0xffff, RZ, 0xc0, !PT ;  /* 0x0000ffff00007812 */ /* 0x000fc800078ec0ff */
[----:B------:R-:W-:Y:S02]  /*199f0*/  ISETP.LE.U32.AND P0, PT, R0, UR7, PT ;  /* 0x0000000700007c0c */ /* 0x000fe4000bf03070 */
[----:B------:R-:W-:Y:S01]  /*19a00*/  PRMT R0, R27, 0x7632, R0 ;  /* 0x000076321b007816 */ /* 0x000fe20000000000 */
[----:B------:R-:W1:Y:S01]  /*19a10*/  MUFU.EX2 R3, R3 ;  /* 0x0000000300037308 */ /* 0x000e620000000800 */
[----:B------:R-:W-:Y:S02]  /*19a20*/  PRMT R224, R142, 0x7632, R224 ;  /* 0x000076328ee07816 */ /* 0x000fe400000000e0 */
[----:B------:R-:W-:-:S07]  /*19a30*/  LOP3.LUT R0, R0, 0xff, RZ, 0xc0, !PT ;  /* 0x000000ff00007812 */ /* 0x000fce00078ec0ff */
[----:B------:R-:W-:-:S05]  /*19a40*/  @!P0 HADD2 R237, -R142.H1_H1, -RZ.H0_H0 ;  /* 0xa00000ff8eed8230 */ /* 0x000fca0000000d00 */
[----:B------:R-:W-:Y:S02]  /*19a50*/  @!P0 PRMT R224, R237, 0x5410, RZ ;  /* 0x00005410ede08816 */ /* 0x000fe400000000ff */
[----:B------:R-:W-:Y:S02]  /*19a60*/  ISETP.LE.U32.AND P0, PT, R0, UR7, PT ;  /* 0x0000000700007c0c */ /* 0x000fe4000bf03070 */
[----:B-1----:R-:W-:Y:S01]  /*19a70*/  F2FP.F16.F32.PACK_AB R140, R3, R2 ;  /* 0x00000002038c723e */ /* 0x002fe200000000ff */
[----:B------:R-:W-:-:S03]  /*19a80*/  FADD.FTZ R0, R2, R11 ;  /* 0x0000000b02007221 */ /* 0x000fc60000010000 */
[----:B------:R-:W-:-:S07]  /*19a90*/  PRMT R219, R140, 0x7610, R219 ;  /* 0x000076108cdb7816 */ /* 0x000fce00000000db */
[----:B----4-:R-:W-:-:S05]  /*19aa0*/  @!P0 HADD2 R236, -R140.H0_H0, -RZ.H0_H0 ;  /* 0xa00000ff8cec8230 */ /* 0x010fca0000000900 */
[----:B------:R-:W-:-:S04]  /*19ab0*/  PRMT R2, R236, 0x7610, R2 ;  /* 0x00007610ec027816 */ /* 0x000fc80000000002 */
[----:B------:R-:W-:Y:S02]  /*19ac0*/  @!P0 PRMT R219, R2, 0x5410, RZ ;  /* 0x0000541002db8816 */ /* 0x000fe400000000ff */
[----:B------:R4:W2:Y:S01]  /*19ad0*/  LDL.LU.S16 R2, [R1+0x4] ;  /* 0x0000040001027983 */ /* 0x0008a20000300600 */
[----:B------:R-:W-:Y:S01]  /*19ae0*/  FADD.FTZ R3, R3, R0 ;  /* 0x0000000003037221 */ /* 0x000fe20000010000 */
[----:B------:R-:W-:-:S04]  /*19af0*/  SHF.R.U32.HI R0, RZ, 0x18, R27 ;  /* 0x00000018ff007819 */ /* 0x000fc8000001161b */
[----:B------:R-:W-:Y:S01]  /*19b00*/  ISETP.LE.U32.AND P0, PT, R0, UR7, PT ;  /* 0x0000000700007c0c */ /* 0x000fe2000bf03070 */
[----:B------:R-:W-:Y:S02]  /*19b10*/  IMAD.MOV.U32 R236, RZ, RZ, R4 ;  /* 0x000000ffffec7224 */ /* 0x000fe400078e0004 */
[----:B------:R1:W3:Y:S02]  /*19b20*/  MUFU.EX2 R4, R199 ;  /* 0x000000c700047308 */ /* 0x0002e40000000800 */
[----:B-1----:R-:W4:Y:S04]  /*19b30*/  LDL.LU R199, [R1+0x408] ;  /* 0x0004080001c77983 */ /* 0x002f280000300800 */
[----:B------:R1:W4:Y:S04]  /*19b40*/  LDL.LU.S16 R237, [R1+0xc] ;  /* 0x00000c0001ed7983 */ /* 0x0003280000300600 */
[----:B--2---:R-:W-:-:S05]  /*19b50*/  @!P0 HADD2 R2, -R140.H1_H1, -RZ.H0_H0 ;  /* 0xa00000ff8c028230 */ /* 0x004fca0000000d00 */
[----:B------:R-:W-:Y:S02]  /*19b60*/  PRMT R0, R2, 0x7610, R0 ;  /* 0x0000761002007816 */ /* 0x000fe40000000000 */
[----:B------:R2:W1:Y:S02]  /*19b70*/  MUFU.EX2 R2, R236 ;  /* 0x000000ec00027308 */ /* 0x0004640000000800 */
[----:B--2---:R2:W2:Y:S01]  /*19b80*/  LDL.LU.S16 R236, [R1+0x28] ;  /* 0x0000280001ec7983 */ /* 0x0044a20000300600 */
[----:B------:R-:W-:Y:S02]  /*19b90*/  PRMT R223, R140, 0x7632, R223 ;  /* 0x000076328cdf7816 */ /* 0x000fe400000000df */
[----:B------:R-:W-:Y:S01]  /*19ba0*/  @!P0 PRMT R223, R0, 0x5410, RZ ;  /* 0x0000541000df8816 */ /* 0x000fe200000000ff */
[----:B------:R-:W-:Y:S01]  /*19bb0*/  IMAD.MOV.U32 R0, RZ, RZ, R92 ;  /* 0x000000ffff007224 */ /* 0x000fe200078e005c */
[----:B------:R-:W-:Y:S04]  /*19bc0*/  MUFU.EX2 R7, R7 ;  /* 0x0000000700077308 */ /* 0x000fe80000000800 */
[----:B------:R-:W4:Y:S01]  /*19bd0*/  MUFU.EX2 R6, R6 ;  /* 0x0000000600067308 */ /* 0x000f220000000800 */
[----:B------:R-:W-:-:S02]  /*19be0*/  LOP3.LUT R0, R0, 0xff, RZ, 0xc0, !PT ;  /* 0x000000ff00007812 */ /* 0x000fc400078ec0ff */
[C---:B------:R-:W-:Y:S02]  /*19bf0*/  PRMT R126, R13.reuse, 0x7610, R126 ;  /* 0x000076100d7e7816 */ /* 0x040fe4000000007e */
[----:B------:R-:W-:Y:S02]  /*19c00*/  PRMT R125, R13, 0x7632, R125 ;  /* 0x000076320d7d7816 */ /* 0x000fe4000000007d */
[----:B------:R2:W2:Y:S01]  /*19c10*/  LDL.LU.S16 R13, [R1+0x2c] ;  /* 0x00002c00010d7983 */ /* 0x0004a20000300600 */
[----:B------:R-:W-:Y:S01]  /*19c20*/  ISETP.LE.U32.AND P0, PT, R0, UR7, PT ;  /* 0x0000000700007c0c */ /* 0x000fe2000bf03070 */
[----:B---3--:R-:W-:Y:S01]  /*19c30*/  FADD.FTZ R0, R4, R12 ;  /* 0x0000000c04007221 */ /* 0x008fe20000010000 */
[----:B-1----:R-:W-:-:S03]  /*19c40*/  F2FP.F16.F32.PACK_AB R9, R2, R4 ;  /* 0x000000040209723e */ /* 0x002fc600000000ff */
[----:B------:R-:W-:Y:S01]  /*19c50*/  FADD.FTZ R2, R2, R0 ;  /* 0x0000000002027221 */ /* 0x000fe20000010000 */
[C---:B----4-:R-:W-:Y:S01]  /*19c60*/  F2FP.F16.F32.PACK_AB R139, R6.reuse, R7 ;  /* 0x00000007068b723e */ /* 0x050fe200000000ff */
[----:B------:R-:W-:Y:S02]  /*19c70*/  FADD.FTZ R0, R7, R5 ;  /* 0x0000000507007221 */ /* 0x000fe40000010000 */
[----:B------:R-:W1:Y:S02]  /*19c80*/  MUFU.EX2 R5, R76 ;  /* 0x0000004c00057308 */ /* 0x000e640000000800 */
[----:B------:R-:W-:Y:S02]  /*19c90*/  FADD.FTZ R6, R6, R0 ;  /* 0x0000000006067221 */ /* 0x000fe40000010000 */
[----:B------:R-:W-:Y:S01]  /*19ca0*/  @!P0 HADD2 R237, -R139.H0_H0, -RZ.H0_H0 ;  /* 0xa00000ff8bed8230 */ /* 0x000fe20000000900 */
[----:B------:R3:W4:Y:S01]  /*19cb0*/  MUFU.EX2 R4, R177 ;  /* 0x000000b100047308 */ /* 0x0007220000000800 */
[----:B------:R-:W-:-:S03]  /*19cc0*/  PRMT R230, R139, 0x7610, R230 ;  /* 0x000076108be67816 */ /* 0x000fc600000000e6 */
[----:B------:R-:W-:-:S04]  /*19cd0*/  PRMT R7, R237, 0x7610, R7 ;  /* 0x00007610ed077816 */ /* 0x000fc80000000007 */
[----:B------:R-:W-:Y:S02]  /*19ce0*/  @!P0 PRMT R230, R7, 0x5410, RZ ;  /* 0x0000541007e68816 */ /* 0x000fe400000000ff */
[----:B---3--:R-:W-:Y:S01]  /*19cf0*/  PRMT R177, R126, 0x5410, R125 ;  /* 0x000054107eb17816 */ /* 0x008fe2000000007d */
[----:B--2---:R-:W-:-:S05]  /*19d00*/  @!P5 HADD2 R236, -R126.H0_H0, -RZ.H0_H0 ;  /* 0xa00000ff7eecd230 */ /* 0x004fca0000000900 */
[----:B------:R-:W-:-:S04]  /*19d10*/  PRMT R0, R236, 0x7610, R0 ;  /* 0x00007610ec007816 */ /* 0x000fc80000000000 */
[----:B------:R-:W-:Y:S02]  /*19d20*/  @!P5 PRMT R126, R0, 0x5410, RZ ;  /* 0x00005410007ed816 */ /* 0x000fe400000000ff */
[----:B------:R-:W-:-:S04]  /*19d30*/  PRMT R0, R92, 0x7771, RZ ;  /* 0x000077715c007816 */ /* 0x000fc800000000ff */
[----:B------:R-:W-:Y:S01]  /*19d40*/  ISETP.GT.U32.AND P0, PT, R0, UR7, PT ;  /* 0x0000000700007c0c */ /* 0x000fe2000bf04070 */
[----:B-1----:R-:W-:Y:S02]  /*19d50*/  FADD.FTZ R0, R5, R3 ;  /* 0x0000000305007221 */ /* 0x002fe40000010000 */
[----:B------:R1:W-:Y:S02]  /*19d60*/  MUFU.EX2 R3, R48 ;  /* 0x0000003000037308 */ /* 0x0003e40000000800 */
[----:B-1----:R2:W3:Y:S08]  /*19d70*/  LDL.LU.S16 R48, [R1+0x30] ;  /* 0x0000300001307983 */ /* 0x0024f00000300600 */
[----:B------:R-:W-:Y:S01]  /*19d80*/  @P0 HADD2 R13, -R139.H1_H1, -RZ.H0_H0 ;  /* 0xa00000ff8b0d0230 */ /* 0x000fe20000000d00 */
[C---:B----4-:R-:W-:Y:S01]  /*19d90*/  F2FP.F16.F32.PACK_AB R135, R4.reuse, R5 ;  /* 0x000000050487723e */ /* 0x050fe200000000ff */
[----:B------:R-:W-:Y:S01]  /*19da0*/  FADD.FTZ R7, R4, R0 ;  /* 0x0000000004077221 */ /* 0x000fe20000010000 */
[----:B------:R-:W-:Y:S01]  /*19db0*/  SHF.R.U32.HI R0, RZ, 0x18, R55 ;  /* 0x00000018ff007819 */ /* 0x000fe20000011637 */
[----:B------:R1:W4:Y:S01]  /*19dc0*/  MUFU.EX2 R4, R33 ;  /* 0x0000002100047308 */ /* 0x0003220000000800 */
[----:B------:R-:W-:-:S02]  /*19dd0*/  PRMT R5, R13, 0x7610, R5 ;  /* 0x000076100d057816 */ /* 0x000fc40000000005 */
[----:B------:R-:W-:Y:S02]  /*19de0*/  ISETP.LE.U32.AND P5, PT, R0, UR7, PT ;  /* 0x0000000700007c0c */ /* 0x000fe4000bfa3070 */
[----:B------:R-:W-:Y:S02]  /*19df0*/  PRMT R0, R92, 0x7772, RZ ;  /* 0x000077725c007816 */ /* 0x000fe400000000ff */
[----:B------:R-:W-:Y:S01]  /*19e00*/  PRMT R228, R139, 0x7632, R228 ;  /* 0x000076328be47816 */ /* 0x000fe200000000e4 */
[----:B-1----:R2:W2:Y:S04]  /*19e10*/  LDL.LU.S16 R33, [R1+0x34] ;  /* 0x0000340001217983 */ /* 0x0024a80000300600 */
[----:B------:R1:W2:Y:S01]  /*19e20*/  LDL.LU.S16 R13, [R1+0x38] ;  /* 0x00003800010d7983 */ /* 0x0002a20000300600 */
[----:B------:R-:W-:-:S02]  /*19e30*/  @P0 PRMT R228, R5, 0x5410, RZ ;  /* 0x0000541005e40816 */ /* 0x000fc400000000ff */
[----:B------:R-:W-:Y:S02]  /*19e40*/  ISETP.GT.U32.AND P0, PT, R0, UR7, PT ;  /* 0x0000000700007c0c */ /* 0x000fe4000bf04070 */
[----:B------:R-:W-:Y:S01]  /*19e50*/  PRMT R220, R135, 0x7610, R220 ;  /* 0x0000761087dc7816 */ /* 0x000fe200000000dc */
[----:B----4-:R-:W-:-:S10]  /*19e60*/  FADD.FTZ R0, R4, R2 ;  /* 0x0000000204007221 */ /* 0x010fd40000010000 */
[----:B---3--:R-:W-:-:S05]  /*19e70*/  @P0 HADD2 R48, -R135.H0_H0, -RZ.H0_H0 ;  /* 0xa00000ff87300230 */ /* 0x008fca0000000900 */
[----:B------:R-:W-:-:S04]  /*19e80*/  PRMT R12, R48, 0x7610, R12 ;  /* 0x00007610300c7816 */ /* 0x000fc8000000000c */
[----:B------:R-:W-:Y:S02]  /*19e90*/  @P0 PRMT R220, R12, 0x5410, RZ ;  /* 0x000054100cdc0816 */ /* 0x000fe400000000ff */
[----:B------:R1:W3:Y:S01]  /*19ea0*/  LDL.LU.S16 R12, [R1+0x3c] ;  /* 0x00003c00010c7983 */ /* 0x0002e20000300600 */
[C---:B------:R-:W-:Y:S01]  /*19eb0*/  F2FP.F16.F32.PACK_AB R10, R3.reuse, R4 ;  /* 0x00000004030a723e */ /* 0x040fe200000000ff */
[----:B------:R-:W-:Y:S01]  /*19ec0*/  FADD.FTZ R5, R3, R0 ;  /* 0x0000000003057221 */ /* 0x000fe20000010000 */
[C---:B------:R-:W-:Y:S01]  /*19ed0*/  PRMT R123, R19.reuse, 0x7610, R123 ;  /* 0x00007610137b7816 */ /* 0x040fe2000000007b */
[----:B------:R-:W4:Y:S04]  /*19ee0*/  MUFU.EX2 R3, R46 ;  /* 0x0000002e00037308 */ /* 0x000f280000000800 */
[----:B------:R-:W1:Y:S01]  /*19ef0*/  MUFU.EX2 R2, R60 ;  /* 0x0000003c00027308 */ /* 0x000e620000000800 */
[----:B--2---:R-:W-:Y:S01]  /*19f00*/  @!P4 HADD2 R13, -R123.H0_H0, -RZ.H0_H0 ;  /* 0xa00000ff7b0dc230 */ /* 0x004fe20000000900 */
[----:B------:R-:W-:Y:S01]  /*19f10*/  PRMT R122, R19, 0x7632, R122 ;  /* 0x00007632137a7816 */ /* 0x000fe2000000007a */
[----:B------:R-:W-:-:S03]  /*19f20*/  @!P5 HADD2 R33, -R125.H0_H0, -RZ.H0_H0 ;  /* 0xa00000ff7d21d230 */ /* 0x000fc60000000900 */
[----:B------:R-:W-:Y:S02]  /*19f30*/  PRMT R0, R13, 0x7610, R0 ;  /* 0x000076100d007816 */ /* 0x000fe40000000000 */
[----:B------:R-:W-:Y:S02]  /*19f40*/  PRMT R237, R123, 0x5410, R122 ;  /* 0x000054107bed7816 */ /* 0x000fe4000000007a */
[----:B------:R-:W-:Y:S02]  /*19f50*/  PRMT R8, R33, 0x7610, R8 ;  /* 0x0000761021087816 */ /* 0x000fe40000000008 */
[----:B------:R-:W-:Y:S01]  /*19f60*/  @!P4 PRMT R123, R0, 0x5410, RZ ;  /* 0x00005410007bc816 */ /* 0x000fe200000000ff */
[----:B----4-:R-:W-:Y:S01]  /*19f70*/  FADD.FTZ R0, R3, R6 ;  /* 0x0000000603007221 */ /* 0x010fe20000010000 */
[----:B------:R-:W-:-:S03]  /*19f80*/  @!P5 PRMT R125, R8, 0x5410, RZ ;  /* 0x00005410087dd816 */ /* 0x000fc600000000ff */
[----:B-1----:R-:W-:Y:S01]  /*19f90*/  FADD.FTZ R8, R2, R0 ;  /* 0x0000000002087221 */ /* 0x002fe20000010000 */
[----:B------:R-:W-:-:S04]  /*19fa0*/  PRMT R0, R92, 0x7773, RZ ;  /* 0x000077735c007816 */ /* 0x000fc800000000ff */
[----:B------:R-:W-:Y:S01]  /*19fb0*/  ISETP.GT.U32.AND P0, PT, R0, UR7, PT ;  /* 0x0000000700007c0c */ /* 0x000fe2000bf04070 */
[----:B------:R-:W-:Y:S02]  /*19fc0*/  IMAD.MOV.U32 R60, RZ, RZ, R51 ;  /* 0x000000ffff3c7224 */ /* 0x000fe400078e0033 */
[----:B------:R-:W-:Y:S02]  /*19fd0*/  IMAD.MOV.U32 R51, RZ, RZ, R189 ;  /* 0x000000ffff337224 */ /* 0x000fe400078e00bd */
[----:B------:R-:W-:Y:S02]  /*19fe0*/  IMAD.MOV.U32 R189, RZ, RZ, R188 ;  /* 0x000000ffffbd7224 */ /* 0x000fe400078e00bc */
[----:B------:R-:W-:Y:S02]  /*19ff0*/  IMAD.MOV.U32 R188, RZ, RZ, R49 ;  /* 0x000000ffffbc7224 */ /* 0x000fe400078e0031 */
[----:B------:R-:W-:Y:S02]  /*1a000*/  IMAD.MOV.U32 R48, RZ, RZ, R24 ;  /* 0x000000ffff307224 */ /* 0x000fe400078e0018 */
[----:B------:R-:W-:-:S02]  /*1a010*/  IMAD.MOV.U32 R49, RZ, RZ, R25 ;  /* 0x000000ffff317224 */ /* 0x000fc400078e0019 */
[----:B------:R-:W-:Y:S02]  /*1a020*/  IMAD.WIDE.U32 R24, R14, -0x2daee0ad, RZ ;  /* 0xd2511f530e187825 */ /* 0x000fe400078e00ff */
[----:B------:R2:W4:Y:S04]  /*1a030*/  LDL.LU.S16 R14, [R1+0x40] ;  /* 0x00004000010e7983 */ /* 0x0005280000300600 */
[----:B------:R2:W2:Y:S01]  /*1a040*/  LDL.LU.S16 R13, [R1+0x44] ;  /* 0x00004400010d7983 */ /* 0x0004a20000300600 */
[----:B---3--:R-:W-:-:S05]  /*1a050*/  @P0 HADD2 R12, -R135.H1_H1, -RZ.H0_H0 ;  /* 0xa00000ff870c0230 */ /* 0x008fca0000000d00 */
[----:B------:R-:W-:Y:S02]  /*1a060*/  PRMT R4, R12, 0x7610, R4 ;  /* 0x000076100c047816 */ /* 0x000fe40000000004 */
[----:B------:R3:W3:Y:S01]  /*1a070*/  LDL.LU.S16 R12, [R1+0xec] ;  /* 0x0000ec00010c7983 */ /* 0x0006e20000300600 */
[----:B------:R-:W-:-:S04]  /*1a080*/  PRMT R0, R112, 0x7771, RZ ;  /* 0x0000777170007816 */ /* 0x000fc800000000ff */
[----:B------:R-:W-:Y:S02]  /*1a090*/  ISETP.GT.U32.AND P5, PT, R0, UR7, PT ;  /* 0x0000000700007c0c */ /* 0x000fe4000bfa4070 */
[----:B------:R-:W-:Y:S02]  /*1a0a0*/  PRMT R0, R112, 0x7772, RZ ;  /* 0x0000777270007816 */ /* 0x000fe400000000ff */
[----:B------:R-:W-:Y:S02]  /*1a0b0*/  F2FP.F16.F32.PACK_AB R155, R2, R3 ;  /* 0x00000003029b723e */ /* 0x000fe400000000ff */
[----:B------:R-:W1:Y:S01]  /*1a0c0*/  MUFU.EX2 R3, R60 ;  /* 0x0000003c00037308 */ /* 0x000e620000000800 */
[----:B------:R-:W-:Y:S02]  /*1a0d0*/  ISETP.GT.U32.AND P4, PT, R0, UR7, PT ;  /* 0x0000000700007c0c */ /* 0x000fe4000bf84070 */
[----:B------:R-:W-:Y:S01]  /*1a0e0*/  LOP3.LUT R46, R16, UR14, R25, 0x96, !PT ;  /* 0x0000000e102e7c12 */ /* 0x000fe2000f8e9619 */
[----:B------:R-:W1:Y:S01]  /*1a0f0*/  MUFU.EX2 R2, R51 ;  /* 0x0000003300027308 */ /* 0x000e620000000800 */
[----:B------:R-:W-:-:S02]  /*1a100*/  PRMT R114, R9, 0x7610, R114 ;  /* 0x0000761009727816 */ /* 0x000fc40000000072 */
[----:B------:R-:W-:Y:S02]  /*1a110*/  LOP3.LUT R0, R46, 0xff, RZ, 0xc0, !PT ;  /* 0x000000ff2e007812 */ /* 0x000fe400078ec0ff */
[----:B------:R-:W-:Y:S02]  /*1a120*/  PRMT R218, R135, 0x7632, R218 ;  /* 0x0000763287da7816 */ /* 0x000fe400000000da */
[----:B------:R-:W-:Y:S02]  /*1a130*/  @P0 PRMT R218, R4, 0x5410, RZ ;  /* 0x0000541004da0816 */ /* 0x000fe400000000ff */
[----:B------:R-:W-:Y:S01]  /*1a140*/  ISETP.LE.U32.AND P0, PT, R0, UR7, PT ;  /* 0x0000000700007c0c */ /* 0x000fe2000bf03070 */
[----:B-1----:R-:W-:Y:S01]  /*1a150*/  FADD.FTZ R0, R3, R7 ;  /* 0x0000000703007221 */ /* 0x002fe20000010000 */
[----:B------:R-:W-:-:S03]  /*1a160*/  PRMT R124, R9, 0x7632, R124 ;  /* 0x00007632097c7816 */ /* 0x000fc6000000007c */
[----:B------:R-:W-:Y:S01]  /*1a170*/  FADD.FTZ R4, R2, R0 ;  /* 0x0000000002047221 */ /* 0x000fe20000010000 */
[----:B---3--:R-:W-:-:S05]  /*1a180*/  @P4 HADD2 R12, -R114.H0_H0, -RZ.H0_H0 ;  /* 0xa00000ff720c4230 */ /* 0x008fca0000000900 */
[----:B------:R-:W-:Y:S02]  /*1a190*/  PRMT R0, R12, 0x7610, R0 ;  /* 0x000076100c007816 */ /* 0x000fe40000000000 */
[----:B------:R3:W3:Y:S04]  /*1a1a0*/  LDL.LU.S16 R12, [R1+0xf8] ;  /* 0x0000f800010c7983 */ /* 0x0006e80000300600 */
[----:B------:R1:W3:Y:S04]  /*1a1b0*/  LDL.LU.S16 R9, [R1+0xfc] ;  /* 0x0000fc0001097983 */ /* 0x0002e80000300600 */
[----:B------:R1:W3:Y:S01]  /*1a1c0*/  LDL.LU.S16 R7, [R1+0x100] ;  /* 0x0001000001077983 */ /* 0x0002e20000300600 */
[----:B----4-:R-:W-:Y:S01]  /*1a1d0*/  @!P0 HADD2 R14, -R155.H0_H0, -RZ.H0_H0 ;  /* 0xa00000ff9b0e8230 */ /* 0x010fe20000000900 */
[----:B------:R-:W-:-:S02]  /*1a1e0*/  PRMT R236, R114, 0x5410, R124 ;  /* 0x0000541072ec7816 */ /* 0x000fc4000000007c */
[----:B------:R-:W-:Y:S02]  /*1a1f0*/  @P4 PRMT R114, R0, 0x5410, RZ ;  /* 0x0000541000724816 */ /* 0x000fe400000000ff */
[----:B------:R-:W-:Y:S02]  /*1a200*/  LOP3.LUT R0, R46, 0xffff, RZ, 0xc0, !PT ;  /* 0x0000ffff2e007812 */ /* 0x000fe400078ec0ff */
[----:B------:R-:W-:Y:S02]  /*1a210*/  PRMT R6, R14, 0x7610, R6 ;  /* 0x000076100e067816 */ /* 0x000fe40000000006 */
[----:B------:R-:W-:Y:S01]  /*1a220*/  SHF.R.U32.HI R0, RZ, 0x8, R0 ;  /* 0x00000008ff007819 */ /* 0x000fe20000011600 */
[----:B--2---:R-:W-:Y:S01]  /*1a230*/  @P5 HADD2 R13, -R122.H0_H0, -RZ.H0_H0 ;  /* 0xa00000ff7a0d5230 */ /* 0x004fe20000000900 */
[----:B------:R-:W-:Y:S02]  /*1a240*/  PRMT R217, R155, 0x7610, R217 ;  /* 0x000076109bd97816 */ /* 0x000fe400000000d9 */
[----:B------:R-:W-:-:S02]  /*1a250*/  @!P0 PRMT R217, R6, 0x5410, RZ ;  /* 0x0000541006d98816 */ /* 0x000fc400000000ff */
[----:B------:R-:W-:Y:S01]  /*1a260*/  LOP3.LUT R0, R0, 0xffff, RZ, 0xc0, !PT ;  /* 0x0000ffff00007812 */ /* 0x000fe200078ec0ff */
[----:B------:R1:W2:Y:S01]  /*1a270*/  LDL.LU.S16 R6, [R1+0x104] ;  /* 0x0001040001067983 */ /* 0x0002a20000300600 */
[----:B------:R-:W-:Y:S02]  /*1a280*/  F2FP.F16.F32.PACK_AB R154, R2, R3 ;  /* 0x00000003029a723e */ /* 0x000fe400000000ff */
[----:B------:R-:W-:Y:S02]  /*1a290*/  PRMT R2, R13, 0x7610, R2 ;  /* 0x000076100d027816 */ /* 0x000fe40000000002 */
[----:B------:R-:W-:Y:S02]  /*1a2a0*/  ISETP.LE.U32.AND P0, PT, R0, UR7, PT ;  /* 0x0000000700007c0c */ /* 0x000fe4000bf03070 */
[----:B------:R-:W-:Y:S02]  /*1a2b0*/  PRMT R0, R112, 0x7773, RZ ;  /* 0x0000777370007816 */ /* 0x000fe400000000ff */
[----:B------:R-:W-:-:S02]  /*1a2c0*/  @P5 PRMT R122, R2, 0x5410, RZ ;  /* 0x00005410027a5816 */ /* 0x000fc400000000ff */
[----:B------:R-:W-:Y:S01]  /*1a2d0*/  ISETP.GT.U32.AND P5, PT, R0, UR7, PT ;  /* 0x0000000700007c0c */ /* 0x000fe2000bfa4070 */
[----:B------:R-:W-:Y:S01]  /*1a2e0*/  FADD.FTZ R2, R53, R5 ;  /* 0x0000000535027221 */ /* 0x000fe20000010000 */
[----:B------:R-:W-:-:S04]  /*1a2f0*/  LOP3.LUT R0, R61, 0xff, RZ, 0xc0, !PT ;  /* 0x000000ff3d007812 */ /* 0x000fc800078ec0ff */
[----:B------:R-:W-:Y:S02]  /*1a300*/  ISETP.LE.U32.AND P4, PT, R0, UR7, PT ;  /* 0x0000000700007c0c */ /* 0x000fe4000bf83070 */
[----:B------:R-:W-:Y:S02]  /*1a310*/  PRMT R0, R46, 0x7632, R0 ;  /* 0x000076322e007816 */ /* 0x000fe40000000000 */
[----:B------:R-:W-:Y:S02]  /*1a320*/  PRMT R216, R155, 0x7632, R216 ;  /* 0x000076329bd87816 */ /* 0x000fe400000000d8 */
[----:B------:R-:W-:Y:S01]  /*1a330*/  LOP3.LUT R0, R0, 0xff, RZ, 0xc0, !PT ;  /* 0x000000ff00007812 */ /* 0x000fe200078ec0ff */
[----:B---3--:R-:W-:-:S05]  /*1a340*/  @P5 HADD2 R7, -R124.H0_H0, -RZ.H0_H0 ;  /* 0xa00000ff7c075230 */ /* 0x008fca0000000900 */
[----:B------:R-:W-:Y:S02]  /*1a350*/  PRMT R5, R7, 0x7610, R5 ;  /* 0x0000761007057816 */ /* 0x000fe40000000005 */
[----:B------:R1:W3:Y:S01]  /*1a360*/  LDL.LU.S16 R7, [R1+0x108] ;  /* 0x0001080001077983 */ /* 0x0002e20000300600 */
[----:B------:R-:W-:-:S05]  /*1a370*/  @!P0 HADD2 R12, -R155.H1_H1, -RZ.H0_H0 ;  /* 0xa00000ff9b0c8230 */ /* 0x000fca0000000d00 */
[----:B------:R-:W-:-:S04]  /*1a380*/  PRMT R11, R12, 0x7610, R11 ;  /* 0x000076100c0b7816 */ /* 0x000fc8000000000b */
[----:B------:R-:W-:Y:S02]  /*1a390*/  @!P0 PRMT R216, R11, 0x5410, RZ ;  /* 0x000054100bd88816 */ /* 0x000fe400000000ff */
[----:B------:R-:W-:Y:S01]  /*1a3a0*/  ISETP.LE.U32.AND P0, PT, R0, UR7, PT ;  /* 0x0000000700007c0c */ /* 0x000fe2000bf03070 */
[----:B------:R-:W-:Y:S01]  /*1a3b0*/  IMAD.MOV.U32 R51, RZ, RZ, R132 ;  /* 0x000000ffff337224 */ /* 0x000fe200078e0084 */
[----:B------:R-:W-:Y:S02]  /*1a3c0*/  PRMT R211, R154, 0x7610, R211 ;  /* 0x000076109ad37816 */ /* 0x000fe400000000d3 */
[C---:B------:R-:W-:Y:S02]  /*1a3d0*/  PRMT R121, R42.reuse, 0x7610, R121 ;  /* 0x000076102a797816 */ /* 0x040fe40000000079 */
[----:B------:R-:W-:Y:S01]  /*1a3e0*/  PRMT R120, R42, 0x7632, R120 ;  /* 0x000076322a787816 */ /* 0x000fe20000000078 */
[----:B------:R-:W-:Y:S01]  /*1a3f0*/  IMAD.MOV.U32 R13, RZ, RZ, R49 ;  /* 0x000000ffff0d7224 */ /* 0x000fe200078e0031 */
[----:B------:R-:W-:-:S02]  /*1a400*/  @P5 PRMT R124, R5, 0x5410, RZ ;  /* 0x00005410057c5816 */ /* 0x000fc400000000ff */
[C---:B------:R-:W-:Y:S02]  /*1a410*/  PRMT R117, R10.reuse, 0x7610, R117 ;  /* 0x000076100a757816 */ /* 0x040fe40000000075 */
[----:B------:R-:W-:Y:S01]  /*1a420*/  PRMT R115, R10, 0x7632, R115 ;  /* 0x000076320a737816 */ /* 0x000fe20000000073 */
[----:B------:R-:W-:Y:S01]  /*1a430*/  @!P0 HADD2 R9, -R154.H0_H0, -RZ.H0_H0 ;  /* 0xa00000ff9a098230 */ /* 0x000fe20000000900 */
[C---:B------:R-:W-:Y:S02]  /*1a440*/  PRMT R119, R43.reuse, 0x7610, R119 ;  /* 0x000076102b777816 */ /* 0x040fe40000000077 */
[----:B------:R-:W-:Y:S02]  /*1a450*/  PRMT R118, R43, 0x7632, R118 ;  /* 0x000076322b767816 */ /* 0x000fe40000000076 */
[----:B------:R-:W-:Y:S01]  /*1a460*/  PRMT R191, R154, 0x7632, R191 ;  /* 0x000076329abf7816 */ /* 0x000fe200000000bf */
[----:B------:R-:W-:Y:S01]  /*1a470*/  VIADD R60, R116, 0x4020 ;  /* 0x00004020743c7836 */ /* 0x000fe20000000000 */
[----:B------:R-:W-:Y:S01]  /*1a480*/  PRMT R3, R9, 0x7610, R3 ;  /* 0x0000761009037816 */ /* 0x000fe20000000003 */
[----:B------:R-:W-:Y:S01]  /*1a490*/  IMAD.MOV.U32 R12, RZ, RZ, R48 ;  /* 0x000000ffff0c7224 */ /* 0x000fe200078e0030 */
[----:B------:R1:W4:Y:S01]  /*1a4a0*/  LDL.LU.S16 R9, [R1+0x110] ;  /* 0x0001100001097983 */ /* 0x0003220000300600 */
[----:B------:R-:W-:Y:S01]  /*1a4b0*/  IMAD.MOV.U32 R33, RZ, RZ, R164 ;  /* 0x000000ffff217224 */ /* 0x000fe200078e00a4 */
[----:B------:R-:W-:Y:S01]  /*1a4c0*/  @!P0 PRMT R211, R3, 0x5410, RZ ;  /* 0x0000541003d38816 */ /* 0x000fe200000000ff */
[----:B------:R-:W1:Y:S01]  /*1a4d0*/  LDC R11, c[0x0][0x4f8] ;  /* 0x00013e00ff0b7b82 */ /* 0x000e620000000800 */
[----:B------:R-:W2:Y:S02]  /*1a4e0*/  MUFU.EX2 R3, R51 ;  /* 0x0000003300037308 */ /* 0x000ea40000000800 */
[----:B--2---:R-:W-:-:S02]  /*1a4f0*/  @!P4 HADD2 R6, -R121.H0_H0, -RZ.H0_H0 ;  /* 0xa00000ff7906c230 */ /* 0x004fc40000000900 */
[----:B------:R-:W-:Y:S01]  /*1a500*/  IMAD.MOV.U32 R49, RZ, RZ, R146 ;  /* 0x000000ffff317224 */ /* 0x000fe200078e0092 */
[----:B------:R-:W-:Y:S02]  /*1a510*/  PRMT R146, R121, 0x5410, R120 ;  /* 0x0000541079927816 */ /* 0x000fe40000000078 */
[----:B------:R-:W-:-:S04]  /*1a520*/  PRMT R0, R6, 0x7610, R0 ;  /* 0x0000761006007816 */ /* 0x000fc80000000000 */
[----:B------:R-:W-:Y:S01]  /*1a530*/  @!P4 PRMT R121, R0, 0x5410, RZ ;  /* 0x000054100079c816 */ /* 0x000fe200000000ff */
[----:B------:R-:W-:Y:S02]  /*1a540*/  IMAD.MOV.U32 R132, RZ, RZ, R189 ;  /* 0x000000ffff847224 */ /* 0x000fe400078e00bd */
[----:B------:R-:W-:Y:S02]  /*1a550*/  FADD.FTZ R0, R3, R8 ;  /* 0x0000000803007221 */ /* 0x000fe40000010000 */
[----:B------:R2:W2:Y:S01]  /*1a560*/  LDL.LU.S16 R8, [R1+0x10c] ;  /* 0x00010c0001087983 */ /* 0x0004a20000300600 */
[----:B------:R-:W-:Y:S02]  /*1a570*/  IMAD.MOV.U32 R189, RZ, RZ, R188 ;  /* 0x000000ffffbd7224 */ /* 0x000fe400078e00bc */
[----:B------:R-:W-:Y:S02]  /*1a580*/  IMAD.MOV.U32 R188, RZ, RZ, R187 ;  /* 0x000000ffffbc7224 */ /* 0x000fe400078e00bb */
[----:B------:R-:W-:-:S02]  /*1a590*/  FADD.FTZ R187, R77, R2 ;  /* 0x000000024dbb7221 */ /* 0x000fc40000010000 */
[----:B------:R-:W1:Y:S04]  /*1a5a0*/  MUFU.EX2 R2, R132 ;  /* 0x0000008400027308 */ /* 0x000e680000000800 */
[----:B------:R-:W-:Y:S04]  /*1a5b0*/  MUFU.EX2 R6, R189 ;  /* 0x000000bd00067308 */ /* 0x000fe80000000800 */
[----:B------:R1:W1:Y:S02]  /*1a5c0*/  MUFU.EX2 R5, R188 ;  /* 0x000000bc00057308 */ /* 0x0002640000000800 */
[C---:B-1----:R-:W-:Y:S01]  /*1a5d0*/  F2FP.F16.F32.PACK_AB R144, R2.reuse, R3 ;  /* 0x000000030290723e */ /* 0x042fe200000000ff */
[----:B------:R-:W-:Y:S01]  /*1a5e0*/  FADD.FTZ R188, R2, R0 ;  /* 0x0000000002bc7221 */ /* 0x000fe20000010000 */
[----:B------:R-:W-:-:S02]  /*1a5f0*/  SHF.R.U32.HI R0, RZ, 0x18, R61 ;  /* 0x00000018ff007819 */ /* 0x000fc4000001163d */
[----:B------:R-:W-:Y:S02]  /*1a600*/  F2FP.F16.F32.PACK_AB R143, R5, R6 ;  /* 0x00000006058f723e */ /* 0x000fe400000000ff */
[----:B------:R-:W-:Y:S01]  /*1a610*/  ISETP.LE.U32.AND P0, PT, R0, UR7, PT ;  /* 0x0000000700007c0c */ /* 0x000fe2000bf03070 */
[----:B------:R-:W-:Y:S01]  /*1a620*/  FADD.FTZ R0, R6, R4 ;  /* 0x0000000406007221 */ /* 0x000fe20000010000 */
[----:B---3--:R-:W-:-:S05]  /*1a630*/  @!P3 HADD2 R7, -R120.H0_H0, -RZ.H0_H0 ;  /* 0xa00000ff7807b230 */ /* 0x008fca0000000900 */
[----:B------:R-:W-:Y:S02]  /*1a640*/  PRMT R3, R7, 0x7610, R3 ;  /* 0x0000761007037816 */ /* 0x000fe40000000003 */
[----:B------:R3:W3:Y:S02]  /*1a650*/  LDL.LU.S16 R7, [R1+0x114] ;  /* 0x0001140001077983 */ /* 0x0006e40000300600 */
[----:B------:R-:W-:Y:S02]  /*1a660*/  @!P3 PRMT R120, R3, 0x5410, RZ ;  /* 0x000054100378b816 */ /* 0x000fe400000000ff */
[----:B------:R1:W3:Y:S04]  /*1a670*/  LDL.LU.S16 R6, [R1+0x118] ;  /* 0x0001180001067983 */ /* 0x0002e80000300600 */
[----:B------:R1:W3:Y:S01]  /*1a680*/  LDL.LU.S16 R3, [R1+0x120] ;  /* 0x0001200001037983 */ /* 0x0002e20000300600 */
[----:B------:R-:W-:Y:S01]  /*1a690*/  FADD.FTZ R189, R5, R0 ;  /* 0x0000000005bd7221 */ /* 0x000fe20000010000 */
[----:B------:R-:W-:-:S02]  /*1a6a0*/  IMAD.MOV.U32 R132, RZ, RZ, R127 ;  /* 0x000000ffff847224 */ /* 0x000fc400078e007f */
[----:B------:R-:W-:Y:S02]  /*1a6b0*/  IMAD.MOV.U32 R127, RZ, RZ, R49 ;  /* 0x000000ffff7f7224 */ /* 0x000fe400078e0031 */
[----:B------:R-:W-:Y:S01]  /*1a6c0*/  IMAD.MOV.U32 R49, RZ, RZ, R137 ;  /* 0x000000ffff317224 */ /* 0x000fe200078e0089 */
[----:B------:R-:W-:Y:S01]  /*1a6d0*/  PRMT R137, R117, 0x5410, R115 ;  /* 0x0000541075897816 */ /* 0x000fe20000000073 */
[----:B----4-:R-:W-:-:S05]  /*1a6e0*/  @!P2 HADD2 R9, -R117.H0_H0, -RZ.H0_H0 ;  /* 0xa00000ff7509a230 */ /* 0x010fca0000000900 */
[----:B------:R-:W-:-:S04]  /*1a6f0*/  PRMT R5, R9, 0x7610, R5 ;  /* 0x0000761009057816 */ /* 0x000fc80000000005 */
[----:B------:R-:W-:Y:S02]  /*1a700*/  @!P2 PRMT R117, R5, 0x5410, RZ ;  /* 0x000054100575a816 */ /* 0x000fe400000000ff */
[----:B------:R1:W4:Y:S01]  /*1a710*/  LDL.LU.S16 R5, [R1+0x128] ;  /* 0x0001280001057983 */ /* 0x0003220000300600 */
[----:B--2---:R-:W-:-:S05]  /*1a720*/  @!P0 HADD2 R8, -R115.H0_H0, -RZ.H0_H0 ;  /* 0xa00000ff73088230 */ /* 0x004fca0000000900 */
[----:B------:R-:W-:-:S04]  /*1a730*/  PRMT R4, R8, 0x7610, R4 ;  /* 0x0000761008047816 */ /* 0x000fc80000000004 */
[----:B------:R-:W-:Y:S02]  /*1a740*/  @!P0 PRMT R115, R4, 0x5410, RZ ;  /* 0x0000541004738816 */ /* 0x000fe400000000ff */
[----:B------:R1:W2:Y:S01]  /*1a750*/  LDL.LU.S16 R4, [R1+0x130] ;  /* 0x0001300001047983 */ /* 0x0002a20000300600 */
[----:B------:R-:W-:-:S04]  /*1a760*/  PRMT R0, R52, 0x7771, RZ ;  /* 0x0000777134007816 */ /* 0x000fc800000000ff */
[----:B------:R-:W-:Y:S01]  /*1a770*/  ISETP.GT.U32.AND P3, PT, R0, UR7, PT ;  /* 0x0000000700007c0c */ /* 0x000fe2000bf64070 */
[----:B------:R-:W-:Y:S02]  /*1a780*/  IMAD.MOV.U32 R51, RZ, RZ, R50 ;  /* 0x000000ffff337224 */ /* 0x000fe400078e0032 */
[----:B------:R-:W-:Y:S01]  /*1a790*/  IMAD.MOV.U32 R50, RZ, RZ, R145 ;  /* 0x000000ffff327224 */ /* 0x000fe200078e0091 */
[----:B------:R-:W-:Y:S01]  /*1a7a0*/  PRMT R145, R119, 0x5410, R118 ;  /* 0x0000541077917816 */ /* 0x000fe20000000076 */
[----:B---3--:R-:W-:-:S05]  /*1a7b0*/  @!P1 HADD2 R7, -R119.H0_H0, -RZ.H0_H0 ;  /* 0xa00000ff77079230 */ /* 0x008fca0000000900 */
[----:B------:R-:W-:-:S03]  /*1a7c0*/  PRMT R0, R7, 0x7610, R0 ;  /* 0x0000761007007816 */ /* 0x000fc60000000000 */
[----:B------:R-:W-:Y:S01]  /*1a7d0*/  @P3 HADD2 R3, -R118.H0_H0, -RZ.H0_H0 ;  /* 0xa00000ff76033230 */ /* 0x000fe20000000900 */
[----:B------:R-:W-:Y:S02]  /*1a7e0*/  @!P1 PRMT R119, R0, 0x5410, RZ ;  /* 0x0000541000779816 */ /* 0x000fe400000000ff */
[----:B------:R-:W-:-:S04]  /*1a7f0*/  SHF.R.U32.HI R0, RZ, 0x18, R46 ;  /* 0x00000018ff007819 */ /* 0x000fc8000001162e */
[----:B------:R-:W-:Y:S02]  /*1a800*/  ISETP.LE.U32.AND P0, PT, R0, UR7, PT ;  /* 0x0000000700007c0c */ /* 0x000fe4000bf03070 */
[----:B------:R-:W-:Y:S02]  /*1a810*/  PRMT R0, R3, 0x7610, R0 ;  /* 0x0000761003007816 */ /* 0x000fe40000000000 */
[----:B------:R1:W3:Y:S09]  /*1a820*/  LDL.LU.S16 R3, [R1+0x140] ;  /* 0x0001400001037983 */ /* 0x0002f20000300600 */
[----:B------:R-:W-:-:S05]  /*1a830*/  @!P0 HADD2 R6, -R154.H1_H1, -RZ.H0_H0 ;  /* 0xa00000ff9a068230 */ /* 0x000fca0000000d00 */
[----:B------:R-:W-:-:S04]  /*1a840*/  PRMT R2, R6, 0x7610, R2 ;  /* 0x0000761006027816 */ /* 0x000fc80000000002 */
[----:B------:R-:W-:Y:S02]  /*1a850*/  @!P0 PRMT R191, R2, 0x5410, RZ ;  /* 0x0000541002bf8816 */ /* 0x000fe400000000ff */
[----:B------:R1:W3:Y:S01]  /*1a860*/  LDL.LU.S16 R2, [R1+0x144] ;  /* 0x0001440001027983 */ /* 0x0002e20000300600 */
[----:B------:R-:W-:Y:S01]  /*1a870*/  @P3 PRMT R118, R0, 0x5410, RZ ;  /* 0x0000541000763816 */ /* 0x000fe200000000ff */
[----:B------:R-:W-:-:S05]  /*1a880*/  IMAD.MOV.U32 R0, RZ, RZ, R24 ;  /* 0x000000ffff007224 */ /* 0x000fca00078e0018 */
[----:B------:R-:W-:-:S04]  /*1a890*/  LOP3.LUT R0, R0, 0xff, RZ, 0xc0, !PT ;  /* 0x000000ff00007812 */ /* 0x000fc800078ec0ff */
[----:B------:R-:W-:Y:S02]  /*1a8a0*/  ISETP.LE.U32.AND P0, PT, R0, UR7, PT ;  /* 0x0000000700007c0c */ /* 0x000fe4000bf03070 */
[----:B------:R-:W-:-:S11]  /*1a8b0*/  PRMT R208, R144, 0x7610, R208 ;  /* 0x0000761090d07816 */ /* 0x000fd600000000d0 */
[----:B----4-:R-:W-:-:S05]  /*1a8c0*/  @!P0 HADD2 R5, -R144.H0_H0, -RZ.H0_H0 ;  /* 0xa00000ff90058230 */ /* 0x010fca0000000900 */
[----:B------:R-:W-:-:S04]  /*1a8d0*/  PRMT R0, R5, 0x7610, R0 ;  /* 0x0000761005007816 */ /* 0x000fc80000000000 */
[----:B------:R-:W-:Y:S02]  /*1a8e0*/  @!P0 PRMT R208, R0, 0x5410, RZ ;  /* 0x0000541000d08816 */ /* 0x000fe400000000ff */
[----:B------:R-:W-:-:S04]  /*1a8f0*/  PRMT R0, R24, 0x7771, RZ ;  /* 0x0000777118007816 */ /* 0x000fc800000000ff */
[----:B------:R-:W-:Y:S02]  /*1a900*/  ISETP.GT.U32.AND P0, PT, R0, UR7, PT ;  /* 0x0000000700007c0c */ /* 0x000fe4000bf04070 */
[----:B------:R-:W-:-:S11]  /*1a910*/  PRMT R195, R144, 0x7632, R195 ;  /* 0x0000763290c37816 */ /* 0x000fd600000000c3 */
[----:B--2---:R-:W-:-:S05]  /*1a920*/  @P0 HADD2 R4, -R144.H1_H1, -RZ.H0_H0 ;  /* 0xa00000ff90040230 */ /* 0x004fca0000000d00 */
[----:B------:R-:W-:Y:S02]  /*1a930*/  PRMT R0, R4, 0x7610, R0 ;  /* 0x0000761004007816 */ /* 0x000fe40000000000 */
[----:B------:R-:W-:Y:S01]  /*1a940*/  PRMT R194, R143, 0x7610, R194 ;  /* 0x000076108fc27816 */ /* 0x000fe200000000c2 */
[----:B------:R-:W2:Y:S01]  /*1a950*/  LDC R4, c[0x0][0x448] ;  /* 0x00011200ff047b82 */ /* 0x000ea20000000800 */
[----:B------:R-:W-:Y:S02]  /*1a960*/  @P0 PRMT R195, R0, 0x5410, RZ ;  /* 0x0000541000c30816 */ /* 0x000fe400000000ff */
[----:B------:R-:W-:-:S04]  /*1a970*/  PRMT R0, R24, 0x7772, RZ ;  /* 0x0000777218007816 */ /* 0x000fc800000000ff */
[----:B------:R-:W-:Y:S02]  /*1a980*/  ISETP.GT.U32.AND P0, PT, R0, UR7, PT ;  /* 0x0000000700007c0c */ /* 0x000fe4000bf04070 */
[----:B------:R-:W-:Y:S01]  /*1a990*/  PRMT R193, R143, 0x7632, R193 ;  /* 0x000076328fc17816 */ /* 0x000fe200000000c1 */
[----:B------:R-:W-:Y:S02]  /*1a9a0*/  IMAD.MOV.U32 R48, RZ, RZ, R132 ;  /* 0x000000ffff307224 */ /* 0x000fe400078e0084 */
[----:B------:R-:W-:Y:S02]  /*1a9b0*/  IMAD.MOV.U32 R132, RZ, RZ, R108 ;  /* 0x000000ffff847224 */ /* 0x000fe400078e006c */
[----:B------:R-:W-:Y:S02]  /*1a9c0*/  IMAD.MOV.U32 R108, RZ, RZ, R98 ;  /* 0x000000ffff6c7224 */ /* 0x000fe400078e0062 */
[----:B------:R-:W-:Y:S02]  /*1a9d0*/  IMAD.MOV.U32 R98, RZ, RZ, R110 ;  /* 0x000000ffff627224 */ /* 0x000fe400078e006e */
[----:B------:R-:W-:-:S02]  /*1a9e0*/  IMAD.MOV.U32 R110, RZ, RZ, R165 ;  /* 0x000000ffff6e7224 */ /* 0x000fc400078e00a5 */
[----:B--2---:R-:W-:-:S04]  /*1a9f0*/  IMAD.WIDE R164, R4, -0x70, R198 ;  /* 0xffffff9004a47825 */ /* 0x004fc800078e02c6 */
[----:B------:R-:W-:Y:S01]  /*1aa00*/  IMAD.MOV.U32 R5, RZ, RZ, R12 ;  /* 0x000000ffff057224 */ /* 0x000fe200078e000c */
[----:B------:R-:W-:Y:S01]  /*1aa10*/  PRMT R6, R12, 0x7771, RZ ;  /* 0x000077710c067816 */ /* 0x000fe200000000ff */
[----:B------:R-:W-:Y:S01]  /*1aa20*/  IMAD.MOV.U32 R8, RZ, RZ, R18 ;  /* 0x000000ffff087224 */ /* 0x000fe200078e0012 */
[----:B------:R-:W-:Y:S02]  /*1aa30*/  LOP3.LUT R11, R11, 0xff, RZ, 0xc0, !PT ;  /* 0x000000ff0b0b7812 */ /* 0x000fe400078ec0ff */
[----:B------:R-:W-:Y:S02]  /*1aa40*/  LOP3.LUT R5, R5, 0xff, RZ, 0xc0, !PT ;  /* 0x000000ff05057812 */ /* 0x000fe400078ec0ff */
[----:B------:R-:W-:Y:S02]  /*1aa50*/  PRMT R9, R18, 0x7771, RZ ;  /* 0x0000777112097816 */ /* 0x000fe400000000ff */
[----:B------:R-:W-:Y:S02]  /*1aa60*/  PRMT R19, R5, 0x5410, R6 ;  /* 0x0000541005137816 */ /* 0x000fe40000000006 */
[----:B------:R-:W-:Y:S01]  /*1aa70*/  SHF.R.U32.HI R6, RZ, 0x18, R15 ;  /* 0x00000018ff067819 */ /* 0x000fe2000001160f */
[----:B------:R-:W-:Y:S01]  /*1aa80*/  STG.E.U16 desc[UR20][R44.64+-0x100], R111 ;  /* 0xffff006f2c007986 */ /* 0x000fe2000c101514 */
[----:B------:R-:W-:Y:S01]  /*1aa90*/  IMAD.MOV.U32 R76, RZ, RZ, R33 ;  /* 0x000000ffff4c7224 */ /* 0x000fe200078e0021 */
[----:B------:R-:W-:Y:S01]  /*1aaa0*/  PRMT R53, R28, 0x7771, RZ ;  /* 0x000077711c357816 */ /* 0x000fe200000000ff */
[----:B------:R-:W-:Y:S01]  /*1aab0*/  IMAD.MOV.U32 R33, RZ, RZ, R28 ;  /* 0x000000ffff217224 */ /* 0x000fe200078e001c */
[----:B------:R-:W-:Y:S01]  /*1aac0*/  STG.E.U16 desc[UR20][R44.64+-0xfe], R109 ;  /* 0xffff026d2c007986 */ /* 0x000fe2000c101514 */
[----:B---3--:R-:W-:-:S05]  /*1aad0*/  @P0 HADD2 R3, -R143.H0_H0, -RZ.H0_H0 ;  /* 0xa00000ff8f030230 */ /* 0x008fca0000000900 */
[----:B------:R-:W-:-:S04]  /*1aae0*/  PRMT R0, R3, 0x7610, R0 ;  /* 0x0000761003007816 */ /* 0x000fc80000000000 */
[----:B------:R-:W-:Y:S02]  /*1aaf0*/  @P0 PRMT R194, R0, 0x5410, RZ ;  /* 0x0000541000c20816 */ /* 0x000fe400000000ff */
[----:B------:R-:W-:-:S04]  /*1ab00*/  PRMT R0, R24, 0x7773, RZ ;  /* 0x0000777318007816 */ /* 0x000fc800000000ff */
[----:B------:R-:W-:-:S13]  /*1ab10*/  ISETP.GT.U32.AND P0, PT, R0, UR7, PT ;  /* 0x0000000700007c0c */ /* 0x000fda000bf04070 */
[----:B------:R-:W-:-:S05]  /*1ab20*/  @P0 HADD2 R2, -R143.H1_H1, -RZ.H0_H0 ;  /* 0xa00000ff8f020230 */ /* 0x000fca0000000d00 */
[----:B------:R-:W-:-:S04]  /*1ab30*/  PRMT R0, R2, 0x7610, R0 ;  /* 0x0000761002007816 */ /* 0x000fc80000000000 */
[----:B------:R-:W-:Y:S01]  /*1ab40*/  @P0 PRMT R193, R0, 0x5410, RZ ;  /* 0x0000541000c10816 */ /* 0x000fe200000000ff */
[----:B------:R-:W-:-:S04]  /*1ab50*/  VIADD R0, R116, 0x4000 ;  /* 0x0000400074007836 */ /* 0x000fc80000000000 */
[----:B------:R-:W-:Y:S02]  /*1ab60*/  @P6 VIADD R60, R0, 0xffffffe0 ;  /* 0xffffffe0003c6836 */ /* 0x000fe40000000000 */
[----:B------:R-:W-:-:S04]  /*1ab70*/  IMAD.SHL.U32 R0, R4, 0x8, RZ ;  /* 0x0000000804007824 */ /* 0x000fc800078e00ff */
[----:B------:R-:W-:-:S04]  /*1ab80*/  IMAD.WIDE R2, R0, 0x2, R44 ;  /* 0x0000000200027825 */ /* 0x000fc800078e022c */
[----:B------:R-:W-:Y:S01]  /*1ab90*/  IMAD.WIDE R2, R4, 0x70, R2 ;  /* 0x0000007004027825 */ /* 0x000fe200078e0202 */
[----:B------:R-:W-:-:S03]  /*1aba0*/  PRMT R4, R12, 0x7773, RZ ;  /* 0x000077730c047816 */ /* 0x000fc600000000ff */
        /* <DEDUP_REMOVED lines=22> */
[----:B------:R-:W-:Y:S01]  /*1ad10*/  LOP3.LUT R4, R8, 0xff, RZ, 0xc0, !PT ;  /* 0x000000ff08047812 */ /* 0x000fe200078ec0ff */
[----:B------:R-:W-:Y:S01]  /*1ad20*/  LDSM.16.MT88.4 R12, [R116+0x4000] ;  /* 0x00400000740c783b */ /* 0x000fe20000004200 */
[----:B------:R-:W-:Y:S01]  /*1ad30*/  LOP3.LUT R5, R0, 0xff, RZ, 0xc0, !PT ;  /* 0x000000ff00057812 */ /* 0x000fe200078ec0ff */
[----:B------:R-:W-:-:S03]  /*1ad40*/  IMAD R0, R11, 0x10000, R11 ;  /* 0x000100000b007824 */ /* 0x000fc600078e020b */
[----:B------:R-:W-:Y:S02]  /*1ad50*/  PRMT R5, R5, 0x5410, R6 ;  /* 0x0000541005057816 */ /* 0x000fe40000000006 */
[----:B------:R-:W-:Y:S02]  /*1ad60*/  PRMT R6, R4, 0x5410, R9 ;  /* 0x0000541004067816 */ /* 0x000fe40000000009 */
[--C-:B------:R-:W-:Y:S01]  /*1ad70*/  HSET2.LE.AND R4, R7, R0.reuse, PT ;  /* 0x0000000007047233 */ /* 0x100fe20003803000 */
[----:B------:R-:W-:Y:S01]  /*1ad80*/  IMAD.MOV.U32 R7, RZ, RZ, R37 ;  /* 0x000000ffff077224 */ /* 0x000fe200078e0025 */
[----:B------:R-:W-:-:S04]  /*1ad90*/  HSET2.LE.AND R5, R5, R0, PT ;  /* 0x0000000005057233 */ /* 0x000fc80003803000 */
[----:B------:R-:W-:Y:S01]  /*1ada0*/  LOP3.LUT R4, R7, R4, RZ, 0xc0, !PT ;  /* 0x0000000407047212 */ /* 0x000fe200078ec0ff */
[----:B------:R-:W-:Y:S01]  /*1adb0*/  IMAD.MOV.U32 R7, RZ, RZ, R30 ;  /* 0x000000ffff077224 */ /* 0x000fe200078e001e */
[----:B------:R-:W-:Y:S01]  /*1adc0*/  HSET2.LE.AND R6, R6, R0, PT ;  /* 0x0000000006067233 */ /* 0x000fe20003803000 */
[----:B------:R-:W-:-:S03]  /*1add0*/  IMAD.MOV.U32 R8, RZ, RZ, R31 ;  /* 0x000000ffff087224 */ /* 0x000fc600078e001f */
[----:B------:R-:W-:Y:S02]  /*1ade0*/  LOP3.LUT R5, R7, R5, RZ, 0xc0, !PT ;  /* 0x0000000507057212 */ /* 0x000fe400078ec0ff */
[----:B------:R-:W-:Y:S02]  /*1adf0*/  LOP3.LUT R7, R10, 0xff00ff, RZ, 0xc0, !PT ;  /* 0x00ff00ff0a077812 */ /* 0x000fe400078ec0ff */
[----:B------:R-:W-:Y:S01]  /*1ae00*/  LOP3.LUT R6, R8, R6, RZ, 0xc0, !PT ;  /* 0x0000000608067212 */ /* 0x000fe200078ec0ff */
[----:B------:R-:W-:Y:S02]  /*1ae10*/  IMAD.MOV.U32 R8, RZ, RZ, R29 ;  /* 0x000000ffff087224 */ /* 0x000fe400078e001d */
[----:B------:R-:W-:-:S05]  /*1ae20*/  HSET2.LE.AND R7, R7, R0, PT ;  /* 0x0000000007077233 */ /* 0x000fca0003803000 */
[----:B------:R-:W-:Y:S02]  /*1ae30*/  LOP3.LUT R7, R8, R7, RZ, 0xc0, !PT ;  /* 0x0000000708077212 */ /* 0x000fe400078ec0ff */
[----:B------:R-:W2:Y:S04]  /*1ae40*/  LDSM.16.MT88.4 R8, [R60] ;  /* 0x000000003c08783b */ /* 0x000ea80000004200 */
[----:B------:R-:W-:Y:S04]  /*1ae50*/  STG.E.U16 desc[UR20][R164.64+-0x100], R107 ;  /* 0xffff006ba4007986 */ /* 0x000fe8000c101514 */
[----:B------:R-:W-:Y:S04]  /*1ae60*/  STG.E.U16 desc[UR20][R164.64+-0xfe], R106 ;  /* 0xffff026aa4007986 */ /* 0x000fe8000c101514 */
[----:B------:R-:W-:Y:S04]  /*1ae70*/  STG.E.U16 desc[UR20][R198.64+-0x100], R41 ;  /* 0xffff0029c6007986 */ /* 0x000fe8000c101514 */
[----:B------:R-:W-:Y:S04]  /*1ae80*/  STG.E.U16 desc[UR20][R198.64+-0xfe], R40 ;  /* 0xffff0228c6007986 */ /* 0x000fe8000c101514 */
[----:B------:R-:W-:Y:S04]  /*1ae90*/  STG.E.U16 desc[UR20][R2.64+-0x100], R39 ;  /* 0xffff002702007986 */ /* 0x000fe8000c101514 */
[----:B------:R3:W-:Y:S01]  /*1aea0*/  STG.E.U16 desc[UR20][R2.64+-0xfe], R38 ;  /* 0xffff022602007986 */ /* 0x0007e2000c101514 */
[C---:B--2---:R-:W-:Y:S03]  /*1aeb0*/  HMMA.16816.F32 R28, R4.reuse, R10, R160 ;  /* 0x0000000a041c723c */ /* 0x044fe600000018a0 */
[----:B------:R-:W2:Y:S04]  /*1aec0*/  LDL.LU R162, [R1+0x1bc] ;  /* 0x0001bc0001a27983 */ /* 0x000ea80000300800 */
[----:B------:R-:W4:Y:S01]  /*1aed0*/  LDL.LU R163, [R1+0x1ac] ;  /* 0x0001ac0001a37983 */ /* 0x000f220000300800 */
[----:B---3--:R-:W-:Y:S03]  /*1aee0*/  HMMA.16816.F32 R36, R4, R8, R156 ;  /* 0x000000080424723c */ /* 0x008fe6000000189c */
[----:B------:R-:W3:Y:S01]  /*1aef0*/  LDL.LU R159, [R1+0x198] ;  /* 0x00019800019f7983 */ /* 0x000ee20000300800 */
[----:B------:R-:W-:-:S02]  /*1af00*/  IMAD.MOV.U32 R77, RZ, RZ, R48 ;  /* 0x000000ffff4d7224 */ /* 0x000fc400078e0030 */
[----:B------:R-:W-:Y:S02]  /*1af10*/  IMAD.MOV.U32 R111, RZ, RZ, R51 ;  /* 0x000000ffff6f7224 */ /* 0x000fe400078e0033 */
[----:B------:R-:W-:Y:S02]  /*1af20*/  IMAD.MOV.U32 R109, RZ, RZ, R50 ;  /* 0x000000ffff6d7224 */ /* 0x000fe400078e0032 */
[----:B------:R-:W-:Y:S01]  /*1af30*/  IMAD.MOV.U32 R107, RZ, RZ, R49 ;  /* 0x000000ffff6b7224 */ /* 0x000fe200078e0031 */
[C---:B------:R-:W-:Y:S08]  /*1af40*/  HMMA.16816.F32 R40, R4.reuse, R14, R148 ;  /* 0x0000000e0428723c */ /* 0x040ff00000001894 */
[----:B------:R-:W-:Y:S01]  /*1af50*/  HMMA.16816.F32 R48, R4, R12, R80 ;  /* 0x0000000c0430723c */ /* 0x000fe20000001850 */
[----:B------:R-:W-:-:S02]  /*1af60*/  LOP3.LUT R7, R25, 0xff00ff, RZ, 0xc0, !PT ;  /* 0x00ff00ff19077812 */ /* 0x000fc400078ec0ff */
[--C-:B------:R-:W-:Y:S02]  /*1af70*/  HSET2.LE.AND R4, R17, R0.reuse, PT ;  /* 0x0000000011047233 */ /* 0x100fe40003803000 */
[--C-:B------:R-:W-:Y:S02]  /*1af80*/  HSET2.LE.AND R5, R16, R0.reuse, PT ;  /* 0x0000000010057233 */ /* 0x100fe40003803000 */
[--C-:B------:R-:W-:Y:S02]  /*1af90*/  HSET2.LE.AND R6, R19, R0.reuse, PT ;  /* 0x0000000013067233 */ /* 0x100fe40003803000 */
[----:B------:R-:W-:Y:S01]  /*1afa0*/  HSET2.LE.AND R7, R7, R0, PT ;  /* 0x0000000007077233 */ /* 0x000fe20003803000 */
[----:B------:R-:W-:Y:S01]  /*1afb0*/  LDSM.16.MT88.4 R16, [R60+0x400] ;  /* 0x000400003c10783b */ /* 0x000fe20000004200 */
[----:B------:R-:W-:Y:S02]  /*1afc0*/  LOP3.LUT R4, R107, R4, RZ, 0xc0, !PT ;  /* 0x000000046b047212 */ /* 0x000fe400078ec0ff */
[----:B------:R-:W-:-:S02]  /*1afd0*/  LOP3.LUT R5, R109, R5, RZ, 0xc0, !PT ;  /* 0x000000056d057212 */ /* 0x000fc400078ec0ff */
[----:B------:R-:W-:Y:S02]  /*1afe0*/  LOP3.LUT R6, R111, R6, RZ, 0xc0, !PT ;  /* 0x000000066f067212 */ /* 0x000fe400078ec0ff */
[----:B------:R-:W-:-:S07]  /*1aff0*/  LOP3.LUT R7, R77, R7, RZ, 0xc0, !PT ;  /* 0x000000074d077212 */ /* 0x000fce00078ec0ff */
[C---:B------:R-:W-:Y:S08]  /*1b000*/  HMMA.16816.F32 R68, R4.reuse, R12, R68 ;  /* 0x0000000c0444723c */ /* 0x040ff00000001844 */
[C---:B------:R-:W-:Y:S01]  /*1b010*/  HMMA.16816.F32 R64, R4.reuse, R14, R64 ;  /* 0x0000000e0440723c */ /* 0x040fe20000001840 */
[----:B------:R-:W1:Y:S07]  /*1b020*/  LDSM.16.MT88.4 R12, [R116+0x4400] ;  /* 0x00440000740c783b */ /* 0x000e6e0000004200 */
        /* <DEDUP_REMOVED lines=33> */
[C---:B-1----:R-:W-:Y:S08]  /*1b240*/  HMMA.16816.F32 R72, R4.reuse, R12, R48 ;  /* 0x0000000c0448723c */ /* 0x042ff00000001830 */
[C---:B------:R-:W-:Y:S08]  /*1b250*/  HMMA.16816.F32 R76, R4.reuse, R14, R40 ;  /* 0x0000000e044c723c */ /* 0x040ff00000001828 */
[C---:B------:R-:W-:Y:S01]  /*1b260*/  HMMA.16816.F32 R80, R4.reuse, R16, R36 ;  /* 0x000000100450723c */ /* 0x040fe20000001824 */
[----:B------:R-:W-:Y:S01]  /*1b270*/  SHF.R.U32.HI R8, RZ, 0x18, R57 ;  /* 0x00000018ff087819 */ /* 0x000fe20000011639 */
[----:B------:R-:W-:Y:S06]  /*1b280*/  LDSM.16.MT88.4 R36, [R60+0x800] ;  /* 0x000800003c24783b */ /* 0x000fec0000004200 */
[----:B------:R-:W-:Y:S01]  /*1b290*/  HMMA.16816.F32 R48, R4, R18, R28 ;  /* 0x000000120430723c */ /* 0x000fe2000000181c */
[C---:B------:R-:W-:Y:S01]  /*1b2a0*/  LOP3.LUT R4, R57.reuse, 0xffff, RZ, 0xc0, !PT ;  /* 0x0000ffff39047812 */ /* 0x040fe200078ec0ff */
[----:B------:R-:W1:Y:S01]  /*1b2b0*/  LDSM.16.MT88.4 R28, [R116+0x4800] ;  /* 0x00480000741c783b */ /* 0x000e620000004200 */
[----:B------:R-:W-:-:S02]  /*1b2c0*/  LOP3.LUT R5, R57, 0xff, RZ, 0xc0, !PT ;  /* 0x000000ff39057812 */ /* 0x000fc400078ec0ff */
[----:B------:R-:W-:-:S04]  /*1b2d0*/  SHF.R.U32.HI R4, RZ, 0x8, R4 ;  /* 0x00000008ff047819 */ /* 0x000fc80000011604 */
[--C-:B------:R-:W-:Y:S02]  /*1b2e0*/  PRMT R6, R5, 0x5410, R4.reuse ;  /* 0x0000541005067816 */ /* 0x100fe40000000004 */
[----:B------:R-:W-:Y:S02]  /*1b2f0*/  PRMT R4, R57, 0x7632, R4 ;  /* 0x0000763239047816 */ /* 0x000fe40000000004 */
        /* <DEDUP_REMOVED lines=15> */
[C---:B------:R-:W-:Y:S02]  /*1b3f0*/  PRMT R4, R20.reuse, 0x7772, RZ ;  /* 0x0000777214047816 */ /* 0x040fe400000000ff */
[----:B------:R-:W-:Y:S01]  /*1b400*/  LOP3.LUT R7, R21, 0xffff, RZ, 0xc0, !PT ;  /* 0x0000ffff15077812 */ /* 0x000fe200078ec0ff */
[----:B------:R-:W-:Y:S01]  /*1b410*/  HMMA.16816.F32 R68, R8, R12, R68 ;  /* 0x0000000c0844723c */ /* 0x000fe20000001844 */
[----:B------:R-:W-:-:S02]  /*1b420*/  PRMT R12, R20, 0x7771, RZ ;  /* 0x00007771140c7816 */ /* 0x000fc400000000ff */
[----:B------:R-:W-:Y:S02]  /*1b430*/  LOP3.LUT R6, R6, 0xff, RZ, 0xc0, !PT ;  /* 0x000000ff06067812 */ /* 0x000fe400078ec0ff */
[----:B------:R-:W-:Y:S02]  /*1b440*/  PRMT R13, R4, 0x5410, R5 ;  /* 0x00005410040d7816 */ /* 0x000fe40000000005 */
[C---:B------:R-:W-:Y:S02]  /*1b450*/  LOP3.LUT R5, R21.reuse, 0xff, RZ, 0xc0, !PT ;  /* 0x000000ff15057812 */ /* 0x040fe400078ec0ff */
[----:B------:R-:W-:Y:S02]  /*1b460*/  SHF.R.U32.HI R4, RZ, 0x8, R7 ;  /* 0x00000008ff047819 */ /* 0x000fe40000011607 */
[----:B------:R-:W-:Y:S02]  /*1b470*/  PRMT R12, R6, 0x5410, R12 ;  /* 0x00005410060c7816 */ /* 0x000fe4000000000c */
[----:B------:R-:W-:-:S02]  /*1b480*/  PRMT R6, R21, 0x7632, R6 ;  /* 0x0000763215067816 */ /* 0x000fc40000000006 */
[----:B------:R-:W-:Y:S02]  /*1b490*/  PRMT R7, R5, 0x5410, R4 ;  /* 0x0000541005077816 */ /* 0x000fe40000000004 */
[----:B------:R-:W-:Y:S02]  /*1b4a0*/  SHF.R.U32.HI R4, RZ, 0x18, R21 ;  /* 0x00000018ff047819 */ /* 0x000fe40000011615 */
[----:B------:R-:W-:Y:S01]  /*1b4b0*/  LOP3.LUT R5, R6, 0xff, RZ, 0xc0, !PT ;  /* 0x000000ff06057812 */ /* 0x000fe200078ec0ff */
[----:B------:R-:W-:-:S03]  /*1b4c0*/  IMAD.MOV.U32 R6, RZ, RZ, R101 ;  /* 0x000000ffff067224 */ /* 0x000fc600078e0065 */
[----:B------:R-:W-:Y:S02]  /*1b4d0*/  PRMT R5, R5, 0x5410, R4 ;  /* 0x0000541005057816 */ /* 0x000fe40000000004 */
[----:B------:R-:W-:-:S03]  /*1b4e0*/  HSET2.LE.AND R4, R7, R0, PT ;  /* 0x0000000007047233 */ /* 0x000fc60003803000 */
[----:B------:R-:W-:Y:S02]  /*1b4f0*/  HSET2.LE.AND R5, R5, R0, PT ;  /* 0x0000000005057233 */ /* 0x000fe40003803000 */
        /* <DEDUP_REMOVED lines=8> */
[----:B------:R-:W-:Y:S01]  /*1b580*/  IMAD.MOV.U32 R12, RZ, RZ, R100 ;  /* 0x000000ffff0c7224 */ /* 0x000fe200078e0064 */
[----:B------:R-:W-:Y:S01]  /*1b590*/  STG.E.U16 desc[UR20][R44.64+-0xf0], R105 ;  /* 0xffff10692c007986 */ /* 0x000fe2000c101514 */
[----:B------:R-:W-:-:S03]  /*1b5a0*/  IMAD.MOV.U32 R132, RZ, RZ, R98 ;  /* 0x000000ffff847224 */ /* 0x000fc600078e0062 */
[----:B------:R-:W-:Y:S01]  /*1b5b0*/  LOP3.LUT R7, R12, R7, RZ, 0xc0, !PT ;  /* 0x000000070c077212 */ /* 0x000fe200078ec0ff */
[----:B------:R1:W-:Y:S01]  /*1b5c0*/  STG.E.U16 desc[UR20][R44.64+-0xee], R103 ;  /* 0xffff12672c007986 */ /* 0x0003e2000c101514 */
[----:B------:R-:W-:Y:S02]  /*1b5d0*/  IMAD.MOV.U32 R106, RZ, RZ, R96 ;  /* 0x000000ffff6a7224 */ /* 0x000fe400078e0060 */
[----:B------:R-:W-:Y:S01]  /*1b5e0*/  IMAD.MOV.U32 R107, RZ, RZ, R97 ;  /* 0x000000ffff6b7224 */ /* 0x000fe200078e0061 */
[----:B------:R1:W-:Y:S01]  /*1b5f0*/  STG.E.U16 desc[UR20][R164.64+-0xf0], R99 ;  /* 0xffff1063a4007986 */ /* 0x0003e2000c101514 */
[----:B------:R-:W-:Y:S01]  /*1b600*/  IMAD.MOV.U32 R12, RZ, RZ, R58 ;  /* 0x000000ffff0c7224 */ /* 0x000fe200078e003a */
[----:B------:R-:W-:Y:S01]  /*1b610*/  PRMT R13, R58, 0x7771, RZ ;  /* 0x000077713a0d7816 */ /* 0x000fe200000000ff */
[----:B------:R-:W-:Y:S01]  /*1b620*/  IMAD.MOV.U32 R33, RZ, RZ, R112 ;  /* 0x000000ffff217224 */ /* 0x000fe200078e0070 */
[----:B------:R-:W-:Y:S01]  /*1b630*/  PRMT R40, R112, 0x7771, RZ ;  /* 0x0000777170287816 */ /* 0x000fe200000000ff */
[----:B-1----:R-:W-:Y:S08]  /*1b640*/  HMMA.16816.F32 R100, R4, R30, R76 ;  /* 0x0000001e0464723c */ /* 0x002ff0000000184c */
[C---:B------:R-:W-:Y:S08]  /*1b650*/  HMMA.16816.F32 R96, R8.reuse, R14, R64 ;  /* 0x0000000e0860723c */ /* 0x040ff00000001840 */
[C---:B------:R-:W-:Y:S08]  /*1b660*/  HMMA.16816.F32 R64, R8.reuse, R16, R84 ;  /* 0x000000100840723c */ /* 0x040ff00000001854 */
[----:B------:R-:W-:Y:S01]  /*1b670*/  HMMA.16816.F32 R84, R8, R18, R88 ;  /* 0x000000120854723c */ /* 0x000fe20000001858 */
[----:B------:R-:W-:-:S07]  /*1b680*/  IMAD.MOV.U32 R14, RZ, RZ, R26 ;  /* 0x000000ffff0e7224 */ /* 0x000fce00078e001a */
[C---:B------:R-:W-:Y:S08]  /*1b690*/  HMMA.16816.F32 R88, R4.reuse, R28, R72 ;  /* 0x0000001c0458723c */ /* 0x040ff00000001848 */
[C---:B------:R-:W-:Y:S08]  /*1b6a0*/  HMMA.16816.F32 R76, R4.reuse, R36, R80 ;  /* 0x00000024044c723c */ /* 0x040ff00000001850 */
[----:B------:R-:W-:Y:S01]  /*1b6b0*/  HMMA.16816.F32 R72, R4, R38, R48 ;  /* 0x000000260448723c */ /* 0x000fe20000001830 */
[----:B------:R-:W-:-:S04]  /*1b6c0*/  LOP3.LUT R4, R12, 0xff, RZ, 0xc0, !PT ;  /* 0x000000ff0c047812 */ /* 0x000fc800078ec0ff */
[----:B------:R-:W-:Y:S02]  /*1b6d0*/  PRMT R113, R4, 0x5410, R13 ;  /* 0x0000541004717816 */ /* 0x000fe4000000000d */
[----:B------:R-:W-:Y:S02]  /*1b6e0*/  LOP3.LUT R4, R33, 0xff, RZ, 0xc0, !PT ;  /* 0x000000ff21047812 */ /* 0x000fe400078ec0ff */
[----:B------:R-:W-:Y:S02]  /*1b6f0*/  PRMT R15, R26, 0x7771, RZ ;  /* 0x000077711a0f7816 */ /* 0x000fe400000000ff */
[----:B------:R-:W-:Y:S02]  /*1b700*/  PRMT R156, R4, 0x5410, R40 ;  /* 0x00005410049c7816 */ /* 0x000fe40000000028 */
[----:B------:R-:W-:-:S04]  /*1b710*/  LOP3.LUT R4, R14, 0xff, RZ, 0xc0, !PT ;  /* 0x000000ff0e047812 */ /* 0x000fc800078ec0ff */
[----:B------:R-:W-:Y:S02]  /*1b720*/  PRMT R109, R4, 0x5410, R15 ;  /* 0x00005410046d7816 */ /* 0x000fe4000000000f */
[C---:B------:R-:W-:Y:S02]  /*1b730*/  LOP3.LUT R4, R104.reuse, 0xffff, RZ, 0xc0, !PT ;  /* 0x0000ffff68047812 */ /* 0x040fe400078ec0ff */
[----:B------:R-:W-:Y:S02]  /*1b740*/  LOP3.LUT R5, R104, 0xff, RZ, 0xc0, !PT ;  /* 0x000000ff68057812 */ /* 0x000fe400078ec0ff */
[----:B------:R-:W-:Y:S01]  /*1b750*/  SHF.R.U32.HI R4, RZ, 0x8, R4 ;  /* 0x00000008ff047819 */ /* 0x000fe20000011604 */
[----:B------:R-:W-:Y:S01]  /*1b760*/  IMAD.MOV.U32 R22, RZ, RZ, R106 ;  /* 0x000000ffff167224 */ /* 0x000fe200078e006a */
[C---:B------:R-:W-:Y:S02]  /*1b770*/  PRMT R9, R26.reuse, 0x7773, RZ ;  /* 0x000077731a097816 */ /* 0x040fe400000000ff */
[----:B------:R-:W-:-:S02]  /*1b780*/  PRMT R8, R26, 0x7772, RZ ;  /* 0x000077721a087816 */ /* 0x000fc400000000ff */
[--C-:B------:R-:W-:Y:S02]  /*1b790*/  PRMT R6, R5, 0x5410, R4.reuse ;  /* 0x0000541005067816 */ /* 0x100fe40000000004 */
[C---:B------:R-:W-:Y:S02]  /*1b7a0*/  PRMT R19, R112.reuse, 0x7773, RZ ;  /* 0x0000777370137816 */ /* 0x040fe400000000ff */
[----:B------:R-:W-:Y:S02]  /*1b7b0*/  PRMT R18, R112, 0x7772, RZ ;  /* 0x0000777270127816 */ /* 0x000fe400000000ff */
[----:B------:R-:W-:Y:S01]  /*1b7c0*/  PRMT R4, R104, 0x7632, R4 ;  /* 0x0000763268047816 */ /* 0x000fe20000000004 */
[----:B------:R-:W-:Y:S01]  /*1b7d0*/  IMAD.MOV.U32 R41, RZ, RZ, R92 ;  /* 0x000000ffff297224 */ /* 0x000fe200078e005c */
[----:B------:R-:W-:Y:S02]  /*1b7e0*/  PRMT R112, R8, 0x5410, R9 ;  /* 0x0000541008707816 */ /* 0x000fe40000000009 */
[----:B------:R-:W-:-:S02]  /*1b7f0*/  PRMT R23, R106, 0x7771, RZ ;  /* 0x000077716a177816 */ /* 0x000fc400000000ff */
[----:B------:R-:W-:Y:S02]  /*1b800*/  LOP3.LUT R8, R22, 0xff, RZ, 0xc0, !PT ;  /* 0x000000ff16087812 */ /* 0x000fe400078ec0ff */
[----:B------:R-:W-:Y:S02]  /*1b810*/  SHF.R.U32.HI R7, RZ, 0x18, R104 ;  /* 0x00000018ff077819 */ /* 0x000fe40000011668 */
[----:B------:R-:W-:Y:S01]  /*1b820*/  LOP3.LUT R5, R4, 0xff, RZ, 0xc0, !PT ;  /* 0x000000ff04057812 */ /* 0x000fe200078ec0ff */
[----:B------:R-:W-:Y:S01]  /*1b830*/  IMAD.MOV.U32 R149, RZ, RZ, R127 ;  /* 0x000000ffff957224 */ /* 0x000fe200078e007f */
[C---:B------:R-:W-:Y:S02]  /*1b840*/  PRMT R21, R106.reuse, 0x7773, RZ ;  /* 0x000077736a157816 */ /* 0x040fe400000000ff */
[----:B------:R-:W-:Y:S02]  /*1b850*/  PRMT R20, R106, 0x7772, RZ ;  /* 0x000077726a147816 */ /* 0x000fe400000000ff */
[----:B------:R-:W-:-:S02]  /*1b860*/  PRMT R9, R8, 0x5410, R23 ;  /* 0x0000541008097816 */ /* 0x000fc40000000017 */
[----:B------:R-:W-:Y:S02]  /*1b870*/  PRMT R42, R92, 0x7771, RZ ;  /* 0x000077715c2a7816 */ /* 0x000fe400000000ff */
[----:B------:R-:W-:Y:S02]  /*1b880*/  LOP3.LUT R8, R41, 0xff, RZ, 0xc0, !PT ;  /* 0x000000ff29087812 */ /* 0x000fe400078ec0ff */
[----:B------:R-:W-:Y:S02]  /*1b890*/  HSET2.LE.AND R4, R6, R0, PT ;  /* 0x0000000006047233 */ /* 0x000fe40003803000 */
[----:B------:R-:W-:Y:S02]  /*1b8a0*/  PRMT R5, R5, 0x5410, R7 ;  /* 0x0000541005057816 */ /* 0x000fe40000000007 */
[----:B------:R-:W-:Y:S02]  /*1b8b0*/  PRMT R25, R20, 0x5410, R21 ;  /* 0x0000541014197816 */ /* 0x000fe40000000015 */
[----:B------:R-:W-:Y:S01]  /*1b8c0*/  PRMT R150, R8, 0x5410, R42 ;  /* 0x0000541008967816 */ /* 0x000fe2000000002a */
[----:B------:R-:W-:Y:S01]  /*1b8d0*/  IMAD.MOV.U32 R151, RZ, RZ, R108 ;  /* 0x000000ffff977224 */ /* 0x000fe200078e006c */
[----:B------:R-:W-:-:S02]  /*1b8e0*/  LOP3.LUT R8, R149, R4, RZ, 0xc0, !PT ;  /* 0x0000000495087212 */ /* 0x000fc400078ec0ff */
[--C-:B------:R-:W-:Y:S02]  /*1b8f0*/  HSET2.LE.AND R4, R5, R0.reuse, PT ;  /* 0x0000000005047233 */ /* 0x100fe40003803000 */
[----:B------:R-:W-:Y:S02]  /*1b900*/  LOP3.LUT R6, R25, 0xff00ff, RZ, 0xc0, !PT ;  /* 0x00ff00ff19067812 */ /* 0x000fe400078ec0ff */
[C---:B------:R-:W-:Y:S02]  /*1b910*/  PRMT R11, R58.reuse, 0x7773, RZ ;  /* 0x000077733a0b7816 */ /* 0x040fe400000000ff */
[----:B------:R-:W-:Y:S02]  /*1b920*/  PRMT R10, R58, 0x7772, RZ ;  /* 0x000077723a0a7816 */ /* 0x000fe400000000ff */
[----:B------:R-:W-:Y:S02]  /*1b930*/  HSET2.LE.AND R5, R9, R0, PT ;  /* 0x0000000009057233 */ /* 0x000fe40003803000 */
[----:B------:R-:W-:-:S02]  /*1b940*/  LOP3.LUT R9, R151, R4, RZ, 0xc0, !PT ;  /* 0x0000000497097212 */ /* 0x000fc400078ec0ff */
[----:B------:R-:W-:Y:S02]  /*1b950*/  PRMT R127, R10, 0x5410, R11 ;  /* 0x000054100a7f7816 */ /* 0x000fe4000000000b */
[----:B------:R-:W-:Y:S02]  /*1b960*/  HSET2.LE.AND R4, R6, R0, PT ;  /* 0x0000000006047233 */ /* 0x000fe40003803000 */
[----:B------:R-:W-:Y:S02]  /*1b970*/  LOP3.LUT R10, R132, R5, RZ, 0xc0, !PT ;  /* 0x00000005840a7212 */ /* 0x000fe400078ec0ff */
[----:B------:R-:W-:Y:S02]  /*1b980*/  LOP3.LUT R5, R59, 0xffff, RZ, 0xc0, !PT ;  /* 0x0000ffff3b057812 */ /* 0x000fe400078ec0ff */
[----:B------:R-:W-:Y:S02]  /*1b990*/  LOP3.LUT R11, R110, R4, RZ, 0xc0, !PT ;  /* 0x000000046e0b7212 */ /* 0x000fe400078ec0ff */
[----:B------:R-:W-:-:S02]  /*1b9a0*/  PRMT R17, R92, 0x7773, RZ ;  /* 0x000077735c117816 */ /* 0x000fc400000000ff */
[----:B------:R-:W-:Y:S02]  /*1b9b0*/  PRMT R16, R92, 0x7772, RZ ;  /* 0x000077725c107816 */ /* 0x000fe400000000ff */
[----:B------:R-:W-:Y:S02]  /*1b9c0*/  SHF.R.U32.HI R4, RZ, 0x8, R5 ;  /* 0x00000008ff047819 */ /* 0x000fe40000011605 */
[----:B------:R-:W-:Y:S02]  /*1b9d0*/  LOP3.LUT R5, R59, 0xff, RZ, 0xc0, !PT ;  /* 0x000000ff3b057812 */ /* 0x000fe400078ec0ff */
[----:B------:R-:W-:Y:S02]  /*1b9e0*/  PRMT R157, R16, 0x5410, R17 ;  /* 0x00005410109d7816 */ /* 0x000fe40000000011 */
[C---:B------:R-:W-:Y:S02]  /*1b9f0*/  PRMT R16, R54.reuse, 0x7773, RZ ;  /* 0x0000777336107816 */ /* 0x040fe400000000ff */
[----:B------:R-:W-:-:S02]  /*1ba00*/  PRMT R12, R54, 0x7772, RZ ;  /* 0x00007772360c7816 */ /* 0x000fc400000000ff */
[----:B------:R-:W-:Y:S02]  /*1ba10*/  PRMT R104, R5, 0x5410, R4 ;  /* 0x0000541005687816 */ /* 0x000fe40000000004 */
[----:B------:R-:W-:Y:S02]  /*1ba20*/  PRMT R5, R59, 0x7632, R5 ;  /* 0x000076323b057816 */ /* 0x000fe40000000005 */
[----:B------:R-:W-:Y:S02]  /*1ba30*/  LOP3.LUT R4, R55, 0xffff, RZ, 0xc0, !PT ;  /* 0x0000ffff37047812 */ /* 0x000fe400078ec0ff */
[----:B------:R-:W-:Y:S02]  /*1ba40*/  PRMT R132, R12, 0x5410, R16 ;  /* 0x000054100c847816 */ /* 0x000fe40000000010 */
[----:B------:R-:W-:Y:S02]  /*1ba50*/  LOP3.LUT R12, R5, 0xff, RZ, 0xc0, !PT ;  /* 0x000000ff050c7812 */ /* 0x000fe400078ec0ff */
[----:B------:R-:W-:-:S02]  /*1ba60*/  LOP3.LUT R13, R55, 0xff, RZ, 0xc0, !PT ;  /* 0x000000ff370d7812 */ /* 0x000fc400078ec0ff */
[----:B------:R-:W-:Y:S02]  /*1ba70*/  PRMT R7, R55, 0x7632, R7 ;  /* 0x0000763237077816 */ /* 0x000fe40000000007 */
[----:B------:R-:W-:Y:S01]  /*1ba80*/  SHF.R.U32.HI R5, RZ, 0x8, R4 ;  /* 0x00000008ff057819 */ /* 0x000fe20000011604 */
[----:B------:R-:W-:Y:S01]  /*1ba90*/  IMAD.MOV.U32 R21, RZ, RZ, R34 ;  /* 0x000000ffff157224 */ /* 0x000fe200078e0022 */
[----:B------:R-:W-:Y:S02]  /*1baa0*/  PRMT R158, R18, 0x5410, R19 ;  /* 0x00005410129e7816 */ /* 0x000fe40000000013 */
[C---:B------:R-:W-:Y:S02]  /*1bab0*/  PRMT R18, R62.reuse, 0x7773, RZ ;  /* 0x000077733e127816 */ /* 0x040fe400000000ff */
[----:B------:R-:W-:Y:S02]  /*1bac0*/  PRMT R17, R62, 0x7772, RZ ;  /* 0x000077723e117816 */ /* 0x000fe400000000ff */
[----:B------:R-:W-:-:S02]  /*1bad0*/  PRMT R20, R52, 0x7773, RZ ;  /* 0x0000777334147816 */ /* 0x000fc400000000ff */
[----:B------:R-:W-:Y:S02]  /*1bae0*/  PRMT R19, R52, 0x7772, RZ ;  /* 0x0000777234137816 */ /* 0x000fe400000000ff */
[C---:B------:R-:W-:Y:S02]  /*1baf0*/  PRMT R23, R34.reuse, 0x7773, RZ ;  /* 0x0000777322177816 */ /* 0x040fe400000000ff */
[----:B------:R-:W-:Y:S02]  /*1bb00*/  PRMT R22, R34, 0x7772, RZ ;  /* 0x0000777222167816 */ /* 0x000fe400000000ff */
[----:B------:R-:W-:Y:S02]  /*1bb10*/  SHF.R.U32.HI R6, RZ, 0x18, R55 ;  /* 0x00000018ff067819 */ /* 0x000fe40000011637 */
[----:B------:R-:W-:Y:S02]  /*1bb20*/  LOP3.LUT R4, R7, 0xff, RZ, 0xc0, !PT ;  /* 0x000000ff07047812 */ /* 0x000fe400078ec0ff */
[----:B------:R-:W-:Y:S01]  /*1bb30*/  PRMT R149, R13, 0x5410, R5 ;  /* 0x000054100d957816 */ /* 0x000fe20000000005 */
[----:B------:R-:W-:Y:S01]  /*1bb40*/  IMAD.MOV.U32 R57, RZ, RZ, R62 ;  /* 0x000000ffff397224 */ /* 0x000fe200078e003e */
[----:B------:R-:W-:Y:S01]  /*1bb50*/  LOP3.LUT R5, R47, 0xffff, RZ, 0xc0, !PT ;  /* 0x0000ffff2f057812 */ /* 0x000fe200078ec0ff */
[----:B------:R-:W-:Y:S01]  /*1bb60*/  IMAD.MOV.U32 R108, RZ, RZ, R24 ;  /* 0x000000ffff6c7224 */ /* 0x000fe200078e0018 */
[----:B------:R-:W-:-:S02]  /*1bb70*/  PRMT R58, R62, 0x7771, RZ ;  /* 0x000077713e3a7816 */ /* 0x000fc400000000ff */
[----:B------:R-:W-:Y:S02]  /*1bb80*/  PRMT R26, R34, 0x7771, RZ ;  /* 0x00007771221a7816 */ /* 0x000fe400000000ff */
[C---:B------:R-:W-:Y:S02]  /*1bb90*/  PRMT R111, R24.reuse, 0x7771, RZ ;  /* 0x00007771186f7816 */ /* 0x040fe400000000ff */
[C---:B------:R-:W-:Y:S02]  /*1bba0*/  PRMT R62, R24.reuse, 0x7773, RZ ;  /* 0x00007773183e7816 */ /* 0x040fe400000000ff */
[----:B------:R-:W-:Y:S02]  /*1bbb0*/  PRMT R34, R24, 0x7772, RZ ;  /* 0x0000777218227816 */ /* 0x000fe400000000ff */
[----:B------:R-:W-:Y:S02]  /*1bbc0*/  PRMT R24, R17, 0x5410, R18 ;  /* 0x0000541011187816 */ /* 0x000fe40000000012 */
[----:B------:R-:W-:-:S02]  /*1bbd0*/  SHF.R.U32.HI R14, RZ, 0x18, R59 ;  /* 0x00000018ff0e7819 */ /* 0x000fc4000001163b */
[----:B------:R-:W-:Y:S02]  /*1bbe0*/  PRMT R151, R19, 0x5410, R20 ;  /* 0x0000541013977816 */ /* 0x000fe40000000014 */
[----:B------:R-:W-:Y:S01]  /*1bbf0*/  PRMT R148, R4, 0x5410, R6 ;  /* 0x0000541004947816 */ /* 0x000fe20000000006 */
[----:B------:R-:W1:Y:S01]  /*1bc00*/  LDSM.16.MT88.4 R16, [R116+0x4c00] ;  /* 0x004c00007410783b */ /* 0x000e620000004200 */
[----:B------:R-:W-:Y:S02]  /*1bc10*/  LOP3.LUT R7, R21, 0xff, RZ, 0xc0, !PT ;  /* 0x000000ff15077812 */ /* 0x000fe400078ec0ff */
[----:B------:R-:W-:Y:S02]  /*1bc20*/  PRMT R13, R22, 0x5410, R23 ;  /* 0x00005410160d7816 */ /* 0x000fe40000000017 */
[C---:B------:R-:W-:Y:S01]  /*1bc30*/  PRMT R4, R47.reuse, 0x7632, R4 ;  /* 0x000076322f047816 */ /* 0x040fe20000000004 */
[----:B------:R-:W2:Y:S01]  /*1bc40*/  LDSM.16.MT88.4 R20, [R60+0xc00] ;  /* 0x000c00003c14783b */ /* 0x000ea20000004200 */
[----:B------:R-:W-:-:S02]  /*1bc50*/  LOP3.LUT R6, R47, 0xff, RZ, 0xc0, !PT ;  /* 0x000000ff2f067812 */ /* 0x000fc400078ec0ff */
[----:B------:R-:W-:Y:S02]  /*1bc60*/  SHF.R.U32.HI R5, RZ, 0x8, R5 ;  /* 0x00000008ff057819 */ /* 0x000fe40000011605 */
[----:B------:R-:W-:Y:S02]  /*1bc70*/  PRMT R110, R12, 0x5410, R14 ;  /* 0x000054100c6e7816 */ /* 0x000fe4000000000e */
[----:B------:R-:W-:Y:S02]  /*1bc80*/  SHF.R.U32.HI R12, RZ, 0x18, R47 ;  /* 0x00000018ff0c7819 */ /* 0x000fe4000001162f */
[----:B------:R-:W-:Y:S02]  /*1bc90*/  LOP3.LUT R4, R4, 0xff, RZ, 0xc0, !PT ;  /* 0x000000ff04047812 */ /* 0x000fe400078ec0ff */
[----:B------:R-:W-:Y:S02]  /*1bca0*/  PRMT R6, R6, 0x5410, R5 ;  /* 0x0000541006067816 */ /* 0x000fe40000000005 */
[----:B------:R-:W-:-:S02]  /*1bcb0*/  PRMT R7, R7, 0x5410, R26 ;  /* 0x0000541007077816 */ /* 0x000fc4000000001a */
[----:B------:R-:W-:Y:S01]  /*1bcc0*/  PRMT R5, R4, 0x5410, R12 ;  /* 0x0000541004057816 */ /* 0x000fe2000000000c */
[----:B------:R-:W-:Y:S01]  /*1bcd0*/  IMAD.MOV.U32 R12, RZ, RZ, R131 ;  /* 0x000000ffff0c7224 */ /* 0x000fe200078e0083 */
[--C-:B------:R-:W-:Y:S02]  /*1bce0*/  HSET2.LE.AND R4, R6, R0.reuse, PT ;  /* 0x0000000006047233 */ /* 0x100fe40003803000 */
[----:B------:R-:W-:Y:S02]  /*1bcf0*/  HSET2.LE.AND R6, R7, R0, PT ;  /* 0x0000000007067233 */ /* 0x000fe40003803000 */
[----:B------:R-:W-:Y:S01]  /*1bd00*/  LOP3.LUT R7, R13, 0xff00ff, RZ, 0xc0, !PT ;  /* 0x00ff00ff0d077812 */ /* 0x000fe200078ec0ff */
[----:B------:R-:W-:Y:S01]  /*1bd10*/  IMAD.MOV.U32 R93, RZ, RZ, R54 ;  /* 0x000000ffff5d7224 */ /* 0x000fe200078e0036 */
[----:B------:R-:W-:Y:S01]  /*1bd20*/  PRMT R105, R54, 0x7771, RZ ;  /* 0x0000777136697816 */ /* 0x000fe200000000ff */
[----:B------:R-:W-:Y:S01]  /*1bd30*/  IMAD.MOV.U32 R92, RZ, RZ, R52 ;  /* 0x000000ffff5c7224 */ /* 0x000fe200078e0034 */
[----:B------:R-:W-:Y:S01]  /*1bd40*/  LOP3.LUT R6, R12, R6, RZ, 0xc0, !PT ;  /* 0x000000060c067212 */ /* 0x000fe200078ec0ff */
[----:B------:R-:W-:Y:S01]  /*1bd50*/  HMMA.16816.F32 R48, R8, R28, R68 ;  /* 0x0000001c0830723c */ /* 0x000fe20000001844 */
[----:B------:R-:W-:-:S02]  /*1bd60*/  PRMT R95, R52, 0x7771, RZ ;  /* 0x00007771345f7816 */ /* 0x000fc400000000ff */
[----:B------:R-:W-:Y:S02]  /*1bd70*/  LOP3.LUT R12, R35, 0xffff, RZ, 0xc0, !PT ;  /* 0x0000ffff230c7812 */ /* 0x000fe400078ec0ff */
[----:B------:R-:W-:-:S03]  /*1bd80*/  HSET2.LE.AND R7, R7, R0, PT ;  /* 0x0000000007077233 */ /* 0x000fc60003803000 */
[C---:B------:R-:W-:Y:S08]  /*1bd90*/  HMMA.16816.F32 R40, R8.reuse, R30, R96 ;  /* 0x0000001e0828723c */ /* 0x040ff00000001860 */
[C---:B------:R-:W-:Y:S08]  /*1bda0*/  HMMA.16816.F32 R64, R8.reuse, R36, R64 ;  /* 0x000000240840723c */ /* 0x040ff00000001840 */
[----:B------:R-:W-:Y:S01]  /*1bdb0*/  HMMA.16816.F32 R52, R8, R38, R84 ;  /* 0x000000260834723c */ /* 0x000fe20000001854 */
[----:B------:R-:W-:Y:S01]  /*1bdc0*/  IMAD.MOV.U32 R8, RZ, RZ, R129 ;  /* 0x000000ffff087224 */ /* 0x000fe200078e0081 */
[----:B------:R-:W-:-:S02]  /*1bdd0*/  LOP3.LUT R10, R35, 0xff, RZ, 0xc0, !PT ;  /* 0x000000ff230a7812 */ /* 0x000fc400078ec0ff */
[----:B------:R-:W-:Y:S02]  /*1bde0*/  SHF.R.U32.HI R9, RZ, 0x8, R12 ;  /* 0x00000008ff097819 */ /* 0x000fe4000001160c */
[----:B------:R-:W-:Y:S02]  /*1bdf0*/  LOP3.LUT R7, R8, R7, RZ, 0xc0, !PT ;  /* 0x0000000708077212 */ /* 0x000fe400078ec0ff */
[----:B------:R-:W-:Y:S02]  /*1be00*/  PRMT R8, R35, 0x7632, R8 ;  /* 0x0000763223087816 */ /* 0x000fe40000000008 */
[----:B------:R-:W-:Y:S02]  /*1be10*/  PRMT R29, R10, 0x5410, R9 ;  /* 0x000054100a1d7816 */ /* 0x000fe40000000009 */
[----:B------:R-:W-:Y:S01]  /*1be20*/  LOP3.LUT R9, R94, 0xffff, RZ, 0xc0, !PT ;  /* 0x0000ffff5e097812 */ /* 0x000fe200078ec0ff */
[----:B------:R-:W-:Y:S01]  /*1be30*/  IMAD.MOV.U32 R14, RZ, RZ, R133 ;  /* 0x000000ffff0e7224 */ /* 0x000fe200078e0085 */
[----:B------:R-:W-:Y:S01]  /*1be40*/  HSET2.LE.AND R5, R5, R0, PT ;  /* 0x0000000005057233 */ /* 0x000fe20003803000 */
[----:B------:R-:W-:Y:S01]  /*1be50*/  IMAD.MOV.U32 R15, RZ, RZ, R130 ;  /* 0x000000ffff0f7224 */ /* 0x000fe200078e0082 */
[----:B------:R-:W-:-:S02]  /*1be60*/  SHF.R.U32.HI R13, RZ, 0x18, R35 ;  /* 0x00000018ff0d7819 */ /* 0x000fc40000011623 */
[----:B------:R-:W-:Y:S02]  /*1be70*/  LOP3.LUT R10, R8, 0xff, RZ, 0xc0, !PT ;  /* 0x000000ff080a7812 */ /* 0x000fe400078ec0ff */
[C---:B------:R-:W-:Y:S02]  /*1be80*/  PRMT R8, R94.reuse, 0x7632, R8 ;  /* 0x000076325e087816 */ /* 0x040fe40000000008 */
[----:B------:R-:W-:Y:S02]  /*1be90*/  LOP3.LUT R12, R94, 0xff, RZ, 0xc0, !PT ;  /* 0x000000ff5e0c7812 */ /* 0x000fe400078ec0ff */
[----:B------:R-:W-:Y:S02]  /*1bea0*/  SHF.R.U32.HI R9, RZ, 0x8, R9 ;  /* 0x00000008ff097819 */ /* 0x000fe40000011609 */
[----:B------:R-:W-:Y:S02]  /*1beb0*/  LOP3.LUT R11, R57, 0xff, RZ, 0xc0, !PT ;  /* 0x000000ff390b7812 */ /* 0x000fe400078ec0ff */
[----:B------:R-:W-:-:S02]  /*1bec0*/  LOP3.LUT R4, R14, R4, RZ, 0xc0, !PT ;  /* 0x000000040e047212 */ /* 0x000fc400078ec0ff */
[----:B------:R-:W-:Y:S02]  /*1bed0*/  PRMT R28, R10, 0x5410, R13 ;  /* 0x000054100a1c7816 */ /* 0x000fe4000000000d */
[----:B------:R-:W-:Y:S02]  /*1bee0*/  LOP3.LUT R5, R15, R5, RZ, 0xc0, !PT ;  /* 0x000000050f057212 */ /* 0x000fe400078ec0ff */
[----:B------:R-:W-:Y:S02]  /*1bef0*/  SHF.R.U32.HI R14, RZ, 0x18, R94 ;  /* 0x00000018ff0e7819 */ /* 0x000fe4000001165e */
[----:B------:R-:W-:Y:S02]  /*1bf00*/  LOP3.LUT R8, R8, 0xff, RZ, 0xc0, !PT ;  /* 0x000000ff08087812 */ /* 0x000fe400078ec0ff */
[----:B------:R-:W-:Y:S02]  /*1bf10*/  PRMT R10, R12, 0x5410, R9 ;  /* 0x000054100c0a7816 */ /* 0x000fe40000000009 */
[----:B------:R-:W-:-:S02]  /*1bf20*/  PRMT R13, R11, 0x5410, R58 ;  /* 0x000054100b0d7816 */ /* 0x000fc4000000003a */
[C---:B------:R-:W-:Y:S02]  /*1bf30*/  LOP3.LUT R12, R27.reuse, 0xffff, RZ, 0xc0, !PT ;  /* 0x0000ffff1b0c7812 */ /* 0x040fe400078ec0ff */
[----:B------:R-:W-:Y:S02]  /*1bf40*/  PRMT R9, R8, 0x5410, R14 ;  /* 0x0000541008097816 */ /* 0x000fe4000000000e */
[--C-:B------:R-:W-:Y:S01]  /*1bf50*/  HSET2.LE.AND R8, R10, R0.reuse, PT ;  /* 0x000000000a087233 */ /* 0x100fe20003803000 */
[----:B-1----:R-:W-:Y:S01]  /*1bf60*/  HMMA.16816.F32 R36, R4, R16, R88 ;  /* 0x000000100424723c */ /* 0x002fe20000001858 */
[----:B------:R-:W-:Y:S02]  /*1bf70*/  HSET2.LE.AND R10, R13, R0, PT ;  /* 0x000000000d0a7233 */ /* 0x000fe40003803000 */
[----:B------:R-:W-:Y:S02]  /*1bf80*/  LOP3.LUT R13, R27, 0xff, RZ, 0xc0, !PT ;  /* 0x000000ff1b0d7812 */ /* 0x000fe400078ec0ff */
[----:B------:R-:W-:-:S03]  /*1bf90*/  SHF.R.U32.HI R12, RZ, 0x8, R12 ;  /* 0x00000008ff0c7819 */ /* 0x000fc6000001160c */
[----:B------:R-:W-:Y:S01]  /*1bfa0*/  HMMA.16816.F32 R80, R4, R18, R100 ;  /* 0x000000120450723c */ /* 0x000fe20000001864 */
[----:B------:R-:W-:Y:S01]  /*1bfb0*/  PRMT R90, R13, 0x5410, R12 ;  /* 0x000054100d5a7816 */ /* 0x000fe2000000000c */
[----:B------:R-:W-:Y:S01]  /*1bfc0*/  IMAD.MOV.U32 R106, RZ, RZ, R32 ;  /* 0x000000ffff6a7224 */ /* 0x000fe200078e0020 */
[----:B------:R-:W-:-:S05]  /*1bfd0*/  SHF.R.U32.HI R12, RZ, 0x18, R27 ;  /* 0x00000018ff0c7819 */ /* 0x000fca000001161b */
[----:B--2---:R-:W-:Y:S01]  /*1bfe0*/  HMMA.16816.F32 R68, R4, R20, R76 ;  /* 0x000000140444723c */ /* 0x004fe2000000184c */
[----:B------:R-:W-:-:S07]  /*1bff0*/  LOP3.LUT R11, R24, 0xff00ff, RZ, 0xc0, !PT ;  /* 0x00ff00ff180b7812 */ /* 0x000fce00078ec0ff */
[----:B------:R-:W-:Y:S01]  /*1c000*/  HMMA.16816.F32 R84, R4, R22, R72 ;  /* 0x000000160454723c */ /* 0x000fe20000001848 */
[----:B------:R-:W-:Y:S02]  /*1c010*/  PRMT R4, R27, 0x7632, R4 ;  /* 0x000076321b047816 */ /* 0x000fe40000000004 */
[----:B------:R-:W-:Y:S01]  /*1c020*/  LOP3.LUT R5, R92, 0xff, RZ, 0xc0, !PT ;  /* 0x000000ff5c057812 */ /* 0x000fe200078ec0ff */
[----:B------:R-:W1:Y:S01]  /*1c030*/  LDSM.16.MT88.4 R24, [R116+0x5000] ;  /* 0x005000007418783b */ /* 0x000e620000004200 */
[----:B------:R-:W-:Y:S02]  /*1c040*/  LOP3.LUT R4, R4, 0xff, RZ, 0xc0, !PT ;  /* 0x000000ff04047812 */ /* 0x000fe400078ec0ff */
[----:B------:R-:W-:Y:S02]  /*1c050*/  LOP3.LUT R6, R93, 0xff, RZ, 0xc0, !PT ;  /* 0x000000ff5d067812 */ /* 0x000fe400078ec0ff */
[----:B------:R-:W-:Y:S02]  /*1c060*/  PRMT R95, R5, 0x5410, R95 ;  /* 0x00005410055f7816 */ /* 0x000fe4000000005f */
[----:B------:R-:W-:-:S02]  /*1c070*/  PRMT R89, R4, 0x5410, R12 ;  /* 0x0000541004597816 */ /* 0x000fc4000000000c */
[C---:B------:R-:W-:Y:S02]  /*1c080*/  LOP3.LUT R5, R63.reuse, 0xffff, RZ, 0xc0, !PT ;  /* 0x0000ffff3f057812 */ /* 0x040fe400078ec0ff */
[----:B------:R-:W-:Y:S02]  /*1c090*/  PRMT R107, R32, 0x7771, RZ ;  /* 0x00007771206b7816 */ /* 0x000fe400000000ff */
[----:B------:R-:W-:Y:S02]  /*1c0a0*/  LOP3.LUT R7, R106, 0xff, RZ, 0xc0, !PT ;  /* 0x000000ff6a077812 */ /* 0x000fe400078ec0ff */
[----:B------:R-:W-:Y:S02]  /*1c0b0*/  PRMT R88, R6, 0x5410, R105 ;  /* 0x0000541006587816 */ /* 0x000fe40000000069 */
[----:B------:R-:W-:Y:S02]  /*1c0c0*/  PRMT R4, R63, 0x7632, R4 ;  /* 0x000076323f047816 */ /* 0x000fe40000000004 */
[----:B------:R-:W-:-:S02]  /*1c0d0*/  LOP3.LUT R6, R61, 0xffff, RZ, 0xc0, !PT ;  /* 0x0000ffff3d067812 */ /* 0x000fc400078ec0ff */
[--C-:B------:R-:W-:Y:S02]  /*1c0e0*/  HSET2.LE.AND R9, R9, R0.reuse, PT ;  /* 0x0000000009097233 */ /* 0x100fe40003803000 */
[----:B------:R-:W-:Y:S02]  /*1c0f0*/  HSET2.LE.AND R11, R11, R0, PT ;  /* 0x000000000b0b7233 */ /* 0x000fe40003803000 */
[----:B------:R-:W-:Y:S02]  /*1c100*/  SHF.R.U32.HI R12, RZ, 0x8, R5 ;  /* 0x00000008ff0c7819 */ /* 0x000fe40000011605 */
[----:B------:R-:W-:Y:S02]  /*1c110*/  PRMT R47, R7, 0x5410, R107 ;  /* 0x00005410072f7816 */ /* 0x000fe4000000006b */
[----:B------:R-:W-:Y:S02]  /*1c120*/  LOP3.LUT R5, R4, 0xff, RZ, 0xc0, !PT ;  /* 0x000000ff04057812 */ /* 0x000fe400078ec0ff */
[----:B------:R-:W-:-:S02]  /*1c130*/  LOP3.LUT R7, R61, 0xff, RZ, 0xc0, !PT ;  /* 0x000000ff3d077812 */ /* 0x000fc400078ec0ff */
[----:B------:R-:W-:Y:S02]  /*1c140*/  SHF.R.U32.HI R4, RZ, 0x8, R6 ;  /* 0x00000008ff047819 */ /* 0x000fe40000011606 */
[----:B------:R-:W-:Y:S02]  /*1c150*/  LOP3.LUT R8, R162, R8, RZ, 0xc0, !PT ;  /* 0x00000008a2087212 */ /* 0x000fe400078ec0ff */
[----:B----4-:R-:W-:Y:S02]  /*1c160*/  LOP3.LUT R9, R163, R9, RZ, 0xc0, !PT ;  /* 0x00000009a3097212 */ /* 0x010fe400078ec0ff */
[----:B---3--:R-:W-:Y:S02]  /*1c170*/  LOP3.LUT R10, R159, R10, RZ, 0xc0, !PT ;  /* 0x0000000a9f0a7212 */ /* 0x008fe400078ec0ff */
[----:B------:R-:W-:Y:S01]  /*1c180*/  LOP3.LUT R11, R204, R11, RZ, 0xc0, !PT ;  /* 0x0000000bcc0b7212 */ /* 0x000fe200078ec0ff */
[----:B------:R-:W2:Y:S01]  /*1c190*/  LDC R159, c[0x0][0x448] ;  /* 0x00011200ff9f7b82 */ /* 0x000ea20000000800 */
[----:B------:R-:W-:Y:S01]  /*1c1a0*/  PRMT R92, R7, 0x5410, R4 ;  /* 0x00005410075c7816 */ /* 0x000fe20000000004 */
[----:B------:R-:W3:Y:S01]  /*1c1b0*/  LDL.LU R204, [R1+0x404] ;  /* 0x0004040001cc7983 */ /* 0x000ee20000300800 */
[----:B------:R-:W-:-:S02]  /*1c1c0*/  LOP3.LUT R7, R112, 0xff00ff, RZ, 0xc0, !PT ;  /* 0x00ff00ff70077812 */ /* 0x000fc400078ec0ff */
[----:B------:R-:W-:Y:S01]  /*1c1d0*/  SHF.R.U32.HI R13, RZ, 0x18, R63 ;  /* 0x00000018ff0d7819 */ /* 0x000fe2000001163f */
[----:B------:R-:W-:Y:S01]  /*1c1e0*/  HMMA.16816.F32 R72, R8, R16, R48 ;  /* 0x000000100848723c */ /* 0x000fe20000001830 */
[----:B------:R-:W-:Y:S02]  /*1c1f0*/  LOP3.LUT R14, R63, 0xff, RZ, 0xc0, !PT ;  /* 0x000000ff3f0e7812 */ /* 0x000fe400078ec0ff */
[----:B------:R-:W-:Y:S02]  /*1c200*/  HSET2.LE.AND R7, R7, R0, PT ;  /* 0x0000000007077233 */ /* 0x000fe40003803000 */
[----:B------:R-:W-:-:S03]  /*1c210*/  PRMT R63, R5, 0x5410, R13 ;  /* 0x00005410053f7816 */ /* 0x000fc6000000000d */
[----:B------:R-:W-:Y:S01]  /*1c220*/  HMMA.16816.F32 R76, R8, R18, R40 ;  /* 0x00000012084c723c */ /* 0x000fe20000001828 */
[----:B------:R-:W-:Y:S01]  /*1c230*/  IMAD.MOV.U32 R13, RZ, RZ, R152 ;  /* 0x000000ffff0d7224 */ /* 0x000fe200078e0098 */
[----:B------:R-:W-:-:S06]  /*1c240*/  HSET2.LE.AND R5, R28, R0, PT ;  /* 0x000000001c057233 */ /* 0x000fcc0003803000 */
[C---:B------:R-:W-:Y:S08]  /*1c250*/  HMMA.16816.F32 R64, R8.reuse, R20, R64 ;  /* 0x000000140840723c */ /* 0x040ff00000001840 */
[----:B------:R-:W-:Y:S01]  /*1c260*/  HMMA.16816.F32 R52, R8, R22, R52 ;  /* 0x000000160834723c */ /* 0x000fe20000001834 */
[----:B------:R-:W-:Y:S01]  /*1c270*/  IMAD.MOV.U32 R8, RZ, RZ, R153 ;  /* 0x000000ffff087224 */ /* 0x000fe200078e0099 */
[----:B------:R-:W-:Y:S01]  /*1c280*/  PRMT R10, R61, 0x7632, R10 ;  /* 0x000076323d0a7816 */ /* 0x000fe2000000000a */
[----:B------:R-:W-:Y:S03]  /*1c290*/  LDSM.16.MT88.4 R20, [R116+0x5400] ;  /* 0x005400007414783b */ /* 0x000fe60000004200 */
[----:B------:R-:W-:-:S02]  /*1c2a0*/  LOP3.LUT R7, R8, R7, RZ, 0xc0, !PT ;  /* 0x0000000708077212 */ /* 0x000fc400078ec0ff */
[----:B------:R-:W-:Y:S02]  /*1c2b0*/  PRMT R8, R56, 0x7632, R8 ;  /* 0x0000763238087816 */ /* 0x000fe40000000008 */
[----:B------:R-:W-:Y:S02]  /*1c2c0*/  LOP3.LUT R5, R13, R5, RZ, 0xc0, !PT ;  /* 0x000000050d057212 */ /* 0x000fe400078ec0ff */
[----:B------:R-:W-:Y:S02]  /*1c2d0*/  LOP3.LUT R13, R10, 0xff, RZ, 0xc0, !PT ;  /* 0x000000ff0a0d7812 */ /* 0x000fe400078ec0ff */
[----:B------:R-:W-:Y:S02]  /*1c2e0*/  LOP3.LUT R10, R8, 0xff, RZ, 0xc0, !PT ;  /* 0x000000ff080a7812 */ /* 0x000fe400078ec0ff */
[----:B------:R-:W-:-:S05]  /*1c2f0*/  HSET2.LE.AND R8, R104, R0, PT ;  /* 0x0000000068087233 */ /* 0x000fca0003803000 */
[----:B------:R-:W-:Y:S02]  /*1c300*/  LOP3.LUT R8, R232, R8, RZ, 0xc0, !PT ;  /* 0x00000008e8087212 */ /* 0x000fe400078ec0ff */
[----:B------:R-:W4:Y:S01]  /*1c310*/  LDL.LU R232, [R1+0x400] ;  /* 0x0004000001e87983 */ /* 0x000f220000300800 */
[----:B------:R-:W-:Y:S02]  /*1c320*/  PRMT R94, R34, 0x5410, R62 ;  /* 0x00005410225e7816 */ /* 0x000fe4000000003e */
[----:B------:R-:W-:Y:S01]  /*1c330*/  PRMT R62, R14, 0x5410, R12 ;  /* 0x000054100e3e7816 */ /* 0x000fe2000000000c */
[----:B------:R-:W-:Y:S01]  /*1c340*/  IMAD.MOV.U32 R12, RZ, RZ, R134 ;  /* 0x000000ffff0c7224 */ /* 0x000fe200078e0086 */
[--C-:B------:R-:W-:Y:S01]  /*1c350*/  HSET2.LE.AND R4, R29, R0.reuse, PT ;  /* 0x000000001d047233 */ /* 0x100fe20003803000 */
[----:B------:R-:W-:Y:S01]  /*1c360*/  IMAD.MOV.U32 R14, RZ, RZ, R128 ;  /* 0x000000ffff0e7224 */ /* 0x000fe200078e0080 */
[----:B------:R-:W-:Y:S01]  /*1c370*/  HSET2.LE.AND R6, R109, R0, PT ;  /* 0x000000006d067233 */ /* 0x000fe20003803000 */
[----:B------:R-:W-:Y:S01]  /*1c380*/  LDSM.16.MT88.4 R28, [R60+0x1400] ;  /* 0x001400003c1c783b */ /* 0x000fe20000004200 */
[----:B------:R-:W-:-:S02]  /*1c390*/  LOP3.LUT R9, R56, 0xffff, RZ, 0xc0, !PT ;  /* 0x0000ffff38097812 */ /* 0x000fc400078ec0ff */
[----:B------:R-:W-:Y:S02]  /*1c3a0*/  LOP3.LUT R15, R108, 0xff, RZ, 0xc0, !PT ;  /* 0x000000ff6c0f7812 */ /* 0x000fe400078ec0ff */
[----:B------:R-:W-:Y:S02]  /*1c3b0*/  LOP3.LUT R11, R46, 0xffff, RZ, 0xc0, !PT ;  /* 0x0000ffff2e0b7812 */ /* 0x000fe400078ec0ff */
[----:B------:R-:W-:Y:S02]  /*1c3c0*/  LOP3.LUT R4, R12, R4, RZ, 0xc0, !PT ;  /* 0x000000040c047212 */ /* 0x000fe400078ec0ff */
[----:B------:R-:W-:Y:S02]  /*1c3d0*/  LOP3.LUT R6, R14, R6, RZ, 0xc0, !PT ;  /* 0x000000060e067212 */ /* 0x000fe400078ec0ff */
[----:B------:R-:W-:Y:S02]  /*1c3e0*/  SHF.R.U32.HI R17, RZ, 0x18, R61 ;  /* 0x00000018ff117819 */ /* 0x000fe4000001163d */
[----:B------:R-:W-:-:S02]  /*1c3f0*/  SHF.R.U32.HI R12, RZ, 0x8, R9 ;  /* 0x00000008ff0c7819 */ /* 0x000fc40000011609 */
[----:B------:R-:W-:Y:S02]  /*1c400*/  PRMT R111, R15, 0x5410, R111 ;  /* 0x000054100f6f7816 */ /* 0x000fe4000000006f */
[----:B------:R-:W-:Y:S02]  /*1c410*/  LOP3.LUT R16, R56, 0xff, RZ, 0xc0, !PT ;  /* 0x000000ff38107812 */ /* 0x000fe400078ec0ff */
[----:B------:R-:W-:Y:S02]  /*1c420*/  LOP3.LUT R14, R46, 0xff, RZ, 0xc0, !PT ;  /* 0x000000ff2e0e7812 */ /* 0x000fe400078ec0ff */
[----:B------:R-:W-:Y:S02]  /*1c430*/  SHF.R.U32.HI R9, RZ, 0x8, R11 ;  /* 0x00000008ff097819 */ /* 0x000fe4000001160b */
[----:B------:R-:W-:Y:S02]  /*1c440*/  SHF.R.U32.HI R15, RZ, 0x18, R56 ;  /* 0x00000018ff0f7819 */ /* 0x000fe40000011638 */
[----:B------:R-:W-:-:S02]  /*1c450*/  LOP3.LUT R11, R127, 0xff00ff, RZ, 0xc0, !PT ;  /* 0x00ff00ff7f0b7812 */ /* 0x000fc400078ec0ff */
[----:B------:R-:W-:Y:S02]  /*1c460*/  PRMT R91, R13, 0x5410, R17 ;  /* 0x000054100d5b7816 */ /* 0x000fe40000000011 */
[----:B------:R-:W-:Y:S02]  /*1c470*/  PRMT R17, R16, 0x5410, R12 ;  /* 0x0000541010117816 */ /* 0x000fe4000000000c */
[----:B------:R-:W-:Y:S02]  /*1c480*/  PRMT R61, R14, 0x5410, R9 ;  /* 0x000054100e3d7816 */ /* 0x000fe40000000009 */
[----:B------:R-:W-:Y:S02]  /*1c490*/  PRMT R16, R10, 0x5410, R15 ;  /* 0x000054100a107816 */ /* 0x000fe4000000000f */
[--C-:B------:R-:W-:Y:S02]  /*1c4a0*/  HSET2.LE.AND R9, R110, R0.reuse, PT ;  /* 0x000000006e097233 */ /* 0x100fe40003803000 */
[----:B------:R-:W-:-:S02]  /*1c4b0*/  HSET2.LE.AND R10, R113, R0, PT ;  /* 0x00000000710a7233 */ /* 0x000fc40003803000 */
[----:B------:R-:W-:Y:S02]  /*1c4c0*/  HSET2.LE.AND R11, R11, R0, PT ;  /* 0x000000000b0b7233 */ /* 0x000fe40003803000 */
[----:B------:R-:W-:Y:S02]  /*1c4d0*/  LOP3.LUT R9, R209, R9, RZ, 0xc0, !PT ;  /* 0x00000009d1097212 */ /* 0x000fe400078ec0ff */
[----:B------:R-:W3:Y:S01]  /*1c4e0*/  LDL.LU R209, [R1+0x3fc] ;  /* 0x0003fc0001d17983 */ /* 0x000ee20000300800 */
[----:B------:R-:W-:Y:S02]  /*1c4f0*/  LOP3.LUT R10, R225, R10, RZ, 0xc0, !PT ;  /* 0x0000000ae10a7212 */ /* 0x000fe400078ec0ff */
[----:B------:R-:W-:Y:S01]  /*1c500*/  LOP3.LUT R11, R229, R11, RZ, 0xc0, !PT ;  /* 0x0000000be50b7212 */ /* 0x000fe200078ec0ff */
[----:B------:R-:W3:Y:S04]  /*1c510*/  LDL.LU R225, [R1+0x3f8] ;  /* 0x0003f80001e17983 */ /* 0x000ee80000300800 */
[----:B------:R-:W2:Y:S04]  /*1c520*/  LDL.LU R229, [R1+0x3f4] ;  /* 0x0003f40001e57983 */ /* 0x000ea80000300800 */
[----:B----4-:R-:W-:Y:S04]  /*1c530*/  STG.E.U16 desc[UR20][R164.64+-0xee], R232 ;  /* 0xffff12e8a4007986 */ /* 0x010fe8000c101514 */
[----:B------:R4:W-:Y:S04]  /*1c540*/  STG.E.U16 desc[UR20][R198.64+-0xf0], R231 ;  /* 0xffff10e7c6007986 */ /* 0x0009e8000c101514 */
[----:B------:R1:W-:Y:S04]  /*1c550*/  STG.E.U16 desc[UR20][R198.64+-0xee], R226 ;  /* 0xffff12e2c6007986 */ /* 0x0003e8000c101514 */
[----:B----4-:R-:W4:Y:S04]  /*1c560*/  LDL.LU R231, [R1+0x3f0] ;  /* 0x0003f00001e77983 */ /* 0x010f280000300800 */
[----:B-1----:R-:W3:Y:S01]  /*1c570*/  LDL.LU R226, [R1+0x3ec] ;  /* 0x0003ec0001e27983 */ /* 0x002ee20000300800 */
[----:B------:R-:W-:-:S02]  /*1c580*/  PRMT R33, R32, 0x7773, RZ ;  /* 0x0000777320217816 */ /* 0x000fc400000000ff */
[----:B------:R-:W-:-:S04]  /*1c590*/  PRMT R32, R32, 0x7772, RZ ;  /* 0x0000777220207816 */ /* 0x000fc800000000ff */
[----:B------:R-:W-:Y:S02]  /*1c5a0*/  PRMT R96, R32, 0x5410, R33 ;  /* 0x0000541020607816 */ /* 0x000fe40000000021 */
[----:B------:R-:W1:Y:S01]  /*1c5b0*/  LDSM.16.MT88.4 R32, [R60+0x1000] ;  /* 0x001000003c20783b */ /* 0x000e620000004200 */
[C---:B------:R-:W-:Y:S03]  /*1c5c0*/  HMMA.16816.F32 R56, R4.reuse, R24, R36 ;  /* 0x000000180438723c */ /* 0x040fe60000001824 */
[----:B------:R1:W-:Y:S05]  /*1c5d0*/  STG.E.U16 desc[UR20][R2.64+-0xf0], R214 ;  /* 0xffff10d602007986 */ /* 0x0003ea000c101514 */
[C---:B------:R-:W-:Y:S01]  /*1c5e0*/  HMMA.16816.F32 R48, R4.reuse, R26, R80 ;  /* 0x0000001a0430723c */ /* 0x040fe20000001850 */
[----:B------:R1:W-:Y:S04]  /*1c5f0*/  STG.E.U16 desc[UR20][R2.64+-0xee], R222 ;  /* 0xffff12de02007986 */ /* 0x0003e8000c101514 */
[----:B--2---:R-:W-:Y:S04]  /*1c600*/  STG.E.U16 desc[UR20][R44.64+-0xde], R229 ;  /* 0xffff22e52c007986 */ /* 0x004fe8000c101514 */
[----:B-1----:R-:W2:Y:S04]  /*1c610*/  LDL.LU R214, [R1+0x3e8] ;  /* 0x0003e80001d67983 */ /* 0x002ea80000300800 */
[----:B------:R-:W2:Y:S01]  /*1c620*/  LDL.LU R222, [R1+0x3e4] ;  /* 0x0003e40001de7983 */ /* 0x000ea20000300800 */
[C---:B------:R-:W-:Y:S08]  /*1c630*/  HMMA.16816.F32 R40, R4.reuse, R32, R68 ;  /* 0x000000200428723c */ /* 0x040ff00000001844 */
[----:B------:R-:W-:Y:S01]  /*1c640*/  HMMA.16816.F32 R36, R4, R34, R84 ;  /* 0x000000220424723c */ /* 0x000fe20000001854 */
[C---:B------:R-:W-:Y:S01]  /*1c650*/  IMAD.WIDE R6, R159.reuse, 0x70, R164 ;  /* 0x000000709f067825 */ /* 0x040fe200078e02a4 */
[----:B----4-:R-:W-:Y:S04]  /*1c660*/  STG.E.U16 desc[UR20][R44.64+-0xe0], R231 ;  /* 0xffff20e72c007986 */ /* 0x010fe8000c101514 */
[----:B---3--:R-:W-:Y:S04]  /*1c670*/  STG.E.U16 desc[UR20][R164.64+-0xe0], R226 ;  /* 0xffff20e2a4007986 */ /* 0x008fe8000c101514 */
[----:B------:R-:W-:Y:S04]  /*1c680*/  STG.E.U16 desc[UR20][R164.64+-0xde], R225 ;  /* 0xffff22e1a4007986 */ /* 0x000fe8000c101514 */
[----:B------:R1:W-:Y:S04]  /*1c690*/  STG.E.U16 desc[UR20][R6.64+-0xe0], R221 ;  /* 0xffff20dd06007986 */ /* 0x0003e8000c101514 */
[----:B------:R3:W-:Y:S04]  /*1c6a0*/  STG.E.U16 desc[UR20][R6.64+-0xde], R212 ;  /* 0xffff22d406007986 */ /* 0x0007e8000c101514 */
[----:B-1----:R-:W4:Y:S04]  /*1c6b0*/  LDL.LU R221, [R1+0x3e0] ;  /* 0x0003e00001dd7983 */ /* 0x002f280000300800 */
[----:B---3--:R-:W3:Y:S01]  /*1c6c0*/  LDL.LU R212, [R1+0x3d4] ;  /* 0x0003d40001d47983 */ /* 0x008ee20000300800 */
[----:B------:R-:W-:Y:S01]  /*1c6d0*/  IMAD.WIDE R6, R159, -0x70, R6 ;  /* 0xffffff909f067825 */ /* 0x000fe200078e0206 */
[----:B------:R-:W-:-:S02]  /*1c6e0*/  HSET2.LE.AND R4, R17, R0, PT ;  /* 0x0000000011047233 */ /* 0x000fc40003803000 */
[----:B------:R-:W-:Y:S01]  /*1c6f0*/  HSET2.LE.AND R5, R16, R0, PT ;  /* 0x0000000010057233 */ /* 0x000fe20003803000 */
[----:B------:R1:W-:Y:S01]  /*1c700*/  STG.E.U16 desc[UR20][R2.64+-0xe0], R215 ;  /* 0xffff20d702007986 */ /* 0x0003e2000c101514 */
[----:B------:R-:W-:-:S03]  /*1c710*/  IMAD.WIDE R16, R159, 0x70, R6 ;  /* 0x000000709f107825 */ /* 0x000fc600078e0206 */
[----:B------:R1:W-:Y:S04]  /*1c720*/  STG.E.U16 desc[UR20][R2.64+-0xde], R213 ;  /* 0xffff22d502007986 */ /* 0x0003e8000c101514 */
[----:B--2---:R-:W-:Y:S04]  /*1c730*/  STG.E.U16 desc[UR20][R44.64+-0xd0], R222 ;  /* 0xffff30de2c007986 */ /* 0x004fe8000c101514 */
[----:B-1----:R-:W2:Y:S04]  /*1c740*/  LDL.LU R215, [R1+0x3d0] ;  /* 0x0003d00001d77983 */ /* 0x002ea80000300800 */
[----:B------:R-:W2:Y:S04]  /*1c750*/  LDL.LU R213, [R1+0x3cc] ;  /* 0x0003cc0001d57983 */ /* 0x000ea80000300800 */
[----:B------:R-:W2:Y:S04]  /*1c760*/  LDL.LU R163, [R1+0x1e4] ;  /* 0x0001e40001a37983 */ /* 0x000ea80000300800 */
[----:B----4-:R-:W-:Y:S04]  /*1c770*/  STG.E.U16 desc[UR20][R44.64+-0xce], R221 ;  /* 0xffff32dd2c007986 */ /* 0x010fe8000c101514 */
[----:B------:R-:W-:Y:S04]  /*1c780*/  STG.E.U16 desc[UR20][R6.64+-0xd0], R214 ;  /* 0xffff30d606007986 */ /* 0x000fe8000c101514 */
[----:B---3--:R-:W-:Y:S04]  /*1c790*/  STG.E.U16 desc[UR20][R6.64+-0xce], R212 ;  /* 0xffff32d406007986 */ /* 0x008fe8000c101514 */
[----:B------:R1:W-:Y:S04]  /*1c7a0*/  STG.E.U16 desc[UR20][R16.64+-0xd0], R210 ;  /* 0xffff30d210007986 */ /* 0x0003e8000c101514 */
[----:B-1----:R-:W3:Y:S01]  /*1c7b0*/  LDL.LU R210, [R1+0x3c8] ;  /* 0x0003c80001d27983 */ /* 0x002ee20000300800 */
[----:B------:R-:W-:-:S02]  /*1c7c0*/  PRMT R12, R46, 0x7632, R12 ;  /* 0x000076322e0c7816 */ /* 0x000fc4000000000c */
[----:B------:R-:W-:Y:S02]  /*1c7d0*/  SHF.R.U32.HI R13, RZ, 0x18, R46 ;  /* 0x00000018ff0d7819 */ /* 0x000fe4000001162e */
[----:B------:R-:W-:Y:S01]  /*1c7e0*/  LOP3.LUT R12, R12, 0xff, RZ, 0xc0, !PT ;  /* 0x000000ff0c0c7812 */ /* 0x000fe200078ec0ff */
[----:B------:R-:W-:-:S03]  /*1c7f0*/  IMAD.WIDE R6, R159, -0x70, R16 ;  /* 0xffffff909f067825 */ /* 0x000fc600078e0210 */
[----:B------:R-:W-:Y:S01]  /*1c800*/  PRMT R46, R12, 0x5410, R13 ;  /* 0x000054100c2e7816 */ /* 0x000fe2000000000d */
[----:B------:R-:W-:Y:S02]  /*1c810*/  IMAD.MOV.U32 R12, RZ, RZ, R141 ;  /* 0x000000ffff0c7224 */ /* 0x000fe400078e008d */
[----:B------:R-:W-:Y:S01]  /*1c820*/  IMAD.MOV.U32 R13, RZ, RZ, R166 ;  /* 0x000000ffff0d7224 */ /* 0x000fe200078e00a6 */
[----:B------:R1:W-:Y:S02]  /*1c830*/  STG.E.U16 desc[UR20][R16.64+-0xce], R205 ;  /* 0xffff32cd10007986 */ /* 0x0003e4000c101514 */
[----:B------:R-:W-:Y:S02]  /*1c840*/  LOP3.LUT R12, R12, R4, RZ, 0xc0, !PT ;  /* 0x000000040c0c7212 */ /* 0x000fe400078ec0ff */
[----:B------:R-:W-:Y:S01]  /*1c850*/  LOP3.LUT R13, R13, R5, RZ, 0xc0, !PT ;  /* 0x000000050d0d7212 */ /* 0x000fe200078ec0ff */
[----:B------:R4:W-:Y:S01]  /*1c860*/  STG.E.U16 desc[UR20][R2.64+-0xd0], R206 ;  /* 0xffff30ce02007986 */ /* 0x0009e2000c101514 */
[----:B------:R-:W-:-:S03]  /*1c870*/  IMAD.WIDE R4, R159, 0x70, R6 ;  /* 0x000000709f047825 */ /* 0x000fc600078e0206 */
[----:B------:R4:W-:Y:S04]  /*1c880*/  STG.E.U16 desc[UR20][R2.64+-0xce], R207 ;  /* 0xffff32cf02007986 */ /* 0x0009e8000c101514 */
[----:B--2---:R-:W-:Y:S04]  /*1c890*/  STG.E.U16 desc[UR20][R44.64+-0xc0], R213 ;  /* 0xffff40d52c007986 */ /* 0x004fe8000c101514 */
[----:B------:R-:W-:Y:S04]  /*1c8a0*/  STG.E.U16 desc[UR20][R44.64+-0xbe], R215 ;  /* 0xffff42d72c007986 */ /* 0x000fe8000c101514 */
[----:B------:R-:W-:Y:S04]  /*1c8b0*/  STG.E.U16 desc[UR20][R6.64+-0xbe], R209 ;  /* 0xffff42d106007986 */ /* 0x000fe8000c101514 */
[----:B-1----:R-:W2:Y:S04]  /*1c8c0*/  LDL.LU R205, [R1+0x3c4] ;  /* 0x0003c40001cd7983 */ /* 0x002ea80000300800 */
[----:B----4-:R-:W4:Y:S04]  /*1c8d0*/  LDL.LU R206, [R1+0x3c0] ;  /* 0x0003c00001ce7983 */ /* 0x010f280000300800 */
[----:B------:R-:W2:Y:S04]  /*1c8e0*/  LDL.LU R207, [R1+0x3bc] ;  /* 0x0003bc0001cf7983 */ /* 0x000ea80000300800 */
[----:B---3--:R-:W-:Y:S04]  /*1c8f0*/  STG.E.U16 desc[UR20][R6.64+-0xc0], R210 ;  /* 0xffff40d206007986 */ /* 0x008fe8000c101514 */
[----:B------:R1:W-:Y:S04]  /*1c900*/  STG.E.U16 desc[UR20][R4.64+-0xc0], R181 ;  /* 0xffff40b504007986 */ /* 0x0003e8000c101514 */
[----:B-1----:R-:W3:Y:S01]  /*1c910*/  LDL.LU R181, [R1+0x3b8] ;  /* 0x0003b80001b57983 */ /* 0x002ee20000300800 */
[----:B------:R-:W-:Y:S01]  /*1c920*/  HMMA.16816.F32 R72, R8, R24, R72 ;  /* 0x000000180848723c */ /* 0x000fe20000001848 */
[----:B------:R-:W-:-:S02]  /*1c930*/  HSET2.LE.AND R6, R62, R0, PT ;  /* 0x000000003e067233 */ /* 0x000fc40003803000 */
[----:B------:R1:W-:Y:S01]  /*1c940*/  STG.E.U16 desc[UR20][R4.64+-0xbe], R180 ;  /* 0xffff42b404007986 */ /* 0x0003e2000c101514 */
[----:B------:R-:W-:-:S04]  /*1c950*/  HSET2.LE.AND R7, R63, R0, PT ;  /* 0x000000003f077233 */ /* 0x000fc80003803000 */
[C---:B------:R-:W-:Y:S01]  /*1c960*/  HMMA.16816.F32 R76, R8.reuse, R26, R76 ;  /* 0x0000001a084c723c */ /* 0x040fe2000000184c */
[----:B------:R-:W-:Y:S07]  /*1c970*/  STG.E.U16 desc[UR20][R2.64+-0xc0], R250 ;  /* 0xffff40fa02007986 */ /* 0x000fee000c101514 */
[C---:B------:R-:W-:Y:S01]  /*1c980*/  HMMA.16816.F32 R80, R8.reuse, R32, R64 ;  /* 0x000000200850723c */ /* 0x040fe20000001840 */
[----:B------:R-:W-:Y:S07]  /*1c990*/  STG.E.U16 desc[UR20][R2.64+-0xbe], R251 ;  /* 0xffff42fb02007986 */ /* 0x000fee000c101514 */
[----:B------:R-:W-:Y:S01]  /*1c9a0*/  HMMA.16816.F32 R68, R8, R34, R52 ;  /* 0x000000220844723c */ /* 0x000fe20000001834 */
[----:B------:R-:W-:Y:S01]  /*1c9b0*/  LOP3.LUT R9, R132, 0xff00ff, RZ, 0xc0, !PT ;  /* 0x00ff00ff84097812 */ /* 0x000fe200078ec0ff */
[----:B--2---:R-:W-:Y:S01]  /*1c9c0*/  STG.E.U16 desc[UR20][R44.64+-0xb0], R207 ;  /* 0xffff50cf2c007986 */ /* 0x004fe2000c101514 */
[----:B-1----:R-:W-:-:S03]  /*1c9d0*/  IMAD.WIDE R4, R159, -0x70, R4 ;  /* 0xffffff909f047825 */ /* 0x002fc600078e0204 */
[----:B----4-:R-:W-:Y:S01]  /*1c9e0*/  STG.E.U16 desc[UR20][R44.64+-0xae], R206 ;  /* 0xffff52ce2c007986 */ /* 0x010fe2000c101514 */
[--C-:B------:R-:W-:Y:S02]  /*1c9f0*/  HSET2.LE.AND R10, R88, R0.reuse, PT ;  /* 0x00000000580a7233 */ /* 0x100fe40003803000 */
[----:B------:R-:W-:Y:S01]  /*1ca00*/  LOP3.LUT R8, R163, R6, RZ, 0xc0, !PT ;  /* 0x00000006a3087212 */ /* 0x000fe200078ec0ff */
[----:B------:R-:W-:Y:S01]  /*1ca10*/  STG.E.U16 desc[UR20][R4.64+-0xb0], R205 ;  /* 0xffff50cd04007986 */ /* 0x000fe2000c101514 */
[----:B------:R-:W-:-:S03]  /*1ca20*/  HSET2.LE.AND R6, R9, R0, PT ;  /* 0x0000000009067233 */ /* 0x000fc60003803000 */
[----:B------:R1:W-:Y:S01]  /*1ca30*/  STG.E.U16 desc[UR20][R4.64+-0xae], R204 ;  /* 0xffff52cc04007986 */ /* 0x0003e2000c101514 */
[----:B------:R-:W-:-:S03]  /*1ca40*/  LOP3.LUT R10, R197, R10, RZ, 0xc0, !PT ;  /* 0x0000000ac50a7212 */ /* 0x000fc600078ec0ff */
[----:B------:R-:W2:Y:S01]  /*1ca50*/  LDL.LU R180, [R1+0x3b4] ;  /* 0x0003b40001b47983 */ /* 0x000ea20000300800 */
[----:B------:R-:W-:Y:S02]  /*1ca60*/  LOP3.LUT R11, R200, R6, RZ, 0xc0, !PT ;  /* 0x00000006c80b7212 */ /* 0x000fe400078ec0ff */
[----:B------:R-:W-:Y:S01]  /*1ca70*/  LOP3.LUT R15, R96, 0xff00ff, RZ, 0xc0, !PT ;  /* 0x00ff00ff600f7812 */ /* 0x000fe200078ec0ff */
[----:B------:R-:W-:Y:S01]  /*1ca80*/  IMAD.MOV.U32 R18, RZ, RZ, R138 ;  /* 0x000000ffff127224 */ /* 0x000fe200078e008a */
[----:B------:R-:W-:Y:S01]  /*1ca90*/  HSET2.LE.AND R14, R47, R0, PT ;  /* 0x000000002f0e7233 */ /* 0x000fe20003803000 */
[----:B------:R-:W-:Y:S01]  /*1caa0*/  IMAD.MOV.U32 R19, RZ, RZ, R136 ;  /* 0x000000ffff137224 */ /* 0x000fe200078e0088 */
[----:B------:R-:W4:Y:S01]  /*1cab0*/  LDSM.16.MT88.4 R24, [R116+0x5800] ;  /* 0x005800007418783b */ /* 0x000f220000004200 */
[----:B------:R-:W-:Y:S02]  /*1cac0*/  IMAD.MOV.U32 R16, RZ, RZ, R142 ;  /* 0x000000ffff107224 */ /* 0x000fe400078e008e */
[----:B------:R-:W-:Y:S01]  /*1cad0*/  IMAD.MOV.U32 R17, RZ, RZ, R140 ;  /* 0x000000ffff117224 */ /* 0x000fe200078e008c */
[----:B------:R-:W4:Y:S01]  /*1cae0*/  LDSM.16.MT88.4 R32, [R60+0x1800] ;  /* 0x001800003c20783b */ /* 0x000f220000004200 */
[----:B-1----:R-:W-:-:S05]  /*1caf0*/  IMAD.WIDE R4, R159, 0x70, R4 ;  /* 0x000000709f047825 */ /* 0x002fca00078e0204 */
[----:B------:R1:W-:Y:S04]  /*1cb00*/  STG.E.U16 desc[UR20][R4.64+-0xb0], R201 ;  /* 0xffff50c904007986 */ /* 0x0003e8000c101514 */
[----:B------:R4:W-:Y:S01]  /*1cb10*/  STG.E.U16 desc[UR20][R4.64+-0xae], R196 ;  /* 0xffff52c404007986 */ /* 0x0009e2000c101514 */
[----:B---3--:R-:W-:-:S03]  /*1cb20*/  LOP3.LUT R9, R181, R7, RZ, 0xc0, !PT ;  /* 0x00000007b5097212 */ /* 0x008fc600078ec0ff */
[----:B------:R-:W3:Y:S04]  /*1cb30*/  LDL.LU R181, [R1+0x3b0] ;  /* 0x0003b00001b57983 */ /* 0x000ee80000300800 */
[----:B------:R-:W2:Y:S04]  /*1cb40*/  LDL.LU R197, [R1+0x3ac] ;  /* 0x0003ac0001c57983 */ /* 0x000ea80000300800 */
[----:B------:R-:W3:Y:S04]  /*1cb50*/  LDL.LU R200, [R1+0x3a8] ;  /* 0x0003a80001c87983 */ /* 0x000ee80000300800 */
[----:B-1----:R-:W2:Y:S04]  /*1cb60*/  LDL.LU R201, [R1+0x3a0] ;  /* 0x0003a00001c97983 */ /* 0x002ea80000300800 */
[----:B----4-:R-:W4:Y:S01]  /*1cb70*/  LDL.LU R196, [R1+0x39c] ;  /* 0x00039c0001c47983 */ /* 0x010f220000300800 */
[----:B------:R-:W-:-:S03]  /*1cb80*/  IMAD.WIDE R6, R159, -0x70, R4 ;  /* 0xffffff909f067825 */ /* 0x000fc600078e0204 */
[----:B------:R1:W-:Y:S01]  /*1cb90*/  STG.E.U16 desc[UR20][R2.64+-0xb0], R190 ;  /* 0xffff50be02007986 */ /* 0x0003e2000c101514 */
[----:B------:R-:W-:-:S03]  /*1cba0*/  IMAD.WIDE R4, R159, 0x70, R6 ;  /* 0x000000709f047825 */ /* 0x000fc600078e0206 */
[----:B------:R1:W-:Y:S04]  /*1cbb0*/  STG.E.U16 desc[UR20][R2.64+-0xae], R192 ;  /* 0xffff52c002007986 */ /* 0x0003e8000c101514 */
[----:B-1----:R-:W4:Y:S04]  /*1cbc0*/  LDL.LU R190, [R1+0x398] ;  /* 0x0003980001be7983 */ /* 0x002f280000300800 */
[----:B------:R-:W4:Y:S04]  /*1cbd0*/  LDL.LU R192, [R1+0x394] ;  /* 0x0003940001c07983 */ /* 0x000f280000300800 */
[----:B---3--:R-:W-:Y:S04]  /*1cbe0*/  STG.E.U16 desc[UR20][R44.64+-0x9e], R200 ;  /* 0xffff62c82c007986 */ /* 0x008fe8000c101514 */
[----:B--2---:R-:W-:Y:S04]  /*1cbf0*/  STG.E.U16 desc[UR20][R44.64+-0xa0], R201 ;  /* 0xffff60c92c007986 */ /* 0x004fe8000c101514 */
[----:B------:R-:W-:Y:S04]  /*1cc00*/  STG.E.U16 desc[UR20][R6.64+-0xa0], R197 ;  /* 0xffff60c506007986 */ /* 0x000fe8000c101514 */
[----:B----4-:R-:W-:Y:S04]  /*1cc10*/  STG.E.U16 desc[UR20][R6.64+-0x9e], R196 ;  /* 0xffff62c406007986 */ /* 0x010fe8000c101514 */
[----:B------:R1:W-:Y:S04]  /*1cc20*/  STG.E.U16 desc[UR20][R4.64+-0xa0], R185 ;  /* 0xffff60b904007986 */ /* 0x0003e8000c101514 */
[----:B------:R2:W-:Y:S04]  /*1cc30*/  STG.E.U16 desc[UR20][R4.64+-0x9e], R183 ;  /* 0xffff62b704007986 */ /* 0x0005e8000c101514 */
[----:B------:R3:W-:Y:S04]  /*1cc40*/  STG.E.U16 desc[UR20][R2.64+-0xa0], R184 ;  /* 0xffff60b802007986 */ /* 0x0007e8000c101514 */
[----:B------:R4:W-:Y:S04]  /*1cc50*/  STG.E.U16 desc[UR20][R2.64+-0x9e], R203 ;  /* 0xffff62cb02007986 */ /* 0x0009e8000c101514 */
[----:B-1----:R-:W4:Y:S04]  /*1cc60*/  LDL.LU R185, [R1+0x390] ;  /* 0x0003900001b97983 */ /* 0x002f280000300800 */
[----:B--2---:R-:W2:Y:S04]  /*1cc70*/  LDL.LU R183, [R1+0x38c] ;  /* 0x00038c0001b77983 */ /* 0x004ea80000300800 */
[----:B---3--:R-:W3:Y:S04]  /*1cc80*/  LDL.LU R184, [R1+0x388] ;  /* 0x0003880001b87983 */ /* 0x008ee80000300800 */
[----:B----4-:R-:W4:Y:S01]  /*1cc90*/  LDL.LU R203, [R1+0x384] ;  /* 0x0003840001cb7983 */ /* 0x010f220000300800 */
[----:B------:R-:W-:-:S02]  /*1cca0*/  HSET2.LE.AND R15, R15, R0, PT ;  /* 0x000000000f0f7233 */ /* 0x000fc40003803000 */
[----:B------:R-:W-:-:S03]  /*1ccb0*/  LOP3.LUT R14, R18, R14, RZ, 0xc0, !PT ;  /* 0x0000000e120e7212 */ /* 0x000fc600078ec0ff */
[----:B------:R-:W-:Y:S01]  /*1ccc0*/  LOP3.LUT R15, R19, R15, RZ, 0xc0, !PT ;  /* 0x0000000f130f7212 */ /* 0x000fe200078ec0ff */
[----:B------:R-:W-:Y:S01]  /*1ccd0*/  IMAD.WIDE R6, R159, -0x70, R4 ;  /* 0xffffff909f067825 */ /* 0x000fe200078e0204 */
[----:B------:R-:W-:-:S05]  /*1cce0*/  LOP3.LUT R4, R157, 0xff00ff, RZ, 0xc0, !PT ;  /* 0x00ff00ff9d047812 */ /* 0x000fca00078ec0ff */
[C---:B------:R-:W-:Y:S01]  /*1ccf0*/  HMMA.16816.F32 R64, R12.reuse, R20, R56 ;  /* 0x000000140c40723c */ /* 0x040fe20000001838 */
[----:B------:R-:W-:Y:S07]  /*1cd00*/  STG.E.U16 desc[UR20][R44.64+-0x90], R192 ;  /* 0xffff70c02c007986 */ /* 0x000fee000c101514 */
[C---:B------:R-:W-:Y:S01]  /*1cd10*/  HMMA.16816.F32 R56, R12.reuse, R28, R40 ;  /* 0x0000001c0c38723c */ /* 0x040fe20000001828 */
[----:B------:R-:W-:Y:S07]  /*1cd20*/  STG.E.U16 desc[UR20][R44.64+-0x8e], R190 ;  /* 0xffff72be2c007986 */ /* 0x000fee000c101514 */
[C---:B------:R-:W-:Y:S08]  /*1cd30*/  HMMA.16816.F32 R52, R12.reuse, R22, R48 ;  /* 0x000000160c34723c */ /* 0x040ff00000001830 */
[----:B------:R-:W-:Y:S01]  /*1cd40*/  HMMA.16816.F32 R40, R12, R30, R36 ;  /* 0x0000001e0c28723c */ /* 0x000fe20000001824 */
[--C-:B------:R-:W-:Y:S01]  /*1cd50*/  HSET2.LE.AND R15, R4, R0.reuse, PT ;  /* 0x00000000040f7233 */ /* 0x100fe20003803000 */
[----:B------:R-:W-:Y:S01]  /*1cd60*/  IMAD.WIDE R4, R159, 0x70, R6 ;  /* 0x000000709f047825 */ /* 0x000fe200078e0206 */
[----:B------:R-:W-:-:S02]  /*1cd70*/  HSET2.LE.AND R12, R90, R0, PT ;  /* 0x000000005a0c7233 */ /* 0x000fc40003803000 */
[----:B------:R-:W-:-:S03]  /*1cd80*/  HSET2.LE.AND R13, R89, R0, PT ;  /* 0x00000000590d7233 */ /* 0x000fc60003803000 */
[----:B------:R-:W-:Y:S02]  /*1cd90*/  LOP3.LUT R16, R16, R12, RZ, 0xc0, !PT ;  /* 0x0000000c10107212 */ /* 0x000fe400078ec0ff */
[----:B------:R-:W-:Y:S01]  /*1cda0*/  LOP3.LUT R17, R17, R13, RZ, 0xc0, !PT ;  /* 0x0000000d11117212 */ /* 0x000fe200078ec0ff */
[----:B------:R-:W-:Y:S04]  /*1cdb0*/  STG.E.U16 desc[UR20][R6.64+-0x90], R185 ;  /* 0xffff70b906007986 */ /* 0x000fe8000c101514 */
[----:B----4-:R-:W-:Y:S04]  /*1cdc0*/  STG.E.U16 desc[UR20][R6.64+-0x8e], R203 ;  /* 0xffff72cb06007986 */ /* 0x010fe8000c101514 */
[----:B------:R1:W-:Y:S04]  /*1cdd0*/  STG.E.U16 desc[UR20][R4.64+-0x90], R182 ;  /* 0xffff70b604007986 */ /* 0x0003e8000c101514 */
[----:B------:R4:W-:Y:S04]  /*1cde0*/  STG.E.U16 desc[UR20][R4.64+-0x8e], R175 ;  /* 0xffff72af04007986 */ /* 0x0009e8000c101514 */
[----:B------:R2:W-:Y:S04]  /*1cdf0*/  STG.E.U16 desc[UR20][R2.64+-0x90], R178 ;  /* 0xffff70b202007986 */ /* 0x0005e8000c101514 */
[----:B------:R3:W-:Y:S04]  /*1ce00*/  STG.E.U16 desc[UR20][R2.64+-0x8e], R179 ;  /* 0xffff72b302007986 */ /* 0x0007e8000c101514 */
[----:B-1----:R-:W3:Y:S01]  /*1ce10*/  LDL.LU R182, [R1+0x380] ;  /* 0x0003800001b67983 */ /* 0x002ee20000300800 */
[----:B------:R-:W-:-:S02]  /*1ce20*/  HSET2.LE.AND R7, R149, R0, PT ;  /* 0x0000000095077233 */ /* 0x000fc40003803000 */
[----:B------:R-:W-:Y:S01]  /*1ce30*/  HSET2.LE.AND R6, R148, R0, PT ;  /* 0x0000000094067233 */ /* 0x000fe20003803000 */
[----:B----4-:R-:W4:Y:S04]  /*1ce40*/  LDL.LU R175, [R1+0x37c] ;  /* 0x00037c0001af7983 */ /* 0x010f280000300800 */
[----:B--2---:R-:W2:Y:S01]  /*1ce50*/  LDL.LU R178, [R1+0x378] ;  /* 0x0003780001b27983 */ /* 0x004ea20000300800 */
[----:B------:R-:W-:-:S03]  /*1ce60*/  LOP3.LUT R12, R176, R7, RZ, 0xc0, !PT ;  /* 0x00000007b00c7212 */ /* 0x000fc600078ec0ff */
[----:B---3--:R-:W3:Y:S01]  /*1ce70*/  LDL.LU R179, [R1+0x374] ;  /* 0x0003740001b37983 */ /* 0x008ee20000300800 */
[----:B------:R-:W-:-:S03]  /*1ce80*/  LOP3.LUT R13, R177, R6, RZ, 0xc0, !PT ;  /* 0x00000006b10d7212 */ /* 0x000fc600078ec0ff */
[----:B------:R-:W4:Y:S04]  /*1ce90*/  LDL.LU R176, [R1+0x370] ;  /* 0x0003700001b07983 */ /* 0x000f280000300800 */
[----:B------:R-:W4:Y:S01]  /*1cea0*/  LDL.LU R177, [R1+0x36c] ;  /* 0x00036c0001b17983 */ /* 0x000f220000300800 */
[C---:B------:R-:W-:Y:S08]  /*1ceb0*/  HMMA.16816.F32 R36, R8.reuse, R20, R72 ;  /* 0x000000140824723c */ /* 0x040ff00000001848 */
[C---:B------:R-:W-:Y:S01]  /*1cec0*/  HMMA.16816.F32 R48, R8.reuse, R22, R76 ;  /* 0x000000160830723c */ /* 0x040fe2000000184c */
[----:B------:R-:W1:Y:S07]  /*1ced0*/  LDSM.16.MT88.4 R20, [R116+0x5c00] ;  /* 0x005c00007414783b */ /* 0x000e6e0000004200 */
[C---:B------:R-:W-:Y:S08]  /*1cee0*/  HMMA.16816.F32 R72, R8.reuse, R28, R80 ;  /* 0x0000001c0848723c */ /* 0x040ff00000001850 */
[----:B------:R-:W-:Y:S01]  /*1cef0*/  HMMA.16816.F32 R68, R8, R30, R68 ;  /* 0x0000001e0844723c */ /* 0x000fe20000001844 */
[C---:B------:R-:W-:Y:S01]  /*1cf00*/  IMAD.WIDE R8, R159.reuse, -0x70, R4 ;  /* 0xffffff909f087825 */ /* 0x040fe200078e0204 */
[----:B------:R-:W-:Y:S03]  /*1cf10*/  STG.E.U16 desc[UR20][R44.64+-0x80], R184 ;  /* 0xffff80b82c007986 */ /* 0x000fe6000c101514 */
[----:B------:R-:W-:Y:S01]  /*1cf20*/  IMAD.WIDE R4, R159, 0x70, R8 ;  /* 0x000000709f047825 */ /* 0x000fe200078e0208 */
[----:B------:R-:W-:Y:S01]  /*1cf30*/  STG.E.U16 desc[UR20][R44.64+-0x7e], R183 ;  /* 0xffff82b72c007986 */ /* 0x000fe2000c101514 */
[----:B------:R-:W-:-:S02]  /*1cf40*/  HSET2.LE.AND R14, R150, R0, PT ;  /* 0x00000000960e7233 */ /* 0x000fc40003803000 */
[----:B------:R-:W-:Y:S01]  /*1cf50*/  IMAD.MOV.U32 R18, RZ, RZ, R139 ;  /* 0x000000ffff127224 */ /* 0x000fe200078e008b */
[----:B------:R-:W-:Y:S01]  /*1cf60*/  STG.E.U16 desc[UR20][R8.64+-0x7e], R181 ;  /* 0xffff82b508007986 */ /* 0x000fe2000c101514 */
[----:B------:R-:W-:Y:S01]  /*1cf70*/  IMAD.MOV.U32 R19, RZ, RZ, R135 ;  /* 0x000000ffff137224 */ /* 0x000fe200078e0087 */
[----:B------:R-:W-:Y:S02]  /*1cf80*/  HSET2.LE.AND R10, R156, R0, PT ;  /* 0x000000009c0a7233 */ /* 0x000fe40003803000 */
[----:B------:R-:W-:Y:S02]  /*1cf90*/  LOP3.LUT R18, R18, R14, RZ, 0xc0, !PT ;  /* 0x0000000e12127212 */ /* 0x000fe400078ec0ff */
[----:B------:R-:W-:Y:S02]  /*1cfa0*/  LOP3.LUT R19, R19, R15, RZ, 0xc0, !PT ;  /* 0x0000000f13137212 */ /* 0x000fe400078ec0ff */
[----:B------:R-:W-:Y:S02]  /*1cfb0*/  LOP3.LUT R14, R237, R10, RZ, 0xc0, !PT ;  /* 0x0000000aed0e7212 */ /* 0x000fe400078ec0ff */
[----:B------:R-:W-:-:S03]  /*1cfc0*/  LOP3.LUT R11, R94, 0xff00ff, RZ, 0xc0, !PT ;  /* 0x00ff00ff5e0b7812 */ /* 0x000fc600078ec0ff */
[----:B------:R-:W-:Y:S01]  /*1cfd0*/  HMMA.16816.F32 R64, R16, R24, R64 ;  /* 0x000000181040723c */ /* 0x000fe20000001840 */
[--C-:B------:R-:W-:Y:S02]  /*1cfe0*/  HSET2.LE.AND R10, R111, R0.reuse, PT ;  /* 0x000000006f0a7233 */ /* 0x100fe40003803000 */
[----:B------:R-:W-:-:S05]  /*1cff0*/  HSET2.LE.AND R11, R11, R0, PT ;  /* 0x000000000b0b7233 */ /* 0x000fca0003803000 */
[C---:B------:R-:W-:Y:S08]  /*1d000*/  HMMA.16816.F32 R52, R16.reuse, R26, R52 ;  /* 0x0000001a1034723c */ /* 0x040ff00000001834 */
[C---:B------:R-:W-:Y:S08]  /*1d010*/  HMMA.16816.F32 R56, R16.reuse, R32, R56 ;  /* 0x000000201038723c */ /* 0x040ff00000001838 */
[----:B------:R-:W-:Y:S01]  /*1d020*/  HMMA.16816.F32 R40, R16, R34, R40 ;  /* 0x000000221028723c */ /* 0x000fe20000001828 */
[----:B------:R-:W1:Y:S04]  /*1d030*/  LDSM.16.MT88.4 R16, [R60+0x1c00] ;  /* 0x001c00003c10783b */ /* 0x000e680000004200 */
[----:B------:R1:W-:Y:S04]  /*1d040*/  STG.E.U16 desc[UR20][R8.64+-0x80], R182 ;  /* 0xffff80b608007986 */ /* 0x0003e8000c101514 */
[----:B------:R-:W-:Y:S04]  /*1d050*/  STG.E.U16 desc[UR20][R4.64+-0x80], R240 ;  /* 0xffff80f004007986 */ /* 0x000fe8000c101514 */
[----:B------:R2:W-:Y:S04]  /*1d060*/  STG.E.U16 desc[UR20][R4.64+-0x7e], R235 ;  /* 0xffff82eb04007986 */ /* 0x0005e8000c101514 */
[----:B------:R-:W-:Y:S01]  /*1d070*/  STG.E.U16 desc[UR20][R2.64+-0x80], R233 ;  /* 0xffff80e902007986 */ /* 0x000fe2000c101514 */
[----:B-1----:R-:W-:Y:S01]  /*1d080*/  LOP3.LUT R8, R158, 0xff00ff, RZ, 0xc0, !PT ;  /* 0x00ff00ff9e087812 */ /* 0x002fe200078ec0ff */
[----:B--2---:R-:W-:-:S04]  /*1d090*/  IMAD.WIDE R4, R159, -0x70, R4 ;  /* 0xffffff909f047825 */ /* 0x004fc800078e0204 */
[----:B------:R-:W-:Y:S01]  /*1d0a0*/  HSET2.LE.AND R7, R8, R0, PT ;  /* 0x0000000008077233 */ /* 0x000fe20003803000 */
[----:B------:R-:W-:-:S04]  /*1d0b0*/  IMAD.WIDE R8, R159, 0x70, R4 ;  /* 0x000000709f087825 */ /* 0x000fc800078e0204 */
[----:B------:R-:W-:Y:S01]  /*1d0c0*/  LOP3.LUT R15, R236, R7, RZ, 0xc0, !PT ;  /* 0x00000007ec0f7212 */ /* 0x000fe200078ec0ff */
[----:B------:R-:W-:Y:S01]  /*1d0d0*/  STG.E.U16 desc[UR20][R2.64+-0x7e], R234 ;  /* 0xffff82ea02007986 */ /* 0x000fe2000c101514 */
[----:B------:R-:W-:-:S03]  /*1d0e0*/  IMAD.WIDE R6, R159, -0x70, R8 ;  /* 0xffffff909f067825 */ /* 0x000fc600078e0208 */
[----:B---3--:R-:W-:Y:S04]  /*1d0f0*/  STG.E.U16 desc[UR20][R44.64+-0x70], R179 ;  /* 0xffff90b32c007986 */ /* 0x008fe8000c101514 */
[----:B------:R-:W-:Y:S04]  /*1d100*/  STG.E.U16 desc[UR20][R44.64+-0x6e], R178 ;  /* 0xffff92b22c007986 */ /* 0x000fe8000c101514 */
[----:B----4-:R-:W-:Y:S04]  /*1d110*/  STG.E.U16 desc[UR20][R4.64+-0x70], R175 ;  /* 0xffff90af04007986 */ /* 0x010fe8000c101514 */
[----:B------:R1:W-:Y:S01]  /*1d120*/  STG.E.U16 desc[UR20][R4.64+-0x6e], R180 ;  /* 0xffff92b404007986 */ /* 0x0003e2000c101514 */
[----:B------:R-:W-:Y:S03]  /*1d130*/  HMMA.16816.F32 R36, R12, R24, R36 ;  /* 0x000000180c24723c */ /* 0x000fe60000001824 */
[----:B------:R-:W-:Y:S04]  /*1d140*/  STG.E.U16 desc[UR20][R8.64+-0x70], R247 ;  /* 0xffff90f708007986 */ /* 0x000fe8000c101514 */
[----:B------:R2:W-:Y:S01]  /*1d150*/  STG.E.U16 desc[UR20][R8.64+-0x6e], R248 ;  /* 0xffff92f808007986 */ /* 0x0005e2000c101514 */
[----:B------:R-:W-:-:S03]  /*1d160*/  IMAD.MOV.U32 R24, RZ, RZ, R144 ;  /* 0x000000ffff187224 */ /* 0x000fc600078e0090 */
[----:B------:R-:W-:Y:S01]  /*1d170*/  STG.E.U16 desc[UR20][R2.64+-0x70], R245 ;  /* 0xffff90f502007986 */ /* 0x000fe2000c101514 */
[----:B------:R-:W-:-:S03]  /*1d180*/  IMAD.MOV.U32 R25, RZ, RZ, R143 ;  /* 0x000000ffff197224 */ /* 0x000fc600078e008f */
[----:B------:R-:W-:Y:S04]  /*1d190*/  STG.E.U16 desc[UR20][R2.64+-0x6e], R242 ;  /* 0xffff92f202007986 */ /* 0x000fe8000c101514 */
[----:B------:R-:W-:Y:S04]  /*1d1a0*/  STG.E.U16 desc[UR20][R44.64+-0x60], R177 ;  /* 0xffffa0b12c007986 */ /* 0x000fe8000c101514 */
[----:B------:R-:W-:Y:S01]  /*1d1b0*/  STG.E.U16 desc[UR20][R44.64+-0x5e], R176 ;  /* 0xffffa2b02c007986 */ /* 0x000fe2000c101514 */
[----:B-1----:R-:W-:-:S03]  /*1d1c0*/  IMAD.WIDE R4, R159, 0x70, R6 ;  /* 0x000000709f047825 */ /* 0x002fc600078e0206 */
[----:B------:R-:W-:Y:S04]  /*1d1d0*/  STG.E.U16 desc[UR20][R6.64+-0x60], R174 ;  /* 0xffffa0ae06007986 */ /* 0x000fe8000c101514 */
[----:B------:R1:W-:Y:S01]  /*1d1e0*/  STG.E.U16 desc[UR20][R6.64+-0x5e], R173 ;  /* 0xffffa2ad06007986 */ /* 0x0003e2000c101514 */
[----:B--2---:R-:W-:Y:S02]  /*1d1f0*/  IMAD.MOV.U32 R8, RZ, RZ, R155 ;  /* 0x000000ffff087224 */ /* 0x004fe400078e009b */
[----:B------:R-:W-:Y:S01]  /*1d200*/  IMAD.MOV.U32 R9, RZ, RZ, R154 ;  /* 0x000000ffff097224 */ /* 0x000fe200078e009a */
[----:B------:R-:W-:Y:S02]  /*1d210*/  LOP3.LUT R10, R24, R10, RZ, 0xc0, !PT ;  /* 0x0000000a180a7212 */ /* 0x000fe400078ec0ff */
[----:B------:R-:W-:Y:S01]  /*1d220*/  LOP3.LUT R11, R25, R11, RZ, 0xc0, !PT ;  /* 0x0000000b190b7212 */ /* 0x000fe200078ec0ff */
[----:B------:R-:W-:Y:S01]  /*1d230*/  HMMA.16816.F32 R28, R12, R32, R72 ;  /* 0x000000200c1c723c */ /* 0x000fe20000001848 */
[----:B------:R-:W-:Y:S01]  /*1d240*/  STG.E.U16 desc[UR20][R4.64+-0x60], R244 ;  /* 0xffffa0f404007986 */ /* 0x000fe2000c101514 */
[----:B-1----:R-:W-:-:S02]  /*1d250*/  HSET2.LE.AND R6, R61, R0, PT ;  /* 0x000000003d067233 */ /* 0x002fc40003803000 */
[----:B------:R-:W-:-:S03]  /*1d260*/  HSET2.LE.AND R7, R46, R0, PT ;  /* 0x000000002e077233 */ /* 0x000fc60003803000 */
[----:B------:R-:W-:Y:S02]  /*1d270*/  LOP3.LUT R8, R8, R6, RZ, 0xc0, !PT ;  /* 0x0000000608087212 */ /* 0x000fe400078ec0ff */
[----:B------:R-:W-:Y:S01]  /*1d280*/  LOP3.LUT R9, R9, R7, RZ, 0xc0, !PT ;  /* 0x0000000709097212 */ /* 0x000fe200078ec0ff */
[C---:B------:R-:W-:Y:S01]  /*1d290*/  HMMA.16816.F32 R48, R12.reuse, R26, R48 ;  /* 0x0000001a0c30723c */ /* 0x040fe20000001830 */
[----:B------:R1:W-:Y:S07]  /*1d2a0*/  STG.E.U16 desc[UR20][R4.64+-0x5e], R241 ;  /* 0xffffa2f104007986 */ /* 0x0003ee000c101514 */
[----:B------:R-:W-:Y:S08]  /*1d2b0*/  HMMA.16816.F32 R32, R12, R34, R68 ;  /* 0x000000220c20723c */ /* 0x000ff00000001844 */
[----:B------:R-:W-:Y:S01]  /*1d2c0*/  HMMA.16816.F32 R12, R8, R20, R64 ;  /* 0x00000014080c723c */ /* 0x000fe20000001840 */
[----:B------:R-:W-:Y:S04]  /*1d2d0*/  STG.E.U16 desc[UR20][R2.64+-0x60], R246 ;  /* 0xffffa0f602007986 */ /* 0x000fe8000c101514 */
[----:B------:R-:W-:Y:S01]  /*1d2e0*/  STG.E.U16 desc[UR20][R2.64+-0x5e], R243 ;  /* 0xffffa2f302007986 */ /* 0x000fe2000c101514 */
[----:B-1----:R-:W-:-:S03]  /*1d2f0*/  IMAD.WIDE R4, R159, -0x70, R4 ;  /* 0xffffff909f047825 */ /* 0x002fc600078e0204 */
[----:B------:R-:W-:Y:S04]  /*1d300*/  STG.E.U16 desc[UR20][R44.64+-0x50], R172 ;  /* 0xffffb0ac2c007986 */ /* 0x000fe8000c101514 */
[----:B------:R-:W-:Y:S04]  /*1d310*/  STG.E.U16 desc[UR20][R44.64+-0x4e], R171 ;  /* 0xffffb2ab2c007986 */ /* 0x000fe8000c101514 */
[----:B------:R-:W-:Y:S04]  /*1d320*/  STG.E.U16 desc[UR20][R4.64+-0x50], R170 ;  /* 0xffffb0aa04007986 */ /* 0x000fe8000c101514 */
[----:B------:R1:W-:Y:S01]  /*1d330*/  STG.E.U16 desc[UR20][R4.64+-0x4e], R169 ;  /* 0xffffb2a904007986 */ /* 0x0003e2000c101514 */
[----:B------:R-:W-:Y:S01]  /*1d340*/  HMMA.16816.F32 R24, R8, R16, R56 ;  /* 0x000000100818723c */ /* 0x000fe20000001838 */
[----:B-1----:R-:W-:-:S05]  /*1d350*/  IMAD.WIDE R4, R159, 0x70, R4 ;  /* 0x000000709f047825 */ /* 0x002fca00078e0204 */
[----:B------:R1:W-:Y:S04]  /*1d360*/  STG.E.U16 desc[UR20][R4.64+-0x50], R202 ;  /* 0xffffb0ca04007986 */ /* 0x0003e8000c101514 */
[----:B------:R2:W-:Y:S01]  /*1d370*/  STG.E.U16 desc[UR20][R4.64+-0x4e], R252 ;  /* 0xffffb2fc04007986 */ /* 0x0005e2000c101514 */
[----:B------:R-:W-:-:S03]  /*1d380*/  IMAD.WIDE R6, R159, -0x70, R4 ;  /* 0xffffff909f067825 */ /* 0x000fc600078e0204 */
[----:B------:R-:W-:Y:S04]  /*1d390*/  STG.E.U16 desc[UR20][R2.64+-0x50], R239 ;  /* 0xffffb0ef02007986 */ /* 0x000fe8000c101514 */
[----:B-1----:R-:W3:Y:S04]  /*1d3a0*/  LDL.LU R202, [R1+0x368] ;  /* 0x0003680001ca7983 */ /* 0x002ee80000300800 */
[----:B--2---:R-:W2:Y:S04]  /*1d3b0*/  LDL.LU R252, [R1+0x364] ;  /* 0x0003640001fc7983 */ /* 0x004ea80000300800 */
[----:B------:R-:W-:Y:S04]  /*1d3c0*/  STL.64 [R1+0x318], R12 ;  /* 0x0003180c01007387 */ /* 0x000fe80000100a00 */
[----:B------:R1:W-:Y:S01]  /*1d3d0*/  STL.64 [R1+0x320], R14 ;  /* 0x0003200e01007387 */ /* 0x0003e20000100a00 */
[----:B------:R-:W-:-:S03]  /*1d3e0*/  IMAD.WIDE R4, R159, 0x70, R6 ;  /* 0x000000709f047825 */ /* 0x000fc600078e0206 */
[----:B------:R-:W-:Y:S04]  /*1d3f0*/  STG.E.U16 desc[UR20][R2.64+-0x4e], R238 ;  /* 0xffffb2ee02007986 */ /* 0x000fe8000c101514 */
[----:B------:R-:W-:Y:S04]  /*1d400*/  STG.E.U16 desc[UR20][R44.64+-0x40], R167 ;  /* 0xffffc0a72c007986 */ /* 0x000fe8000c101514 */
[----:B------:R-:W-:Y:S01]  /*1d410*/  STG.E.U16 desc[UR20][R44.64+-0x3e], R168 ;  /* 0xffffc2a82c007986 */ /* 0x000fe2000c101514 */
[----:B-1----:R-:W-:Y:S03]  /*1d420*/  HMMA.16816.F32 R12, R8, R22, R52 ;  /* 0x00000016080c723c */ /* 0x002fe60000001834 */
[----:B------:R-:W-:Y:S04]  /*1d430*/  STG.E.U16 desc[UR20][R6.64+-0x40], R126 ;  /* 0xffffc07e06007986 */ /* 0x000fe8000c101514 */
[----:B------:R1:W-:Y:S04]  /*1d440*/  STG.E.U16 desc[UR20][R6.64+-0x3e], R125 ;  /* 0xffffc27d06007986 */ /* 0x0003e8000c101514 */
[----:B------:R-:W-:Y:S04]  /*1d450*/  STG.E.U16 desc[UR20][R4.64+-0x40], R227 ;  /* 0xffffc0e304007986 */ /* 0x000fe8000c101514 */
[----:B------:R4:W-:Y:S04]  /*1d460*/  STG.E.U16 desc[UR20][R4.64+-0x3e], R224 ;  /* 0xffffc2e004007986 */ /* 0x0009e8000c101514 */
[----:B------:R4:W-:Y:S04]  /*1d470*/  STL.64 [R1+0x308], R12 ;  /* 0x0003080c01007387 */ /* 0x0009e80000100a00 */
[----:B------:R4:W-:Y:S01]  /*1d480*/  STL.64 [R1+0x310], R14 ;  /* 0x0003100e01007387 */ /* 0x0009e20000100a00 */
[----:B-1----:R-:W-:Y:S01]  /*1d490*/  IMAD.WIDE R6, R159, -0x70, R4 ;  /* 0xffffff909f067825 */ /* 0x002fe200078e0204 */
[----:B----4-:R-:W-:-:S02]  /*1d4a0*/  LOP3.LUT R4, R151, 0xff00ff, RZ, 0xc0, !PT ;  /* 0x00ff00ff97047812 */ /* 0x010fc400078ec0ff */
[----:B------:R-:W-:Y:S03]  /*1d4b0*/  STL.64 [R1+0x2f8], R24 ;  /* 0x0002f81801007387 */ /* 0x000fe60000100a00 */
[--C-:B------:R-:W-:Y:S02]  /*1d4c0*/  HSET2.LE.AND R4, R4, R0.reuse, PT ;  /* 0x0000000004047233 */ /* 0x100fe40003803000 */
[--C-:B------:R-:W-:Y:S02]  /*1d4d0*/  HSET2.LE.AND R12, R92, R0.reuse, PT ;  /* 0x000000005c0c7233 */ /* 0x100fe40003803000 */
[--C-:B------:R-:W-:Y:S02]  /*1d4e0*/  HSET2.LE.AND R14, R95, R0.reuse, PT ;  /* 0x000000005f0e7233 */ /* 0x100fe40003803000 */
[----:B------:R-:W-:Y:S01]  /*1d4f0*/  HSET2.LE.AND R0, R91, R0, PT ;  /* 0x000000005b007233 */ /* 0x000fe20003803000 */
[----:B------:R1:W-:Y:S01]  /*1d500*/  STL.64 [R1+0x300], R26 ;  /* 0x0003001a01007387 */ /* 0x0003e20000100a00 */
[----:B------:R-:W-:-:S02]  /*1d510*/  LOP3.LUT R12, R146, R12, RZ, 0xc0, !PT ;  /* 0x0000000c920c7212 */ /* 0x000fc400078ec0ff */
[----:B------:R-:W-:Y:S01]  /*1d520*/  LOP3.LUT R14, R145, R14, RZ, 0xc0, !PT ;  /* 0x0000000e910e7212 */ /* 0x000fe200078ec0ff */
[----:B------:R-:W4:Y:S01]  /*1d530*/  LDL.LU R146, [R1+0x360] ;  /* 0x0003600001927983 */ /* 0x000f220000300800 */
[----:B------:R-:W-:-:S03]  /*1d540*/  LOP3.LUT R13, R137, R0, RZ, 0xc0, !PT ;  /* 0x00000000890d7212 */ /* 0x000fc600078ec0ff */
[----:B------:R-:W2:Y:S04]  /*1d550*/  LDL.LU R137, [R1+0x35c] ;  /* 0x00035c0001897983 */ /* 0x000ea80000300800 */
[----:B------:R-:W2:Y:S01]  /*1d560*/  LDL.LU R145, [R1+0x358] ;  /* 0x0003580001917983 */ /* 0x000ea20000300800 */
[----:B------:R-:W-:Y:S01]  /*1d570*/  HMMA.16816.F32 R8, R8, R18, R40 ;  /* 0x000000120808723c */ /* 0x000fe20000001828 */
[----:B------:R-:W-:-:S05]  /*1d580*/  IMAD.MOV.U32 R5, RZ, RZ, R249 ;  /* 0x000000ffff057224 */ /* 0x000fca00078e00f9 */
[----:B------:R-:W-:Y:S01]  /*1d590*/  LOP3.LUT R15, R5, R4, RZ, 0xc0, !PT ;  /* 0x00000004050f7212 */ /* 0x000fe200078ec0ff */
[C---:B------:R-:W-:Y:S01]  /*1d5a0*/  IMAD.WIDE R4, R159.reuse, 0x70, R6 ;  /* 0x000000709f047825 */ /* 0x040fe200078e0206 */
[----:B------:R-:W-:Y:S04]  /*1d5b0*/  STG.E.U16 desc[UR20][R2.64+-0x40], R219 ;  /* 0xffffc0db02007986 */ /* 0x000fe8000c101514 */
[----:B------:R-:W-:Y:S04]  /*1d5c0*/  STG.E.U16 desc[UR20][R2.64+-0x3e], R223 ;  /* 0xffffc2df02007986 */ /* 0x000fe8000c101514 */
[----:B------:R-:W-:Y:S04]  /*1d5d0*/  STG.E.U16 desc[UR20][R44.64+-0x30], R123 ;  /* 0xffffd07b2c007986 */ /* 0x000fe8000c101514 */
[----:B------:R1:W-:Y:S04]  /*1d5e0*/  STL.64 [R1+0x2e8], R8 ;  /* 0x0002e80801007387 */ /* 0x0003e80000100a00 */
[----:B------:R-:W-:Y:S01]  /*1d5f0*/  STG.E.U16 desc[UR20][R44.64+-0x2e], R122 ;  /* 0xffffd27a2c007986 */ /* 0x000fe2000c101514 */
[----:B-1----:R-:W-:Y:S03]  /*1d600*/  HMMA.16816.F32 R24, R12, R20, R36 ;  /* 0x000000140c18723c */ /* 0x002fe60000001824 */
[----:B------:R-:W-:Y:S04]  /*1d610*/  STG.E.U16 desc[UR20][R6.64+-0x30], R114 ;  /* 0xffffd07206007986 */ /* 0x000fe8000c101514 */
[----:B------:R1:W-:Y:S04]  /*1d620*/  STG.E.U16 desc[UR20][R6.64+-0x2e], R124 ;  /* 0xffffd27c06007986 */ /* 0x0003e8000c101514 */
[----:B------:R-:W-:Y:S04]  /*1d630*/  STG.E.U16 desc[UR20][R4.64+-0x30], R230 ;  /* 0xffffd0e604007986 */ /* 0x000fe8000c101514 */
[----:B------:R-:W-:Y:S01]  /*1d640*/  STG.E.U16 desc[UR20][R4.64+-0x2e], R228 ;  /* 0xffffd2e404007986 */ /* 0x000fe2000c101514 */
[----:B------:R-:W-:-:S03]  /*1d650*/  IMAD.WIDE R8, R159, -0x70, R4 ;  /* 0xffffff909f087825 */ /* 0x000fc600078e0204 */
[----:B------:R-:W-:Y:S04]  /*1d660*/  STG.E.U16 desc[UR20][R2.64+-0x30], R220 ;  /* 0xffffd0dc02007986 */ /* 0x000fe8000c101514 */
[----:B------:R-:W-:Y:S04]  /*1d670*/  STG.E.U16 desc[UR20][R2.64+-0x2e], R218 ;  /* 0xffffd2da02007986 */ /* 0x000fe8000c101514 */
[----:B------:R-:W-:Y:S01]  /*1d680*/  STG.E.U16 desc[UR20][R44.64+-0x20], R121 ;  /* 0xffffe0792c007986 */ /* 0x000fe2000c101514 */
[----:B-1----:R-:W-:-:S03]  /*1d690*/  IMAD.WIDE R6, R159, 0x70, R8 ;  /* 0x000000709f067825 */ /* 0x002fc600078e0208 */
[----:B------:R-:W-:Y:S04]  /*1d6a0*/  STG.E.U16 desc[UR20][R44.64+-0x1e], R120 ;  /* 0xffffe2782c007986 */ /* 0x000fe8000c101514 */
[----:B------:R-:W-:Y:S04]  /*1d6b0*/  STL.64 [R1+0x2f0], R10 ;  /* 0x0002f00a01007387 */ /* 0x000fe80000100a00 */
[----:B------:R-:W-:Y:S04]  /*1d6c0*/  STG.E.U16 desc[UR20][R8.64+-0x20], R117 ;  /* 0xffffe07508007986 */ /* 0x000fe8000c101514 */
[----:B------:R1:W-:Y:S04]  /*1d6d0*/  STG.E.U16 desc[UR20][R8.64+-0x1e], R115 ;  /* 0xffffe27308007986 */ /* 0x0003e8000c101514 */
[----:B------:R-:W-:Y:S04]  /*1d6e0*/  STL.64 [R1+0x38], R24 ;  /* 0x0000381801007387 */ /* 0x000fe80000100a00 */
[----:B------:R-:W-:Y:S01]  /*1d6f0*/  STL.64 [R1+0x40], R26 ;  /* 0x0000401a01007387 */ /* 0x000fe20000100a00 */
[----:B-1----:R-:W-:Y:S01]  /*1d700*/  HMMA.16816.F32 R8, R12, R22, R48 ;  /* 0x000000160c08723c */ /* 0x002fe20000001830 */
[----:B------:R-:W-:-:S02]  /*1d710*/  IMAD.WIDE R4, R159, -0x70, R6 ;  /* 0xffffff909f047825 */ /* 0x000fc400078e0206 */
[----:B------:R-:W-:-:S15]  /*1d720*/  STG.E.U16 desc[UR20][R6.64+-0x20], R217 ;  /* 0xffffe0d906007986 */ /* 0x000fde000c101514 */
[----:B------:R-:W-:-:S01]  /*1d730*/  NOP ;  /* 0x0000000000007918 */ /* 0x000fc20000000000 */
[----:B------:R-:W-:Y:S04]  /*1d740*/  STL.64 [R1+0x28], R8 ;  /* 0x0000280801007387 */ /* 0x000fe80000100a00 */
[----:B------:R1:W-:Y:S04]  /*1d750*/  STL.64 [R1+0x30], R10 ;  /* 0x0000300a01007387 */ /* 0x0003e80000100a00 */
[----:B------:R-:W-:Y:S04]  /*1d760*/  STG.E.U16 desc[UR20][R6.64+-0x1e], R216 ;  /* 0xffffe2d806007986 */ /* 0x000fe8000c101514 */
[----:B------:R-:W-:Y:S04]  /*1d770*/  STG.E.U16 desc[UR20][R2.64+-0x20], R211 ;  /* 0xffffe0d302007986 */ /* 0x000fe8000c101514 */
[----:B------:R-:W-:Y:S01]  /*1d780*/  STG.E.U16 desc[UR20][R2.64+-0x1e], R191 ;  /* 0xffffe2bf02007986 */ /* 0x000fe2000c101514 */
[----:B-1----:R-:W-:Y:S03]  /*1d790*/  HMMA.16816.F32 R8, R12, R16, R28 ;  /* 0x000000100c08723c */ /* 0x002fe6000000181c */
[----:B------:R-:W-:Y:S04]  /*1d7a0*/  STG.E.U16 desc[UR20][R44.64+-0x10], R119 ;  /* 0xfffff0772c007986 */ /* 0x000fe8000c101514 */
[----:B------:R-:W-:Y:S04]  /*1d7b0*/  STG.E.U16 desc[UR20][R44.64+-0xe], R118 ;  /* 0xfffff2762c007986 */ /* 0x000fe8000c101514 */
[----:B------:R-:W-:Y:S04]  /*1d7c0*/  STG.E.U16 desc[UR20][R4.64+-0xe], R147 ;  /* 0xfffff29304007986 */ /* 0x000fe8000c101514 */
[----:B---3--:R1:W-:Y:S04]  /*1d7d0*/  STG.E.U16 desc[UR20][R4.64+-0x10], R202 ;  /* 0xfffff0ca04007986 */ /* 0x0083e8000c101514 */
[----:B-1----:R3:W5:Y:S04]  /*1d7e0*/  LDL.LU R202, [R1+0x354] ;  /* 0x0003540001ca7983 */ /* 0x0027680000300800 */
[----:B------:R3:W5:Y:S04]  /*1d7f0*/  LDL.LU R147, [R1+0x350] ;  /* 0x0003500001937983 */ /* 0x0007680000300800 */
[----:B------:R3:W-:Y:S04]  /*1d800*/  STL.64 [R1], R8 ;  /* 0x0000000801007387 */ /* 0x0007e80000100a00 */
[----:B------:R3:W-:Y:S01]  /*1d810*/  STL.64 [R1+0x8], R10 ;  /* 0x0000080a01007387 */ /* 0x0007e20000100a00 */
[----:B----4-:R-:W-:-:S03]  /*1d820*/  IMAD.MOV.U32 R134, RZ, RZ, R146 ;  /* 0x000000ffff867224 */ /* 0x010fc600078e0092 */
[----:B------:R3:W5:Y:S01]  /*1d830*/  LDL.LU R146, [R1+0x34c] ;  /* 0x00034c0001927983 */ /* 0x0007620000300800 */
[----:B--2---:R-:W-:Y:S02]  /*1d840*/  IMAD.MOV.U32 R136, RZ, RZ, R137 ;  /* 0x000000ffff887224 */ /* 0x004fe400078e0089 */
[----:B------:R-:W-:Y:S02]  /*1d850*/  IMAD.MOV.U32 R135, RZ, RZ, R145 ;  /* 0x000000ffff877224 */ /* 0x000fe400078e0091 */
[----:B------:R3:W5:Y:S04]  /*1d860*/  LDL.LU R145, [R1+0x348] ;  /* 0x0003480001917983 */ /* 0x0007680000300800 */
[----:B------:R3:W5:Y:S01]  /*1d870*/  LDL.LU R137, [R1+0x344] ;  /* 0x0003440001897983 */ /* 0x0007620000300800 */
[----:B------:R-:W-:Y:S01]  /*1d880*/  IMAD.WIDE R6, R159, 0x70, R4 ;  /* 0x000000709f067825 */ /* 0x000fe200078e0204 */
[----:B------:R-:W-:Y:S04]  /*1d890*/  HMMA.16816.F32 R236, R12, R18, R32 ;  /* 0x000000120cec723c */ /* 0x000fe80000001820 */
[----:B------:R3:W-:Y:S04]  /*1d8a0*/  STG.E.U16 desc[UR20][R6.64+-0x10], R208 ;  /* 0xfffff0d006007986 */ /* 0x0007e8000c101514 */
[----:B------:R3:W-:Y:S04]  /*1d8b0*/  STG.E.U16 desc[UR20][R6.64+-0xe], R195 ;  /* 0xfffff2c306007986 */ /* 0x0007e8000c101514 */
[----:B------:R3:W-:Y:S04]  /*1d8c0*/  STG.E.U16 desc[UR20][R2.64+-0x10], R194 ;  /* 0xfffff0c202007986 */ /* 0x0007e8000c101514 */
[----:B------:R3:W-:Y:S01]  /*1d8d0*/  STG.E.U16 desc[UR20][R2.64+-0xe], R193 ;  /* 0xfffff2c102007986 */ /* 0x0007e2000c101514 */
[----:B------:R-:W-:Y:S01]  /*1d8e0*/  UISETP.LT.AND UP0, UPT, UR24, 0x2, UPT ;  /* 0x000000021800788c */ /* 0x000fe2000bf01270 */
[----:B------:R-:W-:Y:S01]  /*1d8f0*/  IADD3 R200, P0, PT, R44, -0x200, RZ ;  /* 0xfffffe002cc87810 */ /* 0x000fe20007f1e0ff */
[----:B------:R-:W-:-:S02]  /*1d900*/  IMAD.MOV.U32 R133, RZ, RZ, R252 ;  /* 0x000000ffff857224 */ /* 0x000fc400078e00fc */
[----:B------:R-:W-:Y:S01]  /*1d910*/  USEL UR9, UR24, 0x2, !UP0 ;  /* 0x0000000218097887 */ /* 0x000fe2000c000000 */
[----:B------:R-:W-:-:S03]  /*1d920*/  IADD3.X R197, PT, PT, R45, -0x1, RZ, P0, !PT ;  /* 0xffffffff2dc57810 */ /* 0x000fc600007fe4ff */
[----:B------:R-:W-:-:S12]  /*1d930*/  UIADD3 UR9, UPT, UPT, UR9, -0x3, URZ ;  /* 0xfffffffd09097890 */ /* 0x000fd8000fffe0ff */
.L_x_637:
[----:B------:R-:W-:-:S09]  /*1d940*/  UISETP.GE.AND UP0, UPT, UR9, URZ, UPT ;  /* 0x000000ff0900728c */ /* 0x000fd2000bf06270 */
[----:B------:R-:W-:Y:S05]  /*1d950*/  BRA.U !UP0, `(.L_x_641) ;  /* 0x000000c108507547 */ /* 0x000fea000b800000 */
[----:B------:R-:W2:Y:S01]  /*1d960*/  S2R R0, SR_TID.X ;  /* 0x0000000000007919 */ /* 0x000ea20000002100 */
[----:B------:R-:W4:Y:S01]  /*1d970*/  S2UR UR4, SR_CgaCtaId ;  /* 0x00000000000479c3 */ /* 0x000f220000008800 */
[----:B------:R-:W-:Y:S01]  /*1d980*/  UMOV UR5, 0x400 ;  /* 0x0000040000057882 */ /* 0x000fe20000000000 */
[----:B------:R-:W2:Y:S01]  /*1d990*/  LDCU UR11, c[0x0][0x440] ;  /* 0x00008800ff0b77ac */ /* 0x000ea20008000800 */
[----:B-1-3--:R-:W1:Y:S01]  /*1d9a0*/  S2R R3, SR_TID.X ;  /* 0x0000000000037919 */ /* 0x00ae620000002100 */
[----:B-----5:R-:W-:Y:S01]  /*1d9b0*/  IMAD.MOV.U32 R193, RZ, RZ, R133 ;  /* 0x000000ffffc17224 */ /* 0x020fe200078e0085 */
[----:B------:R-:W-:Y:S01]  /*1d9c0*/  MOV R191, R135 ;  /* 0x0000008700bf7202 */ /* 0x000fe20000000f00 */
[----:B------:R-:W3:Y:S01]  /*1d9d0*/  LDCU UR26, c[0x0][0x448] ;  /* 0x00008900ff1a77ac */ /* 0x000ee20008000800 */
[----:B------:R-:W1:Y:S01]  /*1d9e0*/  S2R R183, SR_TID.X ;  /* 0x0000000000b77919 */ /* 0x000e620000002100 */
[----:B------:R-:W1:Y:S01]  /*1d9f0*/  LDC R194, c[0x0][0x4f8] ;  /* 0x00013e00ffc27b82 */ /* 0x000e620000000800 */
[----:B------:R-:W-:Y:S01]  /*1da00*/  IMAD.MOV.U32 R192, RZ, RZ, R134 ;  /* 0x000000ffffc07224 */ /* 0x000fe200078e0086 */
[----:B------:R-:W1:Y:S01]  /*1da10*/  LDCU UR7, c[0x0][0x440] ;  /* 0x00008800ff0777ac */ /* 0x000e620008000800 */
[----:B------:R-:W1:Y:S01]  /*1da20*/  S2R R4, SR_CTAID.X ;  /* 0x0000000000047919 */ /* 0x000e620000002500 */
[----:B------:R-:W-:Y:S01]  /*1da30*/  IMAD.MOV.U32 R190, RZ, RZ, R136 ;  /* 0x000000ffffbe7224 */ /* 0x000fe200078e0088 */
[----:B------:R-:W1:Y:S01]  /*1da40*/  LDCU.U8 UR10, c[0x0][0x4f8] ;  /* 0x00009f00ff0a77ac */ /* 0x000e620008000000 */
[----:B------:R-:W1:Y:S02]  /*1da50*/  S2R R8, SR_CTAID.X ;  /* 0x0000000000087919 */ /* 0x000e640000002500 */
[----:B------:R-:W1:Y:S01]  /*1da60*/  LDC.64 R184, c[0x0][0x3c0] ;  /* 0x0000f000ffb87b82 */ /* 0x000e620000000a00 */
[----:B----4-:R-:W-:-:S02]  /*1da70*/  ULEA UR4, UR4, UR5, 0x18 ;  /* 0x0000000504047291 */ /* 0x010fc4000f8ec0ff */
[----:B---3--:R-:W-:Y:S01]  /*1da80*/  USHF.L.U32 UR26, UR26, 0x3, URZ ;  /* 0x000000031a1a7899 */ /* 0x008fe200080006ff */
[----:B--2---:R-:W-:Y:S01]  /*1da90*/  IMAD.SHL.U32 R0, R0, 0x20, RZ ;  /* 0x0000002000007824 */ /* 0x004fe200078e00ff */
[----:B-1----:R-:W-:Y:S02]  /*1daa0*/  LOP3.LUT R194, R194, 0xff, RZ, 0xc0, !PT ;  /* 0x000000ffc2c27812 */ /* 0x002fe400078ec0ff */
[----:B------:R-:W-:Y:S02]  /*1dab0*/  SHF.R.U32.HI R6, RZ, 0x5, R3 ;  /* 0x00000005ff067819 */ /* 0x000fe40000011603 */
[----:B------:R-:W-:Y:S02]  /*1dac0*/  LOP3.LUT R0, R0, 0xc0, RZ, 0xc0, !PT ;  /* 0x000000c000007812 */ /* 0x000fe400078ec0ff */
[----:B------:R-:W-:Y:S01]  /*1dad0*/  SHF.R.U32.HI R2, RZ, 0x1, R183 ;  /* 0x00000001ff027819 */ /* 0x000fe200000116b7 */
[----:B------:R-:W-:Y:S01]  /*1dae0*/  IMAD.SHL.U32 R182, R183, 0x20, RZ ;  /* 0x00000020b7b67824 */ /* 0x000fe200078e00ff */
[----:B------:R-:W-:-:S02]  /*1daf0*/  LOP3.LUT R0, R0, 0x18, R146, 0xf8, !PT ;  /* 0x0000001800007812 */ /* 0x000fc400078ef892 */
[----:B------:R-:W-:Y:S01]  /*1db00*/  SHF.R.U32.HI R7, RZ, 0x5, R3 ;  /* 0x00000005ff077819 */ /* 0x000fe20000011603 */
[----:B------:R-:W-:Y:S01]  /*1db10*/  IMAD R4, R4, 0x8, R6 ;  /* 0x0000000804047824 */ /* 0x000fe200078e0206 */
[----:B------:R-:W-:Y:S01]  /*1db20*/  LOP3.LUT R0, R0, 0x8, R2, 0x78, !PT ;  /* 0x0000000800007812 */ /* 0x000fe200078e7802 */
[----:B------:R-:W-:Y:S01]  /*1db30*/  IMAD.SHL.U32 R3, R3, 0x20, RZ ;  /* 0x0000002003037824 */ /* 0x000fe200078e00ff */
[----:B------:R-:W-:Y:S01]  /*1db40*/  LOP3.LUT P1, RZ, R183, 0x4, RZ, 0xc0, !PT ;  /* 0x00000004b7ff7812 */ /* 0x000fe2000782c0ff */
[----:B------:R-:W-:Y:S01]  /*1db50*/  IMAD R8, R8, 0x8, R7 ;  /* 0x0000000808087824 */ /* 0x000fe200078e0207 */
[----:B------:R-:W-:Y:S01]  /*1db60*/  LEA R194, R194, R194, 0x10 ;  /* 0x000000c2c2c27211 */ /* 0x000fe200078e80ff */
[----:B------:R-:W-:Y:S01]  /*1db70*/  VIADD R4, R4, 0x4 ;  /* 0x0000000404047836 */ /* 0x000fe20000000000 */
[----:B------:R-:W-:Y:S01]  /*1db80*/  LOP3.LUT R3, R0, 0x120, R3, 0xf8, !PT ;  /* 0x0000012000037812 */ /* 0x000fe200078ef803 */
[----:B------:R-:W-:-:S03]  /*1db90*/  IMAD.WIDE.U32 R8, R8, -0x326172a9, RZ ;  /* 0xcd9e8d5708087825 */ /* 0x000fc600078e00ff */
[----:B------:R-:W-:Y:S01]  /*1dba0*/  LEA R199, R3, UR4, 0x1 ;  /* 0x0000000403c77c11 */ /* 0x000fe2000f8e08ff */
[----:B------:R-:W-:Y:S01]  /*1dbb0*/  IMAD.WIDE.U32 R4, R4, -0x326172a9, RZ ;  /* 0xcd9e8d5704047825 */ /* 0x000fe200078e00ff */
[----:B------:R-:W-:-:S03]  /*1dbc0*/  LOP3.LUT R6, R8, UR6, RZ, 0x3c, !PT ;  /* 0x0000000608067c12 */ /* 0x000fc6000f8e3cff */
[----:B------:R-:W-:Y:S01]  /*1dbd0*/  IMAD.SHL.U32 R0, R183, 0x8, RZ ;  /* 0x00000008b7007824 */ /* 0x000fe200078e00ff */
[----:B------:R-:W-:Y:S01]  /*1dbe0*/  LOP3.LUT R2, R4, UR6, RZ, 0x3c, !PT ;  /* 0x0000000604027c12 */ /* 0x000fe2000f8e3cff */
[----:B------:R-:W-:Y:S01]  /*1dbf0*/  STL [R1+0x7c], R6 ;  /* 0x00007c0601007387 */ /* 0x000fe20000100800 */
[----:B------:R-:W1:Y:S02]  /*1dc00*/  LDCU UR6, c[0x0][0x45c] ;  /* 0x00008b80ff0677ac */ /* 0x000e640008000800 */
[----:B------:R-:W-:Y:S01]  /*1dc10*/  LOP3.LUT R144, R0, 0x18, RZ, 0xc0, !PT ;  /* 0x0000001800907812 */ /* 0x000fe200078ec0ff */
[----:B------:R-:W-:Y:S01]  /*1dc20*/  VIADD R0, R199, 0x4000 ;  /* 0x00004000c7007836 */ /* 0x000fe20000000000 */
[----:B------:R2:W-:Y:S02]  /*1dc30*/  STL [R1+0x84], R2 ;  /* 0x0000840201007387 */ /* 0x0005e40000100800 */
[----:B------:R-:W-:Y:S02]  /*1dc40*/  ISETP.GE.AND P2, PT, R144, UR11, PT ;  /* 0x0000000b90007c0c */ /* 0x000fe4000bf46270 */
[----:B------:R3:W-:Y:S01]  /*1dc50*/  STL [R1+0x340], R0 ;  /* 0x0003400001007387 */ /* 0x0007e20000100800 */
[----:B--2---:R-:W-:-:S05]  /*1dc60*/  IMAD.MOV.U32 R2, RZ, RZ, 0x20 ;  /* 0x00000020ff027424 */ /* 0x004fca00078e00ff */
[----:B------:R-:W-:-:S05]  /*1dc70*/  SEL R181, R2, 0xffffffe0, !P1 ;  /* 0xffffffe002b57807 */ /* 0x000fca0004800000 */
[----:B------:R-:W-:Y:S01]  /*1dc80*/  IMAD.IADD R180, R145, 0x1, R181 ;  /* 0x0000000191b47824 */ /* 0x000fe200078e02b5 */
[----:B-1-3--:R-:W-:Y:S06]  /*1dc90*/  BRA `(.L_x_642) ;  /* 0x0000000000b87947 */ /* 0x00afec0003800000 */
.L_x_644:
        /* <DEDUP_REMOVED lines=10> */
[----:B---3--:R-:W-:Y:S05]  /*1dd40*/  @!P2 LEA.HI.X R135, R2, R175, R3, 0x1, P3 ;  /* 0x000000af0287a211 */ /* 0x008fea00018f0c03 */
[----:B------:R-:W-:Y:S01]  /*1dd50*/  @!PT LDS RZ, [RZ] ;  /* 0x00000000fffff984 */ /* 0x000fe20000000800 */
[----:B------:R-:W-:Y:S01]  /*1dd60*/  @!PT LDS RZ, [RZ] ;  /* 0x00000000fffff984 */ /* 0x000fe20000000800 */
[----:B------:R-:W-:Y:S01]  /*1dd70*/  @!PT LDS RZ, [RZ] ;  /* 0x00000000fffff984 */ /* 0x000fe20000000800 */
[----:B------:R1:W-:Y:S04]  /*1dd80*/  @!P2 LDGSTS.E.BYPASS.LTC128B.128 [R202+0x2000], desc[UR20][R134.64] ;  /* 0x0200000086caafae */ /* 0x0003e8000b981a14 */
[----:B------:R2:W-:Y:S04]  /*1dd90*/  @P2 STS.128 [R202+0x2000], RZ ;  /* 0x002000ffca002388 */ /* 0x0005e80000000c00 */
[----:B------:R2:W-:Y:S01]  /*1dda0*/  @P0 STS.128 [R202+0x2800], RZ ;  /* 0x002800ffca000388 */ /* 0x0005e20000000c00 */
[CC--:B-1----:R-:W-:Y:S04]  /*1ddb0*/  @!P0 LEA R135, P3, R132.reuse, R2.reuse, 0x5 ;  /* 0x0000000284878211 */ /* 0x0c2fe800078628ff */
[C-C-:B------:R-:W-:Y:S02]  /*1ddc0*/  @!P0 LEA.HI.X R138, R132.reuse, R3, R133.reuse, 0x5, P3 ;  /* 0x00000003848a8211 */ /* 0x140fe400018f2c85 */
[C---:B------:R-:W-:Y:S04]  /*1ddd0*/  @!P0 LEA R134, P3, R135.reuse, R203, 0x1 ;  /* 0x000000cb87868211 */ /* 0x040fe800078608ff */
[----:B------:R-:W-:Y:S05]  /*1dde0*/  @!P0 LEA.HI.X R135, R135, R175, R138, 0x1, P3 ;  /* 0x000000af87878211 */ /* 0x000fea00018f0c8a */
[----:B------:R-:W-:Y:S01]  /*1ddf0*/  @!PT LDS RZ, [RZ] ;  /* 0x00000000fffff984 */ /* 0x000fe20000000800 */
[----:B------:R-:W-:Y:S01]  /*1de00*/  @!PT LDS RZ, [RZ] ;  /* 0x00000000fffff984 */ /* 0x000fe20000000800 */
[----:B------:R-:W-:Y:S01]  /*1de10*/  @!PT LDS RZ, [RZ] ;  /* 0x00000000fffff984 */ /* 0x000fe20000000800 */
[----:B------:R1:W-:Y:S04]  /*1de20*/  @!P0 LDGSTS.E.BYPASS.LTC128B.128 [R202+0x2800], desc[UR20][R134.64] ;  /* 0x0280000086ca8fae */ /* 0x0003e8000b981a14 */
[----:B------:R2:W-:Y:S01]  /*1de30*/  @P0 STS.128 [R202+0x3000], RZ ;  /* 0x003000ffca000388 */ /* 0x0005e20000000c00 */
[C---:B-1----:R-:W-:Y:S04]  /*1de40*/  @!P0 LEA R135, P3, R132.reuse, R2, 0x6 ;  /* 0x0000000284878211 */ /* 0x042fe800078630ff */
[C---:B------:R-:W-:Y:S01]  /*1de50*/  @!P0 LEA.HI.X R138, R132.reuse, R3, R133, 0x6, P3 ;  /* 0x00000003848a8211 */ /* 0x040fe200018f3485 */
[----:B------:R-:W-:Y:S01]  /*1de60*/  @!P0 IMAD.WIDE.U32 R2, R132, 0x60, R2 ;  /* 0x0000006084028825 */ /* 0x000fe200078e0002 */
[----:B------:R-:W-:Y:S03]  /*1de70*/  @!P0 LEA R134, P3, R135, R203, 0x1 ;  /* 0x000000cb87868211 */ /* 0x000fe600078608ff */
[----:B------:R-:W-:Y:S01]  /*1de80*/  @!P0 IMAD R133, R133, 0x60, RZ ;  /* 0x0000006085858824 */ /* 0x000fe200078e02ff */
[----:B------:R-:W-:Y:S02]  /*1de90*/  @!P0 LEA.HI.X R135, R135, R175, R138, 0x1, P3 ;  /* 0x000000af87878211 */ /* 0x000fe400018f0c8a */
        /* <DEDUP_REMOVED lines=14> */
.L_x_642:
[----:B--2---:R-:W2:Y:S01]  /*1df80*/  LDL R13, [R1+0x33c] ;  /* 0x00033c00010d7983 */ /* 0x004ea20000100800 */
[----:B------:R-:W-:Y:S04]  /*1df90*/  DEPBAR.LE SB0, 0x0 ;  /* 0x000080000000791a */ /* 0x000fe80000000000 */
[----:B------:R-:W3:Y:S01]  /*1dfa0*/  LDL R12, [R1+0x338] ;  /* 0x00033800010c7983 */ /* 0x000ee20000100800 */
[----:B------:R-:W-:Y:S01]  /*1dfb0*/  ISETP.GE.AND P0, PT, R144, UR7, PT ;  /* 0x0000000790007c0c */ /* 0x000fe2000bf06270 */
[----:B-----5:R-:W-:Y:S01]  /*1dfc0*/  IMAD.WIDE.U32 R4, R184, UR9, RZ ;  /* 0x00000009b8047c25 */ /* 0x020fe2000f8e00ff */
[C---:B------:R-:W-:Y:S01]  /*1dfd0*/  SHF.L.U32 R147, R183.reuse, 0x4, RZ ;  /* 0x00000004b7937819 */ /* 0x040fe200000006ff */
[----:B------:R-:W4:Y:S01]  /*1dfe0*/  LDL.64 R232, [R1+0x88] ;  /* 0x0000880001e87983 */ /* 0x000f220000100a00 */
[----:B------:R-:W-:Y:S01]  /*1dff0*/  SHF.L.U32 R146, R183, 0x2, RZ ;  /* 0x00000002b7927819 */ /* 0x000fe200000006ff */
[----:B------:R-:W-:Y:S01]  /*1e000*/  IMAD R5, R185, UR9, R5 ;  /* 0x00000009b9057c24 */ /* 0x000fe2000f8e0205 */
[----:B------:R-:W-:Y:S01]  /*1e010*/  SHF.L.U32 R2, R4, 0x7, RZ ;  /* 0x0000000704027819 */ /* 0x000fe200000006ff */
[----:B------:R-:W-:Y:S01]  /*1e020*/  USHF.L.U32 UR14, UR9, 0x2, URZ ;  /* 0x00000002090e7899 */ /* 0x000fe200080006ff */
[----:B------:R-:W-:Y:S01]  /*1e030*/  LOP3.LUT R0, R146, 0x18, RZ, 0xc0, !PT ;  /* 0x0000001892007812 */ /* 0x000fe200078ec0ff */
[----:B------:R-:W4:Y:S01]  /*1e040*/  LDL.64 R218, [R1+0x1d0] ;  /* 0x0001d00001da7983 */ /* 0x000f220000100a00 */
[----:B------:R-:W-:Y:S01]  /*1e050*/  SHF.L.U64.HI R3, R4, 0x7, R5 ;  /* 0x0000000704037819 */ /* 0x000fe20000010205 */
[----:B------:R-:W-:Y:S01]  /*1e060*/  USHF.L.U32 UR12, UR9, 0x2, URZ ;  /* 0x00000002090c7899 */ /* 0x000fe200080006ff */
[--C-:B------:R-:W-:Y:S01]  /*1e070*/  LOP3.LUT R0, R0, 0xc0, R182.reuse, 0xf8, !PT ;  /* 0x000000c000007812 */ /* 0x100fe200078ef8b6 */
[----:B------:R-:W-:Y:S01]  /*1e080*/  UIADD3 UR11, UPT, UPT, UR23, -0x4498517b, URZ ;  /* 0xbb67ae85170b7890 */ /* 0x000fe2000fffe0ff */
[CC--:B------:R-:W-:Y:S01]  /*1e090*/  @!P0 LEA R7, P4, R184.reuse, R2.reuse, 0x5 ;  /* 0x00000002b8078211 */ /* 0x0c0fe200078828ff */
[----:B------:R-:W5:Y:S01]  /*1e0a0*/  LDL.64 R226, [R1+0xe0] ;  /* 0x0000e00001e27983 */ /* 0x000f620000100a00 */
[C---:B------:R-:W-:Y:S01]  /*1e0b0*/  @!P0 LEA R5, P3, R184.reuse, R2, 0x6 ;  /* 0x00000002b8058211 */ /* 0x040fe200078630ff */
[----:B------:R-:W-:Y:S01]  /*1e0c0*/  UIADD3 UR13, UPT, UPT, UR14, 0x1, URZ ;  /* 0x000000010e0d7890 */ /* 0x000fe2000fffe0ff */
[CCC-:B------:R-:W-:Y:S01]  /*1e0d0*/  @!P0 LEA.HI.X R9, R184.reuse, R3.reuse, R185.reuse, 0x5, P4 ;  /* 0x00000003b8098211 */ /* 0x1c0fe200020f2cb9 */
[----:B------:R-:W-:Y:S01]  /*1e0e0*/  UIADD3 UR5, UPT, UPT, UR22, 0x3c6ef372, URZ ;  /* 0x3c6ef37216057890 */ /* 0x000fe2000fffe0ff */
[----:B------:R-:W-:Y:S01]  /*1e0f0*/  @!P0 LEA.HI.X R11, R184, R3, R185, 0x6, P3 ;  /* 0x00000003b80b8211 */ /* 0x000fe200018f34b9 */
[----:B------:R-:W4:Y:S01]  /*1e100*/  LDL R240, [R1+0x84] ;  /* 0x0000840001f07983 */ /* 0x000f220000100800 */
[----:B------:R-:W-:Y:S01]  /*1e110*/  LOP3.LUT R0, R0, 0x8, R183, 0x78, !PT ;  /* 0x0000000800007812 */ /* 0x000fe200078e78b7 */
[----:B------:R-:W-:Y:S01]  /*1e120*/  UIADD3 UR16, UPT, UPT, UR22, -0x255992d5, URZ ;  /* 0xdaa66d2b16107890 */ /* 0x000fe2000fffe0ff */
[----:B------:R-:W-:Y:S01]  /*1e130*/  LOP3.LUT R4, R147, 0x100, RZ, 0xc0, !PT ;  /* 0x0000010093047812 */ /* 0x000fe200078ec0ff */
[----:B------:R-:W4:Y:S01]  /*1e140*/  LDL R201, [R1+0x7c] ;  /* 0x00007c0001c97983 */ /* 0x000f220000100800 */
[----:B------:R-:W-:Y:S01]  /*1e150*/  UIADD3 UR15, UPT, UPT, UR22, 0x78dde6e4, URZ ;  /* 0x78dde6e4160f7890 */ /* 0x000fe2000fffe0ff */
[----:B------:R-:W-:Y:S01]  /*1e160*/  SHF.L.U32 R203, R183, 0x1, RZ ;  /* 0x00000001b7cb7819 */ /* 0x000fe200000006ff */
[----:B------:R-:W-:Y:S01]  /*1e170*/  UIADD3 UR25, UPT, UPT, UR23, -0x56f99767, URZ ;  /* 0xa906689917197890 */ /* 0x000fe2000fffe0ff */
[----:B------:R-:W4:Y:S01]  /*1e180*/  LDL.64 R216, [R1+0x328] ;  /* 0x0003280001d87983 */ /* 0x000f220000100a00 */
[----:B------:R-:W-:Y:S01]  /*1e190*/  LOP3.LUT R4, R4, 0x20, R182, 0xf8, !PT ;  /* 0x0000002004047812 */ /* 0x000fe200078ef8b6 */
[----:B------:R-:W-:Y:S02]  /*1e1a0*/  UIADD3 UR17, UPT, UPT, UR22, 0x1715609d, URZ ;  /* 0x1715609d16117890 */ /* 0x000fe4000fffe0ff */
[----:B------:R-:W-:Y:S01]  /*1e1b0*/  UISETP.NE.AND UP0, UPT, UR9, URZ, UPT ;  /* 0x000000ff0900728c */ /* 0x000fe2000bf05270 */
[----:B------:R-:W-:Y:S01]  /*1e1c0*/  LOP3.LUT R0, R4, R0, RZ, 0xfc, !PT ;  /* 0x0000000004007212 */ /* 0x000fe200078efcff */
[----:B------:R-:W-:Y:S01]  /*1e1d0*/  BAR.SYNC.DEFER_BLOCKING 0x0 ;  /* 0x0000000000007b1d */ /* 0x000fe20000010000 */
[----:B------:R-:W-:Y:S02]  /*1e1e0*/  @!P0 IMAD R4, R185, 0x60, RZ ;  /* 0x00000060b9048824 */ /* 0x000fe400078e02ff */
[----:B------:R-:W-:Y:S02]  /*1e1f0*/  LEA R0, R0, UR4, 0x1 ;  /* 0x0000000400007c11 */ /* 0x000fe4000f8e08ff */
[-C--:B--2---:R-:W-:Y:S02]  /*1e200*/  @!P0 LEA R6, P4, R7, R13.reuse, 0x1 ;  /* 0x0000000d07068211 */ /* 0x084fe400078808ff */
[-C--:B------:R-:W-:Y:S02]  /*1e210*/  @!P0 LEA R8, P3, R5, R13.reuse, 0x1 ;  /* 0x0000000d05088211 */ /* 0x080fe400078608ff */
[-C--:B---3--:R-:W-:Y:S02]  /*1e220*/  @!P0 LEA.HI.X R7, R7, R12.reuse, R9, 0x1, P4 ;  /* 0x0000000c07078211 */ /* 0x088fe400020f0c09 */
[C---:B------:R-:W-:Y:S02]  /*1e230*/  @!P2 LEA R10, P4, R2.reuse, R13, 0x1 ;  /* 0x0000000d020aa211 */ /* 0x040fe400078808ff */
[-C--:B------:R-:W-:Y:S02]  /*1e240*/  @!P0 LEA.HI.X R9, R5, R12.reuse, R11, 0x1, P3 ;  /* 0x0000000c05098211 */ /* 0x080fe400018f0c0b */
[-CC-:B------:R-:W-:Y:S01]  /*1e250*/  @!P2 LEA.HI.X R11, R2, R12.reuse, R3.reuse, 0x1, P4 ;  /* 0x0000000c020ba211 */ /* 0x180fe200020f0c03 */
[----:B------:R-:W-:Y:S04]  /*1e260*/  @!P0 IMAD.WIDE.U32 R2, R184, 0x60, R2 ;  /* 0x00000060b8028825 */ /* 0x000fe800078e0002 */
[----:B------:R-:W-:Y:S01]  /*1e270*/  @!PT LDS RZ, [RZ] ;  /* 0x00000000fffff984 */ /* 0x000fe20000000800 */
[----:B------:R-:W-:Y:S01]  /*1e280*/  @!PT LDS RZ, [RZ] ;  /* 0x00000000fffff984 */ /* 0x000fe20000000800 */
[----:B------:R-:W-:Y:S01]  /*1e290*/  @!PT LDS RZ, [RZ] ;  /* 0x00000000fffff984 */ /* 0x000fe20000000800 */
[----:B------:R-:W-:Y:S01]  /*1e2a0*/  @!P2 LDGSTS.E.BYPASS.LTC128B.128 [R202+0x4000], desc[UR20][R10.64] ;  /* 0x040000000acaafae */ /* 0x000fe2000b981a14 */
[----:B------:R-:W-:Y:S02]  /*1e2b0*/  @!P0 IADD3 R3, PT, PT, R4, R3, RZ ;  /* 0x0000000304038210 */ /* 0x000fe40007ffe0ff */
[C---:B------:R-:W-:Y:S02]  /*1e2c0*/  @!P0 LEA R4, P3, R2.reuse, R13, 0x1 ;  /* 0x0000000d02048211 */ /* 0x040fe400078608ff */
[----:B-----5:R-:W-:Y:S02]  /*1e2d0*/  LOP3.LUT R198, R227, UR5, RZ, 0x3c, !PT ;  /* 0x00000005e3c67c12 */ /* 0x020fe4000f8e3cff */
[----:B------:R-:W-:Y:S01]  /*1e2e0*/  @!P0 LEA.HI.X R5, R2, R12, R3, 0x1, P3 ;  /* 0x0000000c02058211 */ /* 0x000fe200018f0c03 */
[----:B------:R-:W-:Y:S01]  /*1e2f0*/  @P2 STS.128 [R202+0x4000], RZ ;  /* 0x004000ffca002388 */ /* 0x000fe20000000c00 */
[----:B------:R-:W-:Y:S01]  /*1e300*/  MOV R3, UR12 ;  /* 0x0000000c00037c02 */ /* 0x000fe20008000f00 */
[----:B------:R-:W-:Y:S01]  /*1e310*/  UIADD3 UR12, UPT, UPT, UR23, 0x32370b8f, URZ ;  /* 0x32370b8f170c7890 */ /* 0x000fe2000fffe0ff */
[----:B----4-:R-:W-:Y:S01]  /*1e320*/  LOP3.LUT R2, R232, UR11, R219, 0x96, !PT ;  /* 0x0000000be8027c12 */ /* 0x010fe2000f8e96db */
[----:B------:R-:W-:Y:S01]  /*1e330*/  UIADD3 UR11, UPT, UPT, UR23, 0x76cf5d0a, URZ ;  /* 0x76cf5d0a170b7890 */ /* 0x000fe2000fffe0ff */
[----:B------:R-:W-:Y:S03]  /*1e340*/  LOP3.LUT R3, R3, UR23, R233, 0x96, !PT ;  /* 0x0000001703037c12 */ /* 0x000fe6000f8e96e9 */
        /* <DEDUP_REMOVED lines=15> */
[----:B------:R-:W-:Y:S08]  /*1e440*/  LDSM.16.M88.4 R16, [R0+0x2000] ;  /* 0x002000000010783b */ /* 0x000ff00000000200 */
[----:B------:R-:W0:Y:S08]  /*1e450*/  LDGDEPBAR ;  /* 0x00000000000079af */ /* 0x000e300000000000 */
[----:B------:R-:W-:Y:S08]  /*1e460*/  LDSM.16.M88.4 R32, [R0+0x2400] ;  /* 0x002400000020783b */ /* 0x000ff00000000200 */
[----:B------:R-:W-:Y:S08]  /*1e470*/  LDSM.16.M88.4 R48, [R0+0x2800] ;  /* 0x002800000030783b */ /* 0x000ff00000000200 */
[----:B------:R-:W-:Y:S08]  /*1e480*/  LDSM.16.M88.4 R64, [R0+0x2c00] ;  /* 0x002c00000040783b */ /* 0x000ff00000000200 */
[----:B------:R-:W-:Y:S08]  /*1e490*/  LDSM.16.M88.4 R80, [R0+0x3000] ;  /* 0x003000000050783b */ /* 0x000ff00000000200 */
[----:B------:R-:W-:Y:S08]  /*1e4a0*/  LDSM.16.M88.4 R96, [R0+0x3400] ;  /* 0x003400000060783b */ /* 0x000ff00000000200 */
[----:B------:R-:W-:Y:S08]  /*1e4b0*/  LDSM.16.M88.4 R112, [R0+0x3800] ;  /* 0x003800000070783b */ /* 0x000ff00000000200 */
[----:B------:R2:W-:Y:S08]  /*1e4c0*/  LDSM.16.M88.4 R136, [R0+0x3c00] ;  /* 0x003c00000088783b */ /* 0x0005f00000000200 */
[----:B------:R-:W1:Y:S08]  /*1e4d0*/  LDSM.16.M88.4 R124, [R145] ;  /* 0x00000000917c783b */ /* 0x000e700000000200 */
[----:B------:R-:W3:Y:S01]  /*1e4e0*/  LDSM.16.M88.4 R128, [R145+0x1000] ;  /* 0x001000009180783b */ /* 0x000ee20000000200 */
[----:B--2---:R-:W-:Y:S07]  /*1e4f0*/  IADD3 R0, PT, PT, R0, R181, RZ ;  /* 0x000000b500007210 */ /* 0x004fee0007ffe0ff */
[----:B------:R-:W-:Y:S08]  /*1e500*/  LDSM.16.M88.4 R132, [R180] ;  /* 0x00000000b484783b */ /* 0x000ff00000000200 */
[----:B------:R-:W2:Y:S08]  /*1e510*/  LDSM.16.M88.4 R148, [R0+0x2000] ;  /* 0x002000000094783b */ /* 0x000eb00000000200 */
[----:B------:R-:W4:Y:S01]  /*1e520*/  LDSM.16.M88.4 R152, [R0+0x2400] ;  /* 0x002400000098783b */ /* 0x000f220000000200 */
[C---:B-1----:R-:W-:Y:S07]  /*1e530*/  HMMA.16816.F32 R4, R124.reuse, R16, RZ ;  /* 0x000000107c04723c */ /* 0x042fee00000018ff */
[----:B------:R-:W1:Y:S01]  /*1e540*/  LDSM.16.M88.4 R156, [R0+0x2800] ;  /* 0x00280000009c783b */ /* 0x000e620000000200 */
[C---:B------:R-:W-:Y:S07]  /*1e550*/  HMMA.16816.F32 R12, R124.reuse, R18, RZ ;  /* 0x000000127c0c723c */ /* 0x040fee00000018ff */
[----:B------:R-:W5:Y:S01]  /*1e560*/  LDSM.16.M88.4 R160, [R0+0x2c00] ;  /* 0x002c000000a0783b */ /* 0x000f620000000200 */
[C---:B------:R-:W-:Y:S07]  /*1e570*/  HMMA.16816.F32 R20, R124.reuse, R32, RZ ;  /* 0x000000207c14723c */ /* 0x040fee00000018ff */
[----:B------:R-:W5:Y:S01]  /*1e580*/  LDSM.16.M88.4 R164, [R0+0x3000] ;  /* 0x0030000000a4783b */ /* 0x000f620000000200 */
[C---:B------:R-:W-:Y:S07]  /*1e590*/  HMMA.16816.F32 R28, R124.reuse, R34, RZ ;  /* 0x000000227c1c723c */ /* 0x040fee00000018ff */
[----:B------:R-:W5:Y:S01]  /*1e5a0*/  LDSM.16.M88.4 R168, [R0+0x3400] ;  /* 0x0034000000a8783b */ /* 0x000f620000000200 */
[C---:B------:R-:W-:Y:S07]  /*1e5b0*/  HMMA.16816.F32 R36, R124.reuse, R48, RZ ;  /* 0x000000307c24723c */ /* 0x040fee00000018ff */
[----:B------:R-:W5:Y:S01]  /*1e5c0*/  LDSM.16.M88.4 R172, [R0+0x3800] ;  /* 0x0038000000ac783b */ /* 0x000f620000000200 */
[C---:B------:R-:W-:Y:S07]  /*1e5d0*/  HMMA.16816.F32 R44, R124.reuse, R50, RZ ;  /* 0x000000327c2c723c */ /* 0x040fee00000018ff */
[----:B------:R3:W5:Y:S01]  /*1e5e0*/  LDSM.16.M88.4 R176, [R0+0x3c00] ;  /* 0x003c000000b0783b */ /* 0x0007620000000200 */
[C---:B------:R-:W-:Y:S07]  /*1e5f0*/  HMMA.16816.F32 R52, R124.reuse, R64, RZ ;  /* 0x000000407c34723c */ /* 0x040fee00000018ff */
[----:B------:R-:W5:Y:S01]  /*1e600*/  LDSM.16.M88.4 R140, [R180+0x1000] ;  /* 0x00100000b48c783b */ /* 0x000f620000000200 */
[----:B------:R-:W-:Y:S04]  /*1e610*/  DEPBAR.LE SB0, 0x0 ;  /* 0x000080000000791a */ /* 0x000fe80000000000 */
[C---:B------:R-:W-:Y:S01]  /*1e620*/  HMMA.16816.F32 R60, R124.reuse, R66, RZ ;  /* 0x000000427c3c723c */ /* 0x040fe200000018ff */
[----:B------:R-:W-:Y:S07]  /*1e630*/  BAR.SYNC.DEFER_BLOCKING 0x0 ;  /* 0x0000000000007b1d */ /* 0x000fee0000010000 */
[C---:B------:R-:W-:Y:S01]  /*1e640*/  HMMA.16816.F32 R68, R124.reuse, R80, RZ ;  /* 0x000000507c44723c */ /* 0x040fe200000018ff */
[----:B---3--:R-:W-:Y:S07]  /*1e650*/  MOV R0, UR23 ;  /* 0x0000001700007c02 */ /* 0x008fee0008000f00 */
        /* <DEDUP_REMOVED lines=10> */
[----:B------:R-:W-:Y:S08]  /*1e700*/  HMMA.16816.F32 R32, R128, R34, RZ ;  /* 0x000000228020723c */ /* 0x000ff000000018ff */
[C---:B--2---:R-:W-:Y:S08]  /*1e710*/  HMMA.16816.F32 R4, R132.reuse, R148, R4 ;  /* 0x000000948404723c */ /* 0x044ff00000001804 */
[C---:B------:R-:W-:Y:S08]  /*1e720*/  HMMA.16816.F32 R12, R132.reuse, R150, R12 ;  /* 0x00000096840c723c */ /* 0x040ff0000000180c */
[C---:B----4-:R-:W-:Y:S08]  /*1e730*/  HMMA.16816.F32 R20, R132.reuse, R152, R20 ;  /* 0x000000988414723c */ /* 0x050ff00000001814 */
[C---:B------:R-:W-:Y:S08]  /*1e740*/  HMMA.16816.F32 R28, R132.reuse, R154, R28 ;  /* 0x0000009a841c723c */ /* 0x040ff0000000181c */
[C---:B-1----:R-:W-:Y:S08]  /*1e750*/  HMMA.16816.F32 R36, R132.reuse, R156, R36 ;  /* 0x0000009c8424723c */ /* 0x042ff00000001824 */
[C---:B------:R-:W-:Y:S08]  /*1e760*/  HMMA.16816.F32 R44, R132.reuse, R158, R44 ;  /* 0x0000009e842c723c */ /* 0x040ff0000000182c */
[C---:B-----5:R-:W-:Y:S08]  /*1e770*/  HMMA.16816.F32 R52, R132.reuse, R160, R52 ;  /* 0x000000a08434723c */ /* 0x060ff00000001834 */
        /* <DEDUP_REMOVED lines=8> */
[----:B------:R-:W-:Y:S03]  /*1e800*/  HMMA.16816.F32 R124, R132, R178, R124 ;  /* 0x000000b2847c723c */ /* 0x000fe6000000187c */
[C---:B------:R-:W-:Y:S01]  /*1e810*/  LOP3.LUT R132, R233.reuse, UR14, R0, 0x96, !PT ;  /* 0x0000000ee9847c12 */ /* 0x040fe2000f8e9600 */
[----:B------:R-:W-:Y:S01]  /*1e820*/  IMAD.U32 R0, RZ, RZ, UR13 ;  /* 0x0000000dff007e24 */ /* 0x000fe2000f8e00ff */
[----:B------:R-:W-:Y:S03]  /*1e830*/  UIADD3 UR13, UPT, UPT, UR23, 0x76cf5d0a, URZ ;  /* 0x76cf5d0a170d7890 */ /* 0x000fe6000fffe0ff */
[C---:B------:R-:W-:Y:S03]  /*1e840*/  HMMA.16816.F32 R16, R128.reuse, R18, RZ ;  /* 0x000000128010723c */ /* 0x040fe600000018ff */
[----:B------:R-:W-:Y:S01]  /*1e850*/  LOP3.LUT R0, R233, UR23, R0, 0x96, !PT ;  /* 0x00000017e9007c12 */ /* 0x000fe2000f8e9600 */
[----:B------:R-:W-:Y:S04]  /*1e860*/  IMAD.WIDE.U32 R132, R132, -0x326172a9, RZ ;  /* 0xcd9e8d5784847825 */ /* 0x000fe800078e00ff */
[----:B------:R-:W-:Y:S01]  /*1e870*/  HMMA.16816.F32 R40, R128, R48, RZ ;  /* 0x000000308028723c */ /* 0x000fe200000018ff */
[----:B------:R-:W-:Y:S02]  /*1e880*/  LOP3.LUT R133, R133, R240, RZ, 0x3c, !PT ;  /* 0x000000f085857212 */ /* 0x000fe400078e3cff */
[----:B------:R-:W-:Y:S05]  /*1e890*/  LOP3.LUT R132, R132, R198, RZ, 0x3c, !PT ;  /* 0x000000c684847212 */ /* 0x000fea00078e3cff */
[----:B------:R-:W-:Y:S05]  /*1e8a0*/  HMMA.16816.F32 R56, R140, R160, R56 ;  /* 0x000000a08c38723c */ /* 0x000fea0000001838 */
[----:B------:R-:W-:Y:S03]  /*1e8b0*/  IMAD.WIDE.U32 R160, R2, -0x326172a9, RZ ;  /* 0xcd9e8d5702a07825 */ /* 0x000fe600078e00ff */
[C---:B------:R-:W-:Y:S03]  /*1e8c0*/  HMMA.16816.F32 R48, R128.reuse, R50, RZ ;  /* 0x000000328030723c */ /* 0x040fe600000018ff */
[----:B------:R-:W-:Y:S01]  /*1e8d0*/  LOP3.LUT R196, R161, UR5, RZ, 0x3c, !PT ;  /* 0x00000005a1c47c12 */ /* 0x000fe2000f8e3cff */
[----:B------:R-:W-:Y:S01]  /*1e8e0*/  IMAD.WIDE.U32 R2, R3, -0x326172a9, RZ ;  /* 0xcd9e8d5703027825 */ /* 0x000fe200078e00ff */
[----:B------:R-:W-:Y:S03]  /*1e8f0*/  UIADD3 UR5, UPT, UPT, UR23, 0x32370b8f, URZ ;  /* 0x32370b8f17057890 */ /* 0x000fe6000fffe0ff */
[C---:B------:R-:W-:Y:S01]  /*1e900*/  HMMA.16816.F32 R72, R128.reuse, R80, RZ ;  /* 0x000000508048723c */ /* 0x040fe200000018ff */
[-C--:B------:R-:W-:Y:S07]  /*1e910*/  LOP3.LUT R3, R3, R201.reuse, RZ, 0x3c, !PT ;  /* 0x000000c903037212 */ /* 0x080fee00078e3cff */
        /* <DEDUP_REMOVED lines=9> */
[-C--:B------:R-:W-:Y:S03]  /*1e9b0*/  LOP3.LUT R0, R2, R196.reuse, RZ, 0x3c, !PT ;  /* 0x000000c402007212 */ /* 0x080fe600078e3cff */
[----:B------:R-:W-:Y:S01]  /*1e9c0*/  IMAD.WIDE.U32 R2, R3, -0x2daee0ad, RZ ;  /* 0xd2511f5303027825 */ /* 0x000fe200078e00ff */
[----:B------:R-:W-:Y:S02]  /*1e9d0*/  LOP3.LUT R136, R139, R201, RZ, 0x3c, !PT ;  /* 0x000000c98b887212 */ /* 0x000fe400078e3cff */
[C---:B------:R-:W-:Y:S01]  /*1e9e0*/  LOP3.LUT R135, R138.reuse, R196, RZ, 0x3c, !PT ;  /* 0x000000c48a877212 */ /* 0x040fe200078e3cff */
[C---:B------:R-:W-:Y:S05]  /*1e9f0*/  HMMA.16816.F32 R8, R140.reuse, R148, R8 ;  /* 0x000000948c08723c */ /* 0x040fea0000001808 */
[----:B------:R-:W-:Y:S01]  /*1ea00*/  LOP3.LUT R137, R138, R198, RZ, 0x3c, !PT ;  /* 0x000000c68a897212 */ /* 0x000fe200078e3cff */
[----:B------:R-:W-:Y:S01]  /*1ea10*/  IMAD.WIDE.U32 R148, R133, -0x2daee0ad, RZ ;  /* 0xd2511f5385947825 */ /* 0x000fe200078e00ff */
[----:B------:R-:W-:Y:S01]  /*1ea20*/  LOP3.LUT R139, R139, R240, RZ, 0x3c, !PT ;  /* 0x000000f08b8b7212 */ /* 0x000fe200078e3cff */
[C---:B------:R-:W-:Y:S03]  /*1ea30*/  HMMA.16816.F32 R32, R140.reuse, R154, R32 ;  /* 0x0000009a8c20723c */ /* 0x040fe60000001820 */
[----:B------:R-:W-:Y:S01]  /*1ea40*/  LOP3.LUT R134, R216, UR13, R149, 0x96, !PT ;  /* 0x0000000dd8867c12 */ /* 0x000fe2000f8e9695 */
[----:B------:R-:W-:Y:S01]  /*1ea50*/  IMAD.WIDE.U32 R154, R132, -0x2daee0ad, RZ ;  /* 0xd2511f53849a7825 */ /* 0x000fe200078e00ff */
[----:B------:R-:W-:Y:S01]  /*1ea60*/  LOP3.LUT R3, R218, UR11, R3, 0x96, !PT ;  /* 0x0000000bda037c12 */ /* 0x000fe2000f8e9603 */
[----:B------:R-:W-:Y:S02]  /*1ea70*/  UIADD3 UR11, UPT, UPT, UR23, -0x126145ec, URZ ;  /* 0xed9eba14170b7890 */ /* 0x000fe4000fffe0ff */
[----:B------:R-:W-:Y:S01]  /*1ea80*/  IMAD.WIDE.U32 R132, R0, -0x2daee0ad, RZ ;  /* 0xd2511f5300847825 */ /* 0x000fe200078e00ff */
[----:B------:R-:W-:Y:S01]  /*1ea90*/  LOP3.LUT R0, R148, UR12, R155, 0x96, !PT ;  /* 0x0000000c94007c12 */ /* 0x000fe2000f8e969b */
[C---:B------:R-:W-:Y:S03]  /*1eaa0*/  HMMA.16816.F32 R16, R140.reuse, R150, R16 ;  /* 0x000000968c10723c */ /* 0x040fe60000001810 */
[----:B------:R-:W-:Y:S01]  /*1eab0*/  LOP3.LUT R2, R2, UR5, R133, 0x96, !PT ;  /* 0x0000000502027c12 */ /* 0x000fe2000f8e9685 */
[----:B------:R-:W-:Y:S01]  /*1eac0*/  IMAD.WIDE.U32 R150, R136, -0x2daee0ad, RZ ;  /* 0xd2511f5388967825 */ /* 0x000fe200078e00ff */
[----:B------:R-:W-:Y:S03]  /*1ead0*/  UIADD3 UR5, UPT, UPT, UR23, -0x126145ec, URZ ;  /* 0xed9eba1417057890 */ /* 0x000fe6000fffe0ff */
[C---:B------:R-:W-:Y:S03]  /*1eae0*/  HMMA.16816.F32 R40, R140.reuse, R156, R40 ;  /* 0x0000009c8c28723c */ /* 0x040fe60000001828 */
[----:B------:R-:W-:Y:S01]  /*1eaf0*/  LOP3.LUT R138, R218, UR13, R151, 0x96, !PT ;  /* 0x0000000dda8a7c12 */ /* 0x000fe2000f8e9697 */
[----:B------:R-:W-:Y:S04]  /*1eb00*/  IMAD.WIDE.U32 R156, R135, -0x2daee0ad, RZ ;  /* 0xd2511f53879c7825 */ /* 0x000fe800078e00ff */
[C---:B------:R-:W-:Y:S03]  /*1eb10*/  HMMA.16816.F32 R24, R140.reuse, R152, R24 ;  /* 0x000000988c18723c */ /* 0x040fe60000001818 */
[----:B------:R-:W-:Y:S01]  /*1eb20*/  LOP3.LUT R133, R150, UR12, R157, 0x96, !PT ;  /* 0x0000000c96857c12 */ /* 0x000fe2000f8e969d */
[----:B------:R-:W-:Y:S04]  /*1eb30*/  IMAD.WIDE.U32 R152, R137, -0x2daee0ad, RZ ;  /* 0xd2511f5389987825 */ /* 0x000fe800078e00ff */
[----:B------:R-:W-:Y:S01]  /*1eb40*/  IMAD.WIDE.U32 R136, R134, -0x326172a9, RZ ;  /* 0xcd9e8d5786887825 */ /* 0x000fe200078e00ff */
[C---:B------:R-:W-:Y:S03]  /*1eb50*/  HMMA.16816.F32 R48, R140.reuse, R158, R48 ;  /* 0x0000009e8c30723c */ /* 0x040fe60000001830 */
[----:B------:R-:W-:Y:S04]  /*1eb60*/  IMAD.WIDE.U32 R148, R139, -0x2daee0ad, RZ ;  /* 0xd2511f538b947825 */ /* 0x000fe800078e00ff */
[----:B------:R-:W-:Y:S01]  /*1eb70*/  IMAD.WIDE.U32 R150, R0, -0x326172a9, RZ ;  /* 0xcd9e8d5700967825 */ /* 0x000fe200078e00ff */
[----:B------:R-:W-:Y:S01]  /*1eb80*/  LOP3.LUT R0, R148, UR12, R153, 0x96, !PT ;  /* 0x0000000c94007c12 */ /* 0x000fe2000f8e9699 */
[C---:B------:R-:W-:Y:S03]  /*1eb90*/  HMMA.16816.F32 R64, R140.reuse, R162, R64 ;  /* 0x000000a28c40723c */ /* 0x040fe60000001840 */
[----:B------:R-:W-:Y:S01]  /*1eba0*/  LOP3.LUT R136, R136, UR15, R151, 0x96, !PT ;  /* 0x0000000f88887c12 */ /* 0x000fe2000f8e9697 */
[----:B------:R-:W-:Y:S01]  /*1ebb0*/  IMAD.WIDE.U32 R158, R3, -0x326172a9, RZ ;  /* 0xcd9e8d57039e7825 */ /* 0x000fe200078e00ff */
[----:B------:R-:W-:Y:S03]  /*1ebc0*/  LOP3.LUT R3, R226, UR16, R137, 0x96, !PT ;  /* 0x00000010e2037c12 */ /* 0x000fe6000f8e9689 */
        /* <DEDUP_REMOVED lines=9> */
[----:B------:R-:W-:Y:S01]  /*1ec60*/  IMAD.WIDE.U32 R138, R2, -0x326172a9, RZ ;  /* 0xcd9e8d57028a7825 */ /* 0x000fe200078e00ff */
[----:B------:R-:W-:Y:S03]  /*1ec70*/  LOP3.LUT R2, R160, UR16, R149, 0x96, !PT ;  /* 0x00000010a0027c12 */ /* 0x000fe6000f8e9695 */
        /* <DEDUP_REMOVED lines=8> */
[----:B------:R-:W-:Y:S04]  /*1ed00*/  IMAD.WIDE.U32 R136, R137, -0x2daee0ad, RZ ;  /* 0xd2511f5389887825 */ /* 0x000fe800078e00ff */
[----:B------:R-:W-:Y:S01]  /*1ed10*/  IMAD.WIDE.U32 R166, R135, -0x2daee0ad, RZ ;  /* 0xd2511f5387a67825 */ /* 0x000fe200078e00ff */
[----:B------:R-:W-:Y:S01]  /*1ed20*/  LOP3.LUT R135, R132, UR5, R137, 0x96, !PT ;  /* 0x0000000584877c12 */ /* 0x000fe2000f8e9689 */
[----:B------:R-:W-:Y:S01]  /*1ed30*/  UIADD3 UR5, UPT, UPT, UR22, -0x4ab325aa, URZ ;  /* 0xb54cda5616057890 */ /* 0x000fe2000fffe0ff */
[----:B------:R-:W-:Y:S01]  /*1ed40*/  LOP3.LUT R137, R203, 0x6, RZ, 0xc0, !PT ;  /* 0x00000006cb897812 */ /* 0x000fe200078ec0ff */
[----:B------:R-:W-:Y:S01]  /*1ed50*/  IMAD.WIDE.U32 R138, R3, -0x326172a9, RZ ;  /* 0xcd9e8d57038a7825 */ /* 0x000fe200078e00ff */
[----:B------:R-:W-:Y:S01]  /*1ed60*/  MOV R3, UR9 ;  /* 0x0000000900037c02 */ /* 0x000fe20008000f00 */
[C---:B------:R-:W-:Y:S03]  /*1ed70*/  HMMA.16816.F32 R112, R140.reuse, R174, R112 ;  /* 0x000000ae8c70723c */ /* 0x040fe60000001870 */
[----:B------:R-:W-:Y:S01]  /*1ed80*/  LEA R3, R3, R137, 0x7 ;  /* 0x0000008903037211 */ /* 0x000fe200078e38ff */
[----:B------:R-:W-:Y:S01]  /*1ed90*/  IMAD.WIDE.U32 R154, R0, -0x2daee0ad, RZ ;  /* 0xd2511f53009a7825 */ /* 0x000fe200078e00ff */
[----:B------:R-:W-:Y:S02]  /*1eda0*/  LOP3.LUT R0, R162, UR25, R169, 0x96, !PT ;  /* 0x00000019a2007c12 */ /* 0x000fe4000f8e96a9 */
[----:B------:R-:W-:Y:S01]  /*1edb0*/  LOP3.LUT R136, R136, UR25, R167, 0x96, !PT ;  /* 0x0000001988887c12 */ /* 0x000fe2000f8e96a7 */
[----:B------:R-:W-:Y:S01]  /*1edc0*/  IMAD.WIDE.U32 R162, R133, -0x2daee0ad, RZ ;  /* 0xd2511f5385a27825 */ /* 0x000fe200078e00ff */
[----:B------:R-:W-:Y:S01]  /*1edd0*/  LOP3.LUT R152, R152, UR11, R155, 0x96, !PT ;  /* 0x0000000b98987c12 */ /* 0x000fe2000f8e969b */
[C---:B------:R-:W-:Y:S03]  /*1ede0*/  HMMA.16816.F32 R104, R140.reuse, R172, R104 ;  /* 0x000000ac8c68723c */ /* 0x040fe60000001868 */
[----:B------:R-:W-:Y:S01]  /*1edf0*/  LOP3.LUT R150, R150, UR17, R139, 0x96, !PT ;  /* 0x0000001196967c12 */ /* 0x000fe2000f8e968b */
[----:B------:R-:W-:Y:S01]  /*1ee00*/  IMAD.WIDE.U32 R132, R0, -0x326172a9, RZ ;  /* 0xcd9e8d5700847825 */ /* 0x000fe200078e00ff */
[----:B------:R-:W-:Y:S03]  /*1ee10*/  I2FP.F32.U32 R0, R3 ;  /* 0x0000000300007245 */ /* 0x000fe60000201000 */
[----:B------:R-:W-:Y:S01]  /*1ee20*/  IMAD.WIDE.U32 R158, R2, -0x2daee0ad, RZ ;  /* 0xd2511f53029e7825 */ /* 0x000fe200078e00ff */
[C---:B------:R-:W-:Y:S01]  /*1ee30*/  IADD3 R2, PT, PT, R3.reuse, 0x1, RZ ;  /* 0x0000000103027810 */ /* 0x040fe20007ffe0ff */
[C---:B------:R-:W-:Y:S03]  /*1ee40*/  HMMA.16816.F32 R120, R140.reuse, R176, R120 ;  /* 0x000000b08c78723c */ /* 0x040fe60000001878 */
[----:B------:R-:W-:Y:S01]  /*1ee50*/  I2FP.F32.U32 R2, R2 ;  /* 0x0000000200027245 */ /* 0x000fe20000201000 */
[C---:B------:R-:W-:Y:S01]  /*1ee60*/  FFMA.FTZ R4, R0.reuse, UR8, R4 ;  /* 0x0000000800047c23 */ /* 0x040fe20008010004 */
[----:B------:R-:W-:Y:S01]  /*1ee70*/  MOV R241, R132 ;  /* 0x0000008400f17202 */ /* 0x000fe20000000f00 */
[----:B------:R-:W-:Y:S01]  /*1ee80*/  FFMA.FTZ R6, R0, UR8, R6 ;  /* 0x0000000800067c23 */ /* 0x000fe20008010006 */
[----:B------:R-:W-:Y:S01]  /*1ee90*/  PRMT R250, R132, 0x7771, RZ ;  /* 0x0000777184fa7816 */ /* 0x000fe200000000ff */
[----:B------:R-:W-:Y:S01]  /*1eea0*/  FFMA.FTZ R8, R0, UR8, R8 ;  /* 0x0000000800087c23 */ /* 0x000fe20008010008 */
[----:B------:R-:W-:Y:S01]  /*1eeb0*/  PRMT R249, R132, 0x7772, RZ ;  /* 0x0000777284f97816 */ /* 0x000fe200000000ff */
[----:B------:R-:W-:Y:S01]  /*1eec0*/  FFMA.FTZ R10, R0, UR8, R10 ;  /* 0x00000008000a7c23 */ /* 0x000fe2000801000a */
[C---:B------:R-:W-:Y:S01]  /*1eed0*/  IADD3 R0, PT, PT, R3.reuse, 0x8, RZ ;  /* 0x0000000803007810 */ /* 0x040fe20007ffe0ff */
[----:B------:R-:W-:Y:S01]  /*1eee0*/  FFMA.FTZ R5, R2, UR8, R5 ;  /* 0x0000000802057c23 */ /* 0x000fe20008010005 */
[----:B------:R-:W-:Y:S01]  /*1eef0*/  PRMT R248, R132, 0x7773, RZ ;  /* 0x0000777384f87816 */ /* 0x000fe200000000ff */
[C---:B------:R-:W-:Y:S01]  /*1ef00*/  VIADD R132, R3.reuse, 0x9 ;  /* 0x0000000903847836 */ /* 0x040fe20000000000 */
[----:B------:R-:W-:Y:S01]  /*1ef10*/  I2FP.F32.U32 R0, R0 ;  /* 0x0000000000007245 */ /* 0x000fe20000201000 */
[----:B------:R-:W-:Y:S01]  /*1ef20*/  FFMA.FTZ R7, R2, UR8, R7 ;  /* 0x0000000802077c23 */ /* 0x000fe20008010007 */
[----:B------:R-:W-:Y:S01]  /*1ef30*/  LOP3.LUT R174, R138, UR5, R133, 0x96, !PT ;  /* 0x000000058aae7c12 */ /* 0x000fe2000f8e9685 */
[C---:B------:R-:W-:Y:S01]  /*1ef40*/  FFMA.FTZ R9, R2.reuse, UR8, R9 ;  /* 0x0000000802097c23 */ /* 0x040fe20008010009 */
[C---:B------:R-:W-:Y:S01]  /*1ef50*/  IADD3 R133, PT, PT, R3.reuse, 0x10, RZ ;  /* 0x0000001003857810 */ /* 0x040fe20007ffe0ff */
[----:B------:R-:W-:Y:S01]  /*1ef60*/  FFMA.FTZ R11, R2, UR8, R11 ;  /* 0x00000008020b7c23 */ /* 0x000fe2000801000b */
[----:B------:R-:W-:Y:S01]  /*1ef70*/  I2FP.F32.U32 R2, R132 ;  /* 0x0000008400027245 */ /* 0x000fe20000201000 */
[C---:B------:R-:W-:Y:S01]  /*1ef80*/  FFMA.FTZ R12, R0.reuse, UR8, R12 ;  /* 0x00000008000c7c23 */ /* 0x040fe2000801000c */
[C---:B------:R-:W-:Y:S01]  /*1ef90*/  IADD3 R132, PT, PT, R3.reuse, 0x11, RZ ;  /* 0x0000001103847810 */ /* 0x040fe20007ffe0ff */
[----:B------:R-:W-:Y:S01]  /*1efa0*/  FFMA.FTZ R14, R0, UR8, R14 ;  /* 0x00000008000e7c23 */ /* 0x000fe2000801000e */
[----:B------:R-:W-:Y:S01]  /*1efb0*/  LOP3.LUT R151, R156, UR11, R159, 0x96, !PT ;  /* 0x0000000b9c977c12 */ /* 0x000fe2000f8e969f */
[----:B------:R-:W-:Y:S01]  /*1efc0*/  FFMA.FTZ R16, R0, UR8, R16 ;  /* 0x0000000800107c23 */ /* 0x000fe20008010010 */
[----:B------:R-:W-:Y:S01]  /*1efd0*/  LOP3.LUT R155, R158, UR25, R163, 0x96, !PT ;  /* 0x000000199e9b7c12 */ /* 0x000fe2000f8e96a3 */
[----:B------:R-:W-:Y:S01]  /*1efe0*/  FFMA.FTZ R18, R0, UR8, R18 ;  /* 0x0000000800127c23 */ /* 0x000fe20008010012 */
[----:B------:R-:W-:Y:S01]  /*1eff0*/  I2FP.F32.U32 R0, R133 ;  /* 0x0000008500007245 */ /* 0x000fe20000201000 */
[C---:B------:R-:W-:Y:S01]  /*1f000*/  FFMA.FTZ R13, R2.reuse, UR8, R13 ;  /* 0x00000008020d7c23 */ /* 0x040fe2000801000d */
[C---:B------:R-:W-:Y:S01]  /*1f010*/  IADD3 R133, PT, PT, R3.reuse, 0x20, RZ ;  /* 0x0000002003857810 */ /* 0x040fe20007ffe0ff */
[C---:B------:R-:W-:Y:S01]  /*1f020*/  FFMA.FTZ R15, R2.reuse, UR8, R15 ;  /* 0x00000008020f7c23 */ /* 0x040fe2000801000f */
[C---:B------:R-:W-:Y:S01]  /*1f030*/  FFMA.FTZ R17, R2.reuse, UR8, R17 ;  /* 0x0000000802117c23 */ /* 0x040fe20008010011 */
[----:B------:R-:W-:Y:S01]  /*1f040*/  FFMA.FTZ R19, R2, UR8, R19 ;  /* 0x0000000802137c23 */ /* 0x000fe20008010013 */
[----:B------:R-:W-:Y:S01]  /*1f050*/  I2FP.F32.U32 R2, R132 ;  /* 0x0000008400027245 */ /* 0x000fe20000201000 */
[C---:B------:R-:W-:Y:S01]  /*1f060*/  FFMA.FTZ R20, R0.reuse, UR8, R20 ;  /* 0x0000000800147c23 */ /* 0x040fe20008010014 */
[C---:B------:R-:W-:Y:S01]  /*1f070*/  IADD3 R132, PT, PT, R3.reuse, 0x19, RZ ;  /* 0x0000001903847810 */ /* 0x040fe20007ffe0ff */
[C---:B------:R-:W-:Y:S01]  /*1f080*/  FFMA.FTZ R22, R0.reuse, UR8, R22 ;  /* 0x0000000800167c23 */ /* 0x040fe20008010016 */
[C---:B------:R-:W-:Y:S01]  /*1f090*/  FFMA.FTZ R24, R0.reuse, UR8, R24 ;  /* 0x0000000800187c23 */ /* 0x040fe20008010018 */
[----:B------:R-:W-:Y:S01]  /*1f0a0*/  FFMA.FTZ R26, R0, UR8, R26 ;  /* 0x00000008001a7c23 */ /* 0x000fe2000801001a */
[C---:B------:R-:W-:Y:S01]  /*1f0b0*/  IADD3 R0, PT, PT, R3.reuse, 0x18, RZ ;  /* 0x0000001803007810 */ /* 0x040fe20007ffe0ff */
[C---:B------:R-:W-:Y:S01]  /*1f0c0*/  FFMA.FTZ R21, R2.reuse, UR8, R21 ;  /* 0x0000000802157c23 */ /* 0x040fe20008010015 */
[C---:B------:R-:W-:Y:S01]  /*1f0d0*/  FFMA.FTZ R23, R2.reuse, UR8, R23 ;  /* 0x0000000802177c23 */ /* 0x040fe20008010017 */
[C---:B------:R-:W-:Y:S01]  /*1f0e0*/  FFMA.FTZ R25, R2.reuse, UR8, R25 ;  /* 0x0000000802197c23 */ /* 0x040fe20008010019 */
[----:B------:R-:W-:Y:S01]  /*1f0f0*/  I2FP.F32.U32 R0, R0 ;  /* 0x0000000000007245 */ /* 0x000fe20000201000 */
[----:B------:R-:W-:Y:S01]  /*1f100*/  FFMA.FTZ R27, R2, UR8, R27 ;  /* 0x00000008021b7c23 */ /* 0x000fe2000801001b */
[----:B------:R-:W-:Y:S01]  /*1f110*/  I2FP.F32.U32 R2, R132 ;  /* 0x0000008400027245 */ /* 0x000fe20000201000 */
[----:B------:R-:W-:Y:S03]  /*1f120*/  HMMA.16816.F32 R128, R140, R178, R128 ;  /* 0x000000b28c80723c */ /* 0x000fe60000001880 */
[C---:B------:R-:W-:Y:S01]  /*1f130*/  IADD3 R132, PT, PT, R3.reuse, 0x21, RZ ;  /* 0x0000002103847810 */ /* 0x040fe20007ffe0ff */
[C---:B------:R-:W-:Y:S01]  /*1f140*/  FFMA.FTZ R28, R0.reuse, UR8, R28 ;  /* 0x00000008001c7c23 */ /* 0x040fe2000801001c */
        /* <DEDUP_REMOVED lines=15> */
[C---:B------:R-:W-:Y:S02]  /*1f240*/  VIADD R0, R3.reuse, 0x28 ;  /* 0x0000002803007836 */ /* 0x040fe40000000000 */
[C---:B------:R-:W-:Y:S01]  /*1f250*/  FFMA.FTZ R37, R2.reuse, UR8, R37 ;  /* 0x0000000802257c23 */ /* 0x040fe20008010025 */
[C---:B------:R-:W-:Y:S01]  /*1f260*/  FFMA.FTZ R39, R2.reuse, UR8, R39 ;  /* 0x0000000802277c23 */ /* 0x040fe20008010027 */
[C---:B------:R-:W-:Y:S01]  /*1f270*/  FFMA.FTZ R41, R2.reuse, UR8, R41 ;  /* 0x0000000802297c23 */ /* 0x040fe20008010029 */
[----:B------:R-:W-:Y:S01]  /*1f280*/  FFMA.FTZ R43, R2, UR8, R43 ;  /* 0x00000008022b7c23 */ /* 0x000fe2000801002b */
[----:B------:R-:W-:Y:S01]  /*1f290*/  I2FP.F32.U32 R0, R0 ;  /* 0x0000000000007245 */ /* 0x000fe20000201000 */
[----:B------:R-:W-:Y:S01]  /*1f2a0*/  IMAD.WIDE.U32 R172, R148, -0x2daee0ad, RZ ;  /* 0xd2511f5394ac7825 */ /* 0x000fe200078e00ff */
[----:B------:R-:W-:Y:S02]  /*1f2b0*/  I2FP.F32.U32 R2, R132 ;  /* 0x0000008400027245 */ /* 0x000fe40000201000 */
[C---:B------:R-:W-:Y:S01]  /*1f2c0*/  IADD3 R132, PT, PT, R3.reuse, 0x31, RZ ;  /* 0x0000003103847810 */ /* 0x040fe20007ffe0ff */
[----:B------:R-:W-:Y:S01]  /*1f2d0*/  FFMA.FTZ R44, R0, UR8, R44 ;  /* 0x00000008002c7c23 */ /* 0x000fe2000801002c */
[----:B------:R-:W-:Y:S01]  /*1f2e0*/  LOP3.LUT R158, R154, UR25, R173, 0x96, !PT ;  /* 0x000000199a9e7c12 */ /* 0x000fe2000f8e96ad */
        /* <DEDUP_REMOVED lines=22> */
[C---:B------:R-:W-:Y:S02]  /*1f450*/  VIADD R132, R3.reuse, 0x41 ;  /* 0x0000004103847836 */ /* 0x040fe40000000000 */
        /* <DEDUP_REMOVED lines=16> */
[----:B------:R-:W-:Y:S01]  /*1f560*/  IADD3 R0, PT, PT, R3, 0x48, RZ ;  /* 0x0000004803007810 */ /* 0x000fe20007ffe0ff */
[C---:B------:R-:W-:Y:S01]  /*1f570*/  FFMA.FTZ R69, R2.reuse, UR8, R69 ;  /* 0x0000000802457c23 */ /* 0x040fe20008010045 */
[C---:B------:R-:W-:Y:S01]  /*1f580*/  FFMA.FTZ R71, R2.reuse, UR8, R71 ;  /* 0x0000000802477c23 */ /* 0x040fe20008010047 */
[C---:B------:R-:W-:Y:S01]  /*1f590*/  FFMA.FTZ R73, R2.reuse, UR8, R73 ;  /* 0x0000000802497c23 */ /* 0x040fe20008010049 */
[----:B------:R-:W-:Y:S01]  /*1f5a0*/  I2FP.F32.U32 R0, R0 ;  /* 0x0000000000007245 */ /* 0x000fe20000201000 */
[----:B------:R-:W-:Y:S01]  /*1f5b0*/  FFMA.FTZ R75, R2, UR8, R75 ;  /* 0x00000008024b7c23 */ /* 0x000fe2000801004b */
[----:B------:R-:W-:Y:S01]  /*1f5c0*/  I2FP.F32.U32 R2, R132 ;  /* 0x0000008400027245 */ /* 0x000fe20000201000 */
[----:B------:R-:W-:Y:S01]  /*1f5d0*/  IMAD.WIDE.U32 R148, R135, -0x326172a9, RZ ;  /* 0xcd9e8d5787947825 */ /* 0x000fe200078e00ff */
[C---:B------:R-:W-:Y:S03]  /*1f5e0*/  IADD3 R132, PT, PT, R3.reuse, 0x51, RZ ;  /* 0x0000005103847810 */ /* 0x040fe60007ffe0ff */
[C---:B------:R-:W-:Y:S01]  /*1f5f0*/  FFMA.FTZ R76, R0.reuse, UR8, R76 ;  /* 0x00000008004c7c23 */ /* 0x040fe2000801004c */
[----:B------:R-:W-:Y:S01]  /*1f600*/  FFMA.FTZ R78, R0, UR8, R78 ;  /* 0x00000008004e7c23 */ /* 0x000fe2000801004e */
[----:B------:R-:W-:Y:S01]  /*1f610*/  LOP3.LUT R153, R134, UR17, R149, 0x96, !PT ;  /* 0x0000001186997c12 */ /* 0x000fe2000f8e9695 */
        /* <DEDUP_REMOVED lines=20> */
[C---:B------:R-:W-:Y:S01]  /*1f760*/  VIADD R133, R3.reuse, 0x60 ;  /* 0x0000006003857836 */ /* 0x040fe20000000000 */
[C---:B------:R-:W-:Y:S01]  /*1f770*/  IADD3 R132, PT, PT, R3.reuse, 0x61, RZ ;  /* 0x0000006103847810 */ /* 0x040fe20007ffe0ff */
[C---:B------:R-:W-:Y:S01]  /*1f780*/  FFMA.FTZ R92, R0.reuse, UR8, R92 ;  /* 0x00000008005c7c23 */ /* 0x040fe2000801005c */
[C---:B------:R-:W-:Y:S01]  /*1f790*/  FFMA.FTZ R94, R0.reuse, UR8, R94 ;  /* 0x00000008005e7c23 */ /* 0x040fe2000801005e */
[C---:B------:R-:W-:Y:S01]  /*1f7a0*/  FFMA.FTZ R96, R0.reuse, UR8, R96 ;  /* 0x0000000800607c23 */ /* 0x040fe20008010060 */
[----:B------:R-:W-:Y:S01]  /*1f7b0*/  FFMA.FTZ R98, R0, UR8, R98 ;  /* 0x0000000800627c23 */ /* 0x000fe20008010062 */
[----:B------:R-:W-:Y:S01]  /*1f7c0*/  I2FP.F32.U32 R0, R133 ;  /* 0x0000008500007245 */ /* 0x000fe20000201000 */
[----:B------:R-:W-:Y:S01]  /*1f7d0*/  FFMA.FTZ R93, R2, UR8, R93 ;  /* 0x00000008025d7c23 */ /* 0x000fe2000801005d */
[----:B------:R-:W-:Y:S01]  /*1f7e0*/  FMNMX3.FTZ R133, R190, R4, R5, !PT ;  /* 0x00000004be857276 */ /* 0x000fe20007810005 */
[C---:B------:R-:W-:Y:S01]  /*1f7f0*/  FFMA.FTZ R95, R2.reuse, UR8, R95 ;  /* 0x00000008025f7c23 */ /* 0x040fe2000801005f */
[C---:B------:R-:W-:Y:S01]  /*1f800*/  FFMA.FTZ R97, R2.reuse, UR8, R97 ;  /* 0x0000000802617c23 */ /* 0x040fe20008010061 */
[----:B------:R-:W-:Y:S01]  /*1f810*/  FFMA.FTZ R99, R2, UR8, R99 ;  /* 0x0000000802637c23 */ /* 0x000fe20008010063 */
[----:B------:R-:W-:Y:S01]  /*1f820*/  I2FP.F32.U32 R2, R132 ;  /* 0x0000008400027245 */ /* 0x000fe20000201000 */
[C---:B------:R-:W-:Y:S01]  /*1f830*/  FFMA.FTZ R100, R0.reuse, UR8, R100 ;  /* 0x0000000800647c23 */ /* 0x040fe20008010064 */
[----:B------:R-:W-:Y:S01]  /*1f840*/  IADD3 R132, PT, PT, R3, 0x69, RZ ;  /* 0x0000006903847810 */ /* 0x000fe20007ffe0ff */
[C---:B------:R-:W-:Y:S01]  /*1f850*/  FFMA.FTZ R102, R0.reuse, UR8, R102 ;  /* 0x0000000800667c23 */ /* 0x040fe20008010066 */
[----:B------:R-:W-:Y:S01]  /*1f860*/  FMNMX3.FTZ R133, R133, R12, R13, !PT ;  /* 0x0000000c85857276 */ /* 0x000fe2000781000d */
[C---:B------:R-:W-:Y:S01]  /*1f870*/  FFMA.FTZ R104, R0.reuse, UR8, R104 ;  /* 0x0000000800687c23 */ /* 0x040fe20008010068 */
[----:B------:R-:W-:Y:S01]  /*1f880*/  FFMA.FTZ R106, R0, UR8, R106 ;  /* 0x00000008006a7c23 */ /* 0x000fe2000801006a */
[----:B------:R-:W-:Y:S01]  /*1f890*/  IADD3 R0, PT, PT, R3, 0x68, RZ ;  /* 0x0000006803007810 */ /* 0x000fe20007ffe0ff */
[C---:B------:R-:W-:Y:S01]  /*1f8a0*/  FFMA.FTZ R101, R2.reuse, UR8, R101 ;  /* 0x0000000802657c23 */ /* 0x040fe20008010065 */
[----:B------:R-:W-:Y:S01]  /*1f8b0*/  FMNMX3.FTZ R133, R133, R20, R21, !PT ;  /* 0x0000001485857276 */ /* 0x000fe20007810015 */
[C---:B------:R-:W-:Y:S01]  /*1f8c0*/  FFMA.FTZ R103, R2.reuse, UR8, R103 ;  /* 0x0000000802677c23 */ /* 0x040fe20008010067 */
[----:B------:R-:W-:Y:S01]  /*1f8d0*/  I2FP.F32.U32 R0, R0 ;  /* 0x0000000000007245 */ /* 0x000fe20000201000 */
[C---:B------:R-:W-:Y:S01]  /*1f8e0*/  FFMA.FTZ R105, R2.reuse, UR8, R105 ;  /* 0x0000000802697c23 */ /* 0x040fe20008010069 */
[----:B------:R-:W-:Y:S01]  /*1f8f0*/  FMNMX3.FTZ R133, R133, R28, R29, !PT ;  /* 0x0000001c85857276 */ /* 0x000fe2000781001d */
        /* <DEDUP_REMOVED lines=15> */
[----:B------:R-:W-:Y:S02]  /*1f9f0*/  FMNMX3.FTZ R132, R133, R36, R37, !PT ;  /* 0x0000002485847276 */ /* 0x000fe40007810025 */
[----:B------:R-:W-:Y:S01]  /*1fa00*/  FMNMX3.FTZ R133, R191, R6, R7, !PT ;  /* 0x00000006bf857276 */ /* 0x000fe20007810007 */
[----:B------:R-:W-:Y:S01]  /*1fa10*/  FFMA.FTZ R116, R0, UR8, R116 ;  /* 0x0000000800747c23 */ /* 0x000fe20008010074 */
[----:B------:R-:W-:Y:S01]  /*1fa20*/  FMNMX3.FTZ R132, R132, R44, R45, !PT ;  /* 0x0000002c84847276 */ /* 0x000fe2000781002d */
[C---:B------:R-:W-:Y:S01]  /*1fa30*/  FFMA.FTZ R118, R0.reuse, UR8, R118 ;  /* 0x0000000800767c23 */ /* 0x040fe20008010076 */
[----:B------:R-:W-:Y:S01]  /*1fa40*/  FMNMX3.FTZ R133, R133, R14, R15, !PT ;  /* 0x0000000e85857276 */ /* 0x000fe2000781000f */
[----:B------:R-:W-:Y:S01]  /*1fa50*/  FFMA.FTZ R120, R0, UR8, R120 ;  /* 0x0000000800787c23 */ /* 0x000fe20008010078 */
[----:B------:R-:W-:Y:S01]  /*1fa60*/  FMNMX3.FTZ R132, R132, R52, R53, !PT ;  /* 0x0000003484847276 */ /* 0x000fe20007810035 */
[----:B------:R-:W-:Y:S01]  /*1fa70*/  FFMA.FTZ R122, R0, UR8, R122 ;  /* 0x00000008007a7c23 */ /* 0x000fe2000801007a */
[C---:B------:R-:W-:Y:S01]  /*1fa80*/  IADD3 R0, PT, PT, R3.reuse, 0x78, RZ ;  /* 0x0000007803007810 */ /* 0x040fe20007ffe0ff */
[C---:B------:R-:W-:Y:S01]  /*1fa90*/  FFMA.FTZ R117, R2.reuse, UR8, R117 ;  /* 0x0000000802757c23 */ /* 0x040fe20008010075 */
[----:B------:R-:W-:Y:S01]  /*1faa0*/  IADD3 R3, PT, PT, R3, 0x79, RZ ;  /* 0x0000007903037810 */ /* 0x000fe20007ffe0ff */
[C---:B------:R-:W-:Y:S01]  /*1fab0*/  FFMA.FTZ R119, R2.reuse, UR8, R119 ;  /* 0x0000000802777c23 */ /* 0x040fe20008010077 */
[----:B------:R-:W-:Y:S01]  /*1fac0*/  I2FP.F32.U32 R0, R0 ;  /* 0x0000000000007245 */ /* 0x000fe20000201000 */
[C---:B------:R-:W-:Y:S01]  /*1fad0*/  FFMA.FTZ R121, R2.reuse, UR8, R121 ;  /* 0x0000000802797c23 */ /* 0x040fe20008010079 */
[----:B------:R-:W-:Y:S01]  /*1fae0*/  FFMA.FTZ R123, R2, UR8, R123 ;  /* 0x00000008027b7c23 */ /* 0x000fe2000801007b */
[----:B------:R-:W-:Y:S02]  /*1faf0*/  FMNMX3.FTZ R2, R132, R60, R61, !PT ;  /* 0x0000003c84027276 */ /* 0x000fe4000781003d */
[----:B------:R-:W-:Y:S01]  /*1fb00*/  FMNMX3.FTZ R132, R193, R10, R11, !PT ;  /* 0x0000000ac1847276 */ /* 0x000fe2000781000b */
[----:B------:R-:W-:Y:S01]  /*1fb10*/  FFMA.FTZ R124, R0, UR8, R124 ;  /* 0x00000008007c7c23 */ /* 0x000fe2000801007c */
[----:B------:R-:W-:Y:S01]  /*1fb20*/  FMNMX3.FTZ R2, R2, R68, R69, !PT ;  /* 0x0000004402027276 */ /* 0x000fe20007810045 */
[C---:B------:R-:W-:Y:S01]  /*1fb30*/  FFMA.FTZ R126, R0.reuse, UR8, R126 ;  /* 0x00000008007e7c23 */ /* 0x040fe2000801007e */
[C---:B------:R-:W-:Y:S01]  /*1fb40*/  FFMA.FTZ R128, R0.reuse, UR8, R128 ;  /* 0x0000000800807c23 */ /* 0x040fe20008010080 */
[----:B------:R-:W-:Y:S01]  /*1fb50*/  FFMA.FTZ R130, R0, UR8, R130 ;  /* 0x0000000800827c23 */ /* 0x000fe20008010082 */
[----:B------:R-:W-:Y:S02]  /*1fb60*/  FMNMX3.FTZ R2, R2, R76, R77, !PT ;  /* 0x0000004c02027276 */ /* 0x000fe4000781004d */
[----:B------:R-:W-:Y:S02]  /*1fb70*/  I2FP.F32.U32 R0, R3 ;  /* 0x0000000300007245 */ /* 0x000fe40000201000 */
[----:B------:R-:W-:Y:S02]  /*1fb80*/  FMNMX3.FTZ R3, R2, R84, R85, !PT ;  /* 0x0000005402037276 */ /* 0x000fe40007810055 */
[----:B------:R-:W-:Y:S01]  /*1fb90*/  FMNMX3.FTZ R2, R192, R8, R9, !PT ;  /* 0x00000008c0027276 */ /* 0x000fe20007810009 */
[----:B------:R-:W-:Y:S01]  /*1fba0*/  FFMA.FTZ R125, R0, UR8, R125 ;  /* 0x00000008007d7c23 */ /* 0x000fe2000801007d */
        /* <DEDUP_REMOVED lines=16> */
[----:B------:R-:W-:Y:S06]  /*1fcb0*/  BRA.U.ANY UP0, `(.L_x_644) ;  /* 0xffffffdd00f87547 */ /* 0x000fec000b93ffff */
.L_x_643:
[----:B--2---:R-:W1:Y:S01]  /*1fcc0*/  SHFL.BFLY PT, R134, R136, 0x2, 0x1f ;  /* 0x0c401f0088867f89 */ /* 0x004e6200000e0000 */
[----:B------:R-:W-:Y:S01]  /*1fcd0*/  FMNMX3.FTZ R3, R141, R46, R47, !PT ;  /* 0x0000002e8d037276 */ /* 0x000fe2000781002f */
[----:B------:R-:W2:Y:S01]  /*1fce0*/  LDC R165, c[0x0][0x448] ;  /* 0x00011200ffa57b82 */ /* 0x000ea20000000800 */
[----:B------:R-:W-:Y:S01]  /*1fcf0*/  FMNMX3.FTZ R2, R140, R48, R49, !PT ;  /* 0x000000308c027276 */ /* 0x000fe20007810031 */
[----:B------:R-:W-:Y:S01]  /*1fd00*/  STL [R1+0x3b8], R199 ;  /* 0x0003b8c701007387 */ /* 0x000fe20000100800 */
[----:B------:R-:W-:Y:S01]  /*1fd10*/  FMNMX3.FTZ R132, R139, R50, R51, !PT ;  /* 0x000000328b847276 */ /* 0x000fe20007810033 */
[----:B------:R-:W-:Y:S01]  /*1fd20*/  FFMA.FTZ R127, R0, UR8, R127 ;  /* 0x00000008007f7c23 */ /* 0x000fe2000801007f */
[----:B------:R-:W-:Y:S01]  /*1fd30*/  FMNMX3.FTZ R133, R3, R54, R55, !PT ;  /* 0x0000003603857276 */ /* 0x000fe20007810037 */
[----:B------:R3:W-:Y:S01]  /*1fd40*/  STL [R1+0x364], R202 ;  /* 0x000364ca01007387 */ /* 0x0007e20000100800 */
[----:B------:R-:W-:Y:S01]  /*1fd50*/  FMNMX3.FTZ R2, R2, R56, R57, !PT ;  /* 0x0000003802027276 */ /* 0x000fe20007810039 */
[----:B------:R-:W-:Y:S01]  /*1fd60*/  FFMA.FTZ R129, R0, UR8, R129 ;  /* 0x0000000800817c23 */ /* 0x000fe20008010081 */
[----:B------:R-:W-:Y:S01]  /*1fd70*/  FMNMX3.FTZ R3, R132, R58, R59, !PT ;  /* 0x0000003a84037276 */ /* 0x000fe2000781003b */
[----:B------:R-:W-:Y:S01]  /*1fd80*/  STL [R1+0x360], R185 ;  /* 0x000360b901007387 */ /* 0x000fe20000100800 */
[----:B------:R-:W-:Y:S01]  /*1fd90*/  FMNMX3.FTZ R132, R2, R64, R65, !PT ;  /* 0x0000004002847276 */ /* 0x000fe20007810041 */
[----:B------:R-:W-:Y:S01]  /*1fda0*/  IMAD.WIDE.U32 R138, R152, -0x326172a9, RZ ;  /* 0xcd9e8d57988a7825 */ /* 0x000fe200078e00ff */
[----:B------:R-:W-:Y:S01]  /*1fdb0*/  FMNMX3.FTZ R2, R3, R66, R67, !PT ;  /* 0x0000004203027276 */ /* 0x000fe20007810043 */
[----:B------:R4:W-:Y:S01]  /*1fdc0*/  STL [R1+0x35c], R184 ;  /* 0x00035cb801007387 */ /* 0x0009e20000100800 */
[----:B------:R-:W-:Y:S01]  /*1fdd0*/  FMNMX3.FTZ R133, R133, R62, R63, !PT ;  /* 0x0000003e85857276 */ /* 0x000fe2000781003f */
[----:B------:R-:W-:Y:S01]  /*1fde0*/  UIADD3 UR24, UPT, UPT, UR23, 0x646e171e, URZ ;  /* 0x646e171e17187890 */ /* 0x000fe2000fffe0ff */
[----:B------:R-:W-:Y:S01]  /*1fdf0*/  FMNMX3.FTZ R2, R2, R74, R75, !PT ;  /* 0x0000004a02027276 */ /* 0x000fe2000781004b */
[----:B------:R-:W-:Y:S01]  /*1fe00*/  STL [R1+0x358], R181 ;  /* 0x000358b501007387 */ /* 0x000fe20000100800 */
[----:B------:R-:W-:Y:S01]  /*1fe10*/  FMNMX3.FTZ R133, R133, R70, R71, !PT ;  /* 0x0000004685857276 */ /* 0x000fe20007810047 */
[----:B------:R-:W-:Y:S01]  /*1fe20*/  FFMA.FTZ R131, R0, UR8, R131 ;  /* 0x0000000800837c23 */ /* 0x000fe20008010083 */
[----:B------:R-:W-:Y:S01]  /*1fe30*/  FMNMX3.FTZ R3, R132, R72, R73, !PT ;  /* 0x0000004884037276 */ /* 0x000fe20007810049 */
[----:B------:R-:W-:Y:S01]  /*1fe40*/  STL [R1+0x354], R180 ;  /* 0x000354b401007387 */ /* 0x000fe20000100800 */
[----:B------:R-:W-:Y:S01]  /*1fe50*/  FMNMX3.FTZ R2, R2, R82, R83, !PT ;  /* 0x0000005202027276 */ /* 0x000fe20007810053 */
[----:B------:R-:W-:Y:S01]  /*1fe60*/  IMAD.MOV.U32 R183, RZ, RZ, R233 ;  /* 0x000000ffffb77224 */ /* 0x000fe200078e00e9 */
[----:B------:R-:W-:Y:S01]  /*1fe70*/  FMNMX3.FTZ R3, R3, R80, R81, !PT ;  /* 0x0000005003037276 */ /* 0x000fe20007810051 */
[----:B------:R-:W-:Y:S01]  /*1fe80*/  STL [R1+0x350], R147 ;  /* 0x0003509301007387 */ /* 0x000fe20000100800 */
[----:B------:R-:W-:Y:S01]  /*1fe90*/  FMNMX3.FTZ R133, R133, R78, R79, !PT ;  /* 0x0000004e85857276 */ /* 0x000fe2000781004f */
[----:B------:R-:W-:Y:S01]  /*1fea0*/  IMAD.MOV.U32 R182, RZ, RZ, R232 ;  /* 0x000000ffffb67224 */ /* 0x000fe200078e00e8 */
[----:B------:R-:W-:Y:S01]  /*1feb0*/  FMNMX3.FTZ R0, R2, R90, R91, !PT ;  /* 0x0000005a02007276 */ /* 0x000fe2000781005b */
[----:B------:R-:W-:Y:S01]  /*1fec0*/  STL [R1+0x34c], R146 ;  /* 0x00034c9201007387 */ /* 0x000fe20000100800 */
[----:B------:R-:W-:Y:S01]  /*1fed0*/  FMNMX3.FTZ R132, R3, R88, R89, !PT ;  /* 0x0000005803847276 */ /* 0x000fe20007810059 */
[----:B---3--:R-:W-:Y:S01]  /*1fee0*/  IMAD.MOV.U32 R202, RZ, RZ, R218 ;  /* 0x000000ffffca7224 */ /* 0x008fe200078e00da */
[----:B------:R-:W-:Y:S01]  /*1fef0*/  FMNMX3.FTZ R133, R133, R86, R87, !PT ;  /* 0x0000005685857276 */ /* 0x000fe20007810057 */
[----:B------:R3:W-:Y:S01]  /*1ff00*/  STL [R1+0x348], R145 ;  /* 0x0003489101007387 */ /* 0x0007e20000100800 */
[----:B------:R-:W-:Y:S01]  /*1ff10*/  FMNMX3.FTZ R0, R0, R98, R99, !PT ;  /* 0x0000006200007276 */ /* 0x000fe20007810063 */
[----:B------:R-:W-:Y:S01]  /*1ff20*/  IMAD.WIDE.U32 R140, R151, -0x326172a9, RZ ;  /* 0xcd9e8d57978c7825 */ /* 0x000fe200078e00ff */
[----:B------:R-:W-:Y:S01]  /*1ff30*/  FMNMX3.FTZ R3, R133, R94, R95, !PT ;  /* 0x0000005e85037276 */ /* 0x000fe2000781005f */
[----:B------:R-:W-:Y:S01]  /*1ff40*/  STL [R1+0x344], R137 ;  /* 0x0003448901007387 */ /* 0x000fe20000100800 */
[----:B------:R-:W-:Y:S01]  /*1ff50*/  FMNMX3.FTZ R2, R132, R96, R97, !PT ;  /* 0x0000006084027276 */ /* 0x000fe20007810061 */
[----:B------:R-:W-:Y:S01]  /*1ff60*/  UIADD3 UR27, UPT, UPT, UR14, 0x2, URZ ;  /* 0x000000020e1b7890 */ /* 0x000fe2000fffe0ff */
[----:B------:R-:W-:Y:S01]  /*1ff70*/  FMNMX3.FTZ R0, R0, R106, R107, !PT ;  /* 0x0000006a00007276 */ /* 0x000fe2000781006b */
[----:B----4-:R-:W-:Y:S01]  /*1ff80*/  IMAD.MOV.U32 R184, RZ, RZ, R201 ;  /* 0x000000ffffb87224 */ /* 0x010fe200078e00c9 */
[----:B------:R-:W-:Y:S01]  /*1ff90*/  FMNMX3.FTZ R2, R2, R104, R105, !PT ;  /* 0x0000006802027276 */ /* 0x000fe20007810069 */
[----:B------:R-:W-:Y:S01]  /*1ffa0*/  IMAD.MOV.U32 R203, RZ, RZ, R219 ;  /* 0x000000ffffcb7224 */ /* 0x000fe200078e00db */
[----:B------:R-:W-:Y:S01]  /*1ffb0*/  FMNMX3.FTZ R3, R3, R102, R103, !PT ;  /* 0x0000006603037276 */ /* 0x000fe20007810067 */
[----:B------:R-:W-:Y:S01]  /*1ffc0*/  UIADD3 UR14, UPT, UPT, UR14, 0x3, URZ ;  /* 0x000000030e0e7890 */ /* 0x000fe2000fffe0ff */
[----:B------:R-:W-:Y:S01]  /*1ffd0*/  FMNMX3.FTZ R0, R0, R114, R115, !PT ;  /* 0x0000007200007276 */ /* 0x000fe20007810073 */
[----:B------:R-:W-:Y:S01]  /*1ffe0*/  UISETP.NE.AND UP0, UPT, UR9, URZ, UPT ;  /* 0x000000ff0900728c */ /* 0x000fe2000bf05270 */
[----:B------:R-:W-:Y:S01]  /*1fff0*/  FMNMX3.FTZ R3, R3, R110, R111, !PT ;  /* 0x0000006e03037276 */ /* 0x000fe2000781006f */
[----:B------:R-:W-:Y:S01]  /*20000*/  UIADD3 UR9, UPT, UPT, UR9, -0x1, URZ ;  /* 0xffffffff09097890 */ /* 0x000fe2000fffe0ff */
[----:B------:R-:W-:Y:S02]  /*20010*/  FMNMX3.FTZ R2, R2, R112, R113, !PT ;  /* 0x0000007002027276 */ /* 0x000fe40007810071 */
[----:B------:R-:W-:Y:S02]  /*20020*/  FMNMX3.FTZ R132, R0, R122, R123, !PT ;  /* 0x0000007a00847276 */ /* 0x000fe4000781007b */
[----:B------:R-:W-:Y:S02]  /*20030*/  FMNMX3.FTZ R2, R2, R120, R121, !PT ;  /* 0x0000007802027276 */ /* 0x000fe40007810079 */
[----:B------:R-:W-:Y:S02]  /*20040*/  FMNMX3.FTZ R3, R3, R118, R119, !PT ;  /* 0x0000007603037276 */ /* 0x000fe40007810077 */
[----:B------:R-:W-:Y:S01]  /*20050*/  FMNMX3.FTZ R142, R132, R130, R131, !PT ;  /* 0x00000082848e7276 */ /* 0x000fe20007810083 */
[----:B------:R-:W-:Y:S01]  /*20060*/  IMAD.WIDE.U32 R132, R150, -0x2daee0ad, RZ ;  /* 0xd2511f5396847825 */ /* 0x000fe200078e00ff */
[----:B------:R-:W-:Y:S02]  /*20070*/  LOP3.LUT R154, R164, UR17, R141, 0x96, !PT ;  /* 0x00000011a49a7c12 */ /* 0x000fe4000f8e968d */
[----:B-1----:R-:W-:Y:S01]  /*20080*/  FMNMX.FTZ R136, R136, R134, !PT ;  /* 0x0000008688887209 */ /* 0x002fe20007810000 */
[----:B------:R-:W-:Y:S01]  /*20090*/  SHFL.BFLY PT, R151, R142, 0x2, 0x1f ;  /* 0x0c401f008e977f89 */ /* 0x000fe200000e0000 */
[----:B------:R-:W-:Y:S01]  /*200a0*/  FMNMX3.FTZ R0, R3, R126, R127, !PT ;  /* 0x0000007e03007276 */ /* 0x000fe2000781007f */
[----:B------:R-:W-:Y:S01]  /*200b0*/  IMAD.WIDE.U32 R134, R155, -0x326172a9, RZ ;  /* 0xcd9e8d579b867825 */ /* 0x000fe200078e00ff */
[----:B------:R-:W-:Y:S01]  /*200c0*/  FMNMX3.FTZ R141, R2, R128, R129, !PT ;  /* 0x00000080028d7276 */ /* 0x000fe20007810081 */
[----:B------:R-:W1:Y:S01]  /*200d0*/  SHFL.BFLY PT, R150, R136, 0x1, 0x1f ;  /* 0x0c201f0088967f89 */ /* 0x000e6200000e0000 */
[----:B------:R-:W-:Y:S01]  /*200e0*/  LOP3.LUT R155, R170, UR17, R139, 0x96, !PT ;  /* 0x00000011aa9b7c12 */ /* 0x000fe2000f8e968b */
[----:B------:R-:W-:Y:S01]  /*200f0*/  IMAD.WIDE.U32 R2, R158, -0x326172a9, RZ ;  /* 0xcd9e8d579e027825 */ /* 0x000fe200078e00ff */
[----:B------:R-:W-:Y:S01]  /*20100*/  PRMT R139, R132, 0x7771, RZ ;  /* 0x00007771848b7816 */ /* 0x000fe200000000ff */
[----:B------:R-:W-:Y:S01]  /*20110*/  SHFL.BFLY PT, R143, R0, 0x2, 0x1f ;  /* 0x0c401f00008f7f89 */ /* 0x000fe200000e0000 */
[----:B------:R-:W-:Y:S01]  /*20120*/  LOP3.LUT R167, R168, UR24, R133, 0x96, !PT ;  /* 0x00000018a8a77c12 */ /* 0x000fe2000f8e9685 */
[----:B---3--:R-:W-:Y:S01]  /*20130*/  IMAD.MOV.U32 R145, RZ, RZ, R132 ;  /* 0x000000ffff917224 */ /* 0x008fe200078e0084 */
[----:B------:R-:W-:Y:S01]  /*20140*/  LOP3.LUT R209, R138, UR5, R3, 0x96, !PT ;  /* 0x000000058ad17c12 */ /* 0x000fe2000f8e9603 */
[----:B------:R-:W3:Y:S01]  /*20150*/  SHFL.BFLY PT, R149, R141, 0x2, 0x1f ;  /* 0x0c401f008d957f89 */ /* 0x000ee200000e0000 */
[C---:B------:R-:W-:Y:S01]  /*20160*/  PRMT R138, R132.reuse, 0x7772, RZ ;  /* 0x00007772848a7816 */ /* 0x040fe200000000ff */
[----:B------:R-:W-:Y:S01]  /*20170*/  IMAD.MOV.U32 R180, RZ, RZ, R2 ;  /* 0x000000ffffb47224 */ /* 0x000fe200078e0002 */
[----:B------:R-:W-:Y:S01]  /*20180*/  PRMT R132, R132, 0x7773, RZ ;  /* 0x0000777384847816 */ /* 0x000fe200000000ff */
[----:B------:R4:W-:Y:S01]  /*20190*/  STL [R1+0x2dc], R139 ;  /* 0x0002dc8b01007387 */ /* 0x0009e20000100800 */
[----:B------:R-:W-:Y:S01]  /*201a0*/  PRMT R133, R134, 0x7772, RZ ;  /* 0x0000777286857816 */ /* 0x000fe200000000ff */
[----:B------:R-:W-:Y:S01]  /*201b0*/  IMAD.MOV.U32 R235, RZ, RZ, R134 ;  /* 0x000000ffffeb7224 */ /* 0x000fe200078e0086 */
[----:B------:R-:W-:Y:S01]  /*201c0*/  PRMT R3, R2, 0x7773, RZ ;  /* 0x0000777302037816 */ /* 0x000fe200000000ff */
[----:B------:R2:W-:Y:S01]  /*201d0*/  STL [R1+0x2d0], R138 ;  /* 0x0002d08a01007387 */ /* 0x0005e20000100800 */
[----:B------:R-:W-:Y:S01]  /*201e0*/  PRMT R152, R156, 0x7770, RZ ;  /* 0x000077709c987816 */ /* 0x000fe200000000ff */
[----:B------:R-:W-:Y:S01]  /*201f0*/  IMAD.WIDE.U32 R158, R154, -0x2daee0ad, RZ ;  /* 0xd2511f539a9e7825 */ /* 0x000fe200078e00ff */
[----:B------:R-:W-:Y:S01]  /*20200*/  LOP3.LUT R148, R148, UR5, R157, 0x96, !PT ;  /* 0x0000000594947c12 */ /* 0x000fe2000f8e969d */
[----:B------:R3:W-:Y:S01]  /*20210*/  STL [R1+0x2cc], R132 ;  /* 0x0002cc8401007387 */ /* 0x0007e20000100800 */
[----:B------:R-:W-:Y:S01]  /*20220*/  ISETP.LE.U32.AND P3, PT, R152, UR10, PT ;  /* 0x0000000a98007c0c */ /* 0x000fe2000bf63070 */
[----:B------:R-:W-:Y:S01]  /*20230*/  IMAD.WIDE.U32 R152, R153, -0x2daee0ad, RZ ;  /* 0xd2511f5399987825 */ /* 0x000fe200078e00ff */
[----:B------:R-:W-:Y:S02]  /*20240*/  LOP3.LUT R228, R148, 0xff, RZ, 0xc0, !PT ;  /* 0x000000ff94e47812 */ /* 0x000fe400078ec0ff */
[----:B-1----:R-:W-:Y:S02]  /*20250*/  FMNMX.FTZ R136, R136, R150, !PT ;  /* 0x0000009688887209 */ /* 0x002fe40007810000 */
[----:B------:R-:W-:Y:S02]  /*20260*/  LOP3.LUT R163, R166, UR24, R153, 0x96, !PT ;  /* 0x00000018a6a37c12 */ /* 0x000fe4000f8e9699 */
[----:B------:R-:W-:Y:S02]  /*20270*/  FSETP.NEU.FTZ.AND P0, PT, R136, -INF , PT ;  /* 0xff8000008800780b */ /* 0x000fe40003f1d000 */
[----:B------:R-:W-:Y:S02]  /*20280*/  ISETP.LE.U32.AND P6, PT, R228, UR10, PT ;  /* 0x0000000ae4007c0c */ /* 0x000fe4000bfc3070 */
[----:B------:R-:W-:Y:S02]  /*20290*/  LOP3.LUT R210, R140, UR5, R135, 0x96, !PT ;  /* 0x000000058cd27c12 */ /* 0x000fe4000f8e9687 */
[----:B------:R-:W-:Y:S01]  /*202a0*/  PRMT R140, R152, 0x7770, RZ ;  /* 0x00007770988c7816 */ /* 0x000fe200000000ff */
[----:B----4-:R-:W-:Y:S01]  /*202b0*/  IMAD.MOV.U32 R139, RZ, RZ, R197 ;  /* 0x000000ffff8b7224 */ /* 0x010fe200078e00c5 */
[----:B------:R-:W-:Y:S02]  /*202c0*/  PRMT R224, R156, 0x7771, RZ ;  /* 0x000077719ce07816 */ /* 0x000fe400000000ff */
[----:B------:R-:W-:Y:S02]  /*202d0*/  LOP3.LUT R164, R162, UR24, R159, 0x96, !PT ;  /* 0x00000018a2a47c12 */ /* 0x000fe4000f8e969f */
[C---:B--2---:R-:W-:Y:S02]  /*202e0*/  PRMT R138, R134.reuse, 0x7771, RZ ;  /* 0x00007771868a7816 */ /* 0x044fe400000000ff */
[----:B------:R-:W-:Y:S02]  /*202f0*/  LOP3.LUT R247, R163, 0xff, RZ, 0xc0, !PT ;  /* 0x000000ffa3f77812 */ /* 0x000fe400078ec0ff */
[----:B---3--:R-:W-:Y:S01]  /*20300*/  PRMT R132, R134, 0x7773, RZ ;  /* 0x0000777386847816 */ /* 0x008fe200000000ff */
[----:B------:R1:W-:Y:S01]  /*20310*/  STL [R1+0x2e0], R138 ;  /* 0x0002e08a01007387 */ /* 0x0003e20000100800 */
[----:B------:R-:W-:Y:S02]  /*20320*/  FMNMX.FTZ R134, R141, R149, !PT ;  /* 0x000000958d867209 */ /* 0x000fe40007810000 */
[----:B------:R-:W-:Y:S01]  /*20330*/  SHF.R.U32.HI R222, RZ, 0x18, R148 ;  /* 0x00000018ffde7819 */ /* 0x000fe20000011694 */
[----:B------:R2:W-:Y:S01]  /*20340*/  STL [R1+0x94], R133 ;  /* 0x0000948501007387 */ /* 0x0005e20000100800 */
[----:B------:R-:W-:Y:S02]  /*20350*/  LOP3.LUT R251, R210, 0xff, RZ, 0xc0, !PT ;  /* 0x000000ffd2fb7812 */ /* 0x000fe400078ec0ff */
[----:B------:R-:W-:Y:S01]  /*20360*/  LOP3.LUT R195, R195, 0xffffdfff, RZ, 0xc0, !PT ;  /* 0xffffdfffc3c37812 */ /* 0x000fe200078ec0ff */
[----:B------:R-:W3:Y:S03]  /*20370*/  SHFL.BFLY PT, R141, R134, 0x1, 0x1f ;  /* 0x0c201f00868d7f89 */ /* 0x000ee600000e0000 */
[----:B------:R-:W-:Y:S01]  /*20380*/  @P1 LOP3.LUT R195, R195, 0x2000, RZ, 0xfc, !PT ;  /* 0x00002000c3c31812 */ /* 0x000fe200078efcff */
[----:B------:R4:W-:Y:S03]  /*20390*/  STL [R1+0x90], R132 ;  /* 0x0000908401007387 */ /* 0x0009e60000100800 */
[----:B------:R-:W-:Y:S04]  /*203a0*/  LOP3.LUT R195, R195, 0xffffefff, RZ, 0xc0, !PT ;  /* 0xffffefffc3c37812 */ /* 0x000fe800078ec0ff */
[----:B------:R-:W-:Y:S04]  /*203b0*/  @P2 LOP3.LUT R195, R195, 0x1000, RZ, 0xfc, !PT ;  /* 0x00001000c3c32812 */ /* 0x000fe800078efcff */
[----:B------:R-:W-:Y:S01]  /*203c0*/  LOP3.LUT R195, R195, 0xffffbfff, RZ, 0xc0, !PT ;  /* 0xffffbfffc3c37812 */ /* 0x000fe200078ec0ff */
[----:B-1----:R-:W-:Y:S01]  /*203d0*/  IMAD.MOV.U32 R138, RZ, RZ, R200 ;  /* 0x000000ffff8a7224 */ /* 0x002fe200078e00c8 */
[----:B--2---:R-:W-:Y:S02]  /*203e0*/  PRMT R133, R2, 0x7771, RZ ;  /* 0x0000777102857816 */ /* 0x004fe400000000ff */
[----:B---3--:R-:W-:Y:S03]  /*203f0*/  FMNMX.FTZ R134, R134, R141, !PT ;  /* 0x0000008d86867209 */ /* 0x008fe60007810000 */
[----:B------:R1:W-:Y:S01]  /*20400*/  STL [R1+0x2c8], R133 ;  /* 0x0002c88501007387 */ /* 0x0003e20000100800 */
[----:B----4-:R-:W-:Y:S02]  /*20410*/  PRMT R132, R2, 0x7772, RZ ;  /* 0x0000777202847816 */ /* 0x010fe400000000ff */
[----:B------:R-:W-:Y:S01]  /*20420*/  FMNMX.FTZ R2, R0, R143, !PT ;  /* 0x0000008f00027209 */ /* 0x000fe20007810000 */
[----:B------:R-:W-:Y:S01]  /*20430*/  FMUL.FTZ R0, R136, UR6 ;  /* 0x0000000688007c20 */ /* 0x000fe20008410000 */
[----:B------:R-:W-:Y:S01]  /*20440*/  IMAD.U32 R143, RZ, RZ, UR26 ;  /* 0x0000001aff8f7e24 */ /* 0x000fe2000f8e00ff */
[----:B------:R2:W-:Y:S04]  /*20450*/  STL [R1+0x2d8], R132 ;  /* 0x0002d88401007387 */ /* 0x0005e80000100800 */
[----:B------:R-:W3:Y:S04]  /*20460*/  SHFL.BFLY PT, R135, R2, 0x1, 0x1f ;  /* 0x0c201f0002877f89 */ /* 0x000ee800000e0000 */
[----:B------:R4:W-:Y:S04]  /*20470*/  STL [R1+0x2d4], R3 ;  /* 0x0002d40301007387 */ /* 0x0009e80000100800 */
[----:B------:R4:W4:Y:S04]  /*20480*/  LDL.S16 R150, [R1+0x134] ;  /* 0x0001340001967983 */ /* 0x0009280000100600 */
[----:B------:R4:W4:Y:S01]  /*20490*/  LDL.S16 R168, [R1+0x138] ;  /* 0x0001380001a87983 */ /* 0x0009220000100600 */
[----:B-1----:R-:W-:Y:S03]  /*204a0*/  IMAD.U32 R133, RZ, RZ, UR26 ;  /* 0x0000001aff857e24 */ /* 0x002fe6000f8e00ff */
[----:B------:R1:W4:Y:S01]  /*204b0*/  LDL.S16 R166, [R1+0x140] ;  /* 0x0001400001a67983 */ /* 0x0003220000100600 */
[----:B--2---:R-:W-:Y:S02]  /*204c0*/  LOP3.LUT R132, R148, 0xffff, RZ, 0xc0, !PT ;  /* 0x0000ffff94847812 */ /* 0x004fe400078ec0ff */
[----:B---3--:R-:W-:Y:S01]  /*204d0*/  FMNMX.FTZ R135, R2, R135, !PT ;  /* 0x0000008702877209 */ /* 0x008fe20007810000 */
[----:B------:R-:W-:Y:S01]  /*204e0*/  IMAD.U32 R2, RZ, RZ, UR26 ;  /* 0x0000001aff027e24 */ /* 0x000fe2000f8e00ff */
[----:B------:R-:W-:Y:S02]  /*204f0*/  SHF.R.U32.HI R230, RZ, 0x8, R132 ;  /* 0x00000008ffe67819 */ /* 0x000fe40000011684 */
[----:B------:R-:W-:Y:S02]  /*20500*/  FSEL R132, R0, RZ, P0 ;  /* 0x000000ff00847208 */ /* 0x000fe40000000000 */
[----:B----4-:R-:W-:Y:S02]  /*20510*/  FMNMX.FTZ R3, R142, R151, !PT ;  /* 0x000000978e037209 */ /* 0x010fe40007810000 */
[----:B------:R-:W-:Y:S01]  /*20520*/  LEA R142, P4, R133, R138, 0x1 ;  /* 0x0000008a858e7211 */ /* 0x000fe200078808ff */
[--C-:B------:R-:W-:Y:S01]  /*20530*/  FFMA.FTZ R185, R124, UR6, -R132.reuse ;  /* 0x000000067cb97c23 */ /* 0x100fe20008010884 */
[--C-:B------:R-:W-:Y:S01]  /*20540*/  FFMA.FTZ R171, R68, UR6, -R132.reuse ;  /* 0x0000000644ab7c23 */ /* 0x100fe20008010884 */
[----:B------:R-:W2:Y:S01]  /*20550*/  SHFL.BFLY PT, R149, R3, 0x1, 0x1f ;  /* 0x0c201f0003957f89 */ /* 0x000ea200000e0000 */
[----:B------:R-:W-:Y:S01]  /*20560*/  LEA.HI.X.SX32 R143, R143, R139, 0x1, P4 ;  /* 0x0000008b8f8f7211 */ /* 0x000fe200020f0eff */
[--C-:B------:R-:W-:Y:S01]  /*20570*/  FFMA.FTZ R0, R4, UR6, -R132.reuse ;  /* 0x0000000604007c23 */ /* 0x100fe20008010884 */
[----:B------:R-:W-:Y:S01]  /*20580*/  FFMA.FTZ R5, R5, UR6, -R132 ;  /* 0x0000000605057c23 */ /* 0x000fe20008010884 */
[----:B------:R-:W-:Y:S01]  /*20590*/  LOP3.LUT R133, R230, 0xffff, RZ, 0xc0, !PT ;  /* 0x0000ffffe6857812 */ /* 0x000fe200078ec0ff */
[----:B------:R-:W-:Y:S01]  /*205a0*/  IMAD.U32 R4, RZ, RZ, UR26 ;  /* 0x0000001aff047e24 */ /* 0x000fe2000f8e00ff */
[----:B------:R-:W-:Y:S01]  /*205b0*/  ISETP.LE.U32.AND P4, PT, R140, UR10, PT ;  /* 0x0000000a8c007c0c */ /* 0x000fe2000bf83070 */
[----:B------:R-:W-:Y:S01]  /*205c0*/  IMAD.WIDE R214, R165, 0x70, R142 ;  /* 0x00000070a5d67825 */ /* 0x000fe200078e028e */
[----:B------:R-:W-:Y:S01]  /*205d0*/  ISETP.LE.U32.AND P5, PT, R133, UR10, PT ;  /* 0x0000000a85007c0c */ /* 0x000fe2000bfa3070 */
[----:B------:R1:W3:Y:S01]  /*205e0*/  LDL.S16 R165, [R1+0x13c] ;  /* 0x00013c0001a57983 */ /* 0x0002e20000100600 */
[----:B------:R-:W-:Y:S01]  /*205f0*/  MUFU.EX2 R0, R0 ;  /* 0x0000000000007308 */ /* 0x000fe20000000800 */
[--C-:B------:R-:W-:Y:S01]  /*20600*/  FFMA.FTZ R21, R21, UR6, -R132.reuse ;  /* 0x0000000615157c23 */ /* 0x100fe20008010884 */
[----:B------:R-:W-:Y:S01]  /*20610*/  LEA R140, P0, R4, R214, 0x1 ;  /* 0x000000d6048c7211 */ /* 0x000fe200078008ff */
[--C-:B------:R-:W-:Y:S07]  /*20620*/  FFMA.FTZ R173, R69, UR6, -R132.reuse ;  /* 0x0000000645ad7c23 */ /* 0x100fee0008010884 */
[----:B------:R4:W1:Y:S01]  /*20630*/  MUFU.EX2 R200, R5 ;  /* 0x0000000500c87308 */ /* 0x0008620000000800 */
[--C-:B------:R-:W-:Y:S01]  /*20640*/  FFMA.FTZ R207, R92, UR6, -R132.reuse ;  /* 0x000000065ccf7c23 */ /* 0x100fe20008010884 */
[----:B------:R-:W-:Y:S01]  /*20650*/  LEA.HI.X.SX32 R141, R2, R215, 0x1, P0 ;  /* 0x000000d7028d7211 */ /* 0x000fe200000f0eff */
[C---:B------:R-:W-:Y:S01]  /*20660*/  FMUL.FTZ R2, R135.reuse, UR6 ;  /* 0x0000000687027c20 */ /* 0x040fe20008410000 */
[----:B------:R-:W-:Y:S06]  /*20670*/  FSETP.NEU.FTZ.AND P0, PT, R135, -INF , PT ;  /* 0xff8000008700780b */ /* 0x000fec0003f1d000 */
[----:B------:R-:W-:Y:S01]  /*20680*/  MUFU.EX2 R212, R21 ;  /* 0x0000001500d47308 */ /* 0x000fe20000000800 */
[--C-:B------:R-:W-:Y:S01]  /*20690*/  FFMA.FTZ R220, R101, UR6, -R132.reuse ;  /* 0x0000000665dc7c23 */ /* 0x100fe20008010884 */
[--C-:B------:R-:W-:Y:S01]  /*206a0*/  FFMA.FTZ R233, R108, UR6, -R132.reuse ;  /* 0x000000066ce97c23 */ /* 0x100fe20008010884 */
[----:B------:R-:W-:Y:S01]  /*206b0*/  FSEL R4, R2, RZ, P0 ;  /* 0x000000ff02047208 */ /* 0x000fe20000000000 */
[--C-:B------:R-:W-:Y:S01]  /*206c0*/  FFMA.FTZ R234, R109, UR6, -R132.reuse ;  /* 0x000000066dea7c23 */ /* 0x100fe20008010884 */
[----:B--2---:R-:W-:Y:S01]  /*206d0*/  FMNMX.FTZ R133, R3, R149, !PT ;  /* 0x0000009503857209 */ /* 0x004fe20007810000 */
[--C-:B------:R-:W-:Y:S01]  /*206e0*/  FFMA.FTZ R149, R13, UR6, -R132.reuse ;  /* 0x000000060d957c23 */ /* 0x100fe20008010884 */
[C---:B------:R-:W-:Y:S01]  /*206f0*/  FMUL.FTZ R3, R134.reuse, UR6 ;  /* 0x0000000686037c20 */ /* 0x040fe20008410000 */
[----:B------:R-:W-:Y:S01]  /*20700*/  FSETP.NEU.FTZ.AND P0, PT, R134, -INF , PT ;  /* 0xff8000008600780b */ /* 0x000fe20003f1d000 */
[----:B----4-:R-:W-:Y:S01]  /*20710*/  FFMA.FTZ R5, R12, UR6, -R132 ;  /* 0x000000060c057c23 */ /* 0x010fe20008010884 */
[----:B-1----:R-:W-:Y:S01]  /*20720*/  F2FP.F16.F32.PACK_AB R13, R200, R0 ;  /* 0x00000000c80d723e */ /* 0x002fe200000000ff */
[----:B------:R-:W-:Y:S01]  /*20730*/  MUFU.EX2 R204, R149 ;  /* 0x0000009500cc7308 */ /* 0x000fe20000000800 */
[----:B------:R-:W-:Y:S01]  /*20740*/  FSEL R3, R3, RZ, P0 ;  /* 0x000000ff03037208 */ /* 0x000fe20000000000 */
[----:B------:R-:W-:Y:S01]  /*20750*/  FMUL.FTZ R2, R133, UR6 ;  /* 0x0000000685027c20 */ /* 0x000fe20008410000 */
[----:B------:R-:W-:Y:S07]  /*20760*/  PRMT R12, R13, 0x7632, R12 ;  /* 0x000076320d0c7816 */ /* 0x000fee000000000c */
[----:B------:R1:W2:Y:S01]  /*20770*/  MUFU.EX2 R179, R5 ;  /* 0x0000000500b37308 */ /* 0x0002a20000000800 */
[----:B------:R-:W-:Y:S01]  /*20780*/  FSETP.NEU.FTZ.AND P0, PT, R133, -INF , PT ;  /* 0xff8000008500780b */ /* 0x000fe20003f1d000 */
[----:B------:R-:W-:Y:S01]  /*20790*/  FFMA.FTZ R7, R7, UR6, -R4 ;  /* 0x0000000607077c23 */ /* 0x000fe20008010804 */
[--C-:B------:R-:W-:Y:S01]  /*207a0*/  FFMA.FTZ R28, R28, UR6, -R132.reuse ;  /* 0x000000061c1c7c23 */ /* 0x100fe20008010884 */
[--C-:B------:R-:W-:Y:S01]  /*207b0*/  FFMA.FTZ R29, R29, UR6, -R132.reuse ;  /* 0x000000061d1d7c23 */ /* 0x100fe20008010884 */
[--C-:B------:R-:W-:Y:S05]  /*207c0*/  FFMA.FTZ R177, R77, UR6, -R132.reuse ;  /* 0x000000064db17c23 */ /* 0x100fea0008010884 */
[----:B------:R-:W-:Y:S01]  /*207d0*/  MUFU.EX2 R197, R7 ;  /* 0x0000000700c57308 */ /* 0x000fe20000000800 */
[--C-:B------:R-:W-:Y:S01]  /*207e0*/  FFMA.FTZ R201, R85, UR6, -R132.reuse ;  /* 0x0000000655c97c23 */ /* 0x100fe20008010884 */
[--C-:B------:R-:W-:Y:S01]  /*207f0*/  FFMA.FTZ R208, R93, UR6, -R132.reuse ;  /* 0x000000065dd07c23 */ /* 0x100fe20008010884 */
[--C-:B------:R-:W-:Y:S01]  /*20800*/  FFMA.FTZ R219, R100, UR6, -R132.reuse ;  /* 0x0000000664db7c23 */ /* 0x100fe20008010884 */
[--C-:B------:R-:W-:Y:S01]  /*20810*/  FFMA.FTZ R244, R116, UR6, -R132.reuse ;  /* 0x0000000674f47c23 */ /* 0x100fe20008010884 */
[----:B------:R-:W-:Y:S01]  /*20820*/  FFMA.FTZ R243, R117, UR6, -R132 ;  /* 0x0000000675f37c23 */ /* 0x000fe20008010884 */
[--C-:B------:R-:W-:Y:S01]  /*20830*/  FFMA.FTZ R124, R54, UR6, -R4.reuse ;  /* 0x00000006367c7c23 */ /* 0x100fe20008010804 */
[--C-:B------:R-:W-:Y:S01]  /*20840*/  FFMA.FTZ R176, R70, UR6, -R4.reuse ;  /* 0x0000000646b07c23 */ /* 0x100fe20008010804 */
[----:B-1----:R-:W-:Y:S01]  /*20850*/  LOP3.LUT R5, R174, 0xffff, RZ, 0xc0, !PT ;  /* 0x0000ffffae057812 */ /* 0x002fe200078ec0ff */
[--C-:B------:R-:W-:Y:S01]  /*20860*/  FFMA.FTZ R223, R102, UR6, -R4.reuse ;  /* 0x0000000666df7c23 */ /* 0x100fe20008010804 */
[--C-:B------:R-:W-:Y:S01]  /*20870*/  FFMA.FTZ R225, R103, UR6, -R4.reuse ;  /* 0x0000000667e17c23 */ /* 0x100fe20008010804 */
[--C-:B------:R-:W-:Y:S01]  /*20880*/  FFMA.FTZ R229, R110, UR6, -R4.reuse ;  /* 0x000000066ee57c23 */ /* 0x100fe20008010804 */
[----:B------:R-:W-:Y:S01]  /*20890*/  SHF.R.U32.HI R231, RZ, 0x8, R5 ;  /* 0x00000008ffe77819 */ /* 0x000fe20000011605 */
[--C-:B------:R-:W-:Y:S01]  /*208a0*/  FFMA.FTZ R232, R111, UR6, -R4.reuse ;  /* 0x000000066fe87c23 */ /* 0x100fe20008010804 */
[----:B------:R-:W-:Y:S01]  /*208b0*/  FSEL R5, R2, RZ, P0 ;  /* 0x000000ff02057208 */ /* 0x000fe20000000000 */
[--C-:B------:R-:W-:Y:S01]  /*208c0*/  FFMA.FTZ R2, R6, UR6, -R4.reuse ;  /* 0x0000000606027c23 */ /* 0x100fe20008010804 */
[----:B------:R-:W-:Y:S01]  /*208d0*/  ISETP.GT.U32.AND P0, PT, R224, UR10, PT ;  /* 0x0000000ae0007c0c */ /* 0x000fe2000bf04070 */
[--C-:B------:R-:W-:Y:S01]  /*208e0*/  FFMA.FTZ R77, R22, UR6, -R4.reuse ;  /* 0x00000006164d7c23 */ /* 0x100fe20008010804 */
[----:B--2---:R-:W-:Y:S01]  /*208f0*/  F2FP.F16.F32.PACK_AB R6, R204, R179 ;  /* 0x000000b3cc06723e */ /* 0x004fe200000000ff */
[--C-:B------:R-:W-:Y:S01]  /*20900*/  FFMA.FTZ R85, R30, UR6, -R4.reuse ;  /* 0x000000061e557c23 */ /* 0x100fe20008010804 */
[----:B------:R-:W-:Y:S01]  /*20910*/  LOP3.LUT R149, R231, 0xffff, RZ, 0xc0, !PT ;  /* 0x0000ffffe7957812 */ /* 0x000fe200078ec0ff */
[----:B------:R-:W1:Y:S01]  /*20920*/  MUFU.EX2 R2, R2 ;  /* 0x0000000200027308 */ /* 0x000e620000000800 */
        /* <DEDUP_REMOVED lines=9> */
[----:B------:R2:W-:Y:S01]  /*209c0*/  MUFU.EX2 R47, R28 ;  /* 0x0000001c002f7308 */ /* 0x0005e20000000800 */
[--C-:B------:R-:W-:Y:S01]  /*209d0*/  FFMA.FTZ R32, R32, UR6, -R3.reuse ;  /* 0x0000000620207c23 */ /* 0x100fe20008010803 */
[--C-:B------:R-:W-:Y:S01]  /*209e0*/  FFMA.FTZ R110, R72, UR6, -R3.reuse ;  /* 0x00000006486e7c23 */ /* 0x100fe20008010803 */
[--C-:B------:R-:W-:Y:S01]  /*209f0*/  FFMA.FTZ R205, R89, UR6, -R3.reuse ;  /* 0x0000000659cd7c23 */ /* 0x100fe20008010803 */
[----:B-1----:R-:W-:Y:S01]  /*20a00*/  F2FP.F16.F32.PACK_AB R7, R197, R2 ;  /* 0x00000002c507723e */ /* 0x002fe200000000ff */
        /* <DEDUP_REMOVED lines=13> */
[--C-:B------:R-:W-:Y:S01]  /*20ae0*/  FFMA.FTZ R96, R96, UR6, -R3.reuse ;  /* 0x0000000660607c23 */ /* 0x100fe20008010803 */
[--C-:B------:R-:W-:Y:S01]  /*20af0*/  FFMA.FTZ R97, R97, UR6, -R3.reuse ;  /* 0x0000000661617c23 */ /* 0x100fe20008010803 */
[----:B------:R-:W-:Y:S01]  /*20b00*/  FFMA.FTZ R105, R105, UR6, -R3 ;  /* 0x0000000669697c23 */ /* 0x000fe20008010803 */
[----:B------:R-:W-:Y:S01]  /*20b10*/  FFMA.FTZ R11, R11, UR6, -R5 ;  /* 0x000000060b0b7c23 */ /* 0x000fe20008010805 */
[----:B------:R-:W-:Y:S02]  /*20b20*/  @!P6 HADD2 R150, -R13.H0_H0, -RZ.H0_H0 ;  /* 0xa00000ff0d96e230 */ /* 0x000fe40000000900 */
[----:B------:R-:W-:Y:S03]  /*20b30*/  @!P5 HADD2 R168, -R12.H0_H0, -RZ.H0_H0 ;  /* 0xa00000ff0ca8d230 */ /* 0x000fe60000000900 */
[----:B------:R1:W-:Y:S01]  /*20b40*/  @!P6 STL.S16 [R1+0x134], R150 ;  /* 0x000134960100e387 */ /* 0x0003e20000100600 */
[----:B------:R-:W-:Y:S03]  /*20b50*/  PRMT R157, R150, 0x7610, R157 ;  /* 0x00007610969d7816 */ /* 0x000fe6000000009d */
[----:B------:R-:W-:Y:S01]  /*20b60*/  STL [R1+0x3ac], R231 ;  /* 0x0003ace701007387 */ /* 0x000fe20000100800 */
[----:B------:R-:W-:Y:S01]  /*20b70*/  PRMT R153, R168, 0x7610, R153 ;  /* 0x00007610a8997816 */ /* 0x000fe20000000099 */
[----:B-1----:R-:W-:Y:S01]  /*20b80*/  IMAD.WIDE.U32 R150, R155, -0x2daee0ad, RZ ;  /* 0xd2511f539b967825 */ /* 0x002fe200078e00ff */
[----:B------:R-:W-:Y:S02]  /*20b90*/  PRMT R155, R13, 0x5410, R12 ;  /* 0x000054100d9b7816 */ /* 0x000fe4000000000c */
[----:B------:R-:W-:Y:S01]  /*20ba0*/  @!P6 PRMT R13, R157, 0x5410, RZ ;  /* 0x000054109d0de816 */ /* 0x000fe200000000ff */
[----:B------:R-:W-:Y:S01]  /*20bb0*/  IMAD.MOV.U32 R199, RZ, RZ, R150 ;  /* 0x000000ffffc77224 */ /* 0x000fe200078e0096 */
[----:B------:R2:W4:Y:S01]  /*20bc0*/  LDL.S16 R157, [R1+0x164] ;  /* 0x00016400019d7983 */ /* 0x0005220000100600 */
[----:B------:R-:W-:Y:S02]  /*20bd0*/  ISETP.LE.U32.AND P6, PT, R149, UR10, PT ;  /* 0x0000000a95007c0c */ /* 0x000fe4000bfc3070 */
[----:B------:R-:W-:Y:S01]  /*20be0*/  @!P5 PRMT R12, R153, 0x5410, RZ ;  /* 0x00005410990cd816 */ /* 0x000fe200000000ff */
[----:B------:R1:W-:Y:S01]  /*20bf0*/  STL [R1+0x68], R155 ;  /* 0x0000689b01007387 */ /* 0x0003e20000100800 */
[----:B------:R-:W-:Y:S02]  /*20c00*/  PRMT R149, R6, 0x7632, R149 ;  /* 0x0000763206957816 */ /* 0x000fe40000000095 */
[--C-:B------:R-:W-:Y:S01]  /*20c10*/  LOP3.LUT R162, R172, UR24, R151.reuse, 0x96, !PT ;  /* 0x00000018aca27c12 */ /* 0x100fe2000f8e9697 */
[----:B------:R2:W-:Y:S01]  /*20c20*/  STG.E.U16 desc[UR20][R138.64], R13 ;  /* 0x0000000d8a007986 */ /* 0x0005e2000c101514 */
[----:B------:R-:W-:Y:S01]  /*20c30*/  PRMT R151, R6, 0x7610, R151 ;  /* 0x0000761006977816 */ /* 0x000fe20000000097 */
[----:B---3--:R-:W-:Y:S01]  /*20c40*/  @P0 HADD2 R165, -R149.H0_H0, -RZ.H0_H0 ;  /* 0xa00000ff95a50230 */ /* 0x008fe20000000900 */
[----:B------:R-:W-:Y:S01]  /*20c50*/  PRMT R6, R148, 0x7632, R6 ;  /* 0x0000763294067816 */ /* 0x000fe20000000006 */
[----:B------:R3:W-:Y:S01]  /*20c60*/  STG.E.U16 desc[UR20][R138.64+0x2], R12 ;  /* 0x0000020c8a007986 */ /* 0x0007e2000c101514 */
[----:B------:R-:W-:Y:S01]  /*20c70*/  LOP3.LUT R148, R163, 0xffff, RZ, 0xc0, !PT ;  /* 0x0000ffffa3947812 */ /* 0x000fe200078ec0ff */
[----:B------:R-:W-:Y:S01]  /*20c80*/  @!P3 HADD2 R166, -R151.H0_H0, -RZ.H0_H0 ;  /* 0xa00000ff97a6b230 */ /* 0x000fe20000000900 */
[----:B------:R-:W-:Y:S01]  /*20c90*/  LOP3.LUT R221, R6, 0xff, RZ, 0xc0, !PT ;  /* 0x000000ff06dd7812 */ /* 0x000fe200078ec0ff */
[----:B------:R-:W-:Y:S01]  /*20ca0*/  FFMA.FTZ R172, R76, UR6, -R132 ;  /* 0x000000064cac7c23 */ /* 0x000fe20008010884 */
[----:B------:R-:W-:Y:S01]  /*20cb0*/  PRMT R6, R151, 0x5410, R149 ;  /* 0x0000541097067816 */ /* 0x000fe20000000095 */
[----:B------:R-:W-:Y:S01]  /*20cc0*/  FFMA.FTZ R76, R15, UR6, -R4 ;  /* 0x000000060f4c7c23 */ /* 0x000fe20008010804 */
[----:B------:R-:W-:Y:S02]  /*20cd0*/  PRMT R147, R166, 0x7610, R147 ;  /* 0x00007610a6937816 */ /* 0x000fe40000000093 */
[----:B------:R-:W-:Y:S02]  /*20ce0*/  ISETP.LE.U32.AND P1, PT, R221, UR10, PT ;  /* 0x0000000add007c0c */ /* 0x000fe4000bf23070 */
[----:B------:R-:W-:Y:S02]  /*20cf0*/  @!P3 PRMT R151, R147, 0x5410, RZ ;  /* 0x000054109397b816 */ /* 0x000fe400000000ff */
[----:B------:R-:W-:Y:S02]  /*20d00*/  SHF.R.U32.HI R242, RZ, 0x8, R148 ;  /* 0x00000008fff27819 */ /* 0x000fe40000011694 */
[----:B------:R-:W-:Y:S01]  /*20d10*/  LOP3.LUT R148, R210, 0xffff, RZ, 0xc0, !PT ;  /* 0x0000ffffd2947812 */ /* 0x000fe200078ec0ff */
[----:B-1----:R1:W4:Y:S01]  /*20d20*/  LDL.S16 R155, [R1+0x160] ;  /* 0x00016000019b7983 */ /* 0x0023220000100600 */
[----:B------:R-:W-:Y:S02]  /*20d30*/  PRMT R161, R165, 0x7610, R161 ;  /* 0x00007610a5a17816 */ /* 0x000fe400000000a1 */
[----:B------:R-:W-:Y:S01]  /*20d40*/  SHF.R.U32.HI R21, RZ, 0x8, R148 ;  /* 0x00000008ff157819 */ /* 0x000fe20000011694 */
[----:B------:R1:W-:Y:S01]  /*20d50*/  @!P5 STL.S16 [R1+0x138], R168 ;  /* 0x000138a80100d387 */ /* 0x0003e20000100600 */
[----:B------:R-:W-:Y:S01]  /*20d60*/  ISETP.LE.U32.AND P5, PT, R222, UR10, PT ;  /* 0x0000000ade007c0c */ /* 0x000fe2000bfa3070 */
[----:B--2---:R-:W-:Y:S01]  /*20d70*/  IMAD.U32 R13, RZ, RZ, UR27 ;  /* 0x0000001bff0d7e24 */ /* 0x004fe2000f8e00ff */
[----:B------:R-:W-:Y:S01]  /*20d80*/  @P0 PRMT R149, R161, 0x5410, RZ ;  /* 0x00005410a1950816 */ /* 0x000fe200000000ff */
[----:B------:R2:W-:Y:S01]  /*20d90*/  @!P3 STL.S16 [R1+0x140], R166 ;  /* 0x000140a60100b387 */ /* 0x0005e20000100600 */
[--C-:B------:R-:W-:Y:S02]  /*20da0*/  FFMA.FTZ R161, R55, UR6, -R4.reuse ;  /* 0x0000000637a17c23 */ /* 0x100fe40008010804 */
[----:B---3--:R-:W-:Y:S01]  /*20db0*/  LOP3.LUT R12, R183, UR23, R13, 0x96, !PT ;  /* 0x00000017b70c7c12 */ /* 0x008fe2000f8e960d */
[----:B------:R3:W-:Y:S01]  /*20dc0*/  @P0 STL.S16 [R1+0x13c], R165 ;  /* 0x00013ca501000387 */ /* 0x0007e20000100600 */
[----:B------:R-:W-:Y:S03]  /*20dd0*/  ISETP.LE.U32.AND P0, PT, R247, UR10, PT ;  /* 0x0000000af7007c0c */ /* 0x000fe6000bf03070 */
[----:B------:R4:W4:Y:S04]  /*20de0*/  LDL.S16 R153, [R1+0x16c] ;  /* 0x00016c0001997983 */ /* 0x0009280000100600 */
[----:B------:R3:W-:Y:S04]  /*20df0*/  STL [R1+0x64], R6 ;  /* 0x0000640601007387 */ /* 0x0007e80000100800 */
[----:B------:R4:W4:Y:S04]  /*20e00*/  LDL.S16 R147, [R1+0x168] ;  /* 0x0001680001937983 */ /* 0x0009280000100600 */
[----:B------:R-:W-:Y:S01]  /*20e10*/  STL [R1+0x38c], R242 ;  /* 0x00038cf201007387 */ /* 0x000fe20000100800 */
[----:B-1----:R-:W-:Y:S01]  /*20e20*/  FFMA.FTZ R168, R62, UR6, -R4 ;  /* 0x000000063ea87c23 */ /* 0x002fe20008010804 */
[--C-:B--2---:R-:W-:Y:S01]  /*20e30*/  FFMA.FTZ R166, R61, UR6, -R132.reuse ;  /* 0x000000063da67c23 */ /* 0x104fe20008010884 */
[--C-:B---3--:R-:W-:Y:S01]  /*20e40*/  FFMA.FTZ R165, R60, UR6, -R132.reuse ;  /* 0x000000063ca57c23 */ /* 0x108fe20008010884 */
[----:B------:R-:W-:Y:S01]  /*20e50*/  FFMA.FTZ R6, R20, UR6, -R132 ;  /* 0x0000000614067c23 */ /* 0x000fe20008010884 */
[----:B------:R-:W-:Y:S03]  /*20e60*/  LOP3.LUT R20, R242, 0xffff, RZ, 0xc0, !PT ;  /* 0x0000fffff2147812 */ /* 0x000fe600078ec0ff */
[----:B------:R1:W2:Y:S01]  /*20e70*/  MUFU.EX2 R206, R6 ;  /* 0x0000000600ce7308 */ /* 0x0002a20000000800 */
[----:B------:R-:W-:Y:S02]  /*20e80*/  ISETP.LE.U32.AND P3, PT, R20, UR10, PT ;  /* 0x0000000a14007c0c */ /* 0x000fe4000bf63070 */
[----:B-1----:R-:W-:Y:S02]  /*20e90*/  PRMT R6, R7, 0x7632, R6 ;  /* 0x0000763207067816 */ /* 0x002fe40000000006 */
[----:B--2---:R-:W-:Y:S04]  /*20ea0*/  F2FP.F16.F32.PACK_AB R20, R212, R206 ;  /* 0x000000ced414723e */ /* 0x004fe800000000ff */
[----:B------:R-:W-:Y:S01]  /*20eb0*/  PRMT R148, R20, 0x7632, R148 ;  /* 0x0000763214947816 */ /* 0x000fe20000000094 */
[----:B----4-:R-:W-:Y:S05]  /*20ec0*/  @!P1 HADD2 R157, -R7.H0_H0, -RZ.H0_H0 ;  /* 0xa00000ff079d9230 */ /* 0x010fea0000000900 */
[----:B------:R1:W-:Y:S01]  /*20ed0*/  @!P1 STL.S16 [R1+0x164], R157 ;  /* 0x0001649d01009387 */ /* 0x0003e20000100600 */
[----:B------:R-:W-:Y:S01]  /*20ee0*/  PRMT R154, R157, 0x7610, R154 ;  /* 0x000076109d9a7816 */ /* 0x000fe2000000009a */
[----:B------:R-:W-:Y:S01]  /*20ef0*/  @!P5 HADD2 R155, -R6.H0_H0, -RZ.H0_H0 ;  /* 0xa00000ff069bd230 */ /* 0x000fe20000000900 */
[C---:B-1----:R-:W-:Y:S04]  /*20f00*/  PRMT R157, R150.reuse, 0x7772, RZ ;  /* 0x00007772969d7816 */ /* 0x042fe800000000ff */
[----:B------:R1:W-:Y:S01]  /*20f10*/  @!P5 STL.S16 [R1+0x160], R155 ;  /* 0x0001609b0100d387 */ /* 0x0003e20000100600 */
[----:B------:R-:W-:Y:S03]  /*20f20*/  PRMT R146, R155, 0x7610, R146 ;  /* 0x000076109b927816 */ /* 0x000fe60000000092 */
[----:B------:R2:W-:Y:S01]  /*20f30*/  STL [R1+0x20], R21 ;  /* 0x0000201501007387 */ /* 0x0005e20000100800 */
[----:B------:R-:W-:Y:S05]  /*20f40*/  @!P3 HADD2 R147, -R148.H0_H0, -RZ.H0_H0 ;  /* 0xa00000ff9493b230 */ /* 0x000fea0000000900 */
[----:B------:R-:W-:Y:S02]  /*20f50*/  PRMT R137, R147, 0x7610, R137 ;  /* 0x0000761093897816 */ /* 0x000fe40000000089 */
[----:B-1----:R-:W-:Y:S02]  /*20f60*/  PRMT R155, R150, 0x7771, RZ ;  /* 0x00007771969b7816 */ /* 0x002fe400000000ff */
[----:B--2---:R-:W-:Y:S03]  /*20f70*/  LOP3.LUT R21, R21, 0xffff, RZ, 0xc0, !PT ;  /* 0x0000ffff15157812 */ /* 0x004fe600078ec0ff */
[----:B------:R1:W-:Y:S04]  /*20f80*/  STL [R1+0x118], R155 ;  /* 0x0001189b01007387 */ /* 0x0003e80000100800 */
[----:B------:R2:W-:Y:S01]  /*20f90*/  STL [R1+0x110], R157 ;  /* 0x0001109d01007387 */ /* 0x0005e20000100800 */
[----:B-1----:R-:W-:Y:S02]  /*20fa0*/  PRMT R155, R7, 0x5410, R6 ;  /* 0x00005410079b7816 */ /* 0x002fe40000000006 */
[----:B------:R-:W-:Y:S02]  /*20fb0*/  @!P1 PRMT R7, R154, 0x5410, RZ ;  /* 0x000054109a079816 */ /* 0x000fe400000000ff */
[----:B------:R-:W-:Y:S01]  /*20fc0*/  PRMT R154, R150, 0x7773, RZ ;  /* 0x00007773969a7816 */ /* 0x000fe200000000ff */
[----:B------:R1:W-:Y:S01]  /*20fd0*/  STL [R1+0x60], R155 ;  /* 0x0000609b01007387 */ /* 0x0003e20000100800 */
[----:B------:R-:W-:Y:S01]  /*20fe0*/  ISETP.LE.U32.AND P1, PT, R21, UR10, PT ;  /* 0x0000000a15007c0c */ /* 0x000fe2000bf23070 */
[----:B--2---:R-:W-:Y:S01]  /*20ff0*/  FFMA.FTZ R157, R53, UR6, -R132 ;  /* 0x00000006359d7c23 */ /* 0x004fe20008010884 */
[----:B------:R-:W-:Y:S01]  /*21000*/  PRMT R21, R158, 0x7772, RZ ;  /* 0x000077729e157816 */ /* 0x000fe200000000ff */
[----:B------:R2:W-:Y:S01]  /*21010*/  STL [R1+0x390], R247 ;  /* 0x000390f701007387 */ /* 0x0005e20000100800 */
[----:B------:R-:W-:Y:S01]  /*21020*/  @!P5 PRMT R6, R146, 0x5410, RZ ;  /* 0x000054109206d816 */ /* 0x000fe200000000ff */
[----:B------:R-:W-:Y:S01]  /*21030*/  IMAD.MOV.U32 R146, RZ, RZ, R158 ;  /* 0x000000ffff927224 */ /* 0x000fe200078e009e */
[----:B------:R-:W-:Y:S01]  /*21040*/  PRMT R150, R20, 0x7610, R150 ;  /* 0x0000761014967816 */ /* 0x000fe20000000096 */
[----:B------:R3:W-:Y:S01]  /*21050*/  STL [R1+0x108], R154 ;  /* 0x0001089a01007387 */ /* 0x0007e20000100800 */
[----:B------:R-:W-:Y:S02]  /*21060*/  PRMT R20, R158, 0x7773, RZ ;  /* 0x000077739e147816 */ /* 0x000fe400000000ff */
[----:B------:R-:W-:Y:S01]  /*21070*/  PRMT R13, R150, 0x5410, R148 ;  /* 0x00005410960d7816 */ /* 0x000fe20000000094 */
[----:B------:R4:W-:Y:S01]  /*21080*/  STG.E.U16 desc[UR20][R142.64+0x2], R6 ;  /* 0x000002068e007986 */ /* 0x0009e2000c101514 */
[----:B------:R-:W-:Y:S01]  /*21090*/  @!P0 HADD2 R153, -R150.H0_H0, -RZ.H0_H0 ;  /* 0xa00000ff96998230 */ /* 0x000fe20000000900 */
[----:B------:R-:W-:Y:S02]  /*210a0*/  @!P3 PRMT R148, R137, 0x5410, RZ ;  /* 0x000054108994b816 */ /* 0x000fe400000000ff */
[----:B------:R4:W-:Y:S02]  /*210b0*/  STG.E.U16 desc[UR20][R142.64], R7 ;  /* 0x000000078e007986 */ /* 0x0009e4000c101514 */
[----:B------:R-:W-:Y:S04]  /*210c0*/  PRMT R144, R153, 0x7610, R144 ;  /* 0x0000761099907816 */ /* 0x000fe80000000090 */
[----:B------:R-:W-:Y:S01]  /*210d0*/  @!P0 PRMT R150, R144, 0x5410, RZ ;  /* 0x0000541090968816 */ /* 0x000fe200000000ff */
[----:B-1----:R-:W-:Y:S01]  /*210e0*/  FFMA.FTZ R155, R52, UR6, -R132 ;  /* 0x00000006349b7c23 */ /* 0x002fe20008010884 */
[----:B--2---:R-:W-:Y:S02]  /*210f0*/  IMAD.MOV.U32 R247, RZ, RZ, R217 ;  /* 0x000000fffff77224 */ /* 0x004fe400078e00d9 */
[----:B------:R-:W-:Y:S01]  /*21100*/  FFMA.FTZ R217, R95, UR6, -R4 ;  /* 0x000000065fd97c23 */ /* 0x000fe20008010804 */
[----:B------:R-:W-:Y:S01]  /*21110*/  FFMA.FTZ R95, R57, UR6, -R3 ;  /* 0x00000006395f7c23 */ /* 0x000fe20008010803 */
[----:B---3--:R-:W-:Y:S01]  /*21120*/  PRMT R154, R158, 0x7771, RZ ;  /* 0x000077719e9a7816 */ /* 0x008fe200000000ff */
[----:B------:R-:W-:Y:S04]  /*21130*/  IMAD.WIDE.U32 R158, R12, -0x326172a9, RZ ;  /* 0xcd9e8d570c9e7825 */ /* 0x000fe800078e00ff */
[----:B------:R1:W-:Y:S01]  /*21140*/  STL [R1+0xfc], R154 ;  /* 0x0000fc9a01007387 */ /* 0x0003e20000100800 */
[----:B----4-:R-:W-:Y:S01]  /*21150*/  FADD.FTZ R6, -R136, R190 ;  /* 0x000000be88067221 */ /* 0x010fe20000010100 */
[----:B------:R-:W-:Y:S01]  /*21160*/  FFMA.FTZ R190, R84, UR6, -R132 ;  /* 0x0000000654be7c23 */ /* 0x000fe20008010884 */
[----:B------:R-:W-:Y:S01]  /*21170*/  FFMA.FTZ R84, R23, UR6, -R4 ;  /* 0x0000000617547c23 */ /* 0x000fe20008010804 */
[----:B------:R2:W-:Y:S01]  /*21180*/  STL [R1+0xf4], R21 ;  /* 0x0000f41501007387 */ /* 0x0005e20000100800 */
[--C-:B------:R-:W-:Y:S01]  /*21190*/  FFMA.FTZ R143, R36, UR6, -R132.reuse ;  /* 0x00000006248f7c23 */ /* 0x100fe20008010884 */
[--C-:B------:R-:W-:Y:S01]  /*211a0*/  FFMA.FTZ R142, R37, UR6, -R132.reuse ;  /* 0x00000006258e7c23 */ /* 0x100fe20008010884 */
[----:B------:R-:W-:Y:S01]  /*211b0*/  IMAD.MOV.U32 R23, RZ, RZ, R247 ;  /* 0x000000ffff177224 */ /* 0x000fe200078e00f7 */
[----:B------:R3:W-:Y:S01]  /*211c0*/  @!P0 STL.S16 [R1+0x16c], R153 ;  /* 0x00016c9901008387 */ /* 0x0007e20000100600 */
[----:B------:R-:W-:Y:S02]  /*211d0*/  IMAD.MOV.U32 R247, RZ, RZ, R227 ;  /* 0x000000fffff77224 */ /* 0x000fe400078e00e3 */
[----:B------:R-:W-:Y:S01]  /*211e0*/  FFMA.FTZ R227, R113, UR6, -R3 ;  /* 0x0000000671e37c23 */ /* 0x000fe20008010803 */
[----:B------:R-:W-:Y:S01]  /*211f0*/  FMUL.FTZ R6, R6, UR6 ;  /* 0x0000000606067c20 */ /* 0x000fe20008410000 */
[----:B------:R4:W-:Y:S01]  /*21200*/  STL [R1+0xf0], R20 ;  /* 0x0000f01401007387 */ /* 0x0009e20000100800 */
[----:B------:R-:W-:Y:S01]  /*21210*/  IMAD.MOV.U32 R31, RZ, RZ, R247 ;  /* 0x000000ffff1f7224 */ /* 0x000fe200078e00f7 */
[----:B------:R-:W-:Y:S02]  /*21220*/  MUFU.EX2 R46, R143 ;  /* 0x0000008f002e7308 */ /* 0x000fe40000000800 */
[----:B------:R4:W-:Y:S08]  /*21230*/  @!P3 STL.S16 [R1+0x168], R147 ;  /* 0x000168930100b387 */ /* 0x0009f00000100600 */
[----:B------:R-:W3:Y:S10]  /*21240*/  MUFU.EX2 R6, R6 ;  /* 0x0000000600067308 */ /* 0x000ef40000000800 */
[----:B------:R-:W-:Y:S01]  /*21250*/  MUFU.EX2 R80, R142 ;  /* 0x0000008e00507308 */ /* 0x000fe20000000800 */
[--C-:B-1----:R-:W-:Y:S01]  /*21260*/  FFMA.FTZ R154, R45, UR6, -R132.reuse ;  /* 0x000000062d9a7c23 */ /* 0x102fe20008010884 */
[----:B--2---:R-:W-:Y:S01]  /*21270*/  LOP3.LUT R21, R167, 0xffff, RZ, 0xc0, !PT ;  /* 0x0000ffffa7157812 */ /* 0x004fe200078ec0ff */
[C---:B---3--:R-:W-:Y:S03]  /*21280*/  FMUL.FTZ R60, R6.reuse, R236 ;  /* 0x000000ec063c7220 */ /* 0x048fe60000410000 */
[----:B------:R-:W-:Y:S01]  /*21290*/  SHF.R.U32.HI R246, RZ, 0x8, R21 ;  /* 0x00000008fff67819 */ /* 0x000fe20000011615 */
[----:B------:R-:W-:Y:S01]  /*212a0*/  FMUL.FTZ R61, R6, R237 ;  /* 0x000000ed063d7220 */ /* 0x000fe20000410000 */
[--C-:B------:R-:W-:Y:S01]  /*212b0*/  FFMA.FTZ R153, R44, UR6, -R132.reuse ;  /* 0x000000062c997c23 */ /* 0x100fe20008010884 */
[----:B------:R-:W-:Y:S01]  /*212c0*/  FFMA.FTZ R132, R125, UR6, -R132 ;  /* 0x000000067d847c23 */ /* 0x000fe20008010884 */
[----:B----4-:R-:W-:Y:S01]  /*212d0*/  LOP3.LUT R20, R164, 0xffff, RZ, 0xc0, !PT ;  /* 0x0000ffffa4147812 */ /* 0x010fe200078ec0ff */
[----:B------:R1:W-:Y:S01]  /*212e0*/  STL [R1+0x37c], R246 ;  /* 0x00037cf601007387 */ /* 0x0003e20000100800 */
[----:B------:R-:W-:Y:S01]  /*212f0*/  LOP3.LUT R12, R246, 0xffff, RZ, 0xc0, !PT ;  /* 0x0000fffff60c7812 */ /* 0x000fe200078ec0ff */
[----:B------:R-:W-:Y:S01]  /*21300*/  FFMA.FTZ R0, R6, R186, R0 ;  /* 0x000000ba06007223 */ /* 0x000fe20000010000 */
[----:B------:R-:W-:Y:S01]  /*21310*/  SHF.R.U32.HI R245, RZ, 0x8, R20 ;  /* 0x00000008fff57819 */ /* 0x000fe20000011614 */
[----:B------:R-:W-:Y:S01]  /*21320*/  FFMA.FTZ R186, R71, UR6, -R4 ;  /* 0x0000000647ba7c23 */ /* 0x000fe20008010804 */
[----:B------:R-:W-:Y:S01]  /*21330*/  ISETP.LE.U32.AND P0, PT, R12, UR10, PT ;  /* 0x0000000a0c007c0c */ /* 0x000fe2000bf03070 */
[----:B------:R-:W-:Y:S01]  /*21340*/  IMAD.MOV.U32 R236, RZ, RZ, R202 ;  /* 0x000000ffffec7224 */ /* 0x000fe200078e00ca */
[----:B------:R-:W-:Y:S01]  /*21350*/  LOP3.LUT R7, R245, 0xffff, RZ, 0xc0, !PT ;  /* 0x0000fffff5077812 */ /* 0x000fe200078ec0ff */
[----:B------:R2:W-:Y:S01]  /*21360*/  STL [R1+0x374], R245 ;  /* 0x000374f501007387 */ /* 0x0005e20000100800 */
[----:B------:R-:W-:Y:S01]  /*21370*/  LOP3.LUT R12, R159, R184, RZ, 0x3c, !PT ;  /* 0x000000b89f0c7212 */ /* 0x000fe200078e3cff */
[----:B------:R-:W-:Y:S01]  /*21380*/  IMAD.MOV.U32 R237, RZ, RZ, R203 ;  /* 0x000000ffffed7224 */ /* 0x000fe200078e00cb */
[----:B------:R-:W-:Y:S01]  /*21390*/  ISETP.LE.U32.AND P3, PT, R7, UR10, PT ;  /* 0x0000000a07007c0c */ /* 0x000fe2000bf63070 */
[----:B------:R3:W-:Y:S01]  /*213a0*/  STL [R1+0x368], R136 ;  /* 0x0003688801007387 */ /* 0x0007e20000100800 */
[----:B------:R-:W-:Y:S01]  /*213b0*/  FFMA.FTZ R203, R79, UR6, -R4 ;  /* 0x000000064fcb7c23 */ /* 0x000fe20008010804 */
[--C-:B------:R-:W-:Y:S01]  /*213c0*/  FFMA.FTZ R79, R41, UR6, -R3.reuse ;  /* 0x00000006294f7c23 */ /* 0x100fe20008010803 */
[----:B------:R-:W-:Y:S01]  /*213d0*/  LOP3.LUT R7, R158, R196, RZ, 0x3c, !PT ;  /* 0x000000c49e077212 */ /* 0x000fe200078e3cff */
[----:B------:R4:W-:Y:S04]  /*213e0*/  STL [R1+0x70], R13 ;  /* 0x0000700d01007387 */ /* 0x0009e80000100800 */
[----:B------:R-:W4:Y:S04]  /*213f0*/  LDL.LU R147, [R1+0x38] ;  /* 0x0000380001937983 */ /* 0x000f280000300800 */
[----:B------:R-:W4:Y:S01]  /*21400*/  LDL.LU R144, [R1+0x3c] ;  /* 0x00003c0001907983 */ /* 0x000f220000300800 */
[----:B-1----:R-:W-:Y:S02]  /*21410*/  IMAD.MOV.U32 R246, RZ, RZ, R216 ;  /* 0x000000fffff67224 */ /* 0x002fe400078e00d8 */
[----:B------:R-:W-:Y:S01]  /*21420*/  FFMA.FTZ R216, R94, UR6, -R4 ;  /* 0x000000065ed87c23 */ /* 0x000fe20008010804 */
[----:B------:R-:W4:Y:S01]  /*21430*/  LDL.LU R137, [R1+0x28] ;  /* 0x0000280001897983 */ /* 0x000f220000300800 */
[----:B------:R-:W-:Y:S02]  /*21440*/  IMAD.MOV.U32 R22, RZ, RZ, R246 ;  /* 0x000000ffff167224 */ /* 0x000fe400078e00f6 */
[----:B------:R-:W-:Y:S02]  /*21450*/  IMAD.MOV.U32 R246, RZ, RZ, R226 ;  /* 0x000000fffff67224 */ /* 0x000fe400078e00e2 */
[----:B------:R-:W-:Y:S01]  /*21460*/  FFMA.FTZ R226, R112, UR6, -R3 ;  /* 0x0000000670e27c23 */ /* 0x000fe20008010803 */
[----:B--2---:R-:W-:Y:S01]  /*21470*/  LOP3.LUT R245, R235, 0xff, RZ, 0xc0, !PT ;  /* 0x000000ffebf57812 */ /* 0x004fe200078ec0ff */
[----:B------:R-:W-:Y:S01]  /*21480*/  IMAD.MOV.U32 R30, RZ, RZ, R246 ;  /* 0x000000ffff1e7224 */ /* 0x000fe200078e00f6 */
[----:B---3--:R-:W2:Y:S04]  /*21490*/  LDL.LU R136, [R1+0x2c] ;  /* 0x00002c0001887983 */ /* 0x008ea80000300800 */
[----:B------:R-:W3:Y:S01]  /*214a0*/  LDL.LU R21, [R1] ;  /* 0x0000000001157983 */ /* 0x000ee20000300800 */
[----:B----4-:R-:W-:Y:S03]  /*214b0*/  IMAD.WIDE.U32 R12, R12, -0x2daee0ad, RZ ;  /* 0xd2511f530c0c7825 */ /* 0x010fe600078e00ff */
[----:B------:R-:W4:Y:S04]  /*214c0*/  LDL.LU R20, [R1+0x4] ;  /* 0x0000040001147983 */ /* 0x000f280000300800 */
[----:B------:R1:W-:Y:S04]  /*214d0*/  STL [R1+0x36c], R185 ;  /* 0x00036cb901007387 */ /* 0x0003e80000100800 */
[----:B------:R1:W-:Y:S02]  /*214e0*/  STL [R1+0x370], R132 ;  /* 0x0003708401007387 */ /* 0x0003e40000100800 */
[----:B-1----:R-:W-:Y:S02]  /*214f0*/  IMAD.MOV.U32 R185, RZ, RZ, R146 ;  /* 0x000000ffffb97224 */ /* 0x002fe400078e0092 */
[----:B------:R-:W-:Y:S03]  /*21500*/  IMAD.MOV.U32 R132, RZ, RZ, R184 ;  /* 0x000000ffff847224 */ /* 0x000fe600078e00b8 */
[----:B------:R-:W-:Y:S01]  /*21510*/  LOP3.LUT R185, R185, 0xff, RZ, 0xc0, !PT ;  /* 0x000000ffb9b97812 */ /* 0x000fe200078ec0ff */
[----:B------:R-:W-:Y:S01]  /*21520*/  FMUL.FTZ R36, R6, R147 ;  /* 0x0000009306247220 */ /* 0x000fe20000410000 */
[----:B------:R-:W-:Y:S01]  /*21530*/  FFMA.FTZ R147, R126, UR6, -R4 ;  /* 0x000000067e937c23 */ /* 0x000fe20008010804 */
[C---:B------:R-:W-:Y:S03]  /*21540*/  FMUL.FTZ R37, R6.reuse, R144 ;  /* 0x0000009006257220 */ /* 0x040fe60000410000 */
[----:B------:R3:W-:Y:S01]  /*21550*/  STL [R1+0x3a8], R36 ;  /* 0x0003a82401007387 */ /* 0x0007e20000100800 */
[----:B------:R-:W-:Y:S02]  /*21560*/  IMAD.MOV.U32 R144, RZ, RZ, R241 ;  /* 0x000000ffff907224 */ /* 0x000fe400078e00f1 */
[----:B------:R-:W-:Y:S01]  /*21570*/  FMUL.FTZ R44, R6, R137 ;  /* 0x00000089062c7220 */ /* 0x000fe20000410000 */
[----:B------:R2:W-:Y:S01]  /*21580*/  STL [R1+0x3b0], R37 ;  /* 0x0003b02501007387 */ /* 0x0005e20000100800 */
[----:B------:R-:W-:Y:S01]  /*21590*/  FFMA.FTZ R137, R128, UR6, -R3 ;  /* 0x0000000680897c23 */ /* 0x000fe20008010803 */
[----:B------:R-:W-:Y:S02]  /*215a0*/  IMAD.MOV.U32 R146, RZ, RZ, R144 ;  /* 0x000000ffff927224 */ /* 0x000fe400078e0090 */
[----:B------:R1:W-:Y:S01]  /*215b0*/  STL [R1+0x38], R44 ;  /* 0x0000382c01007387 */ /* 0x0003e20000100800 */
[C---:B----4-:R-:W-:Y:S01]  /*215c0*/  FMUL.FTZ R20, R6.reuse, R20 ;  /* 0x0000001406147220 */ /* 0x050fe20000410000 */
[C---:B---3--:R-:W-:Y:S01]  /*215d0*/  FMUL.FTZ R36, R6.reuse, R21 ;  /* 0x0000001506247220 */ /* 0x048fe20000410000 */
[----:B--2---:R-:W-:Y:S04]  /*215e0*/  FMUL.FTZ R37, R6, R136 ;  /* 0x0000008806257220 */ /* 0x004fe80000410000 */
[----:B------:R2:W-:Y:S01]  /*215f0*/  STL [R1+0x3b4], R36 ;  /* 0x0003b42401007387 */ /* 0x0005e20000100800 */
[----:B------:R-:W-:Y:S01]  /*21600*/  FADD.FTZ R6, -R135, R191 ;  /* 0x000000bf87067221 */ /* 0x000fe20000010100 */
[--C-:B------:R-:W-:Y:S01]  /*21610*/  FFMA.FTZ R191, R78, UR6, -R4.reuse ;  /* 0x000000064ebf7c23 */ /* 0x100fe20008010804 */
[--C-:B-1----:R-:W-:Y:S01]  /*21620*/  FFMA.FTZ R44, R14, UR6, -R4.reuse ;  /* 0x000000060e2c7c23 */ /* 0x102fe20008010804 */
[----:B------:R1:W-:Y:S01]  /*21630*/  STL [R1+0x3c], R37 ;  /* 0x00003c2501007387 */ /* 0x0003e20000100800 */
[----:B------:R-:W-:Y:S01]  /*21640*/  FFMA.FTZ R78, R40, UR6, -R3 ;  /* 0x00000006284e7c23 */ /* 0x000fe20008010803 */
[----:B------:R-:W-:Y:S02]  /*21650*/  FMUL.FTZ R6, R6, UR6 ;  /* 0x0000000606067c20 */ /* 0x000fe40008410000 */
[----:B------:R3:W-:Y:S04]  /*21660*/  STL [R1+0x39c], R60 ;  /* 0x00039c3c01007387 */ /* 0x0007e80000100800 */
[----:B------:R4:W-:Y:S01]  /*21670*/  STL [R1+0x4c], R20 ;  /* 0x00004c1401007387 */ /* 0x0009e20000100800 */
[----:B------:R-:W1:Y:S03]  /*21680*/  MUFU.EX2 R6, R6 ;  /* 0x0000000600067308 */ /* 0x000e660000000800 */
[----:B------:R-:W4:Y:S04]  /*21690*/  LDL.LU R101, [R1+0x40] ;  /* 0x0000400001657983 */ /* 0x000f280000300800 */
[----:B------:R-:W4:Y:S01]  /*216a0*/  LDL.LU R69, [R1+0x44] ;  /* 0x0000440001457983 */ /* 0x000f220000300800 */
[--C-:B--2---:R-:W-:Y:S01]  /*216b0*/  FFMA.FTZ R36, R119, UR6, -R4.reuse ;  /* 0x0000000677247c23 */ /* 0x104fe20008010804 */
[----:B------:R-:W-:Y:S01]  /*216c0*/  FFMA.FTZ R4, R127, UR6, -R4 ;  /* 0x000000067f047c23 */ /* 0x000fe20008010804 */
[C---:B-1----:R-:W-:Y:S01]  /*216d0*/  FFMA.FTZ R2, R6.reuse, R187, R2 ;  /* 0x000000bb06027223 */ /* 0x042fe20000010002 */
[C---:B------:R-:W-:Y:S01]  /*216e0*/  FMUL.FTZ R62, R6.reuse, R238 ;  /* 0x000000ee063e7220 */ /* 0x040fe20000410000 */
[----:B------:R-:W2:Y:S01]  /*216f0*/  LDL.LU R37, [R1+0x30] ;  /* 0x0000300001257983 */ /* 0x000ea20000300800 */
[----:B------:R-:W-:Y:S03]  /*21700*/  FMUL.FTZ R63, R6, R239 ;  /* 0x000000ef063f7220 */ /* 0x000fe60000410000 */
[----:B------:R-:W2:Y:S04]  /*21710*/  LDL.LU R68, [R1+0x34] ;  /* 0x0000340001447983 */ /* 0x000ea80000300800 */
[----:B---3--:R-:W3:Y:S01]  /*21720*/  LDL.LU R60, [R1+0x8] ;  /* 0x00000800013c7983 */ /* 0x008ee20000300800 */
[----:B----4-:R-:W-:Y:S01]  /*21730*/  IMAD.WIDE.U32 R20, R7, -0x2daee0ad, RZ ;  /* 0xd2511f5307147825 */ /* 0x010fe200078e00ff */
[----:B------:R-:W-:Y:S02]  /*21740*/  LOP3.LUT R7, R236, UR13, R13, 0x96, !PT ;  /* 0x0000000dec077c12 */ /* 0x000fe4000f8e960d */
[----:B------:R-:W4:Y:S02]  /*21750*/  LDL.LU R45, [R1+0xc] ;  /* 0x00000c00012d7983 */ /* 0x000f240000300800 */
[----:B------:R-:W-:Y:S01]  /*21760*/  LOP3.LUT R21, R12, UR12, R21, 0x96, !PT ;  /* 0x0000000c0c157c12 */ /* 0x000fe2000f8e9615 */
[----:B------:R-:W-:Y:S01]  /*21770*/  IMAD.WIDE.U32 R52, R7, -0x326172a9, RZ ;  /* 0xcd9e8d5707347825 */ /* 0x000fe200078e00ff */
[----:B------:R-:W-:Y:S03]  /*21780*/  STL [R1+0x3a0], R61 ;  /* 0x0003a03d01007387 */ /* 0x000fe60000100800 */
[----:B------:R-:W-:Y:S01]  /*21790*/  IMAD.WIDE.U32 R14, R21, -0x326172a9, RZ ;  /* 0xcd9e8d57150e7825 */ /* 0x000fe200078e00ff */
[----:B------:R-:W-:Y:S01]  /*217a0*/  LOP3.LUT R7, R160, UR16, R53, 0x96, !PT ;  /* 0x00000010a0077c12 */ /* 0x000fe2000f8e9635 */
[----:B------:R-:W-:Y:S02]  /*217b0*/  STL [R1+0x378], R135 ;  /* 0x0003788701007387 */ /* 0x000fe40000100800 */
[----:B------:R-:W-:Y:S01]  /*217c0*/  FFMA.FTZ R21, R9, UR6, -R3 ;  /* 0x0000000609157c23 */ /* 0x000fe20008010803 */
[----:B------:R-:W-:Y:S01]  /*217d0*/  FADD.FTZ R9, R200, R0 ;  /* 0x00000000c8097221 */ /* 0x000fe20000010000 */
[----:B------:R-:W-:Y:S01]  /*217e0*/  LOP3.LUT R200, R164, 0xff, RZ, 0xc0, !PT ;  /* 0x000000ffa4c87812 */ /* 0x000fe200078ec0ff */
[----:B------:R1:W-:Y:S01]  /*217f0*/  STL [R1+0x380], R147 ;  /* 0x0003809301007387 */ /* 0x0003e20000100800 */
[----:B------:R-:W-:Y:S04]  /*21800*/  IMAD.WIDE.U32 R12, R7, -0x2daee0ad, RZ ;  /* 0xd2511f53070c7825 */ /* 0x000fe800078e00ff */
[----:B------:R-:W-:Y:S01]  /*21810*/  FADD.FTZ R0, -R134, R192 ;  /* 0x000000c086007221 */ /* 0x000fe20000010100 */
[----:B------:R4:W-:Y:S01]  /*21820*/  STL [R1+0x384], R4 ;  /* 0x0003840401007387 */ /* 0x0009e20000100800 */
[----:B------:R-:W-:Y:S01]  /*21830*/  IMAD.MOV.U32 R192, RZ, RZ, R240 ;  /* 0x000000ffffc07224 */ /* 0x000fe200078e00f0 */
[----:B------:R-:W-:Y:S01]  /*21840*/  LOP3.LUT R20, R20, UR11, R13, 0x96, !PT ;  /* 0x0000000b14147c12 */ /* 0x000fe2000f8e960d */
[----:B------:R-:W-:Y:S01]  /*21850*/  FMUL.FTZ R0, R0, UR6 ;  /* 0x0000000600007c20 */ /* 0x000fe20008410000 */
[----:B-1----:R-:W-:Y:S01]  /*21860*/  PRMT R147, R152, 0x7771, RZ ;  /* 0x0000777198937816 */ /* 0x002fe200000000ff */
[C---:B------:R-:W-:Y:S02]  /*21870*/  FMUL.FTZ R38, R6.reuse, R101 ;  /* 0x0000006506267220 */ /* 0x040fe40000410000 */
[----:B------:R1:W4:Y:S01]  /*21880*/  MUFU.EX2 R101, R29 ;  /* 0x0000001d00657308 */ /* 0x0003220000000800 */
[C---:B------:R-:W-:Y:S01]  /*21890*/  FMUL.FTZ R39, R6.reuse, R69 ;  /* 0x0000004506277220 */ /* 0x040fe20000410000 */
[----:B--2---:R-:W-:Y:S01]  /*218a0*/  FMUL.FTZ R37, R6, R37 ;  /* 0x0000002506257220 */ /* 0x004fe20000410000 */
[--C-:B-1----:R-:W-:Y:S01]  /*218b0*/  FFMA.FTZ R29, R16, UR6, -R3.reuse ;  /* 0x00000006101d7c23 */ /* 0x102fe20008010803 */
[C---:B------:R-:W-:Y:S01]  /*218c0*/  FMUL.FTZ R231, R6.reuse, R68 ;  /* 0x0000004406e77220 */ /* 0x040fe20000410000 */
[C---:B---3--:R-:W-:Y:S01]  /*218d0*/  FMUL.FTZ R7, R6.reuse, R60 ;  /* 0x0000003c06077220 */ /* 0x048fe20000410000 */
[----:B----4-:R-:W-:Y:S04]  /*218e0*/  FMUL.FTZ R4, R6, R45 ;  /* 0x0000002d06047220 */ /* 0x010fe80000410000 */
[----:B------:R1:W-:Y:S01]  /*218f0*/  STL [R1+0x50], R7 ;  /* 0x0000500701007387 */ /* 0x0003e20000100800 */
[--C-:B------:R-:W-:Y:S01]  /*21900*/  FFMA.FTZ R6, R8, UR6, -R3.reuse ;  /* 0x0000000608067c23 */ /* 0x100fe20008010803 */
[----:B------:R-:W-:Y:S01]  /*21910*/  F2FP.F16.F32.PACK_AB R8, R101, R47 ;  /* 0x0000002f6508723e */ /* 0x000fe200000000ff */
[----:B------:R-:W-:Y:S01]  /*21920*/  FFMA.FTZ R45, R24, UR6, -R3 ;  /* 0x00000006182d7c23 */ /* 0x000fe20008010803 */
[----:B------:R2:W-:Y:S02]  /*21930*/  STL [R1+0x54], R4 ;  /* 0x0000540401007387 */ /* 0x0005e40000100800 */
[C---:B------:R-:W-:Y:S02]  /*21940*/  PRMT R65, R8.reuse, 0x7610, R65 ;  /* 0x0000761008417816 */ /* 0x040fe40000000041 */
[----:B------:R-:W-:Y:S01]  /*21950*/  PRMT R64, R8, 0x7632, R64 ;  /* 0x0000763208407816 */ /* 0x000fe20000000040 */
[----:B------:R4:W3:Y:S03]  /*21960*/  LDL.S16 R13, [R1+0x184] ;  /* 0x00018400010d7983 */ /* 0x0008e60000100600 */
[----:B------:R-:W-:Y:S01]  /*21970*/  PRMT R246, R65, 0x5410, R64 ;  /* 0x0000541041f67816 */ /* 0x000fe20000000040 */
[--C-:B-1----:R-:W-:Y:S01]  /*21980*/  FFMA.FTZ R7, R120, UR6, -R3.reuse ;  /* 0x0000000678077c23 */ /* 0x102fe20008010803 */
[--C-:B--2---:R-:W-:Y:S04]  /*21990*/  FFMA.FTZ R4, R121, UR6, -R3.reuse ;  /* 0x0000000679047c23 */ /* 0x104fe80008010803 */
[----:B------:R1:W-:Y:S01]  /*219a0*/  STL [R1+0x18], R7 ;  /* 0x0000180701007387 */ /* 0x0003e20000100800 */
[----:B------:R-:W-:Y:S03]  /*219b0*/  FFMA.FTZ R3, R129, UR6, -R3 ;  /* 0x0000000681037c23 */ /* 0x000fe60008010803 */
[----:B------:R4:W2:Y:S04]  /*219c0*/  LDL.S16 R70, [R1+0x188] ;  /* 0x0001880001467983 */ /* 0x0008a80000100600 */
[----:B------:R4:W-:Y:S04]  /*219d0*/  STL [R1+0x1c], R4 ;  /* 0x00001c0401007387 */ /* 0x0009e80000100800 */
[----:B------:R-:W2:Y:S04]  /*219e0*/  LDL.LU R61, [R1+0x318] ;  /* 0x00031800013d7983 */ /* 0x000ea80000300800 */
[----:B------:R-:W2:Y:S04]  /*219f0*/  LDL.LU R60, [R1+0x31c] ;  /* 0x00031c00013c7983 */ /* 0x000ea80000300800 */
[----:B------:R-:W2:Y:S04]  /*21a00*/  LDL.LU R68, [R1+0x308] ;  /* 0x0003080001447983 */ /* 0x000ea80000300800 */
[----:B------:R-:W2:Y:S01]  /*21a10*/  LDL.LU R69, [R1+0x30c] ;  /* 0x00030c0001457983 */ /* 0x000ea20000300800 */
[----:B-1----:R-:W-:Y:S03]  /*21a20*/  LOP3.LUT R7, R52, UR15, R15, 0x96, !PT ;  /* 0x0000000f34077c12 */ /* 0x002fe6000f8e960f */
[----:B------:R-:W2:Y:S02]  /*21a30*/  LDL.LU R55, [R1+0x2f8] ;  /* 0x0002f80001377983 */ /* 0x000ea40000300800 */
[----:B------:R-:W-:Y:S02]  /*21a40*/  IMAD.WIDE.U32 R40, R7, -0x2daee0ad, RZ ;  /* 0xd2511f5307287825 */ /* 0x000fe400078e00ff */
[----:B------:R-:W2:Y:S01]  /*21a50*/  LDL.LU R54, [R1+0x2fc] ;  /* 0x0002fc0001367983 */ /* 0x000ea20000300800 */
[----:B------:R-:W-:Y:S02]  /*21a60*/  MUFU.EX2 R7, R0 ;  /* 0x0000000000077308 */ /* 0x000fe40000000800 */
[----:B------:R-:W-:Y:S01]  /*21a70*/  LOP3.LUT R15, R12, UR25, R41, 0x96, !PT ;  /* 0x000000190c0f7c12 */ /* 0x000fe2000f8e9629 */
[----:B------:R-:W2:Y:S07]  /*21a80*/  LDL.LU R17, [R1+0x2e8] ;  /* 0x0002e80001117983 */ /* 0x000eae0000300800 */
[----:B------:R-:W1:Y:S01]  /*21a90*/  MUFU.EX2 R0, R6 ;  /* 0x0000000600007308 */ /* 0x000e620000000800 */
[----:B----4-:R-:W4:Y:S04]  /*21aa0*/  LDL.LU R4, [R1+0x2ec] ;  /* 0x0002ec0001047983 */ /* 0x010f280000300800 */
[----:B------:R-:W-:Y:S04]  /*21ab0*/  STL [R1+0x388], R137 ;  /* 0x0003888901007387 */ /* 0x000fe80000100800 */
[----:B------:R3:W-:Y:S01]  /*21ac0*/  STL [R1+0x394], R3 ;  /* 0x0003940301007387 */ /* 0x0007e20000100800 */
[----:B-1----:R-:W-:Y:S01]  /*21ad0*/  FFMA.FTZ R6, R7, R188, R0 ;  /* 0x000000bc07067223 */ /* 0x002fe20000010000 */
[----:B------:R-:W-:Y:S02]  /*21ae0*/  IMAD.MOV.U32 R188, RZ, RZ, R22 ;  /* 0x000000ffffbc7224 */ /* 0x000fe400078e0016 */
[----:B---3--:R-:W-:Y:S05]  /*21af0*/  @!P4 HADD2 R13, -R65.H0_H0, -RZ.H0_H0 ;  /* 0xa00000ff410dc230 */ /* 0x008fea0000000900 */
[----:B------:R-:W-:Y:S01]  /*21b00*/  PRMT R3, R13, 0x7610, R3 ;  /* 0x000076100d037816 */ /* 0x000fe20000000003 */
[----:B------:R1:W-:Y:S03]  /*21b10*/  @!P4 STL.S16 [R1+0x184], R13 ;  /* 0x0001840d0100c387 */ /* 0x0003e60000100600 */
[----:B------:R-:W-:Y:S01]  /*21b20*/  @!P4 PRMT R65, R3, 0x5410, RZ ;  /* 0x000054100341c816 */ /* 0x000fe200000000ff */
[----:B------:R-:W-:Y:S01]  /*21b30*/  STL [R1+0x398], R134 ;  /* 0x0003988601007387 */ /* 0x000fe20000100800 */
[----:B------:R-:W-:Y:S03]  /*21b40*/  ISETP.GT.U32.AND P4, PT, R147, UR10, PT ;  /* 0x0000000a93007c0c */ /* 0x000fe6000bf84070 */
[----:B------:R-:W3:Y:S10]  /*21b50*/  LDL.LU R16, [R1+0x2f4] ;  /* 0x0002f40001107983 */ /* 0x000ef40000300800 */
[----:B--2---:R-:W-:Y:S05]  /*21b60*/  @P4 HADD2 R70, -R64.H0_H0, -RZ.H0_H0 ;  /* 0xa00000ff40464230 */ /* 0x004fea0000000900 */
[----:B------:R-:W-:Y:S01]  /*21b70*/  PRMT R12, R70, 0x7610, R12 ;  /* 0x00007610460c7816 */ /* 0x000fe2000000000c */
[----:B------:R2:W-:Y:S01]  /*21b80*/  @P4 STL.S16 [R1+0x188], R70 ;  /* 0x0001884601004387 */ /* 0x0005e20000100600 */
[----:B-1----:R-:W-:Y:S01]  /*21b90*/  FADD.FTZ R13, R179, R9 ;  /* 0x00000009b30d7221 */ /* 0x002fe20000010000 */
[----:B------:R-:W-:Y:S01]  /*21ba0*/  IMAD.WIDE.U32 R8, R20, -0x326172a9, RZ ;  /* 0xcd9e8d5714087825 */ /* 0x000fe200078e00ff */
[----:B------:R-:W-:Y:S01]  /*21bb0*/  @P4 PRMT R64, R12, 0x5410, RZ ;  /* 0x000054100c404816 */ /* 0x000fe200000000ff */
[----:B------:R1:W3:Y:S01]  /*21bc0*/  LDL.S16 R71, [R1+0x18c] ;  /* 0x00018c0001477983 */ /* 0x0002e20000100600 */
[----:B------:R-:W-:Y:S01]  /*21bd0*/  ISETP.LE.U32.AND P4, PT, R251, UR10, PT ;  /* 0x0000000afb007c0c */ /* 0x000fe2000bf83070 */
[C---:B------:R-:W-:Y:S01]  /*21be0*/  FMUL.FTZ R61, R7.reuse, R61 ;  /* 0x0000003d073d7220 */ /* 0x040fe20000410000 */
[----:B------:R-:W-:Y:S01]  /*21bf0*/  LOP3.LUT R24, R14, UR17, R9, 0x96, !PT ;  /* 0x000000110e187c12 */ /* 0x000fe2000f8e9609 */
[C---:B------:R-:W-:Y:S01]  /*21c00*/  FMUL.FTZ R60, R7.reuse, R60 ;  /* 0x0000003c073c7220 */ /* 0x040fe20000410000 */
[----:B------:R-:W-:Y:S01]  /*21c10*/  F2FP.F16.F32.PACK_AB R9, R80, R46 ;  /* 0x0000002e5009723e */ /* 0x000fe200000000ff */
[----:B------:R-:W-:Y:S01]  /*21c20*/  FMUL.FTZ R68, R7, R68 ;  /* 0x0000004407447220 */ /* 0x000fe20000410000 */
[----:B------:R-:W-:Y:S04]  /*21c30*/  IMAD.WIDE.U32 R14, R15, -0x326172a9, RZ ;  /* 0xcd9e8d570f0e7825 */ /* 0x000fe800078e00ff */
[----:B------:R-:W-:Y:S01]  /*21c40*/  FADD.FTZ R12, R204, R13 ;  /* 0x0000000dcc0c7221 */ /* 0x000fe20000010000 */
[----:B------:R-:W-:Y:S01]  /*21c50*/  PRMT R57, R9, 0x7610, R57 ;  /* 0x0000761009397816 */ /* 0x000fe20000000039 */
[----:B------:R-:W-:Y:S01]  /*21c60*/  FMUL.FTZ R69, R7, R69 ;  /* 0x0000004507457220 */ /* 0x000fe20000410000 */
[----:B------:R-:W-:Y:S02]  /*21c70*/  PRMT R56, R9, 0x7632, R56 ;  /* 0x0000763209387816 */ /* 0x000fe40000000038 */
[----:B------:R-:W-:Y:S01]  /*21c80*/  LOP3.LUT R73, R8, UR5, R15, 0x96, !PT ;  /* 0x0000000508497c12 */ /* 0x000fe2000f8e960f */
[----:B------:R-:W-:Y:S01]  /*21c90*/  FMUL.FTZ R247, R7, R55 ;  /* 0x0000003707f77220 */ /* 0x000fe20000410000 */
[----:B------:R-:W-:Y:S01]  /*21ca0*/  PRMT R136, R57, 0x5410, R56 ;  /* 0x0000541039887816 */ /* 0x000fe20000000038 */
[----:B------:R-:W-:Y:S01]  /*21cb0*/  IMAD.MOV.U32 R55, RZ, RZ, R31 ;  /* 0x000000ffff377224 */ /* 0x000fe200078e001f */
[----:B------:R-:W-:Y:S01]  /*21cc0*/  LOP3.LUT R8, R73, 0xffff, RZ, 0xc0, !PT ;  /* 0x0000ffff49087812 */ /* 0x000fe200078ec0ff */
[C---:B------:R-:W-:Y:S01]  /*21cd0*/  FMUL.FTZ R242, R7.reuse, R54 ;  /* 0x0000003607f27220 */ /* 0x040fe20000410000 */
[----:B------:R-:W-:Y:S01]  /*21ce0*/  IMAD.MOV.U32 R54, RZ, RZ, R30 ;  /* 0x000000ffff367224 */ /* 0x000fe200078e001e */
[----:B--2---:R-:W2:Y:S01]  /*21cf0*/  LDL.LU R70, [R1+0x320] ;  /* 0x0003200001467983 */ /* 0x004ea20000300800 */
[----:B------:R-:W-:Y:S01]  /*21d00*/  SHF.R.U32.HI R240, RZ, 0x8, R8 ;  /* 0x00000008fff07819 */ /* 0x000fe20000011608 */
[----:B------:R-:W-:Y:S01]  /*21d10*/  FMUL.FTZ R52, R7, R17 ;  /* 0x0000001107347220 */ /* 0x000fe20000410000 */
[----:B------:R-:W-:Y:S01]  /*21d20*/  FADD.FTZ R17, R197, R2 ;  /* 0x00000002c5117221 */ /* 0x000fe20000010000 */
[----:B------:R-:W2:Y:S01]  /*21d30*/  LDL.LU R3, [R1+0x324] ;  /* 0x0003240001037983 */ /* 0x000ea20000300800 */
[----:B------:R-:W-:Y:S01]  /*21d40*/  LOP3.LUT R8, R240, 0xffff, RZ, 0xc0, !PT ;  /* 0x0000fffff0087812 */ /* 0x000fe200078ec0ff */
[----:B----4-:R-:W-:Y:S01]  /*21d50*/  FMUL.FTZ R53, R7, R4 ;  /* 0x0000000407357220 */ /* 0x010fe20000410000 */
[----:B------:R-:W-:Y:S01]  /*21d60*/  FADD.FTZ R7, -R133, R193 ;  /* 0x000000c185077221 */ /* 0x000fe20000010100 */
[----:B------:R-:W4:Y:S01]  /*21d70*/  LDL.LU R41, [R1+0x310] ;  /* 0x0003100001297983 */ /* 0x000f220000300800 */
[----:B------:R-:W-:Y:S01]  /*21d80*/  ISETP.LE.U32.AND P5, PT, R8, UR10, PT ;  /* 0x0000000a08007c0c */ /* 0x000fe2000bfa3070 */
[----:B------:R-:W-:Y:S01]  /*21d90*/  FFMA.FTZ R2, R10, UR6, -R5 ;  /* 0x000000060a027c23 */ /* 0x000fe20008010805 */
[----:B------:R-:W-:Y:S01]  /*21da0*/  FMUL.FTZ R7, R7, UR6 ;  /* 0x0000000607077c20 */ /* 0x000fe20008410000 */
[----:B------:R-:W4:Y:S01]  /*21db0*/  LDL.LU R31, [R1+0x314] ;  /* 0x00031400011f7983 */ /* 0x000f220000300800 */
[----:B------:R-:W1:Y:S01]  /*21dc0*/  MUFU.EX2 R10, R21 ;  /* 0x00000015000a7308 */ /* 0x000e620000000800 */
[----:B------:R-:W-:Y:S02]  /*21dd0*/  IMAD.MOV.U32 R119, RZ, RZ, R55 ;  /* 0x000000ffff777224 */ /* 0x000fe400078e0037 */
[----:B------:R-:W-:Y:S01]  /*21de0*/  FADD.FTZ R8, R206, R12 ;  /* 0x0000000cce087221 */ /* 0x000fe20000010000 */
[----:B------:R-:W4:Y:S06]  /*21df0*/  LDL.LU R30, [R1+0x300] ;  /* 0x00030000011e7983 */ /* 0x000f2c0000300800 */
[----:B------:R-:W-:Y:S01]  /*21e00*/  MUFU.EX2 R7, R7 ;  /* 0x0000000700077308 */ /* 0x000fe20000000800 */
[----:B------:R-:W-:Y:S01]  /*21e10*/  IMAD.MOV.U32 R118, RZ, RZ, R54 ;  /* 0x000000ffff767224 */ /* 0x000fe200078e0036 */
[----:B------:R-:W4:Y:S08]  /*21e20*/  LDL.LU R4, [R1+0x304] ;  /* 0x0003040001047983 */ /* 0x000f300000300800 */
[----:B------:R1:W-:Y:S01]  /*21e30*/  MUFU.EX2 R9, R11 ;  /* 0x0000000b00097308 */ /* 0x0003e20000000800 */
[----:B------:R-:W-:Y:S01]  /*21e40*/  IMAD.MOV.U32 R193, RZ, RZ, R180 ;  /* 0x000000ffffc17224 */ /* 0x000fe200078e00b4 */
[----:B------:R-:W4:Y:S08]  /*21e50*/  LDL.LU R20, [R1+0x2f0] ;  /* 0x0002f00001147983 */ /* 0x000f300000300800 */
[----:B------:R-:W1:Y:S01]  /*21e60*/  MUFU.EX2 R2, R2 ;  /* 0x0000000200027308 */ /* 0x000e620000000800 */
[----:B------:R-:W-:Y:S01]  /*21e70*/  IMAD.MOV.U32 R197, RZ, RZ, R193 ;  /* 0x000000ffffc57224 */ /* 0x000fe200078e00c1 */
[C---:B-1----:R-:W-:Y:S01]  /*21e80*/  F2FP.F16.F32.PACK_AB R116, R10.reuse, R0 ;  /* 0x000000000a74723e */ /* 0x042fe200000000ff */
[----:B------:R-:W-:Y:S01]  /*21e90*/  FADD.FTZ R22, R10, R6 ;  /* 0x000000060a167221 */ /* 0x000fe20000010000 */
[----:B------:R-:W-:Y:S01]  /*21ea0*/  LOP3.LUT R6, R159, R192, RZ, 0x3c, !PT ;  /* 0x000000c09f067212 */ /* 0x000fe200078e3cff */
[----:B------:R-:W-:Y:S01]  /*21eb0*/  IMAD.MOV.U32 R193, RZ, RZ, R146 ;  /* 0x000000ffffc17224 */ /* 0x000fe200078e0092 */
[----:B------:R-:W-:Y:S04]  /*21ec0*/  LOP3.LUT R0, R158, R198, RZ, 0x3c, !PT ;  /* 0x000000c69e007212 */ /* 0x000fe800078e3cff */
[----:B------:R-:W-:Y:S01]  /*21ed0*/  MUFU.EX2 R15, R76 ;  /* 0x0000004c000f7308 */ /* 0x000fe20000000800 */
[C---:B------:R-:W-:Y:S02]  /*21ee0*/  PRMT R159, R14.reuse, 0x7772, RZ ;  /* 0x000077720e9f7816 */ /* 0x040fe400000000ff */
[----:B------:R-:W-:Y:S01]  /*21ef0*/  PRMT R158, R14, 0x7773, RZ ;  /* 0x000077730e9e7816 */ /* 0x000fe200000000ff */
[----:B------:R-:W-:Y:S01]  /*21f00*/  IMAD.WIDE.U32 R10, R6, -0x2daee0ad, RZ ;  /* 0xd2511f53060a7825 */ /* 0x000fe200078e00ff */
[----:B------:R-:W-:Y:S03]  /*21f10*/  F2FP.F16.F32.PACK_AB R113, R9, R2 ;  /* 0x000000020971723e */ /* 0x000fe600000000ff */
[----:B---3--:R-:W-:Y:S02]  /*21f20*/  FMUL.FTZ R55, R7, R16 ;  /* 0x0000001007377220 */ /* 0x008fe40000410000 */
[----:B------:R-:W1:Y:S01]  /*21f30*/  MUFU.EX2 R16, R44 ;  /* 0x0000002c00107308 */ /* 0x000e620000000800 */
[----:B------:R-:W-:Y:S05]  /*21f40*/  @!P4 HADD2 R71, -R57.H0_H0, -RZ.H0_H0 ;  /* 0xa00000ff3947c230 */ /* 0x000fea0000000900 */
[----:B------:R-:W-:Y:S01]  /*21f50*/  PRMT R13, R71, 0x7610, R13 ;  /* 0x00007610470d7816 */ /* 0x000fe2000000000d */
[----:B------:R3:W-:Y:S03]  /*21f60*/  @!P4 STL.S16 [R1+0x18c], R71 ;  /* 0x00018c470100c387 */ /* 0x0007e60000100600 */
[----:B------:R-:W-:Y:S01]  /*21f70*/  @!P4 PRMT R57, R13, 0x5410, RZ ;  /* 0x000054100d39c816 */ /* 0x000fe200000000ff */
[----:B------:R1:W3:Y:S01]  /*21f80*/  LDL.S16 R72, [R1+0x19c] ;  /* 0x00019c0001487983 */ /* 0x0002e20000100600 */
[----:B------:R-:W-:Y:S01]  /*21f90*/  ISETP.LE.U32.AND P4, PT, R245, UR10, PT ;  /* 0x0000000af5007c0c */ /* 0x000fe2000bf83070 */
[----:B------:R-:W-:Y:S01]  /*21fa0*/  IMAD.WIDE.U32 R12, R0, -0x2daee0ad, RZ ;  /* 0xd2511f53000c7825 */ /* 0x000fe200078e00ff */
[----:B------:R-:W-:Y:S01]  /*21fb0*/  LOP3.LUT R0, R188, UR13, R11, 0x96, !PT ;  /* 0x0000000dbc007c12 */ /* 0x000fe2000f8e960b */
[----:B------:R1:W3:Y:S03]  /*21fc0*/  LDL.S16 R89, [R1+0x1a0] ;  /* 0x0001a00001597983 */ /* 0x0002e60000100600 */
[----:B------:R-:W-:Y:S01]  /*21fd0*/  LOP3.LUT R6, R10, UR12, R13, 0x96, !PT ;  /* 0x0000000c0a067c12 */ /* 0x000fe2000f8e960d */
[----:B------:R-:W3:Y:S01]  /*21fe0*/  LDL.LU R135, [R1+0x2e0] ;  /* 0x0002e00001877983 */ /* 0x000ee20000300800 */
[C---:B--2---:R-:W-:Y:S03]  /*21ff0*/  FMUL.FTZ R134, R7.reuse, R70 ;  /* 0x0000004607867220 */ /* 0x044fe60000410000 */
[----:B------:R-:W-:Y:S04]  /*22000*/  IMAD.WIDE.U32 R10, R6, -0x326172a9, RZ ;  /* 0xcd9e8d57060a7825 */ /* 0x000fe800078e00ff */
[C---:B------:R-:W-:Y:S01]  /*22010*/  FMUL.FTZ R3, R7.reuse, R3 ;  /* 0x0000000307037220 */ /* 0x040fe20000410000 */
[C---:B----4-:R-:W-:Y:S02]  /*22020*/  FMUL.FTZ R70, R7.reuse, R41 ;  /* 0x0000002907467220 */ /* 0x050fe40000410000 */
[----:B------:R-:W-:Y:S01]  /*22030*/  MUFU.EX2 R41, R153 ;  /* 0x0000009900297308 */ /* 0x000fe20000000800 */
[C---:B---3--:R-:W-:Y:S01]  /*22040*/  FMUL.FTZ R71, R7.reuse, R31 ;  /* 0x0000001f07477220 */ /* 0x048fe20000410000 */
[C---:B------:R-:W-:Y:S01]  /*22050*/  FMUL.FTZ R137, R7.reuse, R30 ;  /* 0x0000001e07897220 */ /* 0x040fe20000410000 */
[C---:B------:R-:W-:Y:S01]  /*22060*/  FMUL.FTZ R4, R7.reuse, R4 ;  /* 0x0000000407047220 */ /* 0x040fe20000410000 */
[C---:B------:R-:W-:Y:S01]  /*22070*/  FMUL.FTZ R54, R7.reuse, R20 ;  /* 0x0000001407367220 */ /* 0x040fe20000410000 */
[----:B------:R-:W-:Y:S01]  /*22080*/  FFMA.FTZ R7, R7, R189, R2 ;  /* 0x000000bd07077223 */ /* 0x000fe20000010002 */
[----:B------:R-:W-:Y:S04]  /*22090*/  IMAD.WIDE.U32 R20, R0, -0x326172a9, RZ ;  /* 0xcd9e8d5700147825 */ /* 0x000fe800078e00ff */
[----:B-1----:R-:W-:Y:S01]  /*220a0*/  FADD.FTZ R0, R16, R17 ;  /* 0x0000001110007221 */ /* 0x002fe20000010000 */
[----:B------:R-:W-:Y:S02]  /*220b0*/  IMAD.MOV.U32 R189, RZ, RZ, R23 ;  /* 0x000000ffffbd7224 */ /* 0x000fe400078e0017 */
[----:B------:R-:W-:Y:S01]  /*220c0*/  FADD.FTZ R23, R9, R7 ;  /* 0x0000000709177221 */ /* 0x000fe20000010000 */
[C---:B------:R-:W-:Y:S01]  /*220d0*/  F2FP.F16.F32.PACK_AB R7, R15.reuse, R16 ;  /* 0x000000100f07723e */ /* 0x040fe200000000ff */
[----:B------:R-:W-:Y:S01]  /*220e0*/  FADD.FTZ R16, R15, R0 ;  /* 0x000000000f107221 */ /* 0x000fe20000010000 */
[----:B------:R-:W-:Y:S01]  /*220f0*/  LOP3.LUT R0, R118, UR16, R21, 0x96, !PT ;  /* 0x0000001076007c12 */ /* 0x000fe2000f8e9615 */
[----:B------:R-:W-:Y:S01]  /*22100*/  FADD.FTZ R15, R212, R8 ;  /* 0x00000008d40f7221 */ /* 0x000fe20000010000 */
[----:B------:R-:W-:Y:S03]  /*22110*/  PRMT R212, R14, 0x7771, RZ ;  /* 0x000077710ed47816 */ /* 0x000fe600000000ff */
[----:B------:R-:W-:Y:S01]  /*22120*/  IMAD.WIDE.U32 R8, R0, -0x2daee0ad, RZ ;  /* 0xd2511f5300087825 */ /* 0x000fe200078e00ff */
[----:B------:R-:W-:Y:S02]  /*22130*/  LOP3.LUT R0, R20, UR15, R11, 0x96, !PT ;  /* 0x0000000f14007c12 */ /* 0x000fe4000f8e960b */
[----:B------:R-:W-:Y:S02]  /*22140*/  MUFU.EX2 R11, R28 ;  /* 0x0000001c000b7308 */ /* 0x000fe40000000800 */
[----:B------:R-:W-:Y:S01]  /*22150*/  LOP3.LUT R2, R12, UR11, R9, 0x96, !PT ;  /* 0x0000000b0c027c12 */ /* 0x000fe2000f8e9609 */
[----:B------:R-:W-:Y:S04]  /*22160*/  IMAD.WIDE.U32 R30, R0, -0x2daee0ad, RZ ;  /* 0xd2511f53001e7825 */ /* 0x000fe800078e00ff */
[----:B------:R-:W-:Y:S03]  /*22170*/  FFMA.FTZ R0, R19, UR6, -R5 ;  /* 0x0000000613007c23 */ /* 0x000fe60008010805 */
[----:B------:R-:W1:Y:S01]  /*22180*/  MUFU.EX2 R9, R29 ;  /* 0x0000001d00097308 */ /* 0x000e620000000800 */
[----:B------:R-:W-:Y:S01]  /*22190*/  IMAD.WIDE.U32 R12, R2, -0x326172a9, RZ ;  /* 0xcd9e8d57020c7825 */ /* 0x000fe200078e00ff */
[----:B------:R-:W-:Y:S08]  /*221a0*/  LOP3.LUT R6, R8, UR25, R31, 0x96, !PT ;  /* 0x0000001908067c12 */ /* 0x000ff0000f8e961f */
[----:B------:R-:W-:Y:S01]  /*221b0*/  MUFU.EX2 R28, R154 ;  /* 0x0000009a001c7308 */ /* 0x000fe20000000800 */
[----:B------:R-:W-:Y:S01]  /*221c0*/  FFMA.FTZ R2, R18, UR6, -R5 ;  /* 0x0000000612027c23 */ /* 0x000fe20008010805 */
[----:B------:R-:W-:Y:S08]  /*221d0*/  LOP3.LUT R17, R10, UR17, R13, 0x96, !PT ;  /* 0x000000110a117c12 */ /* 0x000ff0000f8e960d */
[----:B------:R-:W-:Y:S10]  /*221e0*/  MUFU.EX2 R20, R45 ;  /* 0x0000002d00147308 */ /* 0x000ff40000000800 */
[----:B------:R-:W-:Y:S01]  /*221f0*/  MUFU.EX2 R19, R2 ;  /* 0x0000000200137308 */ /* 0x000fe20000000800 */
[----:B-1----:R-:W-:Y:S01]  /*22200*/  F2FP.F16.F32.PACK_AB R108, R11, R9 ;  /* 0x000000090b6c723e */ /* 0x002fe200000000ff */
[----:B------:R-:W-:Y:S08]  /*22210*/  IMAD.MOV.U32 R29, RZ, RZ, R14 ;  /* 0x000000ffff1d7224 */ /* 0x000ff000078e000e */
[----:B------:R-:W1:Y:S10]  /*22220*/  MUFU.EX2 R2, R0 ;  /* 0x0000000000027308 */ /* 0x000e740000000800 */
[----:B------:R-:W2:Y:S10]  /*22230*/  MUFU.EX2 R18, R77 ;  /* 0x0000004d00127308 */ /* 0x000eb40000000800 */
[----:B------:R-:W-:Y:S10]  /*22240*/  MUFU.EX2 R14, R33 ;  /* 0x00000021000e7308 */ /* 0x000ff40000000800 */
[----:B------:R3:W4:Y:S01]  /*22250*/  MUFU.EX2 R13, R84 ;  /* 0x00000054000d7308 */ /* 0x0007220000000800 */
[----:B-1----:R-:W-:Y:S01]  /*22260*/  F2FP.F16.F32.PACK_AB R94, R2, R19 ;  /* 0x00000013025e723e */ /* 0x002fe200000000ff */
[----:B------:R-:W-:Y:S08]  /*22270*/  FADD.FTZ R0, R9, R22 ;  /* 0x0000001609007221 */ /* 0x000ff00000010000 */
[----:B------:R-:W-:Y:S01]  /*22280*/  MUFU.EX2 R31, R155 ;  /* 0x0000009b001f7308 */ /* 0x000fe20000000800 */
[----:B------:R-:W-:Y:S01]  /*22290*/  FADD.FTZ R11, R11, R0 ;  /* 0x000000000b0b7221 */ /* 0x000fe20000010000 */
[----:B------:R-:W-:Y:S08]  /*222a0*/  F2FP.F16.F32.PACK_AB R0, R28, R41 ;  /* 0x000000291c00723e */ /* 0x000ff000000000ff */
[----:B------:R-:W-:Y:S01]  /*222b0*/  MUFU.EX2 R22, R157 ;  /* 0x0000009d00167308 */ /* 0x000fe20000000800 */
[----:B------:R-:W-:Y:S01]  /*222c0*/  PRMT R48, R0, 0x7610, R48 ;  /* 0x0000761000307816 */ /* 0x000fe20000000030 */
[----:B---3--:R-:W-:Y:S02]  /*222d0*/  IMAD.MOV.U32 R84, RZ, RZ, R145 ;  /* 0x000000ffff547224 */ /* 0x008fe400078e0091 */
[----:B------:R-:W-:Y:S02]  /*222e0*/  @!P1 HADD2 R72, -R56.H0_H0, -RZ.H0_H0 ;  /* 0xa00000ff38489230 */ /* 0x000fe40000000900 */
[----:B------:R-:W-:Y:S03]  /*222f0*/  @!P4 HADD2 R89, -R48.H0_H0, -RZ.H0_H0 ;  /* 0xa00000ff3059c230 */ /* 0x000fe60000000900 */
[----:B------:R-:W-:Y:S01]  /*22300*/  PRMT R8, R72, 0x7610, R8 ;  /* 0x0000761048087816 */ /* 0x000fe20000000008 */
[----:B------:R1:W-:Y:S03]  /*22310*/  @!P1 STL.S16 [R1+0x19c], R72 ;  /* 0x00019c4801009387 */ /* 0x0003e60000100600 */
[----:B------:R-:W-:Y:S01]  /*22320*/  @!P1 PRMT R56, R8, 0x5410, RZ ;  /* 0x0000541008389816 */ /* 0x000fe200000000ff */
[----:B------:R3:W3:Y:S01]  /*22330*/  LDL.S16 R21, [R1+0x1a4] ;  /* 0x0001a40001157983 */ /* 0x0006e20000100600 */
[----:B------:R-:W-:Y:S04]  /*22340*/  IMAD.WIDE.U32 R8, R6, -0x326172a9, RZ ;  /* 0xcd9e8d5706087825 */ /* 0x000fe800078e00ff */
[----:B------:R-:W-:Y:S01]  /*22350*/  FADD.FTZ R6, R47, R15 ;  /* 0x0000000f2f067221 */ /* 0x000fe20000010000 */
[----:B------:R-:W-:Y:S01]  /*22360*/  PRMT R47, R0, 0x7632, R47 ;  /* 0x00007632002f7816 */ /* 0x000fe2000000002f */
[----:B------:R4:W-:Y:S01]  /*22370*/  @!P4 STL.S16 [R1+0x1a0], R89 ;  /* 0x0001a0590100c387 */ /* 0x0009e20000100600 */
[----:B------:R-:W-:Y:S01]  /*22380*/  PRMT R235, R8, 0x7771, RZ ;  /* 0x0000777108eb7816 */ /* 0x000fe200000000ff */
[----:B------:R-:W-:Y:S01]  /*22390*/  FADD.FTZ R0, R19, R23 ;  /* 0x0000001713007221 */ /* 0x000fe20000010000 */
[----:B------:R-:W-:Y:S01]  /*223a0*/  PRMT R202, R48, 0x5410, R47 ;  /* 0x0000541030ca7816 */ /* 0x000fe2000000002f */
[----:B------:R3:W3:Y:S01]  /*223b0*/  LDL.S16 R23, [R1+0x1a8] ;  /* 0x0001a80001177983 */ /* 0x0006e20000100600 */
[----:B------:R-:W-:Y:S01]  /*223c0*/  PRMT R187, R8, 0x7772, RZ ;  /* 0x0000777208bb7816 */ /* 0x000fe200000000ff */
[----:B------:R-:W-:Y:S01]  /*223d0*/  FADD.FTZ R10, R2, R0 ;  /* 0x00000000020a7221 */ /* 0x000fe20000010000 */
[----:B------:R-:W-:Y:S01]  /*223e0*/  PRMT R179, R8, 0x7773, RZ ;  /* 0x0000777308b37816 */ /* 0x000fe200000000ff */
[----:B------:R-:W-:Y:S01]  /*223f0*/  FFMA.FTZ R2, R26, UR6, -R5 ;  /* 0x000000061a027c23 */ /* 0x000fe20008010805 */
[----:B--2---:R-:W-:Y:S01]  /*22400*/  FADD.FTZ R0, R18, R16 ;  /* 0x0000001012007221 */ /* 0x004fe20000010000 */
[----:B------:R-:W2:Y:S01]  /*22410*/  MUFU.EX2 R19, R25 ;  /* 0x0000001900137308 */ /* 0x000ea20000000800 */
[----:B------:R-:W-:Y:S02]  /*22420*/  IMAD.MOV.U32 R241, RZ, RZ, R8 ;  /* 0x000000fffff17224 */ /* 0x000fe400078e0008 */
[----:B------:R-:W-:Y:S07]  /*22430*/  FADD.FTZ R6, R101, R6 ;  /* 0x0000000665067221 */ /* 0x000fee0000010000 */
[----:B------:R-:W-:Y:S01]  /*22440*/  MUFU.EX2 R26, R166 ;  /* 0x000000a6001a7308 */ /* 0x000fe20000000800 */
[--C-:B-1----:R-:W-:Y:S01]  /*22450*/  LOP3.LUT R72, R12, UR5, R9.reuse, 0x96, !PT ;  /* 0x000000050c487c12 */ /* 0x102fe2000f8e9609 */
[----:B------:R-:W-:Y:S01]  /*22460*/  FADD.FTZ R6, R46, R6 ;  /* 0x000000062e067221 */ /* 0x000fe20000010000 */
[----:B------:R-:W-:Y:S07]  /*22470*/  PRMT R9, R89, 0x7610, R9 ;  /* 0x0000761059097816 */ /* 0x000fee0000000009 */
[----:B------:R1:W1:Y:S01]  /*22480*/  MUFU.EX2 R16, R2 ;  /* 0x0000000200107308 */ /* 0x0002620000000800 */
[----:B----4-:R-:W-:Y:S02]  /*22490*/  F2FP.F16.F32.PACK_AB R12, R13, R18 ;  /* 0x000000120d0c723e */ /* 0x010fe400000000ff */
[----:B------:R-:W-:Y:S01]  /*224a0*/  @!P4 PRMT R48, R9, 0x5410, RZ ;  /* 0x000054100930c816 */ /* 0x000fe200000000ff */
[----:B------:R-:W-:Y:S01]  /*224b0*/  FFMA.FTZ R9, R27, UR6, -R5 ;  /* 0x000000061b097c23 */ /* 0x000fe20008010805 */
[----:B------:R-:W-:Y:S05]  /*224c0*/  ISETP.GT.U32.AND P4, PT, R135, UR10, PT ;  /* 0x0000000a87007c0c */ /* 0x000fea000bf84070 */
[----:B------:R-:W-:Y:S01]  /*224d0*/  MUFU.EX2 R18, R85 ;  /* 0x0000005500127308 */ /* 0x000fe20000000800 */
[----:B--2---:R-:W-:Y:S01]  /*224e0*/  F2FP.F16.F32.PACK_AB R120, R19, R20 ;  /* 0x000000141378723e */ /* 0x004fe200000000ff */
[----:B------:R-:W-:Y:S08]  /*224f0*/  IMAD.MOV.U32 R25, RZ, RZ, R183 ;  /* 0x000000ffff197224 */ /* 0x000ff000078e00b7 */
[----:B------:R-:W2:Y:S01]  /*22500*/  MUFU.EX2 R15, R9 ;  /* 0x00000009000f7308 */ /* 0x000ea20000000800 */
[----:B-1----:R-:W-:Y:S01]  /*22510*/  FADD.FTZ R2, R13, R0 ;  /* 0x000000000d027221 */ /* 0x002fe20000010000 */
[----:B------:R-:W-:Y:S08]  /*22520*/  FADD.FTZ R0, R20, R11 ;  /* 0x0000000b14007221 */ /* 0x000ff00000010000 */
[----:B------:R-:W1:Y:S01]  /*22530*/  MUFU.EX2 R9, R92 ;  /* 0x0000005c00097308 */ /* 0x000e620000000800 */
[----:B------:R-:W-:Y:S01]  /*22540*/  FADD.FTZ R13, R19, R0 ;  /* 0x00000000130d7221 */ /* 0x000fe20000010000 */
[----:B------:R-:W-:Y:S01]  /*22550*/  FADD.FTZ R0, R16, R10 ;  /* 0x0000000a10007221 */ /* 0x000fe20000010000 */
[----:B------:R-:W-:Y:S02]  /*22560*/  F2FP.F16.F32.PACK_AB R10, R22, R31 ;  /* 0x0000001f160a723e */ /* 0x000fe400000000ff */
[C---:B--2---:R-:W-:Y:S01]  /*22570*/  F2FP.F16.F32.PACK_AB R121, R15.reuse, R16 ;  /* 0x000000100f79723e */ /* 0x044fe200000000ff */
[----:B------:R-:W-:Y:S01]  /*22580*/  FADD.FTZ R16, R15, R0 ;  /* 0x000000000f107221 */ /* 0x000fe20000010000 */
[----:B------:R-:W-:Y:S01]  /*22590*/  PRMT R46, R10, 0x7610, R46 ;  /* 0x000076100a2e7816 */ /* 0x000fe2000000002e */
[----:B------:R-:W-:Y:S01]  /*225a0*/  FADD.FTZ R0, R18, R2 ;  /* 0x0000000212007221 */ /* 0x000fe20000010000 */
[----:B------:R-:W-:Y:S02]  /*225b0*/  PRMT R45, R10, 0x7632, R45 ;  /* 0x000076320a2d7816 */ /* 0x000fe4000000002d */
[C---:B-1----:R-:W-:Y:S01]  /*225c0*/  F2FP.F16.F32.PACK_AB R2, R9.reuse, R18 ;  /* 0x000000120902723e */ /* 0x042fe200000000ff */
[----:B------:R-:W-:Y:S01]  /*225d0*/  FADD.FTZ R15, R9, R0 ;  /* 0x00000000090f7221 */ /* 0x000fe20000010000 */
[----:B------:R-:W-:Y:S01]  /*225e0*/  PRMT R181, R46, 0x5410, R45 ;  /* 0x000054102eb57816 */ /* 0x000fe2000000002d */
[----:B------:R-:W-:Y:S01]  /*225f0*/  FFMA.FTZ R0, R34, UR6, -R5 ;  /* 0x0000000622007c23 */ /* 0x000fe20008010805 */
[----:B------:R-:W1:Y:S01]  /*22600*/  MUFU.EX2 R18, R32 ;  /* 0x0000002000127308 */ /* 0x000e620000000800 */
[----:B------:R-:W-:Y:S09]  /*22610*/  IMAD.WIDE.U32 R8, R24, -0x2daee0ad, RZ ;  /* 0xd2511f5318087825 */ /* 0x000ff200078e00ff */
[----:B------:R2:W-:Y:S01]  /*22620*/  MUFU.EX2 R20, R0 ;  /* 0x0000000000147308 */ /* 0x0005e20000000800 */
[----:B------:R-:W-:Y:S01]  /*22630*/  IMAD.MOV.U32 R27, RZ, RZ, R8 ;  /* 0x000000ffff1b7224 */ /* 0x000fe200078e0008 */
[----:B------:R-:W-:Y:S01]  /*22640*/  LOP3.LUT R89, R40, UR24, R9, 0x96, !PT ;  /* 0x0000001828597c12 */ /* 0x000fe2000f8e9609 */
[----:B------:R-:W-:Y:S01]  /*22650*/  IMAD.MOV.U32 R24, RZ, RZ, R182 ;  /* 0x000000ffff187224 */ /* 0x000fe200078e00b6 */
[C---:B------:R-:W-:Y:S01]  /*22660*/  PRMT R238, R8.reuse, 0x7771, RZ ;  /* 0x0000777108ee7816 */ /* 0x040fe200000000ff */
[----:B------:R-:W-:Y:S01]  /*22670*/  IMAD.MOV.U32 R24, RZ, RZ, R188 ;  /* 0x000000ffff187224 */ /* 0x000fe200078e00bc */
[----:B------:R-:W-:Y:S01]  /*22680*/  LOP3.LUT R9, R89, 0xffff, RZ, 0xc0, !PT ;  /* 0x0000ffff59097812 */ /* 0x000fe200078ec0ff */
[----:B------:R-:W-:Y:S01]  /*22690*/  IMAD.MOV.U32 R40, RZ, RZ, R236 ;  /* 0x000000ffff287224 */ /* 0x000fe200078e00ec */
[----:B------:R-:W-:Y:S02]  /*226a0*/  PRMT R236, R8, 0x7773, RZ ;  /* 0x0000777308ec7816 */ /* 0x000fe400000000ff */
[----:B------:R-:W-:Y:S02]  /*226b0*/  SHF.R.U32.HI R239, RZ, 0x8, R9 ;  /* 0x00000008ffef7819 */ /* 0x000fe40000011609 */
[----:B-1----:R-:W-:Y:S01]  /*226c0*/  F2FP.F16.F32.PACK_AB R112, R14, R18 ;  /* 0x000000120e70723e */ /* 0x002fe200000000ff */
[----:B--2---:R-:W-:Y:S02]  /*226d0*/  FADD.FTZ R0, R18, R13 ;  /* 0x0000000d12007221 */ /* 0x004fe40000010000 */
[----:B------:R-:W-:Y:S02]  /*226e0*/  MUFU.EX2 R18, R100 ;  /* 0x0000006400127308 */ /* 0x000fe40000000800 */
[----:B------:R-:W-:Y:S01]  /*226f0*/  FADD.FTZ R13, R14, R0 ;  /* 0x000000000e0d7221 */ /* 0x000fe20000010000 */
[----:B------:R-:W-:Y:S01]  /*22700*/  LOP3.LUT R0, R239, 0xffff, RZ, 0xc0, !PT ;  /* 0x0000ffffef007812 */ /* 0x000fe200078ec0ff */
[----:B---3--:R-:W-:Y:S05]  /*22710*/  @P4 HADD2 R21, -R47.H0_H0, -RZ.H0_H0 ;  /* 0xa00000ff2f154230 */ /* 0x008fea0000000900 */
[----:B------:R-:W-:Y:S01]  /*22720*/  PRMT R11, R21, 0x7610, R11 ;  /* 0x00007610150b7816 */ /* 0x000fe2000000000b */
[----:B------:R1:W-:Y:S03]  /*22730*/  @P4 STL.S16 [R1+0x1a4], R21 ;  /* 0x0001a41501004387 */ /* 0x0003e60000100600 */
[----:B------:R-:W-:Y:S01]  /*22740*/  @P4 PRMT R47, R11, 0x5410, RZ ;  /* 0x000054100b2f4816 */ /* 0x000fe200000000ff */
[----:B------:R-:W-:Y:S01]  /*22750*/  FADD.FTZ R11, R80, R6 ;  /* 0x00000006500b7221 */ /* 0x000fe20000010000 */
[----:B------:R-:W-:Y:S01]  /*22760*/  ISETP.LE.U32.AND P4, PT, R200, UR10, PT ;  /* 0x0000000ac8007c0c */ /* 0x000fe2000bf83070 */
[----:B------:R-:W-:Y:S02]  /*22770*/  FFMA.FTZ R6, R35, UR6, -R5 ;  /* 0x0000000623067c23 */ /* 0x000fe40008010805 */
[----:B------:R-:W-:Y:S01]  /*22780*/  FADD.FTZ R14, R41, R11 ;  /* 0x0000000b290e7221 */ /* 0x000fe20000010000 */
[----:B------:R-:W-:Y:S01]  /*22790*/  IMAD.WIDE.U32 R10, R17, -0x2daee0ad, RZ ;  /* 0xd2511f53110a7825 */ /* 0x000fe200078e00ff */
[----:B------:R-:W2:Y:S03]  /*227a0*/  MUFU.EX2 R9, R6 ;  /* 0x0000000600097308 */ /* 0x000ea60000000800 */
[----:B------:R-:W-:Y:S01]  /*227b0*/  IMAD.MOV.U32 R184, RZ, RZ, R10 ;  /* 0x000000ffffb87224 */ /* 0x000fe200078e000a */
[----:B------:R-:W-:Y:S06]  /*227c0*/  LOP3.LUT R101, R30, UR24, R11, 0x96, !PT ;  /* 0x000000181e657c12 */ /* 0x000fec000f8e960b */
[----:B------:R-:W-:Y:S01]  /*227d0*/  MUFU.EX2 R17, R79 ;  /* 0x0000004f00117308 */ /* 0x000fe20000000800 */
[C---:B------:R-:W-:Y:S01]  /*227e0*/  PRMT R144, R10.reuse, 0x7771, RZ ;  /* 0x000077710a907816 */ /* 0x040fe200000000ff */
[----:B------:R-:W-:Y:S01]  /*227f0*/  IMAD.MOV.U32 R41, RZ, RZ, R237 ;  /* 0x000000ffff297224 */ /* 0x000fe200078e00ed */
[C---:B------:R-:W-:Y:S01]  /*22800*/  PRMT R182, R10.reuse, 0x7772, RZ ;  /* 0x000077720ab67816 */ /* 0x040fe200000000ff */
[----:B------:R-:W-:Y:S01]  /*22810*/  @!P4 HADD2 R23, -R46.H0_H0, -RZ.H0_H0 ;  /* 0xa00000ff2e17c230 */ /* 0x000fe20000000900 */
[----:B------:R-:W-:Y:S01]  /*22820*/  PRMT R183, R10, 0x7773, RZ ;  /* 0x000077730ab77816 */ /* 0x000fe200000000ff */
[----:B------:R-:W-:Y:S01]  /*22830*/  FADD.FTZ R10, R28, R14 ;  /* 0x0000000e1c0a7221 */ /* 0x000fe20000010000 */
[----:B------:R-:W-:Y:S01]  /*22840*/  PRMT R237, R8, 0x7772, RZ ;  /* 0x0000777208ed7816 */ /* 0x000fe200000000ff */
[----:B------:R-:W-:Y:S01]  /*22850*/  IMAD.MOV.U32 R41, RZ, RZ, R119 ;  /* 0x000000ffff297224 */ /* 0x000fe200078e0077 */
[----:B------:R-:W-:Y:S01]  /*22860*/  PRMT R19, R23, 0x7610, R19 ;  /* 0x0000761017137816 */ /* 0x000fe20000000013 */
[----:B------:R3:W-:Y:S01]  /*22870*/  @!P4 STL.S16 [R1+0x1a8], R23 ;  /* 0x0001a8170100c387 */ /* 0x0007e20000100600 */
[----:B--2---:R-:W-:Y:S01]  /*22880*/  F2FP.F16.F32.PACK_AB R111, R9, R20 ;  /* 0x00000014096f723e */ /* 0x004fe200000000ff */
[----:B-1----:R-:W1:Y:S01]  /*22890*/  MUFU.EX2 R21, R93 ;  /* 0x0000005d00157308 */ /* 0x002e620000000800 */
[----:B------:R-:W-:Y:S01]  /*228a0*/  @!P4 PRMT R46, R19, 0x5410, RZ ;  /* 0x00005410132ec816 */ /* 0x000fe200000000ff */
[----:B------:R2:W4:Y:S01]  /*228b0*/  LDL.S16 R28, [R1+0x1c8] ;  /* 0x0001c800011c7983 */ /* 0x0005220000100600 */
[----:B------:R-:W-:Y:S01]  /*228c0*/  ISETP.LE.U32.AND P4, PT, R0, UR10, PT ;  /* 0x0000000a00007c0c */ /* 0x000fe2000bf83070 */
[----:B------:R-:W-:Y:S06]  /*228d0*/  FADD.FTZ R0, R20, R16 ;  /* 0x0000001014007221 */ /* 0x000fec0000010000 */
[----:B------:R-:W3:Y:S01]  /*228e0*/  MUFU.EX2 R19, R78 ;  /* 0x0000004e00137308 */ /* 0x000ee20000000800 */
[----:B------:R-:W-:Y:S01]  /*228f0*/  FADD.FTZ R8, R31, R10 ;  /* 0x0000000a1f087221 */ /* 0x000fe20000010000 */
[----:B------:R-:W-:Y:S08]  /*22900*/  FADD.FTZ R11, R9, R0 ;  /* 0x00000000090b7221 */ /* 0x000ff00000010000 */
[----:B------:R2:W-:Y:S10]  /*22910*/  MUFU.EX2 R30, R190 ;  /* 0x000000be001e7308 */ /* 0x0005f40000000800 */
[----:B------:R-:W-:Y:S01]  /*22920*/  MUFU.EX2 R20, R86 ;  /* 0x0000005600147308 */ /* 0x000fe20000000800 */
[C---:B-1----:R-:W-:Y:S01]  /*22930*/  F2FP.F16.F32.PACK_AB R9, R18.reuse, R21 ;  /* 0x000000151209723e */ /* 0x042fe200000000ff */
[----:B------:R-:W-:Y:S02]  /*22940*/  FADD.FTZ R6, R21, R15 ;  /* 0x0000000f15067221 */ /* 0x000fe40000010000 */
[----:B------:R1:W4:Y:S01]  /*22950*/  LDL.S16 R21, [R1+0x1c0] ;  /* 0x0001c00001157983 */ /* 0x0003220000100600 */
[----:B---3--:R-:W-:Y:S01]  /*22960*/  F2FP.F16.F32.PACK_AB R126, R17, R19 ;  /* 0x00000013117e723e */ /* 0x008fe200000000ff */
[----:B------:R-:W-:Y:S01]  /*22970*/  FADD.FTZ R0, R19, R13 ;  /* 0x0000000d13007221 */ /* 0x000fe20000010000 */
[----:B------:R-:W-:Y:S01]  /*22980*/  FADD.FTZ R15, R18, R6 ;  /* 0x00000006120f7221 */ /* 0x000fe20000010000 */
[--C-:B------:R-:W-:Y:S01]  /*22990*/  FFMA.FTZ R6, R42, UR6, -R5.reuse ;  /* 0x000000062a067c23 */ /* 0x100fe20008010805 */
[----:B--2---:R-:W-:Y:S01]  /*229a0*/  LOP3.LUT R190, R73, 0xff, RZ, 0xc0, !PT ;  /* 0x000000ff49be7812 */ /* 0x004fe200078ec0ff */
[----:B------:R-:W-:Y:S01]  /*229b0*/  FADD.FTZ R14, R17, R0 ;  /* 0x00000000110e7221 */ /* 0x000fe20000010000 */
[----:B------:R-:W-:Y:S01]  /*229c0*/  FFMA.FTZ R0, R43, UR6, -R5 ;  /* 0x000000062b007c23 */ /* 0x000fe20008010805 */
[----:B------:R-:W-:Y:S10]  /*229d0*/  MUFU.EX2 R13, R6 ;  /* 0x00000006000d7308 */ /* 0x000ff40000000800 */
[----:B------:R2:W3:Y:S10]  /*229e0*/  MUFU.EX2 R6, R0 ;  /* 0x0000000000067308 */ /* 0x0004f40000000800 */
[----:B------:R-:W-:Y:S10]  /*229f0*/  MUFU.EX2 R18, R109 ;  /* 0x0000006d00127308 */ /* 0x000ff40000000800 */
[----:B------:R-:W1:Y:S10]  /*22a00*/  MUFU.EX2 R19, R117 ;  /* 0x0000007500137308 */ /* 0x000e740000000800 */
[----:B------:R-:W1:Y:S01]  /*22a10*/  MUFU.EX2 R17, R49 ;  /* 0x0000003100117308 */ /* 0x000e620000000800 */
[----:B--2---:R-:W-:Y:S01]  /*22a20*/  IMAD.U32 R0, RZ, RZ, UR14 ;  /* 0x0000000eff007e24 */ /* 0x004fe2000f8e00ff */
[----:B---3--:R-:W-:Y:S08]  /*22a30*/  F2FP.F16.F32.PACK_AB R125, R6, R13 ;  /* 0x0000000d067d723e */ /* 0x008ff000000000ff */
[----:B------:R-:W2:Y:S01]  /*22a40*/  MUFU.EX2 R23, R165 ;  /* 0x000000a500177308 */ /* 0x000ea20000000800 */
[----:B------:R-:W-:Y:S01]  /*22a50*/  LOP3.LUT R0, R25, UR23, R0, 0x96, !PT ;  /* 0x0000001719007c12 */ /* 0x000fe2000f8e9600 */
[----:B------:R-:W-:Y:S01]  /*22a60*/  IMAD.MOV.U32 R25, RZ, RZ, R189 ;  /* 0x000000ffff197224 */ /* 0x000fe200078e00bd */
[----:B-1----:R-:W-:Y:S03]  /*22a70*/  F2FP.F16.F32.PACK_AB R85, R19, R18 ;  /* 0x000000121355723e */ /* 0x002fe600000000ff */
[----:B------:R-:W-:Y:S04]  /*22a80*/  IMAD.WIDE.U32 R188, R0, -0x326172a9, RZ ;  /* 0xcd9e8d5700bc7825 */ /* 0x000fe800078e00ff */
[----:B------:R-:W-:Y:S01]  /*22a90*/  FADD.FTZ R0, R13, R11 ;  /* 0x0000000b0d007221 */ /* 0x000fe20000010000 */
[----:B------:R-:W-:Y:S01]  /*22aa0*/  FADD.FTZ R13, R22, R8 ;  /* 0x00000008160d7221 */ /* 0x000fe20000010000 */
[----:B------:R-:W-:Y:S02]  /*22ab0*/  FFMA.FTZ R8, R50, UR6, -R5 ;  /* 0x0000000632087c23 */ /* 0x000fe40008010805 */
[----:B------:R-:W-:Y:S01]  /*22ac0*/  FADD.FTZ R16, R6, R0 ;  /* 0x0000000006107221 */ /* 0x000fe20000010000 */
[----:B------:R-:W-:Y:S01]  /*22ad0*/  LOP3.LUT R0, R189, R132, RZ, 0x3c, !PT ;  /* 0x00000084bd007212 */ /* 0x000fe200078e3cff */
[----:B------:R-:W-:Y:S01]  /*22ae0*/  IMAD.MOV.U32 R50, RZ, RZ, R24 ;  /* 0x000000ffff327224 */ /* 0x000fe200078e0018 */
[----:B------:R-:W3:Y:S01]  /*22af0*/  LDL.LU R132, [R1+0xfc] ;  /* 0x0000fc0001847983 */ /* 0x000ee20000300800 */
[----:B------:R-:W-:Y:S01]  /*22b00*/  FADD.FTZ R6, R18, R15 ;  /* 0x0000000f12067221 */ /* 0x000fe20000010000 */
[----:B------:R-:W-:Y:S01]  /*22b10*/  F2FP.F16.F32.PACK_AB R117, R17, R20 ;  /* 0x000000141175723e */ /* 0x000fe200000000ff */
[----:B------:R-:W-:Y:S01]  /*22b20*/  IMAD.WIDE.U32 R10, R0, -0x2daee0ad, RZ ;  /* 0xd2511f53000a7825 */ /* 0x000fe200078e00ff */
[----:B------:R2:W-:Y:S03]  /*22b30*/  MUFU.EX2 R18, R8 ;  /* 0x0000000800127308 */ /* 0x0005e60000000800 */
[----:B------:R-:W-:Y:S01]  /*22b40*/  FADD.FTZ R19, R19, R6 ;  /* 0x0000000613137221 */ /* 0x000fe20000010000 */
[----:B------:R-:W-:Y:S01]  /*22b50*/  FADD.FTZ R6, R20, R14 ;  /* 0x0000000e14067221 */ /* 0x000fe20000010000 */
[----:B------:R-:W-:Y:S01]  /*22b60*/  LOP3.LUT R0, R40, UR13, R11, 0x96, !PT ;  /* 0x0000000d28007c12 */ /* 0x000fe2000f8e960b */
[----:B------:R-:W-:Y:S02]  /*22b70*/  IMAD.MOV.U32 R40, RZ, RZ, R118 ;  /* 0x000000ffff287224 */ /* 0x000fe400078e0076 */
[----:B------:R-:W-:Y:S01]  /*22b80*/  FADD.FTZ R22, R17, R6 ;  /* 0x0000000611167221 */ /* 0x000fe20000010000 */
[----:B------:R-:W-:Y:S01]  /*22b90*/  LOP3.LUT R6, R188, R196, RZ, 0x3c, !PT ;  /* 0x000000c4bc067212 */ /* 0x000fe200078e3cff */
[----:B------:R-:W-:Y:S04]  /*22ba0*/  IMAD.WIDE.U32 R14, R0, -0x326172a9, RZ ;  /* 0xcd9e8d57000e7825 */ /* 0x000fe800078e00ff */
[----:B------:R-:W-:Y:S01]  /*22bb0*/  FFMA.FTZ R0, R51, UR6, -R5 ;  /* 0x0000000633007c23 */ /* 0x000fe20008010805 */
[----:B------:R-:W-:Y:S01]  /*22bc0*/  IMAD.MOV.U32 R51, RZ, RZ, R25 ;  /* 0x000000ffff337224 */ /* 0x000fe200078e0019 */
[----:B------:R-:W-:Y:S02]  /*22bd0*/  LOP3.LUT R11, R160, UR16, R15, 0x96, !PT ;  /* 0x00000010a00b7c12 */ /* 0x000fe4000f8e960f */
[----:B------:R-:W-:Y:S01]  /*22be0*/  MUFU.EX2 R15, R0 ;  /* 0x00000000000f7308 */ /* 0x000fe20000000800 */
[----:B--2---:R-:W-:Y:S02]  /*22bf0*/  F2FP.F16.F32.PACK_AB R8, R26, R23 ;  /* 0x000000171a08723e */ /* 0x004fe400000000ff */
[----:B------:R-:W-:Y:S03]  /*22c00*/  IMAD.WIDE.U32 R24, R11, -0x2daee0ad, RZ ;  /* 0xd2511f530b187825 */ /* 0x000fe600078e00ff */
[C---:B------:R-:W-:Y:S02]  /*22c10*/  PRMT R33, R8.reuse, 0x7610, R33 ;  /* 0x0000761008217816 */ /* 0x040fe40000000021 */
[----:B------:R-:W-:Y:S04]  /*22c20*/  PRMT R31, R8, 0x7632, R31 ;  /* 0x00007632081f7816 */ /* 0x000fe8000000001f */
[----:B------:R-:W-:Y:S01]  /*22c30*/  PRMT R180, R33, 0x5410, R31 ;  /* 0x0000541021b47816 */ /* 0x000fe2000000001f */
[----:B----4-:R-:W-:Y:S05]  /*22c40*/  @!P3 HADD2 R21, -R45.H0_H0, -RZ.H0_H0 ;  /* 0xa00000ff2d15b230 */ /* 0x010fea0000000900 */
[----:B------:R1:W-:Y:S01]  /*22c50*/  @!P3 STL.S16 [R1+0x1c0], R21 ;  /* 0x0001c0150100b387 */ /* 0x0003e20000100600 */
[----:B------:R-:W-:Y:S03]  /*22c60*/  PRMT R17, R21, 0x7610, R17 ;  /* 0x0000761015117816 */ /* 0x000fe60000000011 */
[----:B------:R2:W4:Y:S01]  /*22c70*/  LDL.S16 R32, [R1+0x1c4] ;  /* 0x0001c40001207983 */ /* 0x0005220000100600 */
[----:B------:R-:W-:Y:S01]  /*22c80*/  @!P3 PRMT R45, R17, 0x5410, RZ ;  /* 0x00005410112db816 */ /* 0x000fe200000000ff */
[----:B------:R-:W-:Y:S01]  /*22c90*/  FADD.FTZ R17, R23, R13 ;  /* 0x0000000d17117221 */ /* 0x000fe20000010000 */
[----:B------:R-:W-:Y:S01]  /*22ca0*/  ISETP.LE.U32.AND P3, PT, R185, UR10, PT ;  /* 0x0000000ab9007c0c */ /* 0x000fe2000bf63070 */
[----:B------:R1:W1:Y:S02]  /*22cb0*/  MUFU.EX2 R23, R171 ;  /* 0x000000ab00177308 */ /* 0x0002640000000800 */
[----:B------:R-:W-:Y:S10]  /*22cc0*/  FADD.FTZ R8, R26, R17 ;  /* 0x000000111a087221 */ /* 0x000ff40000010000 */
[----:B------:R-:W-:Y:S02]  /*22cd0*/  @!P3 HADD2 R28, -R33.H0_H0, -RZ.H0_H0 ;  /* 0xa00000ff211cb230 */ /* 0x000fe40000000900 */
[----:B-1----:R-:W-:Y:S02]  /*22ce0*/  IMAD.MOV.U32 R171, RZ, RZ, R51 ;  /* 0x000000ffffab7224 */ /* 0x002fe400078e0033 */
[----:B------:R-:W-:Y:S01]  /*22cf0*/  FADD.FTZ R8, R23, R8 ;  /* 0x0000000817087221 */ /* 0x000fe20000010000 */
[----:B------:R1:W-:Y:S01]  /*22d00*/  @!P3 STL.S16 [R1+0x1c8], R28 ;  /* 0x0001c81c0100b387 */ /* 0x0003e20000100600 */
[----:B------:R-:W-:Y:S04]  /*22d10*/  IMAD.WIDE.U32 R20, R6, -0x2daee0ad, RZ ;  /* 0xd2511f5306147825 */ /* 0x000fe800078e00ff */
[----:B------:R-:W-:Y:S02]  /*22d20*/  FADD.FTZ R6, R18, R16 ;  /* 0x0000001012067221 */ /* 0x000fe40000010000 */
[----:B------:R-:W-:Y:S01]  /*22d30*/  MUFU.EX2 R16, R161 ;  /* 0x000000a100107308 */ /* 0x000fe20000000800 */
[----:B------:R-:W-:Y:S09]  /*22d40*/  LOP3.LUT R0, R10, UR12, R21, 0x96, !PT ;  /* 0x0000000c0a007c12 */ /* 0x000ff2000f8e9615 */
[----:B------:R2:W1:Y:S01]  /*22d50*/  MUFU.EX2 R21, R124 ;  /* 0x0000007c00157308 */ /* 0x0004620000000800 */
[----:B------:R-:W-:Y:S01]  /*22d60*/  LOP3.LUT R13, R20, UR11, R25, 0x96, !PT ;  /* 0x0000000b140d7c12 */ /* 0x000fe2000f8e9619 */
[----:B------:R-:W-:Y:S01]  /*22d70*/  IMAD.WIDE.U32 R10, R0, -0x326172a9, RZ ;  /* 0xcd9e8d57000a7825 */ /* 0x000fe200078e00ff */
[----:B------:R-:W-:Y:S07]  /*22d80*/  PRMT R20, R28, 0x7610, R20 ;  /* 0x000076101c147816 */ /* 0x000fee0000000014 */
[----:B------:R1:W-:Y:S01]  /*22d90*/  MUFU.EX2 R25, R172 ;  /* 0x000000ac00197308 */ /* 0x0003e20000000800 */
[----:B------:R-:W-:Y:S02]  /*22da0*/  @!P3 PRMT R33, R20, 0x5410, RZ ;  /* 0x000054101421b816 */ /* 0x000fe400000000ff */
[----:B---3--:R-:W-:Y:S07]  /*22db0*/  ISETP.GT.U32.AND P3, PT, R132, UR10, PT ;  /* 0x0000000a84007c0c */ /* 0x008fee000bf64070 */
[----:B------:R-:W-:Y:S01]  /*22dc0*/  MUFU.EX2 R20, R168 ;  /* 0x000000a800147308 */ /* 0x000fe20000000800 */
[----:B------:R-:W-:Y:S02]  /*22dd0*/  LOP3.LUT R0, R14, UR15, R11, 0x96, !PT ;  /* 0x0000000f0e007c12 */ /* 0x000fe4000f8e960b */
[C---:B--2---:R-:W-:Y:S01]  /*22de0*/  F2FP.F16.F32.PACK_AB R124, R15.reuse, R18 ;  /* 0x000000120f7c723e */ /* 0x044fe200000000ff */
[----:B------:R-:W-:Y:S01]  /*22df0*/  FADD.FTZ R18, R15, R6 ;  /* 0x000000060f127221 */ /* 0x000fe20000010000 */
[----:B-1----:R-:W-:Y:S01]  /*22e00*/  FADD.FTZ R6, R21, R19 ;  /* 0x0000001315067221 */ /* 0x002fe20000010000 */
[----:B------:R-:W-:Y:S04]  /*22e10*/  IMAD.WIDE.U32 R118, R0, -0x2daee0ad, RZ ;  /* 0xd2511f5300767825 */ /* 0x000fe800078e00ff */
[----:B------:R-:W-:Y:S01]  /*22e20*/  FFMA.FTZ R0, R58, UR6, -R5 ;  /* 0x000000063a007c23 */ /* 0x000fe20008010805 */
[----:B------:R1:W2:Y:S01]  /*22e30*/  MUFU.EX2 R19, R87 ;  /* 0x0000005700137308 */ /* 0x0002a20000000800 */
[----:B------:R-:W-:Y:S01]  /*22e40*/  F2FP.F16.F32.PACK_AB R81, R16, R21 ;  /* 0x000000151051723e */ /* 0x000fe200000000ff */
[----:B------:R-:W-:Y:S01]  /*22e50*/  IMAD.WIDE.U32 R14, R13, -0x326172a9, RZ ;  /* 0xcd9e8d570d0e7825 */ /* 0x000fe200078e00ff */
[----:B------:R-:W-:Y:S07]  /*22e60*/  LOP3.LUT R11, R24, UR25, R119, 0x96, !PT ;  /* 0x00000019180b7c12 */ /* 0x000fee000f8e9677 */
[----:B------:R2:W-:Y:S01]  /*22e70*/  MUFU.EX2 R17, R0 ;  /* 0x0000000000117308 */ /* 0x0005e20000000800 */
[----:B------:R-:W-:Y:S01]  /*22e80*/  FADD.FTZ R16, R16, R6 ;  /* 0x0000000610107221 */ /* 0x000fe20000010000 */
[----:B------:R-:W-:Y:S01]  /*22e90*/  FFMA.FTZ R6, R59, UR6, -R5 ;  /* 0x000000063b067c23 */ /* 0x000fe20008010805 */
[----:B------:R-:W-:Y:S07]  /*22ea0*/  LOP3.LUT R204, R10, UR17, R15, 0x96, !PT ;  /* 0x000000110acc7c12 */ /* 0x000fee000f8e960f */
[----:B------:R-:W3:Y:S01]  /*22eb0*/  MUFU.EX2 R13, R95 ;  /* 0x0000005f000d7308 */ /* 0x000ee20000000800 */
[----:B------:R-:W-:Y:S02]  /*22ec0*/  IMAD.MOV.U32 R172, RZ, RZ, R40 ;  /* 0x000000ffffac7224 */ /* 0x000fe400078e0028 */
[----:B------:R-:W-:Y:S07]  /*22ed0*/  IMAD.MOV.U32 R40, RZ, RZ, R193 ;  /* 0x000000ffff287224 */ /* 0x000fee00078e00c1 */
[----:B------:R-:W3:Y:S01]  /*22ee0*/  MUFU.EX2 R21, R173 ;  /* 0x000000ad00157308 */ /* 0x000ee20000000800 */
[----:B-1----:R-:W-:Y:S09]  /*22ef0*/  IMAD.WIDE.U32 R86, R11, -0x326172a9, RZ ;  /* 0xcd9e8d570b567825 */ /* 0x002ff200078e00ff */
[----:B------:R1:W1:Y:S01]  /*22f00*/  MUFU.EX2 R15, R6 ;  /* 0x00000006000f7308 */ /* 0x0002620000000800 */
[----:B--2---:R-:W-:Y:S01]  /*22f10*/  FADD.FTZ R0, R19, R22 ;  /* 0x0000001613007221 */ /* 0x004fe20000010000 */
[----:B------:R-:W-:Y:S08]  /*22f20*/  LOP3.LUT R100, R14, UR5, R87, 0x96, !PT ;  /* 0x000000050e647c12 */ /* 0x000ff0000f8e9657 */
[----:B------:R2:W2:Y:S01]  /*22f30*/  MUFU.EX2 R28, R177 ;  /* 0x000000b1001c7308 */ /* 0x0004a20000000800 */
[----:B---3--:R-:W-:Y:S02]  /*22f40*/  F2FP.F16.F32.PACK_AB R128, R13, R19 ;  /* 0x000000130d80723e */ /* 0x008fe400000000ff */
[----:B------:R-:W-:Y:S01]  /*22f50*/  LOP3.LUT R196, R100, 0xff, RZ, 0xc0, !PT ;  /* 0x000000ff64c47812 */ /* 0x000fe200078ec0ff */
[----:B------:R-:W-:Y:S01]  /*22f60*/  FADD.FTZ R8, R21, R8 ;  /* 0x0000000815087221 */ /* 0x000fe20000010000 */
[----:B------:R-:W-:Y:S02]  /*22f70*/  IMAD.MOV.U32 R173, RZ, RZ, R41 ;  /* 0x000000ffffad7224 */ /* 0x000fe400078e0029 */
[----:B-1----:R-:W-:Y:S01]  /*22f80*/  FADD.FTZ R6, R20, R16 ;  /* 0x0000001014067221 */ /* 0x002fe20000010000 */
[----:B------:R-:W-:Y:S01]  /*22f90*/  F2FP.F16.F32.PACK_AB R129, R15, R17 ;  /* 0x000000110f81723e */ /* 0x000fe200000000ff */
[----:B------:R-:W-:Y:S01]  /*22fa0*/  FADD.FTZ R8, R25, R8 ;  /* 0x0000000819087221 */ /* 0x000fe20000010000 */
[----:B--2---:R-:W-:Y:S03]  /*22fb0*/  LOP3.LUT R177, R29, 0xff, RZ, 0xc0, !PT ;  /* 0x000000ff1db17812 */ /* 0x004fe600078ec0ff */
[----:B------:R-:W-:Y:S04]  /*22fc0*/  FADD.FTZ R8, R28, R8 ;  /* 0x000000081c087221 */ /* 0x000fe80000010000 */
[----:B------:R-:W-:Y:S01]  /*22fd0*/  FADD.FTZ R8, R30, R8 ;  /* 0x000000081e087221 */ /* 0x000fe20000010000 */
[----:B----4-:R-:W-:Y:S05]  /*22fe0*/  @P3 HADD2 R32, -R31.H0_H0, -RZ.H0_H0 ;  /* 0xa00000ff1f203230 */ /* 0x010fea0000000900 */
[----:B------:R1:W-:Y:S01]  /*22ff0*/  @P3 STL.S16 [R1+0x1c4], R32 ;  /* 0x0001c42001003387 */ /* 0x0003e20000100600 */
[----:B------:R-:W-:Y:S03]  /*23000*/  PRMT R10, R32, 0x7610, R10 ;  /* 0x00007610200a7816 */ /* 0x000fe6000000000a */
[----:B------:R2:W3:Y:S01]  /*23010*/  LDL.S16 R24, [R1+0x1d8] ;  /* 0x0001d80001187983 */ /* 0x0004e20000100600 */
[----:B------:R-:W-:Y:S01]  /*23020*/  @P3 PRMT R31, R10, 0x5410, RZ ;  /* 0x000054100a1f3816 */ /* 0x000fe200000000ff */
[----:B------:R-:W-:Y:S01]  /*23030*/  FADD.FTZ R10, R13, R0 ;  /* 0x000000000d0a7221 */ /* 0x000fe20000010000 */
[----:B------:R-:W-:Y:S01]  /*23040*/  ISETP.LE.U32.AND P3, PT, R190, UR10, PT ;  /* 0x0000000abe007c0c */ /* 0x000fe2000bf63070 */
[----:B------:R2:W4:Y:S01]  /*23050*/  LDL.S16 R22, [R1+0x1cc] ;  /* 0x0001cc0001167983 */ /* 0x0005220000100600 */
[----:B------:R-:W-:Y:S01]  /*23060*/  F2FP.F16.F32.PACK_AB R0, R21, R23 ;  /* 0x000000171500723e */ /* 0x000fe200000000ff */
[----:B------:R-:W1:Y:S03]  /*23070*/  MUFU.EX2 R13, R169 ;  /* 0x000000a9000d7308 */ /* 0x000e660000000800 */
[C---:B------:R-:W-:Y:S07]  /*23080*/  PRMT R34, R0.reuse, 0x7610, R34 ;  /* 0x0000761000227816 */ /* 0x040fee0000000022 */
[----:B------:R-:W2:Y:S01]  /*23090*/  MUFU.EX2 R23, R201 ;  /* 0x000000c900177308 */ /* 0x000ea20000000800 */
[----:B------:R-:W-:Y:S01]  /*230a0*/  PRMT R44, R0, 0x7632, R44 ;  /* 0x00007632002c7816 */ /* 0x000fe2000000002c */
[----:B------:R-:W-:Y:S08]  /*230b0*/  FADD.FTZ R0, R17, R18 ;  /* 0x0000001211007221 */ /* 0x000ff00000010000 */
[----:B------:R-:W-:Y:S01]  /*230c0*/  MUFU.EX2 R18, R102 ;  /* 0x0000006600127308 */ /* 0x000fe20000000800 */
[----:B------:R-:W-:Y:S01]  /*230d0*/  PRMT R146, R34, 0x5410, R44 ;  /* 0x0000541022927816 */ /* 0x000fe2000000002c */
[----:B------:R-:W-:Y:S01]  /*230e0*/  FADD.FTZ R11, R15, R0 ;  /* 0x000000000f0b7221 */ /* 0x000fe20000010000 */
[--C-:B------:R-:W-:Y:S07]  /*230f0*/  FFMA.FTZ R0, R66, UR6, -R5.reuse ;  /* 0x0000000642007c23 */ /* 0x100fee0008010805 */
[----:B------:R-:W2:Y:S01]  /*23100*/  MUFU.EX2 R15, R103 ;  /* 0x00000067000f7308 */ /* 0x000ea20000000800 */
[C---:B-1----:R-:W-:Y:S01]  /*23110*/  F2FP.F16.F32.PACK_AB R104, R13.reuse, R20 ;  /* 0x000000140d68723e */ /* 0x042fe200000000ff */
[----:B------:R-:W-:Y:S01]  /*23120*/  FADD.FTZ R13, R13, R6 ;  /* 0x000000060d0d7221 */ /* 0x000fe20000010000 */
[--C-:B------:R-:W-:Y:S07]  /*23130*/  FFMA.FTZ R6, R67, UR6, -R5.reuse ;  /* 0x0000000643067c23 */ /* 0x100fee0008010805 */
[----:B------:R1:W1:Y:S01]  /*23140*/  MUFU.EX2 R16, R0 ;  /* 0x0000000000107308 */ /* 0x0002620000000800 */
[----:B------:R-:W-:Y:S01]  /*23150*/  IMAD.MOV.U32 R32, RZ, RZ, R192 ;  /* 0x000000ffff207224 */ /* 0x000fe200078e00c0 */
[----:B------:R-:W-:Y:S01]  /*23160*/  LOP3.LUT R192, R89, 0xff, RZ, 0xc0, !PT ;  /* 0x000000ff59c07812 */ /* 0x000fe200078ec0ff */
[----:B--2---:R-:W-:Y:S07]  /*23170*/  FADD.FTZ R8, R23, R8 ;  /* 0x0000000817087221 */ /* 0x004fee0000010000 */
[----:B------:R2:W-:Y:S01]  /*23180*/  MUFU.EX2 R17, R176 ;  /* 0x000000b000117308 */ /* 0x0005e20000000800 */
[C---:B------:R-:W-:Y:S01]  /*23190*/  F2FP.F16.F32.PACK_AB R119, R15.reuse, R18 ;  /* 0x000000120f77723e */ /* 0x040fe200000000ff */
[----:B-1----:R-:W-:Y:S04]  /*231a0*/  FADD.FTZ R0, R18, R10 ;  /* 0x0000000a12007221 */ /* 0x002fe80000010000 */
[----:B------:R-:W-:Y:S01]  /*231b0*/  FADD.FTZ R10, R15, R0 ;  /* 0x000000000f0a7221 */ /* 0x000fe20000010000 */
[----:B------:R-:W-:Y:S03]  /*231c0*/  F2FP.F16.F32.PACK_AB R0, R23, R30 ;  /* 0x0000001e1700723e */ /* 0x000fe600000000ff */
[----:B------:R-:W1:Y:S01]  /*231d0*/  MUFU.EX2 R15, R186 ;  /* 0x000000ba000f7308 */ /* 0x000e620000000800 */
[----:B--2---:R-:W-:Y:S01]  /*231e0*/  FFMA.FTZ R176, R123, UR6, -R5 ;  /* 0x000000067bb07c23 */ /* 0x004fe20008010805 */
[C---:B------:R-:W-:Y:S08]  /*231f0*/  PRMT R78, R0.reuse, 0x7610, R78 ;  /* 0x00007610004e7816 */ /* 0x040ff0000000004e */
[----:B------:R2:W-:Y:S01]  /*23200*/  MUFU.EX2 R23, R220 ;  /* 0x000000dc00177308 */ /* 0x0005e20000000800 */
[----:B------:R-:W-:Y:S01]  /*23210*/  PRMT R80, R0, 0x7632, R80 ;  /* 0x0000763200507816 */ /* 0x000fe20000000050 */
[----:B------:R-:W-:Y:S01]  /*23220*/  FADD.FTZ R0, R16, R11 ;  /* 0x0000000b10007221 */ /* 0x000fe20000010000 */
[----:B-1----:R-:W-:Y:S02]  /*23230*/  F2FP.F16.F32.PACK_AB R66, R15, R17 ;  /* 0x000000110f42723e */ /* 0x002fe400000000ff */
[----:B------:R-:W-:Y:S02]  /*23240*/  PRMT R186, R152, 0x7772, RZ ;  /* 0x0000777298ba7816 */ /* 0x000fe400000000ff */
[----:B--2---:R-:W-:Y:S01]  /*23250*/  PRMT R220, R78, 0x5410, R80 ;  /* 0x000054104edc7816 */ /* 0x004fe20000000050 */
[----:B---3--:R-:W-:Y:S02]  /*23260*/  @!P3 HADD2 R24, -R34.H0_H0, -RZ.H0_H0 ;  /* 0xa00000ff2218b230 */ /* 0x008fe40000000900 */
[----:B----4-:R-:W-:Y:S03]  /*23270*/  @!P5 HADD2 R22, -R44.H0_H0, -RZ.H0_H0 ;  /* 0xa00000ff2c16d230 */ /* 0x010fe60000000900 */
[----:B------:R1:W-:Y:S01]  /*23280*/  @!P3 STL.S16 [R1+0x1d8], R24 ;  /* 0x0001d8180100b387 */ /* 0x0003e20000100600 */
[----:B------:R-:W-:Y:S03]  /*23290*/  PRMT R19, R24, 0x7610, R19 ;  /* 0x0000761018137816 */ /* 0x000fe60000000013 */
[----:B------:R2:W-:Y:S01]  /*232a0*/  @!P5 STL.S16 [R1+0x1cc], R22 ;  /* 0x0001cc160100d387 */ /* 0x0005e20000100600 */
[----:B------:R-:W-:Y:S02]  /*232b0*/  @!P3 PRMT R34, R19, 0x5410, RZ ;  /* 0x000054101322b816 */ /* 0x000fe400000000ff */
[----:B------:R-:W-:Y:S01]  /*232c0*/  ISETP.GT.U32.AND P3, PT, R212, UR10, PT ;  /* 0x0000000ad4007c0c */ /* 0x000fe2000bf64070 */
[----:B------:R4:W3:Y:S01]  /*232d0*/  LDL.S16 R20, [R1+0x1e0] ;  /* 0x0001e00001147983 */ /* 0x0008e20000100600 */
[----:B------:R-:W-:Y:S03]  /*232e0*/  PRMT R14, R22, 0x7610, R14 ;  /* 0x00007610160e7816 */ /* 0x000fe6000000000e */
[----:B------:R4:W4:Y:S01]  /*232f0*/  LDL.S16 R19, [R1+0x1dc] ;  /* 0x0001dc0001137983 */ /* 0x0009220000100600 */
[----:B------:R-:W-:Y:S02]  /*23300*/  @!P5 PRMT R44, R14, 0x5410, RZ ;  /* 0x000054100e2cd816 */ /* 0x000fe400000000ff */
[----:B------:R2:W2:Y:S01]  /*23310*/  MUFU.EX2 R14, R6 ;  /* 0x00000006000e7308 */ /* 0x0004a20000000800 */
[----:B------:R-:W-:Y:S09]  /*23320*/  ISETP.LE.U32.AND P5, PT, R177, UR10, PT ;  /* 0x0000000ab1007c0c */ /* 0x000ff2000bfa3070 */
[----:B-1----:R-:W-:Y:S01]  /*23330*/  MUFU.EX2 R24, R208 ;  /* 0x000000d000187308 */ /* 0x002fe20000000800 */
[----:B--2---:R-:W-:Y:S01]  /*23340*/  F2FP.F16.F32.PACK_AB R6, R28, R25 ;  /* 0x000000191c06723e */ /* 0x004fe200000000ff */
[----:B------:R-:W-:Y:S01]  /*23350*/  FADD.FTZ R11, R14, R0 ;  /* 0x000000000e0b7221 */ /* 0x000fe20000010000 */
[----:B------:R-:W-:Y:S07]  /*23360*/  FFMA.FTZ R0, R75, UR6, -R5 ;  /* 0x000000064b007c23 */ /* 0x000fee0008010805 */
[----:B------:R-:W1:Y:S01]  /*23370*/  MUFU.EX2 R22, R207 ;  /* 0x000000cf00167308 */ /* 0x000e620000000800 */
[C---:B------:R-:W-:Y:S02]  /*23380*/  PRMT R76, R6.reuse, 0x7610, R76 ;  /* 0x00007610064c7816 */ /* 0x040fe4000000004c */
[----:B------:R-:W-:Y:S01]  /*23390*/  PRMT R77, R6, 0x7632, R77 ;  /* 0x00007632064d7816 */ /* 0x000fe2000000004d */
[----:B------:R-:W-:Y:S01]  /*233a0*/  FADD.FTZ R6, R17, R13 ;  /* 0x0000000d11067221 */ /* 0x000fe20000010000 */
[----:B------:R-:W-:Y:S05]  /*233b0*/  F2FP.F16.F32.PACK_AB R127, R14, R16 ;  /* 0x000000100e7f723e */ /* 0x000fea00000000ff */
[----:B------:R2:W-:Y:S01]  /*233c0*/  MUFU.EX2 R17, R0 ;  /* 0x0000000000117308 */ /* 0x0005e20000000800 */
[----:B------:R-:W-:Y:S01]  /*233d0*/  PRMT R145, R76, 0x5410, R77 ;  /* 0x000054104c917816 */ /* 0x000fe2000000004d */
[----:B------:R-:W-:Y:S01]  /*233e0*/  FADD.FTZ R13, R15, R6 ;  /* 0x000000060f0d7221 */ /* 0x000fe20000010000 */
[----:B------:R-:W-:Y:S07]  /*233f0*/  FFMA.FTZ R6, R74, UR6, -R5 ;  /* 0x000000064a067c23 */ /* 0x000fee0008010805 */
[----:B------:R2:W-:Y:S10]  /*23400*/  MUFU.EX2 R14, R170 ;  /* 0x000000aa000e7308 */ /* 0x0005f40000000800 */
[----:B------:R-:W2:Y:S01]  /*23410*/  MUFU.EX2 R18, R6 ;  /* 0x0000000600127308 */ /* 0x000ea20000000800 */
[----:B-1----:R-:W-:Y:S09]  /*23420*/  FADD.FTZ R8, R22, R8 ;  /* 0x0000000816087221 */ /* 0x002ff20000010000 */
[----:B------:R1:W-:Y:S01]  /*23430*/  MUFU.EX2 R16, R203 ;  /* 0x000000cb00107308 */ /* 0x0003e20000000800 */
[----:B--2---:R-:W-:Y:S04]  /*23440*/  F2FP.F16.F32.PACK_AB R0, R24, R22 ;  /* 0x000000161800723e */ /* 0x004fe800000000ff */
[C---:B------:R-:W-:Y:S01]  /*23450*/  PRMT R92, R0.reuse, 0x7610, R92 ;  /* 0x00007610005c7816 */ /* 0x040fe2000000005c */
[----:B------:R-:W-:Y:S01]  /*23460*/  IMAD.MOV.U32 R170, RZ, RZ, R50 ;  /* 0x000000ffffaa7224 */ /* 0x000fe200078e0032 */
[----:B------:R-:W-:Y:S01]  /*23470*/  PRMT R93, R0, 0x7632, R93 ;  /* 0x00007632005d7816 */ /* 0x000fe2000000005d */
[----:B------:R-:W-:Y:S01]  /*23480*/  FADD.FTZ R0, R18, R11 ;  /* 0x0000000b12007221 */ /* 0x000fe20000010000 */
[C---:B------:R-:W-:Y:S02]  /*23490*/  F2FP.F16.F32.PACK_AB R155, R17.reuse, R18 ;  /* 0x00000012119b723e */ /* 0x040fe400000000ff */
[----:B------:R-:W-:Y:S01]  /*234a0*/  MUFU.EX2 R18, R211 ;  /* 0x000000d300127308 */ /* 0x000fe20000000800 */
[----:B------:R-:W-:Y:S01]  /*234b0*/  FADD.FTZ R11, R17, R0 ;  /* 0x00000000110b7221 */ /* 0x000fe20000010000 */
[----:B-1----:R-:W-:Y:S08]  /*234c0*/  PRMT R203, R86, 0x7772, RZ ;  /* 0x0000777256cb7816 */ /* 0x002ff000000000ff */
[----:B------:R1:W-:Y:S02]  /*234d0*/  MUFU.EX2 R17, R213 ;  /* 0x000000d500117308 */ /* 0x0003e40000000800 */
[----:B-1----:R-:W-:Y:S01]  /*234e0*/  FFMA.FTZ R213, R130, UR6, -R5 ;  /* 0x0000000682d57c23 */ /* 0x002fe20008010805 */
[----:B---3--:R-:W-:Y:S02]  /*234f0*/  @!P5 HADD2 R20, -R76.H0_H0, -RZ.H0_H0 ;  /* 0xa00000ff4c14d230 */ /* 0x008fe40000000900 */
[----:B----4-:R-:W-:Y:S03]  /*23500*/  @P3 HADD2 R19, -R77.H0_H0, -RZ.H0_H0 ;  /* 0xa00000ff4d133230 */ /* 0x010fe60000000900 */
[----:B------:R1:W-:Y:S01]  /*23510*/  @!P5 STL.S16 [R1+0x1e0], R20 ;  /* 0x0001e0140100d387 */ /* 0x0003e20000100600 */
[----:B------:R-:W-:Y:S03]  /*23520*/  PRMT R49, R20, 0x7610, R49 ;  /* 0x0000761014317816 */ /* 0x000fe60000000031 */
[----:B------:R2:W-:Y:S01]  /*23530*/  @P3 STL.S16 [R1+0x1dc], R19 ;  /* 0x0001dc1301003387 */ /* 0x0005e20000100600 */
[----:B------:R-:W-:Y:S02]  /*23540*/  PRMT R21, R19, 0x7610, R21 ;  /* 0x0000761013157816 */ /* 0x000fe40000000015 */
[----:B------:R-:W-:Y:S01]  /*23550*/  @!P5 PRMT R76, R49, 0x5410, RZ ;  /* 0x00005410314cd816 */ /* 0x000fe200000000ff */
[----:B------:R4:W3:Y:S01]  /*23560*/  LDL.S16 R15, [R1+0x1ec] ;  /* 0x0001ec00010f7983 */ /* 0x0008e20000100600 */
[----:B------:R-:W-:Y:S02]  /*23570*/  @P3 PRMT R77, R21, 0x5410, RZ ;  /* 0x00005410154d3816 */ /* 0x000fe400000000ff */
[----:B------:R-:W-:Y:S01]  /*23580*/  ISETP.LE.U32.AND P5, PT, R192, UR10, PT ;  /* 0x0000000ac0007c0c */ /* 0x000fe2000bfa3070 */
[----:B------:R4:W4:Y:S01]  /*23590*/  LDL.S16 R41, [R1+0x1e8] ;  /* 0x0001e80001297983 */ /* 0x0009220000100600 */
[----:B------:R-:W-:Y:S03]  /*235a0*/  LOP3.LUT R49, R174, 0xff, RZ, 0xc0, !PT ;  /* 0x000000ffae317812 */ /* 0x000fe600078ec0ff */
[----:B------:R3:W4:Y:S01]  /*235b0*/  LDL.S16 R21, [R1+0x1e4] ;  /* 0x0001e40001157983 */ /* 0x0007220000100600 */
[----:B-1----:R1:W1:Y:S10]  /*235c0*/  MUFU.EX2 R20, R191 ;  /* 0x000000bf00147308 */ /* 0x0022740000000800 */
[----:B--2---:R-:W2:Y:S01]  /*235d0*/  MUFU.EX2 R19, R110 ;  /* 0x0000006e00137308 */ /* 0x004ea20000000800 */
[----:B-1----:R-:W-:Y:S02]  /*235e0*/  LOP3.LUT R191, R27, 0xff, RZ, 0xc0, !PT ;  /* 0x000000ff1bbf7812 */ /* 0x002fe400078ec0ff */
[----:B------:R-:W-:Y:S02]  /*235f0*/  F2FP.F16.F32.PACK_AB R169, R16, R20 ;  /* 0x0000001410a9723e */ /* 0x000fe400000000ff */
[----:B------:R-:W-:Y:S01]  /*23600*/  ISETP.LE.U32.AND P3, PT, R191, UR10, PT ;  /* 0x0000000abf007c0c */ /* 0x000fe2000bf63070 */
[----:B--2---:R-:W-:Y:S01]  /*23610*/  FADD.FTZ R6, R19, R10 ;  /* 0x0000000a13067221 */ /* 0x004fe20000010000 */
[C---:B------:R-:W-:Y:S03]  /*23620*/  F2FP.F16.F32.PACK_AB R153, R14.reuse, R19 ;  /* 0x000000130e99723e */ /* 0x040fe600000000ff */
[----:B------:R-:W-:Y:S01]  /*23630*/  FADD.FTZ R10, R14, R6 ;  /* 0x000000060e0a7221 */ /* 0x000fe20000010000 */
[----:B------:R-:W-:Y:S01]  /*23640*/  FADD.FTZ R6, R20, R13 ;  /* 0x0000000d14067221 */ /* 0x000fe20000010000 */
[----:B------:R-:W1:Y:S03]  /*23650*/  MUFU.EX2 R14, R175 ;  /* 0x000000af000e7308 */ /* 0x000e660000000800 */
[----:B------:R-:W-:Y:S01]  /*23660*/  FADD.FTZ R13, R16, R6 ;  /* 0x00000006100d7221 */ /* 0x000fe20000010000 */
[--C-:B------:R-:W-:Y:S06]  /*23670*/  FFMA.FTZ R6, R82, UR6, -R5.reuse ;  /* 0x0000000652067c23 */ /* 0x100fec0008010805 */
[----:B------:R-:W-:Y:S01]  /*23680*/  MUFU.EX2 R20, R216 ;  /* 0x000000d800147308 */ /* 0x000fe20000000800 */
[----:B-1----:R-:W-:Y:S01]  /*23690*/  FADD.FTZ R0, R14, R10 ;  /* 0x0000000a0e007221 */ /* 0x002fe20000010000 */
[----:B------:R-:W-:Y:S01]  /*236a0*/  FFMA.FTZ R175, R122, UR6, -R5 ;  /* 0x000000067aaf7c23 */ /* 0x000fe20008010805 */
[----:B---3--:R-:W-:Y:S02]  /*236b0*/  @!P5 HADD2 R15, -R78.H0_H0, -RZ.H0_H0 ;  /* 0xa00000ff4e0fd230 */ /* 0x008fe40000000900 */
[----:B----4-:R-:W-:Y:S03]  /*236c0*/  @!P4 HADD2 R41, -R80.H0_H0, -RZ.H0_H0 ;  /* 0xa00000ff5029c230 */ /* 0x010fe60000000900 */
[----:B------:R1:W-:Y:S01]  /*236d0*/  @!P5 STL.S16 [R1+0x1ec], R15 ;  /* 0x0001ec0f0100d387 */ /* 0x0003e20000100600 */
[----:B------:R-:W-:Y:S01]  /*236e0*/  PRMT R27, R15, 0x7610, R27 ;  /* 0x000076100f1b7816 */ /* 0x000fe2000000001b */
[----:B------:R-:W-:Y:S02]  /*236f0*/  @!P3 HADD2 R21, -R92.H0_H0, -RZ.H0_H0 ;  /* 0xa00000ff5c15b230 */ /* 0x000fe40000000900 */
[----:B------:R2:W-:Y:S01]  /*23700*/  @!P4 STL.S16 [R1+0x1e8], R41 ;  /* 0x0001e8290100c387 */ /* 0x0005e20000100600 */
[----:B------:R-:W-:Y:S02]  /*23710*/  PRMT R19, R41, 0x7610, R19 ;  /* 0x0000761029137816 */ /* 0x000fe40000000013 */
[----:B------:R-:W-:Y:S01]  /*23720*/  @!P5 PRMT R78, R27, 0x5410, RZ ;  /* 0x000054101b4ed816 */ /* 0x000fe200000000ff */
[----:B------:R3:W-:Y:S01]  /*23730*/  @!P3 STL.S16 [R1+0x1e4], R21 ;  /* 0x0001e4150100b387 */ /* 0x0007e20000100600 */
[----:B------:R-:W-:Y:S02]  /*23740*/  @!P4 PRMT R80, R19, 0x5410, RZ ;  /* 0x000054101350c816 */ /* 0x000fe400000000ff */
[----:B------:R-:W-:Y:S01]  /*23750*/  PRMT R26, R21, 0x7610, R26 ;  /* 0x00007610151a7816 */ /* 0x000fe2000000001a */
[----:B------:R4:W4:Y:S01]  /*23760*/  LDL.S16 R19, [R1+0x1fc] ;  /* 0x0001fc0001137983 */ /* 0x0009220000100600 */
[----:B------:R-:W-:Y:S02]  /*23770*/  ISETP.GT.U32.AND P5, PT, R238, UR10, PT ;  /* 0x0000000aee007c0c */ /* 0x000fe4000bfa4070 */
[----:B------:R-:W-:Y:S01]  /*23780*/  ISETP.LE.U32.AND P4, PT, R196, UR10, PT ;  /* 0x0000000ac4007c0c */ /* 0x000fe2000bf83070 */
[----:B------:R4:W4:Y:S04]  /*23790*/  LDL.S16 R16, [R1+0x1f8] ;  /* 0x0001f80001107983 */ /* 0x0009280000100600 */
[----:B------:R4:W4:Y:S04]  /*237a0*/  LDL.S16 R30, [R1+0x208] ;  /* 0x00020800011e7983 */ /* 0x0009280000100600 */
[----:B------:R4:W4:Y:S01]  /*237b0*/  LDL.S16 R28, [R1+0x204] ;  /* 0x00020400011c7983 */ /* 0x0009220000100600 */
[----:B-1----:R-:W1:Y:S03]  /*237c0*/  MUFU.EX2 R15, R178 ;  /* 0x000000b2000f7308 */ /* 0x002e660000000800 */
[----:B------:R4:W4:Y:S01]  /*237d0*/  LDL.S16 R27, [R1+0x200] ;  /* 0x00020000011b7983 */ /* 0x0009220000100600 */
[----:B--2---:R-:W-:Y:S06]  /*237e0*/  PRMT R41, R156, 0x7773, RZ ;  /* 0x000077739c297816 */ /* 0x004fec00000000ff */
[----:B---3--:R2:W3:Y:S01]  /*237f0*/  MUFU.EX2 R21, R219 ;  /* 0x000000db00157308 */ /* 0x0084e20000000800 */
[C---:B-1----:R-:W-:Y:S01]  /*23800*/  F2FP.F16.F32.PACK_AB R142, R15.reuse, R14 ;  /* 0x0000000e0f8e723e */ /* 0x042fe200000000ff */
[----:B------:R-:W-:Y:S01]  /*23810*/  FADD.FTZ R15, R15, R0 ;  /* 0x000000000f0f7221 */ /* 0x000fe20000010000 */
[----:B------:R-:W-:Y:S07]  /*23820*/  LOP3.LUT R0, R100, 0xffff, RZ, 0xc0, !PT ;  /* 0x0000ffff64007812 */ /* 0x000fee00078ec0ff */
[----:B------:R1:W-:Y:S01]  /*23830*/  MUFU.EX2 R14, R6 ;  /* 0x00000006000e7308 */ /* 0x0003e20000000800 */
[----:B------:R-:W-:Y:S02]  /*23840*/  F2FP.F16.F32.PACK_AB R178, R17, R18 ;  /* 0x0000001211b2723e */ /* 0x000fe400000000ff */
[----:B------:R-:W-:Y:S01]  /*23850*/  SHF.R.U32.HI R193, RZ, 0x8, R0 ;  /* 0x00000008ffc17819 */ /* 0x000fe20000011600 */
[----:B------:R-:W-:Y:S01]  /*23860*/  FFMA.FTZ R0, R83, UR6, -R5 ;  /* 0x0000000653007c23 */ /* 0x000fe20008010805 */
[----:B--2---:R-:W-:Y:S02]  /*23870*/  PRMT R219, R92, 0x5410, R93 ;  /* 0x000054105cdb7816 */ /* 0x004fe4000000005d */
[----:B------:R-:W-:Y:S03]  /*23880*/  @!P3 PRMT R92, R26, 0x5410, RZ ;  /* 0x000054101a5cb816 */ /* 0x000fe600000000ff */
[----:B------:R3:W2:Y:S01]  /*23890*/  MUFU.EX2 R10, R0 ;  /* 0x00000000000a7308 */ /* 0x0006a20000000800 */
[----:B------:R4:W4:Y:S01]  /*238a0*/  LDL.S16 R26, [R1+0x20c] ;  /* 0x00020c00011a7983 */ /* 0x0009220000100600 */
[----:B-1----:R-:W-:Y:S04]  /*238b0*/  LOP3.LUT R6, R193, 0xffff, RZ, 0xc0, !PT ;  /* 0x0000ffffc1067812 */ /* 0x002fe800078ec0ff */
[----:B------:R-:W-:Y:S01]  /*238c0*/  ISETP.LE.U32.AND P3, PT, R6, UR10, PT ;  /* 0x0000000a06007c0c */ /* 0x000fe2000bf63070 */
[----:B------:R-:W-:Y:S03]  /*238d0*/  FADD.FTZ R6, R18, R13 ;  /* 0x0000000d12067221 */ /* 0x000fe60000010000 */
[----:B------:R1:W-:Y:S01]  /*238e0*/  MUFU.EX2 R18, R96 ;  /* 0x0000006000127308 */ /* 0x0003e20000000800 */
[----:B---3--:R-:W-:Y:S02]  /*238f0*/  F2FP.F16.F32.PACK_AB R0, R23, R21 ;  /* 0x000000151700723e */ /* 0x008fe400000000ff */
[----:B--2---:R-:W-:Y:S02]  /*23900*/  F2FP.F16.F32.PACK_AB R143, R10, R14 ;  /* 0x0000000e0a8f723e */ /* 0x004fe400000000ff */
[C---:B------:R-:W-:Y:S02]  /*23910*/  PRMT R103, R0.reuse, 0x7610, R103 ;  /* 0x0000761000677816 */ /* 0x040fe40000000067 */
[----:B------:R-:W-:Y:S01]  /*23920*/  PRMT R102, R0, 0x7632, R102 ;  /* 0x0000763200667816 */ /* 0x000fe20000000066 */
[----:B------:R-:W-:Y:S01]  /*23930*/  FADD.FTZ R0, R14, R11 ;  /* 0x0000000b0e007221 */ /* 0x000fe20000010000 */
[----:B------:R-:W-:Y:S01]  /*23940*/  FADD.FTZ R14, R17, R6 ;  /* 0x00000006110e7221 */ /* 0x000fe20000010000 */
[--C-:B------:R-:W-:Y:S01]  /*23950*/  FFMA.FTZ R6, R91, UR6, -R5.reuse ;  /* 0x000000065b067c23 */ /* 0x100fe20008010805 */
[----:B------:R-:W-:Y:S01]  /*23960*/  PRMT R216, R103, 0x5410, R102 ;  /* 0x0000541067d87816 */ /* 0x000fe20000000066 */
[----:B------:R-:W-:Y:S01]  /*23970*/  FADD.FTZ R11, R24, R8 ;  /* 0x00000008180b7221 */ /* 0x000fe20000010000 */
[----:B------:R-:W-:Y:S01]  /*23980*/  FADD.FTZ R10, R10, R0 ;  /* 0x000000000a0a7221 */ /* 0x000fe20000010000 */
[----:B------:R2:W-:Y:S01]  /*23990*/  MUFU.EX2 R13, R6 ;  /* 0x00000006000d7308 */ /* 0x0005e20000000800 */
[----:B------:R-:W-:Y:S01]  /*239a0*/  FFMA.FTZ R0, R90, UR6, -R5 ;  /* 0x000000065a007c23 */ /* 0x000fe20008010805 */
[----:B------:R-:W-:Y:S01]  /*239b0*/  FADD.FTZ R11, R21, R11 ;  /* 0x0000000b150b7221 */ /* 0x000fe20000010000 */
[----:B-1----:R-:W-:Y:S07]  /*239c0*/  IMAD.MOV.U32 R96, RZ, RZ, R170 ;  /* 0x000000ffff607224 */ /* 0x002fee00078e00aa */
[----:B------:R-:W-:Y:S10]  /*239d0*/  MUFU.EX2 R8, R205 ;  /* 0x000000cd00087308 */ /* 0x000ff40000000800 */
[----:B------:R-:W1:Y:S10]  /*239e0*/  MUFU.EX2 R17, R0 ;  /* 0x0000000000117308 */ /* 0x000e740000000800 */
[----:B------:R-:W-:Y:S01]  /*239f0*/  MUFU.EX2 R24, R225 ;  /* 0x000000e100187308 */ /* 0x000fe20000000800 */
[C---:B--2---:R-:W-:Y:S04]  /*23a00*/  PRMT R6, R7.reuse, 0x7632, R6 ;  /* 0x0000763207067816 */ /* 0x044fe80000000006 */
[----:B------:R-:W-:Y:S02]  /*23a10*/  PRMT R51, R7, 0x5410, R6 ;  /* 0x0000541007337816 */ /* 0x000fe40000000006 */
[----:B-1----:R-:W-:Y:S01]  /*23a20*/  F2FP.F16.F32.PACK_AB R165, R13, R17 ;  /* 0x000000110da5723e */ /* 0x002fe200000000ff */
[----:B----4-:R-:W-:Y:S02]  /*23a30*/  @P5 HADD2 R19, -R93.H0_H0, -RZ.H0_H0 ;  /* 0xa00000ff5d135230 */ /* 0x010fe40000000900 */
[----:B------:R-:W-:Y:S03]  /*23a40*/  @!P4 HADD2 R16, -R103.H0_H0, -RZ.H0_H0 ;  /* 0xa00000ff6710c230 */ /* 0x000fe60000000900 */
[----:B------:R1:W-:Y:S01]  /*23a50*/  @P5 STL.S16 [R1+0x1fc], R19 ;  /* 0x0001fc1301005387 */ /* 0x0003e20000100600 */
[----:B------:R-:W-:Y:S01]  /*23a60*/  PRMT R58, R19, 0x7610, R58 ;  /* 0x00007610133a7816 */ /* 0x000fe2000000003a */
[----:B------:R-:W-:Y:S02]  /*23a70*/  @!P3 HADD2 R30, -R102.H0_H0, -RZ.H0_H0 ;  /* 0xa00000ff661eb230 */ /* 0x000fe40000000900 */
[----:B------:R2:W-:Y:S01]  /*23a80*/  @!P4 STL.S16 [R1+0x1f8], R16 ;  /* 0x0001f8100100c387 */ /* 0x0005e20000100600 */
[----:B------:R-:W-:Y:S02]  /*23a90*/  @P5 PRMT R93, R58, 0x5410, RZ ;  /* 0x000054103a5d5816 */ /* 0x000fe400000000ff */
[----:B------:R-:W-:Y:S01]  /*23aa0*/  ISETP.LE.U32.AND P5, PT, R49, UR10, PT ;  /* 0x0000000a31007c0c */ /* 0x000fe2000bfa3070 */
[----:B------:R3:W-:Y:S01]  /*23ab0*/  @!P3 STL.S16 [R1+0x208], R30 ;  /* 0x0002081e0100b387 */ /* 0x0007e20000100600 */
[----:B------:R-:W-:Y:S01]  /*23ac0*/  PRMT R43, R16, 0x7610, R43 ;  /* 0x00007610102b7816 */ /* 0x000fe2000000002b */
[C---:B------:R-:W-:Y:S01]  /*23ad0*/  @!P6 HADD2 R27, -R116.reuse.H1_H1, -RZ.H0_H0 ;  /* 0xa00000ff741be230 */ /* 0x040fe20000000d00 */
[----:B------:R-:W-:Y:S02]  /*23ae0*/  PRMT R29, R30, 0x7610, R29 ;  /* 0x000076101e1d7816 */ /* 0x000fe4000000001d */
[----:B------:R-:W-:Y:S02]  /*23af0*/  @!P4 PRMT R103, R43, 0x5410, RZ ;  /* 0x000054102b67c816 */ /* 0x000fe400000000ff */
[----:B------:R-:W-:Y:S02]  /*23b00*/  ISETP.GT.U32.AND P4, PT, R41, UR10, PT ;  /* 0x0000000a29007c0c */ /* 0x000fe4000bf84070 */
[----:B------:R-:W-:Y:S03]  /*23b10*/  PRMT R35, R27, 0x7610, R35 ;  /* 0x000076101b237816 */ /* 0x000fe60000000023 */
[----:B------:R-:W-:Y:S01]  /*23b20*/  @!P5 HADD2 R28, -R116.H0_H0, -RZ.H0_H0 ;  /* 0xa00000ff741cd230 */ /* 0x000fe20000000900 */
[----:B------:R-:W-:Y:S02]  /*23b30*/  @!P3 PRMT R102, R29, 0x5410, RZ ;  /* 0x000054101d66b816 */ /* 0x000fe400000000ff */
[----:B------:R-:W-:Y:S02]  /*23b40*/  PRMT R29, R156, 0x7772, RZ ;  /* 0x000077729c1d7816 */ /* 0x000fe400000000ff */
[----:B------:R4:W-:Y:S01]  /*23b50*/  @!P5 STL.S16 [R1+0x204], R28 ;  /* 0x0002041c0100d387 */ /* 0x0009e20000100600 */
[----:B-1----:R1:W-:Y:S01]  /*23b60*/  MUFU.EX2 R19, R217 ;  /* 0x000000d900137308 */ /* 0x0023e20000000800 */
[----:B------:R-:W-:Y:S02]  /*23b70*/  ISETP.GT.U32.AND P1, PT, R29, UR10, PT ;  /* 0x0000000a1d007c0c */ /* 0x000fe4000bf24070 */
[----:B------:R4:W-:Y:S07]  /*23b80*/  @!P6 STL.S16 [R1+0x200], R27 ;  /* 0x0002001b0100e387 */ /* 0x0009ee0000100600 */
[----:B--2---:R-:W2:Y:S01]  /*23b90*/  MUFU.EX2 R16, R88 ;  /* 0x0000005800107308 */ /* 0x004ea20000000800 */
[----:B------:R-:W-:Y:S02]  /*23ba0*/  PRMT R25, R28, 0x7610, R25 ;  /* 0x000076101c197816 */ /* 0x000fe40000000019 */
[----:B---3--:R-:W-:Y:S01]  /*23bb0*/  LOP3.LUT R30, R40, 0xff, RZ, 0xc0, !PT ;  /* 0x000000ff281e7812 */ /* 0x008fe200078ec0ff */
[----:B------:R-:W-:Y:S02]  /*23bc0*/  @P4 HADD2 R26, -R6.H0_H0, -RZ.H0_H0 ;  /* 0xa00000ff061a4230 */ /* 0x000fe40000000900 */
[----:B------:R-:W-:Y:S01]  /*23bd0*/  IMAD.MOV.U32 R40, RZ, RZ, R32 ;  /* 0x000000ffff287224 */ /* 0x000fe200078e0020 */
[----:B------:R-:W-:Y:S02]  /*23be0*/  ISETP.GT.U32.AND P3, PT, R250, UR10, PT ;  /* 0x0000000afa007c0c */ /* 0x000fe4000bf64070 */
[----:B------:R-:W-:Y:S01]  /*23bf0*/  SHF.R.U32.HI R58, RZ, 0x18, R163 ;  /* 0x00000018ff3a7819 */ /* 0x000fe200000116a3 */
[----:B------:R3:W-:Y:S01]  /*23c00*/  @P4 STL.S16 [R1+0x20c], R26 ;  /* 0x00020c1a01004387 */ /* 0x0007e20000100600 */
[----:B-1----:R-:W1:Y:S01]  /*23c10*/  LDC R217, c[0x0][0x448] ;  /* 0x00011200ffd97b82 */ /* 0x002e620000000800 */
[----:B------:R-:W-:Y:S01]  /*23c20*/  PRMT R22, R26, 0x7610, R22 ;  /* 0x000076101a167816 */ /* 0x000fe20000000016 */
[----:B------:R-:W-:Y:S01]  /*23c30*/  IMAD.MOV.U32 R201, RZ, RZ, R40 ;  /* 0x000000ffffc97224 */ /* 0x000fe200078e0028 */
[----:B------:R1:W3:Y:S01]  /*23c40*/  LDL.S16 R50, [R1+0x238] ;  /* 0x0002380001327983 */ /* 0x0002e20000100600 */
[----:B------:R-:W-:Y:S01]  /*23c50*/  FFMA.FTZ R40, R114, UR6, -R5 ;  /* 0x0000000672287c23 */ /* 0x000fe20008010805 */
[----:B------:R-:W-:Y:S01]  /*23c60*/  @P4 PRMT R6, R22, 0x5410, RZ ;  /* 0x0000541016064816 */ /* 0x000fe200000000ff */
[----:B--2---:R-:W-:Y:S01]  /*23c70*/  FADD.FTZ R0, R16, R15 ;  /* 0x0000000f10007221 */ /* 0x004fe20000010000 */
[----:B------:R2:W2:Y:S01]  /*23c80*/  LDL.S16 R43, [R1+0x22c] ;  /* 0x00022c00012b7983 */ /* 0x0004a20000100600 */
[C---:B------:R-:W-:Y:S01]  /*23c90*/  F2FP.F16.F32.PACK_AB R161, R8.reuse, R16 ;  /* 0x0000001008a1723e */ /* 0x040fe200000000ff */
[----:B------:R4:W3:Y:S01]  /*23ca0*/  MUFU.EX2 R15, R97 ;  /* 0x00000061000f7308 */ /* 0x0008e20000000800 */
[----:B------:R-:W-:Y:S01]  /*23cb0*/  F2FP.F16.F32.PACK_AB R206, R19, R20 ;  /* 0x0000001413ce723e */ /* 0x000fe200000000ff */
[----:B------:R1:W2:Y:S01]  /*23cc0*/  LDL.S16 R32, [R1+0x228] ;  /* 0x0002280001207983 */ /* 0x0002a20000100600 */
[----:B------:R-:W-:Y:S07]  /*23cd0*/  FADD.FTZ R8, R8, R0 ;  /* 0x0000000008087221 */ /* 0x000fee0000010000 */
[----:B----4-:R-:W-:Y:S01]  /*23ce0*/  MUFU.EX2 R28, R233 ;  /* 0x000000e9001c7308 */ /* 0x010fe20000000800 */
[----:B------:R-:W-:Y:S01]  /*23cf0*/  FADD.FTZ R0, R17, R10 ;  /* 0x0000000a11007221 */ /* 0x000fe20000010000 */
[----:B------:R4:W4:Y:S01]  /*23d00*/  LDL.S16 R21, [R1+0x234] ;  /* 0x0002340001157983 */ /* 0x0009220000100600 */
[----:B------:R-:W-:Y:S07]  /*23d10*/  FADD.FTZ R10, R20, R14 ;  /* 0x0000000e140a7221 */ /* 0x000fee0000010000 */
[----:B------:R-:W-:Y:S01]  /*23d20*/  MUFU.EX2 R27, R234 ;  /* 0x000000ea001b7308 */ /* 0x000fe20000000800 */
[----:B------:R-:W-:Y:S01]  /*23d30*/  FADD.FTZ R13, R13, R0 ;  /* 0x000000000d0d7221 */ /* 0x000fe20000010000 */
[----:B------:R1:W4:Y:S01]  /*23d40*/  LDL.S16 R110, [R1+0x2c4] ;  /* 0x0002c400016e7983 */ /* 0x0003220000100600 */
[--C-:B------:R-:W-:Y:S01]  /*23d50*/  FADD.FTZ R16, R19, R10.reuse ;  /* 0x0000000a13107221 */ /* 0x100fe20000010000 */
[----:B------:R-:W-:Y:S01]  /*23d60*/  PRMT R10, R116, 0x7632, R10 ;  /* 0x00007632740a7816 */ /* 0x000fe2000000000a */
[----:B------:R-:W-:Y:S01]  /*23d70*/  FADD.FTZ R17, R23, R11 ;  /* 0x0000000b17117221 */ /* 0x000fe20000010000 */
[----:B------:R1:W4:Y:S01]  /*23d80*/  LDL.S16 R170, [R1+0x2b8] ;  /* 0x0002b80001aa7983 */ /* 0x0003220000100600 */
[----:B------:R-:W-:Y:S03]  /*23d90*/  @!P6 PRMT R10, R35, 0x5410, RZ ;  /* 0x00005410230ae816 */ /* 0x000fe600000000ff */
[----:B------:R-:W-:Y:S01]  /*23da0*/  MUFU.EX2 R23, R218 ;  /* 0x000000da00177308 */ /* 0x000fe20000000800 */
[----:B------:R-:W-:Y:S01]  /*23db0*/  IMAD.MOV.U32 R97, RZ, RZ, R171 ;  /* 0x000000ffff617224 */ /* 0x000fe200078e00ab */
[----:B------:R1:W4:Y:S01]  /*23dc0*/  LDL.S16 R95, [R1+0x2c0] ;  /* 0x0002c000015f7983 */ /* 0x0003220000100600 */
[----:B------:R-:W-:Y:S07]  /*23dd0*/  IMAD.MOV.U32 R171, RZ, RZ, R197 ;  /* 0x000000ffffab7224 */ /* 0x000fee00078e00c5 */
[----:B---3--:R-:W3:Y:S01]  /*23de0*/  MUFU.EX2 R26, R223 ;  /* 0x000000df001a7308 */ /* 0x008ee20000000800 */
[C---:B------:R-:W-:Y:S01]  /*23df0*/  F2FP.F16.F32.PACK_AB R160, R15.reuse, R18 ;  /* 0x000000120fa0723e */ /* 0x040fe200000000ff */
[----:B------:R1:W4:Y:S01]  /*23e00*/  LDL.S16 R35, [R1+0x2bc] ;  /* 0x0002bc0001237983 */ /* 0x0003220000100600 */
[----:B------:R-:W-:Y:S01]  /*23e10*/  FADD.FTZ R0, R18, R8 ;  /* 0x0000000812007221 */ /* 0x000fe20000010000 */
[----:B------:R-:W-:Y:S01]  /*23e20*/  FFMA.FTZ R8, R98, UR6, -R5 ;  /* 0x0000000662087c23 */ /* 0x000fe20008010805 */
[----:B------:R-:W-:Y:S01]  /*23e30*/  PRMT R11, R116, 0x7610, R11 ;  /* 0x00007610740b7816 */ /* 0x000fe2000000000b */
[----:B------:R-:W-:Y:S01]  /*23e40*/  STG.E.U16 desc[UR20][R214.64+0x2], R10 ;  /* 0x0000020ad6007986 */ /* 0x000fe2000c101514 */
[----:B------:R-:W-:Y:S01]  /*23e50*/  FADD.FTZ R14, R15, R0 ;  /* 0x000000000f0e7221 */ /* 0x000fe20000010000 */
[----:B------:R-:W-:Y:S02]  /*23e60*/  FFMA.FTZ R0, R99, UR6, -R5 ;  /* 0x0000000663007c23 */ /* 0x000fe40008010805 */
[----:B------:R1:W-:Y:S01]  /*23e70*/  MUFU.EX2 R18, R8 ;  /* 0x0000000800127308 */ /* 0x0003e20000000800 */
[----:B------:R-:W-:Y:S01]  /*23e80*/  @!P5 PRMT R11, R25, 0x5410, RZ ;  /* 0x00005410190bd816 */ /* 0x000fe200000000ff */
[----:B------:R-:W-:Y:S01]  /*23e90*/  IMAD.MOV.U32 R173, RZ, RZ, R171 ;  /* 0x000000ffffad7224 */ /* 0x000fe200078e00ab */
[----:B------:R-:W-:Y:S07]  /*23ea0*/  ISETP.LE.U32.AND P5, PT, R30, UR10, PT ;  /* 0x0000000a1e007c0c */ /* 0x000fee000bfa3070 */
[----:B------:R1:W1:Y:S01]  /*23eb0*/  MUFU.EX2 R15, R0 ;  /* 0x00000000000f7308 */ /* 0x0002620000000800 */
[----:B---3--:R-:W-:Y:S01]  /*23ec0*/  F2FP.F16.F32.PACK_AB R20, R24, R26 ;  /* 0x0000001a1814723e */ /* 0x008fe200000000ff */
[----:B------:R-:W-:Y:S01]  /*23ed0*/  STG.E.U16 desc[UR20][R214.64], R11 ;  /* 0x0000000bd6007986 */ /* 0x000fe2000c101514 */
[----:B------:R-:W-:Y:S07]  /*23ee0*/  F2FP.F16.F32.PACK_AB R42, R27, R28 ;  /* 0x0000001c1b2a723e */ /* 0x000fee00000000ff */
[----:B------:R-:W3:Y:S01]  /*23ef0*/  MUFU.EX2 R22, R105 ;  /* 0x0000006900167308 */ /* 0x000ee20000000800 */
[----:B------:R-:W-:Y:S02]  /*23f00*/  PRMT R197, R152, 0x7773, RZ ;  /* 0x0000777398c57816 */ /* 0x000fe400000000ff */
[C---:B------:R-:W-:Y:S07]  /*23f10*/  PRMT R87, R42.reuse, 0x7610, R87 ;  /* 0x000076102a577816 */ /* 0x040fee0000000057 */
[----:B------:R-:W3:Y:S01]  /*23f20*/  MUFU.EX2 R25, R229 ;  /* 0x000000e500197308 */ /* 0x000ee20000000800 */
[----:B------:R-:W-:Y:S01]  /*23f30*/  PRMT R91, R42, 0x7632, R91 ;  /* 0x000076322a5b7816 */ /* 0x000fe2000000005b */
[----:B-1----:R-:W-:Y:S01]  /*23f40*/  FFMA.FTZ R8, R106, UR6, -R5 ;  /* 0x000000066a087c23 */ /* 0x002fe20008010805 */
[----:B------:R-:W-:Y:S02]  /*23f50*/  IMAD.MOV.U32 R42, RZ, RZ, R37 ;  /* 0x000000ffff2a7224 */ /* 0x000fe400078e0025 */
[----:B------:R-:W-:Y:S05]  /*23f60*/  PRMT R211, R87, 0x5410, R91 ;  /* 0x0000541057d37816 */ /* 0x000fea000000005b */
[----:B------:R1:W1:Y:S01]  /*23f70*/  MUFU.EX2 R19, R8 ;  /* 0x0000000800137308 */ /* 0x0002620000000800 */
[----:B------:R-:W-:Y:S02]  /*23f80*/  PRMT R0, R163, 0x7632, R0 ;  /* 0x00007632a3007816 */ /* 0x000fe40000000000 */
[----:B------:R-:W-:Y:S02]  /*23f90*/  F2FP.F16.F32.PACK_AB R157, R15, R18 ;  /* 0x000000120f9d723e */ /* 0x000fe400000000ff */
[----:B------:R-:W-:Y:S01]  /*23fa0*/  LOP3.LUT R59, R0, 0xff, RZ, 0xc0, !PT ;  /* 0x000000ff003b7812 */ /* 0x000fe200078ec0ff */
[----:B------:R-:W-:Y:S01]  /*23fb0*/  FADD.FTZ R0, R18, R13 ;  /* 0x0000000d12007221 */ /* 0x000fe20000010000 */
[----:B------:R-:W-:Y:S01]  /*23fc0*/  FADD.FTZ R13, R26, R16 ;  /* 0x000000101a0d7221 */ /* 0x000fe20000010000 */
[----:B---3--:R-:W-:Y:S02]  /*23fd0*/  F2FP.F16.F32.PACK_AB R166, R22, R23 ;  /* 0x0000001716a6723e */ /* 0x008fe400000000ff */
[----:B------:R-:W-:Y:S01]  /*23fe0*/  ISETP.LE.U32.AND P4, PT, R59, UR10, PT ;  /* 0x0000000a3b007c0c */ /* 0x000fe2000bf83070 */
[----:B------:R-:W-:Y:S01]  /*23ff0*/  FADD.FTZ R15, R15, R0 ;  /* 0x000000000f0f7221 */ /* 0x000fe20000010000 */
[----:B------:R-:W-:Y:S01]  /*24000*/  FFMA.FTZ R0, R107, UR6, -R5 ;  /* 0x000000066b007c23 */ /* 0x000fe20008010805 */
[----:B------:R-:W-:Y:S01]  /*24010*/  FADD.FTZ R13, R24, R13 ;  /* 0x0000000d180d7221 */ /* 0x000fe20000010000 */
[----:B-1----:R-:W-:Y:S02]  /*24020*/  PRMT R8, R12, 0x7632, R8 ;  /* 0x000076320c087816 */ /* 0x002fe40000000008 */
[----:B------:R1:W3:Y:S01]  /*24030*/  MUFU.EX2 R18, R0 ;  /* 0x0000000000127308 */ /* 0x0002e20000000800 */
[----:B------:R-:W-:Y:S01]  /*24040*/  FADD.FTZ R13, R25, R13 ;  /* 0x0000000d190d7221 */ /* 0x000fe20000010000 */
[----:B-1----:R-:W-:Y:S01]  /*24050*/  FADD.FTZ R0, R23, R14 ;  /* 0x0000000e17007221 */ /* 0x002fe20000010000 */
[--C-:B------:R-:W-:Y:S01]  /*24060*/  FADD.FTZ R14, R28, R17.reuse ;  /* 0x000000111c0e7221 */ /* 0x100fe20000010000 */
[----:B------:R-:W-:Y:S02]  /*24070*/  PRMT R17, R108, 0x7610, R17 ;  /* 0x000076106c117816 */ /* 0x000fe40000000011 */
[----:B------:R-:W-:Y:S01]  /*24080*/  FADD.FTZ R16, R22, R0 ;  /* 0x0000000016107221 */ /* 0x000fe20000010000 */
[----:B------:R-:W-:Y:S01]  /*24090*/  FADD.FTZ R0, R19, R15 ;  /* 0x0000000f13007221 */ /* 0x000fe20000010000 */
[----:B---3--:R-:W-:Y:S02]  /*240a0*/  F2FP.F16.F32.PACK_AB R168, R18, R19 ;  /* 0x0000001312a8723e */ /* 0x008fe400000000ff */
[----:B------:R-:W-:Y:S01]  /*240b0*/  MUFU.EX2 R15, R226 ;  /* 0x000000e2000f7308 */ /* 0x000fe20000000800 */
[----:B------:R-:W-:Y:S09]  /*240c0*/  FADD.FTZ R28, R27, R14 ;  /* 0x0000000e1b1c7221 */ /* 0x000ff20000010000 */
[----:B------:R-:W1:Y:S02]  /*240d0*/  MUFU.EX2 R14, R227 ;  /* 0x000000e3000e7308 */ /* 0x000e640000000800 */
[----:B-1----:R-:W-:Y:S01]  /*240e0*/  F2FP.F16.F32.PACK_AB R163, R14, R15 ;  /* 0x0000000f0ea3723e */ /* 0x002fe200000000ff */
[----:B------:R-:W-:Y:S02]  /*240f0*/  @P1 HADD2 R50, -R7.H0_H0, -RZ.H0_H0 ;  /* 0xa00000ff07321230 */ /* 0x000fe40000000900 */
[C---:B--2---:R-:W-:Y:S03]  /*24100*/  @!P5 HADD2 R43, -R108.reuse.H0_H0, -RZ.H0_H0 ;  /* 0xa00000ff6c2bd230 */ /* 0x044fe60000000900 */
[----:B------:R-:W-:Y:S01]  /*24110*/  @P1 STL.S16 [R1+0x238], R50 ;  /* 0x0002383201001387 */ /* 0x000fe20000100600 */
[----:B------:R-:W-:Y:S01]  /*24120*/  PRMT R74, R50, 0x7610, R74 ;  /* 0x00007610324a7816 */ /* 0x000fe2000000004a */
[----:B------:R-:W-:Y:S02]  /*24130*/  @P3 HADD2 R32, -R108.H1_H1, -RZ.H0_H0 ;  /* 0xa00000ff6c203230 */ /* 0x000fe40000000d00 */
[----:B------:R1:W-:Y:S01]  /*24140*/  @!P5 STL.S16 [R1+0x22c], R43 ;  /* 0x00022c2b0100d387 */ /* 0x0003e20000100600 */
[----:B------:R-:W-:Y:S01]  /*24150*/  @P1 PRMT R7, R74, 0x5410, RZ ;  /* 0x000054104a071816 */ /* 0x000fe200000000ff */
[----:B----4-:R-:W-:Y:S02]  /*24160*/  @!P4 HADD2 R21, -R12.H0_H0, -RZ.H0_H0 ;  /* 0xa00000ff0c15c230 */ /* 0x010fe40000000900 */
[----:B------:R2:W-:Y:S01]  /*24170*/  @P3 STL.S16 [R1+0x228], R32 ;  /* 0x0002282001003387 */ /* 0x0005e20000100600 */
[----:B------:R-:W-:Y:S02]  /*24180*/  LOP3.LUT R74, R167, 0xff, RZ, 0xc0, !PT ;  /* 0x000000ffa74a7812 */ /* 0x000fe400078ec0ff */
[----:B------:R-:W-:Y:S01]  /*24190*/  ISETP.LE.U32.AND P1, PT, R58, UR10, PT ;  /* 0x0000000a3a007c0c */ /* 0x000fe2000bf23070 */
[----:B------:R3:W-:Y:S01]  /*241a0*/  @!P4 STL.S16 [R1+0x234], R21 ;  /* 0x000234150100c387 */ /* 0x0007e20000100600 */
[----:B------:R-:W-:Y:S02]  /*241b0*/  PRMT R154, R43, 0x7610, R154 ;  /* 0x000076102b9a7816 */ /* 0x000fe4000000009a */
[----:B------:R-:W-:Y:S02]  /*241c0*/  PRMT R75, R21, 0x7610, R75 ;  /* 0x00007610154b7816 */ /* 0x000fe4000000004b */
[----:B------:R-:W-:Y:S02]  /*241d0*/  @!P5 PRMT R17, R154, 0x5410, RZ ;  /* 0x000054109a11d816 */ /* 0x000fe400000000ff */
[----:B------:R-:W-:Y:S02]  /*241e0*/  ISETP.LE.U32.AND P5, PT, R74, UR10, PT ;  /* 0x0000000a4a007c0c */ /* 0x000fe4000bfa3070 */
[----:B------:R-:W-:Y:S02]  /*241f0*/  PRMT R105, R32, 0x7610, R105 ;  /* 0x0000761020697816 */ /* 0x000fe40000000069 */
[----:B------:R-:W-:Y:S01]  /*24200*/  PRMT R154, R12, 0x5410, R8 ;  /* 0x000054100c9a7816 */ /* 0x000fe20000000008 */
[----:B------:R-:W-:Y:S01]  /*24210*/  @!P1 HADD2 R110, -R8.H0_H0, -RZ.H0_H0 ;  /* 0xa00000ff086e9230 */ /* 0x000fe20000000900 */
[----:B------:R-:W-:Y:S04]  /*24220*/  @!P4 PRMT R12, R75, 0x5410, RZ ;  /* 0x000054104b0cc816 */ /* 0x000fe800000000ff */
[----:B------:R4:W-:Y:S01]  /*24230*/  @!P1 STL.S16 [R1+0x2c4], R110 ;  /* 0x0002c46e01009387 */ /* 0x0009e20000100600 */
[--C-:B-1----:R-:W-:Y:S01]  /*24240*/  FADD.FTZ R43, R18, R0.reuse ;  /* 0x00000000122b7221 */ /* 0x102fe20000010000 */
[----:B------:R-:W-:Y:S01]  /*24250*/  PRMT R0, R174, 0x7632, R0 ;  /* 0x00007632ae007816 */ /* 0x000fe20000000000 */
[C---:B------:R-:W-:Y:S01]  /*24260*/  @!P5 HADD2 R170, -R120.reuse.H0_H0, -RZ.H0_H0 ;  /* 0xa00000ff78aad230 */ /* 0x040fe20000000900 */
[----:B--2---:R-:W-:Y:S02]  /*24270*/  SHF.R.U32.HI R32, RZ, 0x18, R174 ;  /* 0x00000018ff207819 */ /* 0x004fe400000116ae */
[----:B------:R-:W-:Y:S01]  /*24280*/  LOP3.LUT R67, R0, 0xff, RZ, 0xc0, !PT ;  /* 0x000000ff00437812 */ /* 0x000fe200078ec0ff */
[----:B------:R-:W-:Y:S01]  /*24290*/  FADD.FTZ R0, R15, R16 ;  /* 0x000000100f007221 */ /* 0x000fe20000010000 */
[----:B------:R-:W-:Y:S01]  /*242a0*/  @!P5 STL.S16 [R1+0x2b8], R170 ;  /* 0x0002b8aa0100d387 */ /* 0x000fe20000100600 */
[----:B---3--:R-:W1:Y:S01]  /*242b0*/  MUFU.EX2 R21, R232 ;  /* 0x000000e800157308 */ /* 0x008e620000000800 */
[----:B------:R-:W-:Y:S01]  /*242c0*/  ISETP.LE.U32.AND P6, PT, R67, UR10, PT ;  /* 0x0000000a43007c0c */ /* 0x000fe2000bfc3070 */
[----:B------:R-:W-:Y:S01]  /*242d0*/  FADD.FTZ R75, R14, R0 ;  /* 0x000000000e4b7221 */ /* 0x000fe20000010000 */
[----:B------:R-:W-:Y:S02]  /*242e0*/  LOP3.LUT R0, R209, 0xffff, RZ, 0xc0, !PT ;  /* 0x0000ffffd1007812 */ /* 0x000fe400078ec0ff */
[----:B------:R-:W-:Y:S02]  /*242f0*/  PRMT R19, R110, 0x7610, R19 ;  /* 0x000076106e137816 */ /* 0x000fe40000000013 */
[----:B------:R-:W-:Y:S02]  /*24300*/  PRMT R15, R170, 0x7610, R15 ;  /* 0x00007610aa0f7816 */ /* 0x000fe4000000000f */
[----:B------:R-:W-:Y:S02]  /*24310*/  @!P1 PRMT R8, R19, 0x5410, RZ ;  /* 0x0000541013089816 */ /* 0x000fe400000000ff */
[----:B------:R-:W-:Y:S02]  /*24320*/  ISETP.GT.U32.AND P1, PT, R197, UR10, PT ;  /* 0x0000000ac5007c0c */ /* 0x000fe4000bf24070 */
[----:B------:R-:W-:Y:S01]  /*24330*/  PRMT R16, R120, 0x7610, R16 ;  /* 0x0000761078107816 */ /* 0x000fe20000000010 */
[C---:B------:R-:W-:Y:S02]  /*24340*/  @!P6 HADD2 R95, -R113.reuse.H0_H0, -RZ.H0_H0 ;  /* 0xa00000ff715fe230 */ /* 0x040fe40000000900 */
[--C-:B-1----:R-:W-:Y:S01]  /*24350*/  FADD.FTZ R50, R21, R13.reuse ;  /* 0x0000000d15327221 */ /* 0x102fe20000010000 */
[----:B------:R-:W-:Y:S02]  /*24360*/  PRMT R13, R108, 0x7632, R13 ;  /* 0x000076326c0d7816 */ /* 0x000fe4000000000d */
[----:B------:R-:W-:Y:S01]  /*24370*/  @P3 PRMT R13, R105, 0x5410, RZ ;  /* 0x00005410690d3816 */ /* 0x000fe200000000ff */
[----:B------:R1:W-:Y:S01]  /*24380*/  @!P6 STL.S16 [R1+0x2c0], R95 ;  /* 0x0002c05f0100e387 */ /* 0x0003e20000100600 */
[----:B------:R-:W-:Y:S02]  /*24390*/  ISETP.LE.U32.AND P3, PT, R32, UR10, PT ;  /* 0x0000000a20007c0c */ /* 0x000fe4000bf63070 */
[----:B------:R-:W-:Y:S02]  /*243a0*/  F2FP.F16.F32.PACK_AB R18, R21, R25 ;  /* 0x000000191512723e */ /* 0x000fe400000000ff */
[----:B------:R-:W-:Y:S02]  /*243b0*/  PRMT R21, R95, 0x7610, R21 ;  /* 0x000076105f157816 */ /* 0x000fe40000000015 */
[----:B----4-:R-:W-:Y:S02]  /*243c0*/  SHF.R.U32.HI R110, RZ, 0x8, R0 ;  /* 0x00000008ff6e7819 */ /* 0x010fe40000011600 */
[----:B------:R-:W-:Y:S02]  /*243d0*/  @!P5 PRMT R16, R15, 0x5410, RZ ;  /* 0x000054100f10d816 */ /* 0x000fe400000000ff */
[----:B------:R-:W-:Y:S02]  /*243e0*/  LOP3.LUT R0, R110, 0xffff, RZ, 0xc0, !PT ;  /* 0x0000ffff6e007812 */ /* 0x000fe400078ec0ff */
[----:B------:R-:W-:Y:S01]  /*243f0*/  ISETP.GT.U32.AND P5, PT, R249, UR10, PT ;  /* 0x0000000af9007c0c */ /* 0x000fe2000bfa4070 */
[----:B------:R-:W-:Y:S01]  /*24400*/  @!P3 HADD2 R35, -R113.H1_H1, -RZ.H0_H0 ;  /* 0xa00000ff7123b230 */ /* 0x000fe20000000d00 */
[----:B------:R-:W-:Y:S02]  /*24410*/  ISETP.LE.U32.AND P4, PT, R0, UR10, PT ;  /* 0x0000000a00007c0c */ /* 0x000fe4000bf83070 */
[----:B------:R-:W-:Y:S02]  /*24420*/  PRMT R0, R113, 0x7610, R0 ;  /* 0x0000761071007816 */ /* 0x000fe40000000000 */
[----:B------:R2:W-:Y:S01]  /*24430*/  @!P3 STL.S16 [R1+0x2bc], R35 ;  /* 0x0002bc230100b387 */ /* 0x0005e20000100600 */
[----:B------:R-:W-:Y:S02]  /*24440*/  @!P6 PRMT R0, R21, 0x5410, RZ ;  /* 0x000054101500e816 */ /* 0x000fe400000000ff */
[----:B------:R-:W-:Y:S01]  /*24450*/  ISETP.GT.U32.AND P6, PT, R186, UR10, PT ;  /* 0x0000000aba007c0c */ /* 0x000fe2000bfc4070 */
[----:B------:R4:W3:Y:S01]  /*24460*/  LDL.S16 R105, [R1+0x27c] ;  /* 0x00027c0001697983 */ /* 0x0008e20000100600 */
[----:B------:R-:W-:Y:S02]  /*24470*/  PRMT R14, R35, 0x7610, R14 ;  /* 0x00007610230e7816 */ /* 0x000fe4000000000e */
[----:B------:R-:W-:Y:S01]  /*24480*/  LOP3.LUT R21, R188, R198, RZ, 0x3c, !PT ;  /* 0x000000c6bc157212 */ /* 0x000fe200078e3cff */
[----:B-1----:R4:W4:Y:S01]  /*24490*/  LDL.S16 R95, [R1+0x2a0] ;  /* 0x0002a000015f7983 */ /* 0x0029220000100600 */
[----:B------:R-:W-:Y:S02]  /*244a0*/  LOP3.LUT R188, R84, 0xff, RZ, 0xc0, !PT ;  /* 0x000000ff54bc7812 */ /* 0x000fe400078ec0ff */
[----:B------:R-:W-:Y:S01]  /*244b0*/  LOP3.LUT R19, R189, R201, RZ, 0x3c, !PT ;  /* 0x000000c9bd137212 */ /* 0x000fe200078e3cff */
[----:B------:R1:W4:Y:S01]  /*244c0*/  LDL.S16 R25, [R1+0x284] ;  /* 0x0002840001197983 */ /* 0x0003220000100600 */
[----:B------:R-:W-:Y:S03]  /*244d0*/  PRMT R201, R86, 0x7773, RZ ;  /* 0x0000777356c97816 */ /* 0x000fe600000000ff */
[----:B------:R1:W4:Y:S04]  /*244e0*/  LDL.S16 R24, [R1+0x280] ;  /* 0x0002800001187983 */ /* 0x0003280000100600 */
[----:B------:R1:W4:Y:S04]  /*244f0*/  LDL.S16 R27, [R1+0x2b4] ;  /* 0x0002b400011b7983 */ /* 0x0003280000100600 */
[----:B------:R1:W4:Y:S01]  /*24500*/  LDL.S16 R26, [R1+0x2a4] ;  /* 0x0002a400011a7983 */ /* 0x0003220000100600 */
[--C-:B--2---:R-:W-:Y:S01]  /*24510*/  FFMA.FTZ R35, R115, UR6, -R5.reuse ;  /* 0x0000000673237c23 */ /* 0x104fe20008010805 */
[----:B------:R-:W-:Y:S02]  /*24520*/  FFMA.FTZ R5, R131, UR6, -R5 ;  /* 0x0000000683057c23 */ /* 0x000fe40008010805 */
[----:B------:R2:W-:Y:S04]  /*24530*/  STG.E.U16 desc[UR20][R140.64], R0 ;  /* 0x000000008c007986 */ /* 0x0005e8000c101514 */
[----:B------:R-:W-:Y:S01]  /*24540*/  MUFU.EX2 R5, R5 ;  /* 0x0000000500057308 */ /* 0x000fe20000000800 */
[----:B--2---:R-:W-:Y:S02]  /*24550*/  PRMT R0, R113, 0x7632, R0 ;  /* 0x0000763271007816 */ /* 0x004fe40000000000 */
[----:B------:R-:W-:Y:S01]  /*24560*/  @!P3 PRMT R0, R14, 0x5410, RZ ;  /* 0x000054100e00b816 */ /* 0x000fe200000000ff */
[C---:B------:R-:W-:Y:S01]  /*24570*/  IMAD.WIDE R14, R217.reuse, -0x70, R214 ;  /* 0xffffff90d90e7825 */ /* 0x040fe200078e02d6 */
[----:B------:R-:W-:Y:S03]  /*24580*/  ISETP.GT.U32.AND P3, PT, R248, UR10, PT ;  /* 0x0000000af8007c0c */ /* 0x000fe6000bf64070 */
[----:B------:R2:W-:Y:S01]  /*24590*/  STG.E.U16 desc[UR20][R140.64+0x2], R0 ;  /* 0x000002008c007986 */ /* 0x0005e2000c101514 */
[----:B------:R-:W-:Y:S03]  /*245a0*/  IMAD.WIDE R10, R217, 0x70, R14 ;  /* 0x00000070d90a7825 */ /* 0x000fe600078e020e */
[----:B------:R-:W-:Y:S04]  /*245b0*/  STG.E.U16 desc[UR20][R138.64+0x10], R151 ;  /* 0x000010978a007986 */ /* 0x000fe8000c101514 */
[----:B------:R-:W-:Y:S04]  /*245c0*/  STG.E.U16 desc[UR20][R138.64+0x12], R149 ;  /* 0x000012958a007986 */ /* 0x000fe8000c101514 */
[----:B------:R1:W-:Y:S04]  /*245d0*/  STG.E.U16 desc[UR20][R14.64+0x12], R6 ;  /* 0x000012060e007986 */ /* 0x0003e8000c101514 */
[----:B------:R1:W-:Y:S04]  /*245e0*/  STG.E.U16 desc[UR20][R14.64+0x10], R7 ;  /* 0x000010070e007986 */ /* 0x0003e8000c101514 */
[----:B------:R1:W-:Y:S04]  /*245f0*/  STG.E.U16 desc[UR20][R10.64+0x12], R13 ;  /* 0x0000120d0a007986 */ /* 0x0003e8000c101514 */
[----:B------:R1:W-:Y:S01]  /*24600*/  STG.E.U16 desc[UR20][R10.64+0x10], R17 ;  /* 0x000010110a007986 */ /* 0x0003e2000c101514 */
[C---:B--2---:R-:W-:Y:S04]  /*24610*/  PRMT R0, R2.reuse, 0x7632, R0 ;  /* 0x0000763202007816 */ /* 0x044fe80000000000 */
[----:B------:R-:W-:Y:S02]  /*24620*/  PRMT R114, R2, 0x5410, R0 ;  /* 0x0000541002727816 */ /* 0x000fe40000000000 */
[----:B-1----:R-:W-:Y:S04]  /*24630*/  PRMT R6, R167, 0x7632, R6 ;  /* 0x00007632a7067816 */ /* 0x002fe80000000006 */
[----:B------:R-:W-:Y:S01]  /*24640*/  LOP3.LUT R84, R6, 0xff, RZ, 0xc0, !PT ;  /* 0x000000ff06547812 */ /* 0x000fe200078ec0ff */
[----:B------:R-:W-:Y:S01]  /*24650*/  IMAD.WIDE.U32 R14, R19, -0x2daee0ad, RZ ;  /* 0xd2511f53130e7825 */ /* 0x000fe200078e00ff */
[----:B------:R-:W-:Y:S02]  /*24660*/  PRMT R6, R94, 0x7610, R6 ;  /* 0x000076105e067816 */ /* 0x000fe40000000006 */
[----:B------:R-:W-:Y:S02]  /*24670*/  PRMT R13, R120, 0x7632, R13 ;  /* 0x00007632780d7816 */ /* 0x000fe4000000000d */
[----:B------:R-:W-:Y:S01]  /*24680*/  PRMT R7, R94, 0x7632, R7 ;  /* 0x000076325e077816 */ /* 0x000fe20000000007 */
[----:B------:R-:W-:Y:S04]  /*24690*/  IMAD.WIDE R10, R217, -0x70, R10 ;  /* 0xffffff90d90a7825 */ /* 0x000fe800078e020a */
[----:B---3--:R-:W-:Y:S02]  /*246a0*/  @!P0 HADD2 R105, -R120.H1_H1, -RZ.H0_H0 ;  /* 0xa00000ff78698230 */ /* 0x008fe40000000d00 */
[----:B----4-:R-:W-:Y:S03]  /*246b0*/  @P1 HADD2 R95, -R0.H0_H0, -RZ.H0_H0 ;  /* 0xa00000ff005f1230 */ /* 0x010fe60000000900 */
[----:B------:R-:W-:Y:S01]  /*246c0*/  @!P0 STL.S16 [R1+0x27c], R105 ;  /* 0x00027c6901008387 */ /* 0x000fe20000100600 */
[----:B------:R-:W-:Y:S01]  /*246d0*/  PRMT R98, R105, 0x7610, R98 ;  /* 0x0000761069627816 */ /* 0x000fe20000000062 */
[C---:B------:R-:W-:Y:S02]  /*246e0*/  @P5 HADD2 R25, -R94.reuse.H0_H0, -RZ.H0_H0 ;  /* 0xa00000ff5e195230 */ /* 0x040fe40000000900 */
[----:B------:R1:W-:Y:S01]  /*246f0*/  @P1 STL.S16 [R1+0x2a0], R95 ;  /* 0x0002a05f01001387 */ /* 0x0003e20000100600 */
[----:B------:R-:W-:Y:S01]  /*24700*/  @!P0 PRMT R13, R98, 0x5410, RZ ;  /* 0x00005410620d8816 */ /* 0x000fe200000000ff */
[----:B------:R-:W-:Y:S02]  /*24710*/  @P3 HADD2 R24, -R94.H1_H1, -RZ.H0_H0 ;  /* 0xa00000ff5e183230 */ /* 0x000fe40000000d00 */
[----:B------:R2:W-:Y:S01]  /*24720*/  @P5 STL.S16 [R1+0x284], R25 ;  /* 0x0002841901005387 */ /* 0x0005e20000100600 */
[----:B------:R-:W-:Y:S02]  /*24730*/  PRMT R23, R25, 0x7610, R23 ;  /* 0x0000761019177816 */ /* 0x000fe40000000017 */
[----:B------:R-:W-:Y:S01]  /*24740*/  ISETP.LE.U32.AND P0, PT, R188, UR10, PT ;  /* 0x0000000abc007c0c */ /* 0x000fe2000bf03070 */
[----:B------:R3:W-:Y:S01]  /*24750*/  @P3 STL.S16 [R1+0x280], R24 ;  /* 0x0002801801003387 */ /* 0x0007e20000100600 */
[----:B------:R-:W-:Y:S01]  /*24760*/  PRMT R22, R24, 0x7610, R22 ;  /* 0x0000761018167816 */ /* 0x000fe20000000016 */
[----:B------:R-:W-:Y:S01]  /*24770*/  @P6 HADD2 R27, -R2.H0_H0, -RZ.H0_H0 ;  /* 0xa00000ff021b6230 */ /* 0x000fe20000000900 */
[----:B------:R-:W-:Y:S02]  /*24780*/  PRMT R88, R95, 0x7610, R88 ;  /* 0x000076105f587816 */ /* 0x000fe40000000058 */
[----:B------:R-:W-:Y:S02]  /*24790*/  @P5 PRMT R6, R23, 0x5410, RZ ;  /* 0x0000541017065816 */ /* 0x000fe400000000ff */
[----:B------:R-:W-:Y:S02]  /*247a0*/  ISETP.LE.U32.AND P5, PT, R84, UR10, PT ;  /* 0x0000000a54007c0c */ /* 0x000fe4000bfa3070 */
[----:B------:R-:W-:Y:S01]  /*247b0*/  @P3 PRMT R7, R22, 0x5410, RZ ;  /* 0x0000541016073816 */ /* 0x000fe200000000ff */
[----:B------:R4:W-:Y:S01]  /*247c0*/  STG.E.U16 desc[UR20][R140.64+0x10], R6 ;  /* 0x000010068c007986 */ /* 0x0009e2000c101514 */
[----:B------:R-:W-:Y:S01]  /*247d0*/  @P1 PRMT R0, R88, 0x5410, RZ ;  /* 0x0000541058001816 */ /* 0x000fe200000000ff */
[C---:B------:R-:W-:Y:S01]  /*247e0*/  @!P0 HADD2 R26, -R112.reuse.H0_H0, -RZ.H0_H0 ;  /* 0xa00000ff701a8230 */ /* 0x040fe20000000900 */
[----:B------:R-:W-:Y:S01]  /*247f0*/  PRMT R90, R27, 0x7610, R90 ;  /* 0x000076101b5a7816 */ /* 0x000fe2000000005a */
[----:B------:R-:W-:Y:S01]  /*24800*/  STG.E.U16 desc[UR20][R140.64+0x12], R7 ;  /* 0x000012078c007986 */ /* 0x000fe2000c101514 */
[----:B------:R-:W-:Y:S03]  /*24810*/  IMAD.WIDE.U32 R22, R21, -0x2daee0ad, RZ ;  /* 0xd2511f5315167825 */ /* 0x000fe600078e00ff */
[----:B------:R-:W-:Y:S01]  /*24820*/  STG.E.U16 desc[UR20][R138.64+0x20], R150 ;  /* 0x000020968a007986 */ /* 0x000fe2000c101514 */
[----:B-1----:R-:W-:Y:S02]  /*24830*/  SHF.R.U32.HI R95, RZ, 0x18, R167 ;  /* 0x00000018ff5f7819 */ /* 0x002fe400000116a7 */
[----:B------:R-:W-:Y:S01]  /*24840*/  PRMT R130, R26, 0x7610, R130 ;  /* 0x000076101a827816 */ /* 0x000fe20000000082 */
[----:B--2---:R2:W2:Y:S01]  /*24850*/  LDL.S16 R25, [R1+0x2ac] ;  /* 0x0002ac0001197983 */ /* 0x0044a20000100600 */
[----:B------:R-:W-:Y:S02]  /*24860*/  ISETP.LE.U32.AND P3, PT, R95, UR10, PT ;  /* 0x0000000a5f007c0c */ /* 0x000fe4000bf63070 */
[----:B------:R-:W-:Y:S01]  /*24870*/  @P6 PRMT R2, R90, 0x5410, RZ ;  /* 0x000054105a026816 */ /* 0x000fe200000000ff */
[----:B---3--:R1:W3:Y:S04]  /*24880*/  LDL.S16 R24, [R1+0x2a8] ;  /* 0x0002a80001187983 */ /* 0x0082e80000100600 */
[----:B------:R-:W3:Y:S04]  /*24890*/  LDL.LU R226, [R1+0x2dc] ;  /* 0x0002dc0001e27983 */ /* 0x000ee80000300800 */
[----:B------:R-:W3:Y:S01]  /*248a0*/  LDL.LU R105, [R1+0x2d0] ;  /* 0x0002d00001697983 */ /* 0x000ee20000300800 */
[----:B----4-:R-:W-:Y:S03]  /*248b0*/  LOP3.LUT R6, R96, UR13, R15, 0x96, !PT ;  /* 0x0000000d60067c12 */ /* 0x010fe6000f8e960f */
[----:B------:R-:W4:Y:S01]  /*248c0*/  LDL.LU R227, [R1+0x2cc] ;  /* 0x0002cc0001e37983 */ /* 0x000f220000300800 */
[----:B------:R-:W-:Y:S03]  /*248d0*/  LOP3.LUT R15, R14, UR12, R23, 0x96, !PT ;  /* 0x0000000c0e0f7c12 */ /* 0x000fe6000f8e9617 */
[----:B------:R-:W-:Y:S04]  /*248e0*/  @P6 STL.S16 [R1+0x2b4], R27 ;  /* 0x0002b41b01006387 */ /* 0x000fe80000100600 */
[----:B------:R-:W-:Y:S04]  /*248f0*/  @!P0 STL.S16 [R1+0x2a4], R26 ;  /* 0x0002a41a01008387 */ /* 0x000fe80000100600 */
[----:B------:R-:W-:Y:S04]  /*24900*/  STG.E.U16 desc[UR20][R138.64+0x22], R148 ;  /* 0x000022948a007986 */ /* 0x000fe8000c101514 */
[----:B------:R1:W-:Y:S04]  /*24910*/  STG.E.U16 desc[UR20][R10.64+0x20], R12 ;  /* 0x0000200c0a007986 */ /* 0x0003e8000c101514 */
[----:B------:R1:W-:Y:S02]  /*24920*/  STG.E.U16 desc[UR20][R10.64+0x22], R8 ;  /* 0x000022080a007986 */ /* 0x0003e4000c101514 */
[----:B-1----:R-:W-:Y:S02]  /*24930*/  PRMT R12, R112, 0x7610, R12 ;  /* 0x00007610700c7816 */ /* 0x002fe4000000000c */
[----:B------:R-:W-:Y:S02]  /*24940*/  @!P0 PRMT R12, R130, 0x5410, RZ ;  /* 0x00005410820c8816 */ /* 0x000fe400000000ff */
[----:B------:R-:W-:Y:S04]  /*24950*/  PRMT R8, R210, 0x7632, R8 ;  /* 0x00007632d2087816 */ /* 0x000fe80000000008 */
[----:B------:R-:W-:Y:S02]  /*24960*/  LOP3.LUT R90, R8, 0xff, RZ, 0xc0, !PT ;  /* 0x000000ff085a7812 */ /* 0x000fe400078ec0ff */
[----:B------:R-:W-:Y:S01]  /*24970*/  PRMT R8, R9, 0x7632, R8 ;  /* 0x0000763209087816 */ /* 0x000fe20000000008 */
[C---:B--2---:R-:W-:Y:S02]  /*24980*/  @!P5 HADD2 R25, -R121.reuse.H0_H0, -RZ.H0_H0 ;  /* 0xa00000ff7919d230 */ /* 0x044fe40000000900 */
[----:B---3--:R-:W-:Y:S03]  /*24990*/  @!P3 HADD2 R24, -R121.H1_H1, -RZ.H0_H0 ;  /* 0xa00000ff7918b230 */ /* 0x008fe60000000d00 */
[----:B------:R-:W-:Y:S01]  /*249a0*/  @!P5 STL.S16 [R1+0x2ac], R25 ;  /* 0x0002ac190100d387 */ /* 0x000fe20000100600 */
[----:B------:R-:W-:Y:S02]  /*249b0*/  PRMT R122, R25, 0x7610, R122 ;  /* 0x00007610197a7816 */ /* 0x000fe4000000007a */
[----:B------:R-:W-:Y:S01]  /*249c0*/  ISETP.GT.U32.AND P6, PT, R226, UR10, PT ;  /* 0x0000000ae2007c0c */ /* 0x000fe2000bfc4070 */
[----:B------:R1:W-:Y:S01]  /*249d0*/  @!P3 STL.S16 [R1+0x2a8], R24 ;  /* 0x0002a8180100b387 */ /* 0x0003e20000100600 */
[----:B------:R-:W-:Y:S02]  /*249e0*/  PRMT R115, R24, 0x7610, R115 ;  /* 0x0000761018737816 */ /* 0x000fe40000000073 */
[C---:B------:R-:W-:Y:S01]  /*249f0*/  ISETP.GT.U32.AND P0, PT, R105.reuse, UR10, PT ;  /* 0x0000000a69007c0c */ /* 0x040fe2000bf04070 */
[----:B------:R2:W3:Y:S01]  /*24a00*/  LDL.S16 R98, [R1+0x278] ;  /* 0x0002780001627983 */ /* 0x0004e20000100600 */
[----:B----4-:R-:W-:Y:S03]  /*24a10*/  PRMT R105, R105, 0x5410, R227 ;  /* 0x0000541069697816 */ /* 0x010fe600000000e3 */
[----:B------:R2:W4:Y:S04]  /*24a20*/  LDL.S16 R97, [R1+0x29c] ;  /* 0x00029c0001617983 */ /* 0x0005280000100600 */
[----:B------:R2:W2:Y:S04]  /*24a30*/  LDL.S16 R96, [R1+0x274] ;  /* 0x0002740001607983 */ /* 0x0004a80000100600 */
[----:B------:R2:W2:Y:S04]  /*24a40*/  LDL.S16 R88, [R1+0x270] ;  /* 0x0002700001587983 */ /* 0x0004a80000100600 */
[----:B------:R2:W2:Y:S04]  /*24a50*/  LDL.S16 R150, [R1+0x298] ;  /* 0x0002980001967983 */ /* 0x0004a80000100600 */
[----:B------:R2:W2:Y:S01]  /*24a60*/  LDL.S16 R149, [R1+0x26c] ;  /* 0x00026c0001957983 */ /* 0x0004a20000100600 */
[----:B-1----:R-:W-:Y:S03]  /*24a70*/  IMAD.WIDE.U32 R24, R6, -0x326172a9, RZ ;  /* 0xcd9e8d5706187825 */ /* 0x002fe600078e00ff */
[----:B------:R1:W2:Y:S01]  /*24a80*/  LDL.S16 R130, [R1+0x268] ;  /* 0x0002680001827983 */ /* 0x0002a20000100600 */
[--C-:B------:R-:W-:Y:S01]  /*24a90*/  IMAD.WIDE R6, R217, 0x70, R10.reuse ;  /* 0x00000070d9067825 */ /* 0x100fe200078e020a */
[C---:B------:R-:W-:Y:S02]  /*24aa0*/  PRMT R11, R121.reuse, 0x7610, R11 ;  /* 0x00007610790b7816 */ /* 0x040fe4000000000b */
[----:B------:R-:W-:Y:S02]  /*24ab0*/  @!P5 PRMT R11, R122, 0x5410, RZ ;  /* 0x000054107a0bd816 */ /* 0x000fe400000000ff */
[----:B------:R1:W2:Y:S01]  /*24ac0*/  LDL.S16 R122, [R1+0x264] ;  /* 0x00026400017a7983 */ /* 0x0002a20000100600 */
[----:B------:R-:W-:Y:S02]  /*24ad0*/  PRMT R10, R121, 0x7632, R10 ;  /* 0x00007632790a7816 */ /* 0x000fe4000000000a */
[----:B------:R-:W-:Y:S01]  /*24ae0*/  @!P3 PRMT R10, R115, 0x5410, RZ ;  /* 0x00005410730ab816 */ /* 0x000fe200000000ff */
[----:B------:R1:W-:Y:S01]  /*24af0*/  STG.E.U16 desc[UR20][R6.64+0x20], R16 ;  /* 0x0000201006007986 */ /* 0x0003e2000c101514 */
[----:B------:R-:W-:Y:S02]  /*24b00*/  ISETP.LE.U32.AND P5, PT, R90, UR10, PT ;  /* 0x0000000a5a007c0c */ /* 0x000fe4000bfa3070 */
[----:B------:R-:W-:Y:S01]  /*24b10*/  ISETP.GT.U32.AND P3, PT, R227, UR10, PT ;  /* 0x0000000ae3007c0c */ /* 0x000fe2000bf64070 */
[----:B------:R1:W2:Y:S01]  /*24b20*/  LDL.S16 R115, [R1+0x260] ;  /* 0x0002600001737983 */ /* 0x0002a20000100600 */
[----:B------:R-:W-:Y:S03]  /*24b30*/  LOP3.LUT R14, R172, UR16, R25, 0x96, !PT ;  /* 0x00000010ac0e7c12 */ /* 0x000fe6000f8e9619 */
[----:B------:R1:W-:Y:S02]  /*24b40*/  STG.E.U16 desc[UR20][R6.64+0x22], R13 ;  /* 0x0000220d06007986 */ /* 0x0003e4000c101514 */
[----:B------:R-:W-:Y:S02]  /*24b50*/  IMAD.WIDE.U32 R26, R14, -0x2daee0ad, RZ ;  /* 0xd2511f530e1a7825 */ /* 0x000fe400078e00ff */
[----:B------:R1:W-:Y:S04]  /*24b60*/  STG.E.U16 desc[UR20][R140.64+0x22], R10 ;  /* 0x0000220a8c007986 */ /* 0x0003e8000c101514 */
[----:B------:R-:W-:Y:S04]  /*24b70*/  STG.E.U16 desc[UR20][R140.64+0x20], R11 ;  /* 0x0000200b8c007986 */ /* 0x000fe8000c101514 */
[----:B------:R-:W-:Y:S04]  /*24b80*/  STG.E.U16 desc[UR20][R138.64+0x30], R65 ;  /* 0x000030418a007986 */ /* 0x000fe8000c101514 */
[----:B------:R-:W-:Y:S01]  /*24b90*/  STG.E.U16 desc[UR20][R138.64+0x32], R64 ;  /* 0x000032408a007986 */ /* 0x000fe2000c101514 */
[----:B-1----:R-:W-:Y:S01]  /*24ba0*/  LOP3.LUT R16, R22, UR11, R27, 0x96, !PT ;  /* 0x0000000b16107c12 */ /* 0x002fe2000f8e961b */
[----:B------:R-:W-:Y:S04]  /*24bb0*/  IMAD.WIDE.U32 R22, R15, -0x326172a9, RZ ;  /* 0xcd9e8d570f167825 */ /* 0x000fe800078e00ff */
[----:B------:R-:W-:Y:S01]  /*24bc0*/  IMAD.WIDE R6, R217, -0x70, R6 ;  /* 0xffffff90d9067825 */ /* 0x000fe200078e0206 */
[----:B------:R-:W-:Y:S02]  /*24bd0*/  LOP3.LUT R13, R24, UR15, R23, 0x96, !PT ;  /* 0x0000000f180d7c12 */ /* 0x000fe4000f8e9617 */
[----:B------:R-:W-:Y:S02]  /*24be0*/  PRMT R10, R112, 0x7632, R10 ;  /* 0x00007632700a7816 */ /* 0x000fe4000000000a */
[----:B------:R1:W-:Y:S01]  /*24bf0*/  STG.E.U16 desc[UR20][R6.64+0x32], R0 ;  /* 0x0000320006007986 */ /* 0x0003e2000c101514 */
[----:B------:R-:W-:Y:S01]  /*24c00*/  IMAD.WIDE.U32 R214, R13, -0x2daee0ad, RZ ;  /* 0xd2511f530dd67825 */ /* 0x000fe200078e00ff */
[----:B------:R-:W-:Y:S02]  /*24c10*/  PRMT R13, R125, 0x7632, R13 ;  /* 0x000076327d0d7816 */ /* 0x000fe4000000000d */
[----:B------:R1:W-:Y:S02]  /*24c20*/  STG.E.U16 desc[UR20][R6.64+0x30], R2 ;  /* 0x0000300206007986 */ /* 0x0003e4000c101514 */
[----:B-1----:R-:W-:Y:S02]  /*24c30*/  PRMT R0, R209, 0x7632, R0 ;  /* 0x00007632d1007816 */ /* 0x002fe40000000000 */
[----:B------:R-:W-:Y:S01]  /*24c40*/  PRMT R2, R111, 0x7610, R2 ;  /* 0x000076106f027816 */ /* 0x000fe20000000002 */
[----:B------:R-:W-:Y:S05]  /*24c50*/  IMAD.WIDE R6, R217, 0x70, R6 ;  /* 0x00000070d9067825 */ /* 0x000fea00078e0206 */
[----:B------:R1:W-:Y:S02]  /*24c60*/  STG.E.U16 desc[UR20][R6.64+0x30], R12 ;  /* 0x0000300c06007986 */ /* 0x0003e4000c101514 */
[----:B-1----:R-:W-:Y:S01]  /*24c70*/  PRMT R12, R126, 0x7610, R12 ;  /* 0x000076107e0c7816 */ /* 0x002fe2000000000c */
[----:B---3--:R-:W-:Y:S02]  /*24c80*/  @P6 HADD2 R98, -R112.H1_H1, -RZ.H0_H0 ;  /* 0xa00000ff70626230 */ /* 0x008fe40000000d00 */
[----:B----4-:R-:W-:Y:S03]  /*24c90*/  @!P5 HADD2 R97, -R9.H0_H0, -RZ.H0_H0 ;  /* 0xa00000ff0961d230 */ /* 0x010fe60000000900 */
[----:B------:R1:W-:Y:S01]  /*24ca0*/  @P6 STL.S16 [R1+0x278], R98 ;  /* 0x0002786201006387 */ /* 0x0003e20000100600 */
[----:B------:R-:W-:Y:S01]  /*24cb0*/  PRMT R151, R98, 0x7610, R151 ;  /* 0x0000761062977816 */ /* 0x000fe20000000097 */
[C---:B--2---:R-:W-:Y:S02]  /*24cc0*/  @P0 HADD2 R96, -R111.reuse.H0_H0, -RZ.H0_H0 ;  /* 0xa00000ff6f600230 */ /* 0x044fe40000000900 */
[----:B------:R2:W-:Y:S01]  /*24cd0*/  @!P5 STL.S16 [R1+0x29c], R97 ;  /* 0x00029c610100d387 */ /* 0x0005e20000100600 */
[----:B------:R-:W-:Y:S01]  /*24ce0*/  @P6 PRMT R10, R151, 0x5410, RZ ;  /* 0x00005410970a6816 */ /* 0x000fe200000000ff */
[----:B------:R-:W-:Y:S02]  /*24cf0*/  @P3 HADD2 R88, -R111.H1_H1, -RZ.H0_H0 ;  /* 0xa00000ff6f583230 */ /* 0x000fe40000000d00 */
[----:B------:R3:W-:Y:S01]  /*24d00*/  @P0 STL.S16 [R1+0x274], R96 ;  /* 0x0002746001000387 */ /* 0x0007e20000100600 */
[----:B------:R-:W-:Y:S02]  /*24d10*/  PRMT R19, R96, 0x7610, R19 ;  /* 0x0000761060137816 */ /* 0x000fe40000000013 */
[----:B------:R-:W-:Y:S01]  /*24d20*/  PRMT R15, R97, 0x7610, R15 ;  /* 0x00007610610f7816 */ /* 0x000fe2000000000f */
[----:B------:R4:W-:Y:S01]  /*24d30*/  @P3 STL.S16 [R1+0x270], R88 ;  /* 0x0002705801003387 */ /* 0x0009e20000100600 */
[----:B------:R-:W-:Y:S02]  /*24d40*/  PRMT R151, R9, 0x5410, R8 ;  /* 0x0000541009977816 */ /* 0x000fe40000000008 */
[----:B------:R-:W-:Y:S01]  /*24d50*/  @!P5 PRMT R9, R15, 0x5410, RZ ;  /* 0x000054100f09d816 */ /* 0x000fe200000000ff */
[----:B------:R-:W4:Y:S01]  /*24d60*/  LDL.LU R174, [R1+0x90] ;  /* 0x0000900001ae7983 */ /* 0x000f220000300800 */
[----:B------:R-:W-:Y:S01]  /*24d70*/  @P0 PRMT R2, R19, 0x5410, RZ ;  /* 0x0000541013020816 */ /* 0x000fe200000000ff */
[----:B------:R-:W3:Y:S01]  /*24d80*/  MUFU.EX2 R15, R244 ;  /* 0x000000f4000f7308 */ /* 0x000ee20000000800 */
[C---:B------:R-:W-:Y:S01]  /*24d90*/  @!P4 HADD2 R130, -R126.reuse.H1_H1, -RZ.H0_H0 ;  /* 0xa00000ff7e82c230 */ /* 0x040fe20000000d00 */
[----:B------:R-:W4:Y:S01]  /*24da0*/  LDL.LU R171, [R1+0x94] ;  /* 0x0000940001ab7983 */ /* 0x000f220000300800 */
[----:B------:R-:W-:Y:S02]  /*24db0*/  PRMT R14, R88, 0x7610, R14 ;  /* 0x00007610580e7816 */ /* 0x000fe4000000000e */
[----:B------:R-:W-:Y:S01]  /*24dc0*/  LOP3.LUT R19, R26, UR25, R215, 0x96, !PT ;  /* 0x000000191a137c12 */ /* 0x000fe2000f8e96d7 */
[----:B------:R-:W4:Y:S01]  /*24dd0*/  LDL.LU R232, [R1+0x2c8] ;  /* 0x0002c80001e87983 */ /* 0x000f220000300800 */
[----:B-1----:R-:W-:Y:S02]  /*24de0*/  SHF.R.U32.HI R98, RZ, 0x18, R209 ;  /* 0x00000018ff627819 */ /* 0x002fe400000116d1 */
[----:B------:R-:W-:Y:S01]  /*24df0*/  PRMT R79, R130, 0x7610, R79 ;  /* 0x00007610824f7816 */ /* 0x000fe2000000004f */
[----:B------:R1:W-:Y:S01]  /*24e00*/  STG.E.U16 desc[UR20][R6.64+0x32], R10 ;  /* 0x0000320a06007986 */ /* 0x0003e2000c101514 */
[----:B--2---:R-:W-:Y:S02]  /*24e10*/  LOP3.LUT R97, R209, 0xff, RZ, 0xc0, !PT ;  /* 0x000000ffd1617812 */ /* 0x004fe400078ec0ff */
[----:B------:R-:W-:Y:S01]  /*24e20*/  ISETP.LE.U32.AND P0, PT, R98, UR10, PT ;  /* 0x0000000a62007c0c */ /* 0x000fe2000bf03070 */
[----:B------:R2:W-:Y:S01]  /*24e30*/  STG.E.U16 desc[UR20][R140.64+0x30], R2 ;  /* 0x000030028c007986 */ /* 0x0005e2000c101514 */
[----:B---3--:R-:W-:Y:S01]  /*24e40*/  SHF.R.U32.HI R96, RZ, 0x18, R210 ;  /* 0x00000018ff607819 */ /* 0x008fe200000116d2 */
[----:B------:R-:W-:Y:S01]  /*24e50*/  FADD.FTZ R11, R15, R28 ;  /* 0x0000001c0f0b7221 */ /* 0x000fe20000010000 */
[----:B------:R-:W-:Y:S02]  /*24e60*/  ISETP.LE.U32.AND P5, PT, R97, UR10, PT ;  /* 0x0000000a61007c0c */ /* 0x000fe4000bfa3070 */
[----:B------:R-:W-:Y:S02]  /*24e70*/  ISETP.LE.U32.AND P6, PT, R96, UR10, PT ;  /* 0x0000000a60007c0c */ /* 0x000fe4000bfc3070 */
[----:B----4-:R-:W-:Y:S02]  /*24e80*/  LOP3.LUT R88, R0, 0xff, RZ, 0xc0, !PT ;  /* 0x000000ff00587812 */ /* 0x010fe400078ec0ff */
[----:B------:R-:W-:Y:S02]  /*24e90*/  PRMT R0, R111, 0x7632, R0 ;  /* 0x000076326f007816 */ /* 0x000fe40000000000 */
[----:B------:R-:W-:Y:S01]  /*24ea0*/  @P3 PRMT R0, R14, 0x5410, RZ ;  /* 0x000054100e003816 */ /* 0x000fe200000000ff */
[C---:B------:R-:W-:Y:S01]  /*24eb0*/  @!P0 HADD2 R115, -R125.reuse.H1_H1, -RZ.H0_H0 ;  /* 0xa00000ff7d738230 */ /* 0x040fe20000000d00 */
[----:B------:R-:W-:Y:S01]  /*24ec0*/  ISETP.LE.U32.AND P3, PT, R88, UR10, PT ;  /* 0x0000000a58007c0c */ /* 0x000fe2000bf63070 */
[----:B------:R-:W3:Y:S01]  /*24ed0*/  MUFU.EX2 R14, R243 ;  /* 0x000000f3000e7308 */ /* 0x000ee20000000800 */
[----:B------:R-:W-:Y:S01]  /*24ee0*/  PRMT R210, R86, 0x7771, RZ ;  /* 0x0000777156d27816 */ /* 0x000fe200000000ff */
[----:B------:R4:W-:Y:S01]  /*24ef0*/  STG.E.U16 desc[UR20][R140.64+0x32], R0 ;  /* 0x000032008c007986 */ /* 0x0009e2000c101514 */
[----:B------:R-:W-:Y:S01]  /*24f00*/  @!P5 HADD2 R149, -R126.H0_H0, -RZ.H0_H0 ;  /* 0xa00000ff7e95d230 */ /* 0x000fe20000000900 */
[----:B------:R-:W-:Y:S01]  /*24f10*/  PRMT R17, R115, 0x7610, R17 ;  /* 0x0000761073117816 */ /* 0x000fe20000000011 */
[----:B------:R-:W-:Y:S01]  /*24f20*/  @!P6 HADD2 R150, -R8.H0_H0, -RZ.H0_H0 ;  /* 0xa00000ff0896e230 */ /* 0x000fe20000000900 */
[----:B------:R-:W-:Y:S02]  /*24f30*/  STG.E.U16 desc[UR20][R138.64+0x40], R57 ;  /* 0x000040398a007986 */ /* 0x000fe4000c101514 */
[----:B------:R-:W-:Y:S01]  /*24f40*/  PRMT R83, R149, 0x7610, R83 ;  /* 0x0000761095537816 */ /* 0x000fe20000000053 */
[----:B-1----:R-:W-:Y:S01]  /*24f50*/  IMAD.WIDE R6, R217, -0x70, R6 ;  /* 0xffffff90d9067825 */ /* 0x002fe200078e0206 */
[----:B------:R1:W-:Y:S03]  /*24f60*/  @!P6 STL.S16 [R1+0x298], R150 ;  /* 0x000298960100e387 */ /* 0x0003e60000100600 */
[----:B------:R-:W-:Y:S01]  /*24f70*/  @!P3 HADD2 R122, -R125.H0_H0, -RZ.H0_H0 ;  /* 0xa00000ff7d7ab230 */ /* 0x000fe20000000900 */
[----:B------:R-:W-:Y:S01]  /*24f80*/  PRMT R106, R150, 0x7610, R106 ;  /* 0x00007610966a7816 */ /* 0x000fe2000000006a */
[----:B------:R1:W-:Y:S01]  /*24f90*/  @!P5 STL.S16 [R1+0x26c], R149 ;  /* 0x00026c950100d387 */ /* 0x0003e20000100600 */
[----:B------:R-:W-:Y:S01]  /*24fa0*/  @!P5 PRMT R12, R83, 0x5410, RZ ;  /* 0x00005410530cd816 */ /* 0x000fe200000000ff */
[----:B---3--:R-:W-:Y:S01]  /*24fb0*/  FADD.FTZ R172, R14, R11 ;  /* 0x0000000b0eac7221 */ /* 0x008fe20000010000 */
[----:B------:R-:W-:Y:S01]  /*24fc0*/  PRMT R99, R122, 0x7610, R99 ;  /* 0x000076107a637816 */ /* 0x000fe20000000063 */
[----:B------:R3:W-:Y:S01]  /*24fd0*/  @!P4 STL.S16 [R1+0x268], R130 ;  /* 0x000268820100c387 */ /* 0x0007e20000100600 */
[----:B------:R-:W-:Y:S02]  /*24fe0*/  @!P6 PRMT R8, R106, 0x5410, RZ ;  /* 0x000054106a08e816 */ /* 0x000fe400000000ff */
[----:B------:R-:W-:Y:S01]  /*24ff0*/  @!P0 PRMT R13, R17, 0x5410, RZ ;  /* 0x00005410110d8816 */ /* 0x000fe200000000ff */
[----:B------:R3:W-:Y:S01]  /*25000*/  @!P3 STL.S16 [R1+0x264], R122 ;  /* 0x0002647a0100b387 */ /* 0x0007e20000100600 */
[----:B--2---:R-:W-:Y:S02]  /*25010*/  PRMT R2, R85, 0x7610, R2 ;  /* 0x0000761055027816 */ /* 0x004fe40000000002 */
[----:B------:R-:W-:Y:S01]  /*25020*/  F2FP.F16.F32.PACK_AB R82, R14, R15 ;  /* 0x0000000f0e52723e */ /* 0x000fe200000000ff */
[----:B------:R2:W-:Y:S01]  /*25030*/  @!P0 STL.S16 [R1+0x260], R115 ;  /* 0x0002607301008387 */ /* 0x0005e20000100600 */
[----:B------:R-:W-:Y:S02]  /*25040*/  PRMT R15, R126, 0x7632, R15 ;  /* 0x000076327e0f7816 */ /* 0x000fe4000000000f */
[----:B------:R-:W-:Y:S01]  /*25050*/  @!P4 PRMT R15, R79, 0x5410, RZ ;  /* 0x000054104f0fc816 */ /* 0x000fe200000000ff */
[----:B------:R2:W2:Y:S01]  /*25060*/  LDL.S16 R83, [R1+0x258] ;  /* 0x0002580001537983 */ /* 0x0004a20000100600 */
[----:B------:R-:W-:Y:S02]  /*25070*/  PRMT R14, R125, 0x7610, R14 ;  /* 0x000076107d0e7816 */ /* 0x000fe4000000000e */
[----:B------:R-:W-:Y:S01]  /*25080*/  @!P3 PRMT R14, R99, 0x5410, RZ ;  /* 0x00005410630eb816 */ /* 0x000fe200000000ff */
[----:B------:R2:W2:Y:S01]  /*25090*/  LDL.S16 R106, [R1+0x288] ;  /* 0x00028800016a7983 */ /* 0x0004a20000100600 */
[----:B----4-:R-:W-:Y:S02]  /*250a0*/  PRMT R0, R164, 0x7632, R0 ;  /* 0x00007632a4007816 */ /* 0x010fe40000000000 */
[----:B------:R-:W-:Y:S01]  /*250b0*/  PRMT R11, R81, 0x7610, R11 ;  /* 0x00007610510b7816 */ /* 0x000fe2000000000b */
[----:B-1----:R4:W4:Y:S01]  /*250c0*/  LDL.S16 R150, [R1+0x290] ;  /* 0x0002900001967983 */ /* 0x0029220000100600 */
[----:B------:R-:W-:Y:S02]  /*250d0*/  LOP3.LUT R149, R173, 0xff, RZ, 0xc0, !PT ;  /* 0x000000ffad957812 */ /* 0x000fe400078ec0ff */
[----:B------:R-:W-:Y:S01]  /*250e0*/  LOP3.LUT R79, R0, 0xff, RZ, 0xc0, !PT ;  /* 0x000000ff004f7812 */ /* 0x000fe200078ec0ff */
[----:B------:R1:W4:Y:S01]  /*250f0*/  LDL.S16 R17, [R1+0x250] ;  /* 0x0002500001117983 */ /* 0x0003220000100600 */
[----:B------:R-:W-:Y:S02]  /*25100*/  ISETP.LE.U32.AND P6, PT, R149, UR10, PT ;  /* 0x0000000a95007c0c */ /* 0x000fe4000bfc3070 */
[----:B------:R-:W-:Y:S01]  /*25110*/  PRMT R0, R85, 0x7632, R0 ;  /* 0x0000763255007816 */ /* 0x000fe20000000000 */
[----:B---3--:R1:W3:Y:S01]  /*25120*/  LDL.S16 R130, [R1+0x294] ;  /* 0x0002940001827983 */ /* 0x0082e20000100600 */
[----:B------:R-:W-:Y:S02]  /*25130*/  ISETP.LE.U32.AND P1, PT, R79, UR10, PT ;  /* 0x0000000a4f007c0c */ /* 0x000fe4000bf23070 */
[----:B------:R-:W-:Y:S01]  /*25140*/  PRMT R10, R81, 0x7632, R10 ;  /* 0x00007632510a7816 */ /* 0x000fe2000000000a */
[----:B------:R1:W3:Y:S01]  /*25150*/  LDL.S16 R122, [R1+0x25c] ;  /* 0x00025c00017a7983 */ /* 0x0002e20000100600 */
[C---:B------:R-:W-:Y:S03]  /*25160*/  LOP3.LUT R81, R162.reuse, 0xff, RZ, 0xc0, !PT ;  /* 0x000000ffa2517812 */ /* 0x040fe600078ec0ff */
[----:B--2---:R1:W2:Y:S04]  /*25170*/  LDL.S16 R115, [R1+0x28c] ;  /* 0x00028c0001737983 */ /* 0x0042a80000100600 */
[----:B------:R-:W2:Y:S04]  /*25180*/  LDL.LU R218, [R1+0x2d4] ;  /* 0x0002d40001da7983 */ /* 0x000ea80000300800 */
[----:B------:R-:W2:Y:S04]  /*25190*/  LDL.LU R99, [R1+0x2d8] ;  /* 0x0002d80001637983 */ /* 0x000ea80000300800 */
[----:B------:R-:W2:Y:S04]  /*251a0*/  LDL.LU R225, [R1+0xf4] ;  /* 0x0000f40001e17983 */ /* 0x000ea80000300800 */
[----:B------:R-:W-:Y:S04]  /*251b0*/  STG.E.U16 desc[UR20][R138.64+0x42], R56 ;  /* 0x000042388a007986 */ /* 0x000fe8000c101514 */
[----:B------:R1:W-:Y:S04]  /*251c0*/  STG.E.U16 desc[UR20][R6.64+0x42], R8 ;  /* 0x0000420806007986 */ /* 0x0003e8000c101514 */
[----:B------:R1:W-:Y:S02]  /*251d0*/  STG.E.U16 desc[UR20][R6.64+0x40], R9 ;  /* 0x0000400906007986 */ /* 0x0003e4000c101514 */
[----:B-1----:R-:W-:Y:S02]  /*251e0*/  LOP3.LUT R8, R162, 0xffff, RZ, 0xc0, !PT ;  /* 0x0000ffffa2087812 */ /* 0x002fe400078ec0ff */
[----:B------:R-:W-:Y:S01]  /*251f0*/  PRMT R9, R104, 0x7610, R9 ;  /* 0x0000761068097816 */ /* 0x000fe20000000009 */
[----:B------:R-:W-:Y:S05]  /*25200*/  IMAD.WIDE R6, R217, 0x70, R6 ;  /* 0x00000070d9067825 */ /* 0x000fea00078e0206 */
[----:B------:R1:W-:Y:S04]  /*25210*/  STG.E.U16 desc[UR20][R6.64+0x40], R12 ;  /* 0x0000400c06007986 */ /* 0x0003e8000c101514 */
[----:B------:R1:W-:Y:S04]  /*25220*/  STG.E.U16 desc[UR20][R6.64+0x42], R15 ;  /* 0x0000420f06007986 */ /* 0x0003e8000c101514 */
[----:B------:R1:W-:Y:S04]  /*25230*/  STG.E.U16 desc[UR20][R140.64+0x40], R14 ;  /* 0x0000400e8c007986 */ /* 0x0003e8000c101514 */
[----:B------:R1:W-:Y:S04]  /*25240*/  STG.E.U16 desc[UR20][R140.64+0x42], R13 ;  /* 0x0000420d8c007986 */ /* 0x0003e8000c101514 */
[----:B------:R-:W-:Y:S04]  /*25250*/  STG.E.U16 desc[UR20][R138.64+0x50], R48 ;  /* 0x000050308a007986 */ /* 0x000fe8000c101514 */
[----:B------:R-:W-:Y:S01]  /*25260*/  STG.E.U16 desc[UR20][R138.64+0x52], R47 ;  /* 0x0000522f8a007986 */ /* 0x000fe2000c101514 */
[----:B-1----:R-:W-:Y:S01]  /*25270*/  LOP3.LUT R12, R101, 0xffff, RZ, 0xc0, !PT ;  /* 0x0000ffff650c7812 */ /* 0x002fe200078ec0ff */
[----:B------:R-:W-:Y:S01]  /*25280*/  IMAD.WIDE R6, R217, -0x70, R6 ;  /* 0xffffff90d9067825 */ /* 0x000fe200078e0206 */
[----:B------:R-:W-:Y:S02]  /*25290*/  PRMT R14, R119, 0x7610, R14 ;  /* 0x00007610770e7816 */ /* 0x000fe4000000000e */
[----:B------:R-:W-:Y:S02]  /*252a0*/  PRMT R13, R128, 0x7610, R13 ;  /* 0x00007610800d7816 */ /* 0x000fe4000000000d */
[----:B------:R-:W-:Y:S02]  /*252b0*/  ISETP.GT.U32.AND P5, PT, R174, UR10, PT ;  /* 0x0000000aae007c0c */ /* 0x000fe4000bfa4070 */
[----:B------:R-:W-:Y:S02]  /*252c0*/  ISETP.GT.U32.AND P4, PT, R171, UR10, PT ;  /* 0x0000000aab007c0c */ /* 0x000fe4000bf84070 */
[----:B------:R-:W-:Y:S11]  /*252d0*/  ISETP.GT.U32.AND P2, PT, R232, UR10, PT ;  /* 0x0000000ae8007c0c */ /* 0x000ff6000bf44070 */
[----:B------:R-:W-:Y:S02]  /*252e0*/  @!UPT UIADD3 URZ, UPT, UPT, URZ, URZ, URZ ;  /* 0x000000fffffff290 */ /* 0x000fe4000fffe0ff */
[C---:B------:R-:W-:Y:S05]  /*252f0*/  @P2 HADD2 R83, -R117.reuse.H1_H1, -RZ.H0_H0 ;  /* 0xa00000ff75532230 */ /* 0x040fea0000000d00 */
[----:B------:R-:W-:Y:S01]  /*25300*/  PRMT R65, R83, 0x7610, R65 ;  /* 0x0000761053417816 */ /* 0x000fe20000000041 */
[----:B----4-:R-:W-:Y:S05]  /*25310*/  @P5 HADD2 R150, -R0.H0_H0, -RZ.H0_H0 ;  /* 0xa00000ff00965230 */ /* 0x010fea0000000900 */
[----:B------:R-:W-:Y:S01]  /*25320*/  PRMT R109, R150, 0x7610, R109 ;  /* 0x00007610966d7816 */ /* 0x000fe2000000006d */
[----:B---3--:R-:W-:Y:S02]  /*25330*/  @P4 HADD2 R130, -R2.H0_H0, -RZ.H0_H0 ;  /* 0xa00000ff02824230 */ /* 0x008fe40000000900 */
[----:B------:R-:W-:Y:S03]  /*25340*/  @!P6 HADD2 R122, -R117.H0_H0, -RZ.H0_H0 ;  /* 0xa00000ff757ae230 */ /* 0x000fe60000000900 */
[----:B------:R1:W-:Y:S01]  /*25350*/  @P4 STL.S16 [R1+0x294], R130 ;  /* 0x0002948201004387 */ /* 0x0003e20000100600 */
[----:B------:R-:W-:Y:S01]  /*25360*/  PRMT R148, R130, 0x7610, R148 ;  /* 0x0000761082947816 */ /* 0x000fe20000000094 */
[----:B--2---:R-:W-:Y:S01]  /*25370*/  @!P1 HADD2 R115, -R11.H0_H0, -RZ.H0_H0 ;  /* 0xa00000ff0b739230 */ /* 0x004fe20000000900 */
[----:B------:R-:W-:Y:S04]  /*25380*/  PRMT R107, R122, 0x7610, R107 ;  /* 0x000076107a6b7816 */ /* 0x000fe8000000006b */
[----:B------:R-:W-:Y:S01]  /*25390*/  PRMT R64, R115, 0x7610, R64 ;  /* 0x0000761073407816 */ /* 0x000fe20000000040 */
[----:B-1----:R2:W3:Y:S04]  /*253a0*/  LDL.S16 R130, [R1+0x24c] ;  /* 0x00024c0001827983 */ /* 0x0024e80000100600 */
[----:B------:R-:W-:Y:S04]  /*253b0*/  @P5 STL.S16 [R1+0x290], R150 ;  /* 0x0002909601005387 */ /* 0x000fe80000100600 */
[----:B------:R1:W-:Y:S04]  /*253c0*/  @!P6 STL.S16 [R1+0x25c], R122 ;  /* 0x00025c7a0100e387 */ /* 0x0003e80000100600 */
[----:B-1----:R2:W4:Y:S04]  /*253d0*/  LDL.S16 R122, [R1+0x240] ;  /* 0x00024000017a7983 */ /* 0x0025280000100600 */
[----:B------:R1:W-:Y:S01]  /*253e0*/  @P2 STL.S16 [R1+0x258], R83 ;  /* 0x0002585301002387 */ /* 0x0003e20000100600 */
[----:B------:R-:W-:Y:S03]  /*253f0*/  ISETP.GT.U32.AND P2, PT, R225, UR10, PT ;  /* 0x0000000ae1007c0c */ /* 0x000fe6000bf44070 */
[----:B------:R2:W-:Y:S01]  /*25400*/  @!P1 STL.S16 [R1+0x28c], R115 ;  /* 0x00028c7301009387 */ /* 0x0005e20000100600 */
[----:B-1----:R-:W-:Y:S02]  /*25410*/  SHF.R.U32.HI R83, RZ, 0x18, R164 ;  /* 0x00000018ff537819 */ /* 0x002fe400000116a4 */
[--C-:B------:R-:W-:Y:S01]  /*25420*/  SHF.R.U32.HI R164, RZ, 0x8, R12.reuse ;  /* 0x00000008ffa47819 */ /* 0x100fe2000001160c */
[----:B--2---:R2:W2:Y:S01]  /*25430*/  LDL.S16 R115, [R1+0x23c] ;  /* 0x00023c0001737983 */ /* 0x0044a20000100600 */
[----:B------:R-:W-:Y:S02]  /*25440*/  ISETP.LE.U32.AND P0, PT, R83, UR10, PT ;  /* 0x0000000a53007c0c */ /* 0x000fe4000bf03070 */
[----:B------:R-:W-:Y:S11]  /*25450*/  PRMT R12, R162, 0x7632, R12 ;  /* 0x00007632a20c7816 */ /* 0x000ff6000000000c */
[----:B------:R-:W-:Y:S05]  /*25460*/  @!P0 HADD2 R106, -R10.H0_H0, -RZ.H0_H0 ;  /* 0xa00000ff0a6a8230 */ /* 0x000fea0000000900 */
[----:B------:R1:W-:Y:S01]  /*25470*/  @!P0 STL.S16 [R1+0x288], R106 ;  /* 0x0002886a01008387 */ /* 0x0003e20000100600 */
[----:B------:R-:W-:Y:S02]  /*25480*/  ISETP.LE.U32.AND P0, PT, R81, UR10, PT ;  /* 0x0000000a51007c0c */ /* 0x000fe4000bf03070 */
[----:B------:R-:W-:Y:S11]  /*25490*/  PRMT R57, R106, 0x7610, R57 ;  /* 0x000076106a397816 */ /* 0x000ff60000000039 */
[C---:B------:R-:W-:Y:S05]  /*254a0*/  @!P0 HADD2 R17, -R128.reuse.H0_H0, -RZ.H0_H0 ;  /* 0xa00000ff80118230 */ /* 0x040fea0000000900 */
[----:B------:R1:W-:Y:S01]  /*254b0*/  @!P0 STL.S16 [R1+0x250], R17 ;  /* 0x0002501101008387 */ /* 0x0003e20000100600 */
[----:B------:R-:W-:Y:S03]  /*254c0*/  PRMT R28, R17, 0x7610, R28 ;  /* 0x00007610111c7816 */ /* 0x000fe6000000001c */
[----:B------:R2:W2:Y:S01]  /*254d0*/  LDL.S16 R85, [R1+0x254] ;  /* 0x0002540001557983 */ /* 0x0004a20000100600 */
[----:B-1----:R-:W-:Y:S04]  /*254e0*/  SHF.R.U32.HI R106, RZ, 0x8, R8 ;  /* 0x00000008ff6a7819 */ /* 0x002fe80000011608 */
[----:B------:R-:W-:Y:S04]  /*254f0*/  LOP3.LUT R8, R106, 0xffff, RZ, 0xc0, !PT ;  /* 0x0000ffff6a087812 */ /* 0x000fe800078ec0ff */
[----:B------:R-:W-:Y:S02]  /*25500*/  ISETP.LE.U32.AND P1, PT, R8, UR10, PT ;  /* 0x0000000a08007c0c */ /* 0x000fe4000bf23070 */
[----:B------:R-:W-:Y:S01]  /*25510*/  LOP3.LUT R8, R72, 0xffff, RZ, 0xc0, !PT ;  /* 0x0000ffff48087812 */ /* 0x000fe200078ec0ff */
[----:B------:R-:W-:Y:S10]  /*25520*/  IMAD.WIDE.U32 R16, R16, -0x326172a9, RZ ;  /* 0xcd9e8d5710107825 */ /* 0x000ff400078e00ff */
[----:B------:R-:W-:Y:S02]  /*25530*/  @P1 LOP3.LUT R195, R195, 0x4000, RZ, 0xfc, !PT ;  /* 0x00004000c3c31812 */ /* 0x000fe400078efcff */
[----:B------:R-:W-:Y:S01]  /*25540*/  LOP3.LUT R205, R22, UR17, R17, 0x96, !PT ;  /* 0x0000001116cd7c12 */ /* 0x000fe2000f8e9611 */
[----:B------:R-:W-:Y:S01]  /*25550*/  IMAD.WIDE.U32 R22, R19, -0x326172a9, RZ ;  /* 0xcd9e8d5713167825 */ /* 0x000fe200078e00ff */
[----:B------:R-:W-:Y:S03]  /*25560*/  LOP3.LUT R195, R195, 0xffff7fff, RZ, 0xc0, !PT ;  /* 0xffff7fffc3c37812 */ /* 0x000fe600078ec0ff */
[----:B------:R-:W-:Y:S01]  /*25570*/  IMAD.MOV.U32 R215, RZ, RZ, R22 ;  /* 0x000000ffffd77224 */ /* 0x000fe200078e0016 */
[----:B------:R-:W-:Y:S02]  /*25580*/  @P2 LOP3.LUT R195, R195, 0x8000, RZ, 0xfc, !PT ;  /* 0x00008000c3c32812 */ /* 0x000fe400078efcff */
[C---:B------:R-:W-:Y:S02]  /*25590*/  PRMT R198, R22.reuse, 0x7772, RZ ;  /* 0x0000777216c67816 */ /* 0x040fe400000000ff */
[----:B------:R-:W-:Y:S02]  /*255a0*/  LOP3.LUT R195, R195, 0xfffeffff, RZ, 0xc0, !PT ;  /* 0xfffeffffc3c37812 */ /* 0x000fe400078ec0ff */
[----:B------:R-:W-:Y:S01]  /*255b0*/  PRMT R189, R22, 0x7773, RZ ;  /* 0x0000777316bd7816 */ /* 0x000fe200000000ff */
[----:B---3--:R-:W-:Y:S05]  /*255c0*/  @!P1 HADD2 R130, -R128.H1_H1, -RZ.H0_H0 ;  /* 0xa00000ff80829230 */ /* 0x008fea0000000d00 */
[----:B------:R1:W-:Y:S01]  /*255d0*/  @!P1 STL.S16 [R1+0x24c], R130 ;  /* 0x00024c8201009387 */ /* 0x0003e20000100600 */
[----:B------:R-:W-:Y:S02]  /*255e0*/  ISETP.GT.U32.AND P1, PT, R218, UR10, PT ;  /* 0x0000000ada007c0c */ /* 0x000fe4000bf24070 */
[----:B------:R-:W-:Y:S02]  /*255f0*/  PRMT R25, R130, 0x7610, R25 ;  /* 0x0000761082197816 */ /* 0x000fe40000000019 */
[----:B-1----:R-:W-:Y:S01]  /*25600*/  SHF.R.U32.HI R130, RZ, 0x8, R8 ;  /* 0x00000008ff827819 */ /* 0x002fe20000011608 */
[----:B----4-:R-:W-:Y:S03]  /*25610*/  @P2 HADD2 R122, -R9.H0_H0, -RZ.H0_H0 ;  /* 0xa00000ff097a2230 */ /* 0x010fe60000000900 */
[----:B------:R-:W-:Y:S02]  /*25620*/  LOP3.LUT R8, R130, 0xffff, RZ, 0xc0, !PT ;  /* 0x0000ffff82087812 */ /* 0x000fe400078ec0ff */
[----:B------:R1:W-:Y:S01]  /*25630*/  @P2 STL.S16 [R1+0x240], R122 ;  /* 0x0002407a01002387 */ /* 0x0003e20000100600 */
[----:B------:R-:W-:Y:S02]  /*25640*/  ISETP.GT.U32.AND P2, PT, R99, UR10, PT ;  /* 0x0000000a63007c0c */ /* 0x000fe4000bf44070 */
[----:B------:R-:W-:Y:S01]  /*25650*/  ISETP.LE.U32.AND P4, PT, R8, UR10, PT ;  /* 0x0000000a08007c0c */ /* 0x000fe2000bf83070 */
[----:B------:R4:W3:Y:S01]  /*25660*/  LDL.S16 R170, [R1+0x248] ;  /* 0x0002480001aa7983 */ /* 0x0008e20000100600 */
[----:B------:R-:W-:Y:S02]  /*25670*/  PRMT R24, R122, 0x7610, R24 ;  /* 0x000076107a187816 */ /* 0x000fe40000000018 */
[----:B------:R-:W-:Y:S01]  /*25680*/  LOP3.LUT R8, R164, 0xffff, RZ, 0xc0, !PT ;  /* 0x0000ffffa4087812 */ /* 0x000fe200078ec0ff */
[----:B------:R4:W4:Y:S03]  /*25690*/  LDL.S16 R167, [R1+0x244] ;  /* 0x0002440001a77983 */ /* 0x0009260000100600 */
[----:B------:R-:W-:Y:S03]  /*256a0*/  ISETP.LE.U32.AND P3, PT, R8, UR10, PT ;  /* 0x0000000a08007c0c */ /* 0x000fe6000bf63070 */
[----:B------:R-:W-:Y:S04]  /*256b0*/  @P2 LOP3.LUT R195, R195, 0x10000, RZ, 0xfc, !PT ;  /* 0x00010000c3c32812 */ /* 0x000fe800078efcff */
[----:B------:R-:W-:Y:S04]  /*256c0*/  LOP3.LUT R195, R195, 0xfffdffff, RZ, 0xc0, !PT ;  /* 0xfffdffffc3c37812 */ /* 0x000fe800078ec0ff */
[----:B------:R-:W-:Y:S02]  /*256d0*/  @P1 LOP3.LUT R195, R195, 0x20000, RZ, 0xfc, !PT ;  /* 0x00020000c3c31812 */ /* 0x000fe400078efcff */
[----:B-1----:R-:W-:Y:S01]  /*256e0*/  SHF.R.U32.HI R122, RZ, 0x18, R162 ;  /* 0x00000018ff7a7819 */ /* 0x002fe200000116a2 */
[C---:B--2---:R-:W-:Y:S03]  /*256f0*/  @P2 HADD2 R115, -R124.reuse.H0_H0, -RZ.H0_H0 ;  /* 0xa00000ff7c732230 */ /* 0x044fe60000000900 */
[----:B------:R-:W-:Y:S02]  /*25700*/  ISETP.LE.U32.AND P5, PT, R122, UR10, PT ;  /* 0x0000000a7a007c0c */ /* 0x000fe4000bfa3070 */
[----:B------:R1:W-:Y:S01]  /*25710*/  @P2 STL.S16 [R1+0x23c], R115 ;  /* 0x00023c7301002387 */ /* 0x0003e20000100600 */
[----:B------:R-:W-:Y:S03]  /*25720*/  PRMT R27, R115, 0x7610, R27 ;  /* 0x00007610731b7816 */ /* 0x000fe6000000001b */
[----:B------:R2:W2:Y:S01]  /*25730*/  LDL.S16 R150, [R1+0x2b0] ;  /* 0x0002b00001967983 */ /* 0x0004a20000100600 */
[----:B-1----:R-:W-:Y:S02]  /*25740*/  LOP3.LUT R115, R12, 0xff, RZ, 0xc0, !PT ;  /* 0x000000ff0c737812 */ /* 0x002fe400078ec0ff */
[----:B------:R-:W-:Y:S02]  /*25750*/  PRMT R12, R128, 0x7632, R12 ;  /* 0x00007632800c7816 */ /* 0x000fe4000000000c */
[----:B------:R-:W-:Y:S01]  /*25760*/  ISETP.LE.U32.AND P6, PT, R115, UR10, PT ;  /* 0x0000000a73007c0c */ /* 0x000fe2000bfc3070 */
[----:B------:R-:W-:Y:S05]  /*25770*/  @P1 HADD2 R85, -R124.H1_H1, -RZ.H0_H0 ;  /* 0xa00000ff7c551230 */ /* 0x000fea0000000d00 */
[----:B------:R1:W-:Y:S01]  /*25780*/  @P1 STL.S16 [R1+0x254], R85 ;  /* 0x0002545501001387 */ /* 0x0003e20000100600 */
[----:B------:R-:W-:Y:S02]  /*25790*/  PRMT R26, R85, 0x7610, R26 ;  /* 0x00007610551a7816 */ /* 0x000fe4000000001a */
[----:B------:R-:W-:Y:S02]  /*257a0*/  ISETP.GT.U32.AND P1, PT, R174, UR10, PT ;  /* 0x0000000aae007c0c */ /* 0x000fe4000bf24070 */
[--C-:B-1----:R-:W-:Y:S02]  /*257b0*/  LOP3.LUT R85, R16, UR5, R23.reuse, 0x96, !PT ;  /* 0x0000000510557c12 */ /* 0x102fe4000f8e9617 */
[----:B------:R-:W-:Y:S02]  /*257c0*/  PRMT R16, R66, 0x7632, R16 ;  /* 0x0000763242107816 */ /* 0x000fe40000000010 */
[----:B------:R-:W-:Y:S04]  /*257d0*/  LOP3.LUT R8, R85, 0xffff, RZ, 0xc0, !PT ;  /* 0x0000ffff55087812 */ /* 0x000fe800078ec0ff */
[----:B------:R-:W-:Y:S04]  /*257e0*/  SHF.R.U32.HI R162, RZ, 0x8, R8 ;  /* 0x00000008ffa27819 */ /* 0x000fe80000011608 */
[----:B------:R-:W-:Y:S04]  /*257f0*/  LOP3.LUT R8, R162, 0xffff, RZ, 0xc0, !PT ;  /* 0x0000ffffa2087812 */ /* 0x000fe800078ec0ff */
[----:B------:R-:W-:Y:S01]  /*25800*/  ISETP.LE.U32.AND P0, PT, R8, UR10, PT ;  /* 0x0000000a08007c0c */ /* 0x000fe2000bf03070 */
[----:B------:R-:W-:Y:S05]  /*25810*/  IMAD.MOV.U32 R8, RZ, RZ, R86 ;  /* 0x000000ffff087224 */ /* 0x000fea00078e0056 */
[----:B------:R-:W-:Y:S02]  /*25820*/  LOP3.LUT R208, R8, 0xff, RZ, 0xc0, !PT ;  /* 0x000000ff08d07812 */ /* 0x000fe400078ec0ff */
[----:B------:R-:W-:Y:S02]  /*25830*/  PRMT R8, R117, 0x7610, R8 ;  /* 0x0000761075087816 */ /* 0x000fe40000000008 */
[----:B------:R-:W-:Y:S01]  /*25840*/  ISETP.LE.U32.AND P2, PT, R208, UR10, PT ;  /* 0x0000000ad0007c0c */ /* 0x000fe2000bf43070 */
[C---:B---3--:R-:W-:Y:S02]  /*25850*/  @!P6 HADD2 R170, -R129.reuse.H0_H0, -RZ.H0_H0 ;  /* 0xa00000ff81aae230 */ /* 0x048fe40000000900 */
[----:B----4-:R-:W-:Y:S03]  /*25860*/  @!P5 HADD2 R167, -R129.H1_H1, -RZ.H0_H0 ;  /* 0xa00000ff81a7d230 */ /* 0x010fe60000000d00 */
[----:B------:R1:W-:Y:S01]  /*25870*/  @!P6 STL.S16 [R1+0x248], R170 ;  /* 0x000248aa0100e387 */ /* 0x0003e20000100600 */
[----:B------:R-:W-:Y:S03]  /*25880*/  PRMT R23, R170, 0x7610, R23 ;  /* 0x00007610aa177816 */ /* 0x000fe60000000017 */
[----:B------:R-:W-:Y:S01]  /*25890*/  @!P5 STL.S16 [R1+0x244], R167 ;  /* 0x000244a70100d387 */ /* 0x000fe20000100600 */
[----:B------:R-:W-:Y:S02]  /*258a0*/  PRMT R21, R167, 0x7610, R21 ;  /* 0x00007610a7157816 */ /* 0x000fe40000000015 */
[----:B-1----:R-:W-:Y:S01]  /*258b0*/  PRMT R170, R11, 0x5410, R10 ;  /* 0x000054100baa7816 */ /* 0x002fe2000000000a */
[----:B--2---:R-:W-:Y:S05]  /*258c0*/  @!P2 HADD2 R150, -R87.H0_H0, -RZ.H0_H0 ;  /* 0xa00000ff5796a230 */ /* 0x004fea0000000900 */
[----:B------:R1:W-:Y:S01]  /*258d0*/  @!P2 STL.S16 [R1+0x2b0], R150 ;  /* 0x0002b0960100a387 */ /* 0x0003e20000100600 */
[----:B------:R-:W-:Y:S03]  /*258e0*/  PRMT R131, R150, 0x7610, R131 ;  /* 0x0000761096837816 */ /* 0x000fe60000000083 */
[----:B------:R-:W2:Y:S01]  /*258f0*/  LDL.LU R229, [R1+0xf0] ;  /* 0x0000f00001e57983 */ /* 0x000ea20000300800 */
[----:B------:R-:W-:Y:S02]  /*25900*/  @!P2 PRMT R87, R131, 0x5410, RZ ;  /* 0x000054108357a816 */ /* 0x000fe400000000ff */
[----:B------:R-:W-:Y:S02]  /*25910*/  ISETP.GT.U32.AND P2, PT, R171, UR10, PT ;  /* 0x0000000aab007c0c */ /* 0x000fe4000bf44070 */
[----:B------:R-:W-:Y:S02]  /*25920*/  PRMT R131, R2, 0x5410, R0 ;  /* 0x0000541002837816 */ /* 0x000fe40000000000 */
[----:B------:R-:W-:Y:S02]  /*25930*/  @P1 PRMT R0, R109, 0x5410, RZ ;  /* 0x000054106d001816 */ /* 0x000fe400000000ff */
[----:B------:R-:W-:Y:S02]  /*25940*/  ISETP.LE.U32.AND P1, PT, R79, UR10, PT ;  /* 0x0000000a4f007c0c */ /* 0x000fe4000bf23070 */
[----:B------:R-:W-:Y:S01]  /*25950*/  PRMT R171, R171, 0x5410, R174 ;  /* 0x00005410abab7816 */ /* 0x000fe200000000ae */
[----:B------:R3:W-:Y:S01]  /*25960*/  STG.E.U16 desc[UR20][R6.64+0x52], R0 ;  /* 0x0000520006007986 */ /* 0x0007e2000c101514 */
[----:B------:R-:W-:Y:S03]  /*25970*/  PRMT R174, R99, 0x5410, R218 ;  /* 0x0000541063ae7816 */ /* 0x000fe600000000da */
[----:B------:R-:W-:Y:S02]  /*25980*/  @P2 PRMT R2, R148, 0x5410, RZ ;  /* 0x0000541094022816 */ /* 0x000fe400000000ff */
[----:B------:R-:W-:Y:S03]  /*25990*/  ISETP.LE.U32.AND P2, PT, R149, UR10, PT ;  /* 0x0000000a95007c0c */ /* 0x000fe6000bf43070 */
[----:B------:R4:W-:Y:S01]  /*259a0*/  STG.E.U16 desc[UR20][R6.64+0x50], R2 ;  /* 0x0000500206007986 */ /* 0x0009e2000c101514 */
[----:B------:R-:W-:Y:S02]  /*259b0*/  @!P1 PRMT R11, R64, 0x5410, RZ ;  /* 0x00005410400b9816 */ /* 0x000fe400000000ff */
[----:B------:R-:W-:Y:S02]  /*259c0*/  LOP3.LUT P1, RZ, R195, 0x20000, RZ, 0xc0, !PT ;  /* 0x00020000c3ff7812 */ /* 0x000fe4000782c0ff */
[----:B-1----:R-:W-:Y:S05]  /*259d0*/  LOP3.LUT R150, R199, 0xff, RZ, 0xc0, !PT ;  /* 0x000000ffc7967812 */ /* 0x002fea00078ec0ff */
[----:B------:R-:W-:Y:S02]  /*259e0*/  @!P2 PRMT R8, R107, 0x5410, RZ ;  /* 0x000054106b08a816 */ /* 0x000fe400000000ff */
[----:B------:R-:W-:Y:S02]  /*259f0*/  ISETP.GT.U32.AND P2, PT, R232, UR10, PT ;  /* 0x0000000ae8007c0c */ /* 0x000fe4000bf44070 */
[----:B---3--:R-:W-:Y:S02]  /*25a00*/  PRMT R0, R124, 0x7610, R0 ;  /* 0x000076107c007816 */ /* 0x008fe40000000000 */
[----:B----4-:R-:W-:Y:S01]  /*25a10*/  PRMT R2, R117, 0x7632, R2 ;  /* 0x0000763275027816 */ /* 0x010fe20000000002 */
[----:B------:R-:W-:Y:S08]  /*25a20*/  IMAD.WIDE R6, R217, 0x70, R6 ;  /* 0x00000070d9067825 */ /* 0x000ff000078e0206 */
[----:B------:R-:W-:Y:S02]  /*25a30*/  @P2 PRMT R2, R65, 0x5410, RZ ;  /* 0x0000541041022816 */ /* 0x000fe400000000ff */
[----:B------:R-:W-:Y:S01]  /*25a40*/  ISETP.LE.U32.AND P2, PT, R83, UR10, PT ;  /* 0x0000000a53007c0c */ /* 0x000fe2000bf43070 */
[----:B------:R1:W-:Y:S04]  /*25a50*/  STG.E.U16 desc[UR20][R6.64+0x50], R8 ;  /* 0x0000500806007986 */ /* 0x0003e8000c101514 */
[----:B------:R3:W-:Y:S08]  /*25a60*/  STG.E.U16 desc[UR20][R6.64+0x52], R2 ;  /* 0x0000520206007986 */ /* 0x0007f0000c101514 */
[----:B------:R-:W-:Y:S02]  /*25a70*/  @!P2 PRMT R10, R57, 0x5410, RZ ;  /* 0x00005410390aa816 */ /* 0x000fe400000000ff */
[----:B------:R-:W-:Y:S11]  /*25a80*/  ISETP.LE.U32.AND P2, PT, R81, UR10, PT ;  /* 0x0000000a51007c0c */ /* 0x000ff6000bf43070 */
[----:B------:R-:W-:Y:S02]  /*25a90*/  @!UPT UIADD3 URZ, UPT, UPT, URZ, URZ, URZ ;  /* 0x000000fffffff290 */ /* 0x000fe4000fffe0ff */
[----:B------:R-:W-:Y:S01]  /*25aa0*/  @!P2 PRMT R13, R28, 0x5410, RZ ;  /* 0x000054101c0da816 */ /* 0x000fe200000000ff */
[----:B-1----:R-:W-:Y:S01]  /*25ab0*/  MUFU.EX2 R8, R35 ;  /* 0x0000002300087308 */ /* 0x002fe20000000800 */
[----:B------:R-:W-:Y:S01]  /*25ac0*/  LOP3.LUT P2, RZ, R195, 0x10000, RZ, 0xc0, !PT ;  /* 0x00010000c3ff7812 */ /* 0x000fe2000784c0ff */
[----:B---3--:R-:W-:Y:S01]  /*25ad0*/  IMAD.WIDE R6, R217, -0x70, R6 ;  /* 0xffffff90d9067825 */ /* 0x008fe200078e0206 */
[----:B------:R-:W-:Y:S02]  /*25ae0*/  PRMT R2, R104, 0x7632, R2 ;  /* 0x0000763268027816 */ /* 0x000fe40000000002 */
[----:B------:R-:W-:Y:S02]  /*25af0*/  SHF.R.U32.HI R104, RZ, 0x18, R73 ;  /* 0x00000018ff687819 */ /* 0x000fe40000011649 */
[----:B------:R-:W-:Y:S07]  /*25b00*/  PRMT R167, R9, 0x5410, R2 ;  /* 0x0000541009a77816 */ /* 0x000fee0000000002 */
[----:B------:R-:W-:Y:S02]  /*25b10*/  @P2 PRMT R0, R27, 0x5410, RZ ;  /* 0x000054101b002816 */ /* 0x000fe400000000ff */
[----:B------:R4:W3:Y:S01]  /*25b20*/  LDL.S16 R27, [R1+0x230] ;  /* 0x00023000011b7983 */ /* 0x0008e20000100600 */
[C---:B------:R-:W-:Y:S03]  /*25b30*/  LOP3.LUT P2, RZ, R195.reuse, 0x8000, RZ, 0xc0, !PT ;  /* 0x00008000c3ff7812 */ /* 0x040fe6000784c0ff */
[----:B------:R1:W-:Y:S10]  /*25b40*/  STG.E.U16 desc[UR20][R140.64+0x50], R0 ;  /* 0x000050008c007986 */ /* 0x0003f4000c101514 */
[----:B------:R-:W-:Y:S02]  /*25b50*/  @P2 PRMT R9, R24, 0x5410, RZ ;  /* 0x0000541018092816 */ /* 0x000fe400000000ff */
[C---:B------:R-:W-:Y:S02]  /*25b60*/  LOP3.LUT P2, RZ, R195.reuse, 0x1000, RZ, 0xc0, !PT ;  /* 0x00001000c3ff7812 */ /* 0x040fe4000784c0ff */
[----:B-1----:R-:W-:Y:S02]  /*25b70*/  PRMT R0, R124, 0x7632, R0 ;  /* 0x000076327c007816 */ /* 0x002fe40000000000 */
[----:B------:R-:W-:Y:S02]  /*25b80*/  @P1 PRMT R0, R26, 0x5410, RZ ;  /* 0x000054101a001816 */ /* 0x000fe400000000ff */
[----:B------:R4:W4:Y:S01]  /*25b90*/  LDL.S16 R26, [R1+0x224] ;  /* 0x00022400011a7983 */ /* 0x0009220000100600 */
[----:B------:R-:W-:Y:S03]  /*25ba0*/  LOP3.LUT P1, RZ, R195, 0x4000, RZ, 0xc0, !PT ;  /* 0x00004000c3ff7812 */ /* 0x000fe6000782c0ff */
[----:B------:R-:W4:Y:S04]  /*25bb0*/  LDL.LU R234, [R1+0x110] ;  /* 0x0001100001ea7983 */ /* 0x000f280000300800 */
[----:B------:R-:W4:Y:S04]  /*25bc0*/  LDL.LU R233, [R1+0x118] ;  /* 0x0001180001e97983 */ /* 0x000f280000300800 */
[----:B------:R-:W4:Y:S02]  /*25bd0*/  LDL.LU R199, [R1+0x3b8] ;  /* 0x0003b80001c77983 */ /* 0x000f240000300800 */
[----:B------:R-:W-:Y:S02]  /*25be0*/  @!P1 PRMT R12, R25, 0x5410, RZ ;  /* 0x00005410190c9816 */ /* 0x000fe400000000ff */
[----:B------:R1:W4:Y:S01]  /*25bf0*/  LDL.S16 R25, [R1+0x1f4] ;  /* 0x0001f40001197983 */ /* 0x0003220000100600 */
[----:B------:R-:W-:Y:S03]  /*25c00*/  LOP3.LUT P1, RZ, R195, 0x2000, RZ, 0xc0, !PT ;  /* 0x00002000c3ff7812 */ /* 0x000fe6000782c0ff */
[----:B------:R1:W4:Y:S04]  /*25c10*/  LDL.S16 R24, [R1+0x1f0] ;  /* 0x0001f00001187983 */ /* 0x0003280000100600 */
[----:B------:R-:W-:Y:S04]  /*25c20*/  STG.E.U16 desc[UR20][R140.64+0x52], R0 ;  /* 0x000052008c007986 */ /* 0x000fe8000c101514 */
[----:B------:R-:W-:Y:S04]  /*25c30*/  STG.E.U16 desc[UR20][R138.64+0x60], R46 ;  /* 0x0000602e8a007986 */ /* 0x000fe8000c101514 */
[----:B------:R-:W-:Y:S04]  /*25c40*/  STG.E.U16 desc[UR20][R138.64+0x62], R45 ;  /* 0x0000622d8a007986 */ /* 0x000fe8000c101514 */
[----:B------:R1:W-:Y:S04]  /*25c50*/  STG.E.U16 desc[UR20][R6.64+0x62], R10 ;  /* 0x0000620a06007986 */ /* 0x0003e8000c101514 */
[----:B------:R1:W-:Y:S02]  /*25c60*/  STG.E.U16 desc[UR20][R6.64+0x60], R11 ;  /* 0x0000600b06007986 */ /* 0x0003e4000c101514 */
[----:B-1----:R-:W1:Y:S01]  /*25c70*/  MUFU.EX2 R10, R40 ;  /* 0x00000028000a7308 */ /* 0x002e620000000800 */
[----:B------:R-:W-:Y:S01]  /*25c80*/  PRMT R11, R29, 0x5410, R41 ;  /* 0x000054101d0b7816 */ /* 0x000fe20000000029 */
[----:B------:R-:W-:Y:S03]  /*25c90*/  IMAD.WIDE R6, R217, 0x70, R6 ;  /* 0x00000070d9067825 */ /* 0x000fe600078e0206 */
[----:B------:R-:W-:Y:S02]  /*25ca0*/  LOP3.LUT R11, R11, 0xff00ff, RZ, 0xc0, !PT ;  /* 0x00ff00ff0b0b7812 */ /* 0x000fe400078ec0ff */
[----:B------:R1:W-:Y:S03]  /*25cb0*/  STG.E.U16 desc[UR20][R6.64+0x60], R13 ;  /* 0x0000600d06007986 */ /* 0x0003e6000c101514 */
[--C-:B------:R-:W-:Y:S01]  /*25cc0*/  HSET2.LE.AND R11, R11, R194.reuse, PT ;  /* 0x000000c20b0b7233 */ /* 0x100fe20003803000 */
[----:B------:R1:W-:Y:S02]  /*25cd0*/  STG.E.U16 desc[UR20][R6.64+0x62], R12 ;  /* 0x0000620c06007986 */ /* 0x0003e4000c101514 */
[----:B-1----:R-:W-:Y:S01]  /*25ce0*/  FADD.FTZ R0, R10, R43 ;  /* 0x0000002b0a007221 */ /* 0x002fe20000010000 */
[C---:B------:R-:W-:Y:S01]  /*25cf0*/  F2FP.F16.F32.PACK_AB R123, R8.reuse, R10 ;  /* 0x0000000a087b723e */ /* 0x040fe200000000ff */
[----:B------:R-:W-:Y:S01]  /*25d00*/  IMAD.MOV.U32 R10, RZ, RZ, R156 ;  /* 0x000000ffff0a7224 */ /* 0x000fe200078e009c */
[----:B------:R-:W-:Y:S01]  /*25d10*/  LOP3.LUT R11, R51, R11, RZ, 0xc0, !PT ;  /* 0x0000000b330b7212 */ /* 0x000fe200078ec0ff */
[----:B------:R-:W-:Y:S01]  /*25d20*/  FADD.FTZ R148, R8, R0 ;  /* 0x0000000008947221 */ /* 0x000fe20000010000 */
[----:B------:R-:W-:Y:S01]  /*25d30*/  PRMT R8, R129, 0x7610, R8 ;  /* 0x0000761081087816 */ /* 0x000fe20000000008 */
[----:B------:R-:W-:Y:S01]  /*25d40*/  IMAD.MOV.U32 R43, RZ, RZ, R231 ;  /* 0x000000ffff2b7224 */ /* 0x000fe200078e00e7 */
[----:B------:R-:W-:Y:S02]  /*25d50*/  @!P6 PRMT R8, R23, 0x5410, RZ ;  /* 0x000054101708e816 */ /* 0x000fe400000000ff */
[----:B------:R-:W-:Y:S02]  /*25d60*/  PRMT R0, R129, 0x7632, R0 ;  /* 0x0000763281007816 */ /* 0x000fe40000000000 */
[----:B------:R-:W-:Y:S01]  /*25d70*/  @!P5 PRMT R0, R21, 0x5410, RZ ;  /* 0x000054101500d816 */ /* 0x000fe200000000ff */
[----:B------:R1:W-:Y:S01]  /*25d80*/  STG.E.U16 desc[UR20][R140.64+0x60], R8 ;  /* 0x000060088c007986 */ /* 0x0003e2000c101514 */
[----:B------:R-:W-:Y:S02]  /*25d90*/  ISETP.LE.U32.AND P5, PT, R150, UR10, PT ;  /* 0x0000000a96007c0c */ /* 0x000fe4000bfa3070 */
[----:B------:R-:W-:Y:S01]  /*25da0*/  PRMT R21, R30, 0x5410, R250 ;  /* 0x000054101e157816 */ /* 0x000fe200000000fa */
[----:B------:R1:W-:Y:S01]  /*25db0*/  STG.E.U16 desc[UR20][R140.64+0x62], R0 ;  /* 0x000062008c007986 */ /* 0x0003e2000c101514 */
[----:B------:R-:W-:Y:S03]  /*25dc0*/  PRMT R23, R249, 0x5410, R248 ;  /* 0x00005410f9177816 */ /* 0x000fe600000000f8 */
[----:B------:R-:W-:Y:S01]  /*25dd0*/  STG.E.U16 desc[UR20][R138.64+0x70], R33 ;  /* 0x000070218a007986 */ /* 0x000fe2000c101514 */
[----:B------:R-:W-:Y:S03]  /*25de0*/  PRMT R13, R119, 0x7632, R13 ;  /* 0x00007632770d7816 */ /* 0x000fe6000000000d */
[----:B------:R-:W-:Y:S01]  /*25df0*/  STG.E.U16 desc[UR20][R138.64+0x72], R31 ;  /* 0x0000721f8a007986 */ /* 0x000fe2000c101514 */
[----:B------:R-:W-:Y:S01]  /*25e00*/  IMAD.WIDE R6, R217, -0x70, R6 ;  /* 0xffffff90d9067825 */ /* 0x000fe200078e0206 */
[----:B------:R-:W-:Y:S04]  /*25e10*/  PRMT R12, R127, 0x7610, R12 ;  /* 0x000076107f0c7816 */ /* 0x000fe8000000000c */
[----:B------:R-:W-:Y:S01]  /*25e20*/  STG.E.U16 desc[UR20][R6.64+0x70], R9 ;  /* 0x0000700906007986 */ /* 0x000fe2000c101514 */
[----:B-1----:R-:W-:Y:S02]  /*25e30*/  PRMT R8, R73, 0x7632, R8 ;  /* 0x0000763249087816 */ /* 0x002fe40000000008 */
[----:B------:R-:W-:Y:S02]  /*25e40*/  LOP3.LUT R0, R10, 0xff, RZ, 0xc0, !PT ;  /* 0x000000ff0a007812 */ /* 0x000fe400078ec0ff */
[----:B------:R-:W-:Y:S02]  /*25e50*/  PRMT R10, R228, 0x5410, R230 ;  /* 0x00005410e40a7816 */ /* 0x000fe400000000e6 */
[----:B------:R-:W-:Y:S02]  /*25e60*/  LOP3.LUT R109, R8, 0xff, RZ, 0xc0, !PT ;  /* 0x000000ff086d7812 */ /* 0x000fe400078ec0ff */
[----:B--2---:R-:W-:Y:S11]  /*25e70*/  ISETP.GT.U32.AND P6, PT, R229, UR10, PT ;  /* 0x0000000ae5007c0c */ /* 0x004ff6000bfc4070 */
[----:B------:R-:W-:Y:S02]  /*25e80*/  @!UPT UIADD3 URZ, UPT, UPT, URZ, URZ, URZ ;  /* 0x000000fffffff290 */ /* 0x000fe4000fffe0ff */
[----:B---3--:R-:W-:Y:S05]  /*25e90*/  @P6 HADD2 R27, -R2.H0_H0, -RZ.H0_H0 ;  /* 0xa00000ff021b6230 */ /* 0x008fea0000000900 */
[----:B------:R-:W-:Y:S01]  /*25ea0*/  @P6 STL.S16 [R1+0x230], R27 ;  /* 0x0002301b01006387 */ /* 0x000fe20000100600 */
[----:B------:R-:W-:Y:S04]  /*25eb0*/  PRMT R17, R27, 0x7610, R17 ;  /* 0x000076101b117816 */ /* 0x000fe80000000011 */
[----:B------:R-:W-:Y:S02]  /*25ec0*/  @P6 PRMT R2, R17, 0x5410, RZ ;  /* 0x0000541011026816 */ /* 0x000fe400000000ff */
[----:B------:R-:W-:Y:S03]  /*25ed0*/  PRMT R17, R221, 0x5410, R222 ;  /* 0x00005410dd117816 */ /* 0x000fe600000000de */
[----:B------:R1:W-:Y:S01]  /*25ee0*/  STG.E.U16 desc[UR20][R6.64+0x72], R2 ;  /* 0x0000720206007986 */ /* 0x0003e2000c101514 */
[----:B----4-:R-:W-:Y:S05]  /*25ef0*/  @!P5 HADD2 R26, -R119.H0_H0, -RZ.H0_H0 ;  /* 0xa00000ff771ad230 */ /* 0x010fea0000000900 */
[----:B------:R-:W-:Y:S01]  /*25f00*/  @!P5 STL.S16 [R1+0x224], R26 ;  /* 0x0002241a0100d387 */ /* 0x000fe20000100600 */
[----:B------:R-:W-:Y:S01]  /*25f10*/  PRMT R15, R26, 0x7610, R15 ;  /* 0x000076101a0f7816 */ /* 0x000fe2000000000f */
[----:B-1----:R-:W-:Y:S01]  /*25f20*/  IMAD.WIDE R6, R217, 0x70, R6 ;  /* 0x00000070d9067825 */ /* 0x002fe200078e0206 */
[----:B------:R-:W-:Y:S01]  /*25f30*/  ISETP.GT.U32.AND P6, PT, R233, UR10, PT ;  /* 0x0000000ae9007c0c */ /* 0x000fe2000bfc4070 */
[----:B------:R-:W2:Y:S01]  /*25f40*/  LDL.LU R223, [R1+0x108] ;  /* 0x0001080001df7983 */ /* 0x000ea20000300800 */
[----:B------:R-:W-:Y:S02]  /*25f50*/  @!P5 PRMT R14, R15, 0x5410, RZ ;  /* 0x000054100f0ed816 */ /* 0x000fe400000000ff */
[----:B------:R-:W-:Y:S01]  /*25f60*/  ISETP.GT.U32.AND P5, PT, R234, UR10, PT ;  /* 0x0000000aea007c0c */ /* 0x000fe2000bfa4070 */
[----:B------:R-:W3:Y:S01]  /*25f70*/  LDL.LU R107, [R1+0x68] ;  /* 0x00006800016b7983 */ /* 0x000ee20000300800 */
[----:B------:R-:W-:Y:S01]  /*25f80*/  PRMT R15, R0, 0x5410, R224 ;  /* 0x00005410000f7816 */ /* 0x000fe200000000e0 */
[----:B------:R-:W-:Y:S01]  /*25f90*/  VIADD R46, R199, 0x4020 ;  /* 0x00004020c72e7836 */ /* 0x000fe20000000000 */
[----:B------:R-:W-:Y:S01]  /*25fa0*/  PRMT R0, R66, 0x7610, R0 ;  /* 0x0000761042007816 */ /* 0x000fe20000000000 */
[----:B------:R-:W4:Y:S01]  /*25fb0*/  LDL.LU R207, [R1+0x64] ;  /* 0x0000640001cf7983 */ /* 0x000f220000300800 */
[--C-:B------:R-:W-:Y:S02]  /*25fc0*/  HSET2.LE.AND R2, R10, R194.reuse, PT ;  /* 0x000000c20a027233 */ /* 0x100fe40003803000 */
[--C-:B------:R-:W-:Y:S01]  /*25fd0*/  HSET2.LE.AND R10, R15, R194.reuse, PT ;  /* 0x000000c20f0a7233 */ /* 0x100fe20003803000 */
[----:B------:R1:W4:Y:S01]  /*25fe0*/  LDL.S16 R29, [R1+0x218] ;  /* 0x00021800011d7983 */ /* 0x0003220000100600 */
[----:B------:R-:W-:Y:S01]  /*25ff0*/  @P6 HADD2 R25, -R119.H1_H1, -RZ.H0_H0 ;  /* 0xa00000ff77196230 */ /* 0x000fe20000000d00 */
[----:B------:R1:W-:Y:S02]  /*26000*/  MUFU.EX2 R15, R36 ;  /* 0x00000024000f7308 */ /* 0x0003e40000000800 */
[----:B------:R-:W4:Y:S01]  /*26010*/  LDL R28, [R1+0x340] ;  /* 0x00034000011c7983 */ /* 0x000f220000100800 */
[----:B------:R-:W-:Y:S01]  /*26020*/  @P5 HADD2 R24, -R127.H0_H0, -RZ.H0_H0 ;  /* 0xa00000ff7f185230 */ /* 0x000fe20000000900 */
[----:B------:R-:W-:Y:S02]  /*26030*/  PRMT R19, R25, 0x7610, R19 ;  /* 0x0000761019137816 */ /* 0x000fe40000000013 */
[----:B------:R-:W4:Y:S02]  /*26040*/  LDL.LU R173, [R1+0x60] ;  /* 0x0000600001ad7983 */ /* 0x000f240000300800 */
[----:B------:R-:W-:Y:S02]  /*26050*/  @P6 PRMT R13, R19, 0x5410, RZ ;  /* 0x00005410130d6816 */ /* 0x000fe400000000ff */
[----:B------:R2:W4:Y:S01]  /*26060*/  LDL.S16 R57, [R1+0x220] ;  /* 0x0002200001397983 */ /* 0x0005220000100600 */
[----:B------:R-:W-:Y:S01]  /*26070*/  PRMT R9, R24, 0x7610, R9 ;  /* 0x0000761018097816 */ /* 0x000fe20000000009 */
[----:B------:R-:W1:Y:S02]  /*26080*/  MUFU.EX2 R19, R252 ;  /* 0x000000fc00137308 */ /* 0x000e640000000800 */
[----:B------:R-:W-:Y:S01]  /*26090*/  @P6 STL.S16 [R1+0x1f4], R25 ;  /* 0x0001f41901006387 */ /* 0x000fe20000100600 */
[----:B------:R-:W-:Y:S02]  /*260a0*/  ISETP.LE.U32.AND P6, PT, R109, UR10, PT ;  /* 0x0000000a6d007c0c */ /* 0x000fe4000bfc3070 */
[----:B------:R-:W-:Y:S01]  /*260b0*/  @P5 PRMT R12, R9, 0x5410, RZ ;  /* 0x00005410090c5816 */ /* 0x000fe200000000ff */
[----:B------:R-:W-:Y:S04]  /*260c0*/  @P5 STL.S16 [R1+0x1f0], R24 ;  /* 0x0001f01801005387 */ /* 0x000fe80000100600 */
[----:B-1----:R-:W4:Y:S04]  /*260d0*/  LDL.LU R36, [R1+0x3b4] ;  /* 0x0003b40001247983 */ /* 0x002f280000300800 */
[----:B------:R-:W1:Y:S01]  /*260e0*/  LDSM.16.MT88.4 R24, [R199+0x4000] ;  /* 0x00400000c718783b */ /* 0x000e620000004200 */
[----:B------:R-:W-:Y:S03]  /*260f0*/  F2FP.F16.F32.PACK_AB R209, R15, R19 ;  /* 0x000000130fd1723e */ /* 0x000fe600000000ff */
[----:B------:R-:W-:Y:S04]  /*26100*/  STG.E.U16 desc[UR20][R6.64+0x70], R14 ;  /* 0x0000700e06007986 */ /* 0x000fe8000c101514 */
[----:B------:R1:W-:Y:S04]  /*26110*/  STG.E.U16 desc[UR20][R6.64+0x72], R13 ;  /* 0x0000720d06007986 */ /* 0x0003e8000c101514 */
[----:B------:R-:W-:Y:S01]  /*26120*/  STG.E.U16 desc[UR20][R140.64+0x70], R12 ;  /* 0x0000700c8c007986 */ /* 0x000fe2000c101514 */
[----:B-1----:R-:W-:Y:S01]  /*26130*/  PRMT R13, R67, 0x5410, R32 ;  /* 0x00005410430d7816 */ /* 0x002fe20000000020 */
[----:B------:R-:W-:Y:S04]  /*26140*/  IMAD.WIDE R6, R217, -0x70, R6 ;  /* 0xffffff90d9067825 */ /* 0x000fe800078e0206 */
[----:B------:R-:W-:Y:S01]  /*26150*/  IMAD.MOV.U32 R32, RZ, RZ, R152 ;  /* 0x000000ffff207224 */ /* 0x000fe200078e0098 */
[----:B------:R-:W-:Y:S02]  /*26160*/  PRMT R152, R187, 0x5410, R179 ;  /* 0x00005410bb987816 */ /* 0x000fe400000000b3 */
[----:B--2---:R-:W-:Y:S02]  /*26170*/  ISETP.GT.U32.AND P5, PT, R223, UR10, PT ;  /* 0x0000000adf007c0c */ /* 0x004fe4000bfa4070 */
[----:B---3--:R-:W-:Y:S02]  /*26180*/  LOP3.LUT R8, R107, R2, RZ, 0xc0, !PT ;  /* 0x000000026b087212 */ /* 0x008fe400078ec0ff */
[--C-:B------:R-:W-:Y:S02]  /*26190*/  HSET2.LE.AND R2, R17, R194.reuse, PT ;  /* 0x000000c211027233 */ /* 0x100fe40003803000 */
[----:B------:R-:W-:Y:S02]  /*261a0*/  LOP3.LUT R107, R72, 0xff, RZ, 0xc0, !PT ;  /* 0x000000ff486b7812 */ /* 0x000fe400078ec0ff */
[----:B----4-:R-:W-:Y:S01]  /*261b0*/  LOP3.LUT R10, R207, R10, RZ, 0xc0, !PT ;  /* 0x0000000acf0a7212 */ /* 0x010fe200078ec0ff */
[----:B------:R-:W-:Y:S01]  /*261c0*/  @!P6 HADD2 R29, -R0.H0_H0, -RZ.H0_H0 ;  /* 0xa00000ff001de230 */ /* 0x000fe20000000900 */
[----:B------:R-:W-:Y:S01]  /*261d0*/  PRMT R207, R22, 0x7771, RZ ;  /* 0x0000777116cf7816 */ /* 0x000fe200000000ff */
[----:B------:R-:W-:Y:S01]  /*261e0*/  IMAD.MOV.U32 R22, RZ, RZ, R94 ;  /* 0x000000ffff167224 */ /* 0x000fe200078e005e */
[----:B------:R-:W-:Y:S01]  /*261f0*/  SHF.R.U32.HI R94, RZ, 0x18, R72 ;  /* 0x00000018ff5e7819 */ /* 0x000fe20000011648 */
[----:B------:R-:W-:Y:S01]  /*26200*/  @P1 VIADD R46, R28, 0xffffffe0 ;  /* 0xffffffe01c2e1836 */ /* 0x000fe20000000000 */
[----:B------:R-:W-:Y:S01]  /*26210*/  @!P6 STL.S16 [R1+0x218], R29 ;  /* 0x0002181d0100e387 */ /* 0x000fe20000100600 */
[----:B------:R-:W-:Y:S02]  /*26220*/  PRMT R56, R29, 0x7610, R56 ;  /* 0x000076101d387816 */ /* 0x000fe40000000038 */
[----:B------:R-:W-:Y:S01]  /*26230*/  LOP3.LUT R9, R173, R2, RZ, 0xc0, !PT ;  /* 0x00000002ad097212 */ /* 0x000fe200078ec0ff */
[----:B------:R-:W2:Y:S01]  /*26240*/  LDL.LU R40, [R1+0x38] ;  /* 0x0000380001287983 */ /* 0x000ea20000300800 */
[----:B------:R-:W-:Y:S01]  /*26250*/  FADD.FTZ R2, R19, R50 ;  /* 0x0000003213027221 */ /* 0x000fe20000010000 */
[----:B------:R-:W-:Y:S01]  /*26260*/  PRMT R173, R0, 0x5410, R16 ;  /* 0x0000541000ad7816 */ /* 0x000fe20000000010 */
[----:B------:R-:W-:Y:S01]  /*26270*/  @P5 HADD2 R57, -R127.H1_H1, -RZ.H0_H0 ;  /* 0xa00000ff7f395230 */ /* 0x000fe20000000d00 */
[----:B------:R-:W2:Y:S01]  /*26280*/  LDL.LU R41, [R1+0x3c] ;  /* 0x00003c0001297983 */ /* 0x000ea20000300800 */
[----:B------:R-:W-:Y:S01]  /*26290*/  @!P6 PRMT R0, R56, 0x5410, RZ ;  /* 0x000054103800e816 */ /* 0x000fe200000000ff */
[----:B------:R-:W-:Y:S01]  /*262a0*/  FADD.FTZ R156, R15, R2 ;  /* 0x000000020f9c7221 */ /* 0x000fe20000010000 */
[----:B------:R-:W-:Y:S01]  /*262b0*/  ISETP.LE.U32.AND P6, PT, R104, UR10, PT ;  /* 0x0000000a68007c0c */ /* 0x000fe2000bfc3070 */
[----:B------:R-:W3:Y:S01]  /*262c0*/  LDL.LU R37, [R1+0x3b0] ;  /* 0x0003b00001257983 */ /* 0x000ee20000300800 */
[----:B------:R-:W-:Y:S02]  /*262d0*/  PRMT R48, R57, 0x7610, R48 ;  /* 0x0000761039307816 */ /* 0x000fe40000000030 */
[----:B------:R-:W-:Y:S01]  /*262e0*/  PRMT R2, R127, 0x7632, R2 ;  /* 0x000076327f027816 */ /* 0x000fe20000000002 */
[----:B------:R-:W4:Y:S01]  /*262f0*/  LDL.LU R231, [R1+0x3ac] ;  /* 0x0003ac0001e77983 */ /* 0x000f220000300800 */
[----:B------:R-:W-:Y:S01]  /*26300*/  @P5 PRMT R2, R48, 0x5410, RZ ;  /* 0x0000541030025816 */ /* 0x000fe200000000ff */
[----:B------:R-:W-:Y:S02]  /*26310*/  IMAD.MOV.U32 R48, RZ, RZ, R36 ;  /* 0x000000ffff307224 */ /* 0x000fe400078e0024 */
[----:B------:R1:W3:Y:S01]  /*26320*/  LDL.S16 R47, [R1+0x21c] ;  /* 0x00021c00012f7983 */ /* 0x0002e20000100600 */
[C---:B------:R-:W-:Y:S02]  /*26330*/  PRMT R19, R153.reuse, 0x7610, R19 ;  /* 0x0000761099137816 */ /* 0x040fe40000000013 */
[----:B------:R-:W-:Y:S01]  /*26340*/  PRMT R17, R153, 0x7632, R17 ;  /* 0x0000763299117816 */ /* 0x000fe20000000011 */
[----:B------:R1:W3:Y:S04]  /*26350*/  LDL.S16 R35, [R1+0x214] ;  /* 0x0002140001237983 */ /* 0x0002e80000100600 */
[----:B------:R-:W1:Y:S04]  /*26360*/  LDSM.16.MT88.4 R28, [R46] ;  /* 0x000000002e1c783b */ /* 0x000e680000004200 */
[----:B------:R-:W-:Y:S04]  /*26370*/  STG.E.U16 desc[UR20][R140.64+0x72], R2 ;  /* 0x000072028c007986 */ /* 0x000fe8000c101514 */
[----:B------:R-:W-:Y:S01]  /*26380*/  @P5 STL.S16 [R1+0x220], R57 ;  /* 0x0002203901005387 */ /* 0x000fe20000100600 */
[----:B------:R-:W-:Y:S03]  /*26390*/  ISETP.LE.U32.AND P5, PT, R107, UR10, PT ;  /* 0x0000000a6b007c0c */ /* 0x000fe6000bfa3070 */
[----:B------:R-:W3:Y:S04]  /*263a0*/  LDL.LU R36, [R1+0x3a8] ;  /* 0x0003a80001247983 */ /* 0x000ee80000300800 */
[----:B------:R1:W-:Y:S04]  /*263b0*/  STG.E.U16 desc[UR20][R138.64+0x80], R34 ;  /* 0x000080228a007986 */ /* 0x0003e8000c101514 */
[----:B------:R-:W-:Y:S04]  /*263c0*/  STG.E.U16 desc[UR20][R138.64+0x82], R44 ;  /* 0x0000822c8a007986 */ /* 0x000fe8000c101514 */
[----:B------:R-:W-:Y:S01]  /*263d0*/  STG.E.U16 desc[UR20][R6.64+0x80], R0 ;  /* 0x0000800006007986 */ /* 0x000fe2000c101514 */
[----:B-1----:R-:W-:Y:S01]  /*263e0*/  IMAD.MOV.U32 R34, RZ, RZ, R137 ;  /* 0x000000ffff227224 */ /* 0x002fe200078e0089 */
[C---:B--2---:R-:W-:Y:S05]  /*263f0*/  HMMA.16816.F32 R40, R8.reuse, R26, R40 ;  /* 0x0000001a0828723c */ /* 0x044fea0000001828 */
[----:B----4-:R-:W-:Y:S02]  /*26400*/  PRMT R2, R49, 0x5410, R231 ;  /* 0x0000541031027816 */ /* 0x010fe400000000e7 */
[----:B------:R-:W2:Y:S01]  /*26410*/  LDL.LU R49, [R1+0x4c] ;  /* 0x00004c0001317983 */ /* 0x000ea20000300800 */
[----:B---3--:R-:W-:Y:S02]  /*26420*/  @!P6 HADD2 R47, -R16.H0_H0, -RZ.H0_H0 ;  /* 0xa00000ff102fe230 */ /* 0x008fe40000000900 */
[--C-:B------:R-:W-:Y:S01]  /*26430*/  HSET2.LE.AND R2, R2, R194.reuse, PT ;  /* 0x000000c202027233 */ /* 0x100fe20003803000 */
[----:B------:R-:W2:Y:S01]  /*26440*/  LDL.LU R50, [R1+0x50] ;  /* 0x0000500001327983 */ /* 0x000ea20000300800 */
[----:B------:R-:W-:Y:S01]  /*26450*/  @!P5 HADD2 R35, -R153.H0_H0, -RZ.H0_H0 ;  /* 0xa00000ff9923d230 */ /* 0x000fe20000000900 */
[----:B------:R-:W-:Y:S02]  /*26460*/  PRMT R15, R47, 0x7610, R15 ;  /* 0x000076102f0f7816 */ /* 0x000fe4000000000f */
[----:B------:R-:W2:Y:S02]  /*26470*/  LDL.LU R51, [R1+0x54] ;  /* 0x0000540001337983 */ /* 0x000ea40000300800 */
[----:B------:R-:W-:Y:S02]  /*26480*/  PRMT R14, R35, 0x7610, R14 ;  /* 0x00007610230e7816 */ /* 0x000fe4000000000e */
[----:B------:R4:W3:Y:S01]  /*26490*/  LDL.S16 R12, [R1+0x210] ;  /* 0x00021000010c7983 */ /* 0x0008e20000100600 */
[----:B------:R-:W-:Y:S01]  /*264a0*/  @!P6 PRMT R16, R15, 0x5410, RZ ;  /* 0x000054100f10e816 */ /* 0x000fe200000000ff */
[----:B------:R-:W-:Y:S01]  /*264b0*/  IMAD.MOV.U32 R15, RZ, RZ, R108 ;  /* 0x000000ffff0f7224 */ /* 0x000fe200078e006c */
[----:B------:R-:W-:Y:S01]  /*264c0*/  @!P5 PRMT R19, R14, 0x5410, RZ ;  /* 0x000054100e13d816 */ /* 0x000fe200000000ff */
[----:B------:R-:W-:Y:S01]  /*264d0*/  @!P6 STL.S16 [R1+0x21c], R47 ;  /* 0x00021c2f0100e387 */ /* 0x000fe20000100600 */
[--C-:B------:R-:W-:Y:S02]  /*264e0*/  HSET2.LE.AND R14, R21, R194.reuse, PT ;  /* 0x000000c2150e7233 */ /* 0x100fe40003803000 */
[----:B------:R-:W-:Y:S01]  /*264f0*/  ISETP.GT.U32.AND P6, PT, R159, UR10, PT ;  /* 0x0000000a9f007c0c */ /* 0x000fe2000bfc4070 */
[----:B------:R1:W-:Y:S01]  /*26500*/  @!P5 STL.S16 [R1+0x214], R35 ;  /* 0x000214230100d387 */ /* 0x0003e20000100600 */
[----:B------:R-:W-:Y:S01]  /*26510*/  ISETP.GT.U32.AND P5, PT, R158, UR10, PT ;  /* 0x0000000a9e007c0c */ /* 0x000fe2000bfa4070 */
[C---:B------:R-:W-:Y:S02]  /*26520*/  HMMA.16816.F32 R36, R8.reuse, R24, R36 ;  /* 0x000000180824723c */ /* 0x040fe40000001824 */
[----:B------:R-:W4:Y:S01]  /*26530*/  LDL.LU R227, [R1+0x18] ;  /* 0x0000180001e37983 */ /* 0x000f220000300800 */
[----:B------:R-:W-:Y:S01]  /*26540*/  LOP3.LUT R14, R15, R14, RZ, 0xc0, !PT ;  /* 0x0000000e0f0e7212 */ /* 0x000fe200078ec0ff */
[----:B------:R-:W-:Y:S01]  /*26550*/  IMAD.MOV.U32 R15, RZ, RZ, R113 ;  /* 0x000000ffff0f7224 */ /* 0x000fe200078e0071 */
[----:B------:R-:W-:Y:S01]  /*26560*/  PRMT R158, R159, 0x5410, R158 ;  /* 0x000054109f9e7816 */ /* 0x000fe2000000009e */
[----:B------:R-:W4:Y:S04]  /*26570*/  LDL.LU R218, [R1+0x1c] ;  /* 0x00001c0001da7983 */ /* 0x000f280000300800 */
[----:B------:R1:W-:Y:S02]  /*26580*/  STG.E.U16 desc[UR20][R6.64+0x82], R16 ;  /* 0x0000821006007986 */ /* 0x0003e4000c101514 */
[----:B-1----:R-:W-:Y:S01]  /*26590*/  IMAD.MOV.U32 R35, RZ, RZ, R4 ;  /* 0x000000ffff237224 */ /* 0x002fe200078e0004 */
[----:B------:R-:W-:Y:S01]  /*265a0*/  PRMT R16, R155, 0x7610, R16 ;  /* 0x000076109b107816 */ /* 0x000fe20000000010 */
[----:B------:R-:W-:Y:S05]  /*265b0*/  IMAD.WIDE R6, R217, 0x70, R6 ;  /* 0x00000070d9067825 */ /* 0x000fea00078e0206 */
[----:B------:R-:W-:Y:S01]  /*265c0*/  STG.E.U16 desc[UR20][R6.64+0x80], R19 ;  /* 0x0000801306007986 */ /* 0x000fe2000c101514 */
[C---:B--2---:R-:W-:Y:S03]  /*265d0*/  HMMA.16816.F32 R64, R8.reuse, R28, R48 ;  /* 0x0000001c0840723c */ /* 0x044fe60000001830 */
[----:B------:R-:W-:Y:S02]  /*265e0*/  IMAD.MOV.U32 R48, RZ, RZ, R61 ;  /* 0x000000ffff307224 */ /* 0x000fe400078e003d */
[----:B---3--:R-:W-:Y:S02]  /*265f0*/  @!P4 HADD2 R12, -R153.H1_H1, -RZ.H0_H0 ;  /* 0xa00000ff990cc230 */ /* 0x008fe40000000d00 */
[----:B------:R-:W-:Y:S02]  /*26600*/  IMAD.MOV.U32 R49, RZ, RZ, R60 ;  /* 0x000000ffff317224 */ /* 0x000fe400078e003c */
[----:B------:R-:W-:Y:S01]  /*26610*/  IMAD.MOV.U32 R50, RZ, RZ, R134 ;  /* 0x000000ffff327224 */ /* 0x000fe200078e0086 */
[----:B------:R-:W-:Y:S01]  /*26620*/  PRMT R33, R12, 0x7610, R33 ;  /* 0x000076100c217816 */ /* 0x000fe20000000021 */
[----:B------:R1:W-:Y:S01]  /*26630*/  @!P4 STL.S16 [R1+0x210], R12 ;  /* 0x0002100c0100c387 */ /* 0x0003e20000100600 */
[----:B------:R-:W-:Y:S02]  /*26640*/  IMAD.MOV.U32 R51, RZ, RZ, R3 ;  /* 0x000000ffff337224 */ /* 0x000fe400078e0003 */
[----:B------:R-:W-:Y:S01]  /*26650*/  @!P4 PRMT R17, R33, 0x5410, RZ ;  /* 0x000054102111c816 */ /* 0x000fe200000000ff */
[----:B------:R-:W2:Y:S01]  /*26660*/  LDL.LU R61, [R1+0x3a0] ;  /* 0x0003a000013d7983 */ /* 0x000ea20000300800 */
[----:B------:R-:W-:Y:S01]  /*26670*/  IMAD.MOV.U32 R33, RZ, RZ, R242 ;  /* 0x000000ffff217224 */ /* 0x000fe200078e00f2 */
[----:B----4-:R-:W-:Y:S02]  /*26680*/  MUFU.EX2 R21, R227 ;  /* 0x000000e300157308 */ /* 0x010fe40000000800 */
[----:B------:R-:W2:Y:S04]  /*26690*/  LDL.LU R60, [R1+0x39c] ;  /* 0x00039c00013c7983 */ /* 0x000ea80000300800 */
[----:B------:R-:W3:Y:S04]  /*266a0*/  LDL.LU R134, [R1+0x398] ;  /* 0x0003980001867983 */ /* 0x000ee80000300800 */
[----:B------:R-:W4:Y:S04]  /*266b0*/  LDL.LU R3, [R1+0x394] ;  /* 0x0003940001037983 */ /* 0x000f280000300800 */
[----:B------:R2:W3:Y:S04]  /*266c0*/  LDL.S16 R47, [R1+0x1b0] ;  /* 0x0001b000012f7983 */ /* 0x0004e80000100600 */
[----:B------:R1:W-:Y:S02]  /*266d0*/  STG.E.U16 desc[UR20][R6.64+0x82], R17 ;  /* 0x0000821106007986 */ /* 0x0003e4000c101514 */
[----:B-1----:R-:W-:Y:S05]  /*266e0*/  IMAD.MOV.U32 R12, RZ, RZ, R116 ;  /* 0x000000ffff0c7224 */ /* 0x002fea00078e0074 */
[----:B------:R-:W-:Y:S02]  /*266f0*/  LOP3.LUT R12, R12, R2, RZ, 0xc0, !PT ;  /* 0x000000020c0c7212 */ /* 0x000fe400078ec0ff */
[--C-:B------:R-:W-:Y:S05]  /*26700*/  HSET2.LE.AND R2, R13, R194.reuse, PT ;  /* 0x000000c20d027233 */ /* 0x100fea0003803000 */
[----:B------:R-:W-:Y:S02]  /*26710*/  LOP3.LUT R13, R15, R2, RZ, 0xc0, !PT ;  /* 0x000000020f0d7212 */ /* 0x000fe400078ec0ff */
[----:B------:R-:W-:Y:S02]  /*26720*/  PRMT R2, R169, 0x7610, R2 ;  /* 0x00007610a9027816 */ /* 0x000fe40000000002 */
[----:B------:R-:W-:Y:S01]  /*26730*/  PRMT R17, R142, 0x7610, R17 ;  /* 0x000076108e117816 */ /* 0x000fe20000000011 */
[----:B------:R-:W-:Y:S01]  /*26740*/  IMAD.WIDE R6, R217, -0x70, R6 ;  /* 0xffffff90d9067825 */ /* 0x000fe200078e0206 */
[----:B--2---:R-:W-:Y:S01]  /*26750*/  HMMA.16816.F32 R60, R8, R30, R60 ;  /* 0x0000001e083c723c */ /* 0x004fe2000000183c */
[----:B------:R-:W1:Y:S02]  /*26760*/  MUFU.EX2 R11, R218 ;  /* 0x000000da000b7308 */ /* 0x000e640000000800 */
[----:B------:R-:W-:Y:S02]  /*26770*/  PRMT R8, R72, 0x7632, R8 ;  /* 0x0000763248087816 */ /* 0x000fe40000000008 */
[----:B------:R-:W-:Y:S02]  /*26780*/  LOP3.LUT R9, R23, 0xff00ff, RZ, 0xc0, !PT ;  /* 0x00ff00ff17097812 */ /* 0x000fe400078ec0ff */
[----:B------:R-:W-:Y:S04]  /*26790*/  LOP3.LUT R99, R8, 0xff, RZ, 0xc0, !PT ;  /* 0x000000ff08637812 */ /* 0x000fe800078ec0ff */
[----:B----4-:R-:W-:Y:S01]  /*267a0*/  MUFU.EX2 R3, R3 ;  /* 0x0000000300037308 */ /* 0x010fe20000000800 */
[----:B------:R2:W4:Y:S01]  /*267b0*/  LDL.S16 R8, [R1+0x1b4] ;  /* 0x0001b40001087983 */ /* 0x0005220000100600 */
[--C-:B------:R-:W-:Y:S02]  /*267c0*/  HSET2.LE.AND R0, R9, R194.reuse, PT ;  /* 0x000000c209007233 */ /* 0x100fe40003803000 */
[----:B------:R-:W-:Y:S03]  /*267d0*/  ISETP.LE.U32.AND P4, PT, R99, UR10, PT ;  /* 0x0000000a63007c0c */ /* 0x000fe6000bf83070 */
[----:B------:R-:W-:Y:S02]  /*267e0*/  LOP3.LUT R15, R22, R0, RZ, 0xc0, !PT ;  /* 0x00000000160f7212 */ /* 0x000fe400078ec0ff */
[----:B------:R-:W-:Y:S01]  /*267f0*/  LOP3.LUT R0, R32, 0xff, RZ, 0xc0, !PT ;  /* 0x000000ff20007812 */ /* 0x000fe200078ec0ff */
[----:B------:R-:W-:Y:S01]  /*26800*/  IMAD.MOV.U32 R32, RZ, RZ, R247 ;  /* 0x000000ffff207224 */ /* 0x000fe200078e00f7 */
[----:B-1----:R-:W-:Y:S01]  /*26810*/  F2FP.F16.F32.PACK_AB R113, R11, R21 ;  /* 0x000000150b71723e */ /* 0x002fe200000000ff */
[----:B------:R-:W2:Y:S01]  /*26820*/  LDL.LU R247, [R1+0x390] ;  /* 0x0003900001f77983 */ /* 0x000ea20000300800 */
[----:B------:R-:W-:Y:S01]  /*26830*/  PRMT R10, R0, 0x5410, R147 ;  /* 0x00005410000a7816 */ /* 0x000fe20000000093 */
[C---:B------:R-:W-:Y:S02]  /*26840*/  HMMA.16816.F32 R48, R12.reuse, R24, R48 ;  /* 0x000000180c30723c */ /* 0x040fe40000001830 */
[----:B------:R-:W2:Y:S03]  /*26850*/  LDL.LU R242, [R1+0x38c] ;  /* 0x00038c0001f27983 */ /* 0x000ea60000300800 */
[----:B------:R-:W-:Y:S01]  /*26860*/  PRMT R0, R169, 0x7632, R0 ;  /* 0x00007632a9007816 */ /* 0x000fe20000000000 */
[----:B------:R-:W2:Y:S01]  /*26870*/  LDL.LU R137, [R1+0x388] ;  /* 0x0003880001897983 */ /* 0x000ea20000300800 */
[--C-:B------:R-:W-:Y:S01]  /*26880*/  HSET2.LE.AND R10, R10, R194.reuse, PT ;  /* 0x000000c20a0a7233 */ /* 0x100fe20003803000 */
[----:B---3--:R-:W-:Y:S01]  /*26890*/  @!P4 HADD2 R47, -R155.H0_H0, -RZ.H0_H0 ;  /* 0xa00000ff9b2fc230 */ /* 0x008fe20000000900 */
[----:B------:R-:W-:Y:S01]  /*268a0*/  PRMT R116, R2, 0x5410, R0 ;  /* 0x0000541002747816 */ /* 0x000fe20000000000 */
[----:B------:R-:W3:Y:S01]  /*268b0*/  LDL.LU R4, [R1+0x384] ;  /* 0x0003840001047983 */ /* 0x000ee20000300800 */
[----:B------:R-:W-:Y:S01]  /*268c0*/  PRMT R22, R186, 0x5410, R197 ;  /* 0x00005410ba167816 */ /* 0x000fe200000000c5 */
[C---:B------:R-:W-:Y:S02]  /*268d0*/  HMMA.16816.F32 R68, R12.reuse, R26, R68 ;  /* 0x0000001a0c44723c */ /* 0x040fe40000001844 */
[----:B------:R-:W3:Y:S01]  /*268e0*/  LDL.LU R218, [R1+0x70] ;  /* 0x0000700001da7983 */ /* 0x000ee20000300800 */
[----:B------:R-:W-:Y:S02]  /*268f0*/  PRMT R44, R47, 0x7610, R44 ;  /* 0x000076102f2c7816 */ /* 0x000fe4000000002c */
[----:B------:R-:W-:Y:S01]  /*26900*/  LOP3.LUT R10, R246, R10, RZ, 0xc0, !PT ;  /* 0x0000000af60a7212 */ /* 0x000fe200078ec0ff */
[----:B------:R-:W3:Y:S01]  /*26910*/  LDL.LU R147, [R1+0x380] ;  /* 0x0003800001937983 */ /* 0x000ee20000300800 */
[----:B------:R-:W-:Y:S01]  /*26920*/  @!P4 PRMT R16, R44, 0x5410, RZ ;  /* 0x000054102c10c816 */ /* 0x000fe200000000ff */
[C---:B------:R-:W-:Y:S02]  /*26930*/  HMMA.16816.F32 R52, R12.reuse, R30, R52 ;  /* 0x0000001e0c34723c */ /* 0x040fe40000001834 */
[----:B------:R-:W1:Y:S01]  /*26940*/  LDSM.16.MT88.4 R24, [R199+0x4400] ;  /* 0x00440000c718783b */ /* 0x000e620000004200 */
[----:B------:R-:W-:Y:S02]  /*26950*/  PRMT R30, R245, 0x5410, R135 ;  /* 0x00005410f51e7816 */ /* 0x000fe40000000087 */
[----:B------:R-:W-:Y:S01]  /*26960*/  PRMT R31, R149, 0x5410, R232 ;  /* 0x00005410951f7816 */ /* 0x000fe200000000e8 */
[----:B------:R1:W-:Y:S02]  /*26970*/  STG.E.U16 desc[UR20][R140.64+0x80], R16 ;  /* 0x000080108c007986 */ /* 0x0003e4000c101514 */
[----:B-1----:R-:W-:Y:S01]  /*26980*/  PRMT R16, R155, 0x7632, R16 ;  /* 0x000076329b107816 */ /* 0x002fe20000000010 */
[----:B----4-:R-:W-:Y:S05]  /*26990*/  @P6 HADD2 R8, -R2.H0_H0, -RZ.H0_H0 ;  /* 0xa00000ff02086230 */ /* 0x010fea0000000900 */
[----:B------:R-:W-:Y:S01]  /*269a0*/  PRMT R45, R8, 0x7610, R45 ;  /* 0x00007610082d7816 */ /* 0x000fe2000000002d */
[----:B------:R1:W-:Y:S03]  /*269b0*/  @P6 STL.S16 [R1+0x1b4], R8 ;  /* 0x0001b40801006387 */ /* 0x0003e60000100600 */
[----:B------:R-:W-:Y:S01]  /*269c0*/  @P6 PRMT R2, R45, 0x5410, RZ ;  /* 0x000054102d026816 */ /* 0x000fe200000000ff */
[----:B------:R4:W-:Y:S01]  /*269d0*/  @!P4 STL.S16 [R1+0x1b0], R47 ;  /* 0x0001b02f0100c387 */ /* 0x0009e20000100600 */
[----:B------:R-:W-:Y:S03]  /*269e0*/  ISETP.LE.U32.AND P4, PT, R94, UR10, PT ;  /* 0x0000000a5e007c0c */ /* 0x000fe6000bf83070 */
[----:B------:R3:W3:Y:S01]  /*269f0*/  LDL.S16 R72, [R1+0x1bc] ;  /* 0x0001bc0001487983 */ /* 0x0006e20000100600 */
[----:B--2---:R-:W-:Y:S03]  /*26a00*/  PRMT R9, R247, 0x5410, R242 ;  /* 0x00005410f7097816 */ /* 0x004fe600000000f2 */
[----:B------:R2:W2:Y:S04]  /*26a10*/  LDL.S16 R45, [R1+0x1b8] ;  /* 0x0001b800012d7983 */ /* 0x0004a80000100600 */
[----:B------:R2:W2:Y:S04]  /*26a20*/  LDL.S16 R44, [R1+0x1ac] ;  /* 0x0001ac00012c7983 */ /* 0x0004a80000100600 */
[----:B------:R-:W2:Y:S01]  /*26a30*/  LDL.LU R246, [R1+0x37c] ;  /* 0x00037c0001f67983 */ /* 0x000ea20000300800 */
[----:B-1----:R-:W-:Y:S01]  /*26a40*/  FADD.FTZ R8, R21, R75 ;  /* 0x0000004b15087221 */ /* 0x002fe20000010000 */
[----:B----4-:R-:W-:Y:S03]  /*26a50*/  LOP3.LUT R47, R241, 0xff, RZ, 0xc0, !PT ;  /* 0x000000fff12f7812 */ /* 0x010fe600078ec0ff */
[----:B------:R-:W-:Y:S01]  /*26a60*/  FADD.FTZ R159, R11, R8 ;  /* 0x000000080b9f7221 */ /* 0x000fe20000010000 */
[--C-:B------:R-:W-:Y:S02]  /*26a70*/  HSET2.LE.AND R8, R9, R194.reuse, PT ;  /* 0x000000c209087233 */ /* 0x100fe40003803000 */
[----:B------:R-:W-:Y:S02]  /*26a80*/  ISETP.LE.U32.AND P6, PT, R47, UR10, PT ;  /* 0x0000000a2f007c0c */ /* 0x000fe4000bfc3070 */
[----:B------:R-:W-:Y:S02]  /*26a90*/  PRMT R9, R59, 0x5410, R58 ;  /* 0x000054103b097816 */ /* 0x000fe4000000003a */
[----:B---3--:R-:W-:Y:S01]  /*26aa0*/  LOP3.LUT R8, R218, R8, RZ, 0xc0, !PT ;  /* 0x00000008da087212 */ /* 0x008fe200078ec0ff */
[----:B------:R-:W-:Y:S01]  /*26ab0*/  HMMA.16816.F32 R56, R12, R28, R32 ;  /* 0x0000001c0c38723c */ /* 0x000fe20000001820 */
[----:B------:R-:W3:Y:S02]  /*26ac0*/  LDL.LU R218, [R1+0x20] ;  /* 0x0000200001da7983 */ /* 0x000ee40000300800 */
[--C-:B------:R-:W-:Y:S01]  /*26ad0*/  HSET2.LE.AND R9, R9, R194.reuse, PT ;  /* 0x000000c209097233 */ /* 0x100fe20003803000 */
[----:B------:R-:W-:Y:S01]  /*26ae0*/  IMAD.MOV.U32 R15, RZ, RZ, R120 ;  /* 0x000000ffff0f7224 */ /* 0x000fe200078e0078 */
[----:B------:R-:W-:Y:S01]  /*26af0*/  LOP3.LUT R11, R22, 0xff00ff, RZ, 0xc0, !PT ;  /* 0x00ff00ff160b7812 */ /* 0x000fe200078ec0ff */
[----:B------:R4:W4:Y:S01]  /*26b00*/  LDL.S16 R21, [R1+0x198] ;  /* 0x0001980001157983 */ /* 0x0009220000100600 */
[----:B------:R-:W-:Y:S02]  /*26b10*/  PRMT R28, R97, 0x5410, R110 ;  /* 0x00005410611c7816 */ /* 0x000fe4000000006e */
[----:B------:R-:W-:Y:S01]  /*26b20*/  LOP3.LUT R9, R154, R9, RZ, 0xc0, !PT ;  /* 0x000000099a097212 */ /* 0x000fe200078ec0ff */
[----:B------:R-:W1:Y:S01]  /*26b30*/  LDSM.16.MT88.4 R32, [R46+0x400] ;  /* 0x000400002e20783b */ /* 0x000e620000004200 */
[--C-:B------:R-:W-:Y:S02]  /*26b40*/  HSET2.LE.AND R11, R11, R194.reuse, PT ;  /* 0x000000c20b0b7233 */ /* 0x100fe40003803000 */
[----:B------:R-:W-:Y:S02]  /*26b50*/  PRMT R29, R88, 0x5410, R98 ;  /* 0x00005410581d7816 */ /* 0x000fe40000000062 */
[----:B------:R-:W-:Y:S02]  /*26b60*/  PRMT R14, R188, 0x5410, R226 ;  /* 0x00005410bc0e7816 */ /* 0x000fe400000000e2 */
[----:B------:R-:W-:Y:S02]  /*26b70*/  LOP3.LUT R11, R114, R11, RZ, 0xc0, !PT ;  /* 0x0000000b720b7212 */ /* 0x000fe400078ec0ff */
[----:B------:R-:W-:Y:S02]  /*26b80*/  PRMT R13, R84, 0x5410, R95 ;  /* 0x00005410540d7816 */ /* 0x000fe4000000005f */
[--C-:B------:R-:W-:Y:S02]  /*26b90*/  HSET2.LE.AND R14, R14, R194.reuse, PT ;  /* 0x000000c20e0e7233 */ /* 0x100fe40003803000 */
[----:B------:R-:W-:Y:S01]  /*26ba0*/  LOP3.LUT R98, R101, 0xff, RZ, 0xc0, !PT ;  /* 0x000000ff65627812 */ /* 0x000fe200078ec0ff */
[C---:B------:R-:W-:Y:S05]  /*26bb0*/  HMMA.16816.F32 R40, R8.reuse, R26, R40 ;  /* 0x0000001a0828723c */ /* 0x040fea0000001828 */
[--C-:B------:R-:W-:Y:S02]  /*26bc0*/  HSET2.LE.AND R13, R13, R194.reuse, PT ;  /* 0x000000c20d0d7233 */ /* 0x100fe40003803000 */
[----:B------:R-:W-:Y:S02]  /*26bd0*/  PRMT R84, R82, 0x7632, R84 ;  /* 0x0000763252547816 */ /* 0x000fe40000000054 */
[----:B------:R-:W-:Y:S01]  /*26be0*/  PRMT R110, R234, 0x5410, R223 ;  /* 0x00005410ea6e7816 */ /* 0x000fe200000000df */
[C---:B-1----:R-:W-:Y:S08]  /*26bf0*/  HMMA.16816.F32 R64, R8.reuse, R32, R64 ;  /* 0x000000200840723c */ /* 0x042ff00000001840 */
[C---:B------:R-:W-:Y:S03]  /*26c00*/  HMMA.16816.F32 R60, R8.reuse, R34, R60 ;  /* 0x00000022083c723c */ /* 0x040fe6000000183c */
[----:B------:R-:W-:Y:S02]  /*26c10*/  @P5 HADD2 R72, -R0.H0_H0, -RZ.H0_H0 ;  /* 0xa00000ff00485230 */ /* 0x000fe40000000900 */
[----:B--2---:R-:W-:Y:S03]  /*26c20*/  @!P6 HADD2 R45, -R142.H0_H0, -RZ.H0_H0 ;  /* 0xa00000ff8e2de230 */ /* 0x004fe60000000900 */
[----:B------:R-:W-:Y:S01]  /*26c30*/  PRMT R23, R72, 0x7610, R23 ;  /* 0x0000761048177816 */ /* 0x000fe20000000017 */
[----:B------:R1:W-:Y:S01]  /*26c40*/  @P5 STL.S16 [R1+0x1bc], R72 ;  /* 0x0001bc4801005387 */ /* 0x0003e20000100600 */
[----:B------:R-:W-:Y:S02]  /*26c50*/  @!P4 HADD2 R44, -R155.H1_H1, -RZ.H0_H0 ;  /* 0xa00000ff9b2cc230 */ /* 0x000fe40000000d00 */
[----:B------:R-:W-:Y:S01]  /*26c60*/  @P5 PRMT R0, R23, 0x5410, RZ ;  /* 0x0000541017005816 */ /* 0x000fe200000000ff */
[----:B------:R-:W-:Y:S01]  /*26c70*/  @!P6 STL.S16 [R1+0x1b8], R45 ;  /* 0x0001b82d0100e387 */ /* 0x000fe20000100600 */
[----:B------:R-:W-:Y:S02]  /*26c80*/  PRMT R22, R45, 0x7610, R22 ;  /* 0x000076102d167816 */ /* 0x000fe40000000016 */
[----:B------:R-:W-:Y:S01]  /*26c90*/  PRMT R19, R44, 0x7610, R19 ;  /* 0x000076102c137816 */ /* 0x000fe20000000013 */
[----:B------:R2:W-:Y:S01]  /*26ca0*/  @!P4 STL.S16 [R1+0x1ac], R44 ;  /* 0x0001ac2c0100c387 */ /* 0x0005e20000100600 */
[----:B------:R-:W-:Y:S02]  /*26cb0*/  ISETP.GT.U32.AND P5, PT, R235, UR10, PT ;  /* 0x0000000aeb007c0c */ /* 0x000fe4000bfa4070 */
[----:B------:R-:W-:Y:S01]  /*26cc0*/  @!P4 PRMT R16, R19, 0x5410, RZ ;  /* 0x000054101310c816 */ /* 0x000fe200000000ff */
[----:B------:R3:W3:Y:S01]  /*26cd0*/  LDL.S16 R154, [R1+0x194] ;  /* 0x00019400019a7983 */ /* 0x0006e20000100600 */
[----:B------:R-:W-:Y:S02]  /*26ce0*/  @!P6 PRMT R17, R22, 0x5410, RZ ;  /* 0x000054101611e816 */ /* 0x000fe400000000ff */
[----:B------:R-:W-:Y:S01]  /*26cf0*/  ISETP.GT.U32.AND P6, PT, R187, UR10, PT ;  /* 0x0000000abb007c0c */ /* 0x000fe2000bfc4070 */
[----:B------:R3:W3:Y:S01]  /*26d00*/  LDL.S16 R23, [R1+0x190] ;  /* 0x0001900001177983 */ /* 0x0006e20000100600 */
[----:B------:R-:W-:Y:S02]  /*26d10*/  ISETP.GT.U32.AND P4, PT, R179, UR10, PT ;  /* 0x0000000ab3007c0c */ /* 0x000fe4000bf84070 */
[----:B------:R-:W-:Y:S01]  /*26d20*/  PRMT R12, R74, 0x5410, R246 ;  /* 0x000054104a0c7816 */ /* 0x000fe200000000f6 */
[----:B------:R-:W3:Y:S01]  /*26d30*/  LDL.LU R135, [R1+0x378] ;  /* 0x0003780001877983 */ /* 0x000ee20000300800 */
[----:B------:R-:W-:Y:S02]  /*26d40*/  PRMT R22, R90, 0x5410, R96 ;  /* 0x000054105a167816 */ /* 0x000fe40000000060 */
[----:B------:R-:W-:Y:S01]  /*26d50*/  SHF.R.U32.HI R96, RZ, 0x18, R89 ;  /* 0x00000018ff607819 */ /* 0x000fe20000011659 */
[----:B------:R-:W3:Y:S01]  /*26d60*/  LDL.LU R245, [R1+0x374] ;  /* 0x0003740001f57983 */ /* 0x000ee20000300800 */
[--C-:B------:R-:W-:Y:S01]  /*26d70*/  HSET2.LE.AND R12, R12, R194.reuse, PT ;  /* 0x000000c20c0c7233 */ /* 0x100fe20003803000 */
[-C--:B-1----:R-:W-:Y:S02]  /*26d80*/  HMMA.16816.F32 R72, R8, R24.reuse, R36 ;  /* 0x000000180848723c */ /* 0x082fe40000001824 */
[----:B------:R1:W-:Y:S01]  /*26d90*/  STG.E.U16 desc[UR20][R140.64+0x82], R16 ;  /* 0x000082108c007986 */ /* 0x0003e2000c101514 */
[----:B------:R-:W-:Y:S01]  /*26da0*/  PRMT R8, R89, 0x7632, R8 ;  /* 0x0000763259087816 */ /* 0x000fe20000000008 */
[----:B----4-:R-:W-:Y:S01]  /*26db0*/  @P5 HADD2 R21, -R142.H1_H1, -RZ.H0_H0 ;  /* 0xa00000ff8e155230 */ /* 0x010fe20000000d00 */
[----:B------:R-:W-:Y:S01]  /*26dc0*/  PRMT R10, R142, 0x7632, R10 ;  /* 0x000076328e0a7816 */ /* 0x000fe2000000000a */
[----:B------:R4:W4:Y:S01]  /*26dd0*/  LDL.S16 R114, [R1+0x170] ;  /* 0x0001700001727983 */ /* 0x0009220000100600 */
[----:B------:R-:W-:Y:S01]  /*26de0*/  LOP3.LUT R97, R8, 0xff, RZ, 0xc0, !PT ;  /* 0x000000ff08617812 */ /* 0x000fe200078ec0ff */
[----:B--2---:R-:W-:Y:S01]  /*26df0*/  IMAD.WIDE.U32 R44, R204, -0x2daee0ad, RZ ;  /* 0xd2511f53cc2c7825 */ /* 0x004fe200078e00ff */
[----:B------:R-:W-:Y:S01]  /*26e00*/  PRMT R8, R143, 0x7632, R8 ;  /* 0x000076328f087816 */ /* 0x000fe20000000008 */
[----:B------:R-:W-:Y:S01]  /*26e10*/  STG.E.U16 desc[UR20][R138.64+0x92], R77 ;  /* 0x0000924d8a007986 */ /* 0x000fe2000c101514 */
[----:B------:R-:W-:Y:S02]  /*26e20*/  PRMT R90, R21, 0x7610, R90 ;  /* 0x00007610155a7816 */ /* 0x000fe4000000005a */
[----:B------:R-:W-:Y:S01]  /*26e30*/  LOP3.LUT R86, R118, UR24, R45, 0x96, !PT ;  /* 0x0000001876567c12 */ /* 0x000fe2000f8e962d */
[----:B------:R2:W2:Y:S01]  /*26e40*/  LDL.S16 R108, [R1+0x178] ;  /* 0x00017800016c7983 */ /* 0x0004a20000100600 */
[----:B------:R-:W-:Y:S02]  /*26e50*/  @P5 PRMT R10, R90, 0x5410, RZ ;  /* 0x000054105a0a5816 */ /* 0x000fe400000000ff */
[----:B------:R-:W-:Y:S01]  /*26e60*/  PRMT R9, R143, 0x7610, R9 ;  /* 0x000076108f097816 */ /* 0x000fe20000000009 */
[----:B------:R2:W2:Y:S01]  /*26e70*/  LDL.S16 R39, [R1+0x174] ;  /* 0x0001740001277983 */ /* 0x0004a20000100600 */
[----:B------:R-:W-:Y:S02]  /*26e80*/  LOP3.LUT R12, R15, R12, RZ, 0xc0, !PT ;  /* 0x0000000c0f0c7212 */ /* 0x000fe400078ec0ff */
[----:B------:R-:W-:Y:S01]  /*26e90*/  LOP3.LUT R15, R105, 0xff00ff, RZ, 0xc0, !PT ;  /* 0x00ff00ff690f7812 */ /* 0x000fe200078ec0ff */
[----:B------:R1:W-:Y:S01]  /*26ea0*/  @P5 STL.S16 [R1+0x198], R21 ;  /* 0x0001981501005387 */ /* 0x0003e20000100600 */
[----:B------:R-:W-:Y:S02]  /*26eb0*/  ISETP.GT.U32.AND P5, PT, R210, UR10, PT ;  /* 0x0000000ad2007c0c */ /* 0x000fe4000bfa4070 */
[C---:B------:R-:W-:Y:S01]  /*26ec0*/  LOP3.LUT R105, R86.reuse, 0xff, RZ, 0xc0, !PT ;  /* 0x000000ff56697812 */ /* 0x040fe200078ec0ff */
[----:B------:R1:W-:Y:S01]  /*26ed0*/  STG.E.U16 desc[UR20][R138.64+0x90], R76 ;  /* 0x0000904c8a007986 */ /* 0x0003e2000c101514 */
[----:B------:R-:W-:Y:S02]  /*26ee0*/  LOP3.LUT R11, R86, 0xffff, RZ, 0xc0, !PT ;  /* 0x0000ffff560b7812 */ /* 0x000fe400078ec0ff */
[----:B---3--:R-:W-:Y:S01]  /*26ef0*/  PRMT R19, R251, 0x5410, R218 ;  /* 0x00005410fb137816 */ /* 0x008fe200000000da */
[----:B------:R3:W-:Y:S01]  /*26f00*/  STG.E.U16 desc[UR20][R6.64+0x90], R2 ;  /* 0x0000900206007986 */ /* 0x0007e2000c101514 */
[--C-:B------:R-:W-:Y:S02]  /*26f10*/  HSET2.LE.AND R15, R15, R194.reuse, PT ;  /* 0x000000c20f0f7233 */ /* 0x100fe40003803000 */
[----:B------:R-:W-:Y:S01]  /*26f20*/  PRMT R118, R82, 0x5410, R84 ;  /* 0x0000541052767816 */ /* 0x000fe20000000054 */
[----:B------:R3:W-:Y:S01]  /*26f30*/  STG.E.U16 desc[UR20][R6.64+0x92], R0 ;  /* 0x0000920006007986 */ /* 0x0007e2000c101514 */
[----:B-1----:R-:W-:Y:S02]  /*26f40*/  PRMT R16, R161, 0x7610, R16 ;  /* 0x00007610a1107816 */ /* 0x002fe40000000010 */
[----:B------:R-:W-:Y:S01]  /*26f50*/  SHF.R.U32.HI R90, RZ, 0x18, R101 ;  /* 0x00000018ff5a7819 */ /* 0x000fe20000011665 */
[----:B------:R-:W-:Y:S05]  /*26f60*/  IMAD.MOV.U32 R21, RZ, RZ, R112 ;  /* 0x000000ffff157224 */ /* 0x000fea00078e0070 */
[----:B------:R-:W-:Y:S01]  /*26f70*/  LOP3.LUT R14, R21, R14, RZ, 0xc0, !PT ;  /* 0x0000000e150e7212 */ /* 0x000fe200078ec0ff */
[----:B------:R-:W-:Y:S01]  /*26f80*/  IMAD.MOV.U32 R21, RZ, RZ, R121 ;  /* 0x000000ffff157224 */ /* 0x000fe200078e0079 */
[----:B------:R-:W-:Y:S02]  /*26f90*/  PRMT R76, R225, 0x5410, R229 ;  /* 0x00005410e14c7816 */ /* 0x000fe400000000e5 */
[C---:B---3--:R-:W-:Y:S02]  /*26fa0*/  PRMT R2, R178.reuse, 0x7610, R2 ;  /* 0x00007610b2027816 */ /* 0x048fe40000000002 */
[----:B------:R-:W-:Y:S02]  /*26fb0*/  LOP3.LUT R13, R21, R13, RZ, 0xc0, !PT ;  /* 0x0000000d150d7212 */ /* 0x000fe400078ec0ff */
[----:B------:R-:W-:Y:S01]  /*26fc0*/  PRMT R0, R178, 0x7632, R0 ;  /* 0x00007632b2007816 */ /* 0x000fe20000000000 */
[C---:B------:R-:W-:Y:S05]  /*26fd0*/  IMAD.WIDE R6, R217.reuse, 0x70, R6 ;  /* 0x00000070d9067825 */ /* 0x040fea00078e0206 */
[----:B------:R-:W-:Y:S04]  /*26fe0*/  STG.E.U16 desc[UR20][R6.64+0x90], R17 ;  /* 0x0000901106007986 */ /* 0x000fe8000c101514 */
[----:B------:R1:W-:Y:S02]  /*26ff0*/  STG.E.U16 desc[UR20][R6.64+0x92], R10 ;  /* 0x0000920a06007986 */ /* 0x0003e4000c101514 */
[--C-:B-1----:R-:W-:Y:S01]  /*27000*/  HSET2.LE.AND R10, R30, R194.reuse, PT ;  /* 0x000000c21e0a7233 */ /* 0x102fe20003803000 */
[----:B------:R-:W-:Y:S04]  /*27010*/  IMAD.WIDE R6, R217, -0x70, R6 ;  /* 0xffffff90d9067825 */ /* 0x000fe800078e0206 */
[----:B------:R-:W-:Y:S01]  /*27020*/  LOP3.LUT R10, R202, R10, RZ, 0xc0, !PT ;  /* 0x0000000aca0a7212 */ /* 0x000fe200078ec0ff */
[C---:B------:R-:W-:Y:S02]  /*27030*/  @P6 HADD2 R154, -R143.reuse.H0_H0, -RZ.H0_H0 ;  /* 0xa00000ff8f9a6230 */ /* 0x040fe40000000900 */
[----:B------:R-:W-:Y:S03]  /*27040*/  @P4 HADD2 R23, -R143.H1_H1, -RZ.H0_H0 ;  /* 0xa00000ff8f174230 */ /* 0x000fe60000000d00 */
[----:B------:R-:W-:Y:S01]  /*27050*/  PRMT R88, R154, 0x7610, R88 ;  /* 0x000076109a587816 */ /* 0x000fe20000000058 */
[----:B------:R-:W-:Y:S01]  /*27060*/  @P6 STL.S16 [R1+0x194], R154 ;  /* 0x0001949a01006387 */ /* 0x000fe20000100600 */
[----:B------:R-:W-:Y:S03]  /*27070*/  PRMT R45, R23, 0x7610, R45 ;  /* 0x00007610172d7816 */ /* 0x000fe6000000002d */
[----:B------:R1:W-:Y:S01]  /*27080*/  @P4 STL.S16 [R1+0x190], R23 ;  /* 0x0001901701004387 */ /* 0x0003e20000100600 */
[----:B------:R-:W-:Y:S02]  /*27090*/  @P6 PRMT R9, R88, 0x5410, RZ ;  /* 0x0000541058096816 */ /* 0x000fe400000000ff */
[----:B------:R-:W-:Y:S02]  /*270a0*/  @P4 PRMT R8, R45, 0x5410, RZ ;  /* 0x000054102d084816 */ /* 0x000fe400000000ff */
[----:B------:R-:W-:Y:S01]  /*270b0*/  PRMT R45, R185, 0x5410, R132 ;  /* 0x00005410b92d7816 */ /* 0x000fe20000000084 */
[----:B------:R3:W-:Y:S01]  /*270c0*/  STG.E.U16 desc[UR20][R140.64+0x90], R9 ;  /* 0x000090098c007986 */ /* 0x0007e2000c101514 */
[----:B------:R-:W-:Y:S02]  /*270d0*/  ISETP.LE.U32.AND P6, PT, R97, UR10, PT ;  /* 0x0000000a61007c0c */ /* 0x000fe4000bfc3070 */
[----:B------:R-:W-:Y:S01]  /*270e0*/  ISETP.LE.U32.AND P4, PT, R96, UR10, PT ;  /* 0x0000000a60007c0c */ /* 0x000fe2000bf83070 */
[----:B------:R-:W3:Y:S01]  /*270f0*/  LDL.LU R132, [R1+0x370] ;  /* 0x0003700001847983 */ /* 0x000ee20000300800 */
[----:B------:R-:W-:Y:S01]  /*27100*/  PRMT R88, R150, 0x5410, R233 ;  /* 0x0000541096587816 */ /* 0x000fe200000000e9 */
[----:B----4-:R-:W-:Y:S02]  /*27110*/  @P5 HADD2 R114, -R91.H0_H0, -RZ.H0_H0 ;  /* 0xa00000ff5b725230 */ /* 0x010fe40000000900 */
[----:B------:R-:W4:Y:S03]  /*27120*/  LDL.LU R185, [R1+0x36c] ;  /* 0x00036c0001b97983 */ /* 0x000f260000300800 */
[----:B------:R-:W-:Y:S01]  /*27130*/  PRMT R38, R114, 0x7610, R38 ;  /* 0x0000761072267816 */ /* 0x000fe20000000026 */
[----:B------:R4:W4:Y:S02]  /*27140*/  LDL.S16 R77, [R1+0x180] ;  /* 0x00018000014d7983 */ /* 0x0009240000100600 */
[----:B--2---:R-:W-:Y:S01]  /*27150*/  @!P6 HADD2 R108, -R2.H0_H0, -RZ.H0_H0 ;  /* 0xa00000ff026ce230 */ /* 0x004fe20000000900 */
[----:B------:R-:W-:Y:S01]  /*27160*/  @P5 PRMT R91, R38, 0x5410, RZ ;  /* 0x00005410265b5816 */ /* 0x000fe200000000ff */
[----:B------:R2:W2:Y:S01]  /*27170*/  LDL.S16 R89, [R1+0x17c] ;  /* 0x00017c0001597983 */ /* 0x0004a20000100600 */
[----:B------:R-:W-:Y:S02]  /*27180*/  @!P4 HADD2 R39, -R0.H0_H0, -RZ.H0_H0 ;  /* 0xa00000ff0027c230 */ /* 0x000fe40000000900 */
[----:B------:R-:W-:Y:S01]  /*27190*/  PRMT R37, R108, 0x7610, R37 ;  /* 0x000076106c257816 */ /* 0x000fe20000000025 */
[----:B------:R3:W-:Y:S01]  /*271a0*/  @P5 STL.S16 [R1+0x170], R114 ;  /* 0x0001707201005387 */ /* 0x0007e20000100600 */
[----:B------:R-:W-:Y:S01]  /*271b0*/  ISETP.LE.U32.AND P5, PT, R105, UR10, PT ;  /* 0x0000000a69007c0c */ /* 0x000fe2000bfa3070 */
[----:B-1----:R-:W-:Y:S01]  /*271c0*/  IMAD.MOV.U32 R23, RZ, RZ, R111 ;  /* 0x000000ffff177224 */ /* 0x002fe200078e006f */
[----:B------:R-:W-:Y:S01]  /*271d0*/  PRMT R36, R39, 0x7610, R36 ;  /* 0x0000761027247816 */ /* 0x000fe20000000024 */
[----:B------:R1:W-:Y:S03]  /*271e0*/  @!P6 STL.S16 [R1+0x178], R108 ;  /* 0x0001786c0100e387 */ /* 0x0003e60000100600 */
[----:B------:R-:W-:Y:S01]  /*271f0*/  LOP3.LUT R15, R23, R15, RZ, 0xc0, !PT ;  /* 0x0000000f170f7212 */ /* 0x000fe200078ec0ff */
[----:B------:R1:W-:Y:S01]  /*27200*/  STG.E.U16 desc[UR20][R140.64+0x92], R8 ;  /* 0x000092088c007986 */ /* 0x0003e2000c101514 */
[--C-:B---3--:R-:W-:Y:S02]  /*27210*/  HSET2.LE.AND R9, R22, R194.reuse, PT ;  /* 0x000000c216097233 */ /* 0x108fe40003803000 */
[----:B------:R-:W-:Y:S01]  /*27220*/  PRMT R23, R200, 0x5410, R245 ;  /* 0x00005410c8177816 */ /* 0x000fe200000000f5 */
[----:B------:R-:W-:Y:S02]  /*27230*/  @!P4 STL.S16 [R1+0x174], R39 ;  /* 0x000174270100c387 */ /* 0x000fe40000100600 */
[----:B------:R-:W-:Y:S01]  /*27240*/  LOP3.LUT R9, R151, R9, RZ, 0xc0, !PT ;  /* 0x0000000997097212 */ /* 0x000fe200078ec0ff */
[C---:B------:R-:W-:Y:S01]  /*27250*/  HMMA.16816.F32 R48, R12.reuse, R24, R48 ;  /* 0x000000180c30723c */ /* 0x040fe20000001830 */
[----:B------:R-:W-:Y:S04]  /*27260*/  STG.E.U16 desc[UR20][R138.64+0xa0], R78 ;  /* 0x0000a04e8a007986 */ /* 0x000fe8000c101514 */
[----:B------:R-:W-:Y:S03]  /*27270*/  STG.E.U16 desc[UR20][R138.64+0xa2], R80 ;  /* 0x0000a2508a007986 */ /* 0x000fe6000c101514 */
[C---:B------:R-:W-:Y:S01]  /*27280*/  HMMA.16816.F32 R68, R12.reuse, R26, R68 ;  /* 0x0000001a0c44723c */ /* 0x040fe20000001844 */
[----:B------:R-:W3:Y:S02]  /*27290*/  LDSM.16.MT88.4 R24, [R199+0x4800] ;  /* 0x00480000c718783b */ /* 0x000ee40000004200 */
[----:B------:R-:W-:Y:S02]  /*272a0*/  PRMT R114, R2, 0x5410, R0 ;  /* 0x0000541002727816 */ /* 0x000fe40000000000 */
[----:B------:R-:W-:Y:S02]  /*272b0*/  @!P6 PRMT R2, R37, 0x5410, RZ ;  /* 0x000054102502e816 */ /* 0x000fe400000000ff */
[----:B-1----:R-:W-:Y:S01]  /*272c0*/  SHF.R.U32.HI R108, RZ, 0x8, R11 ;  /* 0x00000008ff6c7819 */ /* 0x002fe2000001160b */
[C---:B------:R-:W-:Y:S02]  /*272d0*/  HMMA.16816.F32 R56, R12.reuse, R32, R56 ;  /* 0x000000200c38723c */ /* 0x040fe40000001838 */
[----:B------:R1:W-:Y:S01]  /*272e0*/  STG.E.U16 desc[UR20][R6.64+0xa0], R2 ;  /* 0x0000a00206007986 */ /* 0x0003e2000c101514 */
[----:B------:R-:W-:Y:S02]  /*272f0*/  @!P4 PRMT R0, R36, 0x5410, RZ ;  /* 0x000054102400c816 */ /* 0x000fe400000000ff */
[----:B------:R-:W-:Y:S01]  /*27300*/  LOP3.LUT R8, R108, 0xffff, RZ, 0xc0, !PT ;  /* 0x0000ffff6c087812 */ /* 0x000fe200078ec0ff */
[----:B------:R-:W3:Y:S01]  /*27310*/  LDSM.16.MT88.4 R36, [R46+0x800] ;  /* 0x000800002e24783b */ /* 0x000ee20000004200 */
[----:B------:R-:W-:Y:S01]  /*27320*/  ISETP.LE.U32.AND P4, PT, R98, UR10, PT ;  /* 0x0000000a62007c0c */ /* 0x000fe2000bf83070 */
[----:B------:R-:W-:Y:S02]  /*27330*/  HMMA.16816.F32 R52, R12, R34, R52 ;  /* 0x000000220c34723c */ /* 0x000fe40000001834 */
[----:B------:R3:W-:Y:S01]  /*27340*/  STG.E.U16 desc[UR20][R6.64+0xa2], R0 ;  /* 0x0000a20006007986 */ /* 0x0007e2000c101514 */
[----:B------:R-:W-:Y:S01]  /*27350*/  ISETP.LE.U32.AND P6, PT, R8, UR10, PT ;  /* 0x0000000a08007c0c */ /* 0x000fe2000bfc3070 */
[----:B------:R-:W-:Y:S01]  /*27360*/  IMAD.MOV.U32 R15, RZ, RZ, R117 ;  /* 0x000000ffff0f7224 */ /* 0x000fe200078e0075 */
[--C-:B------:R-:W-:Y:S01]  /*27370*/  HSET2.LE.AND R8, R19, R194.reuse, PT ;  /* 0x000000c213087233 */ /* 0x100fe20003803000 */
[----:B------:R-:W-:Y:S01]  /*27380*/  IMAD.MOV.U32 R13, RZ, RZ, R126 ;  /* 0x000000ffff0d7224 */ /* 0x000fe200078e007e */
[----:B------:R-:W-:Y:S02]  /*27390*/  LOP3.LUT R11, R171, 0xff00ff, RZ, 0xc0, !PT ;  /* 0x00ff00ffab0b7812 */ /* 0x000fe400078ec0ff */
[--C-:B------:R-:W-:Y:S02]  /*273a0*/  HSET2.LE.AND R14, R31, R194.reuse, PT ;  /* 0x000000c21f0e7233 */ /* 0x100fe40003803000 */
[----:B------:R-:W-:Y:S02]  /*273b0*/  LOP3.LUT R8, R136, R8, RZ, 0xc0, !PT ;  /* 0x0000000888087212 */ /* 0x000fe400078ec0ff */
[--C-:B------:R-:W-:Y:S02]  /*273c0*/  HSET2.LE.AND R11, R11, R194.reuse, PT ;  /* 0x000000c20b0b7233 */ /* 0x100fe40003803000 */
[----:B------:R-:W-:Y:S01]  /*273d0*/  LOP3.LUT R14, R15, R14, RZ, 0xc0, !PT ;  /* 0x0000000e0f0e7212 */ /* 0x000fe200078ec0ff */
[----:B------:R-:W-:Y:S01]  /*273e0*/  IMAD.MOV.U32 R15, RZ, RZ, R124 ;  /* 0x000000ffff0f7224 */ /* 0x000fe200078e007c */
[--C-:B------:R-:W-:Y:S02]  /*273f0*/  HSET2.LE.AND R12, R28, R194.reuse, PT ;  /* 0x000000c21c0c7233 */ /* 0x100fe40003803000 */
[----:B------:R-:W-:Y:S02]  /*27400*/  LOP3.LUT R11, R131, R11, RZ, 0xc0, !PT ;  /* 0x0000000b830b7212 */ /* 0x000fe400078ec0ff */
[----:B-1----:R-:W-:Y:S02]  /*27410*/  LOP3.LUT R2, R174, 0xff00ff, RZ, 0xc0, !PT ;  /* 0x00ff00ffae027812 */ /* 0x002fe400078ec0ff */
[----:B------:R-:W-:Y:S01]  /*27420*/  LOP3.LUT R12, R13, R12, RZ, 0xc0, !PT ;  /* 0x0000000c0d0c7212 */ /* 0x000fe200078ec0ff */
[----:B------:R-:W-:Y:S02]  /*27430*/  IMAD.MOV.U32 R13, RZ, RZ, R125 ;  /* 0x000000ffff0d7224 */ /* 0x000fe400078e007d */
[--C-:B------:R-:W-:Y:S01]  /*27440*/  HSET2.LE.AND R2, R2, R194.reuse, PT ;  /* 0x000000c202027233 */ /* 0x100fe20003803000 */
[C---:B---3--:R-:W-:Y:S05]  /*27450*/  HMMA.16816.F32 R32, R8.reuse, R24, R72 ;  /* 0x000000180820723c */ /* 0x048fea0000001848 */
[----:B------:R-:W-:Y:S01]  /*27460*/  PRMT R0, R101, 0x7632, R0 ;  /* 0x0000763265007816 */ /* 0x000fe20000000000 */
[----:B------:R-:W-:Y:S01]  /*27470*/  IMAD.WIDE R6, R217, 0x70, R6 ;  /* 0x00000070d9067825 */ /* 0x000fe200078e0206 */
[----:B------:R-:W-:Y:S01]  /*27480*/  LOP3.LUT R15, R15, R2, RZ, 0xc0, !PT ;  /* 0x000000020f0f7212 */ /* 0x000fe200078ec0ff */
[C---:B------:R-:W-:Y:S03]  /*27490*/  HMMA.16816.F32 R40, R8.reuse, R26, R40 ;  /* 0x0000001a0828723c */ /* 0x040fe60000001828 */
[----:B------:R-:W-:Y:S05]  /*274a0*/  LOP3.LUT R101, R184, 0xff, RZ, 0xc0, !PT ;  /* 0x000000ffb8657812 */ /* 0x000fea00078ec0ff */
[C---:B------:R-:W-:Y:S08]  /*274b0*/  HMMA.16816.F32 R64, R8.reuse, R36, R64 ;  /* 0x000000240840723c */ /* 0x040ff00000001840 */
[-C--:B------:R-:W-:Y:S01]  /*274c0*/  HMMA.16816.F32 R60, R8, R38.reuse, R60 ;  /* 0x00000026083c723c */ /* 0x080fe2000000183c */
[----:B------:R-:W-:Y:S02]  /*274d0*/  MUFU.EX2 R8, R176 ;  /* 0x000000b000087308 */ /* 0x000fe40000000800 */
[----:B------:R-:W-:Y:S05]  /*274e0*/  PRMT R9, R79, 0x5410, R83 ;  /* 0x000054104f097816 */ /* 0x000fea0000000053 */
[--C-:B------:R-:W-:Y:S05]  /*274f0*/  HSET2.LE.AND R9, R9, R194.reuse, PT ;  /* 0x000000c209097233 */ /* 0x100fea0003803000 */
[----:B------:R-:W-:Y:S01]  /*27500*/  LOP3.LUT R9, R170, R9, RZ, 0xc0, !PT ;  /* 0x00000009aa097212 */ /* 0x000fe200078ec0ff */
[----:B------:R-:W-:Y:S10]  /*27510*/  MUFU.EX2 R132, R132 ;  /* 0x0000008400847308 */ /* 0x000ff40000000800 */
[----:B----4-:R-:W1:Y:S01]  /*27520*/  MUFU.EX2 R19, R185 ;  /* 0x000000b900137308 */ /* 0x010e620000000800 */
[----:B------:R-:W-:Y:S02]  /*27530*/  @!P5 HADD2 R77, -R82.H0_H0, -RZ.H0_H0 ;  /* 0xa00000ff524dd230 */ /* 0x000fe40000000900 */
[----:B--2---:R-:W-:Y:S03]  /*27540*/  @!P4 HADD2 R89, -R161.H0_H0, -RZ.H0_H0 ;  /* 0xa00000ffa159c230 */ /* 0x004fe60000000900 */
[----:B------:R2:W-:Y:S01]  /*27550*/  @!P5 STL.S16 [R1+0x180], R77 ;  /* 0x0001804d0100d387 */ /* 0x0005e20000100600 */
[----:B------:R-:W-:Y:S02]  /*27560*/  PRMT R21, R77, 0x7610, R21 ;  /* 0x000076104d157816 */ /* 0x000fe40000000015 */
[----:B------:R-:W-:Y:S01]  /*27570*/  PRMT R17, R89, 0x7610, R17 ;  /* 0x0000761059117816 */ /* 0x000fe20000000011 */
[----:B------:R-:W3:Y:S01]  /*27580*/  LDL.LU R136, [R1+0x368] ;  /* 0x0003680001887983 */ /* 0x000ee20000300800 */
[----:B------:R-:W-:Y:S02]  /*27590*/  @!P5 PRMT R82, R21, 0x5410, RZ ;  /* 0x000054101552d816 */ /* 0x000fe400000000ff */
[----:B------:R-:W-:Y:S01]  /*275a0*/  @!P4 PRMT R16, R17, 0x5410, RZ ;  /* 0x000054101110c816 */ /* 0x000fe200000000ff */
[----:B------:R4:W5:Y:S01]  /*275b0*/  LDL.LU R202, [R1+0x364] ;  /* 0x0003640001ca7983 */ /* 0x0009620000300800 */
[----:B------:R-:W-:Y:S01]  /*275c0*/  PRMT R21, R81, 0x5410, R106 ;  /* 0x0000541051157816 */ /* 0x000fe2000000006a */
[----:B------:R-:W2:Y:S01]  /*275d0*/  MUFU.EX2 R17, R175 ;  /* 0x000000af00117308 */ /* 0x000ea20000000800 */
[----:B------:R-:W-:Y:S01]  /*275e0*/  SHF.R.U32.HI R81, RZ, 0x18, R100 ;  /* 0x00000018ff517819 */ /* 0x000fe20000011664 */
[----:B------:R4:W4:Y:S01]  /*275f0*/  LDL.S16 R120, [R1+0x154] ;  /* 0x0001540001787983 */ /* 0x0009220000100600 */
[----:B-1----:R-:W-:Y:S03]  /*27600*/  F2FP.F16.F32.PACK_AB R117, R132, R19 ;  /* 0x000000138475723e */ /* 0x002fe600000000ff */
[----:B------:R1:W3:Y:S04]  /*27610*/  LDL.S16 R112, [R1+0x150] ;  /* 0x0001500001707983 */ /* 0x0002e80000100600 */
[----:B------:R1:W3:Y:S01]  /*27620*/  LDL.S16 R30, [R1+0x14c] ;  /* 0x00014c00011e7983 */ /* 0x0002e20000100600 */
[----:B--2---:R-:W-:Y:S03]  /*27630*/  F2FP.F16.F32.PACK_AB R95, R8, R17 ;  /* 0x00000011085f723e */ /* 0x004fe600000000ff */
[----:B------:R1:W2:Y:S01]  /*27640*/  LDL.S16 R77, [R1+0x158] ;  /* 0x00015800014d7983 */ /* 0x0002a20000100600 */
[----:B------:R-:W-:Y:S01]  /*27650*/  FADD.FTZ R2, R17, R148 ;  /* 0x0000009411027221 */ /* 0x000fe20000010000 */
[----:B------:R-:W-:Y:S02]  /*27660*/  PRMT R17, R165, 0x7610, R17 ;  /* 0x00007610a5117816 */ /* 0x000fe40000000011 */
[----:B------:R1:W-:Y:S01]  /*27670*/  @!P4 STL.S16 [R1+0x17c], R89 ;  /* 0x00017c590100c387 */ /* 0x0003e20000100600 */
[----:B------:R-:W-:Y:S03]  /*27680*/  ISETP.LE.U32.AND P4, PT, R90, UR10, PT ;  /* 0x0000000a5a007c0c */ /* 0x000fe6000bf83070 */
[----:B------:R2:W5:Y:S04]  /*27690*/  LDL.LU R185, [R1+0x360] ;  /* 0x0003600001b97983 */ /* 0x0005680000300800 */
[----:B------:R1:W-:Y:S02]  /*276a0*/  STG.E.U16 desc[UR20][R6.64+0xa0], R16 ;  /* 0x0000a01006007986 */ /* 0x0003e4000c101514 */
[----:B-1----:R-:W-:Y:S02]  /*276b0*/  LOP3.LUT R89, R0, 0xff, RZ, 0xc0, !PT ;  /* 0x000000ff00597812 */ /* 0x002fe400078ec0ff */
[--C-:B------:R-:W-:Y:S02]  /*276c0*/  HSET2.LE.AND R0, R29, R194.reuse, PT ;  /* 0x000000c21d007233 */ /* 0x100fe40003803000 */
[----:B------:R-:W-:Y:S03]  /*276d0*/  ISETP.LE.U32.AND P5, PT, R89, UR10, PT ;  /* 0x0000000a59007c0c */ /* 0x000fe6000bfa3070 */
[----:B------:R-:W-:Y:S01]  /*276e0*/  LOP3.LUT R13, R13, R0, RZ, 0xc0, !PT ;  /* 0x000000000d0d7212 */ /* 0x000fe200078ec0ff */
[----:B------:R-:W-:Y:S01]  /*276f0*/  FADD.FTZ R0, R19, R172 ;  /* 0x000000ac13007221 */ /* 0x000fe20000010000 */
[----:B------:R-:W-:Y:S02]  /*27700*/  PRMT R19, R20, 0x7632, R19 ;  /* 0x0000763214137816 */ /* 0x000fe40000000013 */
[----:B------:R-:W-:Y:S01]  /*27710*/  PRMT R16, R165, 0x7632, R16 ;  /* 0x00007632a5107816 */ /* 0x000fe20000000010 */
[--C-:B------:R-:W-:Y:S01]  /*27720*/  FADD.FTZ R186, R132, R0.reuse ;  /* 0x0000000084ba7221 */ /* 0x100fe20000010000 */
[----:B------:R-:W-:Y:S01]  /*27730*/  PRMT R0, R161, 0x7632, R0 ;  /* 0x00007632a1007816 */ /* 0x000fe20000000000 */
[C---:B------:R-:W-:Y:S04]  /*27740*/  HMMA.16816.F32 R52, R12.reuse, R38, R52 ;  /* 0x000000260c34723c */ /* 0x040fe80000001834 */
[----:B------:R-:W-:Y:S04]  /*27750*/  PRMT R106, R20, 0x5410, R19 ;  /* 0x00005410146a7816 */ /* 0x000fe80000000013 */
[C---:B------:R-:W-:Y:S03]  /*27760*/  HMMA.16816.F32 R56, R12.reuse, R36, R56 ;  /* 0x000000240c38723c */ /* 0x040fe60000001838 */
[----:B------:R-:W-:Y:S05]  /*27770*/  PRMT R36, R166, 0x7610, R36 ;  /* 0x00007610a6247816 */ /* 0x000fea0000000024 */
[C---:B------:R-:W-:Y:S08]  /*27780*/  HMMA.16816.F32 R48, R12.reuse, R24, R48 ;  /* 0x000000180c30723c */ /* 0x040ff00000001830 */
[----:B------:R-:W-:Y:S01]  /*27790*/  HMMA.16816.F32 R68, R12, R26, R68 ;  /* 0x0000001a0c44723c */ /* 0x000fe20000001844 */
[----:B------:R-:W1:Y:S02]  /*277a0*/  LDSM.16.MT88.4 R24, [R46+0xc00] ;  /* 0x000c00002e18783b */ /* 0x000e640000004200 */
[--C-:B------:R-:W-:Y:S01]  /*277b0*/  HSET2.LE.AND R14, R88, R194.reuse, PT ;  /* 0x000000c2580e7233 */ /* 0x100fe20003803000 */
[----:B------:R-:W-:Y:S01]  /*277c0*/  IMAD.MOV.U32 R15, RZ, RZ, R128 ;  /* 0x000000ffff0f7224 */ /* 0x000fe200078e0080 */
[--C-:B------:R-:W-:Y:S01]  /*277d0*/  HSET2.LE.AND R12, R21, R194.reuse, PT ;  /* 0x000000c2150c7233 */ /* 0x100fe20003803000 */
[----:B------:R-:W-:Y:S01]  /*277e0*/  IMAD.MOV.U32 R21, RZ, RZ, R129 ;  /* 0x000000ffff157224 */ /* 0x000fe200078e0081 */
[----:B------:R-:W-:Y:S02]  /*277f0*/  PRMT R13, R115, 0x5410, R122 ;  /* 0x00005410730d7816 */ /* 0x000fe4000000007a */
[----:B------:R-:W-:Y:S02]  /*27800*/  PRMT R88, R208, 0x5410, R210 ;  /* 0x00005410d0587816 */ /* 0x000fe400000000d2 */
[----:B------:R-:W-:Y:S02]  /*27810*/  LOP3.LUT R12, R15, R12, RZ, 0xc0, !PT ;  /* 0x0000000c0f0c7212 */ /* 0x000fe400078ec0ff */
[----:B------:R-:W-:Y:S02]  /*27820*/  LOP3.LUT R15, R110, 0xff00ff, RZ, 0xc0, !PT ;  /* 0x00ff00ff6e0f7812 */ /* 0x000fe400078ec0ff */
[--C-:B------:R-:W-:Y:S02]  /*27830*/  HSET2.LE.AND R13, R13, R194.reuse, PT ;  /* 0x000000c20d0d7233 */ /* 0x100fe40003803000 */
[----:B------:R-:W-:Y:S03]  /*27840*/  PRMT R110, R203, 0x5410, R201 ;  /* 0x00005410cb6e7816 */ /* 0x000fe600000000c9 */
[----:B------:R-:W-:Y:S02]  /*27850*/  LOP3.LUT R13, R21, R13, RZ, 0xc0, !PT ;  /* 0x0000000d150d7212 */ /* 0x000fe400078ec0ff */
[----:B------:R-:W-:Y:S01]  /*27860*/  PRMT R21, R166, 0x7632, R21 ;  /* 0x00007632a6157816 */ /* 0x000fe20000000015 */
[----:B----4-:R-:W-:Y:S02]  /*27870*/  @!P3 HADD2 R120, -R161.H1_H1, -RZ.H0_H0 ;  /* 0xa00000ffa178b230 */ /* 0x010fe40000000d00 */
[C---:B---3--:R-:W-:Y:S03]  /*27880*/  @!P5 HADD2 R112, -R165.reuse.H0_H0, -RZ.H0_H0 ;  /* 0xa00000ffa570d230 */ /* 0x048fe60000000900 */
[----:B------:R-:W-:Y:S01]  /*27890*/  PRMT R22, R120, 0x7610, R22 ;  /* 0x0000761078167816 */ /* 0x000fe20000000016 */
[----:B------:R-:W-:Y:S01]  /*278a0*/  @!P4 HADD2 R30, -R165.H1_H1, -RZ.H0_H0 ;  /* 0xa00000ffa51ec230 */ /* 0x000fe20000000d00 */
[----:B------:R-:W-:Y:S02]  /*278b0*/  PRMT R11, R112, 0x7610, R11 ;  /* 0x00007610700b7816 */ /* 0x000fe4000000000b */
[----:B------:R-:W-:Y:S01]  /*278c0*/  @!P3 PRMT R0, R22, 0x5410, RZ ;  /* 0x000054101600b816 */ /* 0x000fe200000000ff */
[----:B--2---:R-:W-:Y:S01]  /*278d0*/  @!P6 HADD2 R77, -R84.H0_H0, -RZ.H0_H0 ;  /* 0xa00000ff544de230 */ /* 0x004fe20000000900 */
[----:B------:R-:W-:Y:S03]  /*278e0*/  PRMT R10, R30, 0x7610, R10 ;  /* 0x000076101e0a7816 */ /* 0x000fe6000000000a */
[----:B------:R2:W-:Y:S01]  /*278f0*/  STG.E.U16 desc[UR20][R6.64+0xa2], R0 ;  /* 0x0000a20006007986 */ /* 0x0005e2000c101514 */
[----:B------:R-:W-:Y:S02]  /*27900*/  @!P5 PRMT R17, R11, 0x5410, RZ ;  /* 0x000054100b11d816 */ /* 0x000fe400000000ff */
[----:B------:R-:W-:Y:S01]  /*27910*/  PRMT R75, R77, 0x7610, R75 ;  /* 0x000076104d4b7816 */ /* 0x000fe2000000004b */
[----:B------:R3:W-:Y:S01]  /*27920*/  @!P6 STL.S16 [R1+0x158], R77 ;  /* 0x0001584d0100e387 */ /* 0x0007e20000100600 */
[----:B------:R-:W-:Y:S02]  /*27930*/  @!P4 PRMT R16, R10, 0x5410, RZ ;  /* 0x000054100a10c816 */ /* 0x000fe400000000ff */
[----:B------:R-:W-:Y:S01]  /*27940*/  @!P6 PRMT R84, R75, 0x5410, RZ ;  /* 0x000054104b54e816 */ /* 0x000fe200000000ff */
[----:B------:R4:W4:Y:S01]  /*27950*/  LDL.S16 R79, [R1+0x15c] ;  /* 0x00015c00014f7983 */ /* 0x0009220000100600 */
[----:B------:R-:W-:Y:S02]  /*27960*/  ISETP.GT.U32.AND P6, PT, R144, UR10, PT ;  /* 0x0000000a90007c0c */ /* 0x000fe4000bfc4070 */
[--C-:B------:R-:W-:Y:S01]  /*27970*/  HSET2.LE.AND R10, R45, R194.reuse, PT ;  /* 0x000000c22d0a7233 */ /* 0x100fe20003803000 */
[----:B------:R1:W4:Y:S01]  /*27980*/  LDL.S16 R78, [R1+0x148] ;  /* 0x00014800014e7983 */ /* 0x0003220000100600 */
[----:B------:R-:W-:Y:S03]  /*27990*/  LOP3.LUT R11, R76, 0xff00ff, RZ, 0xc0, !PT ;  /* 0x00ff00ff4c0b7812 */ /* 0x000fe600078ec0ff */
[----:B------:R1:W-:Y:S01]  /*279a0*/  STG.E.U16 desc[UR20][R140.64+0xa0], R17 ;  /* 0x0000a0118c007986 */ /* 0x0003e2000c101514 */
[----:B------:R-:W-:Y:S02]  /*279b0*/  LOP3.LUT R10, R180, R10, RZ, 0xc0, !PT ;  /* 0x0000000ab40a7212 */ /* 0x000fe400078ec0ff */
[--C-:B------:R-:W-:Y:S01]  /*279c0*/  HSET2.LE.AND R11, R11, R194.reuse, PT ;  /* 0x000000c20b0b7233 */ /* 0x100fe20003803000 */
[----:B------:R1:W-:Y:S04]  /*279d0*/  STG.E.U16 desc[UR20][R140.64+0xa2], R16 ;  /* 0x0000a2108c007986 */ /* 0x0003e8000c101514 */
[----:B------:R-:W-:Y:S01]  /*279e0*/  STG.E.U16 desc[UR20][R138.64+0xb0], R92 ;  /* 0x0000b05c8a007986 */ /* 0x000fe2000c101514 */
[----:B------:R-:W-:Y:S01]  /*279f0*/  LOP3.LUT R11, R167, R11, RZ, 0xc0, !PT ;  /* 0x0000000ba70b7212 */ /* 0x000fe200078ec0ff */
[----:B--2---:R-:W-:Y:S02]  /*27a00*/  IMAD.WIDE R6, R217, -0x70, R6 ;  /* 0xffffff90d9067825 */ /* 0x004fe400078e0206 */
[----:B------:R-:W-:Y:S01]  /*27a10*/  STG.E.U16 desc[UR20][R138.64+0xb2], R93 ;  /* 0x0000b25d8a007986 */ /* 0x000fe2000c101514 */
[----:B------:R-:W-:Y:S03]  /*27a20*/  PRMT R0, R206, 0x7632, R0 ;  /* 0x00007632ce007816 */ /* 0x000fe60000000000 */
[----:B---3--:R2:W3:Y:S04]  /*27a30*/  LDL.S16 R77, [R1+0x144] ;  /* 0x00014400014d7983 */ /* 0x0084e80000100600 */
[----:B------:R-:W-:Y:S01]  /*27a40*/  @!P3 STL.S16 [R1+0x154], R120 ;  /* 0x000154780100b387 */ /* 0x000fe20000100600 */
[----:B------:R-:W-:Y:S03]  /*27a50*/  ISETP.GT.U32.AND P3, PT, R237, UR10, PT ;  /* 0x0000000aed007c0c */ /* 0x000fe6000bf64070 */
[----:B------:R2:W-:Y:S01]  /*27a60*/  @!P5 STL.S16 [R1+0x150], R112 ;  /* 0x000150700100d387 */ /* 0x0005e20000100600 */
[----:B------:R-:W-:Y:S02]  /*27a70*/  ISETP.GT.U32.AND P5, PT, R236, UR10, PT ;  /* 0x0000000aec007c0c */ /* 0x000fe4000bfa4070 */
[----:B-1----:R-:W-:Y:S01]  /*27a80*/  PRMT R17, R100, 0x7632, R17 ;  /* 0x0000763264117816 */ /* 0x002fe20000000011 */
[----:B------:R-:W-:Y:S01]  /*27a90*/  @!P4 STL.S16 [R1+0x14c], R30 ;  /* 0x00014c1e0100c387 */ /* 0x000fe20000100600 */
[----:B------:R-:W-:Y:S02]  /*27aa0*/  ISETP.LE.U32.AND P4, PT, R101, UR10, PT ;  /* 0x0000000a65007c0c */ /* 0x000fe4000bf83070 */
[----:B------:R-:W-:Y:S01]  /*27ab0*/  LOP3.LUT R80, R17, 0xff, RZ, 0xc0, !PT ;  /* 0x000000ff11507812 */ /* 0x000fe200078ec0ff */
[----:B------:R-:W1:Y:S01]  /*27ac0*/  LDSM.16.MT88.4 R28, [R199+0x4c00] ;  /* 0x004c0000c71c783b */ /* 0x000e620000004200 */
[----:B------:R-:W-:Y:S01]  /*27ad0*/  PRMT R17, R160, 0x7610, R17 ;  /* 0x00007610a0117816 */ /* 0x000fe20000000011 */
[----:B------:R-:W-:Y:S02]  /*27ae0*/  IMAD.MOV.U32 R16, RZ, RZ, R119 ;  /* 0x000000ffff107224 */ /* 0x000fe400078e0077 */
[----:B------:R1:W5:Y:S03]  /*27af0*/  LDL.LU R184, [R1+0x35c] ;  /* 0x00035c0001b87983 */ /* 0x0003660000300800 */
[----:B------:R-:W-:Y:S02]  /*27b00*/  LOP3.LUT R14, R16, R14, RZ, 0xc0, !PT ;  /* 0x0000000e100e7212 */ /* 0x000fe400078ec0ff */
[----:B------:R2:W-:Y:S02]  /*27b10*/  MUFU.EX2 R16, R4 ;  /* 0x0000000400107308 */ /* 0x0005e40000000800 */
[--C-:B--2---:R-:W-:Y:S01]  /*27b20*/  FADD.FTZ R112, R8, R2.reuse ;  /* 0x0000000208707221 */ /* 0x104fe20000010000 */
[--C-:B------:R-:W-:Y:S02]  /*27b30*/  HSET2.LE.AND R8, R23, R194.reuse, PT ;  /* 0x000000c217087233 */ /* 0x100fe40003803000 */
[----:B------:R-:W-:Y:S03]  /*27b40*/  PRMT R2, R206, 0x7610, R2 ;  /* 0x00007610ce027816 */ /* 0x000fe60000000002 */
[----:B------:R-:W-:Y:S02]  /*27b50*/  LOP3.LUT R8, R181, R8, RZ, 0xc0, !PT ;  /* 0x00000008b5087212 */ /* 0x000fe400078ec0ff */
[----:B------:R2:W5:Y:S01]  /*27b60*/  LDL.LU R181, [R1+0x358] ;  /* 0x0003580001b57983 */ /* 0x0005620000300800 */
[----:B------:R-:W-:Y:S02]  /*27b70*/  PRMT R100, R2, 0x5410, R0 ;  /* 0x0000541002647816 */ /* 0x000fe40000000000 */
[--C-:B------:R-:W-:Y:S01]  /*27b80*/  HSET2.LE.AND R4, R15, R194.reuse, PT ;  /* 0x000000c20f047233 */ /* 0x100fe20003803000 */
[----:B------:R2:W5:Y:S01]  /*27b90*/  LDL.LU R180, [R1+0x354] ;  /* 0x0003540001b47983 */ /* 0x0005620000300800 */
[C---:B------:R-:W-:Y:S03]  /*27ba0*/  HMMA.16816.F32 R60, R8.reuse, R26, R60 ;  /* 0x0000001a083c723c */ /* 0x040fe6000000183c */
[----:B------:R2:W2:Y:S01]  /*27bb0*/  LDL.S16 R72, [R1+0x128] ;  /* 0x0001280001487983 */ /* 0x0004a20000100600 */
[----:B------:R-:W-:Y:S03]  /*27bc0*/  IMAD.MOV.U32 R15, RZ, RZ, R127 ;  /* 0x000000ffff0f7224 */ /* 0x000fe600078e007f */
[----:B------:R2:W2:Y:S01]  /*27bd0*/  LDL.S16 R23, [R1+0x130] ;  /* 0x0001300001177983 */ /* 0x0004a20000100600 */
[----:B------:R-:W-:Y:S03]  /*27be0*/  HMMA.16816.F32 R64, R8, R24, R64 ;  /* 0x000000180840723c */ /* 0x000fe60000001840 */
[----:B------:R-:W-:Y:S01]  /*27bf0*/  LOP3.LUT R15, R15, R4, RZ, 0xc0, !PT ;  /* 0x000000040f0f7212 */ /* 0x000fe200078ec0ff */
[----:B------:R2:W2:Y:S01]  /*27c00*/  LDL.S16 R22, [R1+0x12c] ;  /* 0x00012c0001167983 */ /* 0x0004a20000100600 */
[----:B------:R-:W-:Y:S02]  /*27c10*/  PRMT R4, R109, 0x5410, R104 ;  /* 0x000054106d047816 */ /* 0x000fe40000000068 */
[----:B------:R-:W-:Y:S03]  /*27c20*/  PRMT R104, R198, 0x5410, R189 ;  /* 0x00005410c6687816 */ /* 0x000fe600000000bd */
[--C-:B------:R-:W-:Y:S01]  /*27c30*/  HSET2.LE.AND R4, R4, R194.reuse, PT ;  /* 0x000000c204047233 */ /* 0x100fe20003803000 */
[C---:B-1----:R-:W-:Y:S08]  /*27c40*/  HMMA.16816.F32 R48, R12.reuse, R28, R48 ;  /* 0x0000001c0c30723c */ /* 0x042ff00000001830 */
[C---:B------:R-:W-:Y:S08]  /*27c50*/  HMMA.16816.F32 R52, R12.reuse, R26, R52 ;  /* 0x0000001a0c34723c */ /* 0x040ff00000001834 */
[----:B------:R-:W-:Y:S03]  /*27c60*/  HMMA.16816.F32 R56, R12, R24, R56 ;  /* 0x000000180c38723c */ /* 0x000fe60000001838 */
[----:B----4-:R-:W-:Y:S02]  /*27c70*/  @P3 HADD2 R79, -R2.H0_H0, -RZ.H0_H0 ;  /* 0xa00000ff024f3230 */ /* 0x010fe40000000900 */
[----:B------:R-:W-:Y:S03]  /*27c80*/  @P5 HADD2 R78, -R0.H0_H0, -RZ.H0_H0 ;  /* 0xa00000ff004e5230 */ /* 0x000fe60000000900 */
[----:B------:R-:W-:Y:S01]  /*27c90*/  @P3 STL.S16 [R1+0x15c], R79 ;  /* 0x00015c4f01003387 */ /* 0x000fe20000100600 */
[----:B------:R-:W-:Y:S02]  /*27ca0*/  PRMT R45, R79, 0x7610, R45 ;  /* 0x000076104f2d7816 */ /* 0x000fe4000000002d */
[----:B------:R-:W-:Y:S01]  /*27cb0*/  PRMT R74, R78, 0x7610, R74 ;  /* 0x000076104e4a7816 */ /* 0x000fe2000000004a */
[----:B------:R-:W-:Y:S01]  /*27cc0*/  @P5 STL.S16 [R1+0x148], R78 ;  /* 0x0001484e01005387 */ /* 0x000fe20000100600 */
[----:B------:R-:W-:Y:S02]  /*27cd0*/  @P3 PRMT R2, R45, 0x5410, RZ ;  /* 0x000054102d023816 */ /* 0x000fe400000000ff */
[----:B------:R-:W-:Y:S02]  /*27ce0*/  ISETP.LE.U32.AND P3, PT, R80, UR10, PT ;  /* 0x0000000a50007c0c */ /* 0x000fe4000bf63070 */
[----:B------:R-:W-:Y:S01]  /*27cf0*/  @P5 PRMT R0, R74, 0x5410, RZ ;  /* 0x000054104a005816 */ /* 0x000fe200000000ff */
[----:B------:R1:W-:Y:S01]  /*27d00*/  STG.E.U16 desc[UR20][R6.64+0xb0], R2 ;  /* 0x0000b00206007986 */ /* 0x0003e2000c101514 */
[----:B------:R-:W-:Y:S03]  /*27d10*/  ISETP.LE.U32.AND P5, PT, R81, UR10, PT ;  /* 0x0000000a51007c0c */ /* 0x000fe6000bfa3070 */
[----:B------:R4:W-:Y:S01]  /*27d20*/  STG.E.U16 desc[UR20][R6.64+0xb2], R0 ;  /* 0x0000b20006007986 */ /* 0x0009e2000c101514 */
[C---:B---3--:R-:W-:Y:S05]  /*27d30*/  @!P4 HADD2 R77, -R160.reuse.H0_H0, -RZ.H0_H0 ;  /* 0xa00000ffa04dc230 */ /* 0x048fea0000000900 */
[----:B------:R-:W-:Y:S01]  /*27d40*/  PRMT R73, R77, 0x7610, R73 ;  /* 0x000076104d497816 */ /* 0x000fe20000000049 */
[----:B------:R3:W-:Y:S03]  /*27d50*/  @!P4 STL.S16 [R1+0x144], R77 ;  /* 0x0001444d0100c387 */ /* 0x0007e60000100600 */
[----:B------:R-:W-:Y:S01]  /*27d60*/  @!P4 PRMT R17, R73, 0x5410, RZ ;  /* 0x000054104911c816 */ /* 0x000fe200000000ff */
[----:B------:R2:W2:Y:S01]  /*27d70*/  LDL.S16 R45, [R1+0x124] ;  /* 0x00012400012d7983 */ /* 0x0004a20000100600 */
[----:B------:R-:W-:Y:S02]  /*27d80*/  ISETP.GT.U32.AND P4, PT, R182, UR10, PT ;  /* 0x0000000ab6007c0c */ /* 0x000fe4000bf84070 */
[----:B-1----:R-:W-:Y:S01]  /*27d90*/  PRMT R2, R160, 0x7632, R2 ;  /* 0x00007632a0027816 */ /* 0x002fe20000000002 */
[----:B----4-:R-:W-:Y:S05]  /*27da0*/  IMAD.WIDE R6, R217, 0x70, R6 ;  /* 0x00000070d9067825 */ /* 0x010fea00078e0206 */
[----:B------:R-:W-:Y:S01]  /*27db0*/  STG.E.U16 desc[UR20][R6.64+0xb0], R17 ;  /* 0x0000b01106007986 */ /* 0x000fe2000c101514 */
[C---:B---3--:R-:W-:Y:S05]  /*27dc0*/  HMMA.16816.F32 R76, R8.reuse, R28, R32 ;  /* 0x0000001c084c723c */ /* 0x048fea0000001820 */
[----:B--2---:R-:W-:Y:S02]  /*27dd0*/  @P6 HADD2 R72, -R160.H1_H1, -RZ.H0_H0 ;  /* 0xa00000ffa0486230 */ /* 0x004fe40000000d00 */
[----:B------:R-:W-:Y:S03]  /*27de0*/  @!P3 HADD2 R23, -R20.H0_H0, -RZ.H0_H0 ;  /* 0xa00000ff1417b230 */ /* 0x000fe60000000900 */
[----:B------:R-:W-:Y:S01]  /*27df0*/  PRMT R33, R72, 0x7610, R33 ;  /* 0x0000761048217816 */ /* 0x000fe20000000021 */
[----:B------:R1:W-:Y:S01]  /*27e00*/  @P6 STL.S16 [R1+0x128], R72 ;  /* 0x0001284801006387 */ /* 0x0003e20000100600 */
[----:B------:R-:W-:Y:S01]  /*27e10*/  PRMT R32, R23, 0x7610, R32 ;  /* 0x0000761017207816 */ /* 0x000fe20000000020 */
[----:B------:R-:W-:Y:S01]  /*27e20*/  @!P5 HADD2 R22, -R19.H0_H0, -RZ.H0_H0 ;  /* 0xa00000ff1316d230 */ /* 0x000fe20000000900 */
[----:B------:R-:W-:Y:S01]  /*27e30*/  @P6 PRMT R2, R33, 0x5410, RZ ;  /* 0x0000541021026816 */ /* 0x000fe200000000ff */
[----:B------:R-:W-:Y:S01]  /*27e40*/  @!P3 STL.S16 [R1+0x130], R23 ;  /* 0x000130170100b387 */ /* 0x000fe20000100600 */
[----:B------:R-:W-:Y:S02]  /*27e50*/  @!P3 PRMT R20, R32, 0x5410, RZ ;  /* 0x000054102014b816 */ /* 0x000fe400000000ff */
[----:B------:R-:W-:Y:S01]  /*27e60*/  PRMT R39, R22, 0x7610, R39 ;  /* 0x0000761016277816 */ /* 0x000fe20000000027 */
[----:B------:R2:W-:Y:S01]  /*27e70*/  @!P5 STL.S16 [R1+0x12c], R22 ;  /* 0x00012c160100d387 */ /* 0x0005e20000100600 */
[----:B------:R-:W-:Y:S02]  /*27e80*/  ISETP.GT.U32.AND P3, PT, R183, UR10, PT ;  /* 0x0000000ab7007c0c */ /* 0x000fe4000bf64070 */
[----:B------:R-:W-:Y:S01]  /*27e90*/  @!P5 PRMT R19, R39, 0x5410, RZ ;  /* 0x000054102713d816 */ /* 0x000fe200000000ff */
[----:B------:R3:W-:Y:S01]  /*27ea0*/  STG.E.U16 desc[UR20][R6.64+0xb2], R2 ;  /* 0x0000b20206007986 */ /* 0x0007e2000c101514 */
[----:B------:R-:W-:Y:S03]  /*27eb0*/  ISETP.GT.U32.AND P5, PT, R203, UR10, PT ;  /* 0x0000000acb007c0c */ /* 0x000fe6000bfa4070 */
[----:B------:R-:W4:Y:S01]  /*27ec0*/  LDSM.16.MT88.4 R32, [R199+0x5000] ;  /* 0x00500000c720783b */ /* 0x000f220000004200 */
[-C--:B-1----:R-:W-:Y:S03]  /*27ed0*/  HMMA.16816.F32 R72, R8, R30.reuse, R40 ;  /* 0x0000001e0848723c */ /* 0x082fe60000001828 */
[----:B------:R-:W1:Y:S01]  /*27ee0*/  LDSM.16.MT88.4 R40, [R46+0x1000] ;  /* 0x001000002e28783b */ /* 0x000e620000004200 */
[----:B------:R-:W-:Y:S01]  /*27ef0*/  PRMT R8, R190, 0x5410, R240 ;  /* 0x00005410be087816 */ /* 0x000fe200000000f0 */
[----:B------:R-:W-:Y:S01]  /*27f00*/  IMAD.MOV.U32 R190, RZ, RZ, R136 ;  /* 0x000000ffffbe7224 */ /* 0x000fe200078e0088 */
[----:B------:R-:W-:Y:S02]  /*27f10*/  PRMT R9, R177, 0x5410, R212 ;  /* 0x00005410b1097816 */ /* 0x000fe400000000d4 */
[----:B------:R-:W-:Y:S01]  /*27f20*/  HMMA.16816.F32 R28, R12, R30, R68 ;  /* 0x0000001e0c1c723c */ /* 0x000fe20000001844 */
[----:B--2---:R-:W2:Y:S03]  /*27f30*/  MUFU.EX2 R22, R147 ;  /* 0x0000009300167308 */ /* 0x004ea60000000800 */
[----:B------:R-:W-:Y:S01]  /*27f40*/  PRMT R13, R99, 0x5410, R94 ;  /* 0x00005410630d7816 */ /* 0x000fe2000000005e */
[----:B------:R-:W-:Y:S02]  /*27f50*/  IMAD.MOV.U32 R14, RZ, RZ, R142 ;  /* 0x000000ffff0e7224 */ /* 0x000fe400078e008e */
[----:B------:R-:W-:Y:S01]  /*27f60*/  IMAD.MOV.U32 R12, RZ, RZ, R153 ;  /* 0x000000ffff0c7224 */ /* 0x000fe200078e0099 */
[--C-:B---3--:R-:W-:Y:S01]  /*27f70*/  HSET2.LE.AND R2, R9, R194.reuse, PT ;  /* 0x000000c209027233 */ /* 0x108fe20003803000 */
[----:B------:R-:W-:Y:S01]  /*27f80*/  IMAD.WIDE R6, R217, -0x70, R6 ;  /* 0xffffff90d9067825 */ /* 0x000fe200078e0206 */
[----:B------:R-:W-:Y:S02]  /*27f90*/  LOP3.LUT R9, R173, R4, RZ, 0xc0, !PT ;  /* 0x00000004ad097212 */ /* 0x000fe400078ec0ff */
[----:B------:R-:W-:Y:S02]  /*27fa0*/  PRMT R4, R85, 0x7632, R4 ;  /* 0x0000763255047816 */ /* 0x000fe40000000004 */
[----:B--2---:R-:W-:Y:S01]  /*27fb0*/  F2FP.F16.F32.PACK_AB R111, R16, R22 ;  /* 0x00000016106f723e */ /* 0x004fe200000000ff */
[----:B------:R2:W5:Y:S01]  /*27fc0*/  LDL.LU R147, [R1+0x350] ;  /* 0x0003500001937983 */ /* 0x0005620000300800 */
[----:B------:R-:W-:Y:S01]  /*27fd0*/  LOP3.LUT R24, R4, 0xff, RZ, 0xc0, !PT ;  /* 0x000000ff04187812 */ /* 0x000fe200078ec0ff */
[----:B------:R-:W-:Y:S01]  /*27fe0*/  FADD.FTZ R0, R22, R156 ;  /* 0x0000009c16007221 */ /* 0x000fe20000010000 */
[----:B------:R-:W-:Y:S01]  /*27ff0*/  PRMT R22, R18, 0x7632, R22 ;  /* 0x0000763212167816 */ /* 0x000fe20000000016 */
[----:B------:R2:W3:Y:S01]  /*28000*/  LDL.S16 R37, [R1+0x120] ;  /* 0x0001200001257983 */ /* 0x0004e20000100600 */
[----:B------:R-:W-:Y:S02]  /*28010*/  IMAD.MOV.U32 R4, RZ, RZ, R143 ;  /* 0x000000ffff047224 */ /* 0x000fe400078e008f */
[--C-:B------:R-:W-:Y:S01]  /*28020*/  FADD.FTZ R187, R16, R0.reuse ;  /* 0x0000000010bb7221 */ /* 0x100fe20000010000 */
[C---:B------:R-:W-:Y:S01]  /*28030*/  PRMT R0, R157.reuse, 0x7610, R0 ;  /* 0x000076109d007816 */ /* 0x040fe20000000000 */
[----:B------:R2:W4:Y:S01]  /*28040*/  LDL.S16 R23, [R1+0x11c] ;  /* 0x00011c0001177983 */ /* 0x0005220000100600 */
[----:B------:R-:W-:Y:S01]  /*28050*/  PRMT R16, R157, 0x7632, R16 ;  /* 0x000076329d107816 */ /* 0x000fe20000000010 */
[----:B------:R-:W-:Y:S05]  /*28060*/  @P4 HADD2 R45, -R157.H0_H0, -RZ.H0_H0 ;  /* 0xa00000ff9d2d4230 */ /* 0x000fea0000000900 */
[----:B------:R-:W-:Y:S01]  /*28070*/  PRMT R38, R45, 0x7610, R38 ;  /* 0x000076102d267816 */ /* 0x000fe20000000026 */
[----:B------:R1:W-:Y:S03]  /*28080*/  @P4 STL.S16 [R1+0x124], R45 ;  /* 0x0001242d01004387 */ /* 0x0003e60000100600 */
[----:B------:R-:W-:Y:S01]  /*28090*/  @P4 PRMT R0, R38, 0x5410, RZ ;  /* 0x0000541026004816 */ /* 0x000fe200000000ff */
[----:B------:R2:W2:Y:S01]  /*280a0*/  LDL.S16 R17, [R1+0x114] ;  /* 0x0001140001117983 */ /* 0x0004a20000100600 */
[----:B------:R-:W-:Y:S03]  /*280b0*/  ISETP.GT.U32.AND P4, PT, R201, UR10, PT ;  /* 0x0000000ac9007c0c */ /* 0x000fe6000bf84070 */
[----:B------:R1:W-:Y:S02]  /*280c0*/  STG.E.U16 desc[UR20][R140.64+0xb0], R0 ;  /* 0x0000b0008c007986 */ /* 0x0003e4000c101514 */
[----:B-1----:R-:W-:Y:S04]  /*280d0*/  LOP3.LUT R45, R85, 0xff, RZ, 0xc0, !PT ;  /* 0x000000ff552d7812 */ /* 0x002fe800078ec0ff */
[----:B------:R-:W-:Y:S02]  /*280e0*/  ISETP.LE.U32.AND P6, PT, R45, UR10, PT ;  /* 0x0000000a2d007c0c */ /* 0x000fe4000bfc3070 */
[--C-:B------:R-:W-:Y:S05]  /*280f0*/  HSET2.LE.AND R0, R8, R194.reuse, PT ;  /* 0x000000c208007233 */ /* 0x100fea0003803000 */
[----:B------:R-:W-:Y:S02]  /*28100*/  LOP3.LUT R8, R146, R0, RZ, 0xc0, !PT ;  /* 0x0000000092087212 */ /* 0x000fe400078ec0ff */
[----:B------:R-:W-:Y:S05]  /*28110*/  PRMT R0, R107, 0x5410, R130 ;  /* 0x000054106b007816 */ /* 0x000fea0000000082 */
[--C-:B------:R-:W-:Y:S05]  /*28120*/  HSET2.LE.AND R0, R0, R194.reuse, PT ;  /* 0x000000c200007233 */ /* 0x100fea0003803000 */
[----:B------:R-:W-:Y:S02]  /*28130*/  LOP3.LUT R12, R12, R0, RZ, 0xc0, !PT ;  /* 0x000000000c0c7212 */ /* 0x000fe400078ec0ff */
[--C-:B------:R-:W-:Y:S01]  /*28140*/  HSET2.LE.AND R0, R13, R194.reuse, PT ;  /* 0x000000c20d007233 */ /* 0x100fe20003803000 */
[----:B------:R-:W-:Y:S05]  /*28150*/  IMAD.MOV.U32 R13, RZ, RZ, R155 ;  /* 0x000000ffff0d7224 */ /* 0x000fea00078e009b */
[----:B------:R-:W-:Y:S02]  /*28160*/  LOP3.LUT R13, R13, R0, RZ, 0xc0, !PT ;  /* 0x000000000d0d7212 */ /* 0x000fe400078ec0ff */
[----:B------:R-:W-:Y:S01]  /*28170*/  PRMT R0, R168, 0x7610, R0 ;  /* 0x00007610a8007816 */ /* 0x000fe20000000000 */
[----:B---3--:R-:W-:Y:S02]  /*28180*/  @!P6 HADD2 R37, -R166.H0_H0, -RZ.H0_H0 ;  /* 0xa00000ffa625e230 */ /* 0x008fe40000000900 */
[----:B----4-:R-:W-:Y:S03]  /*28190*/  @P3 HADD2 R23, -R157.H1_H1, -RZ.H0_H0 ;  /* 0xa00000ff9d173230 */ /* 0x010fe60000000d00 */
[----:B------:R1:W-:Y:S01]  /*281a0*/  @!P6 STL.S16 [R1+0x120], R37 ;  /* 0x000120250100e387 */ /* 0x0003e20000100600 */
[----:B------:R-:W-:Y:S03]  /*281b0*/  PRMT R11, R37, 0x7610, R11 ;  /* 0x00007610250b7816 */ /* 0x000fe6000000000b */
[----:B------:R-:W-:Y:S01]  /*281c0*/  @P3 STL.S16 [R1+0x11c], R23 ;  /* 0x00011c1701003387 */ /* 0x000fe20000100600 */
[----:B------:R-:W-:Y:S02]  /*281d0*/  PRMT R10, R23, 0x7610, R10 ;  /* 0x00007610170a7816 */ /* 0x000fe4000000000a */
[----:B------:R-:W-:Y:S01]  /*281e0*/  @!P6 PRMT R36, R11, 0x5410, RZ ;  /* 0x000054100b24e816 */ /* 0x000fe200000000ff */
[----:B------:R4:W5:Y:S01]  /*281f0*/  LDL.LU R146, [R1+0x34c] ;  /* 0x00034c0001927983 */ /* 0x0009620000300800 */
[----:B------:R-:W-:Y:S02]  /*28200*/  @P3 PRMT R16, R10, 0x5410, RZ ;  /* 0x000054100a103816 */ /* 0x000fe400000000ff */
[----:B------:R-:W-:Y:S02]  /*28210*/  LOP3.LUT R10, R145, R2, RZ, 0xc0, !PT ;  /* 0x00000002910a7212 */ /* 0x000fe400078ec0ff */
[----:B------:R4:W5:Y:S01]  /*28220*/  LDL.LU R145, [R1+0x348] ;  /* 0x0003480001917983 */ /* 0x0009620000300800 */
[----:B------:R-:W-:Y:S02]  /*28230*/  ISETP.GT.U32.AND P6, PT, R198, UR10, PT ;  /* 0x0000000ac6007c0c */ /* 0x000fe4000bfc4070 */
[----:B------:R-:W-:Y:S01]  /*28240*/  ISETP.GT.U32.AND P3, PT, R189, UR10, PT ;  /* 0x0000000abd007c0c */ /* 0x000fe2000bf64070 */
[----:B------:R4:W3:Y:S01]  /*28250*/  LDL.S16 R39, [R1+0x10c] ;  /* 0x00010c0001277983 */ /* 0x0008e20000100600 */
[----:B------:R-:W-:Y:S02]  /*28260*/  PRMT R2, R47, 0x5410, R235 ;  /* 0x000054102f027816 */ /* 0x000fe400000000eb */
[----:B------:R-:W-:Y:S01]  /*28270*/  LOP3.LUT R11, R158, 0xff00ff, RZ, 0xc0, !PT ;  /* 0x00ff00ff9e0b7812 */ /* 0x000fe200078ec0ff */
[----:B------:R4:W4:Y:S02]  /*28280*/  LDL.S16 R38, [R1+0x104] ;  /* 0x0001040001267983 */ /* 0x0009240000100600 */
[--C-:B------:R-:W-:Y:S02]  /*28290*/  HSET2.LE.AND R2, R2, R194.reuse, PT ;  /* 0x000000c202027233 */ /* 0x100fe40003803000 */
[----:B-1----:R1:W4:Y:S01]  /*282a0*/  LDL.S16 R37, [R1+0x100] ;  /* 0x0001000001257983 */ /* 0x0023220000100600 */
[--C-:B------:R-:W-:Y:S02]  /*282b0*/  HSET2.LE.AND R11, R11, R194.reuse, PT ;  /* 0x000000c20b0b7233 */ /* 0x100fe40003803000 */
[----:B------:R-:W-:Y:S01]  /*282c0*/  LOP3.LUT R14, R14, R2, RZ, 0xc0, !PT ;  /* 0x000000020e0e7212 */ /* 0x000fe200078ec0ff */
[----:B------:R-:W-:Y:S01]  /*282d0*/  STG.E.U16 desc[UR20][R140.64+0xb2], R16 ;  /* 0x0000b2108c007986 */ /* 0x000fe2000c101514 */
[----:B------:R-:W-:Y:S02]  /*282e0*/  LOP3.LUT R2, R152, 0xff00ff, RZ, 0xc0, !PT ;  /* 0x00ff00ff98027812 */ /* 0x000fe400078ec0ff */
[----:B------:R-:W-:Y:S01]  /*282f0*/  LOP3.LUT R11, R116, R11, RZ, 0xc0, !PT ;  /* 0x0000000b740b7212 */ /* 0x000fe200078ec0ff */
[----:B------:R-:W-:Y:S02]  /*28300*/  STG.E.U16 desc[UR20][R138.64+0xc0], R103 ;  /* 0x0000c0678a007986 */ /* 0x000fe4000c101514 */
[--C-:B------:R-:W-:Y:S02]  /*28310*/  HSET2.LE.AND R2, R2, R194.reuse, PT ;  /* 0x000000c202027233 */ /* 0x100fe40003803000 */
[----:B------:R-:W-:Y:S02]  /*28320*/  STG.E.U16 desc[UR20][R138.64+0xc2], R102 ;  /* 0x0000c2668a007986 */ /* 0x000fe4000c101514 */
[C---:B------:R-:W-:Y:S02]  /*28330*/  HMMA.16816.F32 R68, R8.reuse, R32, R76 ;  /* 0x000000200844723c */ /* 0x040fe4000000184c */
[----:B------:R1:W-:Y:S04]  /*28340*/  STG.E.U16 desc[UR20][R6.64+0xc0], R20 ;  /* 0x0000c01406007986 */ /* 0x0003e8000c101514 */
[----:B------:R1:W-:Y:S02]  /*28350*/  STG.E.U16 desc[UR20][R6.64+0xc2], R19 ;  /* 0x0000c21306007986 */ /* 0x0003e4000c101514 */
[C---:B------:R-:W-:Y:S08]  /*28360*/  HMMA.16816.F32 R72, R8.reuse, R34, R72 ;  /* 0x000000220848723c */ /* 0x040ff00000001848 */
[C---:B------:R-:W-:Y:S08]  /*28370*/  HMMA.16816.F32 R64, R8.reuse, R40, R64 ;  /* 0x000000280840723c */ /* 0x040ff00000001840 */
[----:B------:R-:W-:Y:S03]  /*28380*/  HMMA.16816.F32 R60, R8, R42, R60 ;  /* 0x0000002a083c723c */ /* 0x000fe6000000183c */
[----:B-1----:R-:W-:Y:S01]  /*28390*/  PRMT R20, R196, 0x5410, R193 ;  /* 0x00005410c4147816 */ /* 0x002fe200000000c1 */
[----:B------:R-:W-:Y:S02]  /*283a0*/  IMAD.MOV.U32 R193, RZ, RZ, R133 ;  /* 0x000000ffffc17224 */ /* 0x000fe400078e0085 */
[----:B------:R-:W-:Y:S04]  /*283b0*/  IMAD.WIDE R6, R217, 0x70, R6 ;  /* 0x00000070d9067825 */ /* 0x000fe800078e0206 */
[----:B------:R-:W-:Y:S01]  /*283c0*/  IMAD.MOV.U32 R19, RZ, RZ, R44 ;  /* 0x000000ffff137224 */ /* 0x000fe200078e002c */
[----:B------:R-:W-:Y:S01]  /*283d0*/  STG.E.U16 desc[UR20][R6.64+0xc0], R36 ;  /* 0x0000c02406007986 */ /* 0x000fe2000c101514 */
[----:B--2---:R-:W-:Y:S05]  /*283e0*/  @!P0 HADD2 R17, -R166.H1_H1, -RZ.H0_H0 ;  /* 0xa00000ffa6118230 */ /* 0x004fea0000000d00 */
[----:B------:R-:W-:Y:S01]  /*283f0*/  PRMT R15, R17, 0x7610, R15 ;  /* 0x00007610110f7816 */ /* 0x000fe2000000000f */
[----:B------:R1:W-:Y:S03]  /*28400*/  @!P0 STL.S16 [R1+0x114], R17 ;  /* 0x0001141101008387 */ /* 0x0003e60000100600 */
[----:B------:R-:W-:Y:S02]  /*28410*/  @!P0 PRMT R21, R15, 0x5410, RZ ;  /* 0x000054100f158816 */ /* 0x000fe400000000ff */
[----:B------:R-:W-:Y:S02]  /*28420*/  ISETP.LE.U32.AND P0, PT, R24, UR10, PT ;  /* 0x0000000a18007c0c */ /* 0x000fe4000bf03070 */
[----:B------:R-:W-:Y:S01]  /*28430*/  LOP3.LUT R15, R4, R2, RZ, 0xc0, !PT ;  /* 0x00000002040f7212 */ /* 0x000fe200078ec0ff */
[----:B------:R2:W-:Y:S01]  /*28440*/  STG.E.U16 desc[UR20][R6.64+0xc2], R21 ;  /* 0x0000c21506007986 */ /* 0x0005e2000c101514 */
[----:B------:R-:W-:Y:S01]  /*28450*/  LOP3.LUT R2, R215, 0xff, RZ, 0xc0, !PT ;  /* 0x000000ffd7027812 */ /* 0x000fe200078ec0ff */
[----:B------:R-:W1:Y:S03]  /*28460*/  MUFU.EX2 R4, R137 ;  /* 0x0000008900047308 */ /* 0x000e660000000800 */
[----:B------:R-:W-:Y:S01]  /*28470*/  PRMT R94, R2, 0x5410, R207 ;  /* 0x00005410025e7816 */ /* 0x000fe200000000cf */
[C---:B------:R-:W-:Y:S05]  /*28480*/  HMMA.16816.F32 R48, R12.reuse, R32, R48 ;  /* 0x000000200c30723c */ /* 0x040fea0000001830 */
[----:B------:R-:W-:Y:S03]  /*28490*/  PRMT R32, R18, 0x5410, R22 ;  /* 0x0000541012207816 */ /* 0x000fe60000000016 */
[C---:B------:R-:W-:Y:S01]  /*284a0*/  HMMA.16816.F32 R76, R12.reuse, R34, R28 ;  /* 0x000000220c4c723c */ /* 0x040fe2000000181c */
[----:B------:R-:W4:Y:S02]  /*284b0*/  LDSM.16.MT88.4 R28, [R199+0x5400] ;  /* 0x00540000c71c783b */ /* 0x000f240000004200 */
[----:B-1----:R-:W-:Y:S01]  /*284c0*/  F2FP.F16.F32.PACK_AB R47, R3, R4 ;  /* 0x00000004032f723e */ /* 0x002fe200000000ff */
[----:B------:R-:W-:Y:S04]  /*284d0*/  IMAD.WIDE.U32 R16, R205, -0x2daee0ad, RZ ;  /* 0xd2511f53cd107825 */ /* 0x000fe800078e00ff */
[C---:B------:R-:W-:Y:S03]  /*284e0*/  HMMA.16816.F32 R52, R12.reuse, R42, R52 ;  /* 0x0000002a0c34723c */ /* 0x040fe60000001834 */
[----:B------:R-:W-:Y:S01]  /*284f0*/  LOP3.LUT R23, R214, UR24, R17, 0x96, !PT ;  /* 0x00000018d6177c12 */ /* 0x000fe2000f8e9611 */
[----:B------:R-:W-:Y:S01]  /*28500*/  IMAD.MOV.U32 R99, RZ, RZ, R16 ;  /* 0x000000ffff637224 */ /* 0x000fe200078e0010 */
[C---:B------:R-:W-:Y:S01]  /*28510*/  PRMT R92, R16.reuse, 0x7773, RZ ;  /* 0x00007773105c7816 */ /* 0x040fe200000000ff */
[----:B--2---:R-:W-:Y:S01]  /*28520*/  IMAD.WIDE R6, R217, -0x70, R6 ;  /* 0xffffff90d9067825 */ /* 0x004fe200078e0206 */
[----:B------:R-:W-:Y:S01]  /*28530*/  PRMT R93, R16, 0x7771, RZ ;  /* 0x00007771105d7816 */ /* 0x000fe200000000ff */
[----:B------:R-:W-:Y:S03]  /*28540*/  HMMA.16816.F32 R56, R12, R40, R56 ;  /* 0x000000280c38723c */ /* 0x000fe60000001838 */
[----:B------:R-:W-:Y:S01]  /*28550*/  PRMT R13, R182, 0x5410, R183 ;  /* 0x00005410b60d7816 */ /* 0x000fe200000000b7 */
[----:B------:R-:W-:Y:S01]  /*28560*/  IMAD.MOV.U32 R12, RZ, RZ, R161 ;  /* 0x000000ffff0c7224 */ /* 0x000fe200078e00a1 */
[----:B------:R-:W1:Y:S01]  /*28570*/  S2R R183, SR_TID.X ;  /* 0x0000000000b77919 */ /* 0x000e620000002100 */
[C---:B------:R-:W-:Y:S01]  /*28580*/  PRMT R40, R44.reuse, 0x7772, RZ ;  /* 0x000077722c287816 */ /* 0x040fe200000000ff */
[----:B------:R-:W-:Y:S01]  /*28590*/  IMAD.MOV.U32 R14, RZ, RZ, R160 ;  /* 0x000000ffff0e7224 */ /* 0x000fe200078e00a0 */
[----:B------:R-:W-:Y:S01]  /*285a0*/  PRMT R42, R44, 0x7773, RZ ;  /* 0x000077732c2a7816 */ /* 0x000fe200000000ff */
[----:B------:R-:W-:Y:S01]  /*285b0*/  IMAD.MOV.U32 R15, RZ, RZ, R157 ;  /* 0x000000ffff0f7224 */ /* 0x000fe200078e009d */
[----:B------:R-:W-:Y:S02]  /*285c0*/  PRMT R21, R80, 0x5410, R81 ;  /* 0x0000541050157816 */ /* 0x000fe40000000051 */
[----:B------:R-:W-:Y:S01]  /*285d0*/  PRMT R41, R45, 0x5410, R162 ;  /* 0x000054102d297816 */ /* 0x000fe200000000a2 */
[----:B-1----:R-:W-:Y:S02]  /*285e0*/  IMAD.SHL.U32 R182, R183, 0x20, RZ ;  /* 0x00000020b7b67824 */ /* 0x002fe400078e00ff */
[----:B---3--:R-:W-:Y:S02]  /*285f0*/  @P5 HADD2 R39, -R18.H0_H0, -RZ.H0_H0 ;  /* 0xa00000ff12275230 */ /* 0x008fe40000000900 */
[----:B----4-:R-:W-:Y:S03]  /*28600*/  @P4 HADD2 R38, -R22.H0_H0, -RZ.H0_H0 ;  /* 0xa00000ff16264230 */ /* 0x010fe60000000900 */
[----:B------:R-:W-:Y:S01]  /*28610*/  @P5 STL.S16 [R1+0x10c], R39 ;  /* 0x00010c2701005387 */ /* 0x000fe20000100600 */
[----:B------:R-:W-:Y:S01]  /*28620*/  PRMT R17, R39, 0x7610, R17 ;  /* 0x0000761027117816 */ /* 0x000fe20000000011 */
[----:B------:R-:W-:Y:S02]  /*28630*/  @!P0 HADD2 R37, -R168.H0_H0, -RZ.H0_H0 ;  /* 0xa00000ffa8258230 */ /* 0x000fe40000000900 */
[----:B------:R-:W-:Y:S01]  /*28640*/  @P4 STL.S16 [R1+0x104], R38 ;  /* 0x0001042601004387 */ /* 0x000fe20000100600 */
[----:B------:R-:W-:Y:S02]  /*28650*/  @P5 PRMT R18, R17, 0x5410, RZ ;  /* 0x0000541011125816 */ /* 0x000fe400000000ff */
[----:B------:R-:W-:Y:S01]  /*28660*/  PRMT R10, R38, 0x7610, R10 ;  /* 0x00007610260a7816 */ /* 0x000fe2000000000a */
[----:B------:R-:W-:Y:S01]  /*28670*/  @!P0 STL.S16 [R1+0x100], R37 ;  /* 0x0001002501008387 */ /* 0x000fe20000100600 */
[----:B------:R-:W-:Y:S02]  /*28680*/  PRMT R9, R37, 0x7610, R9 ;  /* 0x0000761025097816 */ /* 0x000fe40000000009 */
[----:B------:R-:W-:Y:S01]  /*28690*/  @P4 PRMT R22, R10, 0x5410, RZ ;  /* 0x000054100a164816 */ /* 0x000fe200000000ff */
[----:B------:R-:W1:Y:S01]  /*286a0*/  LDSM.16.MT88.4 R36, [R46+0x1400] ;  /* 0x001400002e24783b */ /* 0x000e620000004200 */
[----:B------:R-:W-:Y:S02]  /*286b0*/  SHF.R.U32.HI R17, RZ, 0x18, R85 ;  /* 0x00000018ff117819 */ /* 0x000fe40000011655 */
[----:B------:R-:W-:Y:S01]  /*286c0*/  @!P0 PRMT R0, R9, 0x5410, RZ ;  /* 0x0000541009008816 */ /* 0x000fe200000000ff */
[----:B------:R2:W5:Y:S01]  /*286d0*/  LDL.LU R137, [R1+0x344] ;  /* 0x0003440001897983 */ /* 0x0005620000300800 */
[----:B------:R-:W-:Y:S02]  /*286e0*/  ISETP.LE.U32.AND P0, PT, R17, UR10, PT ;  /* 0x0000000a11007c0c */ /* 0x000fe4000bf03070 */
[----:B------:R-:W-:Y:S01]  /*286f0*/  ISETP.LE.U32.AND P4, PT, R2, UR10, PT ;  /* 0x0000000a02007c0c */ /* 0x000fe2000bf83070 */
[----:B------:R2:W3:Y:S01]  /*28700*/  LDL.S16 R8, [R1+0xf8] ;  /* 0x0000f80001087983 */ /* 0x0004e20000100600 */
[----:B------:R-:W-:Y:S01]  /*28710*/  PRMT R9, R192, 0x5410, R239 ;  /* 0x00005410c0097816 */ /* 0x000fe200000000ef */
[----:B------:R-:W-:Y:S01]  /*28720*/  FADD.FTZ R2, R4, R159 ;  /* 0x0000009f04027221 */ /* 0x000fe20000010000 */
[----:B------:R-:W-:Y:S01]  /*28730*/  ISETP.GT.U32.AND P5, PT, R207, UR10, PT ;  /* 0x0000000acf007c0c */ /* 0x000fe2000bfa4070 */
[----:B------:R2:W4:Y:S01]  /*28740*/  LDL.S16 R27, [R1+0xec] ;  /* 0x0000ec00011b7983 */ /* 0x0005220000100600 */
[----:B------:R-:W-:Y:S01]  /*28750*/  PRMT R4, R237, 0x5410, R236 ;  /* 0x00005410ed047816 */ /* 0x000fe200000000ec */
[----:B------:R-:W-:Y:S01]  /*28760*/  FADD.FTZ R188, R3, R2 ;  /* 0x0000000203bc7221 */ /* 0x000fe20000010000 */
[----:B------:R-:W-:Y:S01]  /*28770*/  LOP3.LUT R3, R23, 0xffff, RZ, 0xc0, !PT ;  /* 0x0000ffff17037812 */ /* 0x000fe200078ec0ff */
[----:B------:R2:W2:Y:S01]  /*28780*/  LDL.S16 R26, [R1+0xe8] ;  /* 0x0000e800011a7983 */ /* 0x0004a20000100600 */
[----:B------:R-:W-:Y:S01]  /*28790*/  PRMT R2, R191, 0x5410, R238 ;  /* 0x00005410bf027816 */ /* 0x000fe200000000ee */
[----:B------:R-:W-:Y:S01]  /*287a0*/  IMAD.MOV.U32 R191, RZ, RZ, R135 ;  /* 0x000000ffffbf7224 */ /* 0x000fe200078e0087 */
[----:B------:R-:W-:Y:S01]  /*287b0*/  PRMT R43, R24, 0x5410, R17 ;  /* 0x00005410182b7816 */ /* 0x000fe20000000011 */
[----:B------:R1:W-:Y:S01]  /*287c0*/  STG.E.U16 desc[UR20][R140.64+0xc0], R0 ;  /* 0x0000c0008c007986 */ /* 0x0003e2000c101514 */
[----:B------:R-:W-:Y:S01]  /*287d0*/  SHF.R.U32.HI R83, RZ, 0x8, R3 ;  /* 0x00000008ff537819 */ /* 0x000fe20000011603 */
[----:B------:R-:W-:Y:S01]  /*287e0*/  IMAD.MOV.U32 R192, RZ, RZ, R134 ;  /* 0x000000ffffc07224 */ /* 0x000fe200078e0086 */
[----:B------:R-:W-:Y:S02]  /*287f0*/  LOP3.LUT R3, R4, 0xff00ff, RZ, 0xc0, !PT ;  /* 0x00ff00ff04037812 */ /* 0x000fe400078ec0ff */
[----:B------:R-:W-:Y:S02]  /*28800*/  PRMT R85, R16, 0x7772, RZ ;  /* 0x0000777210557816 */ /* 0x000fe400000000ff */
[----:B------:R-:W-:Y:S02]  /*28810*/  PRMT R10, R97, 0x5410, R96 ;  /* 0x00005410610a7816 */ /* 0x000fe40000000060 */
[----:B------:R-:W-:Y:S02]  /*28820*/  PRMT R16, R168, 0x7632, R16 ;  /* 0x00007632a8107816 */ /* 0x000fe40000000010 */
[--C-:B------:R-:W-:Y:S02]  /*28830*/  HSET2.LE.AND R2, R2, R194.reuse, PT ;  /* 0x000000c202027233 */ /* 0x100fe40003803000 */
[--C-:B------:R-:W-:Y:S02]  /*28840*/  HSET2.LE.AND R4, R3, R194.reuse, PT ;  /* 0x000000c203047233 */ /* 0x100fe40003803000 */
[--C-:B------:R-:W-:Y:S02]  /*28850*/  HSET2.LE.AND R3, R10, R194.reuse, PT ;  /* 0x000000c20a037233 */ /* 0x100fe40003803000 */
[----:B------:R-:W-:Y:S02]  /*28860*/  LOP3.LUT R10, R219, R2, RZ, 0xc0, !PT ;  /* 0x00000002db0a7212 */ /* 0x000fe400078ec0ff */
[----:B------:R-:W-:Y:S01]  /*28870*/  PRMT R2, R101, 0x5410, R144 ;  /* 0x0000541065027816 */ /* 0x000fe20000000090 */
[----:B------:R-:W-:Y:S01]  /*28880*/  IMAD.SHL.U32 R144, R183, 0x8, RZ ;  /* 0x00000008b7907824 */ /* 0x000fe200078e00ff */
[----:B------:R-:W-:Y:S03]  /*28890*/  PRMT R17, R163, 0x7632, R17 ;  /* 0x00007632a3117816 */ /* 0x000fe60000000011 */
[--C-:B------:R-:W-:Y:S02]  /*288a0*/  HSET2.LE.AND R2, R2, R194.reuse, PT ;  /* 0x000000c202027233 */ /* 0x100fe40003803000 */
[----:B------:R-:W-:Y:S02]  /*288b0*/  LOP3.LUT R144, R144, 0x18, RZ, 0xc0, !PT ;  /* 0x0000001890907812 */ /* 0x000fe400078ec0ff */
[--C-:B-1----:R-:W-:Y:S02]  /*288c0*/  HSET2.LE.AND R0, R9, R194.reuse, PT ;  /* 0x000000c209007233 */ /* 0x102fe40003803000 */
[----:B------:R-:W-:Y:S02]  /*288d0*/  LOP3.LUT R14, R14, R2, RZ, 0xc0, !PT ;  /* 0x000000020e0e7212 */ /* 0x000fe400078ec0ff */
[----:B------:R-:W-:Y:S02]  /*288e0*/  LOP3.LUT R2, R13, 0xff00ff, RZ, 0xc0, !PT ;  /* 0x00ff00ff0d027812 */ /* 0x000fe400078ec0ff */
[----:B------:R-:W-:Y:S02]  /*288f0*/  LOP3.LUT R9, R114, R3, RZ, 0xc0, !PT ;  /* 0x0000000372097212 */ /* 0x000fe400078ec0ff */
[----:B------:R-:W-:Y:S01]  /*28900*/  PRMT R3, R44, 0x7771, RZ ;  /* 0x000077712c037816 */ /* 0x000fe200000000ff */
[----:B---3--:R-:W-:Y:S02]  /*28910*/  @!P0 HADD2 R8, -R168.H1_H1, -RZ.H0_H0 ;  /* 0xa00000ffa8088230 */ /* 0x008fe40000000d00 */
[C---:B----4-:R-:W-:Y:S03]  /*28920*/  @!P4 HADD2 R27, -R163.reuse.H0_H0, -RZ.H0_H0 ;  /* 0xa00000ffa31bc230 */ /* 0x050fe60000000900 */
[----:B------:R1:W-:Y:S01]  /*28930*/  @!P0 STL.S16 [R1+0xf8], R8 ;  /* 0x0000f80801008387 */ /* 0x0003e20000100600 */
[----:B------:R-:W-:Y:S01]  /*28940*/  PRMT R11, R8, 0x7610, R11 ;  /* 0x00007610080b7816 */ /* 0x000fe2000000000b */
[----:B--2---:R-:W-:Y:S02]  /*28950*/  @P5 HADD2 R26, -R163.H1_H1, -RZ.H0_H0 ;  /* 0xa00000ffa31a5230 */ /* 0x004fe40000000d00 */
[----:B------:R2:W3:Y:S01]  /*28960*/  LDL.S16 R34, [R1+0xdc] ;  /* 0x0000dc0001227983 */ /* 0x0004e20000100600 */
[----:B------:R-:W-:Y:S02]  /*28970*/  @!P0 PRMT R16, R11, 0x5410, RZ ;  /* 0x000054100b108816 */ /* 0x000fe400000000ff */
[----:B------:R-:W-:Y:S01]  /*28980*/  PRMT R25, R27, 0x7610, R25 ;  /* 0x000076101b197816 */ /* 0x000fe20000000019 */
[----:B------:R2:W4:Y:S01]  /*28990*/  LDL.S16 R33, [R1+0xd8] ;  /* 0x0000d80001217983 */ /* 0x0005220000100600 */
[----:B------:R-:W-:Y:S02]  /*289a0*/  LOP3.LUT R11, R100, R4, RZ, 0xc0, !PT ;  /* 0x00000004640b7212 */ /* 0x000fe400078ec0ff */
[----:B------:R-:W-:Y:S01]  /*289b0*/  PRMT R4, R89, 0x5410, R90 ;  /* 0x0000541059047816 */ /* 0x000fe2000000005a */
[----:B------:R-:W-:Y:S01]  /*289c0*/  @!P4 STL.S16 [R1+0xec], R27 ;  /* 0x0000ec1b0100c387 */ /* 0x000fe20000100600 */
[----:B------:R-:W-:Y:S03]  /*289d0*/  PRMT R24, R26, 0x7610, R24 ;  /* 0x000076101a187816 */ /* 0x000fe60000000018 */
[----:B------:R-:W-:Y:S01]  /*289e0*/  @P5 STL.S16 [R1+0xe8], R26 ;  /* 0x0000e81a01005387 */ /* 0x000fe20000100600 */
[----:B------:R-:W-:Y:S03]  /*289f0*/  @P5 PRMT R17, R24, 0x5410, RZ ;  /* 0x0000541018115816 */ /* 0x000fe600000000ff */
[----:B------:R2:W-:Y:S04]  /*28a00*/  STG.E.U16 desc[UR20][R140.64+0xc2], R16 ;  /* 0x0000c2108c007986 */ /* 0x0005e8000c101514 */
[----:B------:R-:W-:Y:S01]  /*28a10*/  STG.E.U16 desc[UR20][R138.64+0xd0], R87 ;  /* 0x0000d0578a007986 */ /* 0x000fe2000c101514 */
[----:B-1----:R-:W-:Y:S03]  /*28a20*/  LOP3.LUT R8, R83, 0xffff, RZ, 0xc0, !PT ;  /* 0x0000ffff53087812 */ /* 0x002fe600078ec0ff */
[----:B------:R-:W-:Y:S01]  /*28a30*/  STG.E.U16 desc[UR20][R138.64+0xd2], R91 ;  /* 0x0000d25b8a007986 */ /* 0x000fe2000c101514 */
[----:B------:R-:W-:Y:S02]  /*28a40*/  ISETP.LE.U32.AND P0, PT, R8, UR10, PT ;  /* 0x0000000a08007c0c */ /* 0x000fe4000bf03070 */
[----:B------:R-:W-:Y:S01]  /*28a50*/  LOP3.LUT R8, R220, R0, RZ, 0xc0, !PT ;  /* 0x00000000dc087212 */ /* 0x000fe200078ec0ff */
[----:B------:R1:W-:Y:S01]  /*28a60*/  STG.E.U16 desc[UR20][R6.64+0xd0], R18 ;  /* 0x0000d01206007986 */ /* 0x0003e2000c101514 */
[----:B------:R-:W-:Y:S03]  /*28a70*/  PRMT R0, R98, 0x5410, R164 ;  /* 0x0000541062007816 */ /* 0x000fe600000000a4 */
[----:B------:R1:W-:Y:S02]  /*28a80*/  STG.E.U16 desc[UR20][R6.64+0xd2], R22 ;  /* 0x0000d21606007986 */ /* 0x0003e4000c101514 */
[--C-:B------:R-:W-:Y:S01]  /*28a90*/  HSET2.LE.AND R0, R0, R194.reuse, PT ;  /* 0x000000c200007233 */ /* 0x100fe20003803000 */
[C---:B------:R-:W-:Y:S05]  /*28aa0*/  HMMA.16816.F32 R72, R8.reuse, R30, R72 ;  /* 0x0000001e0848723c */ /* 0x040fea0000001848 */
[----:B------:R-:W-:Y:S02]  /*28ab0*/  LOP3.LUT R12, R12, R0, RZ, 0xc0, !PT ;  /* 0x000000000c0c7212 */ /* 0x000fe400078ec0ff */
[--C-:B------:R-:W-:Y:S01]  /*28ac0*/  HSET2.LE.AND R0, R4, R194.reuse, PT ;  /* 0x000000c204007233 */ /* 0x100fe20003803000 */
[----:B------:R-:W-:Y:S01]  /*28ad0*/  IMAD.MOV.U32 R4, RZ, RZ, R165 ;  /* 0x000000ffff047224 */ /* 0x000fe200078e00a5 */
[C---:B------:R-:W-:Y:S03]  /*28ae0*/  HMMA.16816.F32 R68, R8.reuse, R28, R68 ;  /* 0x0000001c0844723c */ /* 0x040fe60000001844 */
[----:B--2---:R-:W-:Y:S02]  /*28af0*/  PRMT R16, R163, 0x7610, R16 ;  /* 0x00007610a3107816 */ /* 0x004fe40000000010 */
[----:B------:R-:W-:Y:S02]  /*28b00*/  LOP3.LUT R13, R4, R0, RZ, 0xc0, !PT ;  /* 0x00000000040d7212 */ /* 0x000fe400078ec0ff */
[--C-:B------:R-:W-:Y:S01]  /*28b10*/  HSET2.LE.AND R0, R2, R194.reuse, PT ;  /* 0x000000c202007233 */ /* 0x100fe20003803000 */
[C---:B------:R-:W-:Y:S01]  /*28b20*/  HMMA.16816.F32 R64, R8.reuse, R36, R64 ;  /* 0x000000240840723c */ /* 0x040fe20000001840 */
[----:B-1----:R-:W1:Y:S03]  /*28b30*/  MUFU.EX2 R18, R213 ;  /* 0x000000d500127308 */ /* 0x002e660000000800 */
[----:B------:R-:W-:Y:S02]  /*28b40*/  LOP3.LUT R15, R15, R0, RZ, 0xc0, !PT ;  /* 0x000000000f0f7212 */ /* 0x000fe400078ec0ff */
[----:B------:R-:W-:Y:S01]  /*28b50*/  LOP3.LUT R0, R19, 0xff, RZ, 0xc0, !PT ;  /* 0x000000ff13007812 */ /* 0x000fe200078ec0ff */
[----:B------:R-:W-:Y:S01]  /*28b60*/  IMAD.WIDE R6, R217, 0x70, R6 ;  /* 0x00000070d9067825 */ /* 0x000fe200078e0206 */
[----:B------:R2:W2:Y:S01]  /*28b70*/  LDL.S16 R19, [R1+0xd4] ;  /* 0x0000d40001137983 */ /* 0x0004a20000100600 */
[----:B------:R-:W-:Y:S03]  /*28b80*/  HMMA.16816.F32 R60, R8, R38, R60 ;  /* 0x00000026083c723c */ /* 0x000fe6000000183c */
[----:B------:R-:W-:Y:S01]  /*28b90*/  STG.E.U16 desc[UR20][R6.64+0xd2], R17 ;  /* 0x0000d21106007986 */ /* 0x000fe2000c101514 */
[C---:B------:R-:W-:Y:S02]  /*28ba0*/  ISETP.LE.U32.AND P5, PT, R0.reuse, UR10, PT ;  /* 0x0000000a00007c0c */ /* 0x040fe4000bfa3070 */
[----:B------:R-:W-:Y:S02]  /*28bb0*/  PRMT R44, R0, 0x5410, R3 ;  /* 0x00005410002c7816 */ /* 0x000fe40000000003 */
[--C-:B------:R-:W-:Y:S01]  /*28bc0*/  HSET2.LE.AND R0, R20, R194.reuse, PT ;  /* 0x000000c214007233 */ /* 0x100fe20003803000 */
[C---:B------:R-:W-:Y:S05]  /*28bd0*/  HMMA.16816.F32 R76, R12.reuse, R30, R76 ;  /* 0x0000001e0c4c723c */ /* 0x040fea000000184c */
[----:B------:R-:W-:Y:S01]  /*28be0*/  LOP3.LUT R8, R216, R0, RZ, 0xc0, !PT ;  /* 0x00000000d8087212 */ /* 0x000fe200078ec0ff */
[----:B-1----:R-:W-:Y:S01]  /*28bf0*/  FADD.FTZ R0, R18, R112 ;  /* 0x0000007012007221 */ /* 0x002fe20000010000 */
[----:B------:R-:W-:Y:S01]  /*28c00*/  @!P4 PRMT R16, R25, 0x5410, RZ ;  /* 0x000054101910c816 */ /* 0x000fe200000000ff */
[C---:B------:R-:W-:Y:S01]  /*28c10*/  HMMA.16816.F32 R48, R12.reuse, R28, R48 ;  /* 0x0000001c0c30723c */ /* 0x040fe20000001830 */
[----:B------:R-:W1:Y:S02]  /*28c20*/  LDSM.16.MT88.4 R24, [R199+0x5800] ;  /* 0x00580000c718783b */ /* 0x000e640000004200 */
[--C-:B------:R-:W-:Y:S01]  /*28c30*/  FADD.FTZ R189, R5, R0.reuse ;  /* 0x0000000005bd7221 */ /* 0x100fe20000010000 */
[----:B------:R-:W-:Y:S01]  /*28c40*/  PRMT R0, R123, 0x7610, R0 ;  /* 0x000076107b007816 */ /* 0x000fe20000000000 */
[----:B------:R1:W-:Y:S01]  /*28c50*/  STG.E.U16 desc[UR20][R6.64+0xd0], R16 ;  /* 0x0000d01006007986 */ /* 0x0003e2000c101514 */
[----:B------:R-:W-:Y:S02]  /*28c60*/  ISETP.GT.U32.AND P4, PT, R3, UR10, PT ;  /* 0x0000000a03007c0c */ /* 0x000fe4000bf84070 */
[----:B------:R-:W-:Y:S01]  /*28c70*/  LOP3.LUT R3, R110, 0xff00ff, RZ, 0xc0, !PT ;  /* 0x00ff00ff6e037812 */ /* 0x000fe200078ec0ff */
[C---:B------:R-:W-:Y:S03]  /*28c80*/  HMMA.16816.F32 R56, R12.reuse, R36, R56 ;  /* 0x000000240c38723c */ /* 0x040fe60000001838 */
[--C-:B------:R-:W-:Y:S02]  /*28c90*/  HSET2.LE.AND R2, R88, R194.reuse, PT ;  /* 0x000000c258027233 */ /* 0x100fe40003803000 */
[--C-:B------:R-:W-:Y:S02]  /*28ca0*/  HSET2.LE.AND R4, R3, R194.reuse, PT ;  /* 0x000000c203047233 */ /* 0x100fe40003803000 */
[--C-:B------:R-:W-:Y:S01]  /*28cb0*/  HSET2.LE.AND R3, R21, R194.reuse, PT ;  /* 0x000000c215037233 */ /* 0x100fe20003803000 */
[----:B------:R-:W-:Y:S03]  /*28cc0*/  HMMA.16816.F32 R52, R12, R38, R52 ;  /* 0x000000260c34723c */ /* 0x000fe60000001834 */
[----:B------:R-:W-:Y:S01]  /*28cd0*/  LOP3.LUT R11, R32, R4, RZ, 0xc0, !PT ;  /* 0x00000004200b7212 */ /* 0x000fe200078ec0ff */
[----:B------:R-:W-:Y:S01]  /*28ce0*/  IMAD.MOV.U32 R12, RZ, RZ, R166 ;  /* 0x000000ffff0c7224 */ /* 0x000fe200078e00a6 */
[----:B------:R-:W-:Y:S02]  /*28cf0*/  PRMT R4, R123, 0x7632, R4 ;  /* 0x000076327b047816 */ /* 0x000fe40000000004 */
[----:B------:R-:W-:Y:S02]  /*28d00*/  LOP3.LUT R9, R106, R3, RZ, 0xc0, !PT ;  /* 0x000000036a097212 */ /* 0x000fe400078ec0ff */
[----:B------:R-:W-:Y:S02]  /*28d10*/  PRMT R3, R86, 0x7632, R3 ;  /* 0x0000763256037816 */ /* 0x000fe40000000003 */
[----:B------:R-:W-:Y:S02]  /*28d20*/  LOP3.LUT R10, R211, R2, RZ, 0xc0, !PT ;  /* 0x00000002d30a7212 */ /* 0x000fe400078ec0ff */
[----:B------:R-:W-:Y:S02]  /*28d30*/  LOP3.LUT R3, R3, 0xff, RZ, 0xc0, !PT ;  /* 0x000000ff03037812 */ /* 0x000fe400078ec0ff */
[----:B------:R-:W-:Y:S01]  /*28d40*/  SHF.R.U32.HI R2, RZ, 0x18, R86 ;  /* 0x00000018ff027819 */ /* 0x000fe20000011656 */
[----:B-1----:R-:W-:Y:S01]  /*28d50*/  IMAD.WIDE R6, R217, -0x70, R6 ;  /* 0xffffff90d9067825 */ /* 0x002fe200078e0206 */
[----:B------:R-:W-:Y:S02]  /*28d60*/  F2FP.F16.F32.PACK_AB R22, R5, R18 ;  /* 0x000000120516723e */ /* 0x000fe400000000ff */
[----:B------:R-:W-:Y:S01]  /*28d70*/  PRMT R14, R3, 0x5410, R2 ;  /* 0x00005410030e7816 */ /* 0x000fe20000000002 */
[----:B------:R-:W-:Y:S01]  /*28d80*/  IMAD.MOV.U32 R18, RZ, RZ, R163 ;  /* 0x000000ffff127224 */ /* 0x000fe200078e00a3 */
[----:B------:R-:W-:Y:S02]  /*28d90*/  PRMT R5, R117, 0x7610, R5 ;  /* 0x0000761075057816 */ /* 0x000fe40000000005 */
[----:B------:R-:W-:Y:S01]  /*28da0*/  PRMT R28, R105, 0x5410, R108 ;  /* 0x00005410691c7816 */ /* 0x000fe2000000006c */
[C---:B------:R-:W-:Y:S05]  /*28db0*/  HMMA.16816.F32 R68, R8.reuse, R24, R68 ;  /* 0x000000180844723c */ /* 0x040fea0000001844 */
[----:B------:R-:W-:Y:S03]  /*28dc0*/  PRMT R20, R117, 0x7632, R20 ;  /* 0x0000763275147816 */ /* 0x000fe60000000014 */
[C---:B------:R-:W-:Y:S03]  /*28dd0*/  HMMA.16816.F32 R72, R8.reuse, R26, R72 ;  /* 0x0000001a0848723c */ /* 0x040fe60000001848 */
[C---:B---3--:R-:W-:Y:S02]  /*28de0*/  @P6 HADD2 R34, -R123.reuse.H0_H0, -RZ.H0_H0 ;  /* 0xa00000ff7b226230 */ /* 0x048fe40000000900 */
[----:B----4-:R-:W-:Y:S03]  /*28df0*/  @P3 HADD2 R33, -R123.H1_H1, -RZ.H0_H0 ;  /* 0xa00000ff7b213230 */ /* 0x010fe60000000d00 */
[----:B------:R-:W-:Y:S01]  /*28e00*/  @P6 STL.S16 [R1+0xdc], R34 ;  /* 0x0000dc2201006387 */ /* 0x000fe20000100600 */
[----:B------:R-:W-:Y:S03]  /*28e10*/  PRMT R29, R34, 0x7610, R29 ;  /* 0x00007610221d7816 */ /* 0x000fe6000000001d */
[----:B------:R-:W-:Y:S01]  /*28e20*/  @P3 STL.S16 [R1+0xd8], R33 ;  /* 0x0000d82101003387 */ /* 0x000fe20000100600 */
[----:B------:R-:W-:Y:S02]  /*28e30*/  @P6 PRMT R0, R29, 0x5410, RZ ;  /* 0x000054101d006816 */ /* 0x000fe400000000ff */
[----:B------:R-:W-:Y:S01]  /*28e40*/  PRMT R21, R33, 0x7610, R21 ;  /* 0x0000761021157816 */ /* 0x000fe20000000015 */
[----:B------:R4:W3:Y:S01]  /*28e50*/  LDL.S16 R31, [R1+0xc8] ;  /* 0x0000c800011f7983 */ /* 0x0008e20000100600 */
[----:B------:R-:W-:Y:S02]  /*28e60*/  ISETP.LE.U32.AND P6, PT, R3, UR10, PT ;  /* 0x0000000a03007c0c */ /* 0x000fe4000bfc3070 */
[----:B------:R-:W-:Y:S01]  /*28e70*/  @P3 PRMT R4, R21, 0x5410, RZ ;  /* 0x0000541015043816 */ /* 0x000fe200000000ff */
[----:B------:R4:W4:Y:S01]  /*28e80*/  LDL.S16 R30, [R1+0xc4] ;  /* 0x0000c400011e7983 */ /* 0x0009220000100600 */
[----:B------:R-:W-:Y:S02]  /*28e90*/  ISETP.LE.U32.AND P3, PT, R2, UR10, PT ;  /* 0x0000000a02007c0c */ /* 0x000fe4000bf63070 */
[----:B------:R-:W-:Y:S01]  /*28ea0*/  LOP3.LUT R21, R23, 0xff, RZ, 0xc0, !PT ;  /* 0x000000ff17157812 */ /* 0x000fe200078ec0ff */
[----:B------:R1:W4:Y:S01]  /*28eb0*/  LDL.S16 R29, [R1+0xb4] ;  /* 0x0000b400011d7983 */ /* 0x0003220000100600 */
[C---:B------:R-:W-:Y:S02]  /*28ec0*/  PRMT R2, R209.reuse, 0x7610, R2 ;  /* 0x00007610d1027816 */ /* 0x040fe40000000002 */
[--C-:B------:R-:W-:Y:S01]  /*28ed0*/  HSET2.LE.AND R3, R41, R194.reuse, PT ;  /* 0x000000c229037233 */ /* 0x100fe20003803000 */
[----:B------:R-:W1:Y:S04]  /*28ee0*/  LDSM.16.MT88.4 R32, [R46+0x1800] ;  /* 0x001800002e20783b */ /* 0x000e680000004200 */
[----:B------:R2:W-:Y:S01]  /*28ef0*/  STG.E.U16 desc[UR20][R140.64+0xd0], R0 ;  /* 0x0000d0008c007986 */ /* 0x0005e2000c101514 */
[----:B------:R-:W-:Y:S02]  /*28f00*/  LOP3.LUT R16, R12, R3, RZ, 0xc0, !PT ;  /* 0x000000030c107212 */ /* 0x000fe400078ec0ff */
[--C-:B------:R-:W-:Y:S01]  /*28f10*/  HSET2.LE.AND R3, R94, R194.reuse, PT ;  /* 0x000000c25e037233 */ /* 0x100fe20003803000 */
[----:B------:R2:W-:Y:S01]  /*28f20*/  STG.E.U16 desc[UR20][R140.64+0xd2], R4 ;  /* 0x0000d2048c007986 */ /* 0x0005e2000c101514 */
[----:B------:R-:W-:Y:S03]  /*28f30*/  LOP3.LUT R12, R104, 0xff00ff, RZ, 0xc0, !PT ;  /* 0x00ff00ff680c7812 */ /* 0x000fe600078ec0ff */
[----:B------:R-:W-:Y:S01]  /*28f40*/  STG.E.U16 desc[UR20][R138.64+0xe2], R84 ;  /* 0x0000e2548a007986 */ /* 0x000fe2000c101514 */
[----:B------:R-:W-:Y:S01]  /*28f50*/  LOP3.LUT R18, R18, R3, RZ, 0xc0, !PT ;  /* 0x0000000312127212 */ /* 0x000fe200078ec0ff */
[----:B------:R-:W-:Y:S01]  /*28f60*/  IMAD.MOV.U32 R3, RZ, RZ, R168 ;  /* 0x000000ffff037224 */ /* 0x000fe200078e00a8 */
[--C-:B------:R-:W-:Y:S01]  /*28f70*/  HSET2.LE.AND R12, R12, R194.reuse, PT ;  /* 0x000000c20c0c7233 */ /* 0x100fe20003803000 */
[----:B------:R1:W-:Y:S01]  /*28f80*/  STG.E.U16 desc[UR20][R138.64+0xe0], R82 ;  /* 0x0000e0528a007986 */ /* 0x0003e2000c101514 */
[----:B--2---:R-:W-:Y:S01]  /*28f90*/  PRMT R0, R209, 0x7632, R0 ;  /* 0x00007632d1007816 */ /* 0x004fe20000000000 */
[----:B------:R-:W-:Y:S01]  /*28fa0*/  @!P6 HADD2 R19, -R2.H0_H0, -RZ.H0_H0 ;  /* 0xa00000ff0213e230 */ /* 0x000fe20000000900 */
[--C-:B------:R-:W-:Y:S02]  /*28fb0*/  HSET2.LE.AND R4, R43, R194.reuse, PT ;  /* 0x000000c22b047233 */ /* 0x100fe40003803000 */
[----:B------:R-:W-:Y:S02]  /*28fc0*/  PRMT R13, R2, 0x5410, R0 ;  /* 0x00005410020d7816 */ /* 0x000fe40000000000 */
[----:B------:R2:W-:Y:S01]  /*28fd0*/  @!P6 STL.S16 [R1+0xd4], R19 ;  /* 0x0000d4130100e387 */ /* 0x0005e20000100600 */
[----:B------:R-:W-:Y:S01]  /*28fe0*/  LOP3.LUT R17, R3, R4, RZ, 0xc0, !PT ;  /* 0x0000000403117212 */ /* 0x000fe200078ec0ff */
[C---:B-1----:R-:W-:Y:S02]  /*28ff0*/  HMMA.16816.F32 R64, R8.reuse, R32, R64 ;  /* 0x000000200840723c */ /* 0x042fe40000001840 */
[----:B------:R1:W4:Y:S01]  /*29000*/  LDL.S16 R82, [R1+0xc0] ;  /* 0x0000c00001527983 */ /* 0x0003220000100600 */
[----:B------:R-:W-:Y:S02]  /*29010*/  PRMT R3, R23, 0x7632, R3 ;  /* 0x0000763217037816 */ /* 0x000fe40000000003 */
[----:B------:R-:W-:Y:S01]  /*29020*/  PRMT R15, R19, 0x7610, R15 ;  /* 0x00007610130f7816 */ /* 0x000fe2000000000f */
[----:B------:R1:W4:Y:S02]  /*29030*/  LDL.S16 R81, [R1+0xbc] ;  /* 0x0000bc0001517983 */ /* 0x0003240000100600 */
[----:B------:R-:W-:Y:S02]  /*29040*/  HMMA.16816.F32 R60, R8, R34, R60 ;  /* 0x00000022083c723c */ /* 0x000fe4000000183c */
[----:B------:R1:W4:Y:S01]  /*29050*/  LDL.S16 R80, [R1+0xb8] ;  /* 0x0000b80001507983 */ /* 0x0003220000100600 */
[----:B------:R-:W-:Y:S01]  /*29060*/  @!P6 PRMT R2, R15, 0x5410, RZ ;  /* 0x000054100f02e816 */ /* 0x000fe200000000ff */
[----:B------:R-:W-:Y:S01]  /*29070*/  IMAD.MOV.U32 R15, RZ, RZ, R123 ;  /* 0x000000ffff0f7224 */ /* 0x000fe200078e007b */
[----:B------:R-:W-:Y:S02]  /*29080*/  ISETP.LE.U32.AND P6, PT, R21, UR10, PT ;  /* 0x0000000a15007c0c */ /* 0x000fe4000bfc3070 */
[----:B------:R-:W-:Y:S01]  /*29090*/  LOP3.LUT R10, R3, 0xff, RZ, 0xc0, !PT ;  /* 0x000000ff030a7812 */ /* 0x000fe200078ec0ff */
[----:B------:R1:W-:Y:S01]  /*290a0*/  STG.E.U16 desc[UR20][R6.64+0xe0], R2 ;  /* 0x0000e00206007986 */ /* 0x0003e2000c101514 */
[----:B------:R-:W-:Y:S02]  /*290b0*/  SHF.R.U32.HI R9, RZ, 0x18, R23 ;  /* 0x00000018ff097819 */ /* 0x000fe40000011617 */
[----:B------:R-:W-:Y:S02]  /*290c0*/  PRMT R8, R113, 0x7610, R8 ;  /* 0x0000761071087816 */ /* 0x000fe40000000008 */
[----:B------:R-:W-:Y:S02]  /*290d0*/  PRMT R3, R111, 0x7610, R3 ;  /* 0x000076106f037816 */ /* 0x000fe40000000003 */
[----:B--2---:R-:W-:Y:S07]  /*290e0*/  LOP3.LUT R19, R15, R12, RZ, 0xc0, !PT ;  /* 0x0000000c0f137212 */ /* 0x004fee00078ec0ff */
[C---:B------:R-:W-:Y:S08]  /*290f0*/  HMMA.16816.F32 R56, R16.reuse, R32, R56 ;  /* 0x000000201038723c */ /* 0x040ff00000001838 */
[C---:B------:R-:W-:Y:S03]  /*29100*/  HMMA.16816.F32 R48, R16.reuse, R24, R48 ;  /* 0x000000181030723c */ /* 0x040fe60000001830 */
[----:B-1----:R-:W-:Y:S05]  /*29110*/  PRMT R2, R111, 0x7632, R2 ;  /* 0x000076326f027816 */ /* 0x002fea0000000002 */
[C---:B------:R-:W-:Y:S08]  /*29120*/  HMMA.16816.F32 R32, R16.reuse, R34, R52 ;  /* 0x000000221020723c */ /* 0x040ff00000001834 */
[----:B------:R-:W-:Y:S01]  /*29130*/  HMMA.16816.F32 R36, R16, R26, R76 ;  /* 0x0000001a1024723c */ /* 0x000fe2000000184c */
[----:B------:R-:W1:Y:S02]  /*29140*/  LDSM.16.MT88.4 R24, [R46+0x1c00] ;  /* 0x001c00002e18783b */ /* 0x000e640000004200 */
[----:B------:R-:W-:Y:S01]  /*29150*/  PRMT R16, R85, 0x5410, R92 ;  /* 0x0000541055107816 */ /* 0x000fe2000000005c */
[----:B---3--:R-:W-:Y:S02]  /*29160*/  @!P3 HADD2 R31, -R0.H0_H0, -RZ.H0_H0 ;  /* 0xa00000ff001fb230 */ /* 0x008fe40000000900 */
[----:B----4-:R-:W-:Y:S03]  /*29170*/  @!P6 HADD2 R30, -R113.H0_H0, -RZ.H0_H0 ;  /* 0xa00000ff711ee230 */ /* 0x010fe60000000900 */
[----:B------:R-:W-:Y:S01]  /*29180*/  @!P3 STL.S16 [R1+0xc8], R31 ;  /* 0x0000c81f0100b387 */ /* 0x000fe20000100600 */
[----:B------:R-:W-:Y:S01]  /*29190*/  PRMT R12, R31, 0x7610, R12 ;  /* 0x000076101f0c7816 */ /* 0x000fe2000000000c */
[----:B------:R-:W-:Y:S02]  /*291a0*/  @!P5 HADD2 R29, -R5.H0_H0, -RZ.H0_H0 ;  /* 0xa00000ff051dd230 */ /* 0x000fe40000000900 */
[----:B------:R-:W-:Y:S01]  /*291b0*/  @!P6 STL.S16 [R1+0xc4], R30 ;  /* 0x0000c41e0100e387 */ /* 0x000fe20000100600 */
[----:B------:R-:W-:Y:S02]  /*291c0*/  @!P3 PRMT R0, R12, 0x5410, RZ ;  /* 0x000054100c00b816 */ /* 0x000fe400000000ff */
[----:B------:R-:W-:Y:S01]  /*291d0*/  PRMT R4, R30, 0x7610, R4 ;  /* 0x000076101e047816 */ /* 0x000fe20000000004 */
[----:B------:R-:W-:Y:S01]  /*291e0*/  @!P5 STL.S16 [R1+0xb4], R29 ;  /* 0x0000b41d0100d387 */ /* 0x000fe20000100600 */
[----:B------:R-:W-:Y:S02]  /*291f0*/  ISETP.LE.U32.AND P3, PT, R10, UR10, PT ;  /* 0x0000000a0a007c0c */ /* 0x000fe4000bf63070 */
[----:B------:R-:W-:Y:S01]  /*29200*/  @!P6 PRMT R8, R4, 0x5410, RZ ;  /* 0x000054100408e816 */ /* 0x000fe200000000ff */
[----:B------:R2:W3:Y:S01]  /*29210*/  LDL.S16 R43, [R1+0xb0] ;  /* 0x0000b000012b7983 */ /* 0x0004e20000100600 */
[----:B------:R-:W-:Y:S02]  /*29220*/  ISETP.LE.U32.AND P6, PT, R9, UR10, PT ;  /* 0x0000000a09007c0c */ /* 0x000fe4000bfc3070 */
[--C-:B------:R-:W-:Y:S01]  /*29230*/  HSET2.LE.AND R4, R28, R194.reuse, PT ;  /* 0x000000c21c047233 */ /* 0x100fe20003803000 */
[----:B------:R4:W-:Y:S01]  /*29240*/  STG.E.U16 desc[UR20][R6.64+0xe2], R0 ;  /* 0x0000e20006007986 */ /* 0x0009e2000c101514 */
[----:B------:R-:W-:Y:S03]  /*29250*/  PRMT R41, R29, 0x7610, R41 ;  /* 0x000076101d297816 */ /* 0x000fe60000000029 */
[----:B------:R-:W2:Y:S01]  /*29260*/  LDSM.16.MT88.4 R28, [R199+0x5c00] ;  /* 0x005c0000c71c783b */ /* 0x000ea20000004200 */
[----:B------:R-:W-:Y:S02]  /*29270*/  LOP3.LUT R12, R118, R4, RZ, 0xc0, !PT ;  /* 0x00000004760c7212 */ /* 0x000fe400078ec0ff */
[----:B------:R-:W-:Y:S01]  /*29280*/  PRMT R4, R113, 0x7632, R4 ;  /* 0x0000763271047816 */ /* 0x000fe20000000004 */
[----:B----4-:R-:W-:Y:S01]  /*29290*/  IMAD.WIDE R6, R217, 0x70, R6 ;  /* 0x00000070d9067825 */ /* 0x010fe200078e0206 */
[----:B------:R-:W-:Y:S04]  /*292a0*/  PRMT R0, R95, 0x7610, R0 ;  /* 0x000076105f007816 */ /* 0x000fe80000000000 */
[----:B------:R4:W-:Y:S01]  /*292b0*/  STG.E.U16 desc[UR20][R6.64+0xe0], R8 ;  /* 0x0000e00806007986 */ /* 0x0009e2000c101514 */
[----:B------:R-:W-:Y:S02]  /*292c0*/  @!P0 HADD2 R82, -R113.H1_H1, -RZ.H0_H0 ;  /* 0xa00000ff71528230 */ /* 0x000fe40000000d00 */
[C---:B------:R-:W-:Y:S03]  /*292d0*/  @!P3 HADD2 R81, -R95.reuse.H0_H0, -RZ.H0_H0 ;  /* 0xa00000ff5f51b230 */ /* 0x040fe60000000900 */
[----:B------:R-:W-:Y:S01]  /*292e0*/  @!P0 STL.S16 [R1+0xc0], R82 ;  /* 0x0000c05201008387 */ /* 0x000fe20000100600 */
[----:B------:R-:W-:Y:S01]  /*292f0*/  PRMT R15, R82, 0x7610, R15 ;  /* 0x00007610520f7816 */ /* 0x000fe2000000000f */
[----:B------:R-:W-:Y:S02]  /*29300*/  @!P6 HADD2 R80, -R95.H1_H1, -RZ.H0_H0 ;  /* 0xa00000ff5f50e230 */ /* 0x000fe40000000d00 */
[----:B------:R-:W-:Y:S01]  /*29310*/  @!P3 STL.S16 [R1+0xbc], R81 ;  /* 0x0000bc510100b387 */ /* 0x000fe20000100600 */
[----:B------:R-:W-:Y:S02]  /*29320*/  @!P0 PRMT R4, R15, 0x5410, RZ ;  /* 0x000054100f048816 */ /* 0x000fe400000000ff */
[----:B------:R-:W-:Y:S01]  /*29330*/  ISETP.GT.U32.AND P0, PT, R40, UR10, PT ;  /* 0x0000000a28007c0c */ /* 0x000fe2000bf04070 */
[----:B------:R-:W-:Y:S01]  /*29340*/  @!P6 STL.S16 [R1+0xb8], R80 ;  /* 0x0000b8500100e387 */ /* 0x000fe20000100600 */
[----:B------:R-:W-:Y:S02]  /*29350*/  PRMT R11, R81, 0x7610, R11 ;  /* 0x00007610510b7816 */ /* 0x000fe4000000000b */
[----:B------:R-:W-:Y:S01]  /*29360*/  PRMT R45, R80, 0x7610, R45 ;  /* 0x00007610502d7816 */ /* 0x000fe2000000002d */
[----:B------:R1:W2:Y:S01]  /*29370*/  LDL.S16 R23, [R1+0xac] ;  /* 0x0000ac0001177983 */ /* 0x0002a20000100600 */
[----:B------:R-:W-:Y:S02]  /*29380*/  @!P3 PRMT R0, R11, 0x5410, RZ ;  /* 0x000054100b00b816 */ /* 0x000fe400000000ff */
[----:B------:R-:W-:Y:S01]  /*29390*/  ISETP.GT.U32.AND P3, PT, R85, UR10, PT ;  /* 0x0000000a55007c0c */ /* 0x000fe2000bf64070 */
[----:B------:R1:W-:Y:S01]  /*293a0*/  STG.E.U16 desc[UR20][R6.64+0xe2], R4 ;  /* 0x0000e20406007986 */ /* 0x0003e2000c101514 */
[----:B------:R-:W-:Y:S02]  /*293b0*/  PRMT R11, R5, 0x5410, R20 ;  /* 0x00005410050b7816 */ /* 0x000fe40000000014 */
[----:B------:R-:W-:Y:S01]  /*293c0*/  @!P5 PRMT R5, R41, 0x5410, RZ ;  /* 0x000054102905d816 */ /* 0x000fe200000000ff */
[----:B------:R1:W-:Y:S01]  /*293d0*/  STG.E.U16 desc[UR20][R140.64+0xe0], R0 ;  /* 0x0000e0008c007986 */ /* 0x0003e2000c101514 */
[----:B----4-:R-:W-:Y:S02]  /*293e0*/  PRMT R8, R40, 0x5410, R42 ;  /* 0x0000541028087816 */ /* 0x010fe4000000002a */
[----:B------:R-:W-:Y:S02]  /*293f0*/  ISETP.GT.U32.AND P5, PT, R92, UR10, PT ;  /* 0x0000000a5c007c0c */ /* 0x000fe4000bfa4070 */
[----:B------:R-:W-:Y:S02]  /*29400*/  LOP3.LUT R15, R8, 0xff00ff, RZ, 0xc0, !PT ;  /* 0x00ff00ff080f7812 */ /* 0x000fe400078ec0ff */
[----:B------:R-:W-:Y:S02]  /*29410*/  PRMT R8, R95, 0x7632, R8 ;  /* 0x000076325f087816 */ /* 0x000fe40000000008 */
[----:B------:R-:W-:Y:S02]  /*29420*/  @!P6 PRMT R8, R45, 0x5410, RZ ;  /* 0x000054102d08e816 */ /* 0x000fe400000000ff */
[----:B------:R-:W-:Y:S03]  /*29430*/  ISETP.GT.U32.AND P6, PT, R42, UR10, PT ;  /* 0x0000000a2a007c0c */ /* 0x000fe6000bfc4070 */
[----:B------:R-:W-:Y:S04]  /*29440*/  STG.E.U16 desc[UR20][R140.64+0xe2], R8 ;  /* 0x0000e2088c007986 */ /* 0x000fe8000c101514 */
[----:B------:R4:W-:Y:S01]  /*29450*/  STG.E.U16 desc[UR20][R138.64+0xf0], R5 ;  /* 0x0000f0058a007986 */ /* 0x0009e2000c101514 */
[--C-:B-1----:R-:W-:Y:S01]  /*29460*/  HSET2.LE.AND R4, R14, R194.reuse, PT ;  /* 0x000000c20e047233 */ /* 0x102fe20003803000 */
[----:B------:R-:W-:Y:S01]  /*29470*/  IMAD.WIDE R6, R217, -0x70, R6 ;  /* 0xffffff90d9067825 */ /* 0x000fe200078e0206 */
[--C-:B------:R-:W-:Y:S03]  /*29480*/  HSET2.LE.AND R0, R44, R194.reuse, PT ;  /* 0x000000c22c007233 */ /* 0x100fe60003803000 */
[----:B------:R-:W-:Y:S02]  /*29490*/  LOP3.LUT R13, R13, R4, RZ, 0xc0, !PT ;  /* 0x000000040d0d7212 */ /* 0x000fe400078ec0ff */
[----:B------:R-:W-:Y:S02]  /*294a0*/  PRMT R4, R3, 0x5410, R2 ;  /* 0x0000541003047816 */ /* 0x000fe40000000002 */
[----:B------:R-:W-:Y:S02]  /*294b0*/  LOP3.LUT R14, R11, R0, RZ, 0xc0, !PT ;  /* 0x000000000b0e7212 */ /* 0x000fe400078ec0ff */
[--C-:B------:R-:W-:Y:S05]  /*294c0*/  HSET2.LE.AND R0, R15, R194.reuse, PT ;  /* 0x000000c20f007233 */ /* 0x100fea0003803000 */
[----:B------:R-:W-:Y:S02]  /*294d0*/  LOP3.LUT R15, R4, R0, RZ, 0xc0, !PT ;  /* 0x00000000040f7212 */ /* 0x000fe400078ec0ff */
[----:B------:R-:W-:Y:S02]  /*294e0*/  PRMT R0, R21, 0x5410, R83 ;  /* 0x0000541015007816 */ /* 0x000fe40000000053 */
[----:B------:R-:W-:Y:S02]  /*294f0*/  LOP3.LUT R4, R99, 0xff, RZ, 0xc0, !PT ;  /* 0x000000ff63047812 */ /* 0x000fe400078ec0ff */
[----:B----4-:R-:W-:Y:S01]  /*29500*/  LOP3.LUT R5, R16, 0xff00ff, RZ, 0xc0, !PT ;  /* 0x00ff00ff10057812 */ /* 0x010fe200078ec0ff */
[C---:B------:R-:W-:Y:S04]  /*29510*/  HMMA.16816.F32 R236, R12.reuse, R26, R60 ;  /* 0x0000001a0cec723c */ /* 0x040fe8000000183c */
[--C-:B------:R-:W-:Y:S01]  /*29520*/  HSET2.LE.AND R0, R0, R194.reuse, PT ;  /* 0x000000c200007233 */ /* 0x100fe20003803000 */
[----:B---3--:R-:W-:Y:S05]  /*29530*/  @P4 HADD2 R43, -R20.H0_H0, -RZ.H0_H0 ;  /* 0xa00000ff142b4230 */ /* 0x008fea0000000900 */
[----:B------:R2:W-:Y:S01]  /*29540*/  @P4 STL.S16 [R1+0xb0], R43 ;  /* 0x0000b02b01004387 */ /* 0x0005e20000100600 */
[----:B------:R-:W-:Y:S04]  /*29550*/  PRMT R11, R43, 0x7610, R11 ;  /* 0x000076102b0b7816 */ /* 0x000fe8000000000b */
[----:B------:R-:W-:Y:S02]  /*29560*/  @P4 PRMT R20, R11, 0x5410, RZ ;  /* 0x000054100b144816 */ /* 0x000fe400000000ff */
[----:B------:R-:W-:Y:S02]  /*29570*/  PRMT R11, R4, 0x5410, R93 ;  /* 0x00005410040b7816 */ /* 0x000fe4000000005d */
[----:B------:R-:W-:Y:S01]  /*29580*/  ISETP.GT.U32.AND P4, PT, R93, UR10, PT ;  /* 0x0000000a5d007c0c */ /* 0x000fe2000bf84070 */
[----:B------:R-:W-:Y:S01]  /*29590*/  STG.E.U16 desc[UR20][R138.64+0xf2], R20 ;  /* 0x0000f2148a007986 */ /* 0x000fe2000c101514 */
[C---:B--2---:R-:W-:Y:S11]  /*295a0*/  HMMA.16816.F32 R40, R12.reuse, R28, R68 ;  /* 0x0000001c0c28723c */ /* 0x044ff60000001844 */
[----:B------:R-:W-:Y:S08]  /*295b0*/  @!UPT UIADD3 URZ, UPT, UPT, URZ, URZ, URZ ;  /* 0x000000fffffff290 */ /* 0x000ff0000fffe0ff */
[----:B------:R-:W-:Y:S04]  /*295c0*/  STL.64 [R1+0x38], R40 ;  /* 0x0000382801007387 */ /* 0x000fe80000100a00 */
[----:B------:R1:W-:Y:S01]  /*295d0*/  STL.64 [R1+0x40], R42 ;  /* 0x0000402a01007387 */ /* 0x0003e20000100a00 */
[----:B------:R-:W-:Y:S05]  /*295e0*/  @P0 HADD2 R23, -R3.H0_H0, -RZ.H0_H0 ;  /* 0xa00000ff03170230 */ /* 0x000fea0000000900 */
[----:B------:R2:W-:Y:S01]  /*295f0*/  @P0 STL.S16 [R1+0xac], R23 ;  /* 0x0000ac1701000387 */ /* 0x0005e20000100600 */
[----:B------:R-:W-:Y:S03]  /*29600*/  PRMT R8, R23, 0x7610, R8 ;  /* 0x0000761017087816 */ /* 0x000fe60000000008 */
[----:B------:R4:W3:Y:S01]  /*29610*/  LDL.S16 R21, [R1+0xa4] ;  /* 0x0000a40001157983 */ /* 0x0008e20000100600 */
[----:B------:R-:W-:Y:S01]  /*29620*/  @P0 PRMT R3, R8, 0x5410, RZ ;  /* 0x0000541008030816 */ /* 0x000fe200000000ff */
[----:B------:R-:W-:Y:S01]  /*29630*/  IMAD.MOV.U32 R8, RZ, RZ, R113 ;  /* 0x000000ffff087224 */ /* 0x000fe200078e0071 */
[----:B------:R-:W-:Y:S01]  /*29640*/  ISETP.LE.U32.AND P0, PT, R4, UR10, PT ;  /* 0x0000000a04007c0c */ /* 0x000fe2000bf03070 */
[----:B------:R4:W4:Y:S01]  /*29650*/  LDL.S16 R19, [R1+0xa0] ;  /* 0x0000a00001137983 */ /* 0x0009220000100600 */
[----:B------:R-:W-:Y:S01]  /*29660*/  PRMT R4, R10, 0x5410, R9 ;  /* 0x000054100a047816 */ /* 0x000fe20000000009 */
[----:B------:R-:W-:Y:S01]  /*29670*/  IMAD.MOV.U32 R9, RZ, RZ, R47 ;  /* 0x000000ffff097224 */ /* 0x000fe200078e002f */
[----:B------:R-:W-:Y:S01]  /*29680*/  LOP3.LUT R8, R8, R0, RZ, 0xc0, !PT ;  /* 0x0000000008087212 */ /* 0x000fe200078ec0ff */
[----:B------:R3:W4:Y:S01]  /*29690*/  LDL.S16 R18, [R1+0x9c] ;  /* 0x00009c0001127983 */ /* 0x0007220000100600 */
[--C-:B------:R-:W-:Y:S02]  /*296a0*/  HSET2.LE.AND R0, R11, R194.reuse, PT ;  /* 0x000000c20b007233 */ /* 0x100fe40003803000 */
[--C-:B------:R-:W-:Y:S01]  /*296b0*/  HSET2.LE.AND R4, R4, R194.reuse, PT ;  /* 0x000000c204047233 */ /* 0x100fe20003803000 */
[----:B------:R2:W-:Y:S02]  /*296c0*/  STG.E.U16 desc[UR20][R6.64+0xf0], R3 ;  /* 0x0000f00306007986 */ /* 0x0005e4000c101514 */
[----:B------:R-:W-:Y:S01]  /*296d0*/  LOP3.LUT R10, R9, R0, RZ, 0xc0, !PT ;  /* 0x00000000090a7212 */ /* 0x000fe200078ec0ff */
[C---:B-1----:R-:W-:Y:S03]  /*296e0*/  HMMA.16816.F32 R40, R12.reuse, R30, R72 ;  /* 0x0000001e0c28723c */ /* 0x042fe60000001848 */
[----:B------:R-:W-:Y:S01]  /*296f0*/  IMAD.MOV.U32 R9, RZ, RZ, R95 ;  /* 0x000000ffff097224 */ /* 0x000fe200078e005f */
[----:B------:R-:W-:Y:S01]  /*29700*/  HSET2.LE.AND R0, R5, R194, PT ;  /* 0x000000c205007233 */ /* 0x000fe20003803000 */
[----:B--2---:R2:W2:Y:S03]  /*29710*/  LDL.S16 R23, [R1+0xa8] ;  /* 0x0000a80001177983 */ /* 0x0044a60000100600 */
[----:B------:R-:W-:Y:S02]  /*29720*/  LOP3.LUT R9, R9, R4, RZ, 0xc0, !PT ;  /* 0x0000000409097212 */ /* 0x000fe400078ec0ff */
[C---:B------:R-:W-:Y:S02]  /*29730*/  LOP3.LUT R11, R22.reuse, R0, RZ, 0xc0, !PT ;  /* 0x00000000160b7212 */ /* 0x040fe400078ec0ff */
[C---:B------:R-:W-:Y:S02]  /*29740*/  PRMT R4, R47.reuse, 0x7610, R4 ;  /* 0x000076102f047816 */ /* 0x040fe40000000004 */
[----:B------:R-:W-:Y:S05]  /*29750*/  PRMT R0, R22, 0x7632, R0 ;  /* 0x0000763216007816 */ /* 0x000fea0000000000 */
[----:B------:R-:W-:Y:S04]  /*29760*/  STL.64 [R1+0x28], R40 ;  /* 0x0000282801007387 */ /* 0x000fe80000100a00 */
[----:B------:R1:W-:Y:S01]  /*29770*/  STL.64 [R1+0x30], R42 ;  /* 0x0000302a01007387 */ /* 0x0003e20000100a00 */
[----:B------:R-:W-:Y:S03]  /*29780*/  PRMT R3, R47, 0x7632, R3 ;  /* 0x000076322f037816 */ /* 0x000fe60000000003 */
[----:B------:R1:W2:Y:S02]  /*29790*/  LDL.S16 R17, [R1+0x98] ;  /* 0x0000980001117983 */ /* 0x0002a40000100600 */
[----:B-1----:R-:W-:Y:S11]  /*297a0*/  HMMA.16816.F32 R40, R12, R24, R64 ;  /* 0x000000180c28723c */ /* 0x002ff60000001840 */
[----:B------:R-:W-:Y:S08]  /*297b0*/  @!UPT UIADD3 URZ, UPT, UPT, URZ, URZ, URZ ;  /* 0x000000fffffff290 */ /* 0x000ff0000fffe0ff */
[----:B------:R-:W-:Y:S04]  /*297c0*/  STL.64 [R1], R40 ;  /* 0x0000002801007387 */ /* 0x000fe80000100a00 */
[----:B------:R1:W-:Y:S02]  /*297d0*/  STL.64 [R1+0x8], R42 ;  /* 0x0000082a01007387 */ /* 0x0003e40000100a00 */
[C---:B-1----:R-:W-:Y:S11]  /*297e0*/  HMMA.16816.F32 R40, R8.reuse, R28, R48 ;  /* 0x0000001c0828723c */ /* 0x042ff60000001830 */
[----:B------:R-:W-:Y:S08]  /*297f0*/  @!UPT UIADD3 URZ, UPT, UPT, URZ, URZ, URZ ;  /* 0x000000fffffff290 */ /* 0x000ff0000fffe0ff */
[----:B------:R-:W-:Y:S04]  /*29800*/  STL.64 [R1+0x318], R40 ;  /* 0x0003182801007387 */ /* 0x000fe80000100a00 */
[----:B------:R-:W-:Y:S01]  /*29810*/  STL.64 [R1+0x320], R42 ;  /* 0x0003202a01007387 */ /* 0x000fe20000100a00 */
[C---:B---3--:R-:W-:Y:S02]  /*29820*/  @!P0 HADD2 R21, -R47.reuse.H0_H0, -RZ.H0_H0 ;  /* 0xa00000ff2f158230 */ /* 0x048fe40000000900 */
[----:B----4-:R-:W-:Y:S03]  /*29830*/  @P4 HADD2 R19, -R47.H1_H1, -RZ.H0_H0 ;  /* 0xa00000ff2f134230 */ /* 0x010fe60000000d00 */
[----:B------:R-:W-:Y:S01]  /*29840*/  PRMT R14, R21, 0x7610, R14 ;  /* 0x00007610150e7816 */ /* 0x000fe2000000000e */
[----:B------:R-:W-:Y:S01]  /*29850*/  @P3 HADD2 R18, -R22.H0_H0, -RZ.H0_H0 ;  /* 0xa00000ff16123230 */ /* 0x000fe20000000900 */
[----:B------:R-:W-:Y:S02]  /*29860*/  PRMT R13, R19, 0x7610, R13 ;  /* 0x00007610130d7816 */ /* 0x000fe4000000000d */
[----:B------:R-:W-:Y:S02]  /*29870*/  @!P0 PRMT R4, R14, 0x5410, RZ ;  /* 0x000054100e048816 */ /* 0x000fe400000000ff */
[----:B------:R-:W-:Y:S02]  /*29880*/  PRMT R12, R18, 0x7610, R12 ;  /* 0x00007610120c7816 */ /* 0x000fe4000000000c */
[----:B------:R-:W-:Y:S01]  /*29890*/  @P4 PRMT R3, R13, 0x5410, RZ ;  /* 0x000054100d034816 */ /* 0x000fe200000000ff */
[----:B--2---:R-:W-:Y:S05]  /*298a0*/  @P6 HADD2 R23, -R2.H0_H0, -RZ.H0_H0 ;  /* 0xa00000ff02176230 */ /* 0x004fea0000000900 */
[----:B------:R-:W-:Y:S01]  /*298b0*/  @P6 STL.S16 [R1+0xa8], R23 ;  /* 0x0000a81701006387 */ /* 0x000fe20000100600 */
[----:B------:R-:W-:Y:S03]  /*298c0*/  PRMT R15, R23, 0x7610, R15 ;  /* 0x00007610170f7816 */ /* 0x000fe6000000000f */
[----:B------:R-:W-:Y:S01]  /*298d0*/  @!P0 STL.S16 [R1+0xa4], R21 ;  /* 0x0000a41501008387 */ /* 0x000fe20000100600 */
[----:B------:R-:W-:Y:S02]  /*298e0*/  @P6 PRMT R2, R15, 0x5410, RZ ;  /* 0x000054100f026816 */ /* 0x000fe400000000ff */
[----:B------:R-:W-:Y:S01]  /*298f0*/  IADD3 R200, P0, PT, R138, -0x100, RZ ;  /* 0xffffff008ac87810 */ /* 0x000fe20007f1e0ff */
[----:B------:R-:W-:Y:S03]  /*29900*/  @P4 STL.S16 [R1+0xa0], R19 ;  /* 0x0000a01301004387 */ /* 0x000fe60000100600 */
[----:B------:R-:W-:Y:S01]  /*29910*/  IADD3.X R197, PT, PT, R139, -0x1, RZ, P0, !PT ;  /* 0xffffffff8bc57810 */ /* 0x000fe200007fe4ff */
[----:B------:R-:W-:Y:S04]  /*29920*/  @P3 STL.S16 [R1+0x9c], R18 ;  /* 0x00009c1201003387 */ /* 0x000fe80000100600 */
[----:B------:R1:W-:Y:S01]  /*29930*/  STG.E.U16 desc[UR20][R6.64+0xf2], R2 ;  /* 0x0000f20206007986 */ /* 0x0003e2000c101514 */
[----:B------:R-:W-:Y:S05]  /*29940*/  @P5 HADD2 R17, -R22.H1_H1, -RZ.H0_H0 ;  /* 0xa00000ff16115230 */ /* 0x000fea0000000d00 */
[----:B------:R2:W-:Y:S01]  /*29950*/  @P5 STL.S16 [R1+0x98], R17 ;  /* 0x0000981101005387 */ /* 0x0005e20000100600 */
[----:B------:R-:W-:Y:S04]  /*29960*/  PRMT R5, R17, 0x7610, R5 ;  /* 0x0000761011057816 */ /* 0x000fe80000000005 */
[----:B------:R-:W-:Y:S01]  /*29970*/  @P5 PRMT R0, R5, 0x5410, RZ ;  /* 0x0000541005005816 */ /* 0x000fe200000000ff */
[----:B-1----:R-:W-:Y:S01]  /*29980*/  IMAD.WIDE R6, R217, 0x70, R6 ;  /* 0x00000070d9067825 */ /* 0x002fe200078e0206 */
[----:B------:R-:W-:Y:S02]  /*29990*/  PRMT R2, R22, 0x7610, R2 ;  /* 0x0000761016027816 */ /* 0x000fe40000000002 */
[----:B------:R-:W-:Y:S01]  /*299a0*/  @P3 PRMT R2, R12, 0x5410, RZ ;  /* 0x000054100c023816 */ /* 0x000fe200000000ff */
[C---:B--2---:R-:W-:Y:S01]  /*299b0*/  HMMA.16816.F32 R16, R8.reuse, R30, R36 ;  /* 0x0000001e0810723c */ /* 0x044fe20000001824 */
[----:B------:R-:W-:Y:S04]  /*299c0*/  STG.E.U16 desc[UR20][R6.64+0xf0], R4 ;  /* 0x0000f00406007986 */ /* 0x000fe8000c101514 */
[----:B------:R1:W-:Y:S04]  /*299d0*/  STG.E.U16 desc[UR20][R6.64+0xf2], R3 ;  /* 0x0000f20306007986 */ /* 0x0003e8000c101514 */
[----:B------:R-:W-:Y:S04]  /*299e0*/  STG.E.U16 desc[UR20][R140.64+0xf0], R2 ;  /* 0x0000f0028c007986 */ /* 0x000fe8000c101514 */
[----:B------:R-:W-:Y:S06]  /*299f0*/  STG.E.U16 desc[UR20][R140.64+0xf2], R0 ;  /* 0x0000f2008c007986 */ /* 0x000fec000c101514 */
[----:B------:R-:W-:Y:S04]  /*29a00*/  STL.64 [R1+0x308], R16 ;  /* 0x0003081001007387 */ /* 0x000fe80000100a00 */
[----:B------:R2:W-:Y:S01]  /*29a10*/  STL.64 [R1+0x310], R18 ;  /* 0x0003101201007387 */ /* 0x0005e20000100a00 */
[C---:B-1----:R-:W-:Y:S08]  /*29a20*/  HMMA.16816.F32 R4, R8.reuse, R26, R32 ;  /* 0x0000001a0804723c */ /* 0x042ff00000001820 */
[----:B--2---:R-:W-:Y:S11]  /*29a30*/  HMMA.16816.F32 R16, R8, R24, R56 ;  /* 0x000000180810723c */ /* 0x004ff60000001838 */
[----:B------:R-:W-:Y:S08]  /*29a40*/  @!UPT UIADD3 URZ, UPT, UPT, URZ, URZ, URZ ;  /* 0x000000fffffff290 */ /* 0x000ff0000fffe0ff */
[----:B------:R2:W-:Y:S04]  /*29a50*/  STL.64 [R1+0x2f8], R16 ;  /* 0x0002f81001007387 */ /* 0x0005e80000100a00 */
[----:B------:R2:W-:Y:S04]  /*29a60*/  STL.64 [R1+0x300], R18 ;  /* 0x0003001201007387 */ /* 0x0005e80000100a00 */
[----:B------:R2:W-:Y:S04]  /*29a70*/  STL.64 [R1+0x2e8], R4 ;  /* 0x0002e80401007387 */ /* 0x0005e80000100a00 */
[----:B------:R2:W-:Y:S01]  /*29a80*/  STL.64 [R1+0x2f0], R6 ;  /* 0x0002f00601007387 */ /* 0x0005e20000100a00 */
[----:B------:R-:W-:Y:S05]  /*29a90*/  BRA.U UP0, `(.L_x_642) ;  /* 0xffffff4500387547 */ /* 0x000fea000b83ffff */
.L_x_641:
[----:B------:R-:W4:Y:S01]  /*29aa0*/  LDL.LU R45, [R1+0x31c] ;  /* 0x00031c00012d7983 */ /* 0x000f220000300800 */
[----:B------:R-:W2:Y:S03]  /*29ab0*/  LDCU UR4, c[0x0][0x4fc] ;  /* 0x00009f80ff0477ac */ /* 0x000ea60008000800 */
[----:B------:R-:W4:Y:S04]  /*29ac0*/  LDL.LU R44, [R1+0x308] ;  /* 0x00030800012c7983 */ /* 0x000f280000300800 */
[----:B------:R-:W2:Y:S04]  /*29ad0*/  SHFL.BFLY PT, R0, R186, 0x2, 0x1f ;  /* 0x0c401f00ba007f89 */ /* 0x000ea800000e0000 */
[----:B-1-3--:R-:W1:Y:S04]  /*29ae0*/  SHFL.BFLY PT, R3, R187, 0x2, 0x1f ;  /* 0x0c401f00bb037f89 */ /* 0x00ae6800000e0000 */
[----:B--2---:R-:W2:Y:S04]  /*29af0*/  SHFL.BFLY PT, R5, R189, 0x2, 0x1f ;  /* 0x0c401f00bd057f89 */ /* 0x004ea800000e0000 */
[----:B------:R-:W3:Y:S01]  /*29b00*/  SHFL.BFLY PT, R2, R188, 0x2, 0x1f ;  /* 0x0c401f00bc027f89 */ /* 0x000ee200000e0000 */
[----:B------:R-:W3:Y:S01]  /*29b10*/  S2R R43, SR_TID.X ;  /* 0x00000000002b7919 */ /* 0x000ee20000002100 */
[----:B------:R-:W-:Y:S01]  /*29b20*/  UISETP.NE.AND UP3, UPT, UR18, -0x1, UPT ;  /* 0xffffffff1200788c */ /* 0x000fe2000bf65270 */
[----:B------:R-:W3:Y:S08]  /*29b30*/  S2UR UR8, SR_CgaCtaId ;  /* 0x00000000000879c3 */ /* 0x000ef00000008800 */
[----:B------:R-:W4:Y:S01]  /*29b40*/  S2UR UR9, SR_CTAID.Y ;  /* 0x00000000000979c3 */ /* 0x000f220000002600 */
[----:B------:R-:W4:Y:S01]  /*29b50*/  LDL.LU R38, [R1+0x30c] ;  /* 0x00030c0001267983 */ /* 0x000f220000300800 */
[----:B------:R-:W-:Y:S01]  /*29b60*/  UMOV UR6, 0x400 ;  /* 0x0000040000067882 */ /* 0x000fe20000000000 */
[----:B------:R-:W3:Y:S02]  /*29b70*/  LDCU.U8 UR11, c[0x0][0x549] ;  /* 0x0000a920ff0b77ac */ /* 0x000ee40008000000 */
[----:B------:R-:W4:Y:S01]  /*29b80*/  LDL.LU R17, [R1+0x2f8] ;  /* 0x0002f80001117983 */ /* 0x000f220000300800 */
[----:B------:R-:W3:Y:S03]  /*29b90*/  LDCU.U8 UR7, c[0x0][0x548] ;  /* 0x0000a900ff0777ac */ /* 0x000ee60008000000 */
[----:B------:R-:W4:Y:S04]  /*29ba0*/  LDL.LU R16, [R1+0x2fc] ;  /* 0x0002fc0001107983 */ /* 0x000f280000300800 */
[----:B------:R-:W4:Y:S04]  /*29bb0*/  LDL.LU R34, [R1+0x2e8] ;  /* 0x0002e80001227983 */ /* 0x000f280000300800 */
[----:B------:R-:W4:Y:S04]  /*29bc0*/  LDL.LU R33, [R1+0x2ec] ;  /* 0x0002ec0001217983 */ /* 0x000f280000300800 */
[----:B------:R-:W4:Y:S04]  /*29bd0*/  LDL.LU R35, [R1+0x320] ;  /* 0x0003200001237983 */ /* 0x000f280000300800 */
[----:B------:R-:W4:Y:S04]  /*29be0*/  LDL.LU R28, [R1+0x324] ;  /* 0x00032400011c7983 */ /* 0x000f280000300800 */
[----:B-----5:R-:W4:Y:S04]  /*29bf0*/  LDL.LU R46, [R1+0x318] ;  /* 0x00031800012e7983 */ /* 0x020f280000300800 */
[----:B------:R-:W4:Y:S04]  /*29c00*/  LDL.LU R15, [R1+0x2f4] ;  /* 0x0002f400010f7983 */ /* 0x000f280000300800 */
        /* <DEDUP_REMOVED lines=12> */
[----:B------:R-:W4:Y:S04]  /*29cd0*/  LDL.LU R32, [R1] ;  /* 0x0000000001207983 */ /* 0x000f280000300800 */
[----:B------:R-:W4:Y:S04]  /*29ce0*/  LDL.LU R25, [R1+0x2c] ;  /* 0x00002c0001197983 */ /* 0x000f280000300800 */
[----:B------:R-:W4:Y:S04]  /*29cf0*/  LDL.LU R26, [R1+0x28] ;  /* 0x00002800011a7983 */ /* 0x000f280000300800 */
[----:B------:R-:W4:Y:S04]  /*29d00*/  LDL.LU R10, [R1+0x3c] ;  /* 0x00003c00010a7983 */ /* 0x000f280000300800 */
[----:B------:R-:W4:Y:S01]  /*29d10*/  LDL.LU R11, [R1+0x38] ;  /* 0x00003800010b7983 */ /* 0x000f220000300800 */
[----:B------:R-:W-:Y:S01]  /*29d20*/  FADD.FTZ R4, R0, R186 ;  /* 0x000000ba00047221 */ /* 0x000fe20000010000 */
[----:B-1----:R-:W-:Y:S01]  /*29d30*/  FADD.FTZ R3, R3, R187 ;  /* 0x000000bb03037221 */ /* 0x002fe20000010000 */
[----:B--2---:R-:W-:Y:S01]  /*29d40*/  FADD.FTZ R0, R5, R189 ;  /* 0x000000bd05007221 */ /* 0x004fe20000010000 */
[----:B---3--:R-:W-:Y:S01]  /*29d50*/  FADD.FTZ R2, R2, R188 ;  /* 0x000000bc02027221 */ /* 0x008fe20000010000 */
[----:B------:R-:W-:Y:S01]  /*29d60*/  SHF.L.U32 R42, R43, 0x3, RZ ;  /* 0x000000032b2a7819 */ /* 0x000fe200000006ff */
[----:B------:R-:W1:Y:S01]  /*29d70*/  SHFL.BFLY PT, R7, R4, 0x1, 0x1f ;  /* 0x0c201f0004077f89 */ /* 0x000e6200000e0000 */
[----:B------:R-:W-:Y:S01]  /*29d80*/  ULEA UR8, UR8, UR6, 0x18 ;  /* 0x0000000608087291 */ /* 0x000fe2000f8ec0ff */
[----:B------:R-:W2:Y:S01]  /*29d90*/  S2UR UR13, SR_CTAID.Z ;  /* 0x00000000000d79c3 */ /* 0x000ea20000002700 */
[----:B------:R-:W-:Y:S01]  /*29da0*/  UISETP.NE.AND UP1, UPT, UR11, URZ, UPT ;  /* 0x000000ff0b00728c */ /* 0x000fe2000bf25270 */
[----:B------:R-:W3:Y:S01]  /*29db0*/  SHFL.BFLY PT, R8, R3, 0x1, 0x1f ;  /* 0x0c201f0003087f89 */ /* 0x000ee200000e0000 */
[----:B------:R-:W2:Y:S03]  /*29dc0*/  LDCU UR6, c[0x0][0x434] ;  /* 0x00008680ff0677ac */ /* 0x000ea60008000800 */
[----:B------:R-:W2:Y:S01]  /*29dd0*/  SHFL.BFLY PT, R5, R0, 0x1, 0x1f ;  /* 0x0c201f0000057f89 */ /* 0x000ea200000e0000 */
[----:B------:R-:W-:Y:S01]  /*29de0*/  UISETP.NE.AND UP2, UPT, UR18, -0x1, UPT ;  /* 0xffffffff1200788c */ /* 0x000fe2000bf45270 */
[----:B------:R-:W2:Y:S02]  /*29df0*/  LDCU UR11, c[0x0][0x434] ;  /* 0x00008680ff0b77ac */ /* 0x000ea40008000800 */
[----:B------:R-:W2:Y:S02]  /*29e00*/  SHFL.BFLY PT, R6, R2, 0x1, 0x1f ;  /* 0x0c201f0002067f89 */ /* 0x000ea400000e0000 */
[----:B------:R-:W2:Y:S01]  /*29e10*/  @UP1 LDCU UR12, c[0x0][0x430] ;  /* 0x00008600ff0c17ac */ /* 0x000ea20008000800 */
[----:B------:R-:W-:Y:S01]  /*29e20*/  UISETP.NE.AND UP0, UPT, UR7, URZ, !UP1 ;  /* 0x000000ff0700728c */ /* 0x000fe2000cf05270 */
[----:B-1----:R-:W-:-:S04]  /*29e30*/  FADD.FTZ R23, R4, R7 ;  /* 0x0000000704177221 */ /* 0x002fc80000010000 */
[----:B------:R-:W1:Y:S01]  /*29e40*/  MUFU.RCP R4, R23 ;  /* 0x0000001700047308 */ /* 0x000e620000001000 */
[----:B---3--:R-:W-:Y:S01]  /*29e50*/  FADD.FTZ R22, R3, R8 ;  /* 0x0000000803167221 */ /* 0x008fe20000010000 */
[----:B------:R-:W-:Y:S02]  /*29e60*/  FSETP.NE.FTZ.AND P3, PT, R23, RZ, PT ;  /* 0x000000ff1700720b */ /* 0x000fe40003f75000 */
[----:B------:R-:W-:Y:S01]  /*29e70*/  LOP3.LUT R3, R137, 0x3e00, R147, 0xf8, !PT ;  /* 0x00003e0089037812 */ /* 0x000fe200078ef893 */
[----:B--2---:R-:W-:Y:S01]  /*29e80*/  FADD.FTZ R21, R0, R5 ;  /* 0x0000000500157221 */ /* 0x004fe20000010000 */
[----:B------:R-:W-:Y:S01]  /*29e90*/  LOP3.LUT R0, R42, 0xc0, RZ, 0xc0, !PT ;  /* 0x000000c02a007812 */ /* 0x000fe200078ec0ff */
[----:B------:R-:W-:Y:S01]  /*29ea0*/  @UP1 UIMAD UR11, UR12, UR6, URZ ;  /* 0x000000060c0b12a4 */ /* 0x000fe2000f8e02ff */
[----:B------:R-:W-:Y:S01]  /*29eb0*/  FADD.FTZ R20, R2, R6 ;  /* 0x0000000602147221 */ /* 0x000fe20000010000 */
[----:B------:R-:W2:Y:S01]  /*29ec0*/  MUFU.RCP R7, R22 ;  /* 0x0000001600077308 */ /* 0x000ea20000001000 */
[----:B------:R-:W-:-:S02]  /*29ed0*/  FSETP.NE.FTZ.AND P2, PT, R22, RZ, PT ;  /* 0x000000ff1600720b */ /* 0x000fc40003f55000 */
[----:B------:R-:W-:Y:S02]  /*29ee0*/  FSETP.NE.FTZ.AND P0, PT, R21, RZ, PT ;  /* 0x000000ff1500720b */ /* 0x000fe40003f15000 */
[----:B------:R-:W-:-:S03]  /*29ef0*/  FSETP.NE.FTZ.AND P1, PT, R20, RZ, PT ;  /* 0x000000ff1400720b */ /* 0x000fc60003f35000 */
[----:B------:R-:W-:Y:S01]  /*29f00*/  MUFU.RCP R5, R20 ;  /* 0x0000001400057308 */ /* 0x000fe20000001000 */
[----:B-1----:R-:W-:Y:S02]  /*29f10*/  FSEL R2, R4, 1, P3 ;  /* 0x3f80000004027808 */ /* 0x002fe40001800000 */
[----:B------:R-:W-:Y:S02]  /*29f20*/  LOP3.LUT R4, R3, 0x20, R42, 0xf8, !PT ;  /* 0x0000002003047812 */ /* 0x000fe400078ef82a */
[----:B------:R-:W-:Y:S01]  /*29f30*/  LOP3.LUT R3, R0, 0x18, R43, 0xf8, !PT ;  /* 0x0000001800037812 */ /* 0x000fe200078ef82b */
[----:B------:R-:W-:-:S03]  /*29f40*/  FMUL.FTZ R2, R2, UR4 ;  /* 0x0000000402027c20 */ /* 0x000fc60008410000 */
[----:B------:R-:W-:Y:S01]  /*29f50*/  LOP3.LUT R41, R4, R3, RZ, 0xfc, !PT ;  /* 0x0000000304297212 */ /* 0x000fe200078efcff */
[C---:B------:R-:W-:Y:S01]  /*29f60*/  FMUL.FTZ R40, R2.reuse, R236 ;  /* 0x000000ec02287220 */ /* 0x040fe20000410000 */
[----:B------:R-:W1:Y:S01]  /*29f70*/  MUFU.RCP R3, R21 ;  /* 0x0000001500037308 */ /* 0x000e620000001000 */
[----:B--2---:R-:W-:Y:S01]  /*29f80*/  FSEL R0, R7, 1, P2 ;  /* 0x3f80000007007808 */ /* 0x004fe20001000000 */
[----:B------:R-:W-:-:S04]  /*29f90*/  FMUL.FTZ R37, R2, R237 ;  /* 0x000000ed02257220 */ /* 0x000fc80000410000 */
[----:B------:R-:W-:-:S04]  /*29fa0*/  FMUL.FTZ R0, R0, UR4 ;  /* 0x0000000400007c20 */ /* 0x000fc80008410000 */
[----:B------:R-:W-:Y:S01]  /*29fb0*/  FMUL.FTZ R39, R0, R238 ;  /* 0x000000ee00277220 */ /* 0x000fe20000410000 */
[----:B-1----:R-:W-:Y:S01]  /*29fc0*/  FSEL R3, R3, 1, P0 ;  /* 0x3f80000003037808 */ /* 0x002fe20000000000 */
[----:B----4-:R-:W-:Y:S01]  /*29fd0*/  FMUL.FTZ R31, R2, R31 ;  /* 0x0000001f021f7220 */ /* 0x010fe20000410000 */
[C---:B------:R-:W-:Y:S01]  /*29fe0*/  FMUL.FTZ R9, R0.reuse, R9 ;  /* 0x0000000900097220 */ /* 0x040fe20000410000 */
[C---:B------:R-:W-:Y:S01]  /*29ff0*/  FMUL.FTZ R8, R0.reuse, R36 ;  /* 0x0000002400087220 */ /* 0x040fe20000410000 */
[C---:B------:R-:W-:Y:S01]  /*2a000*/  FMUL.FTZ R36, R0.reuse, R239 ;  /* 0x000000ef00247220 */ /* 0x040fe20000410000 */
[C---:B------:R-:W-:Y:S01]  /*2a010*/  FMUL.FTZ R24, R0.reuse, R24 ;  /* 0x0000001800187220 */ /* 0x040fe20000410000 */
[C---:B------:R-:W-:Y:S01]  /*2a020*/  FMUL.FTZ R14, R0.reuse, R14 ;  /* 0x0000000e000e7220 */ /* 0x040fe20000410000 */
[C---:B------:R-:W-:Y:S01]  /*2a030*/  FMUL.FTZ R30, R0.reuse, R30 ;  /* 0x0000001e001e7220 */ /* 0x040fe20000410000 */
[----:B------:R-:W-:Y:S01]  /*2a040*/  FMUL.FTZ R29, R0, R29 ;  /* 0x0000001d001d7220 */ /* 0x000fe20000410000 */
[----:B------:R-:W-:Y:S01]  /*2a050*/  FMUL.FTZ R0, R3, UR4 ;  /* 0x0000000403007c20 */ /* 0x000fe20008410000 */
[----:B------:R-:W-:-:S03]  /*2a060*/  FMUL.FTZ R32, R2, R32 ;  /* 0x0000002002207220 */ /* 0x000fc60000410000 */
[C---:B------:R-:W-:Y:S01]  /*2a070*/  FMUL.FTZ R3, R0.reuse, R35 ;  /* 0x0000002300037220 */ /* 0x040fe20000410000 */
[C---:B------:R-:W-:Y:S01]  /*2a080*/  FMUL.FTZ R35, R0.reuse, R15 ;  /* 0x0000000f00237220 */ /* 0x040fe20000410000 */
[----:B------:R-:W-:Y:S01]  /*2a090*/  FMUL.FTZ R13, R0, R13 ;  /* 0x0000000d000d7220 */ /* 0x000fe20000410000 */
[----:B------:R-:W-:Y:S01]  /*2a0a0*/  FMUL.FTZ R25, R2, R25 ;  /* 0x0000001902197220 */ /* 0x000fe20000410000 */
[----:B------:R-:W-:Y:S01]  /*2a0b0*/  FMUL.FTZ R12, R0, R12 ;  /* 0x0000000c000c7220 */ /* 0x000fe20000410000 */
[C---:B------:R-:W-:Y:S01]  /*2a0c0*/  FMUL.FTZ R26, R2.reuse, R26 ;  /* 0x0000001a021a7220 */ /* 0x040fe20000410000 */
[C---:B------:R-:W-:Y:S01]  /*2a0d0*/  FMUL.FTZ R10, R2.reuse, R10 ;  /* 0x0000000a020a7220 */ /* 0x040fe20000410000 */
[----:B------:R-:W-:Y:S01]  /*2a0e0*/  FMUL.FTZ R11, R2, R11 ;  /* 0x0000000b020b7220 */ /* 0x000fe20000410000 */
[----:B------:R-:W-:-:S05]  /*2a0f0*/  FSEL R2, R5, 1, P1 ;  /* 0x3f80000005027808 */ /* 0x000fca0000800000 */
[----:B------:R-:W-:Y:S01]  /*2a100*/  FMUL.FTZ R2, R2, UR4 ;  /* 0x0000000402027c20 */ /* 0x000fe20008410000 */
[----:B------:R-:W1:Y:S03]  /*2a110*/  @!UP3 LDCU.64 UR4, c[0x0][0x400] ;  /* 0x00008000ff04b7ac */ /* 0x000e660008000a00 */
        /* <DEDUP_REMOVED lines=15> */
[----:B-1----:R-:W-:Y:S01]  /*2a210*/  @!UP3 UIMAD.WIDE.U32 UR14, UR9, UR4, URZ ;  /* 0x00000004090eb2a5 */ /* 0x002fe2000f8e00ff */
[----:B------:R-:W-:-:S02]  /*2a220*/  LOP3.LUT R5, R146, 0x20, RZ, 0xc0, !PT ;  /* 0x0000002092057812 */ /* 0x000fc400078ec0ff */
[----:B------:R-:W-:Y:S01]  /*2a230*/  LEA R2, R41, UR8, 0x1 ;  /* 0x0000000829027c11 */ /* 0x000fe2000f8e08ff */
[----:B------:R-:W-:Y:S01]  /*2a240*/  @!UP3 UIMAD UR10, UR9, UR5, UR15 ;  /* 0x00000005090ab2a4 */ /* 0x000fe2000f8e020f */
[----:B------:R-:W-:Y:S01]  /*2a250*/  F2FP.F16.F32.PACK_AB R19, R10, R11 ;  /* 0x0000000b0a13723e */ /* 0x000fe200000000ff */
[----:B------:R-:W1:Y:S01]  /*2a260*/  @UP3 LDCU.64 UR4, c[0x0][0x408] ;  /* 0x00008100ff0437ac */ /* 0x000e620008000a00 */
[----:B------:R-:W-:Y:S01]  /*2a270*/  F2FP.F16.F32.PACK_AB R0, R14, R24 ;  /* 0x000000180e00723e */ /* 0x000fe200000000ff */
[----:B------:R-:W-:Y:S01]  /*2a280*/  STS [R2+0x200], R18 ;  /* 0x0002001202007388 */ /* 0x000fe20000000800 */
[----:B------:R-:W-:Y:S02]  /*2a290*/  IADD3 R3, PT, PT, R2, -R5, RZ ;  /* 0x8000000502037210 */ /* 0x000fe40007ffe0ff */
[----:B------:R-:W-:Y:S01]  /*2a2a0*/  LOP3.LUT R146, R146, 0x40, RZ, 0xc0, !PT ;  /* 0x0000004092927812 */ /* 0x000fe200078ec0ff */
[----:B------:R-:W-:Y:S01]  /*2a2b0*/  STS [R2], R19 ;  /* 0x0000001302007388 */ /* 0x000fe20000000800 */
[----:B------:R-:W-:Y:S01]  /*2a2c0*/  F2FP.F16.F32.PACK_AB R4, R25, R26 ;  /* 0x0000001a1904723e */ /* 0x000fe200000000ff */
[----:B------:R-:W2:Y:S01]  /*2a2d0*/  @UP1 LDCU UR15, c[0x0][0x430] ;  /* 0x00008600ff0f17ac */ /* 0x000ea20008000800 */
        /* <DEDUP_REMOVED lines=8> */
[----:B------:R-:W-:Y:S01]  /*2a360*/  F2FP.F16.F32.PACK_AB R9, R36, R39 ;  /* 0x000000272409723e */ /* 0x000fe200000000ff */
[----:B-1----:R-:W-:Y:S01]  /*2a370*/  @UP3 UIMAD.WIDE.U32 UR16, UR18, UR4, URZ ;  /* 0x00000004121032a5 */ /* 0x002fe2000f8e00ff */
[----:B------:R-:W-:Y:S01]  /*2a380*/  F2FP.F16.F32.PACK_AB R12, R16, R17 ;  /* 0x00000011100c723e */ /* 0x000fe200000000ff */
[----:B------:R1:W-:Y:S01]  /*2a390*/  STS [R2+0x1200], R8 ;  /* 0x0012000802007388 */ /* 0x0003e20000000800 */
[----:B------:R-:W-:Y:S01]  /*2a3a0*/  F2FP.F16.F32.PACK_AB R11, R27, R28 ;  /* 0x0000001c1b0b723e */ /* 0x000fe200000000ff */
[----:B------:R-:W2:Y:S01]  /*2a3b0*/  S2UR UR4, SR_CTAID.X ;  /* 0x00000000000479c3 */ /* 0x000ea20000002500 */
[----:B------:R-:W-:Y:S01]  /*2a3c0*/  F2FP.F16.F32.PACK_AB R17, R33, R34 ;  /* 0x000000222111723e */ /* 0x000fe200000000ff */
[----:B------:R-:W-:Y:S01]  /*2a3d0*/  STS [R3+0x1010], R7 ;  /* 0x0010100703007388 */ /* 0x000fe20000000800 */
[----:B------:R-:W-:Y:S01]  /*2a3e0*/  F2FP.F16.F32.PACK_AB R16, R35, R38 ;  /* 0x000000262310723e */ /* 0x000fe200000000ff */
[----:B------:R-:W-:-:S02]  /*2a3f0*/  @UP3 UIMAD UR10, UR18, UR5, UR17 ;  /* 0x00000005120a32a4 */ /* 0x000fc4000f8e0211 */
[----:B------:R2:W-:Y:S01]  /*2a400*/  STS [R3+0x1210], R6 ;  /* 0x0012100603007388 */ /* 0x0005e20000000800 */
[----:B------:R-:W-:Y:S01]  /*2a410*/  @!UP2 UIMAD UR18, UR9, UR6, URZ ;  /* 0x000000060912a2a4 */ /* 0x000fe2000f8e02ff */
[----:B------:R-:W-:Y:S01]  /*2a420*/  @UP1 UMOV UR5, 0x1 ;  /* 0x0000000100051882 */ /* 0x000fe20000000000 */
[----:B------:R-:W2:Y:S01]  /*2a430*/  S2R R24, SR_CTAID.X ;  /* 0x0000000000187919 */ /* 0x000ea20000002500 */
[----:B---3--:R-:W-:Y:S01]  /*2a440*/  IADD3 R0, PT, PT, R2, -R146, RZ ;  /* 0x8000009202007210 */ /* 0x008fe20007ffe0ff */
[----:B------:R-:W-:Y:S01]  /*2a450*/  @UP3 UMOV UR14, UR16 ;  /* 0x00000010000e3c82 */ /* 0x000fe20008000000 */
[----:B------:R-:W-:Y:S01]  /*2a460*/  USHF.R.S32.HI UR12, URZ, 0x1f, UR18 ;  /* 0x0000001fff0c7899 */ /* 0x000fe20008011412 */
[----:B----4-:R-:W3:Y:S02]  /*2a470*/  @P3 LDC R4, c[0x0][0x458] ;  /* 0x00011600ff043b82 */ /* 0x010ee40000000800 */
[----:B------:R-:W-:Y:S04]  /*2a480*/  STS [R0+0x20], R14 ;  /* 0x0000200e00007388 */ /* 0x000fe80000000800 */
[----:B------:R4:W-:Y:S01]  /*2a490*/  STS [R0+0x220], R13 ;  /* 0x0002200d00007388 */ /* 0x0009e20000000800 */
[----:B-1----:R-:W-:Y:S01]  /*2a4a0*/  IADD3 R2, PT, PT, -R5, R0, RZ ;  /* 0x0000000005027210 */ /* 0x002fe20007ffe1ff */
[----:B------:R-:W1:Y:S01]  /*2a4b0*/  @P1 LDC R8, c[0x0][0x458] ;  /* 0x00011600ff081b82 */ /* 0x000e620000000800 */
[----:B------:R4:W-:Y:S03]  /*2a4c0*/  @P1 MUFU.LG2 R5, R20 ;  /* 0x0000001400051308 */ /* 0x0009e60000000c00 */
[----:B------:R-:W-:Y:S04]  /*2a4d0*/  STS [R2+0x30], R10 ;  /* 0x0000300a02007388 */ /* 0x000fe80000000800 */
[----:B------:R-:W-:Y:S01]  /*2a4e0*/  STS [R2+0x230], R9 ;  /* 0x0002300902007388 */ /* 0x000fe20000000800 */
[----:B--2---:R-:W2:Y:S01]  /*2a4f0*/  @P2 LDC R3, c[0x0][0x458] ;  /* 0x00011600ff032b82 */ /* 0x004ea20000000800 */
[----:B------:R-:W-:Y:S02]  /*2a500*/  @P0 MUFU.LG2 R6, R21 ;  /* 0x0000001500060308 */ /* 0x000fe40000000c00 */
[----:B------:R-:W-:Y:S04]  /*2a510*/  STS [R0+0x1020], R12 ;  /* 0x0010200c00007388 */ /* 0x000fe80000000800 */
[----:B------:R3:W-:Y:S01]  /*2a520*/  STS [R0+0x1220], R11 ;  /* 0x0012200b00007388 */ /* 0x0007e20000000800 */
[----:B------:R-:W1:Y:S01]  /*2a530*/  @P0 LDC R7, c[0x0][0x458] ;  /* 0x00011600ff070b82 */ /* 0x000e620000000800 */
[----:B----4-:R-:W-:-:S02]  /*2a540*/  MOV R20, 0x7f800000 ;  /* 0x7f80000000147802 */ /* 0x010fc40000000f00 */
[----:B------:R4:W-:Y:S01]  /*2a550*/  STS [R2+0x1030], R17 ;  /* 0x0010301102007388 */ /* 0x0009e20000000800 */
[----:B------:R-:W4:Y:S03]  /*2a560*/  @P3 MUFU.LG2 R13, R23 ;  /* 0x00000017000d3308 */ /* 0x000f260000000c00 */
[----:B------:R4:W-:Y:S05]  /*2a570*/  STS [R2+0x1230], R16 ;  /* 0x0012301002007388 */ /* 0x0009ea0000000800 */
[----:B---3--:R-:W3:Y:S01]  /*2a580*/  @P2 MUFU.LG2 R0, R22 ;  /* 0x0000001600002308 */ /* 0x008ee20000000c00 */
[----:B----4-:R-:W-:Y:S01]  /*2a590*/  MOV R17, 0x7f800000 ;  /* 0x7f80000000117802 */ /* 0x010fe20000000f00 */
[----:B------:R-:W-:-:S04]  /*2a5a0*/  @P3 FMUL.FTZ R2, R13, 0.69314718246459960938 ;  /* 0x3f3172180d023820 */ /* 0x000fc80000410000 */
[----:B------:R-:W-:Y:S01]  /*2a5b0*/  @P3 FFMA.FTZ R20, R136, R4, R2 ;  /* 0x0000000488143223 */ /* 0x000fe20000010002 */
[----:B---3--:R-:W-:-:S04]  /*2a5c0*/  @P2 FMUL.FTZ R0, R0, 0.69314718246459960938 ;  /* 0x3f31721800002820 */ /* 0x008fc80000410000 */
[----:B--2---:R-:W-:Y:S01]  /*2a5d0*/  @P2 FFMA.FTZ R17, R135, R3, R0 ;  /* 0x0000000387112223 */ /* 0x004fe20000010000 */
[----:B------:R-:W-:Y:S06]  /*2a5e0*/  BRA.U UP1, `(.L_x_645) ;  /* 0x0000000101207547 */ /* 0x000fec000b800000 */
[----:B------:R-:W-:Y:S01]  /*2a5f0*/  UISETP.NE.AND UP1, UPT, UR7, URZ, UPT ;  /* 0x000000ff0700728c */ /* 0x000fe2000bf25270 */
[----:B------:R-:W2:Y:S10]  /*2a600*/  LDCU UR7, c[0x0][0x3e0] ;  /* 0x00007c00ff0777ac */ /* 0x000eb40008000800 */
[----:B------:R-:W2:Y:S01]  /*2a610*/  @UP1 LDCU UR5, c[0x0][0x454] ;  /* 0x00008a80ff0517ac */ /* 0x000ea20008000800 */
[----:B------:R-:W-:Y:S01]  /*2a620*/  @UP1 UMOV UR15, 0x1 ;  /* 0x00000001000f1882 */ /* 0x000fe20000000000 */
[----:B------:R-:W3:Y:S01]  /*2a630*/  @UP1 LDCU UR11, c[0x0][0x454] ;  /* 0x00008a80ff0b17ac */ /* 0x000ee20008000800 */
[----:B------:R-:W-:Y:S01]  /*2a640*/  @!UP1 UMOV UR15, 0x1 ;  /* 0x00000001000f9882 */ /* 0x000fe20000000000 */
[----:B--2---:R-:W-:-:S02]  /*2a650*/  @UP1 UIMAD UR5, UR7, UR5, URZ ;  /* 0x00000005070512a4 */ /* 0x004fc4000f8e02ff */
[----:B---3--:R-:W-:-:S12]  /*2a660*/  @!UP1 UIMAD UR5, UR7, UR6, URZ ;  /* 0x00000006070592a4 */ /* 0x008fd8000f8e02ff */
.L_x_645:
        /* <DEDUP_REMOVED lines=19> */
[----:B-1----:R-:W-:Y:S01]  /*2a7a0*/  @P1 FFMA.FTZ R13, R134, R8, R3 ;  /* 0x00000008860d1223 */ /* 0x002fe20000010003 */
[----:B------:R-:W-:Y:S01]  /*2a7b0*/  UIADD3.X UR5, UPT, UPT, UR5, UR12, UR6, UP1, UP0 ;  /* 0x0000000c05057290 */ /* 0x000fe20008fe0406 */
[----:B------:R-:W-:Y:S01]  /*2a7c0*/  BSSY.RECONVERGENT B0, `(.L_x_646) ;  /* 0x000002a000007945 */ /* 0x000fe20003800200 */
[----:B------:R-:W-:-:S03]  /*2a7d0*/  @P0 FFMA.FTZ R12, R133, R7, R2 ;  /* 0x00000007850c0223 */ /* 0x000fc60000010002 */
[----:B------:R-:W-:Y:S07]  /*2a7e0*/  @P2 BRA `(.L_x_647) ;  /* 0x00000000009c2947 */ /* 0x000fee0003800000 */
[----:B------:R-:W-:Y:S02]  /*2a7f0*/  SHF.R.U32.HI R0, RZ, 0x1, R43 ;  /* 0x00000001ff007819 */ /* 0x000fe4000001162b */
        /* <DEDUP_REMOVED lines=12> */
[C---:B------:R-:W-:Y:S01]  /*2a8c0*/  @!P6 IADD3 R4, P0, PT, R2.reuse, UR18, RZ ;  /* 0x000000120204ec10 */ /* 0x040fe2000ff1e0ff */
[----:B------:R-:W-:Y:S01]  /*2a8d0*/  @!P5 IMAD R0, R3, UR15, RZ ;  /* 0x0000000f0300dc24 */ /* 0x000fe2000f8e02ff */
[----:B------:R-:W2:Y:S01]  /*2a8e0*/  @!P5 LDC.64 R10, c[0x0][0x420] ;  /* 0x00010800ff0adb82 */ /* 0x000ea20000000a00 */
[----:B------:R-:W-:Y:S01]  /*2a8f0*/  @!P4 IMAD R5, R5, UR15, RZ ;  /* 0x0000000f0505cc24 */ /* 0x000fe2000f8e02ff */
[----:B------:R-:W-:Y:S01]  /*2a900*/  @!P6 LEA.HI.X.SX32 R6, R2, UR5, 0x1, P0 ;  /* 0x000000050206ec11 */ /* 0x000fe200080f0eff */
[----:B------:R-:W-:Y:S01]  /*2a910*/  @!P3 IMAD R3, R7, UR15, RZ ;  /* 0x0000000f0703bc24 */ /* 0x000fe2000f8e02ff */
[----:B------:R-:W-:-:S04]  /*2a920*/  @!P5 IADD3 R2, P0, PT, R0, UR18, RZ ;  /* 0x000000120002dc10 */ /* 0x000fc8000ff1e0ff */
[----:B------:R-:W3:Y:S08]  /*2a930*/  @!P4 LDC.64 R14, c[0x0][0x420] ;  /* 0x00010800ff0ecb82 */ /* 0x000ef00000000a00 */
[----:B------:R-:W4:Y:S01]  /*2a940*/  @!P3 LDC.64 R18, c[0x0][0x420] ;  /* 0x00010800ff12bb82 */ /* 0x000f220000000a00 */
[----:B-1----:R-:W-:-:S04]  /*2a950*/  @!P6 LEA R8, P1, R4, R8, 0x2 ;  /* 0x000000080408e211 */ /* 0x002fc800078210ff */
[----:B------:R-:W-:Y:S02]  /*2a960*/  @!P6 LEA.HI.X R9, R4, R9, R6, 0x2, P1 ;  /* 0x000000090409e211 */ /* 0x000fe400008f1406 */
[----:B------:R-:W-:Y:S02]  /*2a970*/  @!P5 LEA.HI.X.SX32 R4, R0, UR5, 0x1, P0 ;  /* 0x000000050004dc11 */ /* 0x000fe400080f0eff */
[C---:B--2---:R-:W-:Y:S01]  /*2a980*/  @!P5 LEA R6, P2, R2.reuse, R10, 0x2 ;  /* 0x0000000a0206d211 */ /* 0x044fe200078410ff */
[----:B------:R1:W-:Y:S01]  /*2a990*/  @!P6 STG.E desc[UR20][R8.64], R20 ;  /* 0x000000140800e986 */ /* 0x0003e2000c101914 */
[----:B------:R-:W-:Y:S02]  /*2a9a0*/  @!P4 IADD3 R0, P1, PT, R5, UR18, RZ ;  /* 0x000000120500cc10 */ /* 0x000fe4000ff3e0ff */
[----:B------:R-:W-:Y:S02]  /*2a9b0*/  @!P3 IADD3 R10, P0, PT, R3, UR18, RZ ;  /* 0x00000012030abc10 */ /* 0x000fe4000ff1e0ff */
[----:B------:R-:W-:-:S02]  /*2a9c0*/  @!P5 LEA.HI.X R7, R2, R11, R4, 0x2, P2 ;  /* 0x0000000b0207d211 */ /* 0x000fc400010f1404 */
[----:B------:R-:W-:Y:S02]  /*2a9d0*/  @!P4 LEA.HI.X.SX32 R5, R5, UR5, 0x1, P1 ;  /* 0x000000050505cc11 */ /* 0x000fe400088f0eff */
[----:B------:R-:W-:Y:S01]  /*2a9e0*/  @!P3 LEA.HI.X.SX32 R3, R3, UR5, 0x1, P0 ;  /* 0x000000050303bc11 */ /* 0x000fe200080f0eff */
[----:B------:R1:W-:Y:S01]  /*2a9f0*/  @!P5 STG.E desc[UR20][R6.64], R17 ;  /* 0x000000110600d986 */ /* 0x0003e2000c101914 */
[----:B---3--:R-:W-:Y:S02]  /*2aa00*/  @!P4 LEA R4, P1, R0, R14, 0x2 ;  /* 0x0000000e0004c211 */ /* 0x008fe400078210ff */
[----:B----4-:R-:W-:Y:S02]  /*2aa10*/  @!P3 LEA R2, P0, R10, R18, 0x2 ;  /* 0x000000120a02b211 */ /* 0x010fe400078010ff */
[----:B------:R-:W-:Y:S02]  /*2aa20*/  @!P4 LEA.HI.X R5, R0, R15, R5, 0x2, P1 ;  /* 0x0000000f0005c211 */ /* 0x000fe400008f1405 */
[----:B------:R-:W-:-:S03]  /*2aa30*/  @!P3 LEA.HI.X R3, R10, R19, R3, 0x2, P0 ;  /* 0x000000130a03b211 */ /* 0x000fc600000f1403 */
[----:B------:R1:W-:Y:S04]  /*2aa40*/  @!P4 STG.E desc[UR20][R4.64], R13 ;  /* 0x0000000d0400c986 */ /* 0x0003e8000c101914 */
[----:B------:R1:W-:Y:S02]  /*2aa50*/  @!P3 STG.E desc[UR20][R2.64], R12 ;  /* 0x0000000c0200b986 */ /* 0x0003e4000c101914 */
.L_x_647:
[----:B------:R-:W-:Y:S05]  /*2aa60*/  BSYNC.RECONVERGENT B0 ;  /* 0x0000000000007941 */ /* 0x000fea0003800200 */
.L_x_646:
        /* <DEDUP_REMOVED lines=34> */
.L_x_649:
[----:B------:R-:W-:Y:S05]  /*2ac90*/  BSYNC.RECONVERGENT B0 ;  /* 0x0000000000007941 */ /* 0x000fea0003800200 */
.L_x_648:
        /* <DEDUP_REMOVED lines=16> */
.L_x_651:
[----:B------:R-:W-:Y:S05]  /*2ada0*/  BSYNC.RECONVERGENT B0 ;  /* 0x0000000000007941 */ /* 0x000fea0003800200 */
.L_x_650:
        /* <DEDUP_REMOVED lines=16> */
.L_x_653:
[----:B------:R-:W-:Y:S05]  /*2aeb0*/  BSYNC.RECONVERGENT B0 ;  /* 0x0000000000007941 */ /* 0x000fea0003800200 */
.L_x_652:
        /* <DEDUP_REMOVED lines=15> */
.L_x_654:
        /* <DEDUP_REMOVED lines=13> */
.L_x_737:


//--------------------- .text._ZN5flash16flash_fwd_kernelI23Flash_fwd_kernel_traitsILi32ELi128ELi128ELi4ELb0ELb0EN7cutlass6half_tE19Flash_kernel_traitsILi32ELi128ELi128ELi4ES3_EELb0ELb1ELb0ELb1ELb0ELb0ELb1ELb0EEEvNS_16Flash_fwd_paramsE --------------------------
	.section	.text._ZN5flash16flash_fwd_kernelI23Flash_fwd_kernel_traitsILi32ELi128ELi128ELi4ELb0ELb0EN7cutlass6half_tE19Flash_kernel_traitsILi32ELi128ELi128ELi4ES3_EELb0ELb1ELb0ELb1ELb0ELb0ELb1ELb0EEEvNS_16Flash_fwd_paramsE,"ax",@progbits
	.align	128
        .global         _ZN5flash16flash_fwd_kernelI23Flash_fwd_kernel_traitsILi32ELi128ELi128ELi4ELb0ELb0EN7cutlass6half_tE19Flash_kernel_traitsILi32ELi128ELi128ELi4ES3_EELb0ELb1ELb0ELb1ELb0ELb0ELb1ELb0EEEvNS_16Flash_fwd_paramsE
        .type           _ZN5flash16flash_fwd_kernelI23Flash_fwd_kernel_traitsILi32ELi128ELi128ELi4ELb0ELb0EN7cutlass6half_tE19Flash_kernel_traitsILi32ELi128ELi128ELi4ES3_EELb0ELb1ELb0ELb1ELb0ELb0ELb1ELb0EEEvNS_16Flash_fwd_paramsE,@function
        .size           _ZN5flash16flash_fwd_kernelI23Flash_fwd_kernel_traitsILi32ELi128ELi128ELi4ELb0ELb0EN7cutlass6half_tE19Flash_kernel_traitsILi32ELi128ELi128ELi4ES3_EELb0ELb1ELb0ELb1ELb0ELb0ELb1ELb0EEEvNS_16Flash_fwd_paramsE,(.L_x_738 - _ZN5flash16flash_fwd_kernelI23Flash_fwd_kernel_traitsILi32ELi128ELi128ELi4ELb0ELb0EN7cutlass6half_tE19Flash_kernel_traitsILi32ELi128ELi128ELi4ES3_EELb0ELb1ELb0ELb1ELb0ELb0ELb1ELb0EEEvNS_16Flash_fwd_paramsE)
        .other          _ZN5flash16flash_fwd_kernelI23Flash_fwd_kernel_traitsILi32ELi128ELi128ELi4ELb0ELb0EN7cutlass6half_tE19Flash_kernel_traitsILi32ELi128ELi128ELi4ES3_EELb0ELb1ELb0ELb1ELb0ELb0ELb1ELb0EEEvNS_16Flash_fwd_paramsE,@"STO_CUDA_ENTRY STV_DEFAULT"
_ZN5flash16flash_fwd_kernelI23Flash_fwd_kernel_traitsILi32ELi128ELi128ELi4ELb0ELb0EN7cutlass6half_tE19Flash_kernel_traitsILi32ELi128ELi128ELi4ES3_EELb0ELb1ELb0ELb1ELb0ELb0ELb1ELb0EEEvNS_16Flash_fwd_paramsE:
.text._ZN5flash16flash_fwd_kernelI23Flash_fwd_kernel_traitsILi32ELi128ELi128ELi4ELb0ELb0EN7cutlass6half_tE19Flash_kernel_traitsILi32ELi128ELi128ELi4ES3_EELb0ELb1ELb0ELb1ELb0ELb0ELb1ELb0EEEvNS_16Flash_fwd_paramsE:
        /* <DEDUP_REMOVED lines=17> */
[----:B------:R-:W-:Y:S01]  /*0110*/  SHF.R.U32.HI R2, RZ, 0x1e, R232 ;  /* 0x0000001eff027819 */ /* 0x000fe200000116e8 */
[----:B------:R-:W2:Y:S01]  /*0120*/  LDC.64 R4, c[0x0][0x468] ;  /* 0x00011a00ff047b82 */ /* 0x000ea20000000a00 */
[----:B-1----:R-:W-:Y:S01]  /*0130*/  ISETP.NE.U32.AND P3, PT, RZ, UR6, PT ;  /* 0x00000006ff007c0c */ /* 0x002fe2000bf65070 */
[----:B------:R-:W3:Y:S03]  /*0140*/  @P0 LDG.E R228, desc[UR16][R6.64] ;  /* 0x0000001006e40981 */ /* 0x000ee6000c1e1900 */
[----:B------:R-:W-:Y:S01]  /*0150*/  ISETP.NE.AND.EX P3, PT, RZ, UR7, PT, P3 ;  /* 0x00000007ff007c0c */ /* 0x000fe2000bf65330 */
[----:B------:R1:W3:Y:S01]  /*0160*/  @P4 LDG.E R11, desc[UR16][R6.64+0x4] ;  /* 0x00000410060b4981 */ /* 0x0002e2000c1e1900 */
[----:B------:R-:W-:-:S04]  /*0170*/  @P2 IADD3 R8, P0, PT, R15, UR4, RZ ;  /* 0x000000040f082c10 */ /* 0x000fc8000ff1e0ff */
[----:B------:R-:W-:-:S06]  /*0180*/  @P2 IADD3.X R9, PT, PT, R2, UR5, RZ, P0, !PT ;  /* 0x0000000502092c10 */ /* 0x000fcc00087fe4ff */
[----:B------:R-:W5:Y:S01]  /*0190*/  @P2 LDG.E R9, desc[UR16][R8.64] ;  /* 0x0000001008092981 */ /* 0x000f62000c1e1900 */
[----:B------:R-:W4:Y:S01]  /*01a0*/  LDCU.U8 UR4, c[0x0][0x532] ;  /* 0x0000a640ff0477ac */ /* 0x000f220008000000 */
[C---:B------:R-:W-:Y:S02]  /*01b0*/  @P3 IADD3 R12, P1, PT, R15.reuse, UR6, RZ ;  /* 0x000000060f0c3c10 */ /* 0x040fe4000ff3e0ff */
[----:B--2---:R-:W-:Y:S01]  /*01c0*/  IADD3 R14, P0, PT, R15, R4, RZ ;  /* 0x000000040f0e7210 */ /* 0x004fe20007f1e0ff */
[----:B------:R-:W-:Y:S01]  /*01d0*/  IMAD.MOV.U32 R0, RZ, RZ, RZ ;  /* 0x000000ffff007224 */ /* 0x000fe200078e00ff */
[----:B------:R-:W2:Y:S01]  /*01e0*/  S2R R19, SR_CTAID.X ;  /* 0x0000000000137919 */ /* 0x000ea20000002500 */
[C---:B------:R-:W-:Y:S02]  /*01f0*/  @P3 IADD3.X R13, PT, PT, R2.reuse, UR7, RZ, P1, !PT ;  /* 0x00000007020d3c10 */ /* 0x040fe40008ffe4ff */
[----:B------:R-:W-:Y:S01]  /*0200*/  IMAD.X R15, R2, 0x1, R5, P0 ;  /* 0x00000001020f7824 */ /* 0x000fe200000e0605 */
[----:B------:R-:W-:Y:S01]  /*0210*/  ISETP.NE.U32.AND P0, PT, R4, RZ, PT ;  /* 0x000000ff0400720c */ /* 0x000fe20003f05070 */
[----:B-1----:R-:W1:Y:S01]  /*0220*/  @!P2 LDC R6, c[0x0][0x43c] ;  /* 0x00010f00ff06ab82 */ /* 0x002e620000000800 */
[----:B------:R2:W5:Y:S02]  /*0230*/  @P3 LDG.E R0, desc[UR16][R12.64] ;  /* 0x000000100c003981 */ /* 0x000564000c1e1900 */
[----:B------:R-:W-:-:S02]  /*0240*/  ISETP.NE.AND.EX P0, PT, R5, RZ, PT, P0 ;  /* 0x000000ff0500720c */ /* 0x000fc40003f05300 */
[----:B----4-:R-:W-:Y:S02]  /*0250*/  ISETP.NE.AND P1, PT, RZ, UR4, PT ;  /* 0x00000004ff007c0c */ /* 0x010fe4000bf25270 */
[----:B------:R-:W-:Y:S01]  /*0260*/  ISETP.EQ.U32.AND P3, PT, R4, RZ, PT ;  /* 0x000000ff0400720c */ /* 0x000fe20003f62070 */
[----:B------:R-:W4:Y:S03]  /*0270*/  @!P2 LDC.64 R2, c[0x0][0x488] ;  /* 0x00012200ff02ab82 */ /* 0x000f260000000a00 */
[----:B------:R-:W-:-:S05]  /*0280*/  ISETP.EQ.OR.EX P3, PT, R5, RZ, !P1, P3 ;  /* 0x000000ff0500720c */ /* 0x000fca0004f62730 */
[----:B------:R-:W1:Y:S08]  /*0290*/  @!P0 LDC R5, c[0x0][0x438] ;  /* 0x00010e00ff058b82 */ /* 0x000e700000000800 */
[----:B--2---:R-:W2:Y:S01]  /*02a0*/  @!P4 LDC R12, c[0x0][0x434] ;  /* 0x00010d00ff0ccb82 */ /* 0x004ea20000000800 */
[----:B------:R-:W-:-:S06]  /*02b0*/  IMAD.MOV.U32 R7, RZ, RZ, -0x1 ;  /* 0xffffffffff077424 */ /* 0x000fcc00078e00ff */
[----:B------:R1:W5:Y:S01]  /*02c0*/  @!P3 LDG.E R7, desc[UR16][R14.64] ;  /* 0x000000100e07b981 */ /* 0x000362000c1e1900 */
[----:B---3--:R-:W-:Y:S02]  /*02d0*/  @P4 IMAD.IADD R12, R11, 0x1, -R228 ;  /* 0x000000010b0c4824 */ /* 0x008fe400078e0ae4 */
[----:B------:R-:W-:-:S05]  /*02e0*/  IMAD.SHL.U32 R11, R19, 0x80, RZ ;  /* 0x00000080130b7824 */ /* 0x000fca00078e00ff */
[----:B--2---:R-:W-:Y:S01]  /*02f0*/  ISETP.GT.AND P3, PT, R12, R11, PT ;  /* 0x0000000b0c00720c */ /* 0x004fe20003f64270 */
[----:B-1--4-:R-:W-:-:S12]  /*0300*/  @!P0 BRA `(.L_x_655) ;  /* 0x00000000000c8947 */ /* 0x012fd80003800000 */
[----:B------:R-:W2:Y:S02]  /*0310*/  @P1 LDG.E R4, desc[UR16][R14.64+0x4] ;  /* 0x000004100e041981 */ /* 0x000ea4000c1e1900 */
[----:B--2--5:R-:W-:-:S06]  /*0320*/  @P1 IADD3 R5, PT, PT, R4, -R7, RZ ;  /* 0x8000000704051210 */ /* 0x024fcc0007ffe0ff */
[----:B------:R1:W5:Y:S02]  /*0330*/  @!P1 LDG.E R5, desc[UR16][R14.64] ;  /* 0x000000100e059981 */ /* 0x000364000c1e1900 */
.L_x_655:
        /* <DEDUP_REMOVED lines=24> */
[----:B------:R-:W3:Y:S08]  /*04c0*/  LDC R9, c[0x0][0x434] ;  /* 0x00010d00ff097b82 */ /* 0x000ef00000000800 */
[----:B------:R-:W4:Y:S01]  /*04d0*/  @!P1 LDC.64 R6, c[0x0][0x400] ;  /* 0x00010000ff069b82 */ /* 0x000f220000000a00 */
[----:B--2---:R-:W-:-:S07]  /*04e0*/  ISETP.NE.AND P0, PT, R0, RZ, PT ;  /* 0x000000ff0000720c */ /* 0x004fce0003f05270 */
[----:B------:R-:W2:Y:S08]  /*04f0*/  @P1 LDC.64 R4, c[0x0][0x408] ;  /* 0x00010200ff041b82 */ /* 0x000eb00000000a00 */
[----:B------:R-:W5:Y:S08]  /*0500*/  LDC.U8 R0, c[0x0][0x548] ;  /* 0x00015200ff007b82 */ /* 0x000f700000000000 */
[----:B------:R-:W1:Y:S01]  /*0510*/  @P0 LDC.64 R2, c[0x0][0x430] ;  /* 0x00010c00ff020b82 */ /* 0x000e620000000a00 */
[----:B-----5:R-:W-:Y:S01]  /*0520*/  ISETP.NE.AND P2, PT, R0, RZ, !P0 ;  /* 0x000000ff0000720c */ /* 0x020fe20004745270 */
[----:B-1----:R-:W-:-:S06]  /*0530*/  @P0 IMAD R13, R2, R3, RZ ;  /* 0x00000003020d0224 */ /* 0x002fcc00078e02ff */
[----:B------:R-:W1:Y:S01]  /*0540*/  @P0 LDC R2, c[0x0][0x430] ;  /* 0x00010c00ff020b82 */ /* 0x000e620000000800 */
[----:B------:R-:W-:Y:S01]  /*0550*/  @P0 IMAD.MOV.U32 R3, RZ, RZ, 0x1 ;  /* 0x00000001ff030424 */ /* 0x000fe200078e00ff */
[----:B--234-:R-:W-:Y:S06]  /*0560*/  @P0 BRA `(.L_x_657) ;  /* 0x0000000000280947 */ /* 0x01cfec0003800000 */
        /* <DEDUP_REMOVED lines=10> */
.L_x_657:
[----:B------:R-:W2:Y:S01]  /*0610*/  LDCU UR4, c[0x0][0x440] ;  /* 0x00008800ff0477ac */ /* 0x000ea20008000800 */
[----:B------:R-:W-:Y:S01]  /*0620*/  @!P1 IMAD.WIDE.U32 R20, R232, R6, RZ ;  /* 0x00000006e8149225 */ /* 0x000fe200078e00ff */
[C---:B------:R-:W-:Y:S01]  /*0630*/  ISETP.NE.AND P4, PT, R228.reuse, -0x1, PT ;  /* 0xffffffffe400780c */ /* 0x040fe20003f85270 */
[----:B------:R-:W-:Y:S01]  /*0640*/  BSSY.RECONVERGENT B0, `(.L_x_658) ;  /* 0x000002e000007945 */ /* 0x000fe20003800200 */
[----:B------:R-:W-:Y:S01]  /*0650*/  IADD3 R12, PT, PT, -R11, R12, RZ ;  /* 0x0000000c0b0c7210 */ /* 0x000fe20007ffe1ff */
[----:B------:R-:W-:Y:S01]  /*0660*/  @P1 IMAD.WIDE.U32 R14, R228, R4, RZ ;  /* 0x00000004e40e1225 */ /* 0x000fe200078e00ff */
[----:B------:R-:W-:-:S03]  /*0670*/  MOV R231, RZ ;  /* 0x000000ff00e77202 */ /* 0x000fc60000000f00 */
[----:B------:R-:W-:Y:S01]  /*0680*/  IMAD.SHL.U32 R0, R230, 0x8, RZ ;  /* 0x00000008e6007824 */ /* 0x000fe200078e00ff */
[----:B------:R-:W-:Y:S01]  /*0690*/  SHF.R.U32.HI R230, RZ, 0x2, R230 ;  /* 0x00000002ffe67819 */ /* 0x000fe200000116e6 */
[----:B------:R-:W-:Y:S02]  /*06a0*/  @!P1 IMAD R7, R232, R7, R21 ;  /* 0x00000007e8079224 */ /* 0x000fe400078e0215 */
[----:B------:R-:W-:Y:S01]  /*06b0*/  @P1 IMAD R7, R228, R5, R15 ;  /* 0x00000005e4071224 */ /* 0x000fe200078e020f */
[----:B------:R-:W-:Y:S01]  /*06c0*/  LOP3.LUT R5, R0, 0x18, RZ, 0xc0, !PT ;  /* 0x0000001800057812 */ /* 0x000fe200078ec0ff */
[----:B------:R-:W-:Y:S02]  /*06d0*/  IMAD R9, R232, R9, RZ ;  /* 0x00000009e8097224 */ /* 0x000fe400078e02ff */
[----:B------:R-:W-:Y:S01]  /*06e0*/  @!P1 IMAD.MOV.U32 R6, RZ, RZ, R20 ;  /* 0x000000ffff069224 */ /* 0x000fe200078e0014 */
[----:B--2---:R-:W-:Y:S01]  /*06f0*/  ISETP.GE.AND P0, PT, R5, UR4, PT ;  /* 0x0000000405007c0c */ /* 0x004fe2000bf06270 */
[----:B------:R-:W2:Y:S01]  /*0700*/  LDCU.64 UR4, c[0x0][0x410] ;  /* 0x00008200ff0477ac */ /* 0x000ea20008000a00 */
[----:B------:R-:W-:Y:S01]  /*0710*/  SEL R0, R9, R228, !P4 ;  /* 0x000000e409007207 */ /* 0x000fe20006000000 */
[----:B------:R-:W-:Y:S01]  /*0720*/  @P1 IMAD.MOV.U32 R6, RZ, RZ, R14 ;  /* 0x000000ffff061224 */ /* 0x000fe200078e000e */
[C---:B------:R-:W-:Y:S01]  /*0730*/  ISETP.NE.AND P3, PT, R5.reuse, RZ, PT ;  /* 0x000000ff0500720c */ /* 0x040fe20003f65270 */
[----:B----4-:R-:W-:Y:S01]  /*0740*/  IMAD R13, R16, R13, RZ ;  /* 0x0000000d100d7224 */ /* 0x010fe200078e02ff */
[----:B------:R-:W-:Y:S01]  /*0750*/  SHF.R.S32.HI R4, RZ, 0x1f, R0 ;  /* 0x0000001fff047819 */ /* 0x000fe20000011400 */
[----:B------:R-:W-:Y:S01]  /*0760*/  VIADD R9, R230, 0x20 ;  /* 0x00000020e6097836 */ /* 0x000fe20000000000 */
[----:B------:R-:W-:Y:S01]  /*0770*/  IADD3 R6, P1, PT, R5, R6, RZ ;  /* 0x0000000605067210 */ /* 0x000fe20007f3e0ff */
[----:B------:R-:W-:Y:S01]  /*0780*/  @!P2 IMAD R13, R232, R3, R13 ;  /* 0x00000003e80da224 */ /* 0x000fe200078e020d */
[----:B------:R-:W-:Y:S01]  /*0790*/  SEL R0, R0, RZ, P2 ;  /* 0x000000ff00007207 */ /* 0x000fe20001000000 */
[----:B------:R-:W-:Y:S01]  /*07a0*/  VIADD R5, R230, 0x40 ;  /* 0x00000040e6057836 */ /* 0x000fe20000000000 */
[----:B------:R-:W-:Y:S01]  /*07b0*/  SEL R4, R4, RZ, P2 ;  /* 0x000000ff04047207 */ /* 0x000fe20001000000 */
[----:B------:R-:W-:Y:S01]  /*07c0*/  IMAD.X R7, RZ, RZ, R7, P1 ;  /* 0x000000ffff077224 */ /* 0x000fe200008e0607 */
[C---:B------:R-:W-:Y:S01]  /*07d0*/  ISETP.GE.OR P2, PT, R230.reuse, R12, P0 ;  /* 0x0000000ce600720c */ /* 0x040fe20000746670 */
[----:B------:R-:W-:Y:S01]  /*07e0*/  IMAD.WIDE.U32 R14, R19, 0x80, R230 ;  /* 0x00000080130e7825 */ /* 0x000fe200078e00e6 */
[----:B------:R-:W-:-:S02]  /*07f0*/  IADD3 R3, PT, PT, R230, 0x60, RZ ;  /* 0x00000060e6037810 */ /* 0x000fc40007ffe0ff */
[-C--:B------:R-:W-:Y:S01]  /*0800*/  ISETP.GE.OR P6, PT, R230, R12.reuse, P3 ;  /* 0x0000000ce600720c */ /* 0x080fe20001fc6670 */
[C---:B--2---:R-:W-:Y:S01]  /*0810*/  IMAD.WIDE.U32 R6, R16.reuse, UR4, R6 ;  /* 0x0000000410067c25 */ /* 0x044fe2000f8e0006 */
[-C--:B------:R-:W-:Y:S02]  /*0820*/  ISETP.GE.OR P5, PT, R9, R12.reuse, P3 ;  /* 0x0000000c0900720c */ /* 0x080fe40001fa6670 */
[-C--:B------:R-:W-:Y:S01]  /*0830*/  ISETP.GE.OR P4, PT, R5, R12.reuse, P3 ;  /* 0x0000000c0500720c */ /* 0x080fe20001f86670 */
[----:B------:R-:W-:Y:S01]  /*0840*/  IMAD R17, R16, UR5, R7 ;  /* 0x0000000510117c24 */ /* 0x000fe2000f8e0207 */
[-C--:B------:R-:W-:Y:S02]  /*0850*/  ISETP.GE.OR P3, PT, R3, R12.reuse, P3 ;  /* 0x0000000c0300720c */ /* 0x080fe40001f66670 */
[----:B------:R-:W-:Y:S01]  /*0860*/  ISETP.GE.OR P1, PT, R9, R12, P0 ;  /* 0x0000000c0900720c */ /* 0x000fe20000726670 */
[----:B------:R-:W-:-:S12]  /*0870*/  @P2 BRA `(.L_x_659) ;  /* 0x0000000000282947 */ /* 0x000fd80003800000 */
        /* <DEDUP_REMOVED lines=9> */
[----:B------:R2:W-:Y:S02]  /*0910*/  STG.E.128 desc[UR16][R20.64], RZ ;  /* 0x000000ff14007986 */ /* 0x0005e4000c101d10 */
.L_x_659:
[----:B------:R-:W-:Y:S05]  /*0920*/  BSYNC.RECONVERGENT B0 ;  /* 0x0000000000007941 */ /* 0x000fea0003800200 */
.L_x_658:
[----:B------:R-:W-:Y:S01]  /*0930*/  BSSY.RECONVERGENT B0, `(.L_x_660) ;  /* 0x0000012000007945 */ /* 0x000fe20003800200 */
[----:B------:R-:W-:Y:S01]  /*0940*/  ISETP.GE.OR P2, PT, R5, R12, P0 ;  /* 0x0000000c0500720c */ /* 0x000fe20000746670 */
[----:B-1----:R-:W-:Y:S01]  /*0950*/  IMAD R10, R11, R2, RZ ;  /* 0x000000020b0a7224 */ /* 0x002fe200078e02ff */
[----:B------:R-:W-:Y:S01]  /*0960*/  ISETP.GE.OR P0, PT, R3, R12, P0 ;  /* 0x0000000c0300720c */ /* 0x000fe20000706670 */
[----:B------:R-:W-:-:S12]  /*0970*/  @P1 BRA `(.L_x_661) ;  /* 0x0000000000341947 */ /* 0x000fd80003800000 */
        /* <DEDUP_REMOVED lines=12> */
[----:B------:R1:W-:Y:S02]  /*0a40*/  STG.E.128 desc[UR16][R20.64], RZ ;  /* 0x000000ff14007986 */ /* 0x0003e4000c101d10 */
.L_x_661:
[----:B------:R-:W-:Y:S05]  /*0a50*/  BSYNC.RECONVERGENT B0 ;  /* 0x0000000000007941 */ /* 0x000fea0003800200 */
.L_x_660:
        /* <DEDUP_REMOVED lines=15> */
.L_x_663:
[----:B------:R-:W-:Y:S05]  /*0b50*/  BSYNC.RECONVERGENT B0 ;  /* 0x0000000000007941 */ /* 0x000fea0003800200 */
.L_x_662:
[----:B------:R-:W-:Y:S01]  /*0b60*/  BSSY.RECONVERGENT B0, `(.L_x_664) ;  /* 0x0000012000007945 */ /* 0x000fe20003800200 */
[--C-:B------:R-:W-:Y:S02]  /*0b70*/  IADD3 R0, P2, P1, R10, R0, R13.reuse ;  /* 0x000000000a007210 */ /* 0x100fe4000795e00d */
[----:B------:R-:W-:Y:S02]  /*0b80*/  SHF.R.S32.HI R11, RZ, 0x1f, R10 ;  /* 0x0000001fff0b7819 */ /* 0x000fe4000001140a */
[----:B------:R-:W-:Y:S01]  /*0b90*/  SHF.R.S32.HI R13, RZ, 0x1f, R13 ;  /* 0x0000001fff0d7819 */ /* 0x000fe2000001140d */
        /* <DEDUP_REMOVED lines=14> */
.L_x_665:
[----:B------:R-:W-:Y:S05]  /*0c80*/  BSYNC.RECONVERGENT B0 ;  /* 0x0000000000007941 */ /* 0x000fea0003800200 */
.L_x_664:
[----:B------:R-:W-:Y:S01]  /*0c90*/  BSSY.RECONVERGENT B0, `(.L_x_666) ;  /* 0x000000b000007945 */ /* 0x000fe20003800200 */
[----:B------:R-:W-:-:S03]  /*0ca0*/  IADD3.X R4, PT, PT, R11, R4, R13, P2, P1 ;  /* 0x000000040b047210 */ /* 0x000fc600017e240d */
        /* <DEDUP_REMOVED lines=9> */
.L_x_667:
[----:B------:R-:W-:Y:S05]  /*0d40*/  BSYNC.RECONVERGENT B0 ;  /* 0x0000000000007941 */ /* 0x000fea0003800200 */
.L_x_666:
        /* <DEDUP_REMOVED lines=10> */
.L_x_669:
[----:B------:R-:W-:Y:S05]  /*0df0*/  BSYNC.RECONVERGENT B0 ;  /* 0x0000000000007941 */ /* 0x000fea0003800200 */
.L_x_668:
        /* <DEDUP_REMOVED lines=10> */
.L_x_671:
[----:B------:R-:W-:Y:S05]  /*0ea0*/  BSYNC.RECONVERGENT B0 ;  /* 0x0000000000007941 */ /* 0x000fea0003800200 */
.L_x_670:
[----:B------:R-:W-:Y:S05]  /*0eb0*/  @P3 EXIT ;  /* 0x000000000000394d */ /* 0x000fea0003800000 */
[----:B------:R-:W5:Y:S01]  /*0ec0*/  LDCU.64 UR4, c[0x0][0x420] ;  /* 0x00008400ff0477ac */ /* 0x000f620008000a00 */
[----:B------:R-:W-:Y:S02]  /*0ed0*/  IMAD R3, R3, R2, RZ ;  /* 0x0000000203037224 */ /* 0x000fe400078e02ff */
[----:B----4-:R-:W-:-:S03]  /*0ee0*/  IMAD.MOV.U32 R5, RZ, RZ, 0x7f800000 ;  /* 0x7f800000ff057424 */ /* 0x010fc600078e00ff */
[----:B------:R-:W-:-:S04]  /*0ef0*/  IADD3 R0, P0, PT, R3, R0, RZ ;  /* 0x0000000003007210 */ /* 0x000fc80007f1e0ff */
[----:B------:R-:W-:Y:S02]  /*0f00*/  LEA.HI.X.SX32 R3, R3, R4, 0x1, P0 ;  /* 0x0000000403037211 */ /* 0x000fe400000f0eff */
[----:B-----5:R-:W-:-:S04]  /*0f10*/  LEA R2, P0, R0, UR4, 0x2 ;  /* 0x0000000400027c11 */ /* 0x020fc8000f8010ff */
[----:B------:R-:W-:-:S05]  /*0f20*/  LEA.HI.X R3, R0, UR5, R3, 0x2, P0 ;  /* 0x0000000500037c11 */ /* 0x000fca00080f1403 */
[----:B------:R-:W-:Y:S01]  /*0f30*/  STG.E desc[UR16][R2.64], R5 ;  /* 0x0000000502007986 */ /* 0x000fe2000c101910 */
[----:B------:R-:W-:Y:S05]  /*0f40*/  EXIT ;  /* 0x000000000000794d */ /* 0x000fea0003800000 */
.L_x_656:
[----:B------:R-:W-:Y:S02]  /*0f50*/  ISETP.NE.AND P0, PT, R228, -0x1, PT ;  /* 0xffffffffe400780c */ /* 0x000fe40003f05270 */
[----:B------:R-:W-:-:S11]  /*0f60*/  ISETP.NE.AND P2, PT, R7, -0x1, PT ;  /* 0xffffffff0700780c */ /* 0x000fd60003f45270 */
[----:B------:R-:W2:Y:S08]  /*0f70*/  @!P0 LDC.64 R4, c[0x0][0x398] ;  /* 0x0000e600ff048b82 */ /* 0x000eb00000000a00 */
[----:B------:R-:W3:Y:S01]  /*0f80*/  @P0 LDC.64 R2, c[0x0][0x3b0] ;  /* 0x0000ec00ff020b82 */ /* 0x000ee20000000a00 */
[----:B--2---:R-:W-:-:S04]  /*0f90*/  @!P0 IMAD.WIDE.U32 R20, R232, R4, RZ ;  /* 0x00000004e8148225 */ /* 0x004fc800078e00ff */
[----:B------:R-:W-:Y:S02]  /*0fa0*/  @!P0 IMAD R4, R232, R5, R21 ;  /* 0x00000005e8048224 */ /* 0x000fe400078e0215 */
[----:B---3--:R-:W-:-:S04]  /*0fb0*/  @P0 IMAD.WIDE.U32 R8, R228, R2, RZ ;  /* 0x00000002e4080225 */ /* 0x008fc800078e00ff */
[----:B------:R-:W-:Y:S01]  /*0fc0*/  @P0 IMAD R4, R228, R3, R9 ;  /* 0x00000003e4040224 */ /* 0x000fe200078e0209 */
[----:B------:R-:W-:Y:S01]  /*0fd0*/  @P0 MOV R20, R8 ;  /* 0x0000000800140202 */ /* 0x000fe20000000f00 */
[----:B------:R-:W-:Y:S06]  /*0fe0*/  @P2 BRA `(.L_x_672) ;  /* 0x0000000000302947 */ /* 0x000fec0003800000 */
[----:B------:R-:W2:Y:S01]  /*0ff0*/  LDCU.64 UR4, c[0x0][0x3b8] ;  /* 0x00007700ff0477ac */ /* 0x000ea20008000a00 */
[----:B------:R-:W-:Y:S01]  /*1000*/  SHF.R.S32.HI R5, RZ, 0x1f, R0 ;  /* 0x0000001fff057819 */ /* 0x000fe20000011400 */
[----:B------:R-:W3:Y:S01]  /*1010*/  LDCU.64 UR6, c[0x0][0x3a0] ;  /* 0x00007400ff0677ac */ /* 0x000ee20008000a00 */
[----:B--2---:R-:W-:Y:S02]  /*1020*/  MOV R2, UR4 ;  /* 0x0000000400027c02 */ /* 0x004fe40008000f00 */
[----:B------:R-:W-:-:S03]  /*1030*/  MOV R3, UR5 ;  /* 0x0000000500037c02 */ /* 0x000fc60008000f00 */
[-C--:B------:R-:W-:Y:S02]  /*1040*/  IMAD R5, R5, R2.reuse, RZ ;  /* 0x0000000205057224 */ /* 0x080fe400078e02ff */
[----:B------:R-:W-:-:S04]  /*1050*/  IMAD.WIDE.U32 R8, R0, R2, RZ ;  /* 0x0000000200087225 */ /* 0x000fc800078e00ff */
[----:B------:R-:W-:-:S05]  /*1060*/  IMAD R5, R0, R3, R5 ;  /* 0x0000000300057224 */ /* 0x000fca00078e0205 */
[----:B------:R-:W-:-:S03]  /*1070*/  IADD3 R9, PT, PT, R9, R5, RZ ;  /* 0x0000000509097210 */ /* 0x000fc60007ffe0ff */
[----:B---3--:R-:W-:-:S04]  /*1080*/  IMAD.WIDE.U32 R8, R232, UR6, R8 ;  /* 0x00000006e8087c25 */ /* 0x008fc8000f8e0008 */
[----:B------:R-:W-:Y:S01]  /*1090*/  IMAD R5, R232, UR7, R9 ;  /* 0x00000007e8057c24 */ /* 0x000fe2000f8e0209 */
[----:B------:R-:W-:Y:S06]  /*10a0*/  BRA `(.L_x_673) ;  /* 0x0000000000147947 */ /* 0x000fec0003800000 */
.L_x_672:
[----:B------:R-:W2:Y:S01]  /*10b0*/  LDC.64 R2, c[0x0][0x3b8] ;  /* 0x0000ee00ff027b82 */ /* 0x000ea20000000a00 */
[----:B------:R-:W-:-:S05]  /*10c0*/  IADD3 R8, PT, PT, R0, R7, RZ ;  /* 0x0000000700087210 */ /* 0x000fca0007ffe0ff */
[C---:B--2---:R-:W-:Y:S02]  /*10d0*/  IMAD R5, R8.reuse, R3, RZ ;  /* 0x0000000308057224 */ /* 0x044fe400078e02ff */
[----:B------:R-:W-:-:S05]  /*10e0*/  IMAD.WIDE.U32 R8, R8, R2, RZ ;  /* 0x0000000208087225 */ /* 0x000fca00078e00ff */
[----:B------:R-:W-:-:S07]  /*10f0*/  IADD3 R5, PT, PT, R9, R5, RZ ;  /* 0x0000000509057210 */ /* 0x000fce0007ffe0ff */
.L_x_673:
[----:B------:R-:W2:Y:S01]  /*1100*/  LDC R9, c[0x0][0x3e8] ;  /* 0x0000fa00ff097b82 */ /* 0x000ea20000000800 */
[----:B-1----:R-:W-:Y:S02]  /*1110*/  MOV R14, RZ ;  /* 0x000000ff000e7202 */ /* 0x002fe40000000f00 */
[----:B--2---:R-:W-:-:S04]  /*1120*/  IABS R13, R9 ;  /* 0x00000009000d7213 */ /* 0x004fc80000000000 */
[----:B------:R-:W1:Y:S08]  /*1130*/  I2F.RP R21, R13 ;  /* 0x0000000d00157306 */ /* 0x000e700000209400 */
[----:B-1----:R-:W1:Y:S02]  /*1140*/  MUFU.RCP R18, R21 ;  /* 0x0000001500127308 */ /* 0x002e640000001000 */
[----:B-1----:R-:W-:-:S06]  /*1150*/  VIADD R18, R18, 0xffffffe ;  /* 0x0ffffffe12127836 */ /* 0x002fcc0000000000 */
[----:B------:R-:W1:Y:S02]  /*1160*/  F2I.FTZ.U32.TRUNC.NTZ R15, R18 ;  /* 0x00000012000f7305 */ /* 0x000e64000021f000 */
[----:B-1----:R-:W-:-:S04]  /*1170*/  IMAD.MOV R6, RZ, RZ, -R15 ;  /* 0x000000ffff067224 */ /* 0x002fc800078e0a0f */
        /* <DEDUP_REMOVED lines=32> */
.L_x_674:
[----:B------:R-:W1:Y:S01]  /*1380*/  LDC.64 R116, c[0x0][0x3c0] ;  /* 0x0000f000ff747b82 */ /* 0x000e620000000a00 */
[----:B------:R-:W-:-:S05]  /*1390*/  IADD3 R0, PT, PT, R0, R7, RZ ;  /* 0x0000000700007210 */ /* 0x000fca0007ffe0ff */
[C---:B-1----:R-:W-:Y:S02]  /*13a0*/  IMAD R7, R0.reuse, R117, RZ ;  /* 0x0000007500077224 */ /* 0x042fe400078e02ff */
[----:B------:R-:W-:-:S05]  /*13b0*/  IMAD.WIDE.U32 R14, R0, R116, RZ ;  /* 0x00000074000e7225 */ /* 0x000fca00078e00ff */
[----:B------:R-:W-:Y:S02]  /*13c0*/  IADD3 R7, PT, PT, R15, R7, RZ ;  /* 0x000000070f077210 */ /* 0x000fe40007ffe0ff */
[----:B------:R-:W-:-:S07]  /*13d0*/  MOV R10, R14 ;  /* 0x0000000e000a7202 */ /* 0x000fce0000000f00 */
.L_x_675:
        /* <DEDUP_REMOVED lines=24> */
[----:B-1----:R-:W-:Y:S01]  /*1560*/  IMAD R235, R233, UR4, RZ ;  /* 0x00000004e9eb7c24 */ /* 0x002fe2000f8e02ff */
[----:B------:R-:W-:Y:S01]  /*1570*/  LOP3.LUT R234, R5, 0x1f20, R0, 0xf8, !PT ;  /* 0x00001f2005ea7812 */ /* 0x000fe200078ef800 */
[C---:B------:R-:W-:Y:S02]  /*1580*/  IMAD R9, R14.reuse, R3, R9 ;  /* 0x000000030e097224 */ /* 0x040fe400078e0209 */
[----:B------:R-:W-:Y:S02]  /*1590*/  IMAD R233, R233, UR6, RZ ;  /* 0x00000006e9e97c24 */ /* 0x000fe4000f8e02ff */
[----:B------:R-:W-:Y:S02]  /*15a0*/  IMAD R23, R14, R117, R23 ;  /* 0x000000750e177224 */ /* 0x000fe400078e0217 */
[C---:B------:R-:W-:Y:S02]  /*15b0*/  IMAD R235, R6.reuse, UR5, R235 ;  /* 0x0000000506eb7c24 */ /* 0x040fe4000f8e02eb */
[----:B------:R-:W-:-:S02]  /*15c0*/  IMAD R233, R6, UR7, R233 ;  /* 0x0000000706e97c24 */ /* 0x000fc4000f8e02e9 */
        /* <DEDUP_REMOVED lines=32> */
.L_x_678:
[----:B------:R1:W-:Y:S02]  /*17d0*/  STS.128 [R234], RZ ;  /* 0x000000ffea007388 */ /* 0x0003e40000000c00 */
.L_x_677:
[----:B------:R-:W-:Y:S05]  /*17e0*/  BSYNC.RECONVERGENT B0 ;  /* 0x0000000000007941 */ /* 0x000fea0003800200 */
.L_x_676:
[----:B------:R-:W-:Y:S01]  /*17f0*/  IADD3 R10, PT, PT, R14, 0x20, RZ ;  /* 0x000000200e0a7810 */ /* 0x000fe20007ffe0ff */
[----:B--2---:R-:W-:Y:S01]  /*1800*/  VIADD R9, R118, 0xffffffff ;  /* 0xffffffff76097836 */ /* 0x004fe20000000000 */
[----:B------:R-:W-:Y:S01]  /*1810*/  SHF.L.U64.HI R4, R2, 0x7, R3 ;  /* 0x0000000702047819 */ /* 0x000fe20000010203 */
[----:B------:R-:W-:Y:S01]  /*1820*/  VIADD R8, R14, 0x40 ;  /* 0x000000400e087836 */ /* 0x000fe20000000000 */
[-C--:B------:R-:W-:Y:S01]  /*1830*/  ISETP.GE.AND P0, PT, R10, R195.reuse, PT ;  /* 0x000000c30a00720c */ /* 0x080fe20003f06270 */
[----:B------:R-:W-:Y:S01]  /*1840*/  IMAD R7, R9, -0x80, R144 ;  /* 0xffffff8009077824 */ /* 0x000fe200078e0290 */
[----:B------:R-:W-:Y:S01]  /*1850*/  IADD3 R6, PT, PT, R14, 0x60, RZ ;  /* 0x000000600e067810 */ /* 0x000fe20007ffe0ff */
[----:B------:R-:W-:Y:S01]  /*1860*/  IMAD.SHL.U32 R22, R2, 0x80, RZ ;  /* 0x0000008002167824 */ /* 0x000fe200078e00ff */
[----:B------:R-:W-:Y:S01]  /*1870*/  BSSY.RECONVERGENT B0, `(.L_x_679) ;  /* 0x000001b000007945 */ /* 0x000fe20003800200 */
[----:B------:R-:W-:Y:S01]  /*1880*/  ISETP.GE.AND P2, PT, R8, R195, PT ;  /* 0x000000c30800720c */ /* 0x000fe20003f46270 */
[----:B------:R-:W-:Y:S01]  /*1890*/  IMAD R13, R4, R9, RZ ;  /* 0x00000009040d7224 */ /* 0x000fe200078e02ff */
        /* <DEDUP_REMOVED lines=24> */
.L_x_680:
[----:B------:R-:W-:Y:S05]  /*1a20*/  BSYNC.RECONVERGENT B0 ;  /* 0x0000000000007941 */ /* 0x000fea0003800200 */
.L_x_679:
        /* <DEDUP_REMOVED lines=22> */
.L_x_682:
[----:B------:R-:W-:Y:S05]  /*1b90*/  BSYNC.RECONVERGENT B0 ;  /* 0x0000000000007941 */ /* 0x000fea0003800200 */
.L_x_681:
        /* <DEDUP_REMOVED lines=8> */
[----:B------:R-:W2:Y:S04]  /*1c20*/  LDCU.64 UR6, c[0x0][0x380] ;  /* 0x00007000ff0677ac */ /* 0x000ea80008000a00 */
[----:B------:R-:W-:Y:S01]  /*1c30*/  IMAD.X R18, RZ, RZ, R19, P0 ;  /* 0x000000ffff127224 */ /* 0x000fe200000e0613 */
[----:B------:R-:W-:-:S03]  /*1c40*/  MOV R19, R25 ;  /* 0x0000001900137202 */ /* 0x000fc60000000f00 */
[----:B-----5:R-:W-:Y:S02]  /*1c50*/  IMAD R5, R18, UR8, RZ ;  /* 0x0000000812057c24 */ /* 0x020fe4000f8e02ff */
[----:B------:R-:W-:Y:S02]  /*1c60*/  IMAD.MOV.U32 R18, RZ, RZ, R20 ;  /* 0x000000ffff127224 */ /* 0x000fe400078e0014 */
[C---:B------:R-:W-:Y:S02]  /*1c70*/  IMAD R5, R4.reuse, UR9, R5 ;  /* 0x0000000904057c24 */ /* 0x040fe4000f8e0205 */
[----:B------:R-:W-:-:S03]  /*1c80*/  IMAD.WIDE.U32 R18, R4, UR8, R18 ;  /* 0x0000000804127c25 */ /* 0x000fc6000f8e0012 */
[----:B--2---:R-:W-:Y:S02]  /*1c90*/  LEA R4, P0, R18, UR6, 0x1 ;  /* 0x0000000612047c11 */ /* 0x004fe4000f8008ff */
[----:B------:R-:W-:-:S04]  /*1ca0*/  IADD3 R5, PT, PT, R19, R5, RZ ;  /* 0x0000000513057210 */ /* 0x000fc80007ffe0ff */
[----:B------:R-:W-:-:S05]  /*1cb0*/  LEA.HI.X R5, R18, UR7, R5, 0x1, P0 ;  /* 0x0000000712057c11 */ /* 0x000fca00080f0c05 */
[----:B------:R-:W-:Y:S01]  /*1cc0*/  @!PT LDS RZ, [RZ] ;  /* 0x00000000fffff984 */ /* 0x000fe20000000800 */
[----:B------:R-:W-:Y:S01]  /*1cd0*/  @!PT LDS RZ, [RZ] ;  /* 0x00000000fffff984 */ /* 0x000fe20000000800 */
[----:B------:R-:W-:Y:S01]  /*1ce0*/  @!PT LDS RZ, [RZ] ;  /* 0x00000000fffff984 */ /* 0x000fe20000000800 */
[----:B------:R2:W-:Y:S02]  /*1cf0*/  LDGSTS.E.BYPASS.LTC128B.128 [R234+0x1800], desc[UR16][R4.64] ;  /* 0x0180000004ea7fae */ /* 0x0005e4000b981a10 */
.L_x_684:
[----:B------:R-:W-:Y:S05]  /*1d00*/  BSYNC.RECONVERGENT B0 ;  /* 0x0000000000007941 */ /* 0x000fea0003800200 */
.L_x_683:
        /* <DEDUP_REMOVED lines=13> */
.L_x_687:
[----:B------:R1:W-:Y:S02]  /*1de0*/  STS.128 [R234+0x2000], RZ ;  /* 0x002000ffea007388 */ /* 0x0003e40000000c00 */
.L_x_686:
[----:B------:R-:W-:Y:S05]  /*1df0*/  BSYNC.RECONVERGENT B0 ;  /* 0x0000000000007941 */ /* 0x000fea0003800200 */
.L_x_685:
        /* <DEDUP_REMOVED lines=19> */
.L_x_689:
[----:B------:R-:W-:Y:S05]  /*1f30*/  BSYNC.RECONVERGENT B0 ;  /* 0x0000000000007941 */ /* 0x000fea0003800200 */
.L_x_688:
[----:B------:R-:W-:Y:S04]  /*1f40*/  BSSY.RECONVERGENT B0, `(.L_x_690) ;  /* 0x000000e000007945 */ /* 0x000fe80003800200 */
[----:B------:R-:W-:Y:S05]  /*1f50*/  @P2 BRA `(.L_x_691) ;  /* 0x0000000000302947 */ /* 0x000fea0003800000 */
[----:B------:R-:W5:Y:S02]  /*1f60*/  LDCU UR5, c[0x0][0x440] ;  /* 0x00008800ff0577ac */ /* 0x000f640008000800 */
[----:B-----5:R-:W-:-:S13]  /*1f70*/  ISETP.GE.AND P0, PT, R158, UR5, PT ;  /* 0x000000059e007c0c */ /* 0x020fda000bf06270 */
[----:B------:R1:W-:Y:S01]  /*1f80*/  @P0 STS.128 [R234+0x3000], RZ ;  /* 0x003000ffea000388 */ /* 0x0003e20000000c00 */
[----:B------:R-:W-:Y:S05]  /*1f90*/  @P0 BRA `(.L_x_691) ;  /* 0x0000000000200947 */ /* 0x000fea0003800000 */
[----:B------:R-:W-:-:S04]  /*1fa0*/  LEA R18, P0, R2, R22, 0x6 ;  /* 0x0000001602127211 */ /* 0x000fc800078030ff */
[----:B--2---:R-:W-:Y:S02]  /*1fb0*/  LEA.HI.X R4, R2, R21, R3, 0x6, P0 ;  /* 0x0000001502047211 */ /* 0x004fe400000f3403 */
[----:B------:R-:W-:-:S04]  /*1fc0*/  LEA R24, P0, R18, R231, 0x1 ;  /* 0x000000e712187211 */ /* 0x000fc800078008ff */
[----:B------:R-:W-:-:S05]  /*1fd0*/  LEA.HI.X R25, R18, R235, R4, 0x1, P0 ;  /* 0x000000eb12197211 */ /* 0x000fca00000f0c04 */
[----:B------:R-:W-:Y:S01]  /*1fe0*/  @!PT LDS RZ, [RZ] ;  /* 0x00000000fffff984 */ /* 0x000fe20000000800 */
[----:B------:R-:W-:Y:S01]  /*1ff0*/  @!PT LDS RZ, [RZ] ;  /* 0x00000000fffff984 */ /* 0x000fe20000000800 */
[----:B------:R-:W-:Y:S01]  /*2000*/  @!PT LDS RZ, [RZ] ;  /* 0x00000000fffff984 */ /* 0x000fe20000000800 */
[----:B------:R2:W-:Y:S04]  /*2010*/  LDGSTS.E.BYPASS.LTC128B.128 [R234+0x3000], desc[UR16][R24.64] ;  /* 0x0300000018ea7fae */ /* 0x0005e8000b981a10 */
.L_x_691:
[----:B------:R-:W-:Y:S05]  /*2020*/  BSYNC.RECONVERGENT B0 ;  /* 0x0000000000007941 */ /* 0x000fea0003800200 */
.L_x_690:
        /* <DEDUP_REMOVED lines=16> */
.L_x_693:
[----:B------:R-:W-:Y:S05]  /*2130*/  BSYNC.RECONVERGENT B0 ;  /* 0x0000000000007941 */ /* 0x000fea0003800200 */
.L_x_692:
[----:B------:R-:W5:Y:S01]  /*2140*/  LDCU.64 UR6, c[0x0][0x538] ;  /* 0x0000a700ff0677ac */ /* 0x000f620008000a00 */
[----:B------:R-:W0:Y:S01]  /*2150*/  LDGDEPBAR ;  /* 0x00000000000079af */ /* 0x000e220000000000 */
[----:B-----5:R-:W-:-:S04]  /*2160*/  ISETP.NE.U32.AND P1, PT, RZ, UR6, PT ;  /* 0x00000006ff007c0c */ /* 0x020fc8000bf25070 */
[----:B------:R-:W-:Y:S02]  /*2170*/  ISETP.NE.AND.EX P1, PT, RZ, UR7, PT, P1 ;  /* 0x00000007ff007c0c */ /* 0x000fe4000bf25310 */
[----:B------:R-:W-:Y:S01]  /*2180*/  SHF.R.U32.HI R142, RZ, 0x1, R230 ;  /* 0x00000001ff8e7819 */ /* 0x000fe200000116e6 */
[----:B------:R-:W-:-:S10]  /*2190*/  DEPBAR.LE SB0, 0x0 ;  /* 0x000080000000791a */ /* 0x000fd40000000000 */
[----:B--2---:R-:W2:Y:S01]  /*21a0*/  @P1 LDC.64 R4, c[0x0][0x540] ;  /* 0x00015000ff041b82 */ /* 0x004ea20000000a00 */
[----:B------:R-:W-:-:S07]  /*21b0*/  @P1 IMAD.MOV.U32 R17, RZ, RZ, RZ ;  /* 0x000000ffff111224 */ /* 0x000fce00078e00ff */
[----:B------:R-:W5:Y:S01]  /*21c0*/  @P1 LDC R13, c[0x0][0x458] ;  /* 0x00011600ff0d1b82 */ /* 0x000f620000000800 */
[----:B--2---:R-:W-:-:S04]  /*21d0*/  @P1 IMAD.WIDE.U32 R16, R232, R4, R16 ;  /* 0x00000004e8101225 */ /* 0x004fc800078e0010 */
[----:B------:R-:W-:Y:S01]  /*21e0*/  @P1 IMAD R5, R232, R5, R17 ;  /* 0x00000005e8051224 */ /* 0x000fe200078e0211 */
[----:B------:R-:W-:-:S04]  /*21f0*/  @P1 LEA R18, P0, R16, UR6, 0x2 ;  /* 0x0000000610121c11 */ /* 0x000fc8000f8010ff */
[----:B------:R-:W-:-:S05]  /*2200*/  @P1 LEA.HI.X R19, R16, UR7, R5, 0x2, P0 ;  /* 0x0000000710131c11 */ /* 0x000fca00080f1405 */
[----:B------:R-:W2:Y:S01]  /*2210*/  @P1 LDG.E R16, desc[UR16][R18.64] ;  /* 0x0000001012101981 */ /* 0x000ea2000c1e1900 */
[----:B-----5:R-:W2:Y:S01]  /*2220*/  @P1 MUFU.RCP R13, R13 ;  /* 0x0000000d000d1308 */ /* 0x020ea20000001000 */
[----:B------:R-:W-:Y:S01]  /*2230*/  LOP3.LUT R4, R142, 0x1f0, RZ, 0xc0, !PT ;  /* 0x000001f08e047812 */ /* 0x000fe200078ec0ff */
[----:B------:R-:W-:Y:S01]  /*2240*/  BSSY.RECONVERGENT B0, `(.L_x_694) ;  /* 0x000001b000007945 */ /* 0x000fe20003800200 */
[----:B------:R-:W-:Y:S01]  /*2250*/  LOP3.LUT R15, R14, 0x7, RZ, 0xc0, !PT ;  /* 0x000000070e0f7812 */ /* 0x000fe200078ec0ff */
[----:B------:R-:W-:Y:S01]  /*2260*/  IMAD.MOV.U32 R180, RZ, RZ, RZ ;  /* 0x000000ffffb47224 */ /* 0x000fe200078e00ff */
[----:B------:R-:W-:Y:S01]  /*2270*/  IADD3 R11, PT, PT, R4, 0x1, R11 ;  /* 0x00000001040b7810 */ /* 0x000fe20007ffe00b */
[C---:B------:R-:W-:Y:S01]  /*2280*/  IMAD.SHL.U32 R4, R116.reuse, 0x80, RZ ;  /* 0x0000008074047824 */ /* 0x040fe200078e00ff */
[----:B------:R-:W-:Y:S02]  /*2290*/  SHF.L.U64.HI R14, R116, 0x7, R117 ;  /* 0x00000007740e7819 */ /* 0x000fe40000010275 */
[----:B------:R-:W-:Y:S01]  /*22a0*/  IADD3 R12, PT, PT, -R12, R11, R15 ;  /* 0x0000000b0c0c7210 */ /* 0x000fe20007ffe10f */
[----:B------:R-:W-:-:S03]  /*22b0*/  IMAD.WIDE.U32 R4, R4, R9, RZ ;  /* 0x0000000904047225 */ /* 0x000fc600078e00ff */
[----:B------:R-:W-:Y:S01]  /*22c0*/  IADD3 R153, PT, PT, R12, R153, R144 ;  /* 0x000000990c997210 */ /* 0x000fe20007ffe090 */
[----:B------:R-:W-:-:S04]  /*22d0*/  IMAD R11, R14, R9, RZ ;  /* 0x000000090e0b7224 */ /* 0x000fc800078e02ff */
[----:B------:R-:W-:Y:S01]  /*22e0*/  IMAD.IADD R9, R5, 0x1, R11 ;  /* 0x0000000105097824 */ /* 0x000fe200078e020b */
[----:B------:R-:W-:Y:S01]  /*22f0*/  BAR.SYNC.DEFER_BLOCKING 0x0 ;  /* 0x0000000000007b1d */ /* 0x000fe20000010000 */
[----:B--2---:R-:W-:-:S05]  /*2300*/  @P1 FMUL.FTZ R180, R16, R13 ;  /* 0x0000000d10b41220 */ /* 0x004fca0000410000 */
        /* <DEDUP_REMOVED lines=11> */
.L_x_696:
[----:B------:R2:W-:Y:S01]  /*23c0*/  STS.128 [R234+0x4000], RZ ;  /* 0x004000ffea007388 */ /* 0x0005e20000000c00 */
[----:B------:R-:W-:Y:S05]  /*23d0*/  BRA `(.L_x_697) ;  /* 0x0000000000047947 */ /* 0x000fea0003800000 */
.L_x_695:
[----:B------:R2:W-:Y:S02]  /*23e0*/  STS.128 [R234+0x4000], RZ ;  /* 0x004000ffea007388 */ /* 0x0005e40000000c00 */
.L_x_697:
[----:B------:R-:W-:Y:S05]  /*23f0*/  BSYNC.RECONVERGENT B0 ;  /* 0x0000000000007941 */ /* 0x000fea0003800200 */
.L_x_694:
[-C--:B------:R-:W-:Y:S01]  /*2400*/  ISETP.GE.AND P0, PT, R10, R7.reuse, PT ;  /* 0x000000070a00720c */ /* 0x080fe20003f06270 */
[----:B--2---:R-:W-:Y:S01]  /*2410*/  IMAD.SHL.U32 R12, R230, 0x10, RZ ;  /* 0x00000010e60c7824 */ /* 0x004fe200078e00ff */
[----:B------:R-:W-:Y:S01]  /*2420*/  LOP3.LUT R14, R0, 0xc0, RZ, 0xc0, !PT ;  /* 0x000000c0000e7812 */ /* 0x000fe200078ec0ff */
[----:B------:R-:W-:Y:S01]  /*2430*/  IMAD.SHL.U32 R11, R230, 0x4, RZ ;  /* 0x00000004e60b7824 */ /* 0x000fe200078e00ff */
[----:B------:R-:W-:Y:S01]  /*2440*/  LOP3.LUT R143, R0, 0x120, RZ, 0xc0, !PT ;  /* 0x00000120008f7812 */ /* 0x000fe200078ec0ff */
[----:B------:R-:W-:Y:S01]  /*2450*/  BSSY.RECONVERGENT B0, `(.L_x_698) ;  /* 0x000001b000007945 */ /* 0x000fe20003800200 */
[----:B------:R-:W-:Y:S02]  /*2460*/  LOP3.LUT R13, R12, 0x100, RZ, 0xc0, !PT ;  /* 0x000001000c0d7812 */ /* 0x000fe400078ec0ff */
[----:B------:R-:W-:Y:S02]  /*2470*/  LOP3.LUT R11, R14, 0x18, R11, 0xf8, !PT ;  /* 0x000000180e0b7812 */ /* 0x000fe400078ef80b */
[----:B------:R-:W-:-:S02]  /*2480*/  ISETP.GE.AND P2, PT, R8, R7, PT ;  /* 0x000000070800720c */ /* 0x000fc40003f46270 */
[----:B------:R-:W-:Y:S01]  /*2490*/  ISETP.GE.AND P1, PT, R6, R7, PT ;  /* 0x000000070600720c */ /* 0x000fe20003f26270 */
[----:B------:R2:W-:Y:S01]  /*24a0*/  @P0 STS.128 [R234+0x4800], RZ ;  /* 0x004800ffea000388 */ /* 0x0005e20000000c00 */
[----:B------:R-:W-:Y:S02]  /*24b0*/  LOP3.LUT R13, R13, 0x20, R0, 0xf8, !PT ;  /* 0x000000200d0d7812 */ /* 0x000fe400078ef800 */
[C---:B------:R-:W-:Y:S02]  /*24c0*/  LOP3.LUT R142, R11.reuse, 0x8, R142, 0x78, !PT ;  /* 0x000000080b8e7812 */ /* 0x040fe400078e788e */
[----:B------:R-:W-:Y:S02]  /*24d0*/  LOP3.LUT R0, R11, 0x8, R230, 0x78, !PT ;  /* 0x000000080b007812 */ /* 0x000fe400078e78e6 */
[----:B------:R-:W-:-:S03]  /*24e0*/  LOP3.LUT R7, R143, 0x3e00, R12, 0xf8, !PT ;  /* 0x00003e008f077812 */ /* 0x000fc600078ef80c */
[----:B------:R-:W-:Y:S02]  /*24f0*/  IMAD.IADD R159, R0, 0x1, R13 ;  /* 0x00000001009f7824 */ /* 0x000fe400078e020d */
[----:B------:R-:W-:Y:S01]  /*2500*/  IMAD.IADD R160, R7, 0x1, R142 ;  /* 0x0000000107a07824 */ /* 0x000fe200078e028e */
[----:B------:R-:W-:Y:S06]  /*2510*/  @P0 BRA `(.L_x_699) ;  /* 0x0000000000380947 */ /* 0x000fec0003800000 */
        /* <DEDUP_REMOVED lines=14> */
.L_x_699:
[----:B------:R-:W-:Y:S05]  /*2600*/  BSYNC.RECONVERGENT B0 ;  /* 0x0000000000007941 */ /* 0x000fea0003800200 */
.L_x_698:
        /* <DEDUP_REMOVED lines=9> */
[----:B-1----:R-:W-:-:S04]  /*26a0*/  LEA R6, P0, R116, R4, 0x6 ;  /* 0x0000000474067211 */ /* 0x002fc800078030ff */
[----:B------:R-:W-:Y:S02]  /*26b0*/  LEA.HI.X R0, R116, R9, R117, 0x6, P0 ;  /* 0x0000000974007211 */ /* 0x000fe400000f3475 */
[----:B------:R-:W-:-:S04]  /*26c0*/  LEA R10, P0, R6, R229, 0x1 ;  /* 0x000000e5060a7211 */ /* 0x000fc800078008ff */
[----:B------:R-:W-:-:S05]  /*26d0*/  LEA.HI.X R11, R6, R233, R0, 0x1, P0 ;  /* 0x000000e9060b7211 */ /* 0x000fca00000f0c00 */
[----:B------:R-:W-:Y:S01]  /*26e0*/  @!PT LDS RZ, [RZ] ;  /* 0x00000000fffff984 */ /* 0x000fe20000000800 */
[----:B------:R-:W-:Y:S01]  /*26f0*/  @!PT LDS RZ, [RZ] ;  /* 0x00000000fffff984 */ /* 0x000fe20000000800 */
[----:B------:R-:W-:Y:S01]  /*2700*/  @!PT LDS RZ, [RZ] ;  /* 0x00000000fffff984 */ /* 0x000fe20000000800 */
[----:B------:R1:W-:Y:S04]  /*2710*/  LDGSTS.E.BYPASS.LTC128B.128 [R234+0x5000], desc[UR16][R10.64] ;  /* 0x050000000aea7fae */ /* 0x0003e8000b981a10 */
.L_x_701:
[----:B------:R-:W-:Y:S05]  /*2720*/  BSYNC.RECONVERGENT B0 ;  /* 0x0000000000007941 */ /* 0x000fea0003800200 */
.L_x_700:
        /* <DEDUP_REMOVED lines=17> */
.L_x_703:
[----:B------:R-:W-:Y:S05]  /*2840*/  BSYNC.RECONVERGENT B0 ;  /* 0x0000000000007941 */ /* 0x000fea0003800200 */
.L_x_702:
[----:B------:R-:W-:Y:S01]  /*2850*/  LDSM.16.M88.4 R76, [R159+0x2000] ;  /* 0x002000009f4c783b */ /* 0x000fe20000000200 */
[----:B------:R-:W-:Y:S01]  /*2860*/  IMAD.MOV.U32 R140, RZ, RZ, 0x20 ;  /* 0x00000020ff8c7424 */ /* 0x000fe200078e00ff */
[C---:B------:R-:W-:Y:S01]  /*2870*/  LOP3.LUT P6, RZ, R230.reuse, 0x4, RZ, 0xc0, !PT ;  /* 0x00000004e6ff7812 */ /* 0x040fe200078cc0ff */
[----:B------:R-:W5:Y:S01]  /*2880*/  LDCU UR6, c[0x0][0x50c] ;  /* 0x0000a180ff0677ac */ /* 0x000f620008000800 */
[----:B-1----:R-:W1:Y:S01]  /*2890*/  LDSM.16.M88.4 R8, [R160+0x1000] ;  /* 0x00100000a008783b */ /* 0x002e620000000200 */
[----:B------:R-:W-:Y:S01]  /*28a0*/  IMAD.SHL.U32 R193, R230, 0x2, RZ ;  /* 0x00000002e6c17824 */ /* 0x000fe200078e00ff */
[----:B------:R-:W-:Y:S02]  /*28b0*/  SEL R140, R140, 0xffffffe0, !P6 ;  /* 0xffffffe08c8c7807 */ /* 0x000fe40007000000 */
[----:B------:R-:W2:Y:S02]  /*28c0*/  LDSM.16.M88.4 R100, [R160] ;  /* 0x00000000a064783b */ /* 0x000ea40000000200 */
[----:B------:R-:W-:Y:S01]  /*28d0*/  LOP3.LUT R193, R193, 0x6, RZ, 0xc0, !PT ;  /* 0x00000006c1c17812 */ /* 0x000fe200078ec0ff */
[--C-:B------:R-:W-:Y:S01]  /*28e0*/  IMAD.IADD R119, R160, 0x1, R140.reuse ;  /* 0x00000001a0777824 */ /* 0x100fe200078e028c */
[----:B------:R-:W3:Y:S01]  /*28f0*/  LDSM.16.M88.4 R68, [R159+0x2400] ;  /* 0x002400009f44783b */ /* 0x000ee20000000200 */
[----:B------:R-:W-:-:S03]  /*2900*/  IMAD.IADD R0, R159, 0x1, R140 ;  /* 0x000000019f007824 */ /* 0x000fc600078e028c */
[----:B------:R-:W-:Y:S04]  /*2910*/  LDSM.16.M88.4 R92, [R119+0x1000] ;  /* 0x00100000775c783b */ /* 0x000fe80000000200 */
[----:B------:R-:W4:Y:S04]  /*2920*/  LDSM.16.M88.4 R136, [R0+0x2000] ;  /* 0x002000000088783b */ /* 0x000f280000000200 */
[----:B------:R-:W5:Y:S04]  /*2930*/  LDSM.16.M88.4 R96, [R119] ;  /* 0x000000007760783b */ /* 0x000f680000000200 */
[----:B------:R-:W5:Y:S04]  /*2940*/  LDSM.16.M88.4 R132, [R0+0x2400] ;  /* 0x002400000084783b */ /* 0x000f680000000200 */
[----:B------:R-:W5:Y:S04]  /*2950*/  LDSM.16.M88.4 R60, [R159+0x2800] ;  /* 0x002800009f3c783b */ /* 0x000f680000000200 */
[----:B------:R-:W5:Y:S04]  /*2960*/  LDSM.16.M88.4 R52, [R159+0x2c00] ;  /* 0x002c00009f34783b */ /* 0x000f680000000200 */
[----:B------:R-:W5:Y:S01]  /*2970*/  LDSM.16.M88.4 R128, [R0+0x2800] ;  /* 0x002800000080783b */ /* 0x000f620000000200 */
[-C--:B-1----:R-:W-:Y:S03]  /*2980*/  HMMA.16816.F32 R4, R8, R76.reuse, RZ ;  /* 0x0000004c0804723c */ /* 0x082fe600000018ff */
[----:B------:R-:W1:Y:S04]  /*2990*/  LDSM.16.M88.4 R44, [R159+0x3000] ;  /* 0x003000009f2c783b */ /* 0x000e680000000200 */
[----:B------:R-:W1:Y:S01]  /*29a0*/  LDSM.16.M88.4 R124, [R0+0x2c00] ;  /* 0x002c0000007c783b */ /* 0x000e620000000200 */
[C---:B--2---:R-:W-:Y:S03]  /*29b0*/  HMMA.16816.F32 R12, R100.reuse, R76, RZ ;  /* 0x0000004c640c723c */ /* 0x044fe600000018ff */
[----:B------:R-:W2:Y:S04]  /*29c0*/  LDSM.16.M88.4 R120, [R0+0x3000] ;  /* 0x003000000078783b */ /* 0x000ea80000000200 */
[----:B------:R-:W2:Y:S01]  /*29d0*/  LDSM.16.M88.4 R36, [R159+0x3400] ;  /* 0x003400009f24783b */ /* 0x000ea20000000200 */
[----:B---3--:R-:W-:Y:S03]  /*29e0*/  HMMA.16816.F32 R20, R100, R68, RZ ;  /* 0x000000446414723c */ /* 0x008fe600000018ff */
[----:B------:R-:W3:Y:S04]  /*29f0*/  LDSM.16.M88.4 R104, [R159+0x3c00] ;  /* 0x003c00009f68783b */ /* 0x000ee80000000200 */
[----:B------:R-:W-:Y:S01]  /*2a00*/  LDSM.16.M88.4 R112, [R0+0x3400] ;  /* 0x003400000070783b */ /* 0x000fe20000000200 */
[----:B----4-:R-:W-:Y:S03]  /*2a10*/  HMMA.16816.F32 R4, R92, R136, R4 ;  /* 0x000000885c04723c */ /* 0x010fe60000001804 */
[----:B------:R-:W-:Y:S04]  /*2a20*/  LDSM.16.M88.4 R88, [R0+0x3800] ;  /* 0x003800000058783b */ /* 0x000fe80000000200 */
[----:B------:R-:W-:Y:S01]  /*2a30*/  LDSM.16.M88.4 R84, [R0+0x3c00] ;  /* 0x003c00000054783b */ /* 0x000fe20000000200 */
[----:B------:R-:W-:Y:S03]  /*2a40*/  HMMA.16816.F32 R16, R8, R68, RZ ;  /* 0x000000440810723c */ /* 0x000fe600000018ff */
[----:B------:R-:W0:Y:S05]  /*2a50*/  LDGDEPBAR ;  /* 0x00000000000079af */ /* 0x000e2a0000000000 */
[C---:B-----5:R-:W-:Y:S03]  /*2a60*/  HMMA.16816.F32 R12, R96.reuse, R136, R12 ;  /* 0x00000088600c723c */ /* 0x060fe6000000180c */
[----:B------:R-:W-:Y:S01]  /*2a70*/  FMUL.FTZ R4, R4, UR6 ;  /* 0x0000000604047c20 */ /* 0x000fe20008410000 */
[----:B------:R-:W-:Y:S01]  /*2a80*/  FMUL.FTZ R145, R5, UR6 ;  /* 0x0000000605917c20 */ /* 0x000fe20008410000 */
[----:B------:R-:W-:Y:S01]  /*2a90*/  FMUL.FTZ R157, R6, UR6 ;  /* 0x00000006069d7c20 */ /* 0x000fe20008410000 */
[----:B------:R-:W-:Y:S01]  /*2aa0*/  FMUL.FTZ R141, R7, UR6 ;  /* 0x00000006078d7c20 */ /* 0x000fe20008410000 */
[----:B------:R4:W-:Y:S01]  /*2ab0*/  MUFU.TANH R161, R4 ;  /* 0x0000000400a17308 */ /* 0x0009e20000002400 */
[-C--:B------:R-:W-:Y:S07]  /*2ac0*/  HMMA.16816.F32 R20, R96, R132.reuse, R20 ;  /* 0x000000846014723c */ /* 0x080fee0000001814 */
[----:B------:R-:W-:Y:S01]  /*2ad0*/  MUFU.TANH R157, R157 ;  /* 0x0000009d009d7308 */ /* 0x000fe20000002400 */
[----:B------:R-:W-:Y:S03]  /*2ae0*/  HMMA.16816.F32 R16, R92, R132, R16 ;  /* 0x000000845c10723c */ /* 0x000fe60000001810 */
[----:B------:R-:W-:Y:S01]  /*2af0*/  FMUL.FTZ R12, R12, UR6 ;  /* 0x000000060c0c7c20 */ /* 0x000fe20008410000 */
[----:B------:R-:W-:Y:S01]  /*2b00*/  FMUL.FTZ R13, R13, UR6 ;  /* 0x000000060d0d7c20 */ /* 0x000fe20008410000 */
[----:B------:R-:W-:Y:S01]  /*2b10*/  FMUL.FTZ R14, R14, UR6 ;  /* 0x000000060e0e7c20 */ /* 0x000fe20008410000 */
[----:B------:R-:W-:Y:S01]  /*2b20*/  FMUL.FTZ R15, R15, UR6 ;  /* 0x000000060f0f7c20 */ /* 0x000fe20008410000 */
[----:B------:R-:W5:Y:S01]  /*2b30*/  MUFU.TANH R151, R12 ;  /* 0x0000000c00977308 */ /* 0x000f620000002400 */
[-C--:B------:R-:W-:Y:S03]  /*2b40*/  HMMA.16816.F32 R28, R8, R60.reuse, RZ ;  /* 0x0000003c081c723c */ /* 0x080fe600000018ff */
[----:B------:R-:W-:Y:S01]  /*2b50*/  FMUL.FTZ R20, R20, UR6 ;  /* 0x0000000614147c20 */ /* 0x000fe20008410000 */
[----:B------:R-:W-:Y:S01]  /*2b60*/  FMUL.FTZ R21, R21, UR6 ;  /* 0x0000000615157c20 */ /* 0x000fe20008410000 */
[----:B------:R-:W-:Y:S01]  /*2b70*/  FMUL.FTZ R22, R22, UR6 ;  /* 0x0000000616167c20 */ /* 0x000fe20008410000 */
[----:B------:R-:W-:Y:S01]  /*2b80*/  FMUL.FTZ R23, R23, UR6 ;  /* 0x0000000617177c20 */ /* 0x000fe20008410000 */
[----:B------:R-:W-:Y:S01]  /*2b90*/  MUFU.TANH R147, R13 ;  /* 0x0000000d00937308 */ /* 0x000fe20000002400 */
[----:B----4-:R-:W-:Y:S03]  /*2ba0*/  HMMA.16816.F32 R4, R100, R60, RZ ;  /* 0x0000003c6404723c */ /* 0x010fe600000018ff */
[----:B------:R-:W-:Y:S01]  /*2bb0*/  FMUL.FTZ R16, R16, UR6 ;  /* 0x0000000610107c20 */ /* 0x000fe20008410000 */
[----:B------:R-:W-:Y:S01]  /*2bc0*/  FMUL.FTZ R17, R17, UR6 ;  /* 0x0000000611117c20 */ /* 0x000fe20008410000 */
[----:B------:R-:W-:Y:S01]  /*2bd0*/  FMUL.FTZ R18, R18, UR6 ;  /* 0x0000000612127c20 */ /* 0x000fe20008410000 */
[----:B------:R-:W-:Y:S01]  /*2be0*/  FMUL.FTZ R171, R19, UR6 ;  /* 0x0000000613ab7c20 */ /* 0x000fe20008410000 */
[----:B------:R-:W4:Y:S01]  /*2bf0*/  MUFU.TANH R149, R14 ;  /* 0x0000000e00957308 */ /* 0x000f220000002400 */
[----:B------:R-:W-:Y:S07]  /*2c00*/  HMMA.16816.F32 R24, R8, R52, RZ ;  /* 0x000000340818723c */ /* 0x000fee00000018ff */
[----:B------:R2:W-:Y:S01]  /*2c10*/  MUFU.TANH R137, R15 ;  /* 0x0000000f00897308 */ /* 0x0005e20000002400 */
[-C--:B------:R-:W-:Y:S07]  /*2c20*/  HMMA.16816.F32 R28, R92, R128.reuse, R28 ;  /* 0x000000805c1c723c */ /* 0x080fee000000181c */
[----:B------:R-:W-:Y:S01]  /*2c30*/  MUFU.TANH R133, R20 ;  /* 0x0000001400857308 */ /* 0x000fe20000002400 */
[----:B------:R-:W-:Y:S07]  /*2c40*/  HMMA.16816.F32 R4, R96, R128, R4 ;  /* 0x000000806004723c */ /* 0x000fee0000001804 */
[----:B------:R-:W-:Y:S01]  /*2c50*/  MUFU.TANH R155, R21 ;  /* 0x00000015009b7308 */ /* 0x000fe20000002400 */
[C---:B-1----:R-:W-:Y:S03]  /*2c60*/  HMMA.16816.F32 R32, R100.reuse, R44, RZ ;  /* 0x0000002c6420723c */ /* 0x042fe600000018ff */
[----:B------:R-:W-:Y:S01]  /*2c70*/  FMUL.FTZ R28, R28, UR6 ;  /* 0x000000061c1c7c20 */ /* 0x000fe20008410000 */
[----:B------:R-:W-:Y:S01]  /*2c80*/  FMUL.FTZ R29, R29, UR6 ;  /* 0x000000061d1d7c20 */ /* 0x000fe20008410000 */
[----:B------:R-:W-:Y:S01]  /*2c90*/  FMUL.FTZ R30, R30, UR6 ;  /* 0x000000061e1e7c20 */ /* 0x000fe20008410000 */
[----:B------:R-:W-:Y:S01]  /*2ca0*/  FMUL.FTZ R183, R31, UR6 ;  /* 0x000000061fb77c20 */ /* 0x000fe20008410000 */
[----:B------:R-:W-:Y:S01]  /*2cb0*/  MUFU.TANH R163, R22 ;  /* 0x0000001600a37308 */ /* 0x000fe20000002400 */
[----:B--2---:R-:W-:Y:S03]  /*2cc0*/  HMMA.16816.F32 R12, R100, R52, RZ ;  /* 0x00000034640c723c */ /* 0x004fe600000018ff */
[----:B------:R-:W-:Y:S01]  /*2cd0*/  FMUL.FTZ R173, R5, UR6 ;  /* 0x0000000605ad7c20 */ /* 0x000fe20008410000 */
[----:B------:R-:W-:Y:S01]  /*2ce0*/  FMUL.FTZ R175, R6, UR6 ;  /* 0x0000000606af7c20 */ /* 0x000fe20008410000 */
[----:B------:R-:W-:-:S02]  /*2cf0*/  FMUL.FTZ R177, R7, UR6 ;  /* 0x0000000607b17c20 */ /* 0x000fc40008410000 */
[----:B------:R1:W-:Y:S01]  /*2d00*/  MUFU.TANH R165, R23 ;  /* 0x0000001700a57308 */ /* 0x0003e20000002400 */
[----:B------:R-:W-:Y:S07]  /*2d10*/  HMMA.16816.F32 R24, R92, R124, R24 ;  /* 0x0000007c5c18723c */ /* 0x000fee0000001818 */
[----:B------:R-:W-:Y:S01]  /*2d20*/  MUFU.TANH R167, R16 ;  /* 0x0000001000a77308 */ /* 0x000fe20000002400 */
[C---:B------:R-:W-:Y:S07]  /*2d30*/  HMMA.16816.F32 R32, R96.reuse, R120, R32 ;  /* 0x000000786020723c */ /* 0x040fee0000001820 */
[----:B------:R-:W-:Y:S01]  /*2d40*/  MUFU.TANH R169, R17 ;  /* 0x0000001100a97308 */ /* 0x000fe20000002400 */
[----:B------:R-:W-:Y:S01]  /*2d50*/  HMMA.16816.F32 R12, R96, R124, R12 ;  /* 0x0000007c600c723c */ /* 0x000fe2000000180c */
[----:B-1----:R-:W1:Y:S01]  /*2d60*/  LDSM.16.M88.4 R20, [R159+0x3800] ;  /* 0x003800009f14783b */ /* 0x002e620000000200 */
[----:B------:R-:W-:Y:S01]  /*2d70*/  FMUL.FTZ R125, R4, UR6 ;  /* 0x00000006047d7c20 */ /* 0x000fe20008410000 */
[----:B------:R-:W-:Y:S01]  /*2d80*/  FMUL.FTZ R24, R24, UR6 ;  /* 0x0000000618187c20 */ /* 0x000fe20008410000 */
[----:B------:R-:W-:Y:S01]  /*2d90*/  FMUL.FTZ R25, R25, UR6 ;  /* 0x0000000619197c20 */ /* 0x000fe20008410000 */
[----:B------:R-:W-:Y:S01]  /*2da0*/  FMUL.FTZ R217, R26, UR6 ;  /* 0x000000061ad97c20 */ /* 0x000fe20008410000 */
[----:B------:R-:W-:Y:S01]  /*2db0*/  FMUL.FTZ R203, R27, UR6 ;  /* 0x000000061bcb7c20 */ /* 0x000fe20008410000 */
[----:B------:R2:W-:Y:S01]  /*2dc0*/  MUFU.TANH R129, R18 ;  /* 0x0000001200817308 */ /* 0x0005e20000002400 */
[----:B------:R-:W-:Y:S01]  /*2dd0*/  HMMA.16816.F32 R108, R100, R36, RZ ;  /* 0x00000024646c723c */ /* 0x000fe200000018ff */
[----:B------:R-:W-:-:S04]  /*2de0*/  DEPBAR.LE SB0, 0x0 ;  /* 0x000080000000791a */ /* 0x000fc80000000000 */
[----:B------:R-:W-:Y:S01]  /*2df0*/  FMUL.FTZ R32, R32, UR6 ;  /* 0x0000000620207c20 */ /* 0x000fe20008410000 */
[----:B------:R-:W-:Y:S01]  /*2e00*/  FMUL.FTZ R33, R33, UR6 ;  /* 0x0000000621217c20 */ /* 0x000fe20008410000 */
[----:B------:R-:W-:Y:S01]  /*2e10*/  FMUL.FTZ R34, R34, UR6 ;  /* 0x0000000622227c20 */ /* 0x000fe20008410000 */
[C---:B------:R-:W-:Y:S01]  /*2e20*/  HMMA.16816.F32 R4, R8.reuse, R36, RZ ;  /* 0x000000240804723c */ /* 0x040fe200000018ff */
[----:B------:R-:W-:Y:S01]  /*2e30*/  FMUL.FTZ R35, R35, UR6 ;  /* 0x0000000623237c20 */ /* 0x000fe20008410000 */
[----:B------:R-:W-:Y:S01]  /*2e40*/  MUFU.TANH R179, R28 ;  /* 0x0000001c00b37308 */ /* 0x000fe20000002400 */
[----:B------:R-:W-:Y:S01]  /*2e50*/  FMUL.FTZ R189, R12, UR6 ;  /* 0x000000060cbd7c20 */ /* 0x000fe20008410000 */
[----:B------:R-:W-:Y:S01]  /*2e60*/  FMUL.FTZ R187, R13, UR6 ;  /* 0x000000060dbb7c20 */ /* 0x000fe20008410000 */
[----:B------:R-:W-:Y:S01]  /*2e70*/  FMUL.FTZ R207, R14, UR6 ;  /* 0x000000060ecf7c20 */ /* 0x000fe20008410000 */
[----:B------:R-:W-:Y:S02]  /*2e80*/  FMUL.FTZ R199, R15, UR6 ;  /* 0x000000060fc77c20 */ /* 0x000fe40008410000 */
[C---:B------:R-:W-:Y:S02]  /*2e90*/  HMMA.16816.F32 R80, R8.reuse, R78, RZ ;  /* 0x0000004e0850723c */ /* 0x040fe400000018ff */
[----:B------:R-:W-:Y:S06]  /*2ea0*/  MUFU.TANH R181, R29 ;  /* 0x0000001d00b57308 */ /* 0x000fec0000002400 */
[C---:B--2---:R-:W-:Y:S02]  /*2eb0*/  HMMA.16816.F32 R16, R8.reuse, R44, RZ ;  /* 0x0000002c0810723c */ /* 0x044fe400000018ff */
[----:B------:R-:W-:Y:S06]  /*2ec0*/  MUFU.TANH R205, R24 ;  /* 0x0000001800cd7308 */ /* 0x000fec0000002400 */
[C---:B---3--:R-:W-:Y:S02]  /*2ed0*/  HMMA.16816.F32 R12, R8.reuse, R104, RZ ;  /* 0x00000068080c723c */ /* 0x048fe400000018ff */
[----:B------:R-:W-:Y:S06]  /*2ee0*/  MUFU.TANH R201, R25 ;  /* 0x0000001900c97308 */ /* 0x000fec0000002400 */
[----:B------:R-:W-:Y:S02]  /*2ef0*/  HMMA.16816.F32 R72, R8, R70, RZ ;  /* 0x000000460848723c */ /* 0x000fe400000018ff */
[----:B------:R-:W-:Y:S06]  /*2f00*/  MUFU.TANH R185, R33 ;  /* 0x0000002100b97308 */ /* 0x000fec0000002400 */
[----:B------:R-:W-:Y:S02]  /*2f10*/  HMMA.16816.F32 R16, R92, R120, R16 ;  /* 0x000000785c10723c */ /* 0x000fe40000001810 */
[----:B------:R1:W-:Y:S06]  /*2f20*/  MUFU.TANH R121, R30 ;  /* 0x0000001e00797308 */ /* 0x0003ec0000002400 */
[C---:B------:R-:W-:Y:S02]  /*2f30*/  HMMA.16816.F32 R64, R8.reuse, R62, RZ ;  /* 0x0000003e0840723c */ /* 0x040fe400000018ff */
[----:B------:R-:W-:Y:S06]  /*2f40*/  MUFU.TANH R197, R34 ;  /* 0x0000002200c57308 */ /* 0x000fec0000002400 */
[----:B------:R-:W-:Y:S02]  /*2f50*/  HMMA.16816.F32 R56, R8, R54, RZ ;  /* 0x000000360838723c */ /* 0x000fe400000018ff */
[----:B------:R-:W-:Y:S01]  /*2f60*/  MUFU.TANH R191, R35 ;  /* 0x0000002300bf7308 */ /* 0x000fe20000002400 */
[----:B------:R-:W-:Y:S01]  /*2f70*/  FMUL.FTZ R16, R16, UR6 ;  /* 0x0000000610107c20 */ /* 0x000fe20008410000 */
[----:B------:R-:W-:Y:S01]  /*2f80*/  FMUL.FTZ R17, R17, UR6 ;  /* 0x0000000611117c20 */ /* 0x000fe20008410000 */
[----:B------:R-:W-:Y:S01]  /*2f90*/  FMUL.FTZ R18, R18, UR6 ;  /* 0x0000000612127c20 */ /* 0x000fe20008410000 */
[----:B------:R-:W-:-:S02]  /*2fa0*/  FMUL.FTZ R19, R19, UR6 ;  /* 0x0000000613137c20 */ /* 0x000fc40008410000 */
[C---:B-1----:R-:W-:Y:S02]  /*2fb0*/  HMMA.16816.F32 R28, R8.reuse, R20, RZ ;  /* 0x00000014081c723c */ /* 0x042fe400000018ff */
[----:B------:R-:W-:Y:S06]  /*2fc0*/  MUFU.TANH R215, R16 ;  /* 0x0000001000d77308 */ /* 0x000fec0000002400 */
[C---:B------:R-:W-:Y:S02]  /*2fd0*/  HMMA.16816.F32 R48, R8.reuse, R46, RZ ;  /* 0x0000002e0830723c */ /* 0x040fe400000018ff */
[----:B------:R-:W-:Y:S06]  /*2fe0*/  MUFU.TANH R213, R17 ;  /* 0x0000001100d57308 */ /* 0x000fec0000002400 */
[C---:B------:R-:W-:Y:S02]  /*2ff0*/  HMMA.16816.F32 R40, R8.reuse, R38, RZ ;  /* 0x000000260828723c */ /* 0x040fe400000018ff */
[----:B------:R-:W-:Y:S06]  /*3000*/  MUFU.TANH R223, R18 ;  /* 0x0000001200df7308 */ /* 0x000fec0000002400 */
[----:B------:R-:W-:Y:S02]  /*3010*/  HMMA.16816.F32 R24, R8, R22, RZ ;  /* 0x000000160818723c */ /* 0x000fe400000018ff */
[----:B------:R-:W-:Y:S06]  /*3020*/  MUFU.TANH R221, R19 ;  /* 0x0000001300dd7308 */ /* 0x000fec0000002400 */
[-C--:B------:R-:W-:Y:S02]  /*3030*/  HMMA.16816.F32 R108, R96, R112.reuse, R108 ;  /* 0x00000070606c723c */ /* 0x080fe4000000186c */
[----:B------:R-:W-:Y:S06]  /*3040*/  MUFU.TANH R145, R145 ;  /* 0x0000009100917308 */ /* 0x000fec0000002400 */
[----:B------:R-:W-:Y:S02]  /*3050*/  HMMA.16816.F32 R4, R92, R112, R4 ;  /* 0x000000705c04723c */ /* 0x000fe40000001804 */
[----:B------:R1:W-:Y:S06]  /*3060*/  MUFU.TANH R113, R32 ;  /* 0x0000002000717308 */ /* 0x0003ec0000002400 */
[----:B------:R-:W-:Y:S02]  /*3070*/  HMMA.16816.F32 R8, R8, R106, RZ ;  /* 0x0000006a0808723c */ /* 0x000fe400000018ff */
[----:B------:R-:W-:Y:S01]  /*3080*/  MUFU.TANH R141, R141 ;  /* 0x0000008d008d7308 */ /* 0x000fe20000002400 */
[----:B------:R-:W-:Y:S01]  /*3090*/  FMUL.FTZ R109, R109, UR6 ;  /* 0x000000066d6d7c20 */ /* 0x000fe20008410000 */
[----:B------:R-:W-:Y:S01]  /*30a0*/  FMUL.FTZ R110, R110, UR6 ;  /* 0x000000066e6e7c20 */ /* 0x000fe20008410000 */
[----:B------:R-:W-:Y:S01]  /*30b0*/  FMUL.FTZ R108, R108, UR6 ;  /* 0x000000066c6c7c20 */ /* 0x000fe20008410000 */
[----:B------:R-:W-:-:S02]  /*30c0*/  FMUL.FTZ R111, R111, UR6 ;  /* 0x000000066f6f7c20 */ /* 0x000fc40008410000 */
[C---:B------:R-:W-:Y:S02]  /*30d0*/  HMMA.16816.F32 R76, R100.reuse, R78, RZ ;  /* 0x0000004e644c723c */ /* 0x040fe400000018ff */
[----:B------:R2:W-:Y:S01]  /*30e0*/  MUFU.TANH R209, R109 ;  /* 0x0000006d00d17308 */ /* 0x0005e20000002400 */
[----:B------:R-:W-:Y:S01]  /*30f0*/  FMUL.FTZ R4, R4, UR6 ;  /* 0x0000000604047c20 */ /* 0x000fe20008410000 */
[----:B------:R-:W-:Y:S01]  /*3100*/  FMUL.FTZ R6, R6, UR6 ;  /* 0x0000000606067c20 */ /* 0x000fe20008410000 */
[----:B------:R-:W-:Y:S01]  /*3110*/  FMUL.FTZ R225, R7, UR6 ;  /* 0x0000000607e17c20 */ /* 0x000fe20008410000 */
[----:B------:R-:W-:Y:S02]  /*3120*/  FMUL.FTZ R5, R5, UR6 ;  /* 0x0000000605057c20 */ /* 0x000fe40008410000 */
[C---:B-1----:R-:W-:Y:S02]  /*3130*/  HMMA.16816.F32 R32, R100.reuse, R20, RZ ;  /* 0x000000146420723c */ /* 0x042fe400000018ff */
[----:B------:R-:W-:Y:S06]  /*3140*/  MUFU.TANH R171, R171 ;  /* 0x000000ab00ab7308 */ /* 0x000fec0000002400 */
[----:B------:R-:W-:Y:S02]  /*3150*/  HMMA.16816.F32 R68, R100, R70, RZ ;  /* 0x000000466444723c */ /* 0x000fe400000018ff */
[----:B------:R-:W-:Y:S01]  /*3160*/  MUFU.TANH R125, R125 ;  /* 0x0000007d007d7308 */ /* 0x000fe20000002400 */
[----:B--2---:R-:W-:-:S05]  /*3170*/  VIMNMX R109, PT, PT, R153, R144, PT ;  /* 0x00000090996d7248 */ /* 0x004fca0003fe0100 */
[C---:B------:R-:W-:Y:S02]  /*3180*/  HMMA.16816.F32 R60, R100.reuse, R62, RZ ;  /* 0x0000003e643c723c */ /* 0x040fe400000018ff */
[----:B------:R-:W-:Y:S06]  /*3190*/  MUFU.TANH R175, R175 ;  /* 0x000000af00af7308 */ /* 0x000fec0000002400 */
        /* <DEDUP_REMOVED lines=10> */
[----:B------:R-:W-:Y:S02]  /*3240*/  HMMA.16816.F32 R100, R100, R106, RZ ;  /* 0x0000006a6464723c */ /* 0x000fe400000018ff */
[----:B------:R-:W-:Y:S06]  /*3250*/  MUFU.TANH R107, R4 ;  /* 0x00000004006b7308 */ /* 0x000fec0000002400 */
[C---:B------:R-:W-:Y:S02]  /*3260*/  HMMA.16816.F32 R80, R92.reuse, R138, R80 ;  /* 0x0000008a5c50723c */ /* 0x040fe40000001850 */
[----:B------:R-:W-:Y:S06]  /*3270*/  MUFU.TANH R199, R199 ;  /* 0x000000c700c77308 */ /* 0x000fec0000002400 */
[C---:B------:R-:W-:Y:S02]  /*3280*/  HMMA.16816.F32 R28, R92.reuse, R88, R28 ;  /* 0x000000585c1c723c */ /* 0x040fe4000000181c */
[----:B------:R-:W-:Y:S06]  /*3290*/  MUFU.TANH R217, R217 ;  /* 0x000000d900d97308 */ /* 0x000fec0000002400 */
[----:B------:R-:W-:Y:S02]  /*32a0*/  HMMA.16816.F32 R64, R92, R130, R64 ;  /* 0x000000825c40723c */ /* 0x000fe40000001840 */
[----:B------:R-:W-:Y:S01]  /*32b0*/  MUFU.TANH R211, R108 ;  /* 0x0000006c00d37308 */ /* 0x000fe20000002400 */
[----:B------:R-:W-:-:S05]  /*32c0*/  FMUL.FTZ R80, R80, UR6 ;  /* 0x0000000650507c20 */ /* 0x000fca0008410000 */
[C---:B------:R-:W-:Y:S02]  /*32d0*/  HMMA.16816.F32 R48, R92.reuse, R122, R48 ;  /* 0x0000007a5c30723c */ /* 0x040fe40000001830 */
[----:B------:R-:W-:Y:S01]  /*32e0*/  MUFU.TANH R189, R189 ;  /* 0x000000bd00bd7308 */ /* 0x000fe20000002400 */
[----:B------:R-:W-:Y:S01]  /*32f0*/  FMUL.FTZ R30, R30, UR6 ;  /* 0x000000061e1e7c20 */ /* 0x000fe20008410000 */
[----:B------:R-:W-:Y:S01]  /*3300*/  FMUL.FTZ R28, R28, UR6 ;  /* 0x000000061c1c7c20 */ /* 0x000fe20008410000 */
[----:B------:R-:W-:Y:S01]  /*3310*/  FMUL.FTZ R29, R29, UR6 ;  /* 0x000000061d1d7c20 */ /* 0x000fe20008410000 */
[----:B------:R-:W-:Y:S02]  /*3320*/  FMUL.FTZ R31, R31, UR6 ;  /* 0x000000061f1f7c20 */ /* 0x000fe40008410000 */
[----:B------:R-:W-:Y:S02]  /*3330*/  HMMA.16816.F32 R8, R92, R86, R8 ;  /* 0x000000565c08723c */ /* 0x000fe40000001808 */
[----:B------:R1:W-:Y:S01]  /*3340*/  MUFU.TANH R227, R28 ;  /* 0x0000001c00e37308 */ /* 0x0003e20000002400 */
[----:B------:R-:W-:-:S05]  /*3350*/  FMUL.FTZ R65, R65, UR6 ;  /* 0x0000000641417c20 */ /* 0x000fca0008410000 */
        /* <DEDUP_REMOVED lines=8> */
[----:B-1----:R-:W-:Y:S01]  /*33e0*/  FMUL.FTZ R28, R13, UR6 ;  /* 0x000000060d1c7c20 */ /* 0x002fe20008410000 */
[--C-:B------:R-:W-:Y:S01]  /*33f0*/  VIADDMNMX R13, R153, 0x40, R144.reuse, PT ;  /* 0x00000040990d7846 */ /* 0x100fe20003800190 */
[----:B------:R-:W-:Y:S02]  /*3400*/  FMUL.FTZ R15, R15, UR6 ;  /* 0x000000060f0f7c20 */ /* 0x000fe40008410000 */
[C---:B------:R-:W-:Y:S02]  /*3410*/  HMMA.16816.F32 R36, R96.reuse, R114, R36 ;  /* 0x000000726024723c */ /* 0x040fe40000001824 */
[----:B------:R1:W-:Y:S06]  /*3420*/  MUFU.TANH R30, R12 ;  /* 0x0000000c001e7308 */ /* 0x0003ec0000002400 */
[C---:B------:R-:W-:Y:S01]  /*3430*/  HMMA.16816.F32 R44, R96.reuse, R122, R44 ;  /* 0x0000007a602c723c */ /* 0x040fe2000000182c */
[----:B------:R-:W-:Y:S01]  /*3440*/  FMUL.FTZ R123, R14, UR6 ;  /* 0x000000060e7b7c20 */ /* 0x000fe20008410000 */
[C-C-:B------:R-:W-:Y:S01]  /*3450*/  VIADDMNMX R14, R153.reuse, 0x8, R144.reuse, PT ;  /* 0x00000008990e7846 */ /* 0x140fe20003800190 */
[----:B------:R-:W-:Y:S05]  /*3460*/  MUFU.TANH R5, R5 ;  /* 0x0000000500057308 */ /* 0x000fea0000002400 */
[----:B------:R-:W-:Y:S03]  /*3470*/  HMMA.16816.F32 R100, R96, R86, R100 ;  /* 0x000000566064723c */ /* 0x000fe60000001864 */
[----:B------:R-:W-:Y:S01]  /*3480*/  MUFU.TANH R225, R225 ;  /* 0x000000e100e17308 */ /* 0x000fe20000002400 */
[----:B-1----:R-:W-:-:S04]  /*3490*/  VIADDMNMX R12, R153, 0x48, R144, PT ;  /* 0x00000048990c7846 */ /* 0x002fc80003800190 */
[C---:B------:R-:W-:Y:S03]  /*34a0*/  HMMA.16816.F32 R72, R92.reuse, R134, R72 ;  /* 0x000000865c48723c */ /* 0x040fe60000001848 */
[----:B------:R-:W-:Y:S01]  /*34b0*/  FMUL.FTZ R104, R44, UR6 ;  /* 0x000000062c687c20 */ /* 0x000fe20008410000 */
[----:B------:R-:W-:Y:S04]  /*34c0*/  MUFU.TANH R111, R111 ;  /* 0x0000006f006f7308 */ /* 0x000fe80000002400 */
[----:B------:R-:W-:Y:S03]  /*34d0*/  HMMA.16816.F32 R40, R92, R114, R40 ;  /* 0x000000725c28723c */ /* 0x000fe60000001828 */
[----:B------:R-:W-:Y:S01]  /*34e0*/  FMUL.FTZ R101, R101, UR6 ;  /* 0x0000000665657c20 */ /* 0x000fe20008410000 */
[----:B------:R-:W-:Y:S01]  /*34f0*/  MUFU.TANH R29, R29 ;  /* 0x0000001d001d7308 */ /* 0x000fe20000002400 */
[----:B------:R-:W-:-:S03]  /*3500*/  FMUL.FTZ R103, R103, UR6 ;  /* 0x0000000667677c20 */ /* 0x000fc60008410000 */
[----:B------:R-:W-:Y:S01]  /*3510*/  HMMA.16816.F32 R24, R92, R90, R24 ;  /* 0x0000005a5c18723c */ /* 0x000fe20000001818 */
[----:B------:R-:W-:Y:S01]  /*3520*/  FMUL.FTZ R93, R81, UR6 ;  /* 0x00000006515d7c20 */ /* 0x000fe20008410000 */
[----:B------:R-:W-:Y:S01]  /*3530*/  FMUL.FTZ R81, R83, UR6 ;  /* 0x0000000653517c20 */ /* 0x000fe20008410000 */
[----:B------:R-:W-:Y:S01]  /*3540*/  FMUL.FTZ R92, R67, UR6 ;  /* 0x00000006435c7c20 */ /* 0x000fe20008410000 */
[----:B------:R-:W-:Y:S01]  /*3550*/  FMUL.FTZ R83, R49, UR6 ;  /* 0x0000000631537c20 */ /* 0x000fe20008410000 */
[----:B------:R-:W-:Y:S01]  /*3560*/  FMUL.FTZ R67, R8, UR6 ;  /* 0x0000000608437c20 */ /* 0x000fe20008410000 */
[----:B------:R1:W-:Y:S01]  /*3570*/  MUFU.TANH R49, R81 ;  /* 0x0000005100317308 */ /* 0x0003e20000002400 */
[----:B------:R-:W-:Y:S01]  /*3580*/  IMAD R8, R118, 0x80, R193 ;  /* 0x0000008076087824 */ /* 0x000fe200078e02c1 */
[----:B------:R-:W-:Y:S01]  /*3590*/  HMMA.16816.F32 R60, R96, R130, R60 ;  /* 0x00000082603c723c */ /* 0x000fe2000000183c */
[----:B------:R-:W-:Y:S01]  /*35a0*/  FMUL.FTZ R95, R82, UR6 ;  /* 0x00000006525f7c20 */ /* 0x000fe20008410000 */
[----:B------:R-:W-:Y:S01]  /*35b0*/  FMUL.FTZ R86, R72, UR6 ;  /* 0x0000000648567c20 */ /* 0x000fe20008410000 */
[----:B------:R-:W-:-:S02]  /*35c0*/  VIADD R44, R8, 0xffffff80 ;  /* 0xffffff80082c7836 */ /* 0x000fc40000000000 */
[----:B------:R-:W-:Y:S01]  /*35d0*/  FMUL.FTZ R72, R59, UR6 ;  /* 0x000000063b487c20 */ /* 0x000fe20008410000 */
[----:B------:R-:W-:Y:S01]  /*35e0*/  FMUL.FTZ R82, R50, UR6 ;  /* 0x0000000632527c20 */ /* 0x000fe20008410000 */
[----:B------:R-:W-:Y:S01]  /*35f0*/  FMUL.FTZ R59, R10, UR6 ;  /* 0x000000060a3b7c20 */ /* 0x000fe20008410000 */
[----:B------:R-:W-:Y:S01]  /*3600*/  FMUL.FTZ R75, R75, UR6 ;  /* 0x000000064b4b7c20 */ /* 0x000fe20008410000 */
[C---:B------:R-:W-:Y:S01]  /*3610*/  HMMA.16816.F32 R20, R96.reuse, R90, R20 ;  /* 0x0000005a6014723c */ /* 0x040fe20000001814 */
[----:B------:R-:W-:Y:S01]  /*3620*/  FMUL.FTZ R90, R57, UR6 ;  /* 0x00000006395a7c20 */ /* 0x000fe20008410000 */
[----:B------:R-:W-:Y:S01]  /*3630*/  FMUL.FTZ R57, R77, UR6 ;  /* 0x000000064d397c20 */ /* 0x000fe20008410000 */
[----:B------:R-:W-:Y:S01]  /*3640*/  FMUL.FTZ R77, R37, UR6 ;  /* 0x00000006254d7c20 */ /* 0x000fe20008410000 */
[----:B------:R-:W-:Y:S01]  /*3650*/  FMUL.FTZ R37, R100, UR6 ;  /* 0x0000000664257c20 */ /* 0x000fe20008410000 */
[----:B------:R-:W-:Y:S01]  /*3660*/  ISETP.GE.AND P2, PT, R44, R109, PT ;  /* 0x0000006d2c00720c */ /* 0x000fe20003f46270 */
[----:B------:R-:W-:Y:S01]  /*3670*/  FMUL.FTZ R50, R26, UR6 ;  /* 0x000000061a327c20 */ /* 0x000fe20008410000 */
[----:B------:R-:W-:Y:S01]  /*3680*/  ISETP.GE.AND P0, PT, R44, R14, PT ;  /* 0x0000000e2c00720c */ /* 0x000fe20003f06270 */
[----:B-1----:R-:W-:Y:S01]  /*3690*/  FMUL.FTZ R81, R76, UR6 ;  /* 0x000000064c517c20 */ /* 0x002fe20008410000 */
[----:B------:R-:W-:Y:S01]  /*36a0*/  FMUL.FTZ R76, R39, UR6 ;  /* 0x00000006274c7c20 */ /* 0x000fe20008410000 */
[----:B------:R-:W-:Y:S01]  /*36b0*/  FMUL.FTZ R39, R102, UR6 ;  /* 0x0000000666277c20 */ /* 0x000fe20008410000 */
[C---:B------:R-:W-:Y:S01]  /*36c0*/  HMMA.16816.F32 R16, R96.reuse, R84, R16 ;  /* 0x000000546010723c */ /* 0x040fe20000001810 */
[----:B------:R-:W1:Y:S01]  /*36d0*/  MUFU.TANH R37, R37 ;  /* 0x0000002500257308 */ /* 0x000e620000002400 */
[C---:B------:R-:W-:Y:S01]  /*36e0*/  ISETP.GE.AND P5, PT, R44.reuse, R13, PT ;  /* 0x0000000d2c00720c */ /* 0x040fe20003fa6270 */
[----:B------:R-:W-:Y:S01]  /*36f0*/  FMUL.FTZ R26, R79, UR6 ;  /* 0x000000064f1a7c20 */ /* 0x000fe20008410000 */
[----:B------:R-:W-:Y:S01]  /*3700*/  ISETP.GE.AND P1, PT, R44, R12, PT ;  /* 0x0000000c2c00720c */ /* 0x000fe20003f26270 */
[----:B------:R-:W-:Y:S01]  /*3710*/  FMUL.FTZ R10, R61, UR6 ;  /* 0x000000063d0a7c20 */ /* 0x000fe20008410000 */
[----:B------:R-:W-:Y:S01]  /*3720*/  I2FP.F32.U32 R44, R44 ;  /* 0x0000002c002c7245 */ /* 0x000fe20000201000 */
[----:B------:R-:W-:Y:S01]  /*3730*/  FMUL.FTZ R79, R36, UR6 ;  /* 0x00000006244f7c20 */ /* 0x000fe20008410000 */
[----:B------:R-:W-:Y:S01]  /*3740*/  HMMA.16816.F32 R68, R96, R134, R68 ;  /* 0x000000866044723c */ /* 0x000fe20000001844 */
[----:B------:R-:W2:Y:S01]  /*3750*/  MUFU.TANH R39, R39 ;  /* 0x0000002700277308 */ /* 0x000ea20000002400 */
[----:B------:R-:W-:-:S02]  /*3760*/  VIADD R36, R8, 0xfffffff8 ;  /* 0xfffffff808247836 */ /* 0x000fc40000000000 */
[----:B-----5:R-:W-:Y:S01]  /*3770*/  FFMA.FTZ R61, R44, R180, R151 ;  /* 0x000000b42c3d7223 */ /* 0x020fe20000010097 */
[----:B------:R-:W-:Y:S01]  /*3780*/  FMUL.FTZ R84, R73, UR6 ;  /* 0x0000000649547c20 */ /* 0x000fe20008410000 */
[----:B------:R-:W-:Y:S01]  /*3790*/  FMUL.FTZ R73, R41, UR6 ;  /* 0x0000000629497c20 */ /* 0x000fe20008410000 */
[----:B------:R-:W-:Y:S01]  /*37a0*/  FMUL.FTZ R94, R60, UR6 ;  /* 0x000000063c5e7c20 */ /* 0x000fe20008410000 */
[C---:B------:R-:W-:Y:S01]  /*37b0*/  ISETP.GE.AND P4, PT, R36.reuse, R109, PT ;  /* 0x0000006d2400720c */ /* 0x040fe20003f86270 */
[C---:B------:R-:W-:Y:S01]  /*37c0*/  HMMA.16816.F32 R32, R96.reuse, R88, R32 ;  /* 0x000000586020723c */ /* 0x040fe20000001820 */
[----:B------:R-:W-:Y:S01]  /*37d0*/  FMUL.FTZ R88, R45, UR6 ;  /* 0x000000062d587c20 */ /* 0x000fe20008410000 */
[----:B------:R-:W-:Y:S01]  /*37e0*/  FSEL R61, R61, -INF , !P2 ;  /* 0xff8000003d3d7808 */ /* 0x000fe20005000000 */
[----:B------:R3:W5:Y:S01]  /*37f0*/  MUFU.TANH R45, R67 ;  /* 0x00000043002d7308 */ /* 0x0007620000002400 */
[----:B------:R-:W-:Y:S01]  /*3800*/  ISETP.GE.AND P3, PT, R36, R14, PT ;  /* 0x0000000e2400720c */ /* 0x000fe20003f66270 */
[----:B------:R-:W-:Y:S01]  /*3810*/  FMUL.FTZ R4, R16, UR6 ;  /* 0x0000000610047c20 */ /* 0x000fe20008410000 */
[----:B------:R-:W-:Y:S01]  /*3820*/  ISETP.GE.AND P2, PT, R36, R13, PT ;  /* 0x0000000d2400720c */ /* 0x000fe20003f46270 */
[----:B------:R-:W-:Y:S01]  /*3830*/  FMUL.FTZ R16, R58, UR6 ;  /* 0x000000063a107c20 */ /* 0x000fe20008410000 */
[----:B------:R-:W-:Y:S01]  /*3840*/  HMMA.16816.F32 R52, R96, R126, R52 ;  /* 0x0000007e6034723c */ /* 0x000fe20000001834 */
[----:B------:R-:W-:Y:S01]  /*3850*/  FMUL.FTZ R97, R74, UR6 ;  /* 0x000000064a617c20 */ /* 0x000fe20008410000 */
[----:B------:R-:W-:Y:S01]  /*3860*/  FMUL.FTZ R74, R40, UR6 ;  /* 0x00000006284a7c20 */ /* 0x000fe20008410000 */
[----:B------:R-:W-:Y:S01]  /*3870*/  FMUL.FTZ R40, R78, UR6 ;  /* 0x000000064e287c20 */ /* 0x000fe20008410000 */
[----:B------:R-:W-:Y:S01]  /*3880*/  FMUL.FTZ R78, R38, UR6 ;  /* 0x00000006264e7c20 */ /* 0x000fe20008410000 */
[----:B----4-:R-:W-:Y:S01]  /*3890*/  FFMA.FTZ R38, R44, R180, R149 ;  /* 0x000000b42c267223 */ /* 0x010fe20000010095 */
[----:B------:R-:W4:Y:S01]  /*38a0*/  MUFU.TANH R59, R59 ;  /* 0x0000003b003b7308 */ /* 0x000f220000002400 */
[----:B------:R-:W-:Y:S01]  /*38b0*/  FMUL.FTZ R58, R24, UR6 ;  /* 0x00000006183a7c20 */ /* 0x000fe20008410000 */
[----:B------:R-:W-:Y:S01]  /*38c0*/  FMUL.FTZ R41, R68, UR6 ;  /* 0x0000000644297c20 */ /* 0x000fe20008410000 */
[----:B------:R-:W-:Y:S01]  /*38d0*/  FMUL.FTZ R24, R71, UR6 ;  /* 0x0000000647187c20 */ /* 0x000fe20008410000 */
[----:B------:R-:W-:Y:S01]  /*38e0*/  FSEL R38, R38, -INF , !P0 ;  /* 0xff80000026267808 */ /* 0x000fe20004000000 */
[----:B------:R-:W-:Y:S01]  /*38f0*/  FMUL.FTZ R68, R22, UR6 ;  /* 0x0000000616447c20 */ /* 0x000fe20008410000 */
[----:B------:R-:W-:Y:S01]  /*3900*/  ISETP.GE.AND P0, PT, R36, R12, PT ;  /* 0x0000000c2400720c */ /* 0x000fe20003f06270 */
[C---:B---3--:R-:W-:Y:S01]  /*3910*/  FFMA.FTZ R67, R44.reuse, R180, R161 ;  /* 0x000000b42c437223 */ /* 0x048fe200000100a1 */
[----:B------:R-:W-:Y:S01]  /*3920*/  I2FP.F32.U32 R36, R36 ;  /* 0x0000002400247245 */ /* 0x000fe20000201000 */
[-C--:B------:R-:W-:Y:S01]  /*3930*/  FFMA.FTZ R71, R44, R180.reuse, R157 ;  /* 0x000000b42c477223 */ /* 0x080fe2000001009d */
[----:B------:R-:W-:Y:S01]  /*3940*/  VIADD R22, R8, 0xffffff81 ;  /* 0xffffff8108167836 */ /* 0x000fe20000000000 */
[----:B------:R3:W-:Y:S01]  /*3950*/  MUFU.TANH R91, R80 ;  /* 0x00000050005b7308 */ /* 0x0007e20000002400 */
[----:B------:R-:W-:Y:S01]  /*3960*/  FSEL R67, R67, -INF , !P5 ;  /* 0xff80000043437808 */ /* 0x000fe20006800000 */
[CC--:B-1----:R-:W-:Y:S01]  /*3970*/  FFMA.FTZ R37, R36.reuse, R180.reuse, R37 ;  /* 0x000000b424257223 */ /* 0x0c2fe20000010025 */
[----:B--2---:R-:W-:Y:S01]  /*3980*/  FFMA.FTZ R39, R36, R180, R39 ;  /* 0x000000b424277223 */ /* 0x004fe20000010027 */
[----:B------:R-:W-:Y:S01]  /*3990*/  FMUL.FTZ R105, R53, UR6 ;  /* 0x0000000635697c20 */ /* 0x000fe20008410000 */
[----:B------:R-:W-:Y:S01]  /*39a0*/  FMUL.FTZ R99, R54, UR6 ;  /* 0x0000000636637c20 */ /* 0x000fe20008410000 */
[----:B------:R-:W-:Y:S01]  /*39b0*/  FMUL.FTZ R54, R23, UR6 ;  /* 0x0000000617367c20 */ /* 0x000fe20008410000 */
[----:B------:R-:W-:Y:S01]  /*39c0*/  FSEL R71, R71, -INF , !P1 ;  /* 0xff80000047477808 */ /* 0x000fe20004800000 */
[----:B------:R1:W-:Y:S01]  /*39d0*/  MUFU.TANH R53, R75 ;  /* 0x0000004b00357308 */ /* 0x0003e20000002400 */
[----:B------:R-:W-:Y:S01]  /*39e0*/  FMUL.FTZ R7, R32, UR6 ;  /* 0x0000000620077c20 */ /* 0x000fe20008410000 */
[----:B------:R-:W-:Y:S01]  /*39f0*/  ISETP.GE.AND P5, PT, R22, R109, PT ;  /* 0x0000006d1600720c */ /* 0x000fe20003fa6270 */
[----:B------:R-:W-:Y:S01]  /*3a00*/  FMUL.FTZ R32, R66, UR6 ;  /* 0x0000000642207c20 */ /* 0x000fe20008410000 */
[----:B------:R-:W-:Y:S01]  /*3a10*/  ISETP.GE.AND P1, PT, R22, R14, PT ;  /* 0x0000000e1600720c */ /* 0x000fe20003f26270 */
[----:B------:R-:W-:Y:S01]  /*3a20*/  FMUL.FTZ R66, R42, UR6 ;  /* 0x000000062a427c20 */ /* 0x000fe20008410000 */
[----:B------:R-:W-:Y:S01]  /*3a30*/  FMUL.FTZ R42, R9, UR6 ;  /* 0x00000006092a7c20 */ /* 0x000fe20008410000 */
[----:B------:R-:W-:Y:S01]  /*3a40*/  FMUL.FTZ R19, R19, UR6 ;  /* 0x0000000613137c20 */ /* 0x000fe20008410000 */
[----:B------:R2:W2:Y:S01]  /*3a50*/  MUFU.TANH R23, R81 ;  /* 0x0000005100177308 */ /* 0x0004a20000002400 */
[----:B------:R-:W-:Y:S01]  /*3a60*/  FMUL.FTZ R60, R21, UR6 ;  /* 0x00000006153c7c20 */ /* 0x000fe20008410000 */
[----:B---3--:R-:W-:Y:S01]  /*3a70*/  FMUL.FTZ R80, R51, UR6 ;  /* 0x0000000633507c20 */ /* 0x008fe20008410000 */
[----:B------:R-:W-:Y:S01]  /*3a80*/  FMUL.FTZ R51, R70, UR6 ;  /* 0x0000000646337c20 */ /* 0x000fe20008410000 */
[----:B------:R-:W-:Y:S01]  /*3a90*/  FSEL R70, R39, -INF , !P3 ;  /* 0xff80000027467808 */ /* 0x000fe20005800000 */
[----:B-----5:R-:W-:Y:S01]  /*3aa0*/  FFMA.FTZ R45, R36, R180, R45 ;  /* 0x000000b4242d7223 */ /* 0x020fe2000001002d */
[----:B------:R-:W-:Y:S01]  /*3ab0*/  ISETP.GE.AND P3, PT, R22, R12, PT ;  /* 0x0000000c1600720c */ /* 0x000fe20003f66270 */
[----:B----4-:R-:W-:Y:S01]  /*3ac0*/  FFMA.FTZ R59, R36, R180, R59 ;  /* 0x000000b4243b7223 */ /* 0x010fe2000001003b */
[----:B------:R3:W-:Y:S01]  /*3ad0*/  MUFU.TANH R89, R6 ;  /* 0x0000000600597308 */ /* 0x0007e20000002400 */
[----:B------:R-:W-:Y:S01]  /*3ae0*/  FMUL.FTZ R34, R34, UR6 ;  /* 0x0000000622227c20 */ /* 0x000fe20008410000 */
[----:B-1----:R-:W-:Y:S01]  /*3af0*/  FSEL R75, R37, -INF , !P4 ;  /* 0xff800000254b7808 */ /* 0x002fe20006000000 */
[----:B------:R-:W-:Y:S01]  /*3b00*/  FMUL.FTZ R106, R52, UR6 ;  /* 0x00000006346a7c20 */ /* 0x000fe20008410000 */
[----:B------:R-:W-:Y:S01]  /*3b10*/  ISETP.GE.AND P4, PT, R22, R13, PT ;  /* 0x0000000d1600720c */ /* 0x000fe20003f86270 */
[----:B------:R-:W-:Y:S01]  /*3b20*/  FMUL.FTZ R98, R55, UR6 ;  /* 0x0000000637627c20 */ /* 0x000fe20008410000 */
[----:B------:R-:W-:Y:S01]  /*3b30*/  I2FP.F32.U32 R22, R22 ;  /* 0x0000001600167245 */ /* 0x000fe20000201000 */
[C---:B------:R-:W-:Y:S01]  /*3b40*/  VIADD R96, R8.reuse, 0xffffff98 ;  /* 0xffffff9808607836 */ /* 0x040fe20000000000 */
[----:B------:R1:W4:Y:S01]  /*3b50*/  MUFU.TANH R37, R40 ;  /* 0x0000002800257308 */ /* 0x0003220000002400 */
[----:B------:R-:W-:Y:S01]  /*3b60*/  FSEL R87, R45, -INF , !P2 ;  /* 0xff8000002d577808 */ /* 0x000fe20005000000 */
[----:B------:R-:W-:-:S02]  /*3b70*/  VIADD R110, R8, 0xffffffa8 ;  /* 0xffffffa8086e7836 */ /* 0x000fc40000000000 */
[CC--:B------:R-:W-:Y:S01]  /*3b80*/  FFMA.FTZ R137, R22.reuse, R180.reuse, R137 ;  /* 0x000000b416897223 */ /* 0x0c0fe20000010089 */
[----:B--2---:R-:W-:Y:S01]  /*3b90*/  FSEL R81, R59, -INF , !P0 ;  /* 0xff8000003b517808 */ /* 0x004fe20004000000 */
[CC--:B------:R-:W-:Y:S01]  /*3ba0*/  FFMA.FTZ R52, R22.reuse, R180.reuse, R145 ;  /* 0x000000b416347223 */ /* 0x0c0fe20000010091 */
[----:B------:R-:W-:Y:S01]  /*3bb0*/  FFMA.FTZ R44, R22, R180, R141 ;  /* 0x000000b4162c7223 */ /* 0x000fe2000001008d */
[----:B------:R-:W-:Y:S01]  /*3bc0*/  FMUL.FTZ R33, R33, UR6 ;  /* 0x0000000621217c20 */ /* 0x000fe20008410000 */
[----:B------:R2:W-:Y:S01]  /*3bd0*/  MUFU.TANH R9, R84 ;  /* 0x0000005400097308 */ /* 0x0005e20000002400 */
[----:B------:R-:W-:Y:S01]  /*3be0*/  FMUL.FTZ R35, R35, UR6 ;  /* 0x0000000623237c20 */ /* 0x000fe20008410000 */
[----:B---3--:R-:W-:Y:S01]  /*3bf0*/  FMUL.FTZ R6, R18, UR6 ;  /* 0x0000000612067c20 */ /* 0x008fe20008410000 */
[----:B------:R-:W-:Y:S01]  /*3c00*/  FMUL.FTZ R18, R56, UR6 ;  /* 0x0000000638127c20 */ /* 0x000fe20008410000 */
[----:B------:R-:W-:Y:S01]  /*3c10*/  FMUL.FTZ R56, R25, UR6 ;  /* 0x0000000619387c20 */ /* 0x000fe20008410000 */
[----:B------:R-:W-:Y:S01]  /*3c20*/  FSEL R52, R52, -INF , !P4 ;  /* 0xff80000034347808 */ /* 0x000fe20006000000 */
[----:B------:R-:W-:Y:S01]  /*3c30*/  FMUL.FTZ R17, R17, UR6 ;  /* 0x0000000611117c20 */ /* 0x000fe20008410000 */
[----:B------:R-:W-:Y:S01]  /*3c40*/  FSEL R44, R44, -INF , !P3 ;  /* 0xff8000002c2c7808 */ /* 0x000fe20005800000 */
[----:B------:R3:W-:Y:S01]  /*3c50*/  MUFU.TANH R25, R86 ;  /* 0x0000005600197308 */ /* 0x0007e20000002400 */
[----:B-1----:R-:W-:-:S07]  /*3c60*/  FSEL R40, R137, -INF , !P1 ;  /* 0xff80000089287808 */ /* 0x002fce0004800000 */
[----:B------:R-:W1:Y:S01]  /*3c70*/  MUFU.TANH R95, R95 ;  /* 0x0000005f005f7308 */ /* 0x000e620000002400 */
[----:B--2---:R-:W-:Y:S01]  /*3c80*/  FMUL.FTZ R84, R47, UR6 ;  /* 0x000000062f547c20 */ /* 0x004fe20008410000 */
[----:B------:R-:W-:Y:S01]  /*3c90*/  FFMA.FTZ R47, R22, R180, R147 ;  /* 0x000000b4162f7223 */ /* 0x000fe20000010093 */
[----:B------:R-:W-:-:S05]  /*3ca0*/  VIADD R22, R8, 0xffffff90 ;  /* 0xffffff9008167836 */ /* 0x000fca0000000000 */
[----:B------:R-:W2:Y:S01]  /*3cb0*/  MUFU.TANH R57, R57 ;  /* 0x0000003900397308 */ /* 0x000ea20000002400 */
[----:B------:R-:W-:Y:S01]  /*3cc0*/  FSEL R47, R47, -INF , !P5 ;  /* 0xff8000002f2f7808 */ /* 0x000fe20006800000 */
[----:B---3--:R-:W-:Y:S01]  /*3cd0*/  FMUL.FTZ R86, R46, UR6 ;  /* 0x000000062e567c20 */ /* 0x008fe20008410000 */
[----:B------:R-:W-:-:S05]  /*3ce0*/  VIADD R46, R8, 0xffffff88 ;  /* 0xffffff88082e7836 */ /* 0x000fca0000000000 */
[----:B------:R-:W-:Y:S01]  /*3cf0*/  MUFU.TANH R21, R26 ;  /* 0x0000001a00157308 */ /* 0x000fe20000002400 */
[C---:B------:R-:W-:Y:S02]  /*3d00*/  ISETP.GE.AND P2, PT, R46.reuse, R109, PT ;  /* 0x0000006d2e00720c */ /* 0x040fe40003f46270 */
[C---:B------:R-:W-:Y:S02]  /*3d10*/  ISETP.GE.AND P0, PT, R46.reuse, R14, PT ;  /* 0x0000000e2e00720c */ /* 0x040fe40003f06270 */
[C---:B------:R-:W-:Y:S02]  /*3d20*/  ISETP.GE.AND P5, PT, R46.reuse, R13, PT ;  /* 0x0000000d2e00720c */ /* 0x040fe40003fa6270 */
[----:B------:R-:W-:Y:S01]  /*3d30*/  ISETP.GE.AND P1, PT, R46, R12, PT ;  /* 0x0000000c2e00720c */ /* 0x000fe20003f26270 */
[----:B------:R3:W-:Y:S01]  /*3d40*/  MUFU.TANH R131, R19 ;  /* 0x0000001300837308 */ /* 0x0007e20000002400 */
[----:B------:R-:W-:-:S05]  /*3d50*/  I2FP.F32.U32 R46, R46 ;  /* 0x0000002e002e7245 */ /* 0x000fca0000201000 */
[CC--:B------:R-:W-:Y:S01]  /*3d60*/  FFMA.FTZ R23, R46.reuse, R180.reuse, R23 ;  /* 0x000000b42e177223 */ /* 0x0c0fe20000010017 */
[CC--:B----4-:R-:W-:Y:S01]  /*3d70*/  FFMA.FTZ R36, R46.reuse, R180.reuse, R37 ;  /* 0x000000b42e247223 */ /* 0x0d0fe20000010025 */
[----:B------:R4:W-:Y:S01]  /*3d80*/  MUFU.TANH R85, R34 ;  /* 0x0000002200557308 */ /* 0x0009e20000002400 */
[----:B-1----:R-:W-:-:S03]  /*3d90*/  FFMA.FTZ R59, R46, R180, R95 ;  /* 0x000000b42e3b7223 */ /* 0x002fc6000001005f */
[----:B------:R-:W-:Y:S02]  /*3da0*/  FSEL R36, R36, -INF , !P0 ;  /* 0xff80000024247808 */ /* 0x000fe40004000000 */
[----:B------:R-:W-:Y:S02]  /*3db0*/  FSEL R59, R59, -INF , !P1 ;  /* 0xff8000003b3b7808 */ /* 0x000fe40004800000 */
[----:B------:R-:W1:Y:S01]  /*3dc0*/  MUFU.TANH R93, R93 ;  /* 0x0000005d005d7308 */ /* 0x000e620000002400 */
[----:B------:R-:W-:Y:S01]  /*3dd0*/  ISETP.GE.AND P1, PT, R22, R14, PT ;  /* 0x0000000e1600720c */ /* 0x000fe20003f26270 */
[----:B---3--:R-:W-:Y:S01]  /*3de0*/  FMUL.FTZ R19, R48, UR6 ;  /* 0x0000000630137c20 */ /* 0x008fe20008410000 */
[----:B------:R-:W-:Y:S01]  /*3df0*/  FMUL.FTZ R48, R27, UR6 ;  /* 0x000000061b307c20 */ /* 0x000fe20008410000 */
[----:B------:R-:W-:Y:S01]  /*3e00*/  FMUL.FTZ R27, R62, UR6 ;  /* 0x000000063e1b7c20 */ /* 0x000fe20008410000 */
[----:B------:R-:W-:Y:S01]  /*3e10*/  FMUL.FTZ R62, R20, UR6 ;  /* 0x00000006143e7c20 */ /* 0x000fe20008410000 */
[----:B------:R-:W-:-:S02]  /*3e20*/  VIADD R20, R8, 0xffffff89 ;  /* 0xffffff8908147836 */ /* 0x000fc40000000000 */
[----:B------:R-:W3:Y:S01]  /*3e30*/  MUFU.TANH R37, R41 ;  /* 0x0000002900257308 */ /* 0x000ee20000002400 */
[----:B----4-:R-:W-:Y:S01]  /*3e40*/  FMUL.FTZ R34, R64, UR6 ;  /* 0x0000000640227c20 */ /* 0x010fe20008410000 */
[----:B------:R-:W-:Y:S01]  /*3e50*/  FMUL.FTZ R64, R43, UR6 ;  /* 0x000000062b407c20 */ /* 0x000fe20008410000 */
[----:B------:R-:W-:Y:S01]  /*3e60*/  I2FP.F32.U32 R26, R20 ;  /* 0x00000014001a7245 */ /* 0x000fe20000201000 */
[----:B------:R-:W-:Y:S01]  /*3e70*/  FMUL.FTZ R43, R69, UR6 ;  /* 0x00000006452b7c20 */ /* 0x000fe20008410000 */
[----:B------:R-:W-:Y:S01]  /*3e80*/  FMUL.FTZ R69, R63, UR6 ;  /* 0x000000063f457c20 */ /* 0x000fe20008410000 */
[----:B------:R-:W-:Y:S01]  /*3e90*/  FSEL R63, R23, -INF , !P2 ;  /* 0xff800000173f7808 */ /* 0x000fe20005000000 */
[-C--:B------:R-:W-:Y:S01]  /*3ea0*/  FFMA.FTZ R23, R46, R180.reuse, R91 ;  /* 0x000000b42e177223 */ /* 0x080fe2000001005b */
[----:B------:R-:W-:Y:S01]  /*3eb0*/  ISETP.GE.AND P4, PT, R20, R109, PT ;  /* 0x0000006d1400720c */ /* 0x000fe20003f86270 */
[----:B--2---:R-:W-:Y:S01]  /*3ec0*/  FFMA.FTZ R57, R26, R180, R57 ;  /* 0x000000b41a397223 */ /* 0x004fe20000010039 */
[----:B------:R-:W-:Y:S01]  /*3ed0*/  ISETP.GE.AND P3, PT, R20, R14, PT ;  /* 0x0000000e1400720c */ /* 0x000fe20003f66270 */
[-C--:B-1----:R-:W-:Y:S01]  /*3ee0*/  FFMA.FTZ R55, R26, R180.reuse, R93 ;  /* 0x000000b41a377223 */ /* 0x082fe2000001005d */
[----:B------:R-:W-:Y:S01]  /*3ef0*/  ISETP.GE.AND P2, PT, R20, R13, PT ;  /* 0x0000000d1400720c */ /* 0x000fe20003f46270 */
[----:B------:R-:W-:Y:S01]  /*3f00*/  FFMA.FTZ R49, R26, R180, R49 ;  /* 0x000000b41a317223 */ /* 0x000fe20000010031 */
[----:B------:R-:W-:Y:S01]  /*3f10*/  ISETP.GE.AND P0, PT, R20, R12, PT ;  /* 0x0000000c1400720c */ /* 0x000fe20003f06270 */
[----:B------:R-:W-:Y:S01]  /*3f20*/  FFMA.FTZ R20, R26, R180, R21 ;  /* 0x000000b41a147223 */ /* 0x000fe20000010015 */
[----:B------:R-:W-:Y:S01]  /*3f30*/  FSEL R46, R23, -INF , !P5 ;  /* 0xff800000172e7808 */ /* 0x000fe20006800000 */
[----:B------:R1:W-:Y:S01]  /*3f40*/  MUFU.TANH R115, R34 ;  /* 0x0000002200737308 */ /* 0x0003e20000002400 */
[----:B------:R-:W-:Y:S01]  /*3f50*/  FSEL R57, R57, -INF , !P4 ;  /* 0xff80000039397808 */ /* 0x000fe20006000000 */
[----:B------:R-:W-:Y:S01]  /*3f60*/  VIADD R93, R8, 0xffffffa0 ;  /* 0xffffffa0085d7836 */ /* 0x000fe20000000000 */
[----:B------:R-:W-:-:S02]  /*3f70*/  FSEL R20, R20, -INF , !P3 ;  /* 0xff80000014147808 */ /* 0x000fc40005800000 */
[C---:B------:R-:W-:Y:S02]  /*3f80*/  ISETP.GE.AND P5, PT, R22.reuse, R109, PT ;  /* 0x0000006d1600720c */ /* 0x040fe40003fa6270 */
[C---:B------:R-:W-:Y:S01]  /*3f90*/  ISETP.GE.AND P4, PT, R22.reuse, R13, PT ;  /* 0x0000000d1600720c */ /* 0x040fe20003f86270 */
[----:B------:R2:W-:Y:S01]  /*3fa0*/  MUFU.TANH R91, R65 ;  /* 0x00000041005b7308 */ /* 0x0005e20000002400 */
[----:B------:R-:W-:Y:S02]  /*3fb0*/  ISETP.GE.AND P3, PT, R22, R12, PT ;  /* 0x0000000c1600720c */ /* 0x000fe40003f66270 */
[----:B------:R-:W-:Y:S02]  /*3fc0*/  I2FP.F32.U32 R22, R22 ;  /* 0x0000001600167245 */ /* 0x000fe40000201000 */
[----:B------:R-:W-:-:S03]  /*3fd0*/  FSEL R55, R55, -INF , !P2 ;  /* 0xff80000037377808 */ /* 0x000fc60005000000 */
[CC--:B------:R-:W-:Y:S01]  /*3fe0*/  FFMA.FTZ R45, R22.reuse, R180.reuse, R133 ;  /* 0x000000b4162d7223 */ /* 0x0c0fe20000010085 */
[-C--:B------:R-:W-:Y:S01]  /*3ff0*/  FFMA.FTZ R26, R22, R180.reuse, R163 ;  /* 0x000000b4161a7223 */ /* 0x080fe200000100a3 */
[----:B-1----:R-:W-:Y:S01]  /*4000*/  VIADD R34, R8, 0xffffff91 ;  /* 0xffffff9108227836 */ /* 0x002fe20000000000 */
[----:B------:R-:W1:Y:S01]  /*4010*/  MUFU.TANH R51, R51 ;  /* 0x0000003300337308 */ /* 0x000e620000002400 */
[CC--:B------:R-:W-:Y:S01]  /*4020*/  FFMA.FTZ R41, R22.reuse, R180.reuse, R167 ;  /* 0x000000b416297223 */ /* 0x0c0fe200000100a7 */
[----:B------:R-:W-:Y:S01]  /*4030*/  FSEL R45, R45, -INF , !P5 ;  /* 0xff8000002d2d7808 */ /* 0x000fe20006800000 */
[----:B------:R-:W-:Y:S01]  /*4040*/  FFMA.FTZ R21, R22, R180, R129 ;  /* 0x000000b416157223 */ /* 0x000fe20000010081 */
[----:B------:R-:W-:Y:S01]  /*4050*/  FSEL R26, R26, -INF , !P1 ;  /* 0xff8000001a1a7808 */ /* 0x000fe20004800000 */
[----:B------:R-:W-:Y:S01]  /*4060*/  VIADD R22, R8, 0xffffff99 ;  /* 0xffffff9908167836 */ /* 0x000fe20000000000 */
[C---:B------:R-:W-:Y:S02]  /*4070*/  ISETP.GE.AND P2, PT, R34.reuse, R109, PT ;  /* 0x0000006d2200720c */ /* 0x040fe40003f46270 */
[----:B--2---:R-:W-:Y:S01]  /*4080*/  FSEL R65, R49, -INF , !P0 ;  /* 0xff80000031417808 */ /* 0x004fe20004000000 */
[----:B------:R-:W2:Y:S01]  /*4090*/  MUFU.TANH R97, R97 ;  /* 0x0000006100617308 */ /* 0x000ea20000002400 */
[----:B------:R-:W-:-:S02]  /*40a0*/  ISETP.GE.AND P0, PT, R34, R14, PT ;  /* 0x0000000e2200720c */ /* 0x000fc40003f06270 */
[C---:B------:R-:W-:Y:S02]  /*40b0*/  ISETP.GE.AND P5, PT, R34.reuse, R13, PT ;  /* 0x0000000d2200720c */ /* 0x040fe40003fa6270 */
[----:B------:R-:W-:Y:S02]  /*40c0*/  ISETP.GE.AND P1, PT, R34, R12, PT ;  /* 0x0000000c2200720c */ /* 0x000fe40003f26270 */
[----:B------:R-:W-:Y:S01]  /*40d0*/  I2FP.F32.U32 R34, R34 ;  /* 0x0000002200227245 */ /* 0x000fe20000201000 */
[----:B------:R4:W-:Y:S01]  /*40e0*/  MUFU.TANH R135, R32 ;  /* 0x0000002000877308 */ /* 0x0009e20000002400 */
[----:B------:R-:W-:Y:S02]  /*40f0*/  FSEL R41, R41, -INF , !P4 ;  /* 0xff80000029297808 */ /* 0x000fe40006000000 */
[----:B------:R-:W-:Y:S01]  /*4100*/  FSEL R21, R21, -INF , !P3 ;  /* 0xff80000015157808 */ /* 0x000fe20005800000 */
[-C--:B------:R-:W-:Y:S01]  /*4110*/  FFMA.FTZ R155, R34, R180.reuse, R155 ;  /* 0x000000b4229b7223 */ /* 0x080fe2000001009b */
[----:B------:R-:W-:Y:S01]  /*4120*/  ISETP.GE.AND P4, PT, R96, R109, PT ;  /* 0x0000006d6000720c */ /* 0x000fe20003f86270 */
[----:B------:R-:W-:Y:S01]  /*4130*/  FFMA.FTZ R49, R34, R180, R169 ;  /* 0x000000b422317223 */ /* 0x000fe200000100a9 */
[----:B------:R-:W-:Y:S01]  /*4140*/  ISETP.GE.AND P3, PT, R96, R14, PT ;  /* 0x0000000e6000720c */ /* 0x000fe20003f66270 */
[----:B------:R5:W2:Y:S01]  /*4150*/  MUFU.TANH R23, R43 ;  /* 0x0000002b00177308 */ /* 0x000aa20000002400 */
[----:B------:R-:W-:-:S02]  /*4160*/  I2FP.F32.U32 R100, R22 ;  /* 0x0000001600647245 */ /* 0x000fc40000201000 */
[----:B------:R-:W-:Y:S02]  /*4170*/  FSEL R49, R49, -INF , !P5 ;  /* 0xff80000031317808 */ /* 0x000fe40006800000 */
[----:B------:R-:W-:Y:S01]  /*4180*/  ISETP.GE.AND P5, PT, R22, R109, PT ;  /* 0x0000006d1600720c */ /* 0x000fe20003fa6270 */
[CC--:B------:R-:W-:Y:S01]  /*4190*/  FFMA.FTZ R9, R100.reuse, R180.reuse, R9 ;  /* 0x000000b464097223 */ /* 0x0c0fe20000010009 */
[-C--:B------:R-:W-:Y:S01]  /*41a0*/  FFMA.FTZ R53, R100, R180.reuse, R53 ;  /* 0x000000b464357223 */ /* 0x080fe20000010035 */
[----:B------:R1:W2:Y:S01]  /*41b0*/  MUFU.TANH R39, R24 ;  /* 0x0000001800277308 */ /* 0x0002a20000002400 */
[CC--:B----4-:R-:W-:Y:S01]  /*41c0*/  FFMA.FTZ R32, R34.reuse, R180.reuse, R165 ;  /* 0x000000b422207223 */ /* 0x0d0fe200000100a5 */
[----:B------:R-:W-:-:S04]  /*41d0*/  FFMA.FTZ R34, R34, R180, R171 ;  /* 0x000000b422227223 */ /* 0x000fc800000100ab */
[----:B------:R-:W-:Y:S02]  /*41e0*/  FSEL R32, R32, -INF , !P0 ;  /* 0xff80000020207808 */ /* 0x000fe40004000000 */
[----:B------:R4:W-:Y:S01]  /*41f0*/  MUFU.TANH R129, R92 ;  /* 0x0000005c00817308 */ /* 0x0009e20000002400 */
[C---:B------:R-:W-:Y:S02]  /*4200*/  ISETP.GE.AND P0, PT, R96.reuse, R12, PT ;  /* 0x0000000c6000720c */ /* 0x040fe40003f06270 */
[----:B-----5:R-:W-:Y:S02]  /*4210*/  FSEL R43, R155, -INF , !P2 ;  /* 0xff8000009b2b7808 */ /* 0x020fe40005000000 */
[----:B------:R-:W-:Y:S02]  /*4220*/  ISETP.GE.AND P2, PT, R96, R13, PT ;  /* 0x0000000d6000720c */ /* 0x000fe40003f46270 */
[----:B------:R-:W-:Y:S01]  /*4230*/  I2FP.F32.U32 R96, R96 ;  /* 0x0000006000607245 */ /* 0x000fe20000201000 */
[----:B------:R5:W-:Y:S01]  /*4240*/  MUFU.TANH R133, R18 ;  /* 0x0000001200857308 */ /* 0x000be20000002400 */
[----:B------:R-:W-:-:S02]  /*4250*/  FSEL R34, R34, -INF , !P1 ;  /* 0xff80000022227808 */ /* 0x000fc40004800000 */
[----:B------:R-:W-:Y:S01]  /*4260*/  ISETP.GE.AND P1, PT, R22, R14, PT ;  /* 0x0000000e1600720c */ /* 0x000fe20003f26270 */
[CC--:B---3--:R-:W-:Y:S01]  /*4270*/  FFMA.FTZ R37, R96.reuse, R180.reuse, R37 ;  /* 0x000000b460257223 */ /* 0x0c8fe20000010025 */
[CC--:B-1----:R-:W-:Y:S01]  /*4280*/  FFMA.FTZ R24, R96.reuse, R180.reuse, R51 ;  /* 0x000000b460187223 */ /* 0x0c2fe20000010033 */
[CC--:B------:R-:W-:Y:S01]  /*4290*/  FFMA.FTZ R25, R96.reuse, R180.reuse, R25 ;  /* 0x000000b460197223 */ /* 0x0c0fe20000010019 */
[-C--:B--2---:R-:W-:Y:S01]  /*42a0*/  FFMA.FTZ R97, R96, R180.reuse, R97 ;  /* 0x000000b460617223 */ /* 0x084fe20000010061 */
[----:B------:R-:W-:Y:S01]  /*42b0*/  I2FP.F32.U32 R96, R93 ;  /* 0x0000005d00607245 */ /* 0x000fe20000201000 */
[----:B------:R1:W-:Y:S01]  /*42c0*/  MUFU.TANH R127, R90 ;  /* 0x0000005a007f7308 */ /* 0x0003e20000002400 */
[----:B------:R-:W-:Y:S01]  /*42d0*/  FSEL R51, R37, -INF , !P4 ;  /* 0xff80000025337808 */ /* 0x000fe20006000000 */
[-C--:B------:R-:W-:Y:S01]  /*42e0*/  FFMA.FTZ R37, R100, R180.reuse, R23 ;  /* 0x000000b464257223 */ /* 0x080fe20000010017 */
[----:B------:R-:W-:Y:S01]  /*42f0*/  FSEL R24, R24, -INF , !P3 ;  /* 0xff80000018187808 */ /* 0x000fe20005800000 */
[-C--:B------:R-:W-:Y:S01]  /*4300*/  FFMA.FTZ R23, R100, R180.reuse, R39 ;  /* 0x000000b464177223 */ /* 0x080fe20000010027 */
[----:B------:R-:W-:Y:S01]  /*4310*/  ISETP.GE.AND P4, PT, R22, R13, PT ;  /* 0x0000000d1600720c */ /* 0x000fe20003f86270 */
[----:B----4-:R-:W-:Y:S01]  /*4320*/  FFMA.FTZ R92, R96, R180, R175 ;  /* 0x000000b4605c7223 */ /* 0x010fe200000100af */
[----:B------:R-:W-:Y:S01]  /*4330*/  ISETP.GE.AND P3, PT, R22, R12, PT ;  /* 0x0000000c1600720c */ /* 0x000fe20003f66270 */
[----:B------:R-:W-:Y:S01]  /*4340*/  MUFU.TANH R137, R69 ;  /* 0x0000004500897308 */ /* 0x000fe20000002400 */
[----:B------:R-:W-:Y:S01]  /*4350*/  FSEL R39, R97, -INF , !P0 ;  /* 0xff80000061277808 */ /* 0x000fe20004000000 */
[----:B------:R-:W-:Y:S01]  /*4360*/  FFMA.FTZ R97, R96, R180, R125 ;  /* 0x000000b460617223 */ /* 0x000fe2000001007d */
[----:B------:R-:W-:Y:S01]  /*4370*/  FSEL R22, R25, -INF , !P2 ;  /* 0xff80000019167808 */ /* 0x000fe20005000000 */
[C---:B------:R-:W-:Y:S01]  /*4380*/  VIADD R25, R8.reuse, 0xffffffa1 ;  /* 0xffffffa108197836 */ /* 0x040fe20000000000 */
[C---:B------:R-:W-:Y:S01]  /*4390*/  ISETP.GE.AND P2, PT, R93.reuse, R109, PT ;  /* 0x0000006d5d00720c */ /* 0x040fe20003f46270 */
[----:B------:R-:W-:Y:S01]  /*43a0*/  VIADD R100, R8, 0xffffffb0 ;  /* 0xffffffb008647836 */ /* 0x000fe20000000000 */
[----:B------:R-:W-:Y:S01]  /*43b0*/  ISETP.GE.AND P0, PT, R93, R14, PT ;  /* 0x0000000e5d00720c */ /* 0x000fe20003f06270 */
[----:B------:R-:W-:Y:S01]  /*43c0*/  MUFU.TANH R125, R16 ;  /* 0x00000010007d7308 */ /* 0x000fe20000002400 */
[----:B-----5:R-:W-:-:S02]  /*43d0*/  FSEL R18, R23, -INF , !P1 ;  /* 0xff80000017127808 */ /* 0x020fc40004800000 */
[----:B------:R-:W-:Y:S02]  /*43e0*/  FSEL R23, R9, -INF , !P4 ;  /* 0xff80000009177808 */ /* 0x000fe40006000000 */
[----:B------:R-:W-:Y:S02]  /*43f0*/  FSEL R53, R53, -INF , !P3 ;  /* 0xff80000035357808 */ /* 0x000fe40005800000 */
[----:B------:R-:W-:Y:S01]  /*4400*/  FSEL R97, R97, -INF , !P2 ;  /* 0xff80000061617808 */ /* 0x000fe20005000000 */
[----:B------:R2:W-:Y:S01]  /*4410*/  MUFU.TANH R9, R10 ;  /* 0x0000000a00097308 */ /* 0x0005e20000002400 */
[----:B------:R-:W-:Y:S02]  /*4420*/  FSEL R92, R92, -INF , !P0 ;  /* 0xff8000005c5c7808 */ /* 0x000fe40004000000 */
[C---:B------:R-:W-:Y:S02]  /*4430*/  ISETP.GE.AND P4, PT, R25.reuse, R109, PT ;  /* 0x0000006d1900720c */ /* 0x040fe40003f86270 */
[----:B------:R-:W-:-:S02]  /*4440*/  ISETP.GE.AND P3, PT, R25, R14, PT ;  /* 0x0000000e1900720c */ /* 0x000fc40003f66270 */
[C---:B------:R-:W-:Y:S01]  /*4450*/  ISETP.GE.AND P2, PT, R25.reuse, R13, PT ;  /* 0x0000000d1900720c */ /* 0x040fe20003f46270 */
[----:B------:R-:W-:Y:S01]  /*4460*/  MUFU.TANH R105, R105 ;  /* 0x0000006900697308 */ /* 0x000fe20000002400 */
[----:B------:R-:W-:Y:S02]  /*4470*/  ISETP.GE.AND P0, PT, R25, R12, PT ;  /* 0x0000000c1900720c */ /* 0x000fe40003f06270 */
[----:B-1----:R-:W-:Y:S01]  /*4480*/  I2FP.F32.U32 R90, R25 ;  /* 0x00000019005a7245 */ /* 0x002fe20000201000 */
[CC--:B------:R-:W-:Y:S01]  /*4490*/  FFMA.FTZ R25, R96.reuse, R180.reuse, R179 ;  /* 0x000000b460197223 */ /* 0x0c0fe200000100b3 */
[----:B------:R-:W-:Y:S01]  /*44a0*/  FSEL R37, R37, -INF , !P5 ;  /* 0xff80000025257808 */ /* 0x000fe20006800000 */
[----:B------:R-:W-:Y:S01]  /*44b0*/  FFMA.FTZ R96, R96, R180, R121 ;  /* 0x000000b460607223 */ /* 0x000fe20000010079 */
[C---:B------:R-:W-:Y:S01]  /*44c0*/  ISETP.GE.AND P5, PT, R93.reuse, R13, PT ;  /* 0x0000000d5d00720c */ /* 0x040fe20003fa6270 */
[----:B------:R1:W-:Y:S01]  /*44d0*/  MUFU.TANH R121, R27 ;  /* 0x0000001b00797308 */ /* 0x0003e20000002400 */
[----:B------:R-:W-:Y:S01]  /*44e0*/  ISETP.GE.AND P1, PT, R93, R12, PT ;  /* 0x0000000c5d00720c */ /* 0x000fe20003f26270 */
[CC--:B------:R-:W-:Y:S01]  /*44f0*/  FFMA.FTZ R95, R90.reuse, R180.reuse, R173 ;  /* 0x000000b45a5f7223 */ /* 0x0c0fe200000100ad */
[CC--:B------:R-:W-:Y:S01]  /*4500*/  FFMA.FTZ R102, R90.reuse, R180.reuse, R177 ;  /* 0x000000b45a667223 */ /* 0x0c0fe200000100b1 */
[----:B------:R-:W-:Y:S01]  /*4510*/  FSEL R25, R25, -INF , !P5 ;  /* 0xff80000019197808 */ /* 0x000fe20006800000 */
[-C--:B------:R-:W-:Y:S01]  /*4520*/  FFMA.FTZ R181, R90, R180.reuse, R181 ;  /* 0x000000b45ab57223 */ /* 0x080fe200000100b5 */
[----:B--2---:R-:W-:Y:S01]  /*4530*/  FSEL R10, R96, -INF , !P1 ;  /* 0xff800000600a7808 */ /* 0x004fe20004800000 */
[----:B------:R-:W-:Y:S01]  /*4540*/  FFMA.FTZ R183, R90, R180, R183 ;  /* 0x000000b45ab77223 */ /* 0x000fe200000100b7 */
[----:B------:R2:W3:Y:S01]  /*4550*/  MUFU.TANH R93, R94 ;  /* 0x0000005e005d7308 */ /* 0x0004e20000002400 */
[----:B------:R-:W-:-:S02]  /*4560*/  FSEL R95, R95, -INF , !P4 ;  /* 0xff8000005f5f7808 */ /* 0x000fc40006000000 */
[----:B------:R-:W-:Y:S02]  /*4570*/  FSEL R102, R102, -INF , !P3 ;  /* 0xff80000066667808 */ /* 0x000fe40005800000 */
[C---:B------:R-:W-:Y:S02]  /*4580*/  ISETP.GE.AND P5, PT, R110.reuse, R109, PT ;  /* 0x0000006d6e00720c */ /* 0x040fe40003fa6270 */
[C---:B------:R-:W-:Y:S01]  /*4590*/  ISETP.GE.AND P1, PT, R110.reuse, R14, PT ;  /* 0x0000000e6e00720c */ /* 0x040fe20003f26270 */
[----:B------:R-:W-:Y:S01]  /*45a0*/  MUFU.TANH R83, R83 ;  /* 0x0000005300537308 */ /* 0x000fe20000002400 */
[C---:B------:R-:W-:Y:S02]  /*45b0*/  ISETP.GE.AND P4, PT, R110.reuse, R13, PT ;  /* 0x0000000d6e00720c */ /* 0x040fe40003f86270 */
[----:B------:R-:W-:Y:S02]  /*45c0*/  ISETP.GE.AND P3, PT, R110, R12, PT ;  /* 0x0000000c6e00720c */ /* 0x000fe40003f66270 */
[----:B------:R-:W-:-:S02]  /*45d0*/  I2FP.F32.U32 R110, R110 ;  /* 0x0000006e006e7245 */ /* 0x000fc40000201000 */
[----:B-1----:R-:W-:Y:S01]  /*45e0*/  FSEL R27, R181, -INF , !P2 ;  /* 0xff800000b51b7808 */ /* 0x002fe20005000000 */
[----:B------:R-:W-:Y:S01]  /*45f0*/  MUFU.TANH R79, R79 ;  /* 0x0000004f004f7308 */ /* 0x000fe20000002400 */
[----:B------:R-:W-:Y:S01]  /*4600*/  FSEL R69, R183, -INF , !P0 ;  /* 0xff800000b7457808 */ /* 0x000fe20004000000 */
[----:B--2---:R-:W-:Y:S02]  /*4610*/  VIADD R94, R8, 0xffffffa9 ;  /* 0xffffffa9085e7836 */ /* 0x004fe40000000000 */
[CC--:B---3--:R-:W-:Y:S01]  /*4620*/  FFMA.FTZ R90, R110.reuse, R180.reuse, R93 ;  /* 0x000000b46e5a7223 */ /* 0x0c8fe2000001005d */
[CC--:B------:R-:W-:Y:S01]  /*4630*/  FFMA.FTZ R96, R110.reuse, R180.reuse, R121 ;  /* 0x000000b46e607223 */ /* 0x0c0fe20000010079 */
[CC--:B------:R-:W-:Y:S01]  /*4640*/  FFMA.FTZ R115, R110.reuse, R180.reuse, R115 ;  /* 0x000000b46e737223 */ /* 0x0c0fe20000010073 */
[----:B------:R-:W-:Y:S01]  /*4650*/  FFMA.FTZ R135, R110, R180, R135 ;  /* 0x000000b46e877223 */ /* 0x000fe20000010087 */
[----:B------:R-:W-:Y:S01]  /*4660*/  I2FP.F32.U32 R108, R94 ;  /* 0x0000005e006c7245 */ /* 0x000fe20000201000 */
[----:B------:R1:W-:Y:S01]  /*4670*/  MUFU.TANH R121, R72 ;  /* 0x0000004800797308 */ /* 0x0003e20000002400 */
[----:B------:R-:W-:Y:S01]  /*4680*/  FSEL R90, R90, -INF , !P5 ;  /* 0xff8000005a5a7808 */ /* 0x000fe20006800000 */
[----:B------:R-:W-:Y:S01]  /*4690*/  VIADD R110, R8, 0xffffffb8 ;  /* 0xffffffb8086e7836 */ /* 0x000fe20000000000 */
[----:B------:R-:W-:Y:S01]  /*46a0*/  FSEL R96, R96, -INF , !P1 ;  /* 0xff80000060607808 */ /* 0x000fe20004800000 */
[-C--:B------:R-:W-:Y:S01]  /*46b0*/  FFMA.FTZ R93, R108, R180.reuse, R9 ;  /* 0x000000b46c5d7223 */ /* 0x080fe20000010009 */
[----:B------:R-:W-:Y:S01]  /*46c0*/  ISETP.GE.AND P2, PT, R94, R109, PT ;  /* 0x0000006d5e00720c */ /* 0x000fe20003f46270 */
[----:B------:R-:W-:Y:S01]  /*46d0*/  FFMA.FTZ R129, R108, R180, R129 ;  /* 0x000000b46c817223 */ /* 0x000fe20000010081 */
[C---:B------:R-:W-:Y:S01]  /*46e0*/  ISETP.GE.AND P0, PT, R94.reuse, R14, PT ;  /* 0x0000000e5e00720c */ /* 0x040fe20003f06270 */
[----:B------:R-:W-:Y:S01]  /*46f0*/  MUFU.TANH R73, R73 ;  /* 0x0000004900497308 */ /* 0x000fe20000002400 */
[----:B------:R-:W-:-:S02]  /*4700*/  ISETP.GE.AND P5, PT, R94, R13, PT ;  /* 0x0000000d5e00720c */ /* 0x000fc40003fa6270 */
[----:B------:R-:W-:Y:S01]  /*4710*/  ISETP.GE.AND P1, PT, R94, R12, PT ;  /* 0x0000000c5e00720c */ /* 0x000fe20003f26270 */
[CC--:B------:R-:W-:Y:S01]  /*4720*/  FFMA.FTZ R94, R108.reuse, R180.reuse, R137 ;  /* 0x000000b46c5e7223 */ /* 0x0c0fe20000010089 */
[----:B------:R-:W-:Y:S02]  /*4730*/  FSEL R16, R115, -INF , !P4 ;  /* 0xff80000073107808 */ /* 0x000fe40006000000 */
[----:B------:R-:W-:Y:S01]  /*4740*/  FSEL R9, R135, -INF , !P3 ;  /* 0xff80000087097808 */ /* 0x000fe20005800000 */
[----:B------:R-:W-:Y:S01]  /*4750*/  MUFU.TANH R137, R99 ;  /* 0x0000006300897308 */ /* 0x000fe20000002400 */
[----:B------:R-:W-:Y:S01]  /*4760*/  FSEL R93, R93, -INF , !P2 ;  /* 0xff8000005d5d7808 */ /* 0x000fe20005000000 */
[----:B-1----:R-:W-:Y:S01]  /*4770*/  FFMA.FTZ R72, R108, R180, R91 ;  /* 0x000000b46c487223 */ /* 0x002fe2000001005b */
[----:B------:R-:W-:Y:S01]  /*4780*/  VIADD R108, R8, 0xffffffb1 ;  /* 0xffffffb1086c7836 */ /* 0x000fe20000000000 */
[----:B------:R-:W-:Y:S02]  /*4790*/  FSEL R94, R94, -INF , !P0 ;  /* 0xff8000005e5e7808 */ /* 0x000fe40004000000 */
[----:B------:R-:W-:-:S02]  /*47a0*/  ISETP.GE.AND P4, PT, R100, R109, PT ;  /* 0x0000006d6400720c */ /* 0x000fc40003f86270 */
[C---:B------:R-:W-:Y:S01]  /*47b0*/  ISETP.GE.AND P3, PT, R100.reuse, R14, PT ;  /* 0x0000000e6400720c */ /* 0x040fe20003f66270 */
[----:B------:R1:W2:Y:S01]  /*47c0*/  MUFU.TANH R91, R106 ;  /* 0x0000006a005b7308 */ /* 0x0002a20000002400 */
[C---:B------:R-:W-:Y:S02]  /*47d0*/  ISETP.GE.AND P2, PT, R100.reuse, R13, PT ;  /* 0x0000000d6400720c */ /* 0x040fe40003f46270 */
[----:B------:R-:W-:Y:S02]  /*47e0*/  ISETP.GE.AND P0, PT, R100, R12, PT ;  /* 0x0000000c6400720c */ /* 0x000fe40003f06270 */
[----:B------:R-:W-:-:S03]  /*47f0*/  I2FP.F32.U32 R100, R100 ;  /* 0x0000006400647245 */ /* 0x000fc60000201000 */
[----:B------:R3:W-:Y:S02]  /*4800*/  MUFU.TANH R115, R19 ;  /* 0x0000001300737308 */ /* 0x0007e40000002400 */
[CC--:B------:R-:W-:Y:S01]  /*4810*/  FFMA.FTZ R205, R100.reuse, R180.reuse, R205 ;  /* 0x000000b464cd7223 */ /* 0x0c0fe200000100cd */
[CC--:B------:R-:W-:Y:S01]  /*4820*/  FFMA.FTZ R217, R100.reuse, R180.reuse, R217 ;  /* 0x000000b464d97223 */ /* 0x0c0fe200000100d9 */
[CC--:B------:R-:W-:Y:S01]  /*4830*/  FFMA.FTZ R189, R100.reuse, R180.reuse, R189 ;  /* 0x000000b464bd7223 */ /* 0x0c0fe200000100bd */
[----:B------:R-:W-:Y:S02]  /*4840*/  FFMA.FTZ R122, R100, R180, R207 ;  /* 0x000000b4647a7223 */ /* 0x000fe400000100cf */
[----:B------:R-:W-:Y:S01]  /*4850*/  FSEL R100, R205, -INF , !P2 ;  /* 0xff800000cd647808 */ /* 0x000fe20005000000 */
[----:B------:R4:W5:Y:S01]  /*4860*/  MUFU.TANH R135, R98 ;  /* 0x0000006200877308 */ /* 0x0009620000002400 */
[----:B------:R-:W-:Y:S02]  /*4870*/  FSEL R249, R217, -INF , !P0 ;  /* 0xff800000d9f97808 */ /* 0x000fe40004000000 */
[----:B-1----:R-:W-:-:S02]  /*4880*/  I2FP.F32.U32 R106, R108 ;  /* 0x0000006c006a7245 */ /* 0x002fc40000201000 */
[CC--:B------:R-:W-:Y:S02]  /*4890*/  ISETP.GE.AND P2, PT, R110.reuse, R109.reuse, PT ;  /* 0x0000006d6e00720c */ /* 0x0c0fe40003f46270 */
[----:B------:R-:W-:Y:S01]  /*48a0*/  ISETP.GE.AND P0, PT, R110, R14, PT ;  /* 0x0000000e6e00720c */ /* 0x000fe20003f06270 */
[CC--:B------:R-:W-:Y:S01]  /*48b0*/  FFMA.FTZ R120, R106.reuse, R180.reuse, R199 ;  /* 0x000000b46a787223 */ /* 0x0c0fe200000100c7 */
[----:B------:R-:W-:Y:S01]  /*48c0*/  FSEL R245, R189, -INF , !P4 ;  /* 0xff800000bdf57808 */ /* 0x000fe20006000000 */
[-C--:B------:R-:W-:Y:S01]  /*48d0*/  FFMA.FTZ R201, R106, R180.reuse, R201 ;  /* 0x000000b46ac97223 */ /* 0x080fe200000100c9 */
[----:B---3--:R-:W-:Y:S01]  /*48e0*/  FSEL R19, R72, -INF , !P5 ;  /* 0xff80000048137808 */ /* 0x008fe20006800000 */
[CC--:B------:R-:W-:Y:S01]  /*48f0*/  FFMA.FTZ R203, R106.reuse, R180.reuse, R203 ;  /* 0x000000b46acb7223 */ /* 0x0c0fe200000100cb */
[----:B------:R-:W-:Y:S01]  /*4900*/  FSEL R72, R129, -INF , !P1 ;  /* 0xff80000081487808 */ /* 0x000fe20004800000 */
[----:B------:R-:W-:Y:S01]  /*4910*/  FFMA.FTZ R129, R106, R180, R187 ;  /* 0x000000b46a817223 */ /* 0x000fe200000100bb */
[----:B------:R-:W-:Y:S01]  /*4920*/  ISETP.GE.AND P5, PT, R108, R109, PT ;  /* 0x0000006d6c00720c */ /* 0x000fe20003fa6270 */
[----:B------:R-:W-:Y:S01]  /*4930*/  VIADD R106, R8, 0xffffffc0 ;  /* 0xffffffc0086a7836 */ /* 0x000fe20000000000 */
[----:B------:R-:W-:Y:S01]  /*4940*/  ISETP.GE.AND P1, PT, R108, R14, PT ;  /* 0x0000000e6c00720c */ /* 0x000fe20003f26270 */
[----:B------:R-:W-:Y:S01]  /*4950*/  MUFU.TANH R33, R33 ;  /* 0x0000002100217308 */ /* 0x000fe20000002400 */
[----:B------:R-:W-:-:S02]  /*4960*/  FSEL R129, R129, -INF , !P5 ;  /* 0xff80000081817808 */ /* 0x000fc40006800000 */
[----:B------:R-:W-:Y:S02]  /*4970*/  FSEL R120, R120, -INF , !P1 ;  /* 0xff80000078787808 */ /* 0x000fe40004800000 */
[CC--:B------:R-:W-:Y:S02]  /*4980*/  ISETP.GE.AND P5, PT, R110.reuse, R13.reuse, PT ;  /* 0x0000000d6e00720c */ /* 0x0c0fe40003fa6270 */
[----:B------:R-:W-:Y:S01]  /*4990*/  ISETP.GE.AND P1, PT, R110, R12, PT ;  /* 0x0000000c6e00720c */ /* 0x000fe20003f26270 */
[----:B------:R-:W-:Y:S01]  /*49a0*/  MUFU.TANH R35, R35 ;  /* 0x0000002300237308 */ /* 0x000fe20000002400 */
[----:B------:R-:W-:Y:S02]  /*49b0*/  I2FP.F32.U32 R110, R110 ;  /* 0x0000006e006e7245 */ /* 0x000fe40000201000 */
[----:B------:R-:W-:Y:S02]  /*49c0*/  FSEL R122, R122, -INF , !P3 ;  /* 0xff8000007a7a7808 */ /* 0x000fe40005800000 */
[----:B------:R-:W-:Y:S01]  /*49d0*/  ISETP.GE.AND P4, PT, R108, R13, PT ;  /* 0x0000000d6c00720c */ /* 0x000fe20003f86270 */
[----:B--2---:R-:W-:Y:S01]  /*49e0*/  FFMA.FTZ R91, R110, R180, R91 ;  /* 0x000000b46e5b7223 */ /* 0x004fe2000001005b */
[----:B------:R-:W-:Y:S01]  /*49f0*/  ISETP.GE.AND P3, PT, R108, R12, PT ;  /* 0x0000000c6c00720c */ /* 0x000fe20003f66270 */
[-C--:B------:R-:W-:Y:S01]  /*4a00*/  FFMA.FTZ R130, R110, R180.reuse, R137 ;  /* 0x000000b46e827223 */ /* 0x080fe20000010089 */
[----:B------:R-:W-:Y:S01]  /*4a10*/  VIADD R108, R8, 0xffffffb9 ;  /* 0xffffffb9086c7836 */ /* 0x000fe20000000000 */
[----:B------:R-:W-:Y:S01]  /*4a20*/  FSEL R99, R201, -INF , !P4 ;  /* 0xff800000c9637808 */ /* 0x000fe20006000000 */
[CC--:B----4-:R-:W-:Y:S01]  /*4a30*/  FFMA.FTZ R98, R110.reuse, R180.reuse, R133 ;  /* 0x000000b46e627223 */ /* 0x0d0fe20000010085 */
[----:B------:R-:W-:Y:S01]  /*4a40*/  FSEL R247, R203, -INF , !P3 ;  /* 0xff800000cbf77808 */ /* 0x000fe20005800000 */
[----:B------:R-:W-:Y:S01]  /*4a50*/  FFMA.FTZ R125, R110, R180, R125 ;  /* 0x000000b46e7d7223 */ /* 0x000fe2000001007d */
[----:B------:R-:W-:Y:S01]  /*4a60*/  FSEL R243, R91, -INF , !P2 ;  /* 0xff8000005bf37808 */ /* 0x000fe20005000000 */
[----:B------:R-:W1:Y:S01]  /*4a70*/  MUFU.TANH R137, R86 ;  /* 0x0000005600897308 */ /* 0x000e620000002400 */
[----:B------:R-:W-:-:S02]  /*4a80*/  FSEL R130, R130, -INF , !P0 ;  /* 0xff80000082827808 */ /* 0x000fc40004000000 */
[C---:B------:R-:W-:Y:S02]  /*4a90*/  ISETP.GE.AND P4, PT, R108.reuse, R109, PT ;  /* 0x0000006d6c00720c */ /* 0x040fe40003f86270 */
[C---:B------:R-:W-:Y:S02]  /*4aa0*/  ISETP.GE.AND P3, PT, R108.reuse, R14, PT ;  /* 0x0000000e6c00720c */ /* 0x040fe40003f66270 */
[C---:B------:R-:W-:Y:S01]  /*4ab0*/  ISETP.GE.AND P2, PT, R108.reuse, R13, PT ;  /* 0x0000000d6c00720c */ /* 0x040fe20003f46270 */
[----:B------:R2:W-:Y:S01]  /*4ac0*/  MUFU.TANH R133, R82 ;  /* 0x0000005200857308 */ /* 0x0005e20000002400 */
[----:B------:R-:W-:Y:S02]  /*4ad0*/  ISETP.GE.AND P0, PT, R108, R12, PT ;  /* 0x0000000c6c00720c */ /* 0x000fe40003f06270 */
[----:B------:R-:W-:Y:S02]  /*4ae0*/  I2FP.F32.U32 R108, R108 ;  /* 0x0000006c006c7245 */ /* 0x000fe40000201000 */
[----:B------:R-:W-:-:S02]  /*4af0*/  FSEL R98, R98, -INF , !P5 ;  /* 0xff80000062627808 */ /* 0x000fc40006800000 */
[----:B------:R-:W-:Y:S01]  /*4b00*/  ISETP.GE.AND P5, PT, R106, R109, PT ;  /* 0x0000006d6a00720c */ /* 0x000fe20003fa6270 */
[CC--:B------:R-:W-:Y:S01]  /*4b10*/  FFMA.FTZ R110, R108.reuse, R180.reuse, R105 ;  /* 0x000000b46c6e7223 */ /* 0x0c0fe20000010069 */
[CC--:B-----5:R-:W-:Y:S01]  /*4b20*/  FFMA.FTZ R124, R108.reuse, R180.reuse, R135 ;  /* 0x000000b46c7c7223 */ /* 0x0e0fe20000010087 */
[CC--:B------:R-:W-:Y:S01]  /*4b30*/  FFMA.FTZ R127, R108.reuse, R180.reuse, R127 ;  /* 0x000000b46c7f7223 */ /* 0x0c0fe2000001007f */
[----:B------:R-:W-:Y:S01]  /*4b40*/  FFMA.FTZ R108, R108, R180, R121 ;  /* 0x000000b46c6c7223 */ /* 0x000fe20000010079 */
[----:B------:R-:W-:Y:S01]  /*4b50*/  FSEL R105, R125, -INF , !P1 ;  /* 0xff8000007d697808 */ /* 0x000fe20004800000 */
[----:B------:R3:W4:Y:S01]  /*4b60*/  MUFU.TANH R121, R104 ;  /* 0x0000006800797308 */ /* 0x0007220000002400 */
[----:B------:R-:W-:Y:S02]  /*4b70*/  FSEL R135, R110, -INF , !P4 ;  /* 0xff8000006e877808 */ /* 0x000fe40006000000 */
[----:B------:R-:W-:Y:S02]  /*4b80*/  FSEL R124, R124, -INF , !P3 ;  /* 0xff8000007c7c7808 */ /* 0x000fe40005800000 */
[----:B------:R-:W-:Y:S01]  /*4b90*/  ISETP.GE.AND P1, PT, R106, R14, PT ;  /* 0x0000000e6a00720c */ /* 0x000fe20003f26270 */
[----:B--2---:R-:W-:Y:S01]  /*4ba0*/  VIADD R82, R8, 0xffffffc1 ;  /* 0xffffffc108527836 */ /* 0x004fe20000000000 */
[C---:B------:R-:W-:Y:S01]  /*4bb0*/  ISETP.GE.AND P4, PT, R106.reuse, R13, PT ;  /* 0x0000000d6a00720c */ /* 0x040fe20003f86270 */
[----:B------:R2:W-:Y:S01]  /*4bc0*/  MUFU.TANH R91, R80 ;  /* 0x00000050005b7308 */ /* 0x0005e20000002400 */
[----:B------:R-:W-:-:S02]  /*4bd0*/  ISETP.GE.AND P3, PT, R106, R12, PT ;  /* 0x0000000c6a00720c */ /* 0x000fc40003f66270 */
[----:B------:R-:W-:Y:S02]  /*4be0*/  I2FP.F32.U32 R106, R106 ;  /* 0x0000006a006a7245 */ /* 0x000fe40000201000 */
[----:B------:R-:W-:Y:S02]  /*4bf0*/  FSEL R251, R127, -INF , !P2 ;  /* 0xff8000007ffb7808 */ /* 0x000fe40005000000 */
[----:B------:R-:W-:Y:S01]  /*4c00*/  ISETP.GE.AND P2, PT, R82, R109, PT ;  /* 0x0000006d5200720c */ /* 0x000fe20003f46270 */
[CC--:B------:R-:W-:Y:S01]  /*4c10*/  FFMA.FTZ R189, R106.reuse, R180.reuse, R113 ;  /* 0x000000b46abd7223 */ /* 0x0c0fe20000010071 */
[-C--:B------:R-:W-:Y:S01]  /*4c20*/  FFMA.FTZ R148, R106, R180.reuse, R197 ;  /* 0x000000b46a947223 */ /* 0x080fe200000100c5 */
[----:B---3--:R-:W-:Y:S01]  /*4c30*/  VIADD R104, R8, 0xffffffc8 ;  /* 0xffffffc808687836 */ /* 0x008fe20000000000 */
[----:B------:R-:W3:Y:S01]  /*4c40*/  MUFU.TANH R125, R88 ;  /* 0x00000058007d7308 */ /* 0x000ee20000002400 */
[CC--:B------:R-:W-:Y:S01]  /*4c50*/  FFMA.FTZ R149, R106.reuse, R180.reuse, R215 ;  /* 0x000000b46a957223 */ /* 0x0c0fe200000100d7 */
[----:B------:R-:W-:Y:S01]  /*4c60*/  FFMA.FTZ R223, R106, R180, R223 ;  /* 0x000000b46adf7223 */ /* 0x000fe200000100df */
[----:B------:R-:W-:-:S02]  /*4c70*/  FSEL R113, R108, -INF , !P0 ;  /* 0xff8000006c717808 */ /* 0x000fc40004000000 */
[----:B------:R-:W-:Y:S02]  /*4c80*/  I2FP.F32.U32 R86, R104 ;  /* 0x0000006800567245 */ /* 0x000fe40000201000 */
[----:B--2---:R-:W-:Y:S01]  /*4c90*/  I2FP.F32.U32 R80, R82 ;  /* 0x0000005200507245 */ /* 0x004fe20000201000 */
[----:B------:R-:W2:Y:S01]  /*4ca0*/  MUFU.TANH R127, R84 ;  /* 0x00000054007f7308 */ /* 0x000ea20000002400 */
[----:B------:R-:W-:Y:S01]  /*4cb0*/  FSEL R189, R189, -INF , !P5 ;  /* 0xff800000bdbd7808 */ /* 0x000fe20006800000 */
[-C--:B-1----:R-:W-:Y:S01]  /*4cc0*/  FFMA.FTZ R137, R86, R180.reuse, R137 ;  /* 0x000000b456897223 */ /* 0x082fe20000010089 */
[----:B------:R-:W-:Y:S01]  /*4cd0*/  FSEL R148, R148, -INF , !P1 ;  /* 0xff80000094947808 */ /* 0x000fe20004800000 */
[CC--:B------:R-:W-:Y:S01]  /*4ce0*/  FFMA.FTZ R177, R80.reuse, R180.reuse, R185 ;  /* 0x000000b450b17223 */ /* 0x0c0fe200000100b9 */
[----:B------:R-:W-:Y:S01]  /*4cf0*/  FFMA.FTZ R146, R80, R180, R191 ;  /* 0x000000b450927223 */ /* 0x000fe200000100bf */
[----:B------:R-:W-:Y:S01]  /*4d00*/  ISETP.GE.AND P0, PT, R82, R14, PT ;  /* 0x0000000e5200720c */ /* 0x000fe20003f06270 */
[-C--:B------:R-:W-:Y:S01]  /*4d10*/  FFMA.FTZ R147, R80, R180.reuse, R213 ;  /* 0x000000b450937223 */ /* 0x080fe200000100d5 */
[----:B------:R-:W-:Y:S01]  /*4d20*/  ISETP.GE.AND P5, PT, R82, R13, PT ;  /* 0x0000000d5200720c */ /* 0x000fe20003fa6270 */
[----:B------:R-:W-:Y:S01]  /*4d30*/  FFMA.FTZ R191, R80, R180, R221 ;  /* 0x000000b450bf7223 */ /* 0x000fe200000100dd */
[----:B------:R-:W-:Y:S01]  /*4d40*/  ISETP.GE.AND P1, PT, R82, R12, PT ;  /* 0x0000000c5200720c */ /* 0x000fe20003f26270 */
[-C--:B----4-:R-:W-:Y:S01]  /*4d50*/  FFMA.FTZ R185, R86, R180.reuse, R121 ;  /* 0x000000b456b97223 */ /* 0x090fe20000010079 */
[----:B------:R-:W-:Y:S01]  /*4d60*/  FSEL R149, R149, -INF , !P4 ;  /* 0xff80000095957808 */ /* 0x000fe20006000000 */
[----:B------:R-:W-:Y:S01]  /*4d70*/  VIADD R82, R8, 0xffffffc9 ;  /* 0xffffffc908527836 */ /* 0x000fe20000000000 */
[----:B------:R-:W-:Y:S01]  /*4d80*/  FSEL R237, R223, -INF , !P3 ;  /* 0xff800000dfed7808 */ /* 0x000fe20005800000 */
[-C--:B------:R-:W-:Y:S01]  /*4d90*/  FFMA.FTZ R115, R86, R180.reuse, R115 ;  /* 0x000000b456737223 */ /* 0x080fe20000010073 */
[----:B------:R-:W-:Y:S01]  /*4da0*/  ISETP.GE.AND P4, PT, R104, R109, PT ;  /* 0x0000006d6800720c */ /* 0x000fe20003f86270 */
[----:B------:R-:W-:Y:S01]  /*4db0*/  FFMA.FTZ R133, R86, R180, R133 ;  /* 0x000000b456857223 */ /* 0x000fe20000010085 */
[----:B------:R-:W-:Y:S01]  /*4dc0*/  ISETP.GE.AND P3, PT, R104, R14, PT ;  /* 0x0000000e6800720c */ /* 0x000fe20003f66270 */
[----:B------:R-:W-:Y:S01]  /*4dd0*/  VIADD R80, R8, 0xffffffd0 ;  /* 0xffffffd008507836 */ /* 0x000fe20000000000 */
[----:B------:R-:W-:Y:S01]  /*4de0*/  FSEL R147, R147, -INF , !P5 ;  /* 0xff80000093937808 */ /* 0x000fe20006800000 */
[----:B------:R1:W-:Y:S01]  /*4df0*/  MUFU.TANH R121, R74 ;  /* 0x0000004a00797308 */ /* 0x0003e20000002400 */
[----:B------:R-:W-:-:S02]  /*4e00*/  FSEL R191, R191, -INF , !P1 ;  /* 0xff800000bfbf7808 */ /* 0x000fc40004800000 */
[----:B------:R-:W-:Y:S02]  /*4e10*/  FSEL R185, R185, -INF , !P4 ;  /* 0xff800000b9b97808 */ /* 0x000fe40006000000 */
[----:B------:R-:W-:Y:S02]  /*4e20*/  FSEL R152, R137, -INF , !P3 ;  /* 0xff80000089987808 */ /* 0x000fe40005800000 */
[C---:B------:R-:W-:Y:S01]  /*4e30*/  ISETP.GE.AND P5, PT, R82.reuse, R109, PT ;  /* 0x0000006d5200720c */ /* 0x040fe20003fa6270 */
[----:B------:R-:W-:Y:S01]  /*4e40*/  MUFU.TANH R7, R7 ;  /* 0x0000000700077308 */ /* 0x000fe20000002400 */
[C---:B------:R-:W-:Y:S02]  /*4e50*/  ISETP.GE.AND P1, PT, R82.reuse, R14, PT ;  /* 0x0000000e5200720c */ /* 0x040fe40003f26270 */
[C---:B------:R-:W-:Y:S02]  /*4e60*/  ISETP.GE.AND P4, PT, R82.reuse, R13, PT ;  /* 0x0000000d5200720c */ /* 0x040fe40003f86270 */
[----:B------:R-:W-:-:S02]  /*4e70*/  ISETP.GE.AND P3, PT, R82, R12, PT ;  /* 0x0000000c5200720c */ /* 0x000fc40003f66270 */
[----:B------:R-:W-:Y:S01]  /*4e80*/  I2FP.F32.U32 R82, R82 ;  /* 0x0000005200527245 */ /* 0x000fe20000201000 */
[----:B------:R-:W-:Y:S01]  /*4e90*/  MUFU.TANH R31, R31 ;  /* 0x0000001f001f7308 */ /* 0x000fe20000002400 */
[----:B------:R-:W-:Y:S01]  /*4ea0*/  FSEL R177, R177, -INF , !P2 ;  /* 0xff800000b1b17808 */ /* 0x000fe20005000000 */
[----:B-1----:R-:W-:Y:S01]  /*4eb0*/  VIADD R74, R8, 0xffffffd1 ;  /* 0xffffffd1084a7836 */ /* 0x002fe20000000000 */
[----:B------:R-:W-:Y:S01]  /*4ec0*/  FSEL R146, R146, -INF , !P0 ;  /* 0xff80000092927808 */ /* 0x000fe20004000000 */
[CC--:B---3--:R-:W-:Y:S01]  /*4ed0*/  FFMA.FTZ R125, R82.reuse, R180.reuse, R125 ;  /* 0x000000b4527d7223 */ /* 0x0c8fe2000001007d */
[-C--:B--2---:R-:W-:Y:S01]  /*4ee0*/  FFMA.FTZ R127, R82, R180.reuse, R127 ;  /* 0x000000b4527f7223 */ /* 0x084fe2000001007f */
[----:B------:R-:W-:Y:S01]  /*4ef0*/  ISETP.GE.AND P2, PT, R104, R13, PT ;  /* 0x0000000d6800720c */ /* 0x000fe20003f46270 */
[----:B------:R-:W-:Y:S01]  /*4f00*/  FFMA.FTZ R91, R82, R180, R91 ;  /* 0x000000b4525b7223 */ /* 0x000fe2000001005b */
[----:B------:R-:W-:Y:S01]  /*4f10*/  ISETP.GE.AND P0, PT, R104, R12, PT ;  /* 0x0000000c6800720c */ /* 0x000fe20003f06270 */
[----:B------:R-:W-:Y:S01]  /*4f20*/  FFMA.FTZ R83, R82, R180, R83 ;  /* 0x000000b452537223 */ /* 0x000fe20000010053 */
[----:B------:R-:W-:Y:S01]  /*4f30*/  FSEL R241, R115, -INF , !P2 ;  /* 0xff80000073f17808 */ /* 0x000fe20005000000 */
[----:B------:R-:W-:Y:S01]  /*4f40*/  MUFU.TANH R4, R4 ;  /* 0x0000000400047308 */ /* 0x000fe20000002400 */
[----:B------:R-:W-:-:S02]  /*4f50*/  FSEL R163, R133, -INF , !P0 ;  /* 0xff80000085a37808 */ /* 0x000fc40004000000 */
[----:B------:R-:W-:Y:S02]  /*4f60*/  FSEL R179, R125, -INF , !P5 ;  /* 0xff8000007db37808 */ /* 0x000fe40006800000 */
[----:B------:R-:W-:Y:S02]  /*4f70*/  FSEL R150, R127, -INF , !P1 ;  /* 0xff8000007f967808 */ /* 0x000fe40004800000 */
[C---:B------:R-:W-:Y:S01]  /*4f80*/  ISETP.GE.AND P2, PT, R80.reuse, R109, PT ;  /* 0x0000006d5000720c */ /* 0x040fe20003f46270 */
[----:B------:R1:W-:Y:S01]  /*4f90*/  MUFU.TANH R115, R66 ;  /* 0x0000004200737308 */ /* 0x0003e20000002400 */
[C---:B------:R-:W-:Y:S02]  /*4fa0*/  ISETP.GE.AND P0, PT, R80.reuse, R14, PT ;  /* 0x0000000e5000720c */ /* 0x040fe40003f06270 */
[C---:B------:R-:W-:Y:S02]  /*4fb0*/  ISETP.GE.AND P5, PT, R80.reuse, R13, PT ;  /* 0x0000000d5000720c */ /* 0x040fe40003fa6270 */
[----:B------:R-:W-:-:S02]  /*4fc0*/  ISETP.GE.AND P1, PT, R80, R12, PT ;  /* 0x0000000c5000720c */ /* 0x000fc40003f26270 */
[----:B------:R-:W-:Y:S01]  /*4fd0*/  I2FP.F32.U32 R80, R80 ;  /* 0x0000005000507245 */ /* 0x000fe20000201000 */
[----:B------:R-:W-:Y:S01]  /*4fe0*/  MUFU.TANH R6, R6 ;  /* 0x0000000600067308 */ /* 0x000fe20000002400 */
[----:B------:R-:W-:Y:S02]  /*4ff0*/  FSEL R165, R91, -INF , !P3 ;  /* 0xff8000005ba57808 */ /* 0x000fe40005800000 */
[----:B------:R-:W-:Y:S01]  /*5000*/  FSEL R157, R83, -INF , !P4 ;  /* 0xff800000539d7808 */ /* 0x000fe20006000000 */
[CC--:B------:R-:W-:Y:S01]  /*5010*/  FFMA.FTZ R161, R80.reuse, R180.reuse, R211 ;  /* 0x000000b450a17223 */ /* 0x0c0fe200000100d3 */
[CC--:B------:R-:W-:Y:S01]  /*5020*/  FFMA.FTZ R136, R80.reuse, R180.reuse, R219 ;  /* 0x000000b450887223 */ /* 0x0c0fe200000100db */
[CC--:B------:R-:W-:Y:S01]  /*5030*/  FFMA.FTZ R107, R80.reuse, R180.reuse, R107 ;  /* 0x000000b4506b7223 */ /* 0x0c0fe2000001006b */
[----:B------:R-:W-:Y:S01]  /*5040*/  FFMA.FTZ R89, R80, R180, R89 ;  /* 0x000000b450597223 */ /* 0x000fe20000010059 */
[----:B------:R2:W3:Y:S01]  /*5050*/  MUFU.TANH R91, R78 ;  /* 0x0000004e005b7308 */ /* 0x0004e20000002400 */
[----:B------:R-:W-:Y:S01]  /*5060*/  VIADD R80, R8, 0xffffffd8 ;  /* 0xffffffd808507836 */ /* 0x000fe20000000000 */
[----:B-1----:R-:W-:-:S02]  /*5070*/  I2FP.F32.U32 R66, R74 ;  /* 0x0000004a00427245 */ /* 0x002fc40000201000 */
[----:B------:R-:W-:Y:S02]  /*5080*/  FSEL R173, R89, -INF , !P1 ;  /* 0xff80000059ad7808 */ /* 0x000fe40004800000 */
[----:B------:R-:W-:Y:S01]  /*5090*/  FSEL R161, R161, -INF , !P2 ;  /* 0xff800000a1a17808 */ /* 0x000fe20005000000 */
[-C--:B------:R-:W-:Y:S01]  /*50a0*/  FFMA.FTZ R5, R66, R180.reuse, R5 ;  /* 0x000000b442057223 */ /* 0x080fe20000010005 */
[----:B------:R-:W-:Y:S01]  /*50b0*/  MUFU.TANH R83, R77 ;  /* 0x0000004d00537308 */ /* 0x000fe20000002400 */
[----:B------:R-:W-:Y:S01]  /*50c0*/  FSEL R136, R136, -INF , !P0 ;  /* 0xff80000088887808 */ /* 0x000fe20004000000 */
[-C--:B------:R-:W-:Y:S01]  /*50d0*/  FFMA.FTZ R171, R66, R180.reuse, R225 ;  /* 0x000000b442ab7223 */ /* 0x080fe200000100e1 */
[----:B------:R-:W-:Y:S01]  /*50e0*/  ISETP.GE.AND P4, PT, R74, R109, PT ;  /* 0x0000006d4a00720c */ /* 0x000fe20003f86270 */
[----:B------:R-:W-:Y:S01]  /*50f0*/  FFMA.FTZ R155, R66, R180, R209 ;  /* 0x000000b4429b7223 */ /* 0x000fe200000100d1 */
[----:B------:R-:W-:Y:S01]  /*5100*/  ISETP.GE.AND P3, PT, R74, R14, PT ;  /* 0x0000000e4a00720c */ /* 0x000fe20003f66270 */
[----:B------:R-:W-:Y:S01]  /*5110*/  FFMA.FTZ R111, R66, R180, R111 ;  /* 0x000000b4426f7223 */ /* 0x000fe2000001006f */
[C---:B------:R-:W-:Y:S01]  /*5120*/  ISETP.GE.AND P2, PT, R74.reuse, R13, PT ;  /* 0x0000000d4a00720c */ /* 0x040fe20003f46270 */
[----:B------:R-:W-:Y:S01]  /*5130*/  MUFU.TANH R89, R76 ;  /* 0x0000004c00597308 */ /* 0x000fe20000002400 */
[----:B------:R-:W-:Y:S01]  /*5140*/  ISETP.GE.AND P0, PT, R74, R12, PT ;  /* 0x0000000c4a00720c */ /* 0x000fe20003f06270 */
[C---:B------:R-:W-:Y:S01]  /*5150*/  VIADD R74, R8.reuse, 0xffffffd9 ;  /* 0xffffffd9084a7836 */ /* 0x040fe20000000000 */
[----:B--2---:R-:W-:Y:S01]  /*5160*/  I2FP.F32.U32 R78, R80 ;  /* 0x00000050004e7245 */ /* 0x004fe20000201000 */
[----:B------:R-:W-:Y:S01]  /*5170*/  VIADD R66, R8, 0xffffffe0 ;  /* 0xffffffe008427836 */ /* 0x000fe20000000000 */
[----:B------:R-:W-:-:S02]  /*5180*/  FSEL R187, R107, -INF , !P5 ;  /* 0xff8000006bbb7808 */ /* 0x000fc40006800000 */
[----:B------:R-:W-:Y:S01]  /*5190*/  ISETP.GE.AND P5, PT, R80, R109, PT ;  /* 0x0000006d5000720c */ /* 0x000fe20003fa6270 */
[CC--:B------:R-:W-:Y:S01]  /*51a0*/  FFMA.FTZ R153, R78.reuse, R180.reuse, R79 ;  /* 0x000000b44e997223 */ /* 0x0c0fe2000001004f */
[----:B---3--:R-:W-:Y:S01]  /*51b0*/  FFMA.FTZ R91, R78, R180, R91 ;  /* 0x000000b44e5b7223 */ /* 0x008fe2000001005b */
[----:B------:R-:W1:Y:S01]  /*51c0*/  MUFU.TANH R79, R64 ;  /* 0x00000040004f7308 */ /* 0x000e620000002400 */
[----:B------:R-:W-:Y:S01]  /*51d0*/  ISETP.GE.AND P1, PT, R80, R14, PT ;  /* 0x0000000e5000720c */ /* 0x000fe20003f26270 */
[CC--:B------:R-:W-:Y:S01]  /*51e0*/  FFMA.FTZ R121, R78.reuse, R180.reuse, R121 ;  /* 0x000000b44e797223 */ /* 0x0c0fe20000010079 */
[----:B------:R-:W-:Y:S01]  /*51f0*/  FSEL R183, R5, -INF , !P2 ;  /* 0xff80000005b77808 */ /* 0x000fe20005000000 */
[----:B------:R-:W-:Y:S01]  /*5200*/  FFMA.FTZ R115, R78, R180, R115 ;  /* 0x000000b44e737223 */ /* 0x000fe20000010073 */
[----:B------:R-:W-:Y:S02]  /*5210*/  FSEL R171, R171, -INF , !P0 ;  /* 0xff800000abab7808 */ /* 0x000fe40004000000 */
[----:B------:R-:W-:Y:S01]  /*5220*/  FSEL R153, R153, -INF , !P5 ;  /* 0xff80000099997808 */ /* 0x000fe20006800000 */
[----:B------:R2:W3:Y:S01]  /*5230*/  MUFU.TANH R77, R58 ;  /* 0x0000003a004d7308 */ /* 0x0004e20000002400 */
        /* <DEDUP_REMOVED lines=8> */
[----:B------:R-:W-:Y:S01]  /*52c0*/  FSEL R134, R111, -INF , !P3 ;  /* 0xff8000006f867808 */ /* 0x000fe20005800000 */
[CC--:B------:R-:W-:Y:S01]  /*52d0*/  FFMA.FTZ R175, R74.reuse, R180.reuse, R73 ;  /* 0x000000b44aaf7223 */ /* 0x0c0fe20000010049 */
[-C--:B-1----:R-:W-:Y:S01]  /*52e0*/  FFMA.FTZ R79, R74, R180.reuse, R79 ;  /* 0x000000b44a4f7223 */ /* 0x082fe2000001004f */
[----:B--2---:R-:W-:Y:S01]  /*52f0*/  VIADD R58, R8, 0xffffffe1 ;  /* 0xffffffe1083a7836 */ /* 0x004fe20000000000 */
[----:B------:R1:W2:Y:S01]  /*5300*/  MUFU.TANH R73, R50 ;  /* 0x0000003200497308 */ /* 0x0002a20000002400 */
[CC--:B------:R-:W-:Y:S01]  /*5310*/  FFMA.FTZ R83, R74.reuse, R180.reuse, R83 ;  /* 0x000000b44a537223 */ /* 0x0c0fe20000010053 */
[----:B------:R-:W-:Y:S01]  /*5320*/  FFMA.FTZ R89, R74, R180, R89 ;  /* 0x000000b44a597223 */ /* 0x000fe20000010059 */
[C---:B------:R-:W-:Y:S02]  /*5330*/  ISETP.GE.AND P4, PT, R80.reuse, R13, PT ;  /* 0x0000000d5000720c */ /* 0x040fe40003f86270 */
[----:B------:R-:W-:Y:S02]  /*5340*/  ISETP.GE.AND P3, PT, R80, R12, PT ;  /* 0x0000000c5000720c */ /* 0x000fe40003f66270 */
[----:B------:R-:W-:Y:S01]  /*5350*/  FSEL R175, R175, -INF , !P5 ;  /* 0xff800000afaf7808 */ /* 0x000fe20006800000 */
[----:B----4-:R-:W-:Y:S01]  /*5360*/  VIADD R56, R8, 0xffffffe8 ;  /* 0xffffffe808387836 */ /* 0x010fe20000000000 */
[----:B------:R-:W-:Y:S01]  /*5370*/  FSEL R167, R79, -INF , !P1 ;  /* 0xff8000004fa77808 */ /* 0x000fe20004800000 */
[----:B------:R-:W-:Y:S01]  /*5380*/  MUFU.TANH R123, R123 ;  /* 0x0000007b007b7308 */ /* 0x000fe20000002400 */
[----:B------:R-:W-:-:S02]  /*5390*/  FSEL R181, R121, -INF , !P4 ;  /* 0xff80000079b57808 */ /* 0x000fc40006000000 */
[----:B------:R-:W-:Y:S02]  /*53a0*/  FSEL R169, R115, -INF , !P3 ;  /* 0xff80000073a97808 */ /* 0x000fe40005800000 */
[----:B------:R-:W-:Y:S02]  /*53b0*/  FSEL R151, R83, -INF , !P2 ;  /* 0xff80000053977808 */ /* 0x000fe40005000000 */
[----:B------:R-:W-:Y:S01]  /*53c0*/  FSEL R126, R89, -INF , !P0 ;  /* 0xff800000597e7808 */ /* 0x000fe20004000000 */
[----:B------:R-:W-:Y:S01]  /*53d0*/  MUFU.TANH R79, R62 ;  /* 0x0000003e004f7308 */ /* 0x000fe20000002400 */
[----:B-1----:R-:W-:Y:S02]  /*53e0*/  I2FP.F32.U32 R50, R58 ;  /* 0x0000003a00327245 */ /* 0x002fe40000201000 */
[CC--:B------:R-:W-:Y:S02]  /*53f0*/  ISETP.GE.AND P5, PT, R58.reuse, R109.reuse, PT ;  /* 0x0000006d3a00720c */ /* 0x0c0fe40003fa6270 */
[----:B------:R-:W-:Y:S01]  /*5400*/  ISETP.GE.AND P1, PT, R58, R14, PT ;  /* 0x0000000e3a00720c */ /* 0x000fe20003f26270 */
[CC--:B------:R-:W-:Y:S01]  /*5410*/  FFMA.FTZ R33, R50.reuse, R180.reuse, R33 ;  /* 0x000000b432217223 */ /* 0x0c0fe20000010021 */
        /* <DEDUP_REMOVED lines=8> */
[----:B------:R-:W-:Y:S01]  /*54a0*/  VIADD R29, R8, 0xfffffff0 ;  /* 0xfffffff0081d7836 */ /* 0x000fe20000000000 */
[----:B------:R-:W-:-:S02]  /*54b0*/  I2FP.F32.U32 R66, R66 ;  /* 0x0000004200427245 */ /* 0x000fc40000201000 */
[----:B------:R-:W-:Y:S02]  /*54c0*/  FSEL R141, R33, -INF , !P5 ;  /* 0xff800000218d7808 */ /* 0x000fe40006800000 */
[----:B------:R-:W-:Y:S01]  /*54d0*/  FSEL R110, R35, -INF , !P1 ;  /* 0xff800000236e7808 */ /* 0x000fe20004800000 */
[----:B------:R-:W1:Y:S01]  /*54e0*/  MUFU.TANH R33, R60 ;  /* 0x0000003c00217308 */ /* 0x000e620000002400 */
[CC--:B------:R-:W-:Y:S01]  /*54f0*/  FFMA.FTZ R7, R66.reuse, R180.reuse, R7 ;  /* 0x000000b442077223 */ /* 0x0c0fe20000010007 */
[CC--:B------:R-:W-:Y:S01]  /*5500*/  FFMA.FTZ R133, R66.reuse, R180.reuse, R227 ;  /* 0x000000b442857223 */ /* 0x0c0fe200000100e3 */
[CC--:B------:R-:W-:Y:S01]  /*5510*/  FFMA.FTZ R121, R66.reuse, R180.reuse, R239 ;  /* 0x000000b442797223 */ /* 0x0c0fe200000100ef */
[----:B------:R-:W-:Y:S01]  /*5520*/  FFMA.FTZ R85, R66, R180, R85 ;  /* 0x000000b442557223 */ /* 0x000fe20000010055 */
[----:B------:R-:W-:Y:S02]  /*5530*/  ISETP.GE.AND P5, PT, R56, R13, PT ;  /* 0x0000000d3800720c */ /* 0x000fe40003fa6270 */
[----:B------:R-:W-:Y:S01]  /*5540*/  FSEL R145, R7, -INF , !P4 ;  /* 0xff80000007917808 */ /* 0x000fe20006000000 */
[----:B------:R-:W4:Y:S01]  /*5550*/  MUFU.TANH R35, R54 ;  /* 0x0000003600237308 */ /* 0x000f220000002400 */
[----:B------:R-:W-:Y:S01]  /*5560*/  VIADD R7, R8, 0xffffffe9 ;  /* 0xffffffe908077836 */ /* 0x000fe20000000000 */
[----:B------:R-:W-:-:S02]  /*5570*/  FSEL R133, R133, -INF , !P2 ;  /* 0xff80000085857808 */ /* 0x000fc40005000000 */
[----:B------:R-:W-:Y:S02]  /*5580*/  FSEL R121, R121, -INF , !P0 ;  /* 0xff80000079797808 */ /* 0x000fe40004000000 */
[C---:B------:R-:W-:Y:S02]  /*5590*/  ISETP.GE.AND P2, PT, R56.reuse, R109, PT ;  /* 0x0000006d3800720c */ /* 0x040fe40003f46270 */
[C---:B------:R-:W-:Y:S01]  /*55a0*/  ISETP.GE.AND P0, PT, R56.reuse, R14, PT ;  /* 0x0000000e3800720c */ /* 0x040fe20003f06270 */
[----:B------:R-:W-:Y:S01]  /*55b0*/  MUFU.TANH R28, R28 ;  /* 0x0000001c001c7308 */ /* 0x000fe20000002400 */
[----:B------:R-:W-:Y:S02]  /*55c0*/  ISETP.GE.AND P1, PT, R56, R12, PT ;  /* 0x0000000c3800720c */ /* 0x000fe40003f26270 */
[----:B------:R-:W-:Y:S02]  /*55d0*/  FSEL R112, R85, -INF , !P3 ;  /* 0xff80000055707808 */ /* 0x000fe40005800000 */
[----:B------:R-:W-:-:S02]  /*55e0*/  I2FP.F32.U32 R56, R56 ;  /* 0x0000003800387245 */ /* 0x000fc40000201000 */
[----:B------:R-:W-:Y:S01]  /*55f0*/  I2FP.F32.U32 R50, R7 ;  /* 0x0000000700327245 */ /* 0x000fe20000201000 */
[----:B------:R-:W-:Y:S01]  /*5600*/  MUFU.TANH R17, R17 ;  /* 0x0000001100117308 */ /* 0x000fe20000002400 */
[----:B------:R-:W-:Y:S01]  /*5610*/  ISETP.GE.AND P4, PT, R58, R13, PT ;  /* 0x0000000d3a00720c */ /* 0x000fe20003f86270 */
[----:B---3--:R-:W-:Y:S01]  /*5620*/  FFMA.FTZ R77, R56, R180, R77 ;  /* 0x000000b4384d7223 */ /* 0x008fe2000001004d */
[----:B------:R-:W-:Y:S01]  /*5630*/  ISETP.GE.AND P3, PT, R58, R12, PT ;  /* 0x0000000c3a00720c */ /* 0x000fe20003f66270 */
[-C--:B--2---:R-:W-:Y:S01]  /*5640*/  FFMA.FTZ R73, R56, R180.reuse, R73 ;  /* 0x000000b438497223 */ /* 0x084fe20000010049 */
[----:B------:R-:W-:Y:S01]  /*5650*/  FSEL R127, R127, -INF , !P4 ;  /* 0xff8000007f7f7808 */ /* 0x000fe20006000000 */
[CC--:B-1----:R-:W-:Y:S01]  /*5660*/  FFMA.FTZ R33, R50.reuse, R180.reuse, R33 ;  /* 0x000000b432217223 */ /* 0x0c2fe20000010021 */
[----:B------:R-:W-:Y:S01]  /*5670*/  FSEL R115, R31, -INF , !P3 ;  /* 0xff8000001f737808 */ /* 0x000fe20005800000 */
[----:B----4-:R-:W-:Y:S01]  /*5680*/  FFMA.FTZ R35, R50, R180, R35 ;  /* 0x000000b432237223 */ /* 0x010fe20000010023 */
[C---:B------:R-:W-:Y:S01]  /*5690*/  ISETP.GE.AND P4, PT, R7.reuse, R109, PT ;  /* 0x0000006d0700720c */ /* 0x040fe20003f86270 */
[----:B------:R-:W1:Y:S01]  /*56a0*/  MUFU.TANH R31, R48 ;  /* 0x00000030001f7308 */ /* 0x000e620000002400 */
[----:B------:R-:W-:Y:S01]  /*56b0*/  ISETP.GE.AND P3, PT, R7, R14, PT ;  /* 0x0000000e0700720c */ /* 0x000fe20003f66270 */
[CC--:B------:R-:W-:Y:S01]  /*56c0*/  FFMA.FTZ R79, R56.reuse, R180.reuse, R79 ;  /* 0x000000b4384f7223 */ /* 0x0c0fe2000001004f */
[----:B------:R-:W-:Y:S01]  /*56d0*/  FSEL R125, R77, -INF , !P5 ;  /* 0xff8000004d7d7808 */ /* 0x000fe20006800000 */
[-C--:B------:R-:W-:Y:S01]  /*56e0*/  FFMA.FTZ R83, R56, R180.reuse, R83 ;  /* 0x000000b438537223 */ /* 0x080fe20000010053 */
[----:B------:R-:W-:Y:S01]  /*56f0*/  FSEL R111, R73, -INF , !P1 ;  /* 0xff800000496f7808 */ /* 0x000fe20004800000 */
[----:B------:R-:W-:Y:S01]  /*5700*/  FFMA.FTZ R5, R50, R180, R5 ;  /* 0x000000b432057223 */ /* 0x000fe20000010005 */
[----:B------:R-:W-:Y:S01]  /*5710*/  FSEL R137, R33, -INF , !P4 ;  /* 0xff80000021897808 */ /* 0x000fe20006000000 */
[----:B------:R-:W2:Y:S01]  /*5720*/  MUFU.TANH R15, R15 ;  /* 0x0000000f000f7308 */ /* 0x000ea20000002400 */
[----:B------:R-:W-:-:S02]  /*5730*/  FSEL R106, R35, -INF , !P3 ;  /* 0xff800000236a7808 */ /* 0x000fc40005800000 */
[C---:B------:R-:W-:Y:S02]  /*5740*/  ISETP.GE.AND P5, PT, R29.reuse, R109, PT ;  /* 0x0000006d1d00720c */ /* 0x040fe40003fa6270 */
[C---:B------:R-:W-:Y:S02]  /*5750*/  ISETP.GE.AND P1, PT, R29.reuse, R14, PT ;  /* 0x0000000e1d00720c */ /* 0x040fe40003f26270 */
[C---:B------:R-:W-:Y:S01]  /*5760*/  ISETP.GE.AND P4, PT, R29.reuse, R13, PT ;  /* 0x0000000d1d00720c */ /* 0x040fe20003f86270 */
[----:B------:R-:W-:Y:S01]  /*5770*/  MUFU.TANH R11, R11 ;  /* 0x0000000b000b7308 */ /* 0x000fe20000002400 */
[----:B------:R-:W-:Y:S01]  /*5780*/  BAR.SYNC.DEFER_BLOCKING 0x0 ;  /* 0x0000000000007b1d */ /* 0x000fe20000010000 */
[----:B------:R-:W-:Y:S01]  /*5790*/  ISETP.GE.AND P3, PT, R29, R12, PT ;  /* 0x0000000c1d00720c */ /* 0x000fe20003f66270 */
[----:B-1----:R-:W-:Y:S01]  /*57a0*/  FFMA.FTZ R31, R50, R180, R31 ;  /* 0x000000b4321f7223 */ /* 0x002fe2000001001f */
[----:B------:R-:W-:Y:S02]  /*57b0*/  I2FP.F32.U32 R29, R29 ;  /* 0x0000001d001d7245 */ /* 0x000fe40000201000 */
[----:B------:R-:W-:-:S02]  /*57c0*/  FSEL R139, R79, -INF , !P2 ;  /* 0xff8000004f8b7808 */ /* 0x000fc40005000000 */
[----:B------:R-:W-:Y:S01]  /*57d0*/  FSEL R108, R83, -INF , !P0 ;  /* 0xff800000536c7808 */ /* 0x000fe20004000000 */
[CC--:B------:R-:W-:Y:S01]  /*57e0*/  FFMA.FTZ R77, R29.reuse, R180.reuse, R4 ;  /* 0x000000b41d4d7223 */ /* 0x0c0fe20000010004 */
[CC--:B------:R-:W-:Y:S01]  /*57f0*/  FFMA.FTZ R6, R29.reuse, R180.reuse, R6 ;  /* 0x000000b41d067223 */ /* 0x0c0fe20000010006 */
[CC--:B------:R-:W-:Y:S01]  /*5800*/  FFMA.FTZ R30, R29.reuse, R180.reuse, R30 ;  /* 0x000000b41d1e7223 */ /* 0x0c0fe2000001001e */
[----:B------:R-:W-:Y:S01]  /*5810*/  FFMA.FTZ R85, R29, R180, R123 ;  /* 0x000000b41d557223 */ /* 0x000fe2000001007b */
[----:B------:R-:W-:Y:S01]  /*5820*/  VIADD R29, R8, 0xfffffff1 ;  /* 0xfffffff1081d7836 */ /* 0x000fe20000000000 */
[----:B------:R-:W-:Y:S01]  /*5830*/  ISETP.GE.AND P2, PT, R7, R13, PT ;  /* 0x0000000d0700720c */ /* 0x000fe20003f46270 */
[----:B------:R-:W1:Y:S01]  /*5840*/  MUFU.TANH R101, R101 ;  /* 0x0000006500657308 */ /* 0x000e620000002400 */
[----:B------:R-:W-:Y:S01]  /*5850*/  FSEL R76, R6, -INF , !P1 ;  /* 0xff800000064c7808 */ /* 0x000fe20004800000 */
[----:B------:R-:W-:Y:S01]  /*5860*/  VIADD R4, R8, 0xfffffff9 ;  /* 0xfffffff908047836 */ /* 0x000fe20000000000 */
[----:B------:R-:W-:-:S02]  /*5870*/  I2FP.F32.U32 R6, R29 ;  /* 0x0000001d00067245 */ /* 0x000fc40000201000 */
[----:B------:R-:W-:Y:S02]  /*5880*/  ISETP.GE.AND P0, PT, R7, R12, PT ;  /* 0x0000000c0700720c */ /* 0x000fe40003f06270 */
[----:B------:R-:W-:Y:S01]  /*5890*/  FSEL R77, R77, -INF , !P5 ;  /* 0xff8000004d4d7808 */ /* 0x000fe20006800000 */
[----:B------:R-:W3:Y:S01]  /*58a0*/  MUFU.TANH R7, R42 ;  /* 0x0000002a00077308 */ /* 0x000ee20000002400 */
[CC--:B------:R-:W-:Y:S01]  /*58b0*/  FFMA.FTZ R89, R6.reuse, R180.reuse, R28 ;  /* 0x000000b406597223 */ /* 0x0c0fe2000001001c */
[----:B------:R-:W-:Y:S01]  /*58c0*/  ISETP.GE.AND P5, PT, R29, R13, PT ;  /* 0x0000000d1d00720c */ /* 0x000fe20003fa6270 */
[CC--:B------:R-:W-:Y:S01]  /*58d0*/  FFMA.FTZ R17, R6.reuse, R180.reuse, R17 ;  /* 0x000000b406117223 */ /* 0x0c0fe20000010011 */
[----:B------:R-:W-:Y:S01]  /*58e0*/  FSEL R123, R5, -INF , !P2 ;  /* 0xff800000057b7808 */ /* 0x000fe20005000000 */
[CC--:B------:R-:W-:Y:S01]  /*58f0*/  FFMA.FTZ R74, R6.reuse, R180.reuse, R131 ;  /* 0x000000b4064a7223 */ /* 0x0c0fe20000010083 */
[----:B------:R-:W-:Y:S01]  /*5900*/  FSEL R89, R89, -INF , !P5 ;  /* 0xff80000059597808 */ /* 0x000fe20006800000 */
[----:B--2---:R-:W-:Y:S01]  /*5910*/  FFMA.FTZ R15, R6, R180, R15 ;  /* 0x000000b4060f7223 */ /* 0x004fe2000001000f */
[----:B------:R-:W2:Y:S01]  /*5920*/  MUFU.TANH R103, R103 ;  /* 0x0000006700677308 */ /* 0x000ea20000002400 */
[----:B------:R-:W-:-:S02]  /*5930*/  ISETP.NE.AND P5, PT, R118, 0x1, PT ;  /* 0x000000017600780c */ /* 0x000fc40003fa5270 */
[----:B------:R-:W-:Y:S02]  /*5940*/  FSEL R107, R31, -INF , !P0 ;  /* 0xff8000001f6b7808 */ /* 0x000fe40004000000 */
[----:B------:R-:W-:Y:S02]  /*5950*/  I2FP.F32.U32 R28, R4 ;  /* 0x00000004001c7245 */ /* 0x000fe40000201000 */
[C---:B------:R-:W-:Y:S02]  /*5960*/  ISETP.GE.AND P2, PT, R29.reuse, R109, PT ;  /* 0x0000006d1d00720c */ /* 0x040fe40003f46270 */
[----:B------:R-:W-:Y:S01]  /*5970*/  ISETP.GE.AND P0, PT, R29, R14, PT ;  /* 0x0000000e1d00720c */ /* 0x000fe20003f06270 */
[-C--:B-1----:R-:W-:Y:S01]  /*5980*/  FFMA.FTZ R73, R28, R180.reuse, R101 ;  /* 0x000000b41c497223 */ /* 0x082fe20000010065 */
[----:B------:R-:W-:Y:S01]  /*5990*/  FSEL R91, R30, -INF , !P4 ;  /* 0xff8000001e5b7808 */ /* 0x000fe20006000000 */
[CC--:B---3--:R-:W-:Y:S01]  /*59a0*/  FFMA.FTZ R7, R28.reuse, R180.reuse, R7 ;  /* 0x000000b41c077223 */ /* 0x0c8fe20000010007 */
[----:B------:R-:W-:Y:S01]  /*59b0*/  FSEL R85, R85, -INF , !P3 ;  /* 0xff80000055557808 */ /* 0x000fe20005800000 */
[----:B------:R-:W-:Y:S01]  /*59c0*/  FFMA.FTZ R11, R28, R180, R11 ;  /* 0x000000b41c0b7223 */ /* 0x000fe2000001000b */
[----:B------:R-:W-:-:S02]  /*59d0*/  FSEL R78, R17, -INF , !P2 ;  /* 0xff800000114e7808 */ /* 0x000fc40005000000 */
[----:B------:R-:W-:Y:S01]  /*59e0*/  FSEL R74, R74, -INF , !P0 ;  /* 0xff8000004a4a7808 */ /* 0x000fe20004000000 */
[----:B--2---:R-:W-:Y:S01]  /*59f0*/  FFMA.FTZ R68, R28, R180, R103 ;  /* 0x000000b41c447223 */ /* 0x004fe20000010067 */
[----:B------:R-:W-:Y:S02]  /*5a00*/  ISETP.GE.AND P1, PT, R29, R12, PT ;  /* 0x0000000c1d00720c */ /* 0x000fe40003f26270 */
[C---:B------:R-:W-:Y:S02]  /*5a10*/  ISETP.GE.AND P4, PT, R4.reuse, R109, PT ;  /* 0x0000006d0400720c */ /* 0x040fe40003f86270 */
[C---:B------:R-:W-:Y:S02]  /*5a20*/  ISETP.GE.AND P3, PT, R4.reuse, R14, PT ;  /* 0x0000000e0400720c */ /* 0x040fe40003f66270 */
        /* <DEDUP_REMOVED lines=20> */
[--C-:B------:R-:W-:Y:S02]  /*5b70*/  @!P0 LEA.HI.X R4, R2, R197, R3.reuse, 0x5, P3 ;  /* 0x000000c502048211 */ /* 0x100fe400018f2c03 */
[----:B------:R-:W-:Y:S02]  /*5b80*/  @!P0 LEA R200, P3, R6, R231, 0x1 ;  /* 0x000000e706c88211 */ /* 0x000fe400078608ff */
[----:B------:R-:W-:-:S02]  /*5b90*/  @!P0 LEA.HI.X R28, R2, R197, R3, 0x6, P2 ;  /* 0x000000c5021c8211 */ /* 0x000fc400010f3403 */
[----:B------:R-:W-:Y:S02]  /*5ba0*/  @!P1 LEA.HI.X R203, R196, R235, R197, 0x1, P4 ;  /* 0x000000ebc4cb9211 */ /* 0x000fe400020f0cc5 */
        /* <DEDUP_REMOVED lines=29> */
.L_x_706:
[----:B------:R-:W-:Y:S05]  /*5d80*/  BSYNC.RECONVERGENT B0 ;  /* 0x0000000000007941 */ /* 0x000fea0003800200 */
.L_x_705:
[----:B------:R-:W0:Y:S02]  /*5d90*/  LDGDEPBAR ;  /* 0x00000000000079af */ /* 0x000e240000000000 */
.L_x_704:
[----:B------:R-:W-:Y:S01]  /*5da0*/  FMNMX3.FTZ R4, R61, R47, R63, !PT ;  /* 0x0000002f3d047276 */ /* 0x000fe2000781003f */
[----:B------:R-:W3:Y:S01]  /*5db0*/  LDCU UR5, c[0x0][0x45c] ;  /* 0x00008b80ff0577ac */ /* 0x000ee20008000800 */
[----:B------:R-:W-:Y:S02]  /*5dc0*/  FMNMX3.FTZ R28, R67, R52, R46, !PT ;  /* 0x00000034431c7276 */ /* 0x000fe4000781002e */
[----:B------:R-:W-:Y:S02]  /*5dd0*/  FMNMX3.FTZ R4, R4, R57, R45, !PT ;  /* 0x0000003904047276 */ /* 0x000fe4000781002d */
[----:B------:R-:W-:Y:S02]  /*5de0*/  FMNMX3.FTZ R28, R28, R55, R41, !PT ;  /* 0x000000371c1c7276 */ /* 0x000fe40007810029 */
[----:B------:R-:W-:Y:S02]  /*5df0*/  FMNMX3.FTZ R4, R4, R43, R51, !PT ;  /* 0x0000002b04047276 */ /* 0x000fe40007810033 */
[----:B------:R-:W-:-:S02]  /*5e00*/  FMNMX3.FTZ R28, R28, R49, R22, !PT ;  /* 0x000000311c1c7276 */ /* 0x000fc40007810016 */
[----:B------:R-:W-:Y:S02]  /*5e10*/  FMNMX3.FTZ R4, R4, R37, R97, !PT ;  /* 0x0000002504047276 */ /* 0x000fe40007810061 */
[----:B--2---:R-:W-:Y:S02]  /*5e20*/  FMNMX3.FTZ R6, R71, R44, R59, !PT ;  /* 0x0000002c47067276 */ /* 0x004fe4000781003b */
        /* <DEDUP_REMOVED lines=48> */
[----:B------:R-:W-:Y:S02]  /*6130*/  FMNMX.FTZ R15, R86, R15, !PT ;  /* 0x0000000f560f7209 */ /* 0x000fe40007810000 */
[----:B------:R-:W-:Y:S02]  /*6140*/  FMNMX3.FTZ R5, R5, R126, R112, !PT ;  /* 0x0000007e05057276 */ /* 0x000fe40007810070 */
[----:B------:R-:W-:Y:S01]  /*6150*/  FMNMX3.FTZ R6, R6, R107, R85, !PT ;  /* 0x0000006b06067276 */ /* 0x000fe20007810055 */
[----:B------:R-:W4:Y:S01]  /*6160*/  SHFL.BFLY PT, R28, R15, 0x2, 0x1f ;  /* 0x0c401f000f1c7f89 */ /* 0x000f2200000e0000 */
[----:B------:R-:W-:Y:S02]  /*6170*/  FMNMX3.FTZ R5, R5, R110, R108, !PT ;  /* 0x0000006e05057276 */ /* 0x000fe4000781006c */
[----:B------:R-:W-:-:S02]  /*6180*/  FMNMX3.FTZ R6, R6, R83, R81, !PT ;  /* 0x0000005306067276 */ /* 0x000fc40007810051 */
[----:B------:R-:W-:Y:S02]  /*6190*/  FMNMX3.FTZ R5, R5, R106, R76, !PT ;  /* 0x0000006a05057276 */ /* 0x000fe4000781004c */
[----:B------:R-:W-:Y:S02]  /*61a0*/  FMNMX.FTZ R11, R79, R6, !PT ;  /* 0x000000064f0b7209 */ /* 0x000fe40007810000 */
[----:B------:R-:W-:Y:S02]  /*61b0*/  FMNMX3.FTZ R5, R5, R74, R70, !PT ;  /* 0x0000004a05057276 */ /* 0x000fe40007810046 */
[----:B--2---:R-:W-:Y:S01]  /*61c0*/  FMNMX.FTZ R7, R4, R7, !PT ;  /* 0x0000000704077209 */ /* 0x004fe20007810000 */
[----:B------:R-:W2:Y:S01]  /*61d0*/  SHFL.BFLY PT, R6, R11, 0x2, 0x1f ;  /* 0x0c401f000b067f89 */ /* 0x000ea200000e0000 */
[----:B------:R-:W-:Y:S02]  /*61e0*/  FMNMX.FTZ R5, R68, R5, !PT ;  /* 0x0000000544057209 */ /* 0x000fe40007810000 */
[----:B------:R-:W-:Y:S01]  /*61f0*/  IADD3 R239, PT, PT, R143, R142, RZ ;  /* 0x0000008e8fef7210 */ /* 0x000fe20007ffe0ff */
[----:B------:R-:W5:Y:S01]  /*6200*/  SHFL.BFLY PT, R132, R7, 0x1, 0x1f ;  /* 0x0c201f0007847f89 */ /* 0x000f6200000e0000 */
[----:B------:R-:W-:-:S02]  /*6210*/  MOV R186, 0xffffffff ;  /* 0xffffffff00ba7802 */ /* 0x000fc40000000f00 */
[----:B------:R-:W-:Y:S01]  /*6220*/  LEA R239, R239, UR4, 0x1 ;  /* 0x00000004efef7c11 */ /* 0x000fe2000f8e08ff */
[----:B------:R-:W1:Y:S03]  /*6230*/  SHFL.BFLY PT, R4, R5, 0x2, 0x1f ;  /* 0x0c401f0005047f89 */ /* 0x000e6600000e0000 */
[----:B------:R-:W-:Y:S01]  /*6240*/  IADD3 R84, PT, PT, R140, R239, RZ ;  /* 0x000000ef8c547210 */ /* 0x000fe20007ffe0ff */
[----:B------:R-:W-:Y:S01]  /*6250*/  LDSM.16.MT88.4 R212, [R239+0x4000] ;  /* 0x00400000efd4783b */ /* 0x000fe20000004200 */
[----:B----4-:R-:W-:Y:S02]  /*6260*/  FMNMX.FTZ R28, R15, R28, !PT ;  /* 0x0000001c0f1c7209 */ /* 0x010fe40007810000 */
[----:B------:R-:W-:-:S03]  /*6270*/  IADD3 R238, PT, PT, R239, 0x4000, RZ ;  /* 0x00004000efee7810 */ /* 0x000fc60007ffe0ff */
[----:B------:R-:W4:Y:S01]  /*6280*/  SHFL.BFLY PT, R15, R28, 0x1, 0x1f ;  /* 0x0c201f001c0f7f89 */ /* 0x000f2200000e0000 */
[----:B--2---:R-:W-:Y:S02]  /*6290*/  FMNMX.FTZ R6, R11, R6, !PT ;  /* 0x000000060b067209 */ /* 0x004fe40007810000 */
[----:B-----5:R-:W-:-:S03]  /*62a0*/  FMNMX.FTZ R132, R7, R132, !PT ;  /* 0x0000008407847209 */ /* 0x020fc60007810000 */
[----:B------:R-:W2:Y:S01]  /*62b0*/  SHFL.BFLY PT, R11, R6, 0x1, 0x1f ;  /* 0x0c201f00060b7f89 */ /* 0x000ea200000e0000 */
[----:B-1----:R-:W-:Y:S01]  /*62c0*/  FMNMX.FTZ R4, R5, R4, !PT ;  /* 0x0000000405047209 */ /* 0x002fe20007810000 */
[C---:B---3--:R-:W-:Y:S01]  /*62d0*/  FMUL.FTZ R80, R132.reuse, UR5 ;  /* 0x0000000584507c20 */ /* 0x048fe20008410000 */
[----:B------:R-:W-:-:S03]  /*62e0*/  FSETP.NEU.FTZ.AND P1, PT, R132, -INF , PT ;  /* 0xff8000008400780b */ /* 0x000fc60003f3d000 */
[----:B------:R-:W1:Y:S01]  /*62f0*/  SHFL.BFLY PT, R131, R4, 0x1, 0x1f ;  /* 0x0c201f0004837f89 */ /* 0x000e6200000e0000 */
[----:B------:R-:W-:Y:S02]  /*6300*/  FSEL R80, R80, RZ, P1 ;  /* 0x000000ff50507208 */ /* 0x000fe40000800000 */
[----:B----4-:R-:W-:-:S03]  /*6310*/  FMNMX.FTZ R15, R28, R15, !PT ;  /* 0x0000000f1c0f7209 */ /* 0x010fc60007810000 */
[--C-:B------:R-:W-:Y:S01]  /*6320*/  FFMA.FTZ R5, R61, UR5, -R80.reuse ;  /* 0x000000053d057c23 */ /* 0x100fe20008010850 */
[--C-:B------:R-:W-:Y:S01]  /*6330*/  FFMA.FTZ R66, R47, UR5, -R80.reuse ;  /* 0x000000052f427c23 */ /* 0x100fe20008010850 */
[--C-:B------:R-:W-:Y:S01]  /*6340*/  FFMA.FTZ R58, R57, UR5, -R80.reuse ;  /* 0x00000005393a7c23 */ /* 0x100fe20008010850 */
[C---:B------:R-:W-:Y:S01]  /*6350*/  FSETP.NEU.FTZ.AND P0, PT, R15.reuse, -INF , PT ;  /* 0xff8000000f00780b */ /* 0x040fe20003f1d000 */
[----:B------:R-:W-:Y:S01]  /*6360*/  FMUL.FTZ R88, R15, UR5 ;  /* 0x000000050f587c20 */ /* 0x000fe20008410000 */
[----:B------:R-:W-:Y:S01]  /*6370*/  LDSM.16.MT88.4 R28, [R239+0x4400] ;  /* 0x00440000ef1c783b */ /* 0x000fe20000004200 */
[--C-:B------:R-:W-:Y:S01]  /*6380*/  FFMA.FTZ R50, R43, UR5, -R80.reuse ;  /* 0x000000052b327c23 */ /* 0x100fe20008010850 */
[----:B------:R-:W-:Y:S01]  /*6390*/  MUFU.EX2 R66, R66 ;  /* 0x0000004200427308 */ /* 0x000fe20000000800 */
[--C-:B------:R-:W-:Y:S01]  /*63a0*/  FFMA.FTZ R114, R129, UR5, -R80.reuse ;  /* 0x0000000581727c23 */ /* 0x100fe20008010850 */
[----:B------:R-:W-:Y:S01]  /*63b0*/  FSEL R88, R88, RZ, P0 ;  /* 0x000000ff58587208 */ /* 0x000fe20000000000 */
[--C-:B------:R-:W-:Y:S01]  /*63c0*/  FFMA.FTZ R245, R245, UR5, -R80.reuse ;  /* 0x00000005f5f57c23 */ /* 0x100fe20008010850 */
[----:B--2---:R-:W-:Y:S01]  /*63d0*/  FMNMX.FTZ R11, R6, R11, !PT ;  /* 0x0000000b060b7209 */ /* 0x004fe20007810000 */
[----:B------:R-:W-:Y:S01]  /*63e0*/  MUFU.EX2 R58, R58 ;  /* 0x0000003a003a7308 */ /* 0x000fe20000000800 */
[----:B------:R-:W-:Y:S01]  /*63f0*/  FFMA.FTZ R243, R243, UR5, -R80 ;  /* 0x00000005f3f37c23 */ /* 0x000fe20008010850 */
[--C-:B------:R-:W-:Y:S01]  /*6400*/  FFMA.FTZ R62, R67, UR5, -R88.reuse ;  /* 0x00000005433e7c23 */ /* 0x100fe20008010858 */
[C---:B------:R-:W-:Y:S01]  /*6410*/  FSETP.NEU.FTZ.AND P0, PT, R11.reuse, -INF , PT ;  /* 0xff8000000b00780b */ /* 0x040fe20003f1d000 */
[----:B------:R-:W-:Y:S01]  /*6420*/  FMUL.FTZ R82, R11, UR5 ;  /* 0x000000050b527c20 */ /* 0x000fe20008410000 */
[----:B------:R2:W-:Y:S01]  /*6430*/  MUFU.EX2 R67, R5 ;  /* 0x0000000500437308 */ /* 0x0005e20000000800 */
[----:B-1----:R-:W-:Y:S01]  /*6440*/  FMNMX.FTZ R131, R4, R131, !PT ;  /* 0x0000008304837209 */ /* 0x002fe20007810000 */
[--C-:B------:R-:W-:Y:S01]  /*6450*/  FFMA.FTZ R61, R52, UR5, -R88.reuse ;  /* 0x00000005343d7c23 */ /* 0x100fe20008010858 */
[--C-:B------:R-:W-:Y:S01]  /*6460*/  FFMA.FTZ R54, R55, UR5, -R88.reuse ;  /* 0x0000000537367c23 */ /* 0x100fe20008010858 */
[----:B------:R-:W-:Y:S01]  /*6470*/  FSEL R82, R82, RZ, P0 ;  /* 0x000000ff52527208 */ /* 0x000fe20000000000 */
[--C-:B------:R-:W-:Y:S01]  /*6480*/  FFMA.FTZ R46, R46, UR5, -R88.reuse ;  /* 0x000000052e2e7c23 */ /* 0x100fe20008010858 */
[----:B------:R-:W-:Y:S01]  /*6490*/  FSETP.NEU.FTZ.AND P0, PT, R131, -INF , PT ;  /* 0xff8000008300780b */ /* 0x000fe20003f1d000 */
[----:B------:R-:W-:Y:S01]  /*64a0*/  MUFU.EX2 R62, R62 ;  /* 0x0000003e003e7308 */ /* 0x000fe20000000800 */
[----:B------:R-:W-:Y:S01]  /*64b0*/  FFMA.FTZ R42, R49, UR5, -R88 ;  /* 0x00000005312a7c23 */ /* 0x000fe20008010858 */
[--C-:B------:R-:W-:Y:S01]  /*64c0*/  FFMA.FTZ R60, R71, UR5, -R82.reuse ;  /* 0x00000005473c7c23 */ /* 0x100fe20008010852 */
[----:B------:R-:W-:Y:S01]  /*64d0*/  FMUL.FTZ R71, R131, UR5 ;  /* 0x0000000583477c20 */ /* 0x000fe20008410000 */
[--C-:B------:R-:W-:Y:S01]  /*64e0*/  FFMA.FTZ R52, R59, UR5, -R82.reuse ;  /* 0x000000053b347c23 */ /* 0x100fe20008010852 */
[--C-:B------:R-:W-:Y:S01]  /*64f0*/  FFMA.FTZ R17, R65, UR5, -R82.reuse ;  /* 0x0000000541117c23 */ /* 0x100fe20008010852 */
[----:B------:R-:W-:Y:S01]  /*6500*/  FFMA.FTZ R44, R44, UR5, -R82 ;  /* 0x000000052c2c7c23 */ /* 0x000fe20008010852 */
[----:B--2---:R-:W1:Y:S01]  /*6510*/  LDSM.16.MT88.4 R4, [R84+0x4000] ;  /* 0x004000005404783b */ /* 0x004e620000004200 */
[----:B------:R-:W-:Y:S01]  /*6520*/  FSEL R71, R71, RZ, P0 ;  /* 0x000000ff47477208 */ /* 0x000fe20000000000 */
[----:B------:R2:W-:Y:S01]  /*6530*/  MUFU.EX2 R47, R17 ;  /* 0x00000011002f7308 */ /* 0x0005e20000000800 */
[----:B------:R-:W-:Y:S01]  /*6540*/  FFMA.FTZ R65, R63, UR5, -R80 ;  /* 0x000000053f417c23 */ /* 0x000fe20008010850 */
[--C-:B------:R-:W-:Y:S01]  /*6550*/  FFMA.FTZ R35, R53, UR5, -R82.reuse ;  /* 0x0000000535237c23 */ /* 0x100fe20008010852 */
[----:B------:R-:W-:Y:S01]  /*6560*/  FFMA.FTZ R34, R34, UR5, -R82 ;  /* 0x0000000522227c23 */ /* 0x000fe20008010852 */
[----:B------:R-:W3:Y:S01]  /*6570*/  MUFU.EX2 R61, R61 ;  /* 0x0000003d003d7308 */ /* 0x000ee20000000800 */
[--C-:B------:R-:W-:Y:S01]  /*6580*/  FFMA.FTZ R57, R36, UR5, -R71.reuse ;  /* 0x0000000524397c23 */ /* 0x100fe20008010847 */
[--C-:B------:R-:W-:Y:S01]  /*6590*/  FFMA.FTZ R56, R20, UR5, -R71.reuse ;  /* 0x0000000514387c23 */ /* 0x100fe20008010847 */
[----:B------:R-:W-:Y:S01]  /*65a0*/  FFMA.FTZ R36, R23, UR5, -R88 ;  /* 0x0000000517247c23 */ /* 0x000fe20008010858 */
[----:B------:R4:W-:Y:S01]  /*65b0*/  MUFU.EX2 R55, R46 ;  /* 0x0000002e00377308 */ /* 0x0009e20000000800 */
[--C-:B------:R-:W-:Y:S01]  /*65c0*/  FFMA.FTZ R64, R38, UR5, -R71.reuse ;  /* 0x0000000526407c23 */ /* 0x100fe20008010847 */
[--C-:B------:R-:W-:Y:S01]  /*65d0*/  FFMA.FTZ R63, R40, UR5, -R71.reuse ;  /* 0x00000005283f7c23 */ /* 0x100fe20008010847 */
[----:B------:R-:W-:Y:S01]  /*65e0*/  FFMA.FTZ R40, R39, UR5, -R82 ;  /* 0x0000000527287c23 */ /* 0x000fe20008010852 */
[----:B------:R-:W5:Y:S01]  /*65f0*/  MUFU.EX2 R54, R54 ;  /* 0x0000003600367308 */ /* 0x000f620000000800 */
[----:B------:R-:W-:Y:S01]  /*6600*/  FFMA.FTZ R53, R45, UR5, -R80 ;  /* 0x000000052d357c23 */ /* 0x000fe20008010850 */
[--C-:B--2---:R-:W-:Y:S01]  /*6610*/  FFMA.FTZ R17, R41, UR5, -R88.reuse ;  /* 0x0000000529117c23 */ /* 0x104fe20008010858 */
[----:B------:R-:W-:Y:S01]  /*6620*/  FFMA.FTZ R41, R22, UR5, -R88 ;  /* 0x0000000516297c23 */ /* 0x000fe20008010858 */
[----:B------:R-:W-:Y:S01]  /*6630*/  MUFU.EX2 R60, R60 ;  /* 0x0000003c003c7308 */ /* 0x000fe20000000800 */
[----:B------:R-:W-:Y:S01]  /*6640*/  FFMA.FTZ R45, R51, UR5, -R80 ;  /* 0x00000005332d7c23 */ /* 0x000fe20008010850 */
[----:B---3--:R-:W-:Y:S01]  /*6650*/  F2FP.F16.F32.PACK_AB R196, R61, R62 ;  /* 0x0000003e3dc4723e */ /* 0x008fe200000000ff */
[--C-:B------:R-:W-:Y:S01]  /*6660*/  FFMA.FTZ R51, R26, UR5, -R71.reuse ;  /* 0x000000051a337c23 */ /* 0x100fe20008010847 */
[----:B------:R-:W2:Y:S01]  /*6670*/  MUFU.EX2 R59, R44 ;  /* 0x0000002c003b7308 */ /* 0x000ea20000000800 */
[----:B------:R-:W-:Y:S01]  /*6680*/  F2FP.F16.F32.PACK_AB R224, R66, R67 ;  /* 0x0000004342e0723e */ /* 0x000fe200000000ff */
[----:B----4-:R-:W-:Y:S01]  /*6690*/  FFMA.FTZ R46, R21, UR5, -R82 ;  /* 0x00000005152e7c23 */ /* 0x010fe20008010852 */
[--C-:B------:R-:W-:Y:S01]  /*66a0*/  FFMA.FTZ R48, R32, UR5, -R71.reuse ;  /* 0x0000000520307c23 */ /* 0x100fe20008010847 */
[----:B------:R-:W3:Y:S01]  /*66b0*/  MUFU.EX2 R52, R52 ;  /* 0x0000003400347308 */ /* 0x000ee20000000800 */
[----:B------:R-:W4:Y:S01]  /*66c0*/  LDSM.16.MT88.4 R20, [R84+0x4400] ;  /* 0x004400005414783b */ /* 0x000f220000004200 */
[----:B-----5:R-:W-:Y:S01]  /*66d0*/  F2FP.F16.F32.PACK_AB R198, R54, R55 ;  /* 0x0000003736c6723e */ /* 0x020fe200000000ff */
[--C-:B------:R-:W-:Y:S01]  /*66e0*/  FFMA.FTZ R43, R24, UR5, -R71.reuse ;  /* 0x00000005182b7c23 */ /* 0x100fe20008010847 */
[----:B------:R-:W5:Y:S01]  /*66f0*/  MUFU.EX2 R65, R65 ;  /* 0x0000004100417308 */ /* 0x000f620000000800 */
[--C-:B------:R-:W-:Y:S01]  /*6700*/  FFMA.FTZ R38, R18, UR5, -R71.reuse ;  /* 0x0000000512267c23 */ /* 0x100fe20008010847 */
[--C-:B------:R-:W-:Y:S01]  /*6710*/  FFMA.FTZ R33, R16, UR5, -R88.reuse ;  /* 0x0000000510217c23 */ /* 0x100fe20008010858 */
[----:B------:R-:W-:Y:S01]  /*6720*/  FFMA.FTZ R32, R19, UR5, -R88 ;  /* 0x0000000513207c23 */ /* 0x000fe20008010858 */
[----:B------:R-:W-:Y:S01]  /*6730*/  MUFU.EX2 R64, R64 ;  /* 0x0000004000407308 */ /* 0x000fe20000000800 */
[----:B------:R-:W-:Y:S01]  /*6740*/  FFMA.FTZ R101, R10, UR5, -R82 ;  /* 0x000000050a657c23 */ /* 0x000fe20008010852 */
[----:B--2---:R-:W-:Y:S01]  /*6750*/  F2FP.F16.F32.PACK_AB R197, R59, R60 ;  /* 0x0000003c3bc5723e */ /* 0x004fe200000000ff */
[----:B------:R-:W-:Y:S01]  /*6760*/  FFMA.FTZ R44, R37, UR5, -R80 ;  /* 0x00000005252c7c23 */ /* 0x000fe20008010850 */
[----:B------:R-:W2:Y:S01]  /*6770*/  MUFU.EX2 R63, R63 ;  /* 0x0000003f003f7308 */ /* 0x000ea20000000800 */
[----:B------:R-:W-:Y:S01]  /*6780*/  FFMA.FTZ R37, R25, UR5, -R88 ;  /* 0x0000000519257c23 */ /* 0x000fe20008010858 */
[----:B---3--:R-:W-:Y:S01]  /*6790*/  F2FP.F16.F32.PACK_AB R199, R47, R52 ;  /* 0x000000342fc7723e */ /* 0x008fe200000000ff */
[--C-:B------:R-:W-:Y:S01]  /*67a0*/  FFMA.FTZ R10, R69, UR5, -R82.reuse ;  /* 0x00000005450a7c23 */ /* 0x100fe20008010852 */
[----:B------:R-:W-:Y:S01]  /*67b0*/  MUFU.EX2 R57, R57 ;  /* 0x0000003900397308 */ /* 0x000fe20000000800 */
[--C-:B------:R-:W-:Y:S01]  /*67c0*/  FFMA.FTZ R9, R9, UR5, -R82.reuse ;  /* 0x0000000509097c23 */ /* 0x100fe20008010852 */
[----:B-----5:R-:W-:Y:S01]  /*67d0*/  F2FP.F16.F32.PACK_AB R226, R58, R65 ;  /* 0x000000413ae2723e */ /* 0x020fe200000000ff */
[----:B------:R-:W-:Y:S01]  /*67e0*/  FFMA.FTZ R72, R72, UR5, -R82 ;  /* 0x0000000548487c23 */ /* 0x000fe20008010852 */
[----:B------:R-:W3:Y:S01]  /*67f0*/  MUFU.EX2 R56, R56 ;  /* 0x0000003800387308 */ /* 0x000ee20000000800 */
[C---:B------:R-:W-:Y:S01]  /*6800*/  HMMA.16816.F32 R208, R196.reuse, R212, RZ ;  /* 0x000000d4c4d0723c */ /* 0x040fe200000018ff */
[--C-:B------:R-:W-:Y:S01]  /*6810*/  FFMA.FTZ R102, R102, UR5, -R71.reuse ;  /* 0x0000000566667c23 */ /* 0x100fe20008010847 */
[--C-:B------:R-:W-:Y:S01]  /*6820*/  FFMA.FTZ R103, R98, UR5, -R88.reuse ;  /* 0x0000000562677c23 */ /* 0x100fe20008010858 */
[----:B------:R5:W-:Y:S01]  /*6830*/  MUFU.EX2 R49, R17 ;  /* 0x0000001100317308 */ /* 0x000be20000000800 */
[----:B------:R-:W-:Y:S01]  /*6840*/  FFMA.FTZ R100, R100, UR5, -R88 ;  /* 0x0000000564647c23 */ /* 0x000fe20008010858 */
[----:B--2---:R-:W-:Y:S01]  /*6850*/  F2FP.F16.F32.PACK_AB R225, R63, R64 ;  /* 0x000000403fe1723e */ /* 0x004fe200000000ff */
[--C-:B------:R-:W-:Y:S01]  /*6860*/  FFMA.FTZ R104, R105, UR5, -R82.reuse ;  /* 0x0000000569687c23 */ /* 0x100fe20008010852 */
[----:B------:R-:W2:Y:S01]  /*6870*/  MUFU.EX2 R42, R42 ;  /* 0x0000002a002a7308 */ /* 0x000ea20000000800 */
[C---:B-1----:R-:W-:Y:S01]  /*6880*/  HMMA.16816.F32 R200, R196.reuse, R4, RZ ;  /* 0x00000004c4c8723c */ /* 0x042fe200000018ff */
[--C-:B------:R-:W-:Y:S01]  /*6890*/  FFMA.FTZ R113, R113, UR5, -R82.reuse ;  /* 0x0000000571717c23 */ /* 0x100fe20008010852 */
[----:B------:R-:W-:Y:S01]  /*68a0*/  FFMA.FTZ R247, R247, UR5, -R82 ;  /* 0x00000005f7f77c23 */ /* 0x000fe20008010852 */
[----:B------:R-:W-:Y:S01]  /*68b0*/  MUFU.EX2 R41, R41 ;  /* 0x0000002900297308 */ /* 0x000fe20000000800 */
[----:B------:R-:W-:Y:S01]  /*68c0*/  FFMA.FTZ R143, R120, UR5, -R71 ;  /* 0x00000005788f7c23 */ /* 0x000fe20008010847 */
[----:B---3--:R-:W-:Y:S01]  /*68d0*/  F2FP.F16.F32.PACK_AB R227, R56, R57 ;  /* 0x0000003938e3723e */ /* 0x008fe200000000ff */
[----:B------:R-:W-:Y:S01]  /*68e0*/  FFMA.FTZ R140, R157, UR5, -R88 ;  /* 0x000000059d8c7c23 */ /* 0x000fe20008010858 */
[----:B------:R-:W-:Y:S01]  /*68f0*/  MUFU.EX2 R36, R36 ;  /* 0x0000002400247308 */ /* 0x000fe20000000800 */
[C---:B------:R-:W-:Y:S01]  /*6900*/  HMMA.16816.F32 R204, R196.reuse, R214, RZ ;  /* 0x000000d6c4cc723c */ /* 0x040fe200000018ff */
[----:B-----5:R-:W-:Y:S01]  /*6910*/  LDSM.16.MT88.4 R16, [R84+0x4800] ;  /* 0x004800005410783b */ /* 0x020fe20000004200 */
[--C-:B------:R-:W-:Y:S01]  /*6920*/  FFMA.FTZ R138, R237, UR5, -R82.reuse ;  /* 0x00000005ed8a7c23 */ /* 0x100fe20008010852 */
[----:B------:R-:W-:Y:S01]  /*6930*/  MUFU.EX2 R46, R46 ;  /* 0x0000002e002e7308 */ /* 0x000fe20000000800 */
[--C-:B------:R-:W-:Y:S01]  /*6940*/  FFMA.FTZ R142, R163, UR5, -R82.reuse ;  /* 0x00000005a38e7c23 */ /* 0x100fe20008010852 */
[----:B------:R-:W-:Y:S01]  /*6950*/  FFMA.FTZ R165, R165, UR5, -R82 ;  /* 0x00000005a5a57c23 */ /* 0x000fe20008010852 */
[----:B------:R-:W-:Y:S01]  /*6960*/  FFMA.FTZ R241, R241, UR5, -R88 ;  /* 0x00000005f1f17c23 */ /* 0x000fe20008010858 */
[----:B------:R-:W1:Y:S01]  /*6970*/  MUFU.EX2 R39, R34 ;  /* 0x0000002200277308 */ /* 0x000e620000000800 */
[----:B------:R-:W-:Y:S01]  /*6980*/  HMMA.16816.F32 R196, R196, R6, RZ ;  /* 0x00000006c4c4723c */ /* 0x000fe200000018ff */
[----:B------:R-:W-:Y:S01]  /*6990*/  FFMA.FTZ R191, R191, UR5, -R82 ;  /* 0x00000005bfbf7c23 */ /* 0x000fe20008010852 */
[--C-:B------:R-:W-:Y:S01]  /*69a0*/  FFMA.FTZ R144, R177, UR5, -R80.reuse ;  /* 0x00000005b1907c23 */ /* 0x100fe20008010850 */
[----:B------:R-:W-:Y:S01]  /*69b0*/  MUFU.EX2 R40, R40 ;  /* 0x0000002800287308 */ /* 0x000fe20000000800 */
[----:B------:R-:W-:Y:S01]  /*69c0*/  FFMA.FTZ R189, R189, UR5, -R80 ;  /* 0x00000005bdbd7c23 */ /* 0x000fe20008010850 */
[----:B------:R-:W-:Y:S01]  /*69d0*/  FFMA.FTZ R154, R181, UR5, -R88 ;  /* 0x00000005b59a7c23 */ /* 0x000fe20008010858 */
[--C-:B------:R-:W-:Y:S01]  /*69e0*/  FFMA.FTZ R156, R173, UR5, -R82.reuse ;  /* 0x00000005ad9c7c23 */ /* 0x100fe20008010852 */
[----:B------:R-:W3:Y:S01]  /*69f0*/  MUFU.EX2 R35, R35 ;  /* 0x0000002300237308 */ /* 0x000ee20000000800 */
[C---:B------:R-:W-:Y:S01]  /*6a00*/  HMMA.16816.F32 R220, R224.reuse, R4, RZ ;  /* 0x00000004e0dc723c */ /* 0x040fe200000018ff */
[----:B--2---:R-:W-:Y:S01]  /*6a10*/  F2FP.F16.F32.PACK_AB R4, R42, R49 ;  /* 0x000000312a04723e */ /* 0x004fe200000000ff */
[--C-:B------:R-:W-:Y:S01]  /*6a20*/  FFMA.FTZ R162, R169, UR5, -R82.reuse ;  /* 0x00000005a9a27c23 */ /* 0x100fe20008010852 */
[----:B------:R-:W-:Y:S01]  /*6a30*/  MUFU.EX2 R53, R53 ;  /* 0x0000003500357308 */ /* 0x000fe20000000800 */
[----:B------:R-:W-:Y:S01]  /*6a40*/  FFMA.FTZ R167, R167, UR5, -R82 ;  /* 0x00000005a7a77c23 */ /* 0x000fe20008010852 */
[----:B-1----:R-:W-:Y:S01]  /*6a50*/  F2FP.F16.F32.PACK_AB R5, R39, R46 ;  /* 0x0000002e2705723e */ /* 0x002fe200000000ff */
[--C-:B------:R-:W-:Y:S01]  /*6a60*/  FFMA.FTZ R34, R27, UR5, -R88.reuse ;  /* 0x000000051b227c23 */ /* 0x100fe20008010858 */
[----:B------:R-:W1:Y:S01]  /*6a70*/  MUFU.EX2 R50, R50 ;  /* 0x0000003200327308 */ /* 0x000e620000000800 */
[C---:B------:R-:W-:Y:S01]  /*6a80*/  HMMA.16816.F32 R216, R224.reuse, R212, RZ ;  /* 0x000000d4e0d8723c */ /* 0x040fe200000018ff */
[----:B------:R-:W2:Y:S01]  /*6a90*/  LDSM.16.MT88.4 R24, [R239+0x4800] ;  /* 0x00480000ef18783b */ /* 0x000ea20000004200 */
[--C-:B------:R-:W-:Y:S01]  /*6aa0*/  FFMA.FTZ R183, R183, UR5, -R88.reuse ;  /* 0x00000005b7b77c23 */ /* 0x100fe20008010858 */
[----:B------:R-:W-:Y:S01]  /*6ab0*/  MUFU.EX2 R45, R45 ;  /* 0x0000002d002d7308 */ /* 0x000fe20000000800 */
[----:B------:R-:W-:Y:S01]  /*6ac0*/  FFMA.FTZ R175, R175, UR5, -R88 ;  /* 0x00000005afaf7c23 */ /* 0x000fe20008010858 */
[----:B------:R-:W-:Y:S01]  /*6ad0*/  FFMA.FTZ R171, R171, UR5, -R82 ;  /* 0x00000005abab7c23 */ /* 0x000fe20008010852 */
[----:B------:R-:W-:Y:S01]  /*6ae0*/  FADD.FTZ R66, R67, R66 ;  /* 0x0000004243427221 */ /* 0x000fe20000010000 */
[----:B------:R-:W-:Y:S01]  /*6af0*/  MUFU.EX2 R44, R44 ;  /* 0x0000002c002c7308 */ /* 0x000fe20000000800 */
[C---:B------:R-:W-:Y:S01]  /*6b00*/  HMMA.16816.F32 R212, R224.reuse, R214, RZ ;  /* 0x000000d6e0d4723c */ /* 0x040fe200000018ff */
[----:B------:R-:W-:Y:S01]  /*6b10*/  FADD.FTZ R64, R64, R63 ;  /* 0x0000003f40407221 */ /* 0x000fe20000010000 */
[----:B------:R-:W-:Y:S01]  /*6b20*/  FADD.FTZ R62, R62, R61 ;  /* 0x0000003d3e3e7221 */ /* 0x000fe20000010000 */
[----:B------:R-:W-:Y:S01]  /*6b30*/  MUFU.EX2 R51, R51 ;  /* 0x0000003300337308 */ /* 0x000fe20000000800 */
[----:B------:R-:W-:Y:S01]  /*6b40*/  FADD.FTZ R59, R60, R59 ;  /* 0x0000003b3c3b7221 */ /* 0x000fe20000010000 */
[--C-:B------:R-:W-:Y:S01]  /*6b50*/  FFMA.FTZ R164, R155, UR5, -R80.reuse ;  /* 0x000000059ba47c23 */ /* 0x100fe20008010850 */
[----:B------:R-:W-:Y:S01]  /*6b60*/  FFMA.FTZ R161, R161, UR5, -R80 ;  /* 0x00000005a1a17c23 */ /* 0x000fe20008010850 */
[----:B------:R-:W5:Y:S01]  /*6b70*/  MUFU.EX2 R48, R48 ;  /* 0x0000003000307308 */ /* 0x000f620000000800 */
[----:B------:R-:W-:Y:S01]  /*6b80*/  HMMA.16816.F32 R224, R224, R6, RZ ;  /* 0x00000006e0e0723c */ /* 0x000fe200000018ff */
[----:B------:R-:W-:Y:S01]  /*6b90*/  F2FP.F16.F32.PACK_AB R6, R36, R41 ;  /* 0x000000292406723e */ /* 0x000fe200000000ff */
[----:B------:R-:W-:Y:S01]  /*6ba0*/  FADD.FTZ R65, R65, R66 ;  /* 0x0000004241417221 */ /* 0x000fe20000010000 */
[----:B------:R-:W-:Y:S01]  /*6bb0*/  MUFU.EX2 R43, R43 ;  /* 0x0000002b002b7308 */ /* 0x000fe20000000800 */
[----:B---3--:R-:W-:Y:S01]  /*6bc0*/  F2FP.F16.F32.PACK_AB R7, R35, R40 ;  /* 0x000000282307723e */ /* 0x008fe200000000ff */
[----:B------:R-:W-:Y:S01]  /*6bd0*/  FADD.FTZ R57, R57, R64 ;  /* 0x0000004039397221 */ /* 0x000fe20000010000 */
[----:B------:R-:W-:Y:S01]  /*6be0*/  FADD.FTZ R55, R55, R62 ;  /* 0x0000003e37377221 */ /* 0x000fe20000010000 */
[----:B------:R-:W3:Y:S01]  /*6bf0*/  MUFU.EX2 R38, R38 ;  /* 0x0000002600267308 */ /* 0x000ee20000000800 */
[----:B------:R-:W-:Y:S01]  /*6c00*/  FADD.FTZ R52, R52, R59 ;  /* 0x0000003b34347221 */ /* 0x000fe20000010000 */
[----:B------:R-:W-:Y:S01]  /*6c10*/  FADD.FTZ R58, R58, R65 ;  /* 0x000000413a3a7221 */ /* 0x000fe20000010000 */
[----:B------:R-:W-:Y:S01]  /*6c20*/  FADD.FTZ R56, R56, R57 ;  /* 0x0000003938387221 */ /* 0x000fe20000010000 */
[C---:B------:R-:W-:Y:S01]  /*6c30*/  HMMA.16816.F32 R208, R4.reuse, R28, R208 ;  /* 0x0000001c04d0723c */ /* 0x040fe200000018d0 */
[----:B------:R-:W-:Y:S01]  /*6c40*/  MUFU.EX2 R37, R37 ;  /* 0x0000002500257308 */ /* 0x000fe20000000800 */
[----:B------:R-:W-:Y:S01]  /*6c50*/  FADD.FTZ R54, R54, R55 ;  /* 0x0000003736367221 */ /* 0x000fe20000010000 */
[----:B------:R-:W-:Y:S01]  /*6c60*/  FADD.FTZ R47, R47, R52 ;  /* 0x000000342f2f7221 */ /* 0x000fe20000010000 */
[----:B------:R-:W-:Y:S01]  /*6c70*/  FFMA.FTZ R166, R137, UR5, -R80 ;  /* 0x0000000589a67c23 */ /* 0x000fe20008010850 */
[----:B------:R-:W2:Y:S01]  /*6c80*/  MUFU.EX2 R34, R34 ;  /* 0x0000002200227308 */ /* 0x000ea20000000800 */
[----:B------:R-:W-:Y:S01]  /*6c90*/  FADD.FTZ R49, R49, R54 ;  /* 0x0000003631317221 */ /* 0x000fe20000010000 */
[----:B------:R-:W-:Y:S01]  /*6ca0*/  FADD.FTZ R46, R46, R47 ;  /* 0x0000002f2e2e7221 */ /* 0x000fe20000010000 */
[C---:B----4-:R-:W-:Y:S01]  /*6cb0*/  HMMA.16816.F32 R200, R4.reuse, R20, R200 ;  /* 0x0000001404c8723c */ /* 0x050fe200000018c8 */
[----:B------:R-:W-:Y:S01]  /*6cc0*/  MUFU.EX2 R33, R33 ;  /* 0x0000002100217308 */ /* 0x000fe20000000800 */
[----:B------:R-:W-:Y:S01]  /*6cd0*/  FADD.FTZ R42, R42, R49 ;  /* 0x000000312a2a7221 */ /* 0x000fe20000010000 */
[----:B------:R-:W-:Y:S01]  /*6ce0*/  FADD.FTZ R39, R39, R46 ;  /* 0x0000002e27277221 */ /* 0x000fe20000010000 */
[----:B------:R-:W-:Y:S01]  /*6cf0*/  FFMA.FTZ R133, R133, UR5, -R88 ;  /* 0x0000000585857c23 */ /* 0x000fe20008010858 */
[----:B------:R-:W-:Y:S01]  /*6d00*/  MUFU.EX2 R32, R32 ;  /* 0x0000002000207308 */ /* 0x000fe20000000800 */
[----:B------:R-:W-:Y:S01]  /*6d10*/  FADD.FTZ R41, R41, R42 ;  /* 0x0000002a29297221 */ /* 0x000fe20000010000 */
[----:B------:R-:W-:Y:S01]  /*6d20*/  FADD.FTZ R40, R40, R39 ;  /* 0x0000002728287221 */ /* 0x000fe20000010000 */
[C---:B------:R-:W-:Y:S01]  /*6d30*/  HMMA.16816.F32 R204, R4.reuse, R30, R204 ;  /* 0x0000001e04cc723c */ /* 0x040fe200000018cc */
[----:B------:R4:W-:Y:S01]  /*6d40*/  MUFU.EX2 R69, R101 ;  /* 0x0000006500457308 */ /* 0x0009e20000000800 */
[----:B------:R-:W-:Y:S01]  /*6d50*/  FADD.FTZ R36, R36, R41 ;  /* 0x0000002924247221 */ /* 0x000fe20000010000 */
[----:B------:R-:W-:Y:S01]  /*6d60*/  FADD.FTZ R40, R35, R40 ;  /* 0x0000002823287221 */ /* 0x000fe20000010000 */
[--C-:B------:R-:W-:Y:S01]  /*6d70*/  FFMA.FTZ R168, R127, UR5, -R88.reuse ;  /* 0x000000057fa87c23 */ /* 0x100fe20008010858 */
[----:B------:R-:W2:Y:S01]  /*6d80*/  MUFU.EX2 R10, R10 ;  /* 0x0000000a000a7308 */ /* 0x000ea20000000800 */
[----:B------:R-:W-:Y:S01]  /*6d90*/  FFMA.FTZ R125, R125, UR5, -R88 ;  /* 0x000000057d7d7c23 */ /* 0x000fe20008010858 */
[----:B------:R-:W-:Y:S01]  /*6da0*/  FFMA.FTZ R141, R141, UR5, -R80 ;  /* 0x000000058d8d7c23 */ /* 0x000fe20008010850 */
[----:B------:R-:W-:Y:S01]  /*6db0*/  HMMA.16816.F32 R196, R4, R22, R196 ;  /* 0x0000001604c4723c */ /* 0x000fe200000018c4 */
[----:B-1----:R-:W-:Y:S01]  /*6dc0*/  F2FP.F16.F32.PACK_AB R4, R50, R53 ;  /* 0x000000353204723e */ /* 0x002fe200000000ff */
[----:B------:R-:W-:Y:S01]  /*6dd0*/  MUFU.EX2 R9, R9 ;  /* 0x0000000900097308 */ /* 0x000fe20000000800 */
[----:B-----5:R-:W-:Y:S01]  /*6de0*/  F2FP.F16.F32.PACK_AB R5, R48, R51 ;  /* 0x000000333005723e */ /* 0x020fe200000000ff */
[----:B------:R-:W-:Y:S01]  /*6df0*/  FADD.FTZ R53, R53, R58 ;  /* 0x0000003a35357221 */ /* 0x000fe20000010000 */
[----:B------:R-:W-:Y:S01]  /*6e00*/  F2FP.F16.F32.PACK_AB R6, R44, R45 ;  /* 0x0000002d2c06723e */ /* 0x000fe200000000ff */
[----:B------:R-:W1:Y:S01]  /*6e10*/  MUFU.EX2 R72, R72 ;  /* 0x0000004800487308 */ /* 0x000e620000000800 */
[----:B---3--:R-:W-:Y:S01]  /*6e20*/  F2FP.F16.F32.PACK_AB R7, R38, R43 ;  /* 0x0000002b2607723e */ /* 0x008fe200000000ff */
[----:B----4-:R-:W-:Y:S01]  /*6e30*/  FFMA.FTZ R101, R94, UR5, -R71 ;  /* 0x000000055e657c23 */ /* 0x010fe20008010847 */
[----:B------:R-:W-:Y:S01]  /*6e40*/  FADD.FTZ R51, R51, R56 ;  /* 0x0000003833337221 */ /* 0x000fe20000010000 */
[----:B------:R-:W-:Y:S01]  /*6e50*/  MUFU.EX2 R103, R103 ;  /* 0x0000006700677308 */ /* 0x000fe20000000800 */
[----:B------:R-:W-:Y:S01]  /*6e60*/  FADD.FTZ R50, R50, R53 ;  /* 0x0000003532327221 */ /* 0x000fe20000010000 */
[----:B------:R-:W-:Y:S01]  /*6e70*/  FFMA.FTZ R110, R110, UR5, -R71 ;  /* 0x000000056e6e7c23 */ /* 0x000fe20008010847 */
[----:B------:R-:W-:Y:S01]  /*6e80*/  FADD.FTZ R48, R48, R51 ;  /* 0x0000003330307221 */ /* 0x000fe20000010000 */
[C---:B------:R-:W-:Y:S01]  /*6e90*/  HMMA.16816.F32 R220, R4.reuse, R20, R220 ;  /* 0x0000001404dc723c */ /* 0x040fe200000018dc */
[--C-:B------:R-:W-:Y:S01]  /*6ea0*/  FFMA.FTZ R21, R97, UR5, -R80.reuse ;  /* 0x0000000561157c23 */ /* 0x100fe20008010850 */
[----:B------:R-:W-:Y:S01]  /*6eb0*/  FFMA.FTZ R20, R90, UR5, -R80 ;  /* 0x000000055a147c23 */ /* 0x000fe20008010850 */
[----:B------:R-:W-:Y:S01]  /*6ec0*/  FFMA.FTZ R97, R92, UR5, -R71 ;  /* 0x000000055c617c23 */ /* 0x000fe20008010847 */
[----:B------:R-:W-:Y:S01]  /*6ed0*/  MUFU.EX2 R101, R101 ;  /* 0x0000006500657308 */ /* 0x000fe20000000800 */
[----:B------:R-:W-:Y:S01]  /*6ee0*/  FADD.FTZ R45, R45, R50 ;  /* 0x000000322d2d7221 */ /* 0x000fe20000010000 */
[----:B------:R-:W-:Y:S01]  /*6ef0*/  FADD.FTZ R43, R43, R48 ;  /* 0x000000302b2b7221 */ /* 0x000fe20000010000 */
[----:B------:R-:W-:Y:S01]  /*6f00*/  FFMA.FTZ R184, R86, UR5, -R88 ;  /* 0x0000000556b87c23 */ /* 0x000fe20008010858 */
[C---:B------:R-:W-:Y:S01]  /*6f10*/  HMMA.16816.F32 R224, R4.reuse, R22, R224 ;  /* 0x0000001604e0723c */ /* 0x040fe200000018e0 */
[--C-:B------:R-:W-:Y:S01]  /*6f20*/  FFMA.FTZ R23, R95, UR5, -R80.reuse ;  /* 0x000000055f177c23 */ /* 0x100fe20008010850 */
[----:B------:R-:W-:Y:S01]  /*6f30*/  FFMA.FTZ R22, R93, UR5, -R80 ;  /* 0x000000055d167c23 */ /* 0x000fe20008010850 */
[----:B------:R3:W-:Y:S01]  /*6f40*/  MUFU.EX2 R95, R21 ;  /* 0x00000015005f7308 */ /* 0x0007e20000000800 */
[----:B------:R-:W-:Y:S01]  /*6f50*/  FADD.FTZ R44, R44, R45 ;  /* 0x0000002d2c2c7221 */ /* 0x000fe20000010000 */
[----:B------:R-:W-:Y:S01]  /*6f60*/  FADD.FTZ R38, R38, R43 ;  /* 0x0000002b26267221 */ /* 0x000fe20000010000 */
[----:B------:R-:W-:Y:S01]  /*6f70*/  FFMA.FTZ R87, R87, UR5, -R88 ;  /* 0x0000000557577c23 */ /* 0x000fe20008010858 */
[----:B------:R4:W-:Y:S01]  /*6f80*/  MUFU.EX2 R93, R20 ;  /* 0x00000014005d7308 */ /* 0x0009e20000000800 */
[C---:B------:R-:W-:Y:S01]  /*6f90*/  HMMA.16816.F32 R216, R4.reuse, R28, R216 ;  /* 0x0000001c04d8723c */ /* 0x040fe200000018d8 */
[--C-:B------:R-:W-:Y:S01]  /*6fa0*/  FFMA.FTZ R86, R83, UR5, -R82.reuse ;  /* 0x0000000553567c23 */ /* 0x100fe20008010852 */
[--C-:B------:R-:W-:Y:S01]  /*6fb0*/  FFMA.FTZ R85, R85, UR5, -R82.reuse ;  /* 0x0000000555557c23 */ /* 0x100fe20008010852 */
[----:B------:R-:W5:Y:S01]  /*6fc0*/  MUFU.EX2 R90, R23 ;  /* 0x00000017005a7308 */ /* 0x000f620000000800 */
[----:B------:R-:W-:Y:S01]  /*6fd0*/  FFMA.FTZ R81, R81, UR5, -R82 ;  /* 0x0000000551517c23 */ /* 0x000fe20008010852 */
[----:B------:R-:W-:Y:S01]  /*6fe0*/  FFMA.FTZ R91, R91, UR5, -R88 ;  /* 0x000000055b5b7c23 */ /* 0x000fe20008010858 */
[----:B------:R-:W-:Y:S01]  /*6ff0*/  FFMA.FTZ R78, R78, UR5, -R80 ;  /* 0x000000054e4e7c23 */ /* 0x000fe20008010850 */
[----:B------:R-:W-:Y:S01]  /*7000*/  MUFU.EX2 R92, R22 ;  /* 0x00000016005c7308 */ /* 0x000fe20000000800 */
[----:B------:R-:W-:Y:S01]  /*7010*/  HMMA.16816.F32 R212, R4, R30, R212 ;  /* 0x0000001e04d4723c */ /* 0x000fe200000018d4 */
[----:B---3--:R-:W-:Y:S01]  /*7020*/  FFMA.FTZ R21, R96, UR5, -R71 ;  /* 0x0000000560157c23 */ /* 0x008fe20008010847 */
[----:B------:R-:W3:Y:S01]  /*7030*/  LDSM.16.MT88.4 R28, [R239+0x4c00] ;  /* 0x004c0000ef1c783b */ /* 0x000ee20000004200 */
[----:B------:R-:W-:Y:S01]  /*7040*/  MUFU.EX2 R97, R97 ;  /* 0x0000006100617308 */ /* 0x000fe20000000800 */
[----:B--2---:R-:W-:Y:S01]  /*7050*/  F2FP.F16.F32.PACK_AB R4, R34, R37 ;  /* 0x000000252204723e */ /* 0x004fe200000000ff */
[----:B----4-:R-:W-:Y:S01]  /*7060*/  FFMA.FTZ R20, R99, UR5, -R88 ;  /* 0x0000000563147c23 */ /* 0x010fe20008010858 */
[----:B------:R-:W-:Y:S01]  /*7070*/  F2FP.F16.F32.PACK_AB R5, R10, R69 ;  /* 0x000000450a05723e */ /* 0x000fe200000000ff */
[----:B------:R-:W-:Y:S01]  /*7080*/  MUFU.EX2 R94, R21 ;  /* 0x00000015005e7308 */ /* 0x000fe20000000800 */
[----:B------:R-:W-:Y:S01]  /*7090*/  F2FP.F16.F32.PACK_AB R6, R32, R33 ;  /* 0x000000212006723e */ /* 0x000fe200000000ff */
[----:B------:R-:W-:Y:S01]  /*70a0*/  FADD.FTZ R37, R37, R36 ;  /* 0x0000002425257221 */ /* 0x000fe20000010000 */
[----:B-1----:R-:W-:Y:S01]  /*70b0*/  F2FP.F16.F32.PACK_AB R7, R72, R9 ;  /* 0x000000094807723e */ /* 0x002fe200000000ff */
[----:B------:R1:W-:Y:S01]  /*70c0*/  MUFU.EX2 R98, R20 ;  /* 0x0000001400627308 */ /* 0x0003e20000000800 */
[----:B------:R-:W-:Y:S01]  /*70d0*/  FADD.FTZ R69, R69, R40 ;  /* 0x0000002845457221 */ /* 0x000fe20000010000 */
[----:B------:R-:W-:Y:S01]  /*70e0*/  FADD.FTZ R34, R34, R37 ;  /* 0x0000002522227221 */ /* 0x000fe20000010000 */
[----:B------:R-:W-:Y:S01]  /*70f0*/  FFMA.FTZ R75, R75, UR5, -R80 ;  /* 0x000000054b4b7c23 */ /* 0x000fe20008010850 */
[----:B------:R2:W4:Y:S01]  /*7100*/  MUFU.EX2 R96, R102 ;  /* 0x0000006600607308 */ /* 0x0005220000000800 */
[----:B------:R-:W-:Y:S01]  /*7110*/  FADD.FTZ R10, R10, R69 ;  /* 0x000000450a0a7221 */ /* 0x000fe20000010000 */
[C---:B------:R-:W-:Y:S01]  /*7120*/  HMMA.16816.F32 R208, R4.reuse, R24, R208 ;  /* 0x0000001804d0723c */ /* 0x040fe200000018d0 */
[----:B------:R-:W-:Y:S01]  /*7130*/  FADD.FTZ R33, R33, R34 ;  /* 0x0000002221217221 */ /* 0x000fe20000010000 */
[----:B------:R5:W3:Y:S01]  /*7140*/  MUFU.EX2 R99, R100 ;  /* 0x0000006400637308 */ /* 0x000ae20000000800 */
[----:B------:R-:W-:Y:S01]  /*7150*/  FADD.FTZ R9, R9, R10 ;  /* 0x0000000a09097221 */ /* 0x000fe20000010000 */
[----:B------:R-:W-:Y:S01]  /*7160*/  FFMA.FTZ R74, R74, UR5, -R71 ;  /* 0x000000054a4a7c23 */ /* 0x000fe20008010847 */
[----:B------:R-:W-:Y:S01]  /*7170*/  FADD.FTZ R32, R32, R33 ;  /* 0x0000002120207221 */ /* 0x000fe20000010000 */
[----:B------:R-:W-:Y:S01]  /*7180*/  MUFU.EX2 R105, R247 ;  /* 0x000000f700697308 */ /* 0x000fe20000000800 */
[----:B------:R-:W-:Y:S01]  /*7190*/  FADD.FTZ R9, R72, R9 ;  /* 0x0000000948097221 */ /* 0x000fe20000010000 */
[----:B-1----:R-:W1:Y:S01]  /*71a0*/  LDSM.16.MT88.4 R20, [R84+0x4c00] ;  /* 0x004c00005414783b */ /* 0x002e620000004200 */
[----:B------:R-:W-:Y:S01]  /*71b0*/  HMMA.16816.F32 R200, R4, R16, R200 ;  /* 0x0000001004c8723c */ /* 0x000fe200000018c8 */
[----:B------:R-:W-:Y:S01]  /*71c0*/  MUFU.EX2 R104, R104 ;  /* 0x0000006800687308 */ /* 0x000fe20000000800 */
[----:B--2---:R-:W-:-:S03]  /*71d0*/  FFMA.FTZ R102, R251, UR5, -R88 ;  /* 0x00000005fb667c23 */ /* 0x004fc60008010858 */
[----:B------:R-:W-:Y:S01]  /*71e0*/  MUFU.EX2 R113, R113 ;  /* 0x0000007100717308 */ /* 0x000fe20000000800 */
[----:B-----5:R-:W-:Y:S02]  /*71f0*/  FFMA.FTZ R100, R249, UR5, -R82 ;  /* 0x00000005f9647c23 */ /* 0x020fe40008010852 */
[C---:B------:R-:W-:Y:S01]  /*7200*/  HMMA.16816.F32 R204, R4.reuse, R26, R204 ;  /* 0x0000001a04cc723c */ /* 0x040fe200000018cc */
[----:B------:R-:W-:Y:S04]  /*7210*/  MUFU.EX2 R102, R102 ;  /* 0x0000006600667308 */ /* 0x000fe80000000800 */
[----:B------:R-:W2:Y:S03]  /*7220*/  MUFU.EX2 R100, R100 ;  /* 0x0000006400647308 */ /* 0x000ea60000000800 */
[----:B------:R-:W-:Y:S01]  /*7230*/  HMMA.16816.F32 R196, R4, R18, R196 ;  /* 0x0000001204c4723c */ /* 0x000fe200000018c4 */
[----:B------:R-:W-:Y:S01]  /*7240*/  F2FP.F16.F32.PACK_AB R4, R90, R95 ;  /* 0x0000005f5a04723e */ /* 0x000fe200000000ff */
[----:B------:R-:W-:Y:S01]  /*7250*/  MUFU.EX2 R129, R245 ;  /* 0x000000f500817308 */ /* 0x000fe20000000800 */
[----:B----4-:R-:W-:Y:S01]  /*7260*/  F2FP.F16.F32.PACK_AB R5, R96, R97 ;  /* 0x000000616005723e */ /* 0x010fe200000000ff */
[----:B------:R-:W-:Y:S01]  /*7270*/  FADD.FTZ R95, R95, R44 ;  /* 0x0000002c5f5f7221 */ /* 0x000fe20000010000 */
[----:B------:R-:W-:Y:S01]  /*7280*/  F2FP.F16.F32.PACK_AB R6, R92, R93 ;  /* 0x0000005d5c06723e */ /* 0x000fe200000000ff */
[----:B------:R-:W4:Y:S01]  /*7290*/  MUFU.EX2 R114, R114 ;  /* 0x0000007200727308 */ /* 0x000f220000000800 */
        /* <DEDUP_REMOVED lines=8> */
[----:B------:R-:W-:Y:S01]  /*7320*/  MUFU.EX2 R157, R241 ;  /* 0x000000f1009d7308 */ /* 0x000fe20000000800 */
[----:B------:R-:W-:Y:S01]  /*7330*/  FADD.FTZ R94, R94, R97 ;  /* 0x000000615e5e7221 */ /* 0x000fe20000010000 */
[----:B------:R-:W-:-:S02]  /*7340*/  FADD.FTZ R92, R92, R93 ;  /* 0x0000005d5c5c7221 */ /* 0x000fc40000010000 */
[----:B------:R-:W-:Y:S01]  /*7350*/  MUFU.EX2 R135, R243 ;  /* 0x000000f300877308 */ /* 0x000fe20000000800 */
[----:B------:R-:W-:Y:S01]  /*7360*/  FADD.FTZ R101, R101, R94 ;  /* 0x0000005e65657221 */ /* 0x000fe20000010000 */
[C---:B------:R-:W-:Y:S01]  /*7370*/  HMMA.16816.F32 R220, R4.reuse, R16, R220 ;  /* 0x0000001004dc723c */ /* 0x040fe200000018dc */
[--C-:B------:R-:W-:Y:S01]  /*7380*/  FFMA.FTZ R17, R124, UR5, -R71.reuse ;  /* 0x000000057c117c23 */ /* 0x100fe20008010847 */
[--C-:B------:R-:W-:Y:S01]  /*7390*/  FFMA.FTZ R16, R149, UR5, -R88.reuse ;  /* 0x0000000595107c23 */ /* 0x100fe20008010858 */
[----:B------:R-:W-:Y:S04]  /*73a0*/  MUFU.EX2 R140, R140 ;  /* 0x0000008c008c7308 */ /* 0x000fe80000000800 */
[----:B------:R-:W-:Y:S01]  /*73b0*/  MUFU.EX2 R149, R17 ;  /* 0x0000001100957308 */ /* 0x000fe20000000800 */
[----:B------:R-:W-:Y:S01]  /*73c0*/  HMMA.16816.F32 R224, R4, R18, R224 ;  /* 0x0000001204e0723c */ /* 0x000fe200000018e0 */
[--C-:B------:R-:W-:Y:S01]  /*73d0*/  FFMA.FTZ R19, R122, UR5, -R71.reuse ;  /* 0x000000057a137c23 */ /* 0x100fe20008010847 */
[----:B------:R-:W-:Y:S01]  /*73e0*/  FFMA.FTZ R18, R130, UR5, -R71 ;  /* 0x0000000582127c23 */ /* 0x000fe20008010847 */
[----:B------:R5:W-:Y:S01]  /*73f0*/  MUFU.EX2 R122, R24 ;  /* 0x00000018007a7308 */ /* 0x000be20000000800 */
[----:B------:R-:W-:-:S03]  /*7400*/  FFMA.FTZ R130, R147, UR5, -R88 ;  /* 0x0000000593827c23 */ /* 0x000fc60008010858 */
[----:B------:R-:W4:Y:S01]  /*7410*/  MUFU.EX2 R120, R19 ;  /* 0x0000001300787308 */ /* 0x000f220000000800 */
[----:B------:R-:W-:Y:S01]  /*7420*/  HMMA.16816.F32 R212, R4, R26, R212 ;  /* 0x0000001a04d4723c */ /* 0x000fe200000018d4 */
[----:B---3--:R-:W-:Y:S01]  /*7430*/  F2FP.F16.F32.PACK_AB R4, R98, R99 ;  /* 0x000000636204723e */ /* 0x008fe200000000ff */
[----:B------:R-:W-:Y:S01]  /*7440*/  FADD.FTZ R99, R99, R32 ;  /* 0x0000002063637221 */ /* 0x000fe20000010000 */
[----:B------:R-:W3:Y:S01]  /*7450*/  MUFU.EX2 R124, R18 ;  /* 0x00000012007c7308 */ /* 0x000ee20000000800 */
[----:B--2---:R-:W-:Y:S01]  /*7460*/  F2FP.F16.F32.PACK_AB R5, R105, R100 ;  /* 0x000000646905723e */ /* 0x004fe200000000ff */
[----:B------:R-:W-:Y:S01]  /*7470*/  FADD.FTZ R100, R100, R9 ;  /* 0x0000000964647221 */ /* 0x000fe20000010000 */
[----:B------:R-:W-:Y:S01]  /*7480*/  F2FP.F16.F32.PACK_AB R6, R102, R103 ;  /* 0x000000676606723e */ /* 0x000fe200000000ff */
[----:B------:R2:W-:Y:S01]  /*7490*/  MUFU.EX2 R147, R16 ;  /* 0x0000001000937308 */ /* 0x0005e20000000800 */
[----:B------:R-:W-:Y:S01]  /*74a0*/  F2FP.F16.F32.PACK_AB R7, R113, R104 ;  /* 0x000000687107723e */ /* 0x000fe200000000ff */
[----:B-----5:R-:W5:Y:S01]  /*74b0*/  LDSM.16.MT88.4 R24, [R239+0x5000] ;  /* 0x00500000ef18783b */ /* 0x020f620000004200 */
[----:B------:R-:W-:Y:S01]  /*74c0*/  FADD.FTZ R98, R98, R99 ;  /* 0x0000006362627221 */ /* 0x000fe20000010000 */
[----:B------:R-:W5:Y:S01]  /*74d0*/  MUFU.EX2 R130, R130 ;  /* 0x0000008200827308 */ /* 0x000f620000000800 */
[----:B------:R-:W-:-:S02]  /*74e0*/  FADD.FTZ R105, R105, R100 ;  /* 0x0000006469697221 */ /* 0x000fc40000010000 */
[----:B------:R-:W-:Y:S01]  /*74f0*/  FADD.FTZ R103, R103, R98 ;  /* 0x0000006267677221 */ /* 0x000fe20000010000 */
[C---:B------:R-:W-:Y:S01]  /*7500*/  HMMA.16816.F32 R208, R4.reuse, R28, R208 ;  /* 0x0000001c04d0723c */ /* 0x040fe200000018d0 */
[----:B------:R-:W-:Y:S01]  /*7510*/  MUFU.EX2 R138, R138 ;  /* 0x0000008a008a7308 */ /* 0x000fe20000000800 */
[----:B------:R-:W-:Y:S01]  /*7520*/  FADD.FTZ R104, R104, R105 ;  /* 0x0000006968687221 */ /* 0x000fe20000010000 */
[----:B------:R-:W-:Y:S02]  /*7530*/  FADD.FTZ R102, R102, R103 ;  /* 0x0000006766667221 */ /* 0x000fe40000010000 */
[----:B------:R-:W5:Y:S01]  /*7540*/  MUFU.EX2 R163, R191 ;  /* 0x000000bf00a37308 */ /* 0x000f620000000800 */
[----:B--2---:R-:W2:Y:S01]  /*7550*/  LDSM.16.MT88.4 R16, [R84+0x5000] ;  /* 0x005000005410783b */ /* 0x004ea20000004200 */
[----:B------:R-:W-:Y:S01]  /*7560*/  FADD.FTZ R113, R113, R104 ;  /* 0x0000006871717221 */ /* 0x000fe20000010000 */
[C---:B------:R-:W-:Y:S01]  /*7570*/  HMMA.16816.F32 R204, R4.reuse, R30, R204 ;  /* 0x0000001e04cc723c */ /* 0x040fe200000018cc */
[----:B------:R-:W-:Y:S04]  /*7580*/  MUFU.EX2 R142, R142 ;  /* 0x0000008e008e7308 */ /* 0x000fe80000000800 */
[----:B------:R-:W5:Y:S03]  /*7590*/  MUFU.EX2 R165, R165 ;  /* 0x000000a500a57308 */ /* 0x000f660000000800 */
[C---:B-1----:R-:W-:Y:S01]  /*75a0*/  HMMA.16816.F32 R200, R4.reuse, R20, R200 ;  /* 0x0000001404c8723c */ /* 0x042fe200000018c8 */
[----:B------:R-:W-:Y:S04]  /*75b0*/  MUFU.EX2 R177, R189 ;  /* 0x000000bd00b17308 */ /* 0x000fe80000000800 */
[----:B------:R-:W1:Y:S03]  /*75c0*/  MUFU.EX2 R144, R144 ;  /* 0x0000009000907308 */ /* 0x000e660000000800 */
[----:B------:R-:W-:Y:S01]  /*75d0*/  HMMA.16816.F32 R196, R4, R22, R196 ;  /* 0x0000001604c4723c */ /* 0x000fe200000018c4 */
[----:B----4-:R-:W-:Y:S01]  /*75e0*/  F2FP.F16.F32.PACK_AB R4, R114, R129 ;  /* 0x000000817204723e */ /* 0x010fe200000000ff */
[----:B------:R4:W-:Y:S01]  /*75f0*/  MUFU.EX2 R181, R183 ;  /* 0x000000b700b57308 */ /* 0x0009e20000000800 */
[----:B------:R-:W-:Y:S01]  /*7600*/  F2FP.F16.F32.PACK_AB R5, R143, R120 ;  /* 0x000000788f05723e */ /* 0x000fe200000000ff */
[----:B------:R-:W-:Y:S01]  /*7610*/  FADD.FTZ R129, R129, R92 ;  /* 0x0000005c81817221 */ /* 0x000fe20000010000 */
[----:B------:R-:W-:Y:S01]  /*7620*/  F2FP.F16.F32.PACK_AB R6, R122, R135 ;  /* 0x000000877a06723e */ /* 0x000fe200000000ff */
[----:B------:R-:W-:Y:S01]  /*7630*/  MUFU.EX2 R154, R154 ;  /* 0x0000009a009a7308 */ /* 0x000fe20000000800 */
[----:B---3--:R-:W-:Y:S01]  /*7640*/  F2FP.F16.F32.PACK_AB R7, R149, R124 ;  /* 0x0000007c9507723e */ /* 0x008fe200000000ff */
[----:B------:R-:W-:Y:S01]  /*7650*/  FADD.FTZ R120, R120, R101 ;  /* 0x0000006578787221 */ /* 0x000fe20000010000 */
[----:B------:R-:W-:Y:S01]  /*7660*/  FADD.FTZ R114, R114, R129 ;  /* 0x0000008172727221 */ /* 0x000fe20000010000 */
[----:B------:R-:W-:Y:S02]  /*7670*/  MUFU.EX2 R173, R175 ;  /* 0x000000af00ad7308 */ /* 0x000fe40000000800 */
[----:B------:R-:W-:Y:S01]  /*7680*/  FADD.FTZ R143, R143, R120 ;  /* 0x000000788f8f7221 */ /* 0x000fe20000010000 */
[----:B------:R-:W-:Y:S01]  /*7690*/  FADD.FTZ R135, R135, R114 ;  /* 0x0000007287877221 */ /* 0x000fe20000010000 */
[C---:B------:R-:W-:Y:S01]  /*76a0*/  HMMA.16816.F32 R220, R4.reuse, R20, R220 ;  /* 0x0000001404dc723c */ /* 0x040fe200000018dc */
[--C-:B------:R-:W-:Y:S01]  /*76b0*/  FFMA.FTZ R21, R185, UR5, -R80.reuse ;  /* 0x00000005b9157c23 */ /* 0x100fe20008010850 */
[--C-:B------:R-:W-:Y:S01]  /*76c0*/  FFMA.FTZ R185, R146, UR5, -R71.reuse ;  /* 0x0000000592b97c23 */ /* 0x100fe20008010847 */
[----:B------:R-:W-:Y:S01]  /*76d0*/  FFMA.FTZ R20, R150, UR5, -R71 ;  /* 0x0000000596147c23 */ /* 0x000fe20008010847 */
[----:B------:R-:W-:Y:S01]  /*76e0*/  MUFU.EX2 R156, R156 ;  /* 0x0000009c009c7308 */ /* 0x000fe20000000800 */
[----:B------:R-:W-:Y:S01]  /*76f0*/  FADD.FTZ R124, R124, R143 ;  /* 0x0000008f7c7c7221 */ /* 0x000fe20000010000 */
[----:B------:R-:W-:Y:S01]  /*7700*/  FADD.FTZ R122, R122, R135 ;  /* 0x000000877a7a7221 */ /* 0x000fe20000010000 */
[----:B----4-:R-:W-:Y:S01]  /*7710*/  FFMA.FTZ R183, R68, UR5, -R71 ;  /* 0x0000000544b77c23 */ /* 0x010fe20008010847 */
[----:B------:R-:W-:Y:S01]  /*7720*/  HMMA.16816.F32 R216, R4, R28, R216 ;  /* 0x0000001c04d8723c */ /* 0x000fe200000018d8 */
[----:B------:R-:W-:Y:S01]  /*7730*/  FFMA.FTZ R28, R179, UR5, -R80 ;  /* 0x00000005b31c7c23 */ /* 0x000fe20008010850 */
[----:B------:R-:W-:Y:S01]  /*7740*/  MUFU.EX2 R185, R185 ;  /* 0x000000b900b97308 */ /* 0x000fe20000000800 */
[----:B------:R-:W-:-:S03]  /*7750*/  FADD.FTZ R149, R149, R124 ;  /* 0x0000007c95957221 */ /* 0x000fc60000010000 */
[----:B------:R-:W-:Y:S02]  /*7760*/  MUFU.EX2 R179, R21 ;  /* 0x0000001500b37308 */ /* 0x000fe40000000800 */
[C---:B------:R-:W-:Y:S01]  /*7770*/  HMMA.16816.F32 R224, R4.reuse, R22, R224 ;  /* 0x0000001604e0723c */ /* 0x040fe200000018e0 */
[--C-:B------:R-:W-:Y:S01]  /*7780*/  FFMA.FTZ R23, R148, UR5, -R71.reuse ;  /* 0x0000000594177c23 */ /* 0x100fe20008010847 */
[----:B------:R-:W-:Y:S01]  /*7790*/  FFMA.FTZ R22, R152, UR5, -R71 ;  /* 0x0000000598167c23 */ /* 0x000fe20008010847 */
[----:B------:R-:W-:Y:S01]  /*77a0*/  FFMA.FTZ R152, R187, UR5, -R88 ;  /* 0x00000005bb987c23 */ /* 0x000fe20008010858 */
[----:B------:R3:W-:Y:S04]  /*77b0*/  MUFU.EX2 R148, R28 ;  /* 0x0000001c00947308 */ /* 0x0007e80000000800 */
[----:B------:R-:W4:Y:S01]  /*77c0*/  MUFU.EX2 R146, R23 ;  /* 0x0000001700927308 */ /* 0x000f220000000800 */
[----:B------:R-:W-:Y:S01]  /*77d0*/  HMMA.16816.F32 R212, R4, R30, R212 ;  /* 0x0000001e04d4723c */ /* 0x000fe200000018d4 */
[----:B-----5:R-:W-:Y:S01]  /*77e0*/  F2FP.F16.F32.PACK_AB R4, R130, R147 ;  /* 0x000000938204723e */ /* 0x020fe200000000ff */
[----:B------:R-:W-:Y:S01]  /*77f0*/  FADD.FTZ R147, R147, R102 ;  /* 0x0000006693937221 */ /* 0x000fe20000010000 */
[----:B------:R-:W-:Y:S01]  /*7800*/  MUFU.EX2 R150, R22 ;  /* 0x0000001600967308 */ /* 0x000fe20000000800 */
[----:B------:R-:W-:Y:S01]  /*7810*/  F2FP.F16.F32.PACK_AB R5, R163, R138 ;  /* 0x0000008aa305723e */ /* 0x000fe200000000ff */
[----:B------:R-:W-:Y:S01]  /*7820*/  FADD.FTZ R138, R138, R113 ;  /* 0x000000718a8a7221 */ /* 0x000fe20000010000 */
[----:B------:R-:W-:Y:S01]  /*7830*/  F2FP.F16.F32.PACK_AB R6, R140, R157 ;  /* 0x0000009d8c06723e */ /* 0x000fe200000000ff */
[----:B------:R5:W4:Y:S01]  /*7840*/  MUFU.EX2 R187, R20 ;  /* 0x0000001400bb7308 */ /* 0x000b220000000800 */
[----:B------:R-:W-:Y:S01]  /*7850*/  F2FP.F16.F32.PACK_AB R7, R165, R142 ;  /* 0x0000008ea507723e */ /* 0x000fe200000000ff */
[----:B---3--:R-:W3:Y:S01]  /*7860*/  LDSM.16.MT88.4 R28, [R239+0x5400] ;  /* 0x00540000ef1c783b */ /* 0x008ee20000004200 */
[----:B------:R-:W-:Y:S01]  /*7870*/  FADD.FTZ R130, R130, R147 ;  /* 0x0000009382827221 */ /* 0x000fe20000010000 */
[----:B------:R-:W3:Y:S01]  /*7880*/  MUFU.EX2 R152, R152 ;  /* 0x0000009800987308 */ /* 0x000ee20000000800 */
[----:B------:R-:W-:-:S02]  /*7890*/  FADD.FTZ R163, R163, R138 ;  /* 0x0000008aa3a37221 */ /* 0x000fc40000010000 */
[----:B------:R-:W-:Y:S01]  /*78a0*/  FADD.FTZ R157, R157, R130 ;  /* 0x000000829d9d7221 */ /* 0x000fe20000010000 */
[C---:B------:R-:W-:Y:S01]  /*78b0*/  HMMA.16816.F32 R208, R4.reuse, R24, R208 ;  /* 0x0000001804d0723c */ /* 0x040fe200000018d0 */
[----:B------:R-:W3:Y:S01]  /*78c0*/  MUFU.EX2 R169, R171 ;  /* 0x000000ab00a97308 */ /* 0x000ee20000000800 */
[----:B------:R-:W-:Y:S01]  /*78d0*/  FADD.FTZ R142, R142, R163 ;  /* 0x000000a38e8e7221 */ /* 0x000fe20000010000 */
[----:B------:R-:W-:Y:S02]  /*78e0*/  FADD.FTZ R157, R140, R157 ;  /* 0x0000009d8c9d7221 */ /* 0x000fe40000010000 */
[----:B------:R-:W-:Y:S01]  /*78f0*/  MUFU.EX2 R162, R162 ;  /* 0x000000a200a27308 */ /* 0x000fe20000000800 */
[----:B-----5:R-:W5:Y:S01]  /*7900*/  LDSM.16.MT88.4 R20, [R84+0x5400] ;  /* 0x005400005414783b */ /* 0x020f620000004200 */
[----:B------:R-:W-:Y:S01]  /*7910*/  FADD.FTZ R165, R165, R142 ;  /* 0x0000008ea5a57221 */ /* 0x000fe20000010000 */
[C---:B------:R-:W-:Y:S01]  /*7920*/  HMMA.16816.F32 R204, R4.reuse, R26, R204 ;  /* 0x0000001a04cc723c */ /* 0x040fe200000018cc */
[----:B------:R-:W3:Y:S04]  /*7930*/  MUFU.EX2 R167, R167 ;  /* 0x000000a700a77308 */ /* 0x000ee80000000800 */
[----:B------:R-:W-:Y:S03]  /*7940*/  MUFU.EX2 R155, R161 ;  /* 0x000000a1009b7308 */ /* 0x000fe60000000800 */
[C---:B--2---:R-:W-:Y:S01]  /*7950*/  HMMA.16816.F32 R200, R4.reuse, R16, R200 ;  /* 0x0000001004c8723c */ /* 0x044fe200000018c8 */
[----:B------:R-:W2:Y:S04]  /*7960*/  MUFU.EX2 R164, R164 ;  /* 0x000000a400a47308 */ /* 0x000ea80000000800 */
[----:B------:R2:W-:Y:S03]  /*7970*/  MUFU.EX2 R127, R133 ;  /* 0x00000085007f7308 */ /* 0x0005e60000000800 */
[----:B------:R-:W-:Y:S01]  /*7980*/  HMMA.16816.F32 R196, R4, R18, R196 ;  /* 0x0000001204c4723c */ /* 0x000fe200000018c4 */
[----:B-1----:R-:W-:Y:S01]  /*7990*/  F2FP.F16.F32.PACK_AB R4, R144, R177 ;  /* 0x000000b19004723e */ /* 0x002fe200000000ff */
[----:B------:R-:W-:Y:S01]  /*79a0*/  MUFU.EX2 R168, R168 ;  /* 0x000000a800a87308 */ /* 0x000fe20000000800 */
[----:B----4-:R-:W-:Y:S01]  /*79b0*/  F2FP.F16.F32.PACK_AB R5, R185, R146 ;  /* 0x00000092b905723e */ /* 0x010fe200000000ff */
[----:B------:R-:W-:Y:S01]  /*79c0*/  FADD.FTZ R177, R177, R122 ;  /* 0x0000007ab1b17221 */ /* 0x000fe20000010000 */
[----:B------:R-:W-:Y:S01]  /*79d0*/  F2FP.F16.F32.PACK_AB R6, R148, R179 ;  /* 0x000000b39406723e */ /* 0x000fe200000000ff */
[----:B------:R-:W-:Y:S01]  /*79e0*/  MUFU.EX2 R166, R166 ;  /* 0x000000a600a67308 */ /* 0x000fe20000000800 */
[----:B------:R-:W-:Y:S01]  /*79f0*/  F2FP.F16.F32.PACK_AB R7, R187, R150 ;  /* 0x00000096bb07723e */ /* 0x000fe200000000ff */
[----:B------:R-:W-:Y:S01]  /*7a00*/  FADD.FTZ R146, R146, R149 ;  /* 0x0000009592927221 */ /* 0x000fe20000010000 */
[----:B------:R-:W-:Y:S01]  /*7a10*/  FADD.FTZ R144, R144, R177 ;  /* 0x000000b190907221 */ /* 0x000fe20000010000 */
[----:B------:R-:W-:Y:S01]  /*7a20*/  MUFU.EX2 R87, R87 ;  /* 0x0000005700577308 */ /* 0x000fe20000000800 */
[----:B--2---:R-:W-:Y:S01]  /*7a30*/  FFMA.FTZ R133, R107, UR5, -R82 ;  /* 0x000000056b857c23 */ /* 0x004fe20008010852 */
[--C-:B------:R-:W-:Y:S01]  /*7a40*/  FFMA.FTZ R107, R112, UR5, -R71.reuse ;  /* 0x00000005706b7c23 */ /* 0x100fe20008010847 */
[----:B------:R-:W-:Y:S01]  /*7a50*/  FADD.FTZ R185, R185, R146 ;  /* 0x00000092b9b97221 */ /* 0x000fe20000010000 */
[----:B------:R-:W-:Y:S01]  /*7a60*/  HMMA.16816.F32 R220, R4, R16, R220 ;  /* 0x0000001004dc723c */ /* 0x000fe200000018dc */
[----:B------:R-:W-:Y:S01]  /*7a70*/  FFMA.FTZ R16, R153, UR5, -R80 ;  /* 0x0000000599107c23 */ /* 0x000fe20008010850 */
[--C-:B------:R-:W-:Y:S01]  /*7a80*/  FFMA.FTZ R153, R134, UR5, -R71.reuse ;  /* 0x0000000586997c23 */ /* 0x100fe20008010847 */
[----:B------:R-:W-:Y:S01]  /*7a90*/  FFMA.FTZ R17, R126, UR5, -R71 ;  /* 0x000000057e117c23 */ /* 0x000fe20008010847 */
[----:B------:R-:W-:Y:S01]  /*7aa0*/  MUFU.EX2 R112, R133 ;  /* 0x0000008500707308 */ /* 0x000fe20000000800 */
[----:B------:R-:W-:Y:S01]  /*7ab0*/  FADD.FTZ R179, R179, R144 ;  /* 0x00000090b3b37221 */ /* 0x000fe20000010000 */
[----:B------:R-:W-:-:S02]  /*7ac0*/  FADD.FTZ R150, R150, R185 ;  /* 0x000000b996967221 */ /* 0x000fc40000010000 */
[C---:B------:R-:W-:Y:S01]  /*7ad0*/  HMMA.16816.F32 R216, R4.reuse, R24, R216 ;  /* 0x0000001804d8723c */ /* 0x040fe200000018d8 */
[----:B------:R-:W-:Y:S01]  /*7ae0*/  FFMA.FTZ R24, R151, UR5, -R80 ;  /* 0x0000000597187c23 */ /* 0x000fe20008010850 */
[----:B------:R-:W-:Y:S01]  /*7af0*/  MUFU.EX2 R153, R153 ;  /* 0x0000009900997308 */ /* 0x000fe20000000800 */
[----:B------:R-:W-:Y:S01]  /*7b00*/  FADD.FTZ R148, R148, R179 ;  /* 0x000000b394947221 */ /* 0x000fe20000010000 */
[----:B------:R-:W-:Y:S02]  /*7b10*/  FADD.FTZ R187, R187, R150 ;  /* 0x00000096bbbb7221 */ /* 0x000fe40000010000 */
[----:B------:R-:W-:Y:S02]  /*7b20*/  MUFU.EX2 R151, R16 ;  /* 0x0000001000977308 */ /* 0x000fe40000000800 */
[C---:B------:R-:W-:Y:S01]  /*7b30*/  HMMA.16816.F32 R224, R4.reuse, R18, R224 ;  /* 0x0000001204e0723c */ /* 0x040fe200000018e0 */
[--C-:B------:R-:W-:Y:S01]  /*7b40*/  FFMA.FTZ R19, R136, UR5, -R71.reuse ;  /* 0x0000000588137c23 */ /* 0x100fe20008010847 */
[----:B------:R-:W-:Y:S01]  /*7b50*/  FFMA.FTZ R18, R128, UR5, -R71 ;  /* 0x0000000580127c23 */ /* 0x000fe20008010847 */
[--C-:B------:R-:W-:Y:S01]  /*7b60*/  FFMA.FTZ R128, R145, UR5, -R80.reuse ;  /* 0x0000000591807c23 */ /* 0x100fe20008010850 */
[----:B------:R1:W-:Y:S04]  /*7b70*/  MUFU.EX2 R136, R24 ;  /* 0x0000001800887308 */ /* 0x0003e80000000800 */
[----:B------:R-:W2:Y:S01]  /*7b80*/  MUFU.EX2 R134, R19 ;  /* 0x0000001300867308 */ /* 0x000ea20000000800 */
[----:B------:R-:W-:Y:S01]  /*7b90*/  HMMA.16816.F32 R212, R4, R26, R212 ;  /* 0x0000001a04d4723c */ /* 0x000fe200000018d4 */
[----:B---3--:R-:W-:Y:S01]  /*7ba0*/  F2FP.F16.F32.PACK_AB R4, R181, R152 ;  /* 0x00000098b504723e */ /* 0x008fe200000000ff */
[----:B------:R-:W-:Y:S01]  /*7bb0*/  FADD.FTZ R152, R152, R157 ;  /* 0x0000009d98987221 */ /* 0x000fe20000010000 */
[----:B------:R-:W-:Y:S01]  /*7bc0*/  MUFU.EX2 R126, R18 ;  /* 0x00000012007e7308 */ /* 0x000fe20000000800 */
[----:B------:R-:W-:Y:S01]  /*7bd0*/  F2FP.F16.F32.PACK_AB R5, R169, R156 ;  /* 0x0000009ca905723e */ /* 0x000fe200000000ff */
[----:B------:R-:W-:Y:S01]  /*7be0*/  FADD.FTZ R156, R156, R165 ;  /* 0x000000a59c9c7221 */ /* 0x000fe20000010000 */
[----:B------:R-:W-:Y:S01]  /*7bf0*/  F2FP.F16.F32.PACK_AB R6, R173, R154 ;  /* 0x0000009aad06723e */ /* 0x000fe200000000ff */
[----:B------:R3:W4:Y:S01]  /*7c00*/  MUFU.EX2 R145, R17 ;  /* 0x0000001100917308 */ /* 0x0007220000000800 */
[----:B------:R-:W-:Y:S01]  /*7c10*/  F2FP.F16.F32.PACK_AB R7, R167, R162 ;  /* 0x000000a2a707723e */ /* 0x000fe200000000ff */
[----:B-1----:R-:W-:Y:S01]  /*7c20*/  FFMA.FTZ R24, R139, UR5, -R80 ;  /* 0x000000058b187c23 */ /* 0x002fe20008010850 */
[----:B------:R-:W-:Y:S01]  /*7c30*/  FADD.FTZ R181, R181, R152 ;  /* 0x00000098b5b57221 */ /* 0x000fe20000010000 */
[----:B------:R-:W-:Y:S01]  /*7c40*/  MUFU.EX2 R128, R128 ;  /* 0x0000008000807308 */ /* 0x000fe20000000800 */
[----:B------:R-:W-:-:S02]  /*7c50*/  FADD.FTZ R169, R169, R156 ;  /* 0x0000009ca9a97221 */ /* 0x000fc40000010000 */
[----:B------:R-:W-:Y:S01]  /*7c60*/  FADD.FTZ R154, R154, R181 ;  /* 0x000000b59a9a7221 */ /* 0x000fe20000010000 */
[----:B------:R1:W-:Y:S01]  /*7c70*/  MUFU.EX2 R137, R24 ;  /* 0x0000001800897308 */ /* 0x0003e20000000800 */
[C---:B------:R-:W-:Y:S01]  /*7c80*/  HMMA.16816.F32 R208, R4.reuse, R28, R208 ;  /* 0x0000001c04d0723c */ /* 0x040fe200000018d0 */
[----:B------:R-:W-:Y:S01]  /*7c90*/  FADD.FTZ R162, R162, R169 ;  /* 0x000000a9a2a27221 */ /* 0x000fe20000010000 */
[----:B------:R-:W-:Y:S01]  /*7ca0*/  FADD.FTZ R154, R173, R154 ;  /* 0x0000009aad9a7221 */ /* 0x000fe20000010000 */
[----:B------:R-:W-:Y:S01]  /*7cb0*/  MUFU.EX2 R139, R141 ;  /* 0x0000008d008b7308 */ /* 0x000fe20000000800 */
[----:B---3--:R-:W3:Y:S01]  /*7cc0*/  LDSM.16.MT88.4 R16, [R239+0x5800] ;  /* 0x00580000ef10783b */ /* 0x008ee20000004200 */
[----:B------:R-:W-:Y:S02]  /*7cd0*/  FADD.FTZ R162, R167, R162 ;  /* 0x000000a2a7a27221 */ /* 0x000fe40000010000 */
[----:B------:R-:W-:Y:S01]  /*7ce0*/  MUFU.EX2 R107, R107 ;  /* 0x0000006b006b7308 */ /* 0x000fe20000000800 */
[C---:B------:R-:W-:Y:S03]  /*7cf0*/  HMMA.16816.F32 R204, R4.reuse, R30, R204 ;  /* 0x0000001e04cc723c */ /* 0x040fe600000018cc */
[----:B------:R-:W-:Y:S01]  /*7d00*/  MUFU.EX2 R184, R184 ;  /* 0x000000b800b87308 */ /* 0x000fe20000000800 */
[----:B-1----:R-:W1:Y:S03]  /*7d10*/  LDSM.16.MT88.4 R24, [R84+0x5800] ;  /* 0x005800005418783b */ /* 0x002e660000004200 */
[----:B------:R-:W-:Y:S01]  /*7d20*/  MUFU.EX2 R83, R85 ;  /* 0x0000005500537308 */ /* 0x000fe20000000800 */
[C---:B-----5:R-:W-:Y:S03]  /*7d30*/  HMMA.16816.F32 R200, R4.reuse, R20, R200 ;  /* 0x0000001404c8723c */ /* 0x060fe600000018c8 */
[----:B------:R-:W-:Y:S04]  /*7d40*/  MUFU.EX2 R86, R86 ;  /* 0x0000005600567308 */ /* 0x000fe80000000800 */
[----:B------:R-:W-:Y:S01]  /*7d50*/  MUFU.EX2 R78, R78 ;  /* 0x0000004e004e7308 */ /* 0x000fe20000000800 */
[----:B------:R-:W-:Y:S01]  /*7d60*/  HMMA.16816.F32 R196, R4, R22, R196 ;  /* 0x0000001604c4723c */ /* 0x000fe200000018c4 */
[----:B------:R-:W-:Y:S01]  /*7d70*/  F2FP.F16.F32.PACK_AB R4, R164, R155 ;  /* 0x0000009ba404723e */ /* 0x000fe200000000ff */
[----:B------:R-:W-:Y:S01]  /*7d80*/  FADD.FTZ R155, R155, R148 ;  /* 0x000000949b9b7221 */ /* 0x000fe20000010000 */
[----:B--2---:R-:W-:Y:S01]  /*7d90*/  F2FP.F16.F32.PACK_AB R5, R153, R134 ;  /* 0x000000869905723e */ /* 0x004fe200000000ff */
[----:B------:R-:W-:Y:S01]  /*7da0*/  FADD.FTZ R134, R134, R187 ;  /* 0x000000bb86867221 */ /* 0x000fe20000010000 */
[----:B------:R-:W-:Y:S01]  /*7db0*/  F2FP.F16.F32.PACK_AB R6, R136, R151 ;  /* 0x000000978806723e */ /* 0x000fe200000000ff */
[----:B------:R-:W-:Y:S01]  /*7dc0*/  FADD.FTZ R164, R164, R155 ;  /* 0x0000009ba4a47221 */ /* 0x000fe20000010000 */
[----:B----4-:R-:W-:Y:S01]  /*7dd0*/  F2FP.F16.F32.PACK_AB R7, R145, R126 ;  /* 0x0000007e9107723e */ /* 0x010fe200000000ff */
[----:B------:R-:W-:Y:S01]  /*7de0*/  FADD.FTZ R153, R153, R134 ;  /* 0x0000008699997221 */ /* 0x000fe20000010000 */
[----:B------:R-:W-:Y:S01]  /*7df0*/  MUFU.EX2 R183, R183 ;  /* 0x000000b700b77308 */ /* 0x000fe20000000800 */
[----:B------:R-:W-:-:S02]  /*7e00*/  FADD.FTZ R151, R151, R164 ;  /* 0x000000a497977221 */ /* 0x000fc40000010000 */
[----:B------:R-:W-:Y:S02]  /*7e10*/  FADD.FTZ R126, R126, R153 ;  /* 0x000000997e7e7221 */ /* 0x000fe40000010000 */
[C---:B------:R-:W-:Y:S01]  /*7e20*/  HMMA.16816.F32 R216, R4.reuse, R28, R216 ;  /* 0x0000001c04d8723c */ /* 0x040fe200000018d8 */
[----:B------:R-:W-:Y:S01]  /*7e30*/  FFMA.FTZ R29, R123, UR5, -R88 ;  /* 0x000000057b1d7c23 */ /* 0x000fe20008010858 */
[--C-:B------:R-:W-:Y:S01]  /*7e40*/  FFMA.FTZ R123, R121, UR5, -R82.reuse ;  /* 0x00000005797b7c23 */ /* 0x100fe20008010852 */
[----:B------:R-:W-:Y:S01]  /*7e50*/  FFMA.FTZ R121, R115, UR5, -R82 ;  /* 0x0000000573797c23 */ /* 0x000fe20008010852 */
[----:B------:R-:W-:Y:S01]  /*7e60*/  MUFU.EX2 R28, R125 ;  /* 0x0000007d001c7308 */ /* 0x000fe20000000800 */
[----:B------:R-:W-:Y:S01]  /*7e70*/  FADD.FTZ R151, R136, R151 ;  /* 0x0000009788977221 */ /* 0x000fe20000010000 */
[----:B------:R-:W-:Y:S02]  /*7e80*/  FADD.FTZ R126, R145, R126 ;  /* 0x0000007e917e7221 */ /* 0x000fe40000010000 */
[----:B------:R-:W-:Y:S01]  /*7e90*/  HMMA.16816.F32 R212, R4, R30, R212 ;  /* 0x0000001e04d4723c */ /* 0x000fe200000018d4 */
[--C-:B------:R-:W-:Y:S01]  /*7ea0*/  FFMA.FTZ R31, R111, UR5, -R82.reuse ;  /* 0x000000056f1f7c23 */ /* 0x100fe20008010852 */
[----:B------:R-:W2:Y:S01]  /*7eb0*/  MUFU.EX2 R29, R29 ;  /* 0x0000001d001d7308 */ /* 0x000ea20000000800 */
[----:B------:R-:W-:Y:S01]  /*7ec0*/  FFMA.FTZ R111, R106, UR5, -R71 ;  /* 0x000000056a6f7c23 */ /* 0x000fe20008010847 */
[----:B------:R-:W-:-:S02]  /*7ed0*/  FFMA.FTZ R82, R79, UR5, -R82 ;  /* 0x000000054f527c23 */ /* 0x000fc40008010852 */
[----:B------:R-:W-:Y:S02]  /*7ee0*/  MUFU.EX2 R115, R123 ;  /* 0x0000007b00737308 */ /* 0x000fe40000000800 */
[C---:B------:R-:W-:Y:S01]  /*7ef0*/  HMMA.16816.F32 R220, R4.reuse, R20, R220 ;  /* 0x0000001404dc723c */ /* 0x040fe200000018dc */
[----:B------:R-:W-:Y:S01]  /*7f00*/  FFMA.FTZ R20, R108, UR5, -R71 ;  /* 0x000000056c147c23 */ /* 0x000fe20008010847 */
[----:B------:R-:W4:Y:S04]  /*7f10*/  MUFU.EX2 R30, R121 ;  /* 0x00000079001e7308 */ /* 0x000f280000000800 */
[----:B------:R-:W5:Y:S02]  /*7f20*/  MUFU.EX2 R31, R31 ;  /* 0x0000001f001f7308 */ /* 0x000f640000000800 */
[----:B------:R-:W-:Y:S01]  /*7f30*/  HMMA.16816.F32 R224, R4, R22, R224 ;  /* 0x0000001604e0723c */ /* 0x000fe200000018e0 */
[----:B------:R-:W-:Y:S01]  /*7f40*/  F2FP.F16.F32.PACK_AB R4, R168, R127 ;  /* 0x0000007fa804723e */ /* 0x000fe200000000ff */
[----:B------:R3:W1:Y:S01]  /*7f50*/  MUFU.EX2 R108, R110 ;  /* 0x0000006e006c7308 */ /* 0x0006620000000800 */
[----:B--2---:R-:W-:Y:S01]  /*7f60*/  F2FP.F16.F32.PACK_AB R6, R29, R28 ;  /* 0x0000001c1d06723e */ /* 0x004fe200000000ff */
[----:B------:R-:W-:-:S02]  /*7f70*/  FADD.FTZ R127, R127, R154 ;  /* 0x0000009a7f7f7221 */ /* 0x000fc40000010000 */
[----:B------:R2:W-:Y:S01]  /*7f80*/  MUFU.EX2 R106, R20 ;  /* 0x00000014006a7308 */ /* 0x0005e20000000800 */
[----:B----4-:R-:W-:Y:S01]  /*7f90*/  F2FP.F16.F32.PACK_AB R5, R30, R115 ;  /* 0x000000731e05723e */ /* 0x010fe200000000ff */
[----:B------:R-:W-:Y:S02]  /*7fa0*/  FADD.FTZ R115, R115, R162 ;  /* 0x000000a273737221 */ /* 0x000fe40000010000 */
[----:B------:R-:W4:Y:S01]  /*7fb0*/  MUFU.EX2 R111, R111 ;  /* 0x0000006f006f7308 */ /* 0x000f220000000800 */
[----:B------:R-:W-:Y:S01]  /*7fc0*/  FADD.FTZ R127, R168, R127 ;  /* 0x0000007fa87f7221 */ /* 0x000fe20000010000 */
[----:B-----5:R-:W-:Y:S01]  /*7fd0*/  F2FP.F16.F32.PACK_AB R7, R112, R31 ;  /* 0x0000001f7007723e */ /* 0x020fe200000000ff */
[----:B------:R-:W-:Y:S01]  /*7fe0*/  FADD.FTZ R30, R30, R115 ;  /* 0x000000731e1e7221 */ /* 0x000fe20000010000 */
[----:B------:R-:W-:Y:S01]  /*7ff0*/  MUFU.EX2 R79, R81 ;  /* 0x00000051004f7308 */ /* 0x000fe20000000800 */
[----:B------:R-:W-:Y:S01]  /*8000*/  FADD.FTZ R28, R28, R127 ;  /* 0x0000007f1c1c7221 */ /* 0x000fe20000010000 */
[----:B---3--:R-:W-:Y:S01]  /*8010*/  FFMA.FTZ R110, R89, UR5, -R88 ;  /* 0x00000005596e7c23 */ /* 0x008fe20008010858 */
[----:B------:R-:W-:Y:S01]  /*8020*/  FADD.FTZ R31, R31, R30 ;  /* 0x0000001e1f1f7221 */ /* 0x000fe20000010000 */
[----:B------:R-:W-:Y:S01]  /*8030*/  MUFU.EX2 R89, R91 ;  /* 0x0000005b00597308 */ /* 0x000fe20000000800 */
[----:B------:R-:W-:Y:S01]  /*8040*/  HMMA.16816.F32 R208, R4, R16, R208 ;  /* 0x0000001004d0723c */ /* 0x000fe200000018d0 */
[----:B--2---:R-:W2:Y:S01]  /*8050*/  LDSM.16.MT88.4 R20, [R239+0x5c00] ;  /* 0x005c0000ef14783b */ /* 0x004ea20000004200 */
[----:B------:R-:W-:Y:S01]  /*8060*/  FADD.FTZ R28, R29, R28 ;  /* 0x0000001c1d1c7221 */ /* 0x000fe20000010000 */
[----:B------:R-:W3:Y:S01]  /*8070*/  MUFU.EX2 R110, R110 ;  /* 0x0000006e006e7308 */ /* 0x000ee20000000800 */
[----:B------:R-:W-:-:S04]  /*8080*/  FADD.FTZ R112, R112, R31 ;  /* 0x0000001f70707221 */ /* 0x000fc80000010000 */
[C---:B------:R-:W-:Y:S08]  /*8090*/  HMMA.16816.F32 R204, R4.reuse, R18, R204 ;  /* 0x0000001204cc723c */ /* 0x040ff000000018cc */
[C---:B-1----:R-:W-:Y:S08]  /*80a0*/  HMMA.16816.F32 R200, R4.reuse, R24, R200 ;  /* 0x0000001804c8723c */ /* 0x042ff000000018c8 */
[----:B------:R-:W-:Y:S01]  /*80b0*/  HMMA.16816.F32 R196, R4, R26, R196 ;  /* 0x0000001a04c4723c */ /* 0x000fe200000018c4 */
[----:B------:R-:W-:Y:S01]  /*80c0*/  F2FP.F16.F32.PACK_AB R4, R139, R128 ;  /* 0x000000808b04723e */ /* 0x000fe200000000ff */
[----:B------:R-:W-:Y:S01]  /*80d0*/  FADD.FTZ R128, R128, R151 ;  /* 0x0000009780807221 */ /* 0x000fe20000010000 */
[----:B------:R-:W-:Y:S01]  /*80e0*/  F2FP.F16.F32.PACK_AB R5, R108, R107 ;  /* 0x0000006b6c05723e */ /* 0x000fe200000000ff */
[----:B------:R-:W-:Y:S01]  /*80f0*/  FADD.FTZ R107, R107, R126 ;  /* 0x0000007e6b6b7221 */ /* 0x000fe20000010000 */
[----:B------:R-:W-:Y:S01]  /*8100*/  F2FP.F16.F32.PACK_AB R6, R166, R137 ;  /* 0x00000089a606723e */ /* 0x000fe200000000ff */
[----:B------:R-:W-:Y:S01]  /*8110*/  FADD.FTZ R128, R139, R128 ;  /* 0x000000808b807221 */ /* 0x000fe20000010000 */
[----:B----4-:R-:W-:Y:S01]  /*8120*/  F2FP.F16.F32.PACK_AB R7, R111, R106 ;  /* 0x0000006a6f07723e */ /* 0x010fe200000000ff */
[----:B------:R-:W-:-:S02]  /*8130*/  FADD.FTZ R107, R108, R107 ;  /* 0x0000006b6c6b7221 */ /* 0x000fc40000010000 */
[----:B------:R-:W-:Y:S02]  /*8140*/  FADD.FTZ R137, R137, R128 ;  /* 0x0000008089897221 */ /* 0x000fe40000010000 */
[----:B------:R-:W-:Y:S02]  /*8150*/  FADD.FTZ R106, R106, R107 ;  /* 0x0000006b6a6a7221 */ /* 0x000fe40000010000 */
[----:B------:R-:W-:Y:S01]  /*8160*/  HMMA.16816.F32 R216, R4, R16, R216 ;  /* 0x0000001004d8723c */ /* 0x000fe200000018d8 */
[----:B------:R-:W-:Y:S01]  /*8170*/  FADD.FTZ R166, R166, R137 ;  /* 0x00000089a6a67221 */ /* 0x000fe20000010000 */
[----:B------:R-:W-:-:S06]  /*8180*/  FADD.FTZ R106, R111, R106 ;  /* 0x0000006a6f6a7221 */ /* 0x000fcc0000010000 */
[C---:B------:R-:W-:Y:S01]  /*8190*/  HMMA.16816.F32 R212, R4.reuse, R18, R212 ;  /* 0x0000001204d4723c */ /* 0x040fe200000018d4 */
[----:B------:R-:W1:Y:S07]  /*81a0*/  LDSM.16.MT88.4 R16, [R84+0x5c00] ;  /* 0x005c00005410783b */ /* 0x000e6e0000004200 */
[----:B------:R-:W-:Y:S01]  /*81b0*/  HMMA.16816.F32 R220, R4, R24, R220 ;  /* 0x0000001804dc723c */ /* 0x000fe200000018dc */
[----:B------:R-:W4:Y:S01]  /*81c0*/  MUFU.EX2 R24, R82 ;  /* 0x0000005200187308 */ /* 0x000f220000000800 */
[--C-:B------:R-:W-:Y:S01]  /*81d0*/  FFMA.FTZ R25, R77, UR5, -R80.reuse ;  /* 0x000000054d197c23 */ /* 0x100fe20008010850 */
[----:B------:R-:W-:Y:S01]  /*81e0*/  FFMA.FTZ R80, R73, UR5, -R80 ;  /* 0x0000000549507c23 */ /* 0x000fe20008010850 */
[--C-:B------:R-:W-:Y:S01]  /*81f0*/  FFMA.FTZ R73, R76, UR5, -R71.reuse ;  /* 0x000000054c497c23 */ /* 0x100fe20008010847 */
[----:B------:R-:W-:-:S02]  /*8200*/  FFMA.FTZ R76, R70, UR5, -R71 ;  /* 0x00000005464c7c23 */ /* 0x000fc40008010847 */
[----:B------:R-:W-:Y:S01]  /*8210*/  MUFU.EX2 R70, R74 ;  /* 0x0000004a00467308 */ /* 0x000fe20000000800 */
[----:B------:R-:W-:Y:S01]  /*8220*/  HMMA.16816.F32 R224, R4, R26, R224 ;  /* 0x0000001a04e0723c */ /* 0x000fe200000018e0 */
[----:B---3--:R-:W-:Y:S01]  /*8230*/  F2FP.F16.F32.PACK_AB R4, R110, R89 ;  /* 0x000000596e04723e */ /* 0x008fe200000000ff */
[----:B------:R-:W-:Y:S01]  /*8240*/  FADD.FTZ R89, R89, R28 ;  /* 0x0000001c59597221 */ /* 0x000fe20000010000 */
[----:B------:R-:W3:Y:S01]  /*8250*/  MUFU.EX2 R25, R25 ;  /* 0x0000001900197308 */ /* 0x000ee20000000800 */
[----:B------:R-:W-:Y:S01]  /*8260*/  F2FP.F16.F32.PACK_AB R5, R86, R83 ;  /* 0x000000535605723e */ /* 0x000fe200000000ff */
[----:B------:R-:W-:Y:S01]  /*8270*/  FADD.FTZ R83, R83, R112 ;  /* 0x0000007053537221 */ /* 0x000fe20000010000 */
[----:B------:R-:W-:Y:S01]  /*8280*/  F2FP.F16.F32.PACK_AB R6, R184, R87 ;  /* 0x00000057b806723e */ /* 0x000fe200000000ff */
[----:B------:R-:W5:Y:S01]  /*8290*/  MUFU.EX2 R73, R73 ;  /* 0x0000004900497308 */ /* 0x000f620000000800 */
[----:B----4-:R-:W-:Y:S01]  /*82a0*/  F2FP.F16.F32.PACK_AB R7, R24, R79 ;  /* 0x0000004f1807723e */ /* 0x010fe200000000ff */
[----:B------:R-:W-:Y:S01]  /*82b0*/  FADD.FTZ R110, R110, R89 ;  /* 0x000000596e6e7221 */ /* 0x000fe20000010000 */
[----:B------:R-:W-:Y:S01]  /*82c0*/  FADD.FTZ R86, R86, R83 ;  /* 0x0000005356567221 */ /* 0x000fe20000010000 */
[----:B------:R-:W-:Y:S02]  /*82d0*/  MUFU.EX2 R26, R75 ;  /* 0x0000004b001a7308 */ /* 0x000fe40000000800 */
[----:B------:R-:W-:Y:S01]  /*82e0*/  FADD.FTZ R87, R87, R110 ;  /* 0x0000006e57577221 */ /* 0x000fe20000010000 */
[----:B------:R-:W-:Y:S01]  /*82f0*/  FADD.FTZ R79, R79, R86 ;  /* 0x000000564f4f7221 */ /* 0x000fe20000010000 */
[----:B------:R-:W4:Y:S01]  /*8300*/  MUFU.EX2 R27, R80 ;  /* 0x00000050001b7308 */ /* 0x000f220000000800 */
[C---:B--2---:R-:W-:Y:S01]  /*8310*/  HMMA.16816.F32 R208, R4.reuse, R20, R208 ;  /* 0x0000001404d0723c */ /* 0x044fe200000018d0 */
[----:B------:R-:W-:Y:S01]  /*8320*/  FADD.FTZ R184, R184, R87 ;  /* 0x00000057b8b87221 */ /* 0x000fe20000010000 */
[----:B------:R-:W-:Y:S01]  /*8330*/  FADD.FTZ R185, R24, R79 ;  /* 0x0000004f18b97221 */ /* 0x000fe20000010000 */
[----:B------:R-:W2:Y:S05]  /*8340*/  MUFU.EX2 R68, R76 ;  /* 0x0000004c00447308 */ /* 0x000eaa0000000800 */
[C---:B------:R-:W-:Y:S08]  /*8350*/  HMMA.16816.F32 R204, R4.reuse, R22, R204 ;  /* 0x0000001604cc723c */ /* 0x040ff000000018cc */
[C---:B-1----:R-:W-:Y:S08]  /*8360*/  HMMA.16816.F32 R200, R4.reuse, R16, R200 ;  /* 0x0000001004c8723c */ /* 0x042ff000000018c8 */
[----:B------:R-:W-:Y:S01]  /*8370*/  HMMA.16816.F32 R196, R4, R18, R196 ;  /* 0x0000001204c4723c */ /* 0x000fe200000018c4 */
[----:B---3--:R-:W-:Y:S01]  /*8380*/  F2FP.F16.F32.PACK_AB R4, R78, R25 ;  /* 0x000000194e04723e */ /* 0x008fe200000000ff */
[----:B------:R-:W-:Y:S01]  /*8390*/  FADD.FTZ R25, R25, R166 ;  /* 0x000000a619197221 */ /* 0x000fe20000010000 */
[----:B-----5:R-:W-:Y:S01]  /*83a0*/  F2FP.F16.F32.PACK_AB R5, R70, R73 ;  /* 0x000000494605723e */ /* 0x020fe200000000ff */
[----:B------:R-:W-:Y:S01]  /*83b0*/  FADD.FTZ R73, R73, R106 ;  /* 0x0000006a49497221 */ /* 0x000fe20000010000 */
[----:B----4-:R-:W-:Y:S01]  /*83c0*/  F2FP.F16.F32.PACK_AB R6, R27, R26 ;  /* 0x0000001a1b06723e */ /* 0x010fe200000000ff */
[----:B------:R-:W-:Y:S01]  /*83d0*/  FADD.FTZ R25, R78, R25 ;  /* 0x000000194e197221 */ /* 0x000fe20000010000 */
[----:B--2---:R-:W-:Y:S01]  /*83e0*/  F2FP.F16.F32.PACK_AB R7, R183, R68 ;  /* 0x00000044b707723e */ /* 0x004fe200000000ff */
        /* <DEDUP_REMOVED lines=17> */
[----:B------:R-:W-:Y:S01]  /*8500*/  VIADD R138, R8, 0xffffff20 ;  /* 0xffffff20088a7836 */ /* 0x000fe20000000000 */
        /* <DEDUP_REMOVED lines=39> */
[----:B------:R-:W1:Y:S04]  /*8780*/  LDSM.16.M88.4 R24, [R159+0x2000] ;  /* 0x002000009f18783b */ /* 0x000e680000000200 */
[----:B------:R-:W3:Y:S04]  /*8790*/  LDSM.16.M88.4 R60, [R160+0x1000] ;  /* 0x00100000a03c783b */ /* 0x000ee80000000200 */
[----:B------:R-:W-:Y:S04]  /*87a0*/  LDSM.16.M88.4 R52, [R119] ;  /* 0x000000007734783b */ /* 0x000fe80000000200 */
[----:B------:R-:W4:Y:S04]  /*87b0*/  LDSM.16.M88.4 R68, [R0+0x2000] ;  /* 0x002000000044783b */ /* 0x000f280000000200 */
[----:B------:R-:W5:Y:S04]  /*87c0*/  LDSM.16.M88.4 R48, [R119+0x1000] ;  /* 0x001000007730783b */ /* 0x000f680000000200 */
[----:B------:R-:W2:Y:S04]  /*87d0*/  LDSM.16.M88.4 R56, [R159+0x2400] ;  /* 0x002400009f38783b */ /* 0x000ea80000000200 */
[----:B------:R-:W-:Y:S04]  /*87e0*/  LDSM.16.M88.4 R100, [R159+0x2800] ;  /* 0x002800009f64783b */ /* 0x000fe80000000200 */
[----:B------:R-:W-:Y:S04]  /*87f0*/  LDSM.16.M88.4 R44, [R0+0x2400] ;  /* 0x00240000002c783b */ /* 0x000fe80000000200 */
[----:B------:R-:W-:Y:S04]  /*8800*/  LDSM.16.M88.4 R96, [R0+0x2800] ;  /* 0x002800000060783b */ /* 0x000fe80000000200 */
[----:B------:R-:W-:Y:S01]  /*8810*/  LDSM.16.M88.4 R84, [R159+0x2c00] ;  /* 0x002c00009f54783b */ /* 0x000fe20000000200 */
[-C--:B-1----:R-:W-:Y:S03]  /*8820*/  HMMA.16816.F32 R20, R64, R24.reuse, RZ ;  /* 0x000000184014723c */ /* 0x082fe600000018ff */
[----:B------:R-:W-:Y:S04]  /*8830*/  LDSM.16.M88.4 R76, [R0+0x2c00] ;  /* 0x002c0000004c783b */ /* 0x000fe80000000200 */
[----:B------:R-:W-:Y:S01]  /*8840*/  LDSM.16.M88.4 R80, [R159+0x3000] ;  /* 0x003000009f50783b */ /* 0x000fe20000000200 */
[C---:B---3--:R-:W-:Y:S03]  /*8850*/  HMMA.16816.F32 R16, R60.reuse, R24, RZ ;  /* 0x000000183c10723c */ /* 0x048fe600000018ff */
[----:B------:R-:W1:Y:S04]  /*8860*/  LDSM.16.M88.4 R88, [R159+0x3400] ;  /* 0x003400009f58783b */ /* 0x000e680000000200 */
[----:B------:R-:W-:Y:S01]  /*8870*/  LDSM.16.M88.4 R72, [R0+0x3000] ;  /* 0x003000000048783b */ /* 0x000fe20000000200 */
[----:B------:R-:W-:Y:S03]  /*8880*/  HMMA.16816.F32 R28, R60, R26, RZ ;  /* 0x0000001a3c1c723c */ /* 0x000fe600000018ff */
[----:B------:R-:W-:Y:S04]  /*8890*/  LDSM.16.M88.4 R92, [R0+0x3400] ;  /* 0x00340000005c783b */ /* 0x000fe80000000200 */
[----:B------:R-:W3:Y:S01]  /*88a0*/  LDSM.16.M88.4 R36, [R159+0x3800] ;  /* 0x003800009f24783b */ /* 0x000ee20000000200 */
[-C--:B----4-:R-:W-:Y:S03]  /*88b0*/  HMMA.16816.F32 R20, R52, R68.reuse, R20 ;  /* 0x000000443414723c */ /* 0x090fe60000001814 */
[----:B------:R-:W4:Y:S04]  /*88c0*/  LDSM.16.M88.4 R104, [R0+0x3800] ;  /* 0x003800000068783b */ /* 0x000f280000000200 */
[----:B------:R-:W0:Y:S01]  /*88d0*/  LDGDEPBAR ;  /* 0x00000000000079af */ /* 0x000e220000000000 */
[----:B-----5:R-:W-:Y:S08]  /*88e0*/  HMMA.16816.F32 R16, R48, R68, R16 ;  /* 0x000000443010723c */ /* 0x020ff00000001810 */
[C---:B--2---:R-:W-:Y:S03]  /*88f0*/  HMMA.16816.F32 R4, R64.reuse, R56, RZ ;  /* 0x000000384004723c */ /* 0x044fe600000018ff */
[----:B------:R-:W-:Y:S01]  /*8900*/  FMUL.FTZ R20, R20, UR6 ;  /* 0x0000000614147c20 */ /* 0x000fe20008410000 */
[----:B------:R-:W-:Y:S01]  /*8910*/  FMUL.FTZ R189, R21, UR6 ;  /* 0x0000000615bd7c20 */ /* 0x000fe20008410000 */
[----:B------:R-:W-:Y:S01]  /*8920*/  FMUL.FTZ R191, R22, UR6 ;  /* 0x0000000616bf7c20 */ /* 0x000fe20008410000 */
[----:B------:R-:W-:Y:S01]  /*8930*/  FMUL.FTZ R187, R23, UR6 ;  /* 0x0000000617bb7c20 */ /* 0x000fe20008410000 */
[----:B------:R2:W-:Y:S01]  /*8940*/  MUFU.TANH R179, R20 ;  /* 0x0000001400b37308 */ /* 0x0005e20000002400 */
[----:B------:R-:W-:Y:S03]  /*8950*/  HMMA.16816.F32 R24, R64, R26, RZ ;  /* 0x0000001a4018723c */ /* 0x000fe600000018ff */
[----:B------:R-:W-:Y:S01]  /*8960*/  FMUL.FTZ R16, R16, UR6 ;  /* 0x0000000610107c20 */ /* 0x000fe20008410000 */
[----:B------:R-:W-:Y:S01]  /*8970*/  FMUL.FTZ R17, R17, UR6 ;  /* 0x0000000611117c20 */ /* 0x000fe20008410000 */
[----:B------:R-:W-:Y:S01]  /*8980*/  FMUL.FTZ R245, R18, UR6 ;  /* 0x0000000612f57c20 */ /* 0x000fe20008410000 */
[----:B------:R-:W-:Y:S01]  /*8990*/  FMUL.FTZ R237, R19, UR6 ;  /* 0x0000000613ed7c20 */ /* 0x000fe20008410000 */
[----:B------:R-:W-:Y:S01]  /*89a0*/  MUFU.TANH R243, R16 ;  /* 0x0000001000f37308 */ /* 0x000fe20000002400 */
[----:B-1----:R-:W-:Y:S07]  /*89b0*/  HMMA.16816.F32 R40, R60, R88, RZ ;  /* 0x000000583c28723c */ /* 0x002fee00000018ff */
[----:B------:R1:W-:Y:S01]  /*89c0*/  MUFU.TANH R241, R17 ;  /* 0x0000001100f17308 */ /* 0x0003e20000002400 */
[----:B------:R-:W-:Y:S07]  /*89d0*/  HMMA.16816.F32 R4, R52, R44, R4 ;  /* 0x0000002c3404723c */ /* 0x000fee0000001804 */
[----:B------:R-:W-:Y:S01]  /*89e0*/  MUFU.TANH R191, R191 ;  /* 0x000000bf00bf7308 */ /* 0x000fe20000002400 */
[----:B--2---:R-:W-:Y:S07]  /*89f0*/  HMMA.16816.F32 R20, R60, R56, RZ ;  /* 0x000000383c14723c */ /* 0x004fee00000018ff */
[----:B------:R-:W-:Y:S01]  /*8a00*/  MUFU.TANH R189, R189 ;  /* 0x000000bd00bd7308 */ /* 0x000fe20000002400 */
[C---:B---3--:R-:W-:Y:S03]  /*8a10*/  HMMA.16816.F32 R32, R64.reuse, R36, RZ ;  /* 0x000000244020723c */ /* 0x048fe600000018ff */
[----:B------:R-:W-:Y:S01]  /*8a20*/  FMUL.FTZ R113, R4, UR6 ;  /* 0x0000000604717c20 */ /* 0x000fe20008410000 */
[----:B------:R-:W-:Y:S01]  /*8a30*/  FMUL.FTZ R115, R5, UR6 ;  /* 0x0000000605737c20 */ /* 0x000fe20008410000 */
[----:B------:R-:W-:Y:S01]  /*8a40*/  FMUL.FTZ R173, R6, UR6 ;  /* 0x0000000606ad7c20 */ /* 0x000fe20008410000 */
[----:B------:R-:W-:Y:S01]  /*8a50*/  FMUL.FTZ R119, R7, UR6 ;  /* 0x0000000607777c20 */ /* 0x000fe20008410000 */
[----:B------:R-:W-:Y:S01]  /*8a60*/  MUFU.TANH R187, R187 ;  /* 0x000000bb00bb7308 */ /* 0x000fe20000002400 */
[----:B-1----:R-:W-:Y:S07]  /*8a70*/  HMMA.16816.F32 R16, R64, R100, RZ ;  /* 0x000000644010723c */ /* 0x002fee00000018ff */
[----:B------:R-:W-:Y:S01]  /*8a80*/  MUFU.TANH R245, R245 ;  /* 0x000000f500f57308 */ /* 0x000fe20000002400 */
[----:B------:R-:W-:Y:S07]  /*8a90*/  HMMA.16816.F32 R20, R48, R44, R20 ;  /* 0x0000002c3014723c */ /* 0x000fee0000001814 */
[----:B------:R-:W-:Y:S01]  /*8aa0*/  MUFU.TANH R237, R237 ;  /* 0x000000ed00ed7308 */ /* 0x000fe20000002400 */
[----:B------:R-:W-:Y:S07]  /*8ab0*/  HMMA.16816.F32 R4, R60, R100, RZ ;  /* 0x000000643c04723c */ /* 0x000fee00000018ff */
[----:B------:R-:W-:Y:S01]  /*8ac0*/  MUFU.TANH R113, R113 ;  /* 0x0000007100717308 */ /* 0x000fe20000002400 */
[----:B------:R-:W-:Y:S03]  /*8ad0*/  HMMA.16816.F32 R16, R52, R96, R16 ;  /* 0x000000603410723c */ /* 0x000fe60000001810 */
[----:B------:R-:W-:Y:S01]  /*8ae0*/  FMUL.FTZ R20, R20, UR6 ;  /* 0x0000000614147c20 */ /* 0x000fe20008410000 */
[----:B------:R-:W-:Y:S01]  /*8af0*/  FMUL.FTZ R121, R21, UR6 ;  /* 0x0000000615797c20 */ /* 0x000fe20008410000 */
[----:B------:R-:W-:Y:S01]  /*8b00*/  FMUL.FTZ R181, R22, UR6 ;  /* 0x0000000616b57c20 */ /* 0x000fe20008410000 */
[----:B------:R-:W-:Y:S01]  /*8b10*/  FMUL.FTZ R175, R23, UR6 ;  /* 0x0000000617af7c20 */ /* 0x000fe20008410000 */
[----:B------:R1:W-:Y:S01]  /*8b20*/  MUFU.TANH R177, R20 ;  /* 0x0000001400b17308 */ /* 0x0003e20000002400 */
[C---:B------:R-:W-:Y:S07]  /*8b30*/  HMMA.16816.F32 R40, R48.reuse, R92, R40 ;  /* 0x0000005c3028723c */ /* 0x040fee0000001828 */
[----:B------:R-:W-:Y:S01]  /*8b40*/  MUFU.TANH R173, R173 ;  /* 0x000000ad00ad7308 */ /* 0x000fe20000002400 */
[----:B------:R-:W-:Y:S03]  /*8b50*/  HMMA.16816.F32 R4, R48, R96, R4 ;  /* 0x000000603004723c */ /* 0x000fe60000001804 */
[----:B------:R-:W-:Y:S01]  /*8b60*/  FMUL.FTZ R16, R16, UR6 ;  /* 0x0000000610107c20 */ /* 0x000fe20008410000 */
[----:B------:R-:W-:Y:S01]  /*8b70*/  FMUL.FTZ R135, R17, UR6 ;  /* 0x0000000611877c20 */ /* 0x000fe20008410000 */
[----:B------:R-:W-:Y:S01]  /*8b80*/  FMUL.FTZ R127, R18, UR6 ;  /* 0x00000006127f7c20 */ /* 0x000fe20008410000 */
[----:B------:R-:W-:Y:S01]  /*8b90*/  FMUL.FTZ R129, R19, UR6 ;  /* 0x0000000613817c20 */ /* 0x000fe20008410000 */
[----:B------:R2:W-:Y:S01]  /*8ba0*/  MUFU.TANH R111, R16 ;  /* 0x00000010006f7308 */ /* 0x0005e20000002400 */
[----:B----4-:R-:W-:Y:S03]  /*8bb0*/  HMMA.16816.F32 R32, R52, R104, R32 ;  /* 0x000000683420723c */ /* 0x010fe60000001820 */
[----:B------:R-:W-:Y:S01]  /*8bc0*/  FMUL.FTZ R40, R40, UR6 ;  /* 0x0000000628287c20 */ /* 0x000fe20008410000 */
[----:B------:R-:W-:Y:S01]  /*8bd0*/  FMUL.FTZ R41, R41, UR6 ;  /* 0x0000000629297c20 */ /* 0x000fe20008410000 */
[----:B------:R-:W-:Y:S01]  /*8be0*/  FMUL.FTZ R42, R42, UR6 ;  /* 0x000000062a2a7c20 */ /* 0x000fe20008410000 */
[----:B------:R-:W-:Y:S01]  /*8bf0*/  FMUL.FTZ R96, R43, UR6 ;  /* 0x000000062b607c20 */ /* 0x000fe20008410000 */
[----:B------:R-:W-:Y:S01]  /*8c00*/  MUFU.TANH R151, R40 ;  /* 0x0000002800977308 */ /* 0x000fe20000002400 */
[C---:B-1----:R-:W-:Y:S03]  /*8c10*/  HMMA.16816.F32 R20, R64.reuse, R84, RZ ;  /* 0x000000544014723c */ /* 0x042fe600000018ff */
        /* <DEDUP_REMOVED lines=10> */
[----:B--2---:R-:W-:Y:S07]  /*8cc0*/  HMMA.16816.F32 R16, R60, R84, RZ ;  /* 0x000000543c10723c */ /* 0x004fee00000018ff */
[----:B------:R1:W-:Y:S01]  /*8cd0*/  MUFU.TANH R251, R42 ;  /* 0x0000002a00fb7308 */ /* 0x0003e20000002400 */
[C---:B------:R-:W-:Y:S07]  /*8ce0*/  HMMA.16816.F32 R20, R52.reuse, R76, R20 ;  /* 0x0000004c3414723c */ /* 0x040fee0000001814 */
[----:B------:R-:W-:Y:S01]  /*8cf0*/  MUFU.TANH R181, R181 ;  /* 0x000000b500b57308 */ /* 0x000fe20000002400 */
[----:B------:R-:W-:Y:S07]  /*8d00*/  HMMA.16816.F32 R4, R52, R72, R4 ;  /* 0x000000483404723c */ /* 0x000fee0000001804 */
[----:B------:R-:W-:Y:S01]  /*8d10*/  MUFU.TANH R115, R115 ;  /* 0x0000007300737308 */ /* 0x000fe20000002400 */
[C---:B------:R-:W-:Y:S03]  /*8d20*/  HMMA.16816.F32 R16, R48.reuse, R76, R16 ;  /* 0x0000004c3010723c */ /* 0x040fe60000001810 */
[----:B------:R-:W-:Y:S01]  /*8d30*/  FMUL.FTZ R20, R20, UR6 ;  /* 0x0000000614147c20 */ /* 0x000fe20008410000 */
[----:B------:R-:W-:Y:S01]  /*8d40*/  FMUL.FTZ R143, R21, UR6 ;  /* 0x00000006158f7c20 */ /* 0x000fe20008410000 */
[----:B------:R-:W-:Y:S01]  /*8d50*/  FMUL.FTZ R139, R22, UR6 ;  /* 0x00000006168b7c20 */ /* 0x000fe20008410000 */
[----:B------:R-:W-:Y:S01]  /*8d60*/  FMUL.FTZ R145, R23, UR6 ;  /* 0x0000000617917c20 */ /* 0x000fe20008410000 */
[----:B------:R2:W-:Y:S01]  /*8d70*/  MUFU.TANH R123, R20 ;  /* 0x00000014007b7308 */ /* 0x0005e20000002400 */
[-C--:B------:R-:W-:Y:S03]  /*8d80*/  HMMA.16816.F32 R28, R48, R70.reuse, R28 ;  /* 0x00000046301c723c */ /* 0x080fe6000000181c */
[----:B------:R-:W-:Y:S01]  /*8d90*/  FMUL.FTZ R4, R4, UR6 ;  /* 0x0000000604047c20 */ /* 0x000fe20008410000 */
[----:B------:R-:W-:Y:S01]  /*8da0*/  FMUL.FTZ R5, R5, UR6 ;  /* 0x0000000605057c20 */ /* 0x000fe20008410000 */
[----:B------:R-:W-:Y:S01]  /*8db0*/  FMUL.FTZ R153, R6, UR6 ;  /* 0x0000000606997c20 */ /* 0x000fe20008410000 */
[----:B------:R-:W-:Y:S01]  /*8dc0*/  FMUL.FTZ R125, R7, UR6 ;  /* 0x00000006077d7c20 */ /* 0x000fe20008410000 */
[----:B------:R-:W-:Y:S01]  /*8dd0*/  MUFU.TANH R117, R4 ;  /* 0x0000000400757308 */ /* 0x000fe20000002400 */
[----:B------:R-:W-:Y:S03]  /*8de0*/  HMMA.16816.F32 R24, R52, R70, R24 ;  /* 0x000000463418723c */ /* 0x000fe60000001818 */
[----:B------:R-:W-:Y:S01]  /*8df0*/  FMUL.FTZ R16, R16, UR6 ;  /* 0x0000000610107c20 */ /* 0x000fe20008410000 */
[----:B------:R-:W-:Y:S01]  /*8e00*/  FMUL.FTZ R17, R17, UR6 ;  /* 0x0000000611117c20 */ /* 0x000fe20008410000 */
[----:B------:R-:W-:Y:S01]  /*8e10*/  FMUL.FTZ R163, R18, UR6 ;  /* 0x0000000612a37c20 */ /* 0x000fe20008410000 */
[----:B------:R-:W-:Y:S01]  /*8e20*/  FMUL.FTZ R155, R19, UR6 ;  /* 0x00000006139b7c20 */ /* 0x000fe20008410000 */
[----:B------:R-:W-:Y:S01]  /*8e30*/  MUFU.TANH R157, R16 ;  /* 0x00000010009d7308 */ /* 0x000fe20000002400 */
[----:B-1----:R-:W-:Y:S03]  /*8e40*/  HMMA.16816.F32 R40, R60, R38, RZ ;  /* 0x000000263c28723c */ /* 0x002fe600000018ff */
[----:B------:R-:W-:Y:S01]  /*8e50*/  FMUL.FTZ R29, R29, UR6 ;  /* 0x000000061d1d7c20 */ /* 0x000fe20008410000 */
[----:B------:R-:W-:Y:S01]  /*8e60*/  FMUL.FTZ R31, R31, UR6 ;  /* 0x000000061f1f7c20 */ /* 0x000fe20008410000 */
[----:B------:R-:W-:-:S02]  /*8e70*/  FMUL.FTZ R30, R30, UR6 ;  /* 0x000000061e1e7c20 */ /* 0x000fc40008410000 */
[----:B------:R1:W-:Y:S01]  /*8e80*/  MUFU.TANH R147, R17 ;  /* 0x0000001100937308 */ /* 0x0003e20000002400 */
[----:B--2---:R-:W-:Y:S03]  /*8e90*/  HMMA.16816.F32 R20, R60, R80, RZ ;  /* 0x000000503c14723c */ /* 0x004fe600000018ff */
[----:B------:R-:W-:Y:S01]  /*8ea0*/  FMUL.FTZ R27, R27, UR6 ;  /* 0x000000061b1b7c20 */ /* 0x000fe20008410000 */
[----:B------:R-:W-:Y:S01]  /*8eb0*/  FMUL.FTZ R26, R26, UR6 ;  /* 0x000000061a1a7c20 */ /* 0x000fe20008410000 */
[----:B------:R-:W-:Y:S02]  /*8ec0*/  FMUL.FTZ R24, R24, UR6 ;  /* 0x0000000618187c20 */ /* 0x000fe40008410000 */
[----:B------:R2:W-:Y:S05]  /*8ed0*/  MUFU.TANH R97, R5 ;  /* 0x0000000500617308 */ /* 0x0005ea0000002400 */
[----:B------:R-:W-:Y:S03]  /*8ee0*/  HMMA.16816.F32 R40, R48, R106, R40 ;  /* 0x0000006a3028723c */ /* 0x000fe60000001828 */
[----:B------:R-:W-:Y:S05]  /*8ef0*/  MUFU.TANH R29, R29 ;  /* 0x0000001d001d7308 */ /* 0x000fea0000002400 */
[----:B-1----:R-:W-:Y:S03]  /*8f00*/  HMMA.16816.F32 R16, R64, R88, RZ ;  /* 0x000000584010723c */ /* 0x002fe600000018ff */
[----:B------:R-:W1:Y:S05]  /*8f10*/  MUFU.TANH R27, R27 ;  /* 0x0000001b001b7308 */ /* 0x000e6a0000002400 */
[----:B------:R-:W-:Y:S03]  /*8f20*/  HMMA.16816.F32 R20, R48, R72, R20 ;  /* 0x000000483014723c */ /* 0x000fe60000001814 */
[----:B------:R-:W-:Y:S01]  /*8f30*/  MUFU.TANH R31, R31 ;  /* 0x0000001f001f7308 */ /* 0x000fe20000002400 */
[----:B------:R-:W-:Y:S01]  /*8f40*/  FMUL.FTZ R40, R40, UR6 ;  /* 0x0000000628287c20 */ /* 0x000fe20008410000 */
[----:B------:R-:W-:-:S03]  /*8f50*/  FMUL.FTZ R42, R42, UR6 ;  /* 0x000000062a2a7c20 */ /* 0x000fc60008410000 */
[----:B--2---:R-:W-:Y:S03]  /*8f60*/  HMMA.16816.F32 R4, R60, R36, RZ ;  /* 0x000000243c04723c */ /* 0x004fe600000018ff */
[----:B------:R-:W-:Y:S05]  /*8f70*/  MUFU.TANH R85, R26 ;  /* 0x0000001a00557308 */ /* 0x000fea0000002400 */
[----:B------:R-:W-:Y:S01]  /*8f80*/  HMMA.16816.F32 R16, R52, R92, R16 ;  /* 0x0000005c3410723c */ /* 0x000fe20000001810 */
[----:B------:R-:W-:Y:S02]  /*8f90*/  FMUL.FTZ R92, R33, UR6 ;  /* 0x00000006215c7c20 */ /* 0x000fe40008410000 */
[----:B------:R-:W-:Y:S01]  /*8fa0*/  FMUL.FTZ R20, R20, UR6 ;  /* 0x0000000614147c20 */ /* 0x000fe20008410000 */
[----:B------:R-:W-:Y:S01]  /*8fb0*/  FMUL.FTZ R21, R21, UR6 ;  /* 0x0000000615157c20 */ /* 0x000fe20008410000 */
[----:B------:R-:W-:Y:S01]  /*8fc0*/  FMUL.FTZ R22, R22, UR6 ;  /* 0x0000000616167c20 */ /* 0x000fe20008410000 */
[----:B------:R-:W-:Y:S01]  /*8fd0*/  FMUL.FTZ R23, R23, UR6 ;  /* 0x0000000617177c20 */ /* 0x000fe20008410000 */
        /* <DEDUP_REMOVED lines=8> */
[----:B------:R-:W-:Y:S01]  /*9060*/  MUFU.TANH R171, R22 ;  /* 0x0000001600ab7308 */ /* 0x000fe20000002400 */
[----:B------:R-:W-:Y:S07]  /*9070*/  HMMA.16816.F32 R16, R64, R58, RZ ;  /* 0x0000003a4010723c */ /* 0x000fee00000018ff */
[----:B------:R2:W-:Y:S01]  /*9080*/  MUFU.TANH R169, R23 ;  /* 0x0000001700a97308 */ /* 0x0005e20000002400 */
[----:B------:R-:W-:Y:S03]  /*9090*/  HMMA.16816.F32 R36, R52, R106, R36 ;  /* 0x0000006a3424723c */ /* 0x000fe60000001824 */
[----:B------:R-:W-:Y:S01]  /*90a0*/  FMUL.FTZ R4, R4, UR6 ;  /* 0x0000000604047c20 */ /* 0x000fe20008410000 */
[----:B------:R-:W-:Y:S01]  /*90b0*/  FMUL.FTZ R5, R5, UR6 ;  /* 0x0000000605057c20 */ /* 0x000fe20008410000 */
[----:B------:R-:W-:-:S02]  /*90c0*/  FMUL.FTZ R6, R6, UR6 ;  /* 0x0000000606067c20 */ /* 0x000fc40008410000 */
[----:B------:R-:W-:Y:S05]  /*90d0*/  MUFU.TANH R112, R4 ;  /* 0x0000000400707308 */ /* 0x000fea0000002400 */
[----:B------:R-:W-:Y:S03]  /*90e0*/  HMMA.16816.F32 R16, R52, R46, R16 ;  /* 0x0000002e3410723c */ /* 0x000fe60000001810 */
[----:B------:R3:W-:Y:S04]  /*90f0*/  MUFU.TANH R114, R5 ;  /* 0x0000000500727308 */ /* 0x0007e80000002400 */
[----:B------:R-:W-:Y:S01]  /*9100*/  FMUL.FTZ R36, R36, UR6 ;  /* 0x0000000624247c20 */ /* 0x000fe20008410000 */
[----:B--2---:R-:W-:Y:S01]  /*9110*/  HMMA.16816.F32 R20, R60, R58, RZ ;  /* 0x0000003a3c14723c */ /* 0x004fe200000018ff */
[----:B------:R-:W2:Y:S01]  /*9120*/  LDSM.16.M88.4 R56, [R159+0x3c00] ;  /* 0x003c00009f38783b */ /* 0x000ea20000000200 */
[----:B------:R-:W-:Y:S01]  /*9130*/  FMUL.FTZ R38, R38, UR6 ;  /* 0x0000000626267c20 */ /* 0x000fe20008410000 */
[----:B------:R-:W-:Y:S08]  /*9140*/  MUFU.TANH R81, R36 ;  /* 0x0000002400517308 */ /* 0x000ff00000002400 */
[----:B------:R-:W-:Y:S01]  /*9150*/  MUFU.TANH R73, R38 ;  /* 0x0000002600497308 */ /* 0x000fe20000002400 */
[----:B------:R-:W-:Y:S01]  /*9160*/  FMUL.FTZ R107, R16, UR6 ;  /* 0x00000006106b7c20 */ /* 0x000fe20008410000 */
[----:B---3--:R-:W-:-:S02]  /*9170*/  VIADD R5, R8, 0xffffff78 ;  /* 0xffffff7808057836 */ /* 0x008fc40000000000 */
[----:B------:R-:W-:Y:S01]  /*9180*/  FMUL.FTZ R18, R18, UR6 ;  /* 0x0000000612127c20 */ /* 0x000fe20008410000 */
[----:B------:R-:W-:Y:S01]  /*9190*/  FMUL.FTZ R17, R17, UR6 ;  /* 0x0000000611117c20 */ /* 0x000fe20008410000 */
[----:B------:R-:W-:Y:S02]  /*91a0*/  FMUL.FTZ R19, R19, UR6 ;  /* 0x0000000613137c20 */ /* 0x000fe40008410000 */
[----:B------:R-:W-:Y:S01]  /*91b0*/  MUFU.TANH R119, R119 ;  /* 0x0000007700777308 */ /* 0x000fe20000002400 */
[----:B------:R-:W-:Y:S01]  /*91c0*/  HMMA.16816.F32 R20, R48, R46, R20 ;  /* 0x0000002e3014723c */ /* 0x000fe20000001814 */
[----:B------:R3:W4:Y:S01]  /*91d0*/  LDSM.16.M88.4 R44, [R0+0x3c00] ;  /* 0x003c0000002c783b */ /* 0x0007220000000200 */
[----:B------:R-:W-:-:S05]  /*91e0*/  DEPBAR.LE SB0, 0x0 ;  /* 0x000080000000791a */ /* 0x000fca0000000000 */
[----:B------:R-:W-:Y:S08]  /*91f0*/  MUFU.TANH R107, R107 ;  /* 0x0000006b006b7308 */ /* 0x000ff00000002400 */
[----:B------:R-:W-:Y:S04]  /*9200*/  MUFU.TANH R121, R121 ;  /* 0x0000007900797308 */ /* 0x000fe80000002400 */
[----:B------:R-:W-:Y:S01]  /*9210*/  FMUL.FTZ R20, R20, UR6 ;  /* 0x0000000614147c20 */ /* 0x000fe20008410000 */
[----:B------:R-:W-:Y:S01]  /*9220*/  FMUL.FTZ R21, R21, UR6 ;  /* 0x0000000615157c20 */ /* 0x000fe20008410000 */
[----:B--2---:R-:W-:Y:S01]  /*9230*/  HMMA.16816.F32 R32, R60, R58, RZ ;  /* 0x0000003a3c20723c */ /* 0x004fe200000018ff */
[----:B------:R-:W-:Y:S01]  /*9240*/  FMUL.FTZ R22, R22, UR6 ;  /* 0x0000000616167c20 */ /* 0x000fe20008410000 */
[----:B------:R-:W-:Y:S01]  /*9250*/  MUFU.TANH R175, R175 ;  /* 0x000000af00af7308 */ /* 0x000fe20000002400 */
[----:B---3--:R-:W-:-:S02]  /*9260*/  VIADD R0, R8, 0xffffff09 ;  /* 0xffffff0908007836 */ /* 0x008fc40000000000 */
[----:B------:R-:W-:-:S03]  /*9270*/  FMUL.FTZ R23, R23, UR6 ;  /* 0x0000000617177c20 */ /* 0x000fc60008410000 */
[----:B------:R-:W-:Y:S01]  /*9280*/  HMMA.16816.F32 R68, R64, R58, RZ ;  /* 0x0000003a4044723c */ /* 0x000fe200000018ff */
[----:B------:R-:W-:Y:S01]  /*9290*/  FMUL.FTZ R59, R25, UR6 ;  /* 0x00000006193b7c20 */ /* 0x000fe20008410000 */
[-C--:B------:R-:W-:Y:S01]  /*92a0*/  I2FP.F32.U32 R10, R0.reuse ;  /* 0x00000000000a7245 */ /* 0x080fe20000201000 */
[----:B------:R-:W-:Y:S01]  /*92b0*/  FMUL.FTZ R25, R28, UR6 ;  /* 0x000000061c197c20 */ /* 0x000fe20008410000 */
[----:B------:R-:W-:Y:S01]  /*92c0*/  I2FP.F32.U32 R4, R0 ;  /* 0x0000000000047245 */ /* 0x000fe20000201000 */
[----:B------:R-:W-:Y:S01]  /*92d0*/  MUFU.TANH R21, R21 ;  /* 0x0000001500157308 */ /* 0x000fe20000002400 */
[C---:B------:R-:W-:Y:S02]  /*92e0*/  ISETP.GE.AND P1, PT, R0.reuse, R109, PT ;  /* 0x0000006d0000720c */ /* 0x040fe40003f26270 */
[----:B------:R-:W-:Y:S01]  /*92f0*/  ISETP.GE.AND P5, PT, R0, R14, PT ;  /* 0x0000000e0000720c */ /* 0x000fe20003fa6270 */
[CC--:B-1----:R-:W-:Y:S01]  /*9300*/  FFMA.FTZ R28, R4.reuse, R180.reuse, R27 ;  /* 0x000000b4041c7223 */ /* 0x0c2fe2000001001b */
[----:B------:R-:W-:Y:S01]  /*9310*/  FFMA.FTZ R29, R4, R180, R29 ;  /* 0x000000b4041d7223 */ /* 0x000fe2000001001d */
[C---:B------:R-:W-:Y:S01]  /*9320*/  ISETP.GE.AND P3, PT, R0.reuse, R13, PT ;  /* 0x0000000d0000720c */ /* 0x040fe20003f66270 */
[----:B----4-:R-:W-:Y:S01]  /*9330*/  HMMA.16816.F32 R32, R48, R46, R32 ;  /* 0x0000002e3020723c */ /* 0x010fe20000001820 */
[----:B------:R-:W1:Y:S01]  /*9340*/  MUFU.TANH R59, R59 ;  /* 0x0000003b003b7308 */ /* 0x000e620000002400 */
[----:B------:R-:W-:Y:S01]  /*9350*/  ISETP.GE.AND P4, PT, R0, R12, PT ;  /* 0x0000000c0000720c */ /* 0x000fe20003f86270 */
[----:B------:R-:W-:Y:S01]  /*9360*/  VIADD R4, R8, 0xffffff01 ;  /* 0xffffff0108047836 */ /* 0x000fe20000000000 */
[----:B------:R-:W-:-:S02]  /*9370*/  FSEL R28, R28, -INF , !P5 ;  /* 0xff8000001c1c7808 */ /* 0x000fc40006800000 */
[----:B------:R-:W-:Y:S02]  /*9380*/  FSEL R29, R29, -INF , !P3 ;  /* 0xff8000001d1d7808 */ /* 0x000fe40005800000 */
[----:B------:R-:W-:Y:S01]  /*9390*/  HMMA.16816.F32 R68, R52, R46, R68 ;  /* 0x0000002e3444723c */ /* 0x000fe20000001844 */
[----:B------:R-:W-:Y:S01]  /*93a0*/  VIADD R46, R8, 0xffffff00 ;  /* 0xffffff00082e7836 */ /* 0x000fe20000000000 */
[----:B------:R2:W-:Y:S04]  /*93b0*/  MUFU.TANH R27, R30 ;  /* 0x0000001e001b7308 */ /* 0x0005e80000002400 */
[C---:B------:R-:W-:Y:S02]  /*93c0*/  ISETP.GE.AND P2, PT, R46.reuse, R109, PT ;  /* 0x0000006d2e00720c */ /* 0x040fe40003f46270 */
[----:B------:R-:W-:-:S02]  /*93d0*/  ISETP.GE.AND P5, PT, R46, R13, PT ;  /* 0x0000000d2e00720c */ /* 0x000fc40003fa6270 */
[----:B------:R-:W-:Y:S01]  /*93e0*/  ISETP.GE.AND P3, PT, R46, R12, PT ;  /* 0x0000000c2e00720c */ /* 0x000fe20003f66270 */
[CC--:B-1----:R-:W-:Y:S01]  /*93f0*/  FFMA.FTZ R59, R10.reuse, R180.reuse, R59 ;  /* 0x000000b40a3b7223 */ /* 0x0c2fe2000001003b */
[----:B------:R-:W-:Y:S01]  /*9400*/  FFMA.FTZ R10, R10, R180, R31 ;  /* 0x000000b40a0a7223 */ /* 0x000fe2000001001f */
[----:B------:R1:W3:Y:S01]  /*9410*/  MUFU.TANH R47, R24 ;  /* 0x00000018002f7308 */ /* 0x0002e20000002400 */
[----:B------:R-:W-:Y:S01]  /*9420*/  FMUL.FTZ R72, R32, UR6 ;  /* 0x0000000620487c20 */ /* 0x000fe20008410000 */
[----:B------:R-:W-:Y:S01]  /*9430*/  FMUL.FTZ R35, R35, UR6 ;  /* 0x0000000623237c20 */ /* 0x000fe20008410000 */
[----:B------:R-:W-:Y:S02]  /*9440*/  FSEL R0, R59, -INF , !P1 ;  /* 0xff8000003b007808 */ /* 0x000fe40004800000 */
[----:B------:R-:W-:Y:S01]  /*9450*/  ISETP.GE.AND P1, PT, R46, R14, PT ;  /* 0x0000000e2e00720c */ /* 0x000fe20003f26270 */
[----:B------:R-:W-:Y:S01]  /*9460*/  FMUL.FTZ R68, R68, UR6 ;  /* 0x0000000644447c20 */ /* 0x000fe20008410000 */
[-C--:B--2---:R-:W-:Y:S01]  /*9470*/  I2FP.F32.U32 R30, R46.reuse ;  /* 0x0000002e001e7245 */ /* 0x084fe20000201000 */
[----:B------:R2:W-:Y:S01]  /*9480*/  STL [R1+0x8], R0 ;  /* 0x0000080001007387 */ /* 0x0005e20000100800 */
[----:B------:R-:W-:Y:S01]  /*9490*/  I2FP.F32.U32 R46, R46 ;  /* 0x0000002e002e7245 */ /* 0x000fe20000201000 */
[----:B------:R-:W4:Y:S01]  /*94a0*/  MUFU.TANH R25, R25 ;  /* 0x0000001900197308 */ /* 0x000f220000002400 */
[----:B------:R-:W-:Y:S01]  /*94b0*/  FSEL R10, R10, -INF , !P4 ;  /* 0xff8000000a0a7808 */ /* 0x000fe20006000000 */
[-C--:B------:R-:W-:Y:S01]  /*94c0*/  FFMA.FTZ R179, R30, R180.reuse, R179 ;  /* 0x000000b41eb37223 */ /* 0x080fe200000100b3 */
[----:B------:R-:W-:Y:S01]  /*94d0*/  ISETP.GE.AND P4, PT, R4, R109, PT ;  /* 0x0000006d0400720c */ /* 0x000fe20003f86270 */
[CC--:B------:R-:W-:Y:S01]  /*94e0*/  FFMA.FTZ R191, R46.reuse, R180.reuse, R191 ;  /* 0x000000b42ebf7223 */ /* 0x0c0fe200000100bf */
[CC--:B------:R-:W-:Y:S01]  /*94f0*/  FFMA.FTZ R31, R46.reuse, R180.reuse, R243 ;  /* 0x000000b42e1f7223 */ /* 0x0c0fe200000100f3 */
[----:B------:R-:W-:Y:S01]  /*9500*/  FFMA.FTZ R46, R46, R180, R245 ;  /* 0x000000b42e2e7223 */ /* 0x000fe200000100f5 */
[----:B------:R-:W-:Y:S01]  /*9510*/  FSEL R26, R179, -INF , !P2 ;  /* 0xff800000b31a7808 */ /* 0x000fe20005000000 */
[----:B------:R5:W4:Y:S01]  /*9520*/  MUFU.TANH R59, R40 ;  /* 0x00000028003b7308 */ /* 0x000b220000002400 */
[----:B-1----:R-:W-:Y:S01]  /*9530*/  FSEL R24, R191, -INF , !P1 ;  /* 0xff800000bf187808 */ /* 0x002fe20004800000 */
[----:B------:R-:W-:Y:S01]  /*9540*/  FMUL.FTZ R69, R69, UR6 ;  /* 0x0000000645457c20 */ /* 0x000fe20008410000 */
[----:B------:R-:W-:Y:S01]  /*9550*/  FSEL R31, R31, -INF , !P5 ;  /* 0xff8000001f1f7808 */ /* 0x000fe20006800000 */
[----:B------:R-:W-:Y:S01]  /*9560*/  STL [R1+0x10], R26 ;  /* 0x0000101a01007387 */ /* 0x000fe20000100800 */
[C---:B------:R-:W-:Y:S01]  /*9570*/  ISETP.GE.AND P2, PT, R4.reuse, R14, PT ;  /* 0x0000000e0400720c */ /* 0x040fe20003f46270 */
[----:B------:R-:W-:Y:S01]  /*9580*/  FMUL.FTZ R71, R71, UR6 ;  /* 0x0000000647477c20 */ /* 0x000fe20008410000 */
[C---:B------:R-:W-:Y:S01]  /*9590*/  ISETP.GE.AND P1, PT, R4.reuse, R13, PT ;  /* 0x0000000d0400720c */ /* 0x040fe20003f26270 */
[----:B------:R1:W-:Y:S01]  /*95a0*/  STL [R1], R24 ;  /* 0x0000001801007387 */ /* 0x0003e20000100800 */
[----:B------:R-:W-:Y:S01]  /*95b0*/  ISETP.GE.AND P5, PT, R4, R12, PT ;  /* 0x0000000c0400720c */ /* 0x000fe20003fa6270 */
[----:B------:R-:W4:Y:S01]  /*95c0*/  MUFU.TANH R68, R68 ;  /* 0x0000004400447308 */ /* 0x000f220000002400 */
[----:B------:R-:W-:-:S02]  /*95d0*/  FSEL R46, R46, -INF , !P3 ;  /* 0xff8000002e2e7808 */ /* 0x000fc40005800000 */
[-C--:B--2---:R-:W-:Y:S02]  /*95e0*/  I2FP.F32.U32 R0, R4.reuse ;  /* 0x0000000400007245 */ /* 0x084fe40000201000 */
[----:B------:R-:W-:Y:S01]  /*95f0*/  I2FP.F32.U32 R4, R4 ;  /* 0x0000000400047245 */ /* 0x000fe20000201000 */
[----:B-----5:R-:W-:Y:S02]  /*9600*/  VIADD R40, R8, 0xffffff68 ;  /* 0xffffff6808287836 */ /* 0x020fe40000000000 */
[----:B------:R-:W2:Y:S01]  /*9610*/  MUFU.TANH R72, R72 ;  /* 0x0000004800487308 */ /* 0x000ea20000002400 */
[-C--:B------:R-:W-:Y:S01]  /*9620*/  FFMA.FTZ R189, R0, R180.reuse, R189 ;  /* 0x000000b400bd7223 */ /* 0x080fe200000100bd */
[----:B------:R-:W-:Y:S02]  /*9630*/  VIADD R0, R8, 0xffffff08 ;  /* 0xffffff0808007836 */ /* 0x000fe40000000000 */
[CC--:B------:R-:W-:Y:S01]  /*9640*/  FFMA.FTZ R30, R4.reuse, R180.reuse, R187 ;  /* 0x000000b4041e7223 */ /* 0x0c0fe200000100bb */
[CC--:B------:R-:W-:Y:S01]  /*9650*/  FFMA.FTZ R106, R4.reuse, R180.reuse, R241 ;  /* 0x000000b4046a7223 */ /* 0x0c0fe200000100f1 */
[----:B------:R-:W-:Y:S01]  /*9660*/  FFMA.FTZ R38, R4, R180, R237 ;  /* 0x000000b404267223 */ /* 0x000fe200000100ed */
[----:B------:R-:W-:Y:S01]  /*9670*/  ISETP.GE.AND P3, PT, R0, R109, PT ;  /* 0x0000006d0000720c */ /* 0x000fe20003f66270 */
[----:B------:R-:W-:Y:S01]  /*9680*/  MUFU.TANH R17, R17 ;  /* 0x0000001100117308 */ /* 0x000fe20000002400 */
[----:B------:R-:W-:-:S02]  /*9690*/  FSEL R30, R30, -INF , !P2 ;  /* 0xff8000001e1e7808 */ /* 0x000fc40005000000 */
[----:B------:R-:W-:Y:S02]  /*96a0*/  FSEL R106, R106, -INF , !P1 ;  /* 0xff8000006a6a7808 */ /* 0x000fe40004800000 */
[C---:B------:R-:W-:Y:S02]  /*96b0*/  ISETP.GE.AND P2, PT, R0.reuse, R13, PT ;  /* 0x0000000d0000720c */ /* 0x040fe40003f46270 */
[----:B-1----:R-:W-:Y:S01]  /*96c0*/  FSEL R24, R189, -INF , !P4 ;  /* 0xff800000bd187808 */ /* 0x002fe20006000000 */
[----:B------:R-:W-:Y:S01]  /*96d0*/  MUFU.TANH R19, R19 ;  /* 0x0000001300137308 */ /* 0x000fe20000002400 */
[C---:B------:R-:W-:Y:S02]  /*96e0*/  ISETP.GE.AND P4, PT, R0.reuse, R14, PT ;  /* 0x0000000e0000720c */ /* 0x040fe40003f86270 */
[----:B------:R-:W-:Y:S01]  /*96f0*/  ISETP.GE.AND P1, PT, R0, R12, PT ;  /* 0x0000000c0000720c */ /* 0x000fe20003f26270 */
[----:B------:R1:W-:Y:S01]  /*9700*/  STL [R1+0xc], R24 ;  /* 0x00000c1801007387 */ /* 0x0003e20000100800 */
[----:B------:R-:W-:-:S02]  /*9710*/  FSEL R38, R38, -INF , !P5 ;  /* 0xff80000026267808 */ /* 0x000fc40006800000 */
[----:B------:R-:W-:Y:S01]  /*9720*/  ISETP.GE.AND P5, PT, R40, R109, PT ;  /* 0x0000006d2800720c */ /* 0x000fe20003fa6270 */
[----:B------:R-:W-:Y:S08]  /*9730*/  MUFU.TANH R23, R23 ;  /* 0x0000001700177308 */ /* 0x000ff00000002400 */
[----:B------:R-:W-:Y:S08]  /*9740*/  MUFU.TANH R127, R127 ;  /* 0x0000007f007f7308 */ /* 0x000ff00000002400 */
[----:B------:R-:W-:Y:S01]  /*9750*/  MUFU.TANH R165, R165 ;  /* 0x000000a500a57308 */ /* 0x000fe20000002400 */
[----:B-1----:R-:W-:-:S02]  /*9760*/  I2FP.F32.U32 R24, R0 ;  /* 0x0000000000187245 */ /* 0x002fc40000201000 */
[----:B------:R-:W-:-:S05]  /*9770*/  I2FP.F32.U32 R0, R0 ;  /* 0x0000000000007245 */ /* 0x000fca0000201000 */
[----:B------:R-:W-:Y:S01]  /*9780*/  MUFU.TANH R129, R129 ;  /* 0x0000008100817308 */ /* 0x000fe20000002400 */
[----:B---3--:R-:W-:Y:S01]  /*9790*/  FFMA.FTZ R4, R24, R180, R47 ;  /* 0x000000b418047223 */ /* 0x008fe2000001002f */
[----:B------:R-:W-:Y:S01]  /*97a0*/  I2FP.F32.U32 R24, R40 ;  /* 0x0000002800187245 */ /* 0x000fe20000201000 */
[CC--:B----4-:R-:W-:Y:S01]  /*97b0*/  FFMA.FTZ R25, R0.reuse, R180.reuse, R25 ;  /* 0x000000b400197223 */ /* 0x0d0fe20000010019 */
[CC--:B------:R-:W-:Y:S01]  /*97c0*/  FFMA.FTZ R36, R0.reuse, R180.reuse, R85 ;  /* 0x000000b400247223 */ /* 0x0c0fe20000010055 */
[-C--:B------:R-:W-:Y:S01]  /*97d0*/  FFMA.FTZ R27, R0, R180.reuse, R27 ;  /* 0x000000b4001b7223 */ /* 0x080fe2000001001b */
[----:B------:R-:W-:Y:S02]  /*97e0*/  FSEL R4, R4, -INF , !P3 ;  /* 0xff80000004047808 */ /* 0x000fe40005800000 */
[----:B------:R1:W-:Y:S01]  /*97f0*/  MUFU.TANH R47, R42 ;  /* 0x0000002a002f7308 */ /* 0x0003e20000002400 */
[CC--:B------:R-:W-:Y:S01]  /*9800*/  FFMA.FTZ R58, R24.reuse, R180.reuse, R81 ;  /* 0x000000b4183a7223 */ /* 0x0c0fe20000010051 */
[CC--:B------:R-:W-:Y:S01]  /*9810*/  FFMA.FTZ R0, R24.reuse, R180.reuse, R73 ;  /* 0x000000b418007223 */ /* 0x0c0fe20000010049 */
[----:B------:R-:W-:Y:S01]  /*9820*/  FFMA.FTZ R59, R24, R180, R59 ;  /* 0x000000b4183b7223 */ /* 0x000fe2000001003b */
[----:B------:R3:W-:Y:S01]  /*9830*/  STL [R1+0x14], R4 ;  /* 0x0000140401007387 */ /* 0x0007e20000100800 */
[----:B------:R-:W-:-:S02]  /*9840*/  FSEL R36, R36, -INF , !P4 ;  /* 0xff80000024247808 */ /* 0x000fc40006000000 */
[C---:B------:R-:W-:Y:S01]  /*9850*/  ISETP.GE.AND P3, PT, R40.reuse, R14, PT ;  /* 0x0000000e2800720c */ /* 0x040fe20003f66270 */
[----:B------:R4:W-:Y:S01]  /*9860*/  MUFU.TANH R81, R20 ;  /* 0x0000001400517308 */ /* 0x0009e20000002400 */
[----:B------:R-:W-:Y:S02]  /*9870*/  ISETP.GE.AND P4, PT, R40, R13, PT ;  /* 0x0000000d2800720c */ /* 0x000fe40003f86270 */
[----:B------:R-:W-:Y:S02]  /*9880*/  FSEL R32, R27, -INF , !P1 ;  /* 0xff8000001b207808 */ /* 0x000fe40004800000 */
[----:B------:R-:W-:Y:S02]  /*9890*/  FSEL R58, R58, -INF , !P5 ;  /* 0xff8000003a3a7808 */ /* 0x000fe40006800000 */
[----:B------:R-:W-:Y:S01]  /*98a0*/  FSEL R0, R0, -INF , !P3 ;  /* 0xff80000000007808 */ /* 0x000fe20005800000 */
[----:B------:R-:W-:Y:S01]  /*98b0*/  MUFU.TANH R135, R135 ;  /* 0x0000008700877308 */ /* 0x000fe20000002400 */
[----:B------:R-:W-:Y:S01]  /*98c0*/  FSEL R59, R59, -INF , !P4 ;  /* 0xff8000003b3b7808 */ /* 0x000fe20006000000 */
[----:B-1----:R-:W-:Y:S01]  /*98d0*/  FMUL.FTZ R42, R70, UR6 ;  /* 0x00000006462a7c20 */ /* 0x002fe20008410000 */
[----:B------:R-:W-:-:S02]  /*98e0*/  ISETP.GE.AND P1, PT, R5, R109, PT ;  /* 0x0000006d0500720c */ /* 0x000fc40003f26270 */
[C---:B------:R-:W-:Y:S02]  /*98f0*/  ISETP.GE.AND P5, PT, R5.reuse, R14, PT ;  /* 0x0000000e0500720c */ /* 0x040fe40003fa6270 */
[C---:B------:R-:W-:Y:S01]  /*9900*/  ISETP.GE.AND P3, PT, R5.reuse, R13, PT ;  /* 0x0000000d0500720c */ /* 0x040fe20003f66270 */
[----:B------:R-:W1:Y:S01]  /*9910*/  MUFU.TANH R42, R42 ;  /* 0x0000002a002a7308 */ /* 0x000e620000002400 */
[-C--:B------:R-:W-:Y:S01]  /*9920*/  ISETP.GE.AND P4, PT, R5, R12.reuse, PT ;  /* 0x0000000c0500720c */ /* 0x080fe20003f86270 */
[----:B----4-:R-:W-:Y:S01]  /*9930*/  VIADD R20, R8, 0xffffff18 ;  /* 0xffffff1808147836 */ /* 0x010fe20000000000 */
[----:B------:R-:W-:Y:S02]  /*9940*/  I2FP.F32.U32 R5, R5 ;  /* 0x0000000500057245 */ /* 0x000fe40000201000 */
[----:B---3--:R-:W-:Y:S02]  /*9950*/  FSEL R4, R25, -INF , !P2 ;  /* 0xff80000019047808 */ /* 0x008fe40005000000 */
[----:B------:R-:W-:Y:S01]  /*9960*/  ISETP.GE.AND P2, PT, R40, R12, PT ;  /* 0x0000000c2800720c */ /* 0x000fe20003f46270 */
[C---:B------:R-:W-:Y:S01]  /*9970*/  FFMA.FTZ R70, R5.reuse, R180, R68 ;  /* 0x000000b405467223 */ /* 0x040fe20000010044 */
[----:B------:R-:W-:Y:S01]  /*9980*/  I2FP.F32.U32 R40, R40 ;  /* 0x0000002800287245 */ /* 0x000fe20000201000 */
[----:B------:R3:W-:Y:S01]  /*9990*/  STL [R1+0x4], R4 ;  /* 0x0000040401007387 */ /* 0x0007e20000100800 */
[-C--:B------:R-:W-:Y:S01]  /*99a0*/  HMMA.16816.F32 R24, R60, R102.reuse, RZ ;  /* 0x000000663c18723c */ /* 0x080fe200000018ff */
[CC--:B--2---:R-:W-:Y:S01]  /*99b0*/  FFMA.FTZ R72, R5.reuse, R180.reuse, R72 ;  /* 0x000000b405487223 */ /* 0x0c4fe20000010048 */
[----:B------:R-:W-:Y:S01]  /*99c0*/  FSEL R70, R70, -INF , !P1 ;  /* 0xff80000046467808 */ /* 0x000fe20004800000 */
[----:B------:R-:W-:Y:S03]  /*99d0*/  MUFU.TANH R141, R141 ;  /* 0x0000008d008d7308 */ /* 0x000fe60000002400 */
[----:B------:R-:W-:Y:S01]  /*99e0*/  FSEL R72, R72, -INF , !P3 ;  /* 0xff80000048487808 */ /* 0x000fe20005800000 */
[----:B-1----:R-:W-:Y:S01]  /*99f0*/  FFMA.FTZ R73, R5, R180, R42 ;  /* 0x000000b405497223 */ /* 0x002fe2000001002a */
[----:B------:R-:W-:Y:S03]  /*9a00*/  HMMA.16816.F32 R100, R64, R102, RZ ;  /* 0x000000664064723c */ /* 0x000fe600000018ff */
[----:B------:R-:W-:Y:S01]  /*9a10*/  MUFU.TANH R167, R167 ;  /* 0x000000a700a77308 */ /* 0x000fe20000002400 */
[----:B------:R-:W-:-:S07]  /*9a20*/  FSEL R73, R73, -INF , !P5 ;  /* 0xff80000049497808 */ /* 0x000fce0006800000 */
[----:B------:R-:W-:Y:S01]  /*9a30*/  MUFU.TANH R137, R137 ;  /* 0x0000008900897308 */ /* 0x000fe20000002400 */
[----:B------:R-:W-:Y:S01]  /*9a40*/  HMMA.16816.F32 R24, R48, R98, R24 ;  /* 0x000000623018723c */ /* 0x000fe20000001818 */
[----:B---3--:R-:W-:Y:S01]  /*9a50*/  FMUL.FTZ R4, R34, UR6 ;  /* 0x0000000622047c20 */ /* 0x008fe20008410000 */
[----:B------:R-:W-:Y:S01]  /*9a60*/  FFMA.FTZ R34, R40, R180, R47 ;  /* 0x000000b428227223 */ /* 0x000fe2000001002f */
[----:B------:R-:W-:-:S04]  /*9a70*/  VIADD R40, R8, 0xffffff10 ;  /* 0xffffff1008287836 */ /* 0x000fc80000000000 */
[----:B------:R-:W-:Y:S01]  /*9a80*/  MUFU.TANH R139, R139 ;  /* 0x0000008b008b7308 */ /* 0x000fe20000002400 */
[----:B------:R-:W-:Y:S01]  /*9a90*/  HMMA.16816.F32 R100, R52, R98, R100 ;  /* 0x000000623464723c */ /* 0x000fe20000001864 */
[----:B------:R-:W-:Y:S01]  /*9aa0*/  FMUL.FTZ R99, R7, UR6 ;  /* 0x0000000607637c20 */ /* 0x000fe20008410000 */
[----:B------:R-:W-:Y:S02]  /*9ab0*/  FSEL R68, R34, -INF , !P2 ;  /* 0xff80000022447808 */ /* 0x000fe40005000000 */
[C---:B------:R-:W-:Y:S02]  /*9ac0*/  ISETP.GE.AND P2, PT, R40.reuse, R109, PT ;  /* 0x0000006d2800720c */ /* 0x040fe40003f46270 */
[C---:B------:R-:W-:Y:S01]  /*9ad0*/  ISETP.GE.AND P3, PT, R40.reuse, R12, PT ;  /* 0x0000000c2800720c */ /* 0x040fe20003f66270 */
[----:B------:R-:W1:Y:S01]  /*9ae0*/  MUFU.TANH R4, R4 ;  /* 0x0000000400047308 */ /* 0x000e620000002400 */
[C---:B------:R-:W-:Y:S02]  /*9af0*/  ISETP.GE.AND P5, PT, R40.reuse, R13, PT ;  /* 0x0000000d2800720c */ /* 0x040fe40003fa6270 */
[----:B------:R-:W-:-:S05]  /*9b00*/  ISETP.GE.AND P1, PT, R40, R14, PT ;  /* 0x0000000e2800720c */ /* 0x000fca0003f26270 */
[----:B------:R2:W-:Y:S04]  /*9b10*/  MUFU.TANH R34, R6 ;  /* 0x0000000600227308 */ /* 0x0005e80000002400 */
[----:B------:R-:W-:Y:S01]  /*9b20*/  FMUL.FTZ R100, R100, UR6 ;  /* 0x0000000664647c20 */ /* 0x000fe20008410000 */
[----:B------:R-:W-:Y:S01]  /*9b30*/  FMUL.FTZ R102, R102, UR6 ;  /* 0x0000000666667c20 */ /* 0x000fe20008410000 */
[----:B------:R-:W-:Y:S01]  /*9b40*/  FMUL.FTZ R101, R101, UR6 ;  /* 0x0000000665657c20 */ /* 0x000fe20008410000 */
[----:B------:R-:W-:Y:S01]  /*9b50*/  FMUL.FTZ R103, R103, UR6 ;  /* 0x0000000667677c20 */ /* 0x000fe20008410000 */
[----:B------:R-:W-:Y:S01]  /*9b60*/  MUFU.TANH R143, R143 ;  /* 0x0000008f008f7308 */ /* 0x000fe20000002400 */
[----:B-1----:R-:W-:Y:S01]  /*9b70*/  FFMA.FTZ R4, R5, R180, R4 ;  /* 0x000000b405047223 */ /* 0x002fe20000010004 */
[----:B------:R-:W-:-:S04]  /*9b80*/  VIADD R5, R8, 0xffffff11 ;  /* 0xffffff1108057836 */ /* 0x000fc80000000000 */
[----:B------:R-:W-:Y:S02]  /*9b90*/  FSEL R76, R4, -INF , !P4 ;  /* 0xff800000044c7808 */ /* 0x000fe40006000000 */
[----:B------:R-:W-:Y:S01]  /*9ba0*/  MUFU.TANH R101, R101 ;  /* 0x0000006500657308 */ /* 0x000fe20000002400 */
[----:B------:R-:W-:Y:S02]  /*9bb0*/  I2FP.F32.U32 R16, R5 ;  /* 0x0000000500107245 */ /* 0x000fe40000201000 */
[----:B--2---:R-:W-:Y:S02]  /*9bc0*/  I2FP.F32.U32 R6, R40 ;  /* 0x0000002800067245 */ /* 0x004fe40000201000 */
[----:B------:R-:W-:Y:S01]  /*9bd0*/  ISETP.GE.AND P4, PT, R5, R109, PT ;  /* 0x0000006d0500720c */ /* 0x000fe20003f86270 */
[CC--:B------:R-:W-:Y:S01]  /*9be0*/  FFMA.FTZ R115, R16.reuse, R180.reuse, R115 ;  /* 0x000000b410737223 */ /* 0x0c0fe20000010073 */
[-C--:B------:R-:W-:Y:S01]  /*9bf0*/  FFMA.FTZ R119, R16, R180.reuse, R119 ;  /* 0x000000b410777223 */ /* 0x080fe20000010077 */
[CC--:B------:R-:W-:Y:S01]  /*9c00*/  FFMA.FTZ R113, R6.reuse, R180.reuse, R113 ;  /* 0x000000b406717223 */ /* 0x0c0fe20000010071 */
[CC--:B------:R-:W-:Y:S01]  /*9c10*/  FFMA.FTZ R126, R6.reuse, R180.reuse, R173 ;  /* 0x000000b4067e7223 */ /* 0x0c0fe200000100ad */
[CC--:B------:R-:W-:Y:S01]  /*9c20*/  FFMA.FTZ R42, R6.reuse, R180.reuse, R181 ;  /* 0x000000b4062a7223 */ /* 0x0c0fe200000100b5 */
[----:B------:R-:W-:Y:S01]  /*9c30*/  MUFU.TANH R173, R22 ;  /* 0x0000001600ad7308 */ /* 0x000fe20000002400 */
[-C--:B------:R-:W-:Y:S01]  /*9c40*/  FFMA.FTZ R47, R6, R180.reuse, R177 ;  /* 0x000000b4062f7223 */ /* 0x080fe200000100b1 */
[----:B------:R-:W-:Y:S01]  /*9c50*/  FSEL R130, R113, -INF , !P2 ;  /* 0xff80000071827808 */ /* 0x000fe20005000000 */
[C---:B------:R-:W-:Y:S01]  /*9c60*/  FFMA.FTZ R105, R16.reuse, R180, R121 ;  /* 0x000000b410697223 */ /* 0x040fe20000010079 */
[----:B------:R-:W-:Y:S01]  /*9c70*/  ISETP.GE.AND P2, PT, R5, R14, PT ;  /* 0x0000000e0500720c */ /* 0x000fe20003f46270 */
[----:B------:R-:W-:Y:S01]  /*9c80*/  FFMA.FTZ R40, R16, R180, R175 ;  /* 0x000000b410287223 */ /* 0x000fe200000100af */
[----:B------:R-:W-:Y:S01]  /*9c90*/  FSEL R42, R42, -INF , !P3 ;  /* 0xff8000002a2a7808 */ /* 0x000fe20005800000 */
[----:B------:R-:W-:Y:S01]  /*9ca0*/  VIADD R16, R8, 0xffffff19 ;  /* 0xffffff1908107836 */ /* 0x000fe20000000000 */
[----:B------:R1:W2:Y:S01]  /*9cb0*/  MUFU.TANH R113, R18 ;  /* 0x0000001200717308 */ /* 0x0002a20000002400 */
[----:B------:R-:W-:-:S02]  /*9cc0*/  FSEL R47, R47, -INF , !P5 ;  /* 0xff8000002f2f7808 */ /* 0x000fc40006800000 */
[C---:B------:R-:W-:Y:S02]  /*9cd0*/  ISETP.GE.AND P3, PT, R20.reuse, R109, PT ;  /* 0x0000006d1400720c */ /* 0x040fe40003f66270 */
[----:B------:R-:W-:Y:S02]  /*9ce0*/  FSEL R128, R115, -INF , !P4 ;  /* 0xff80000073807808 */ /* 0x000fe40006000000 */
[----:B------:R-:W-:Y:S01]  /*9cf0*/  FSEL R134, R119, -INF , !P2 ;  /* 0xff80000077867808 */ /* 0x000fe20005000000 */
[----:B------:R-:W-:Y:S01]  /*9d00*/  MUFU.TANH R103, R103 ;  /* 0x0000006700677308 */ /* 0x000fe20000002400 */
[----:B------:R-:W-:Y:S02]  /*9d10*/  ISETP.GE.AND P5, PT, R5, R12, PT ;  /* 0x0000000c0500720c */ /* 0x000fe40003fa6270 */
[C---:B------:R-:W-:Y:S02]  /*9d20*/  ISETP.GE.AND P4, PT, R20.reuse, R14, PT ;  /* 0x0000000e1400720c */ /* 0x040fe40003f86270 */
[----:B------:R-:W-:-:S02]  /*9d30*/  ISETP.GE.AND P2, PT, R20, R13, PT ;  /* 0x0000000d1400720c */ /* 0x000fc40003f46270 */
[----:B------:R-:W-:Y:S01]  /*9d40*/  FSEL R126, R126, -INF , !P1 ;  /* 0xff8000007e7e7808 */ /* 0x000fe20004800000 */
[----:B------:R-:W-:Y:S01]  /*9d50*/  MUFU.TANH R145, R145 ;  /* 0x0000009100917308 */ /* 0x000fe20000002400 */
[----:B------:R-:W-:Y:S02]  /*9d60*/  ISETP.GE.AND P1, PT, R5, R13, PT ;  /* 0x0000000d0500720c */ /* 0x000fe40003f26270 */
[----:B-1----:R-:W-:Y:S01]  /*9d70*/  I2FP.F32.U32 R18, R20 ;  /* 0x0000001400127245 */ /* 0x002fe20000201000 */
[-C--:B------:R-:W-:Y:S01]  /*9d80*/  HMMA.16816.F32 R4, R60, R86.reuse, RZ ;  /* 0x000000563c04723c */ /* 0x080fe200000018ff */
[----:B------:R-:W-:Y:S02]  /*9d90*/  FSEL R40, R40, -INF , !P5 ;  /* 0xff80000028287808 */ /* 0x000fe40006800000 */
[----:B------:R-:W-:Y:S01]  /*9da0*/  ISETP.GE.AND P5, PT, R16, R109, PT ;  /* 0x0000006d1000720c */ /* 0x000fe20003fa6270 */
[CC--:B------:R-:W-:Y:S01]  /*9db0*/  FFMA.FTZ R107, R18.reuse, R180.reuse, R107 ;  /* 0x000000b4126b7223 */ /* 0x0c0fe2000001006b */
[CC--:B--2---:R-:W-:Y:S01]  /*9dc0*/  FFMA.FTZ R136, R18.reuse, R180.reuse, R113 ;  /* 0x000000b412887223 */ /* 0x0c4fe20000010071 */
[CC--:B------:R-:W-:Y:S01]  /*9dd0*/  FFMA.FTZ R81, R18.reuse, R180.reuse, R81 ;  /* 0x000000b412517223 */ /* 0x0c0fe20000010051 */
[----:B------:R-:W-:Y:S01]  /*9de0*/  FSEL R105, R105, -INF , !P1 ;  /* 0xff80000069697808 */ /* 0x000fe20004800000 */
[----:B------:R-:W-:Y:S01]  /*9df0*/  HMMA.16816.F32 R84, R64, R86, RZ ;  /* 0x000000564054723c */ /* 0x000fe200000018ff */
[----:B------:R-:W-:Y:S01]  /*9e00*/  FSEL R113, R107, -INF , !P3 ;  /* 0xff8000006b717808 */ /* 0x000fe20005800000 */
[----:B------:R-:W-:Y:S01]  /*9e10*/  FFMA.FTZ R104, R18, R180, R173 ;  /* 0x000000b412687223 */ /* 0x000fe200000100ad */
[----:B------:R-:W-:Y:S01]  /*9e20*/  FSEL R136, R136, -INF , !P4 ;  /* 0xff80000088887808 */ /* 0x000fe20006000000 */
[----:B------:R-:W-:Y:S01]  /*9e30*/  MUFU.TANH R163, R163 ;  /* 0x000000a300a37308 */ /* 0x000fe20000002400 */
[----:B------:R-:W-:-:S02]  /*9e40*/  FSEL R107, R81, -INF , !P2 ;  /* 0xff800000516b7808 */ /* 0x000fc40005000000 */
[C---:B------:R-:W-:Y:S02]  /*9e50*/  ISETP.GE.AND P3, PT, R16.reuse, R14, PT ;  /* 0x0000000e1000720c */ /* 0x040fe40003f66270 */
[C---:B------:R-:W-:Y:S02]  /*9e60*/  ISETP.GE.AND P4, PT, R16.reuse, R13, PT ;  /* 0x0000000d1000720c */ /* 0x040fe40003f86270 */
[----:B------:R-:W-:Y:S01]  /*9e70*/  ISETP.GE.AND P2, PT, R16, R12, PT ;  /* 0x0000000c1000720c */ /* 0x000fe20003f46270 */
[----:B------:R-:W-:Y:S01]  /*9e80*/  HMMA.16816.F32 R4, R48, R78, R4 ;  /* 0x0000004e3004723c */ /* 0x000fe20000001804 */
[----:B------:R-:W-:Y:S01]  /*9e90*/  I2FP.F32.U32 R16, R16 ;  /* 0x0000001000107245 */ /* 0x000fe20000201000 */
[----:B------:R-:W-:Y:S01]  /*9ea0*/  MUFU.TANH R155, R155 ;  /* 0x0000009b009b7308 */ /* 0x000fe20000002400 */
[----:B------:R-:W-:-:S03]  /*9eb0*/  ISETP.GE.AND P1, PT, R20, R12, PT ;  /* 0x0000000c1400720c */ /* 0x000fc60003f26270 */
[CC--:B------:R-:W-:Y:S01]  /*9ec0*/  FFMA.FTZ R17, R16.reuse, R180.reuse, R17 ;  /* 0x000000b410117223 */ /* 0x0c0fe20000010011 */
[CC--:B------:R-:W-:Y:S01]  /*9ed0*/  FFMA.FTZ R19, R16.reuse, R180.reuse, R19 ;  /* 0x000000b410137223 */ /* 0x0c0fe20000010013 */
[-C--:B------:R-:W-:Y:S01]  /*9ee0*/  FFMA.FTZ R21, R16, R180.reuse, R21 ;  /* 0x000000b410157223 */ /* 0x080fe20000010015 */
[----:B------:R-:W-:Y:S01]  /*9ef0*/  FSEL R104, R104, -INF , !P1 ;  /* 0xff80000068687808 */ /* 0x000fe20004800000 */
[----:B------:R-:W-:Y:S01]  /*9f00*/  FFMA.FTZ R20, R16, R180, R23 ;  /* 0x000000b410147223 */ /* 0x000fe20000010017 */
[----:B------:R-:W-:Y:S01]  /*9f10*/  FSEL R121, R17, -INF , !P5 ;  /* 0xff80000011797808 */ /* 0x000fe20006800000 */
[----:B------:R-:W-:Y:S01]  /*9f20*/  HMMA.16816.F32 R84, R52, R78, R84 ;  /* 0x0000004e3454723c */ /* 0x000fe20000001854 */
[----:B------:R-:W-:Y:S01]  /*9f30*/  FSEL R119, R19, -INF , !P3 ;  /* 0xff80000013777808 */ /* 0x000fe20005800000 */
[----:B------:R-:W-:Y:S01]  /*9f40*/  FMUL.FTZ R79, R24, UR6 ;  /* 0x00000006184f7c20 */ /* 0x000fe20008410000 */
[----:B------:R-:W-:Y:S01]  /*9f50*/  FSEL R115, R21, -INF , !P4 ;  /* 0xff80000015737808 */ /* 0x000fe20006000000 */
[----:B------:R-:W-:Y:S01]  /*9f60*/  FMUL.FTZ R21, R25, UR6 ;  /* 0x0000000619157c20 */ /* 0x000fe20008410000 */
[----:B------:R-:W-:Y:S01]  /*9f70*/  ISETP.GE.AND P1, PT, R138, R109, PT ;  /* 0x0000006d8a00720c */ /* 0x000fe20003f26270 */
[----:B------:R-:W-:Y:S01]  /*9f80*/  FMUL.FTZ R25, R26, UR6 ;  /* 0x000000061a197c20 */ /* 0x000fe20008410000 */
[C---:B------:R-:W-:Y:S01]  /*9f90*/  ISETP.GE.AND P5, PT, R138.reuse, R14, PT ;  /* 0x0000000e8a00720c */ /* 0x040fe20003fa6270 */
[----:B------:R-:W-:Y:S01]  /*9fa0*/  HMMA.16816.F32 R16, R64, R56, RZ ;  /* 0x000000384010723c */ /* 0x000fe200000018ff */
[----:B------:R-:W-:Y:S01]  /*9fb0*/  ISETP.GE.AND P3, PT, R138, R13, PT ;  /* 0x0000000d8a00720c */ /* 0x000fe20003f66270 */
[----:B------:R-:W-:Y:S01]  /*9fc0*/  VIADD R26, R8, 0xffffff21 ;  /* 0xffffff21081a7836 */ /* 0x000fe20000000000 */
[----:B------:R-:W-:Y:S01]  /*9fd0*/  ISETP.GE.AND P4, PT, R138, R12, PT ;  /* 0x0000000c8a00720c */ /* 0x000fe20003f86270 */
[----:B------:R-:W1:Y:S01]  /*9fe0*/  MUFU.TANH R79, R79 ;  /* 0x0000004f004f7308 */ /* 0x000e620000002400 */
[----:B------:R-:W-:Y:S01]  /*9ff0*/  I2FP.F32.U32 R138, R138 ;  /* 0x0000008a008a7245 */ /* 0x000fe20000201000 */
[----:B------:R-:W-:-:S02]  /*a000*/  VIADD R78, R8, 0xffffff28 ;  /* 0xffffff28084e7836 */ /* 0x000fc40000000000 */
[----:B------:R-:W-:Y:S01]  /*a010*/  FMUL.FTZ R24, R27, UR6 ;  /* 0x000000061b187c20 */ /* 0x000fe20008410000 */
[----:B------:R-:W-:Y:S01]  /*a020*/  FMUL.FTZ R5, R5, UR6 ;  /* 0x0000000605057c20 */ /* 0x000fe20008410000 */
[----:B------:R-:W-:Y:S01]  /*a030*/  FMUL.FTZ R4, R4, UR6 ;  /* 0x0000000604047c20 */ /* 0x000fe20008410000 */
[CC--:B------:R-:W-:Y:S01]  /*a040*/  FFMA.FTZ R174, R138.reuse, R180.reuse, R127 ;  /* 0x000000b48aae7223 */ /* 0x0c0fe2000001007f */
[CC--:B------:R-:W-:Y:S01]  /*a050*/  FFMA.FTZ R164, R138.reuse, R180.reuse, R111 ;  /* 0x000000b48aa47223 */ /* 0x0c0fe2000001006f */
[-C--:B------:R-:W-:Y:S01]  /*a060*/  FFMA.FTZ R127, R138, R180.reuse, R165 ;  /* 0x000000b48a7f7223 */ /* 0x080fe200000100a5 */
[----:B------:R-:W-:Y:S01]  /*a070*/  FSEL R111, R20, -INF , !P2 ;  /* 0xff800000146f7808 */ /* 0x000fe20005000000 */
[----:B------:R-:W-:Y:S01]  /*a080*/  FFMA.FTZ R138, R138, R180, R167 ;  /* 0x000000b48a8a7223 */ /* 0x000fe200000100a7 */
[----:B------:R-:W-:Y:S01]  /*a090*/  FSEL R174, R174, -INF , !P5 ;  /* 0xff800000aeae7808 */ /* 0x000fe20006800000 */
[----:B------:R-:W2:Y:S01]  /*a0a0*/  MUFU.TANH R25, R25 ;  /* 0x0000001900197308 */ /* 0x000ea20000002400 */
[----:B------:R-:W-:Y:S01]  /*a0b0*/  FSEL R164, R164, -INF , !P1 ;  /* 0xff800000a4a47808 */ /* 0x000fe20004800000 */
[----:B------:R-:W-:Y:S01]  /*a0c0*/  FMUL.FTZ R86, R86, UR6 ;  /* 0x0000000656567c20 */ /* 0x000fe20008410000 */
[----:B------:R-:W-:Y:S01]  /*a0d0*/  FSEL R127, R127, -INF , !P3 ;  /* 0xff8000007f7f7808 */ /* 0x000fe20005800000 */
[----:B------:R-:W-:Y:S01]  /*a0e0*/  HMMA.16816.F32 R16, R52, R44, R16 ;  /* 0x0000002c3410723c */ /* 0x000fe20000001810 */
[----:B------:R-:W-:Y:S01]  /*a0f0*/  ISETP.GE.AND P2, PT, R26, R109, PT ;  /* 0x0000006d1a00720c */ /* 0x000fe20003f46270 */
[----:B------:R-:W-:Y:S01]  /*a100*/  FMUL.FTZ R6, R6, UR6 ;  /* 0x0000000606067c20 */ /* 0x000fe20008410000 */
[C---:B------:R-:W-:Y:S01]  /*a110*/  ISETP.GE.AND P1, PT, R26.reuse, R14, PT ;  /* 0x0000000e1a00720c */ /* 0x040fe20003f26270 */
[----:B------:R-:W3:Y:S01]  /*a120*/  MUFU.TANH R165, R100 ;  /* 0x0000006400a57308 */ /* 0x000ee20000002400 */
[C---:B------:R-:W-:Y:S01]  /*a130*/  ISETP.GE.AND P5, PT, R26.reuse, R13, PT ;  /* 0x0000000d1a00720c */ /* 0x040fe20003fa6270 */
[----:B------:R-:W-:Y:S01]  /*a140*/  FMUL.FTZ R7, R7, UR6 ;  /* 0x0000000607077c20 */ /* 0x000fe20008410000 */
[----:B------:R-:W-:-:S02]  /*a150*/  ISETP.GE.AND P3, PT, R26, R12, PT ;  /* 0x0000000c1a00720c */ /* 0x000fc40003f66270 */
[----:B------:R-:W-:Y:S02]  /*a160*/  I2FP.F32.U32 R26, R26 ;  /* 0x0000001a001a7245 */ /* 0x000fe40000201000 */
[----:B------:R-:W-:Y:S01]  /*a170*/  FSEL R138, R138, -INF , !P4 ;  /* 0xff8000008a8a7808 */ /* 0x000fe20006000000 */
[----:B------:R-:W4:Y:S01]  /*a180*/  MUFU.TANH R167, R102 ;  /* 0x0000006600a77308 */ /* 0x000f220000002400 */
[----:B------:R-:W-:Y:S01]  /*a190*/  ISETP.GE.AND P4, PT, R78, R109, PT ;  /* 0x0000006d4e00720c */ /* 0x000fe20003f86270 */
[CC--:B------:R-:W-:Y:S01]  /*a1a0*/  FFMA.FTZ R178, R26.reuse, R180.reuse, R129 ;  /* 0x000000b41ab27223 */ /* 0x0c0fe20000010081 */
[CC--:B------:R-:W-:Y:S01]  /*a1b0*/  FFMA.FTZ R135, R26.reuse, R180.reuse, R135 ;  /* 0x000000b41a877223 */ /* 0x0c0fe20000010087 */
[CC--:B------:R-:W-:Y:S01]  /*a1c0*/  FFMA.FTZ R129, R26.reuse, R180.reuse, R141 ;  /* 0x000000b41a817223 */ /* 0x0c0fe2000001008d */
[----:B------:R-:W-:Y:S01]  /*a1d0*/  FFMA.FTZ R137, R26, R180, R137 ;  /* 0x000000b41a897223 */ /* 0x000fe20000010089 */
[----:B------:R-:W-:Y:S01]  /*a1e0*/  VIADD R26, R8, 0xffffff29 ;  /* 0xffffff29081a7836 */ /* 0x000fe20000000000 */
        /* <DEDUP_REMOVED lines=8> */
[----:B------:R4:W-:Y:S01]  /*a270*/  MUFU.TANH R177, R6 ;  /* 0x0000000600b17308 */ /* 0x0009e20000002400 */
[----:B------:R-:W-:Y:S02]  /*a280*/  ISETP.GE.AND P5, PT, R78, R12, PT ;  /* 0x0000000c4e00720c */ /* 0x000fe40003fa6270 */
[----:B------:R-:W-:Y:S02]  /*a290*/  I2FP.F32.U32 R78, R78 ;  /* 0x0000004e004e7245 */ /* 0x000fe40000201000 */
[----:B------:R-:W-:Y:S02]  /*a2a0*/  FSEL R142, R137, -INF , !P3 ;  /* 0xff800000898e7808 */ /* 0x000fe40005800000 */
[----:B------:R-:W-:Y:S01]  /*a2b0*/  ISETP.GE.AND P3, PT, R26, R109, PT ;  /* 0x0000006d1a00720c */ /* 0x000fe20003f66270 */
[CC--:B-1----:R-:W-:Y:S01]  /*a2c0*/  FFMA.FTZ R79, R78.reuse, R180.reuse, R79 ;  /* 0x000000b44e4f7223 */ /* 0x0c2fe2000001004f */
[CC--:B--2---:R-:W-:Y:S01]  /*a2d0*/  FFMA.FTZ R141, R78.reuse, R180.reuse, R25 ;  /* 0x000000b44e8d7223 */ /* 0x0c4fe20000010019 */
[----:B-----5:R-:W-:Y:S01]  /*a2e0*/  HMMA.16816.F32 R20, R60, R82, RZ ;  /* 0x000000523c14723c */ /* 0x020fe200000018ff */
[CC--:B---3--:R-:W-:Y:S01]  /*a2f0*/  FFMA.FTZ R135, R78.reuse, R180.reuse, R165 ;  /* 0x000000b44e877223 */ /* 0x0c8fe200000100a5 */
[----:B----4-:R-:W-:Y:S01]  /*a300*/  FFMA.FTZ R167, R78, R180, R167 ;  /* 0x000000b44ea77223 */ /* 0x010fe200000100a7 */
[----:B------:R-:W-:Y:S01]  /*a310*/  FSEL R247, R79, -INF , !P1 ;  /* 0xff8000004ff77808 */ /* 0x000fe20004800000 */
[----:B------:R-:W-:Y:S01]  /*a320*/  FMUL.FTZ R25, R16, UR6 ;  /* 0x0000000610197c20 */ /* 0x000fe20008410000 */
[----:B------:R-:W1:Y:S01]  /*a330*/  MUFU.TANH R79, R24 ;  /* 0x00000018004f7308 */ /* 0x000e620000002400 */
[----:B------:R-:W-:-:S02]  /*a340*/  I2FP.F32.U32 R16, R26 ;  /* 0x0000001a00107245 */ /* 0x000fc40000201000 */
[----:B------:R-:W-:Y:S01]  /*a350*/  HMMA.16816.F32 R80, R64, R82, RZ ;  /* 0x000000524050723c */ /* 0x000fe200000018ff */
[----:B------:R-:W-:Y:S01]  /*a360*/  FSEL R135, R135, -INF , !P4 ;  /* 0xff80000087877808 */ /* 0x000fe20006000000 */
[----:B------:R-:W-:Y:S01]  /*a370*/  VIADD R6, R8, 0xffffff39 ;  /* 0xffffff3908067836 */ /* 0x000fe20000000000 */
[----:B------:R-:W-:Y:S01]  /*a380*/  FSEL R186, R167, -INF , !P2 ;  /* 0xff800000a7ba7808 */ /* 0x000fe20005000000 */
[----:B------:R-:W-:Y:S01]  /*a390*/  FFMA.FTZ R101, R16, R180, R101 ;  /* 0x000000b410657223 */ /* 0x000fe20000010065 */
[----:B------:R-:W-:Y:S01]  /*a3a0*/  ISETP.GE.AND P4, PT, R26, R14, PT ;  /* 0x0000000e1a00720c */ /* 0x000fe20003f86270 */
[-C--:B------:R-:W-:Y:S01]  /*a3b0*/  FFMA.FTZ R103, R16, R180.reuse, R103 ;  /* 0x000000b410677223 */ /* 0x080fe20000010067 */
[----:B------:R-:W-:Y:S01]  /*a3c0*/  ISETP.GE.AND P2, PT, R26, R13, PT ;  /* 0x0000000d1a00720c */ /* 0x000fe20003f46270 */
[----:B------:R-:W-:Y:S01]  /*a3d0*/  FFMA.FTZ R27, R16, R180, R27 ;  /* 0x000000b4101b7223 */ /* 0x000fe2000001001b */
[----:B------:R-:W-:Y:S01]  /*a3e0*/  ISETP.GE.AND P1, PT, R26, R12, PT ;  /* 0x0000000c1a00720c */ /* 0x000fe20003f26270 */
[----:B------:R-:W-:Y:S01]  /*a3f0*/  VIADD R26, R8, 0xffffff30 ;  /* 0xffffff30081a7836 */ /* 0x000fe20000000000 */
[----:B------:R-:W-:Y:S01]  /*a400*/  FSEL R141, R141, -INF , !P5 ;  /* 0xff8000008d8d7808 */ /* 0x000fe20006800000 */
[-C--:B------:R-:W-:Y:S01]  /*a410*/  HMMA.16816.F32 R20, R48, R74.reuse, R20 ;  /* 0x0000004a3014723c */ /* 0x080fe20000001814 */
[----:B------:R-:W-:Y:S01]  /*a420*/  FSEL R137, R101, -INF , !P3 ;  /* 0xff80000065897808 */ /* 0x000fe20005800000 */
[----:B------:R-:W-:Y:S01]  /*a430*/  MUFU.TANH R153, R153 ;  /* 0x0000009900997308 */ /* 0x000fe20000002400 */
[----:B------:R-:W-:Y:S01]  /*a440*/  FSEL R248, R103, -INF , !P4 ;  /* 0xff80000067f87808 */ /* 0x000fe20006000000 */
[----:B-1----:R-:W-:Y:S01]  /*a450*/  FFMA.FTZ R79, R16, R180, R79 ;  /* 0x000000b4104f7223 */ /* 0x002fe2000001004f */
[----:B------:R-:W-:Y:S01]  /*a460*/  FSEL R245, R27, -INF , !P2 ;  /* 0xff8000001bf57808 */ /* 0x000fe20005000000 */
[----:B------:R-:W-:Y:S01]  /*a470*/  VIADD R16, R8, 0xffffff38 ;  /* 0xffffff3808107836 */ /* 0x000fe20000000000 */
[C---:B------:R-:W-:Y:S01]  /*a480*/  ISETP.GE.AND P5, PT, R26.reuse, R109, PT ;  /* 0x0000006d1a00720c */ /* 0x040fe20003fa6270 */
[----:B------:R-:W-:Y:S01]  /*a490*/  HMMA.16816.F32 R80, R52, R74, R80 ;  /* 0x0000004a3450723c */ /* 0x000fe20000001850 */
[C---:B------:R-:W-:Y:S01]  /*a4a0*/  ISETP.GE.AND P3, PT, R26.reuse, R14, PT ;  /* 0x0000000e1a00720c */ /* 0x040fe20003f66270 */
[----:B------:R1:W-:Y:S01]  /*a4b0*/  MUFU.TANH R27, R5 ;  /* 0x00000005001b7308 */ /* 0x0003e20000002400 */
[----:B------:R-:W-:-:S02]  /*a4c0*/  ISETP.GE.AND P4, PT, R26, R13, PT ;  /* 0x0000000d1a00720c */ /* 0x000fc40003f86270 */
[----:B------:R-:W-:Y:S02]  /*a4d0*/  ISETP.GE.AND P2, PT, R26, R12, PT ;  /* 0x0000000c1a00720c */ /* 0x000fe40003f46270 */
[----:B------:R-:W-:Y:S01]  /*a4e0*/  I2FP.F32.U32 R26, R26 ;  /* 0x0000001a001a7245 */ /* 0x000fe20000201000 */
[----:B------:R-:W-:Y:S02]  /*a4f0*/  HMMA.16816.F32 R64, R64, R90, RZ ;  /* 0x0000005a4040723c */ /* 0x000fe400000018ff */
[----:B------:R2:W-:Y:S01]  /*a500*/  MUFU.TANH R75, R4 ;  /* 0x00000004004b7308 */ /* 0x0005e20000002400 */
[----:B------:R-:W-:Y:S01]  /*a510*/  FMUL.FTZ R21, R21, UR6 ;  /* 0x0000000615157c20 */ /* 0x000fe20008410000 */
[CC--:B------:R-:W-:Y:S01]  /*a520*/  FFMA.FTZ R123, R26.reuse, R180.reuse, R123 ;  /* 0x000000b41a7b7223 */ /* 0x0c0fe2000001007b */
[CC--:B------:R-:W-:Y:S01]  /*a530*/  FFMA.FTZ R242, R26.reuse, R180.reuse, R139 ;  /* 0x000000b41af27223 */ /* 0x0c0fe2000001008b */
[-C--:B------:R-:W-:Y:S01]  /*a540*/  FFMA.FTZ R243, R26, R180.reuse, R157 ;  /* 0x000000b41af37223 */ /* 0x080fe2000001009d */
[----:B------:R-:W-:Y:S01]  /*a550*/  FSEL R139, R79, -INF , !P1 ;  /* 0xff8000004f8b7808 */ /* 0x000fe20004800000 */
[----:B------:R-:W-:Y:S01]  /*a560*/  FMUL.FTZ R79, R85, UR6 ;  /* 0x00000006554f7c20 */ /* 0x000fe20008410000 */
[----:B------:R-:W-:Y:S01]  /*a570*/  FSEL R167, R123, -INF , !P5 ;  /* 0xff8000007ba77808 */ /* 0x000fe20006800000 */
[----:B------:R-:W-:Y:S01]  /*a580*/  FMUL.FTZ R85, R87, UR6 ;  /* 0x0000000657557c20 */ /* 0x000fe20008410000 */
[----:B------:R-:W-:Y:S01]  /*a590*/  FSEL R242, R242, -INF , !P3 ;  /* 0xff800000f2f27808 */ /* 0x000fe20005800000 */
[----:B-1----:R-:W-:Y:S01]  /*a5a0*/  FMUL.FTZ R5, R84, UR6 ;  /* 0x0000000654057c20 */ /* 0x002fe20008410000 */
[----:B------:R-:W-:Y:S01]  /*a5b0*/  FSEL R243, R243, -INF , !P4 ;  /* 0xff800000f3f37808 */ /* 0x000fe20006000000 */
[----:B------:R-:W-:Y:S01]  /*a5c0*/  MUFU.TANH R87, R86 ;  /* 0x0000005600577308 */ /* 0x000fe20000002400 */
[----:B------:R-:W-:Y:S01]  /*a5d0*/  FFMA.FTZ R157, R26, R180, R163 ;  /* 0x000000b41a9d7223 */ /* 0x000fe200000100a3 */
[----:B------:R-:W-:Y:S01]  /*a5e0*/  FMUL.FTZ R23, R23, UR6 ;  /* 0x0000000617177c20 */ /* 0x000fe20008410000 */
[----:B------:R-:W-:Y:S01]  /*a5f0*/  FMUL.FTZ R83, R83, UR6 ;  /* 0x0000000653537c20 */ /* 0x000fe20008410000 */
[----:B--2---:R-:W-:-:S02]  /*a600*/  VIADD R4, R8, 0xffffff31 ;  /* 0xffffff3108047836 */ /* 0x004fc40000000000 */
[----:B------:R-:W-:Y:S02]  /*a610*/  FSEL R157, R157, -INF , !P2 ;  /* 0xff8000009d9d7808 */ /* 0x000fe40005000000 */
[----:B------:R-:W1:Y:S01]  /*a620*/  MUFU.TANH R5, R5 ;  /* 0x0000000500057308 */ /* 0x000e620000002400 */
[-C--:B------:R-:W-:Y:S01]  /*a630*/  ISETP.GE.AND P2, PT, R16, R109.reuse, PT ;  /* 0x0000006d1000720c */ /* 0x080fe20003f46270 */
[----:B------:R-:W-:Y:S01]  /*a640*/  HMMA.16816.F32 R64, R52, R94, R64 ;  /* 0x0000005e3440723c */ /* 0x000fe20000001840 */
[C---:B------:R-:W-:Y:S02]  /*a650*/  ISETP.GE.AND P1, PT, R4.reuse, R109, PT ;  /* 0x0000006d0400720c */ /* 0x040fe40003f26270 */
[C---:B------:R-:W-:Y:S02]  /*a660*/  ISETP.GE.AND P5, PT, R4.reuse, R14, PT ;  /* 0x0000000e0400720c */ /* 0x040fe40003fa6270 */
[C---:B------:R-:W-:Y:S01]  /*a670*/  ISETP.GE.AND P3, PT, R4.reuse, R13, PT ;  /* 0x0000000d0400720c */ /* 0x040fe20003f66270 */
[----:B------:R-:W2:Y:S01]  /*a680*/  MUFU.TANH R79, R79 ;  /* 0x0000004f004f7308 */ /* 0x000ea20000002400 */
[----:B------:R-:W-:-:S02]  /*a690*/  ISETP.GE.AND P4, PT, R4, R12, PT ;  /* 0x0000000c0400720c */ /* 0x000fc40003f86270 */
[----:B------:R-:W-:-:S05]  /*a6a0*/  I2FP.F32.U32 R4, R4 ;  /* 0x0000000400047245 */ /* 0x000fca0000201000 */
[CC--:B------:R-:W-:Y:S01]  /*a6b0*/  FFMA.FTZ R143, R4.reuse, R180.reuse, R143 ;  /* 0x000000b4048f7223 */ /* 0x0c0fe2000001008f */
[CC--:B------:R-:W-:Y:S01]  /*a6c0*/  FFMA.FTZ R145, R4.reuse, R180.reuse, R145 ;  /* 0x000000b404917223 */ /* 0x0c0fe20000010091 */
[CC--:B------:R-:W-:Y:S01]  /*a6d0*/  FFMA.FTZ R147, R4.reuse, R180.reuse, R147 ;  /* 0x000000b404937223 */ /* 0x0c0fe20000010093 */
[----:B------:R-:W3:Y:S01]  /*a6e0*/  MUFU.TANH R85, R85 ;  /* 0x0000005500557308 */ /* 0x000ee20000002400 */
[----:B------:R-:W-:Y:S01]  /*a6f0*/  FFMA.FTZ R155, R4, R180, R155 ;  /* 0x000000b4049b7223 */ /* 0x000fe2000001009b */
[----:B------:R-:W-:Y:S01]  /*a700*/  FSEL R252, R143, -INF , !P1 ;  /* 0xff8000008ffc7808 */ /* 0x000fe20004800000 */
[----:B------:R-:W-:Y:S01]  /*a710*/  VIADD R4, R8, 0xffffff40 ;  /* 0xffffff4008047836 */ /* 0x000fe20000000000 */
[----:B------:R-:W-:Y:S01]  /*a720*/  FSEL R244, R145, -INF , !P5 ;  /* 0xff80000091f47808 */ /* 0x000fe20006800000 */
[----:B------:R-:W-:Y:S01]  /*a730*/  FMUL.FTZ R64, R64, UR6 ;  /* 0x0000000640407c20 */ /* 0x000fe20008410000 */
[----:B------:R-:W-:Y:S02]  /*a740*/  FSEL R147, R147, -INF , !P3 ;  /* 0xff80000093937808 */ /* 0x000fe40005800000 */
[C---:B------:R-:W-:Y:S01]  /*a750*/  ISETP.GE.AND P1, PT, R16.reuse, R14, PT ;  /* 0x0000000e1000720c */ /* 0x040fe20003f26270 */
[----:B------:R4:W5:Y:S01]  /*a760*/  MUFU.TANH R187, R7 ;  /* 0x0000000700bb7308 */ /* 0x0009620000002400 */
[----:B------:R-:W-:-:S02]  /*a770*/  ISETP.GE.AND P5, PT, R16, R13, PT ;  /* 0x0000000d1000720c */ /* 0x000fc40003fa6270 */
[----:B------:R-:W-:Y:S02]  /*a780*/  ISETP.GE.AND P3, PT, R16, R12, PT ;  /* 0x0000000c1000720c */ /* 0x000fe40003f66270 */
[----:B------:R-:W-:Y:S02]  /*a790*/  I2FP.F32.U32 R16, R16 ;  /* 0x0000001000107245 */ /* 0x000fe40000201000 */
[----:B------:R-:W-:Y:S01]  /*a7a0*/  FSEL R155, R155, -INF , !P4 ;  /* 0xff8000009b9b7808 */ /* 0x000fe20006000000 */
[----:B------:R-:W5:Y:S01]  /*a7b0*/  MUFU.TANH R125, R125 ;  /* 0x0000007d007d7308 */ /* 0x000f620000002400 */
[----:B------:R-:W-:Y:S01]  /*a7c0*/  ISETP.GE.AND P4, PT, R6, R109, PT ;  /* 0x0000006d0600720c */ /* 0x000fe20003f86270 */
[CC--:B-1----:R-:W-:Y:S01]  /*a7d0*/  FFMA.FTZ R5, R16.reuse, R180.reuse, R5 ;  /* 0x000000b410057223 */ /* 0x0c2fe20000010005 */
[CC--:B------:R-:W-:Y:S01]  /*a7e0*/  FFMA.FTZ R87, R16.reuse, R180.reuse, R87 ;  /* 0x000000b410577223 */ /* 0x0c0fe20000010057 */
[CC--:B------:R-:W-:Y:S01]  /*a7f0*/  FFMA.FTZ R75, R16.reuse, R180.reuse, R75 ;  /* 0x000000b4104b7223 */ /* 0x0c0fe2000001004b */
[----:B------:R-:W-:-:S02]  /*a800*/  FFMA.FTZ R177, R16, R180, R177 ;  /* 0x000000b410b17223 */ /* 0x000fc400000100b1 */
[----:B------:R-:W-:Y:S01]  /*a810*/  FSEL R165, R5, -INF , !P2 ;  /* 0xff80000005a57808 */ /* 0x000fe20005000000 */
[----:B------:R-:W-:Y:S01]  /*a820*/  FMUL.FTZ R5, R20, UR6 ;  /* 0x0000000614057c20 */ /* 0x000fe20008410000 */
[----:B------:R-:W-:Y:S01]  /*a830*/  FSEL R240, R87, -INF , !P1 ;  /* 0xff80000057f07808 */ /* 0x000fe20004800000 */
[----:B----4-:R-:W-:Y:S01]  /*a840*/  FMUL.FTZ R7, R22, UR6 ;  /* 0x0000000616077c20 */ /* 0x010fe20008410000 */
[----:B------:R-:W-:Y:S01]  /*a850*/  FSEL R241, R75, -INF , !P5 ;  /* 0xff8000004bf17808 */ /* 0x000fe20006800000 */
[----:B------:R-:W-:Y:S01]  /*a860*/  FMUL.FTZ R75, R81, UR6 ;  /* 0x00000006514b7c20 */ /* 0x000fe20008410000 */
[C---:B------:R-:W-:Y:S01]  /*a870*/  ISETP.GE.AND P2, PT, R6.reuse, R14, PT ;  /* 0x0000000e0600720c */ /* 0x040fe20003f46270 */
[----:B------:R-:W-:Y:S01]  /*a880*/  MUFU.TANH R5, R5 ;  /* 0x0000000500057308 */ /* 0x000fe20000002400 */
[C---:B------:R-:W-:Y:S02]  /*a890*/  ISETP.GE.AND P1, PT, R6.reuse, R13, PT ;  /* 0x0000000d0600720c */ /* 0x040fe40003f26270 */
[----:B------:R-:W-:-:S02]  /*a8a0*/  ISETP.GE.AND P5, PT, R6, R12, PT ;  /* 0x0000000c0600720c */ /* 0x000fc40003fa6270 */
[----:B------:R-:W-:Y:S02]  /*a8b0*/  I2FP.F32.U32 R6, R6 ;  /* 0x0000000600067245 */ /* 0x000fe40000201000 */
[----:B------:R-:W-:Y:S01]  /*a8c0*/  FSEL R177, R177, -INF , !P3 ;  /* 0xff800000b1b17808 */ /* 0x000fe20005800000 */
[----:B------:R-:W-:Y:S01]  /*a8d0*/  MUFU.TANH R21, R21 ;  /* 0x0000001500157308 */ /* 0x000fe20000002400 */
[----:B------:R-:W-:Y:S01]  /*a8e0*/  ISETP.GE.AND P3, PT, R4, R109, PT ;  /* 0x0000006d0400720c */ /* 0x000fe20003f66270 */
[CC--:B--2---:R-:W-:Y:S01]  /*a8f0*/  FFMA.FTZ R79, R6.reuse, R180.reuse, R79 ;  /* 0x000000b4064f7223 */ /* 0x0c4fe2000001004f */
[CC--:B---3--:R-:W-:Y:S01]  /*a900*/  FFMA.FTZ R85, R6.reuse, R180.reuse, R85 ;  /* 0x000000b406557223 */ /* 0x0c8fe20000010055 */
[CC--:B------:R-:W-:Y:S01]  /*a910*/  FFMA.FTZ R27, R6.reuse, R180.reuse, R27 ;  /* 0x000000b4061b7223 */ /* 0x0c0fe2000001001b */
[----:B-----5:R-:W-:Y:S01]  /*a920*/  FFMA.FTZ R187, R6, R180, R187 ;  /* 0x000000b406bb7223 */ /* 0x020fe200000100bb */
[----:B------:R-:W-:Y:S01]  /*a930*/  VIADD R6, R8, 0xffffff41 ;  /* 0xffffff4108067836 */ /* 0x000fe20000000000 */
[----:B------:R-:W-:Y:S01]  /*a940*/  FSEL R163, R79, -INF , !P4 ;  /* 0xff8000004fa37808 */ /* 0x000fe20006000000 */
[----:B------:R-:W-:Y:S01]  /*a950*/  FMUL.FTZ R79, R82, UR6 ;  /* 0x00000006524f7c20 */ /* 0x000fe20008410000 */
[----:B------:R-:W-:Y:S01]  /*a960*/  FSEL R246, R85, -INF , !P2 ;  /* 0xff80000055f67808 */ /* 0x000fe20005000000 */
[----:B------:R-:W-:Y:S01]  /*a970*/  MUFU.TANH R7, R7 ;  /* 0x0000000700077308 */ /* 0x000fe20000002400 */
[----:B------:R-:W-:Y:S01]  /*a980*/  FSEL R179, R27, -INF , !P1 ;  /* 0xff8000001bb37808 */ /* 0x000fe20004800000 */
[----:B------:R-:W-:Y:S01]  /*a990*/  FMUL.FTZ R27, R80, UR6 ;  /* 0x00000006501b7c20 */ /* 0x000fe20008410000 */
[----:B------:R-:W-:-:S02]  /*a9a0*/  ISETP.GE.AND P4, PT, R4, R14, PT ;  /* 0x0000000e0400720c */ /* 0x000fc40003f86270 */
[C---:B------:R-:W-:Y:S02]  /*a9b0*/  ISETP.GE.AND P2, PT, R4.reuse, R13, PT ;  /* 0x0000000d0400720c */ /* 0x040fe40003f46270 */
[----:B------:R-:W-:Y:S01]  /*a9c0*/  ISETP.GE.AND P1, PT, R4, R12, PT ;  /* 0x0000000c0400720c */ /* 0x000fe20003f26270 */
[----:B------:R-:W1:Y:S01]  /*a9d0*/  MUFU.TANH R27, R27 ;  /* 0x0000001b001b7308 */ /* 0x000e620000002400 */
[----:B------:R-:W-:Y:S02]  /*a9e0*/  I2FP.F32.U32 R4, R4 ;  /* 0x0000000400047245 */ /* 0x000fe40000201000 */
[----:B------:R-:W-:Y:S02]  /*a9f0*/  FSEL R187, R187, -INF , !P5 ;  /* 0xff800000bbbb7808 */ /* 0x000fe40006800000 */
[----:B------:R-:W-:Y:S01]  /*aa00*/  ISETP.GE.AND P5, PT, R6, R109, PT ;  /* 0x0000006d0600720c */ /* 0x000fe20003fa6270 */
[CC--:B------:R-:W-:Y:S01]  /*aa10*/  FFMA.FTZ R188, R4.reuse, R180.reuse, R153 ;  /* 0x000000b404bc7223 */ /* 0x0c0fe20000010099 */
[CC--:B------:R-:W-:Y:S01]  /*aa20*/  FFMA.FTZ R117, R4.reuse, R180.reuse, R117 ;  /* 0x000000b404757223 */ /* 0x0c0fe20000010075 */
[-C--:B------:R-:W-:Y:S01]  /*aa30*/  FFMA.FTZ R153, R4, R180.reuse, R89 ;  /* 0x000000b404997223 */ /* 0x080fe20000010059 */
[----:B------:R-:W2:Y:S01]  /*aa40*/  MUFU.TANH R79, R79 ;  /* 0x0000004f004f7308 */ /* 0x000ea20000002400 */
[----:B------:R-:W-:Y:S01]  /*aa50*/  HMMA.16816.F32 R88, R60, R90, RZ ;  /* 0x0000005a3c58723c */ /* 0x000fe200000018ff */
[----:B------:R-:W-:Y:S01]  /*aa60*/  FSEL R188, R188, -INF , !P4 ;  /* 0xff800000bcbc7808 */ /* 0x000fe20006000000 */
[----:B------:R-:W-:Y:S01]  /*aa70*/  FFMA.FTZ R171, R4, R180, R171 ;  /* 0x000000b404ab7223 */ /* 0x000fe200000100ab */
[----:B------:R-:W-:Y:S01]  /*aa80*/  FSEL R175, R117, -INF , !P3 ;  /* 0xff80000075af7808 */ /* 0x000fe20005800000 */
[----:B------:R-:W-:Y:S01]  /*aa90*/  VIADD R4, R8, 0xffffff48 ;  /* 0xffffff4808047836 */ /* 0x000fe20000000000 */
[----:B------:R-:W-:-:S02]  /*aaa0*/  FSEL R153, R153, -INF , !P2 ;  /* 0xff80000099997808 */ /* 0x000fc40005000000 */
[C---:B------:R-:W-:Y:S01]  /*aab0*/  ISETP.GE.AND P3, PT, R6.reuse, R14, PT ;  /* 0x0000000e0600720c */ /* 0x040fe20003f66270 */
[----:B------:R-:W-:Y:S01]  /*aac0*/  MUFU.TANH R23, R23 ;  /* 0x0000001700177308 */ /* 0x000fe20000002400 */
[C---:B------:R-:W-:Y:S01]  /*aad0*/  ISETP.GE.AND P4, PT, R6.reuse, R13, PT ;  /* 0x0000000d0600720c */ /* 0x040fe20003f86270 */
[----:B------:R-:W-:Y:S01]  /*aae0*/  HMMA.16816.F32 R60, R60, R56, RZ ;  /* 0x000000383c3c723c */ /* 0x000fe200000018ff */
[----:B------:R-:W-:Y:S02]  /*aaf0*/  ISETP.GE.AND P2, PT, R6, R12, PT ;  /* 0x0000000c0600720c */ /* 0x000fe40003f46270 */
[----:B------:R-:W-:Y:S02]  /*ab00*/  I2FP.F32.U32 R6, R6 ;  /* 0x0000000600067245 */ /* 0x000fe40000201000 */
[----:B------:R-:W-:Y:S01]  /*ab10*/  FSEL R192, R171, -INF , !P1 ;  /* 0xff800000abc07808 */ /* 0x000fe20004800000 */
[----:B------:R-:W3:Y:S01]  /*ab20*/  MUFU.TANH R75, R75 ;  /* 0x0000004b004b7308 */ /* 0x000ee20000002400 */
[----:B------:R-:W-:Y:S01]  /*ab30*/  ISETP.GE.AND P1, PT, R4, R109, PT ;  /* 0x0000006d0400720c */ /* 0x000fe20003f26270 */
[CC--:B------:R-:W-:Y:S01]  /*ab40*/  FFMA.FTZ R97, R6.reuse, R180.reuse, R97 ;  /* 0x000000b406617223 */ /* 0x0c0fe20000010061 */
[CC--:B------:R-:W-:Y:S01]  /*ab50*/  FFMA.FTZ R125, R6.reuse, R180.reuse, R125 ;  /* 0x000000b4067d7223 */ /* 0x0c0fe2000001007d */
[CC--:B------:R-:W-:Y:S01]  /*ab60*/  FFMA.FTZ R161, R6.reuse, R180.reuse, R161 ;  /* 0x000000b406a17223 */ /* 0x0c0fe200000100a1 */
[----:B------:R-:W-:Y:S01]  /*ab70*/  FFMA.FTZ R169, R6, R180, R169 ;  /* 0x000000b406a97223 */ /* 0x000fe200000100a9 */
[----:B------:R-:W-:Y:S01]  /*ab80*/  VIADD R6, R8, 0xffffff49 ;  /* 0xffffff4908067836 */ /* 0x000fe20000000000 */
[----:B------:R-:W-:Y:S01]  /*ab90*/  FSEL R173, R97, -INF , !P5 ;  /* 0xff80000061ad7808 */ /* 0x000fe20006800000 */
[----:B------:R-:W4:Y:S01]  /*aba0*/  MUFU.TANH R83, R83 ;  /* 0x0000005300537308 */ /* 0x000f220000002400 */
[----:B------:R-:W-:Y:S01]  /*abb0*/  FSEL R190, R125, -INF , !P3 ;  /* 0xff8000007dbe7808 */ /* 0x000fe20005800000 */
[----:B------:R-:W-:Y:S01]  /*abc0*/  HMMA.16816.F32 R88, R48, R94, R88 ;  /* 0x0000005e3058723c */ /* 0x000fe20000001858 */
[----:B------:R-:W-:-:S02]  /*abd0*/  FSEL R161, R161, -INF , !P4 ;  /* 0xff800000a1a17808 */ /* 0x000fc40006000000 */
[C---:B------:R-:W-:Y:S02]  /*abe0*/  ISETP.GE.AND P5, PT, R4.reuse, R14, PT ;  /* 0x0000000e0400720c */ /* 0x040fe40003fa6270 */
[C---:B------:R-:W-:Y:S01]  /*abf0*/  ISETP.GE.AND P3, PT, R4.reuse, R13, PT ;  /* 0x0000000d0400720c */ /* 0x040fe20003f66270 */
[----:B------:R-:W-:Y:S01]  /*ac00*/  MUFU.TANH R9, R9 ;  /* 0x0000000900097308 */ /* 0x000fe20000002400 */
[----:B------:R-:W-:Y:S01]  /*ac10*/  ISETP.GE.AND P4, PT, R4, R12, PT ;  /* 0x0000000c0400720c */ /* 0x000fe20003f86270 */
[----:B------:R-:W-:Y:S01]  /*ac20*/  HMMA.16816.F32 R60, R48, R44, R60 ;  /* 0x0000002c303c723c */ /* 0x000fe2000000183c */
[----:B------:R-:W-:Y:S01]  /*ac30*/  I2FP.F32.U32 R4, R4 ;  /* 0x0000000400047245 */ /* 0x000fe20000201000 */
[----:B------:R-:W-:Y:S01]  /*ac40*/  FMUL.FTZ R49, R66, UR6 ;  /* 0x0000000642317c20 */ /* 0x000fe20008410000 */
[----:B------:R-:W-:Y:S01]  /*ac50*/  FSEL R236, R169, -INF , !P2 ;  /* 0xff800000a9ec7808 */ /* 0x000fe20005000000 */
[----:B------:R-:W-:Y:S01]  /*ac60*/  FMUL.FTZ R45, R65, UR6 ;  /* 0x00000006412d7c20 */ /* 0x000fe20008410000 */
[----:B------:R-:W-:Y:S01]  /*ac70*/  ISETP.GE.AND P2, PT, R6, R109, PT ;  /* 0x0000006d0600720c */ /* 0x000fe20003f46270 */
[CC--:B-1----:R-:W-:Y:S01]  /*ac80*/  FFMA.FTZ R27, R4.reuse, R180.reuse, R27 ;  /* 0x000000b4041b7223 */ /* 0x0c2fe2000001001b */
[CC--:B--2---:R-:W-:Y:S01]  /*ac90*/  FFMA.FTZ R79, R4.reuse, R180.reuse, R79 ;  /* 0x000000b4044f7223 */ /* 0x0c4fe2000001004f */
[CC--:B------:R-:W-:Y:S01]  /*aca0*/  FFMA.FTZ R171, R4.reuse, R180.reuse, R5 ;  /* 0x000000b404ab7223 */ /* 0x0c0fe20000010005 */
[----:B------:R-:W-:Y:S01]  /*acb0*/  MUFU.TANH R133, R133 ;  /* 0x0000008500857308 */ /* 0x000fe20000002400 */
[----:B------:R-:W-:Y:S01]  /*acc0*/  FFMA.FTZ R169, R4, R180, R7 ;  /* 0x000000b404a97223 */ /* 0x000fe20000010007 */
[----:B------:R-:W-:Y:S01]  /*acd0*/  FSEL R191, R27, -INF , !P1 ;  /* 0xff8000001bbf7808 */ /* 0x000fe20004800000 */
[----:B------:R-:W-:Y:S01]  /*ace0*/  FMUL.FTZ R88, R88, UR6 ;  /* 0x0000000658587c20 */ /* 0x000fe20008410000 */
[----:B------:R-:W-:Y:S01]  /*acf0*/  FSEL R194, R79, -INF , !P5 ;  /* 0xff8000004fc27808 */ /* 0x000fe20006800000 */
[----:B------:R-:W-:Y:S01]  /*ad00*/  VIADD R4, R8, 0xffffff51 ;  /* 0xffffff5108047836 */ /* 0x000fe20000000000 */
[----:B------:R-:W-:Y:S01]  /*ad10*/  FSEL R171, R171, -INF , !P3 ;  /* 0xff800000abab7808 */ /* 0x000fe20005800000 */
[----:B------:R-:W-:Y:S01]  /*ad20*/  FMUL.FTZ R27, R67, UR6 ;  /* 0x00000006431b7c20 */ /* 0x000fe20008410000 */
[C---:B------:R-:W-:Y:S01]  /*ad30*/  ISETP.GE.AND P1, PT, R6.reuse, R14, PT ;  /* 0x0000000e0600720c */ /* 0x040fe20003f26270 */
[----:B------:R-:W1:Y:S01]  /*ad40*/  MUFU.TANH R77, R77 ;  /* 0x0000004d004d7308 */ /* 0x000e620000002400 */
[C---:B------:R-:W-:Y:S01]  /*ad50*/  ISETP.GE.AND P5, PT, R6.reuse, R13, PT ;  /* 0x0000000d0600720c */ /* 0x040fe20003fa6270 */
[----:B------:R-:W-:Y:S01]  /*ad60*/  FMUL.FTZ R89, R89, UR6 ;  /* 0x0000000659597c20 */ /* 0x000fe20008410000 */
[----:B------:R-:W-:Y:S01]  /*ad70*/  ISETP.GE.AND P3, PT, R6, R12, PT ;  /* 0x0000000c0600720c */ /* 0x000fe20003f66270 */
[----:B------:R-:W-:Y:S01]  /*ad80*/  FMUL.FTZ R91, R91, UR6 ;  /* 0x000000065b5b7c20 */ /* 0x000fe20008410000 */
[----:B------:R-:W-:Y:S01]  /*ad90*/  I2FP.F32.U32 R6, R6 ;  /* 0x0000000600067245 */ /* 0x000fe20000201000 */
[----:B------:R-:W-:Y:S01]  /*ada0*/  FMUL.FTZ R63, R63, UR6 ;  /* 0x000000063f3f7c20 */ /* 0x000fe20008410000 */
[----:B------:R-:W-:Y:S01]  /*adb0*/  FSEL R169, R169, -INF , !P4 ;  /* 0xff800000a9a97808 */ /* 0x000fe20006000000 */
[----:B------:R-:W2:Y:S01]  /*adc0*/  MUFU.TANH R93, R93 ;  /* 0x0000005d005d7308 */ /* 0x000ea20000002400 */
[----:B------:R-:W-:Y:S01]  /*add0*/  I2FP.F32.U32 R16, R4 ;  /* 0x0000000400107245 */ /* 0x000fe20000201000 */
[CC--:B---3--:R-:W-:Y:S01]  /*ade0*/  FFMA.FTZ R75, R6.reuse, R180.reuse, R75 ;  /* 0x000000b4064b7223 */ /* 0x0c8fe2000001004b */
[CC--:B----4-:R-:W-:Y:S01]  /*adf0*/  FFMA.FTZ R83, R6.reuse, R180.reuse, R83 ;  /* 0x000000b406537223 */ /* 0x0d0fe20000010053 */
[CC--:B------:R-:W-:Y:S01]  /*ae00*/  FFMA.FTZ R181, R6.reuse, R180.reuse, R21 ;  /* 0x000000b406b57223 */ /* 0x0c0fe20000010015 */
[-C--:B------:R-:W-:Y:S01]  /*ae10*/  FFMA.FTZ R23, R6, R180.reuse, R23 ;  /* 0x000000b406177223 */ /* 0x080fe20000010017 */
[----:B------:R-:W-:Y:S01]  /*ae20*/  VIADD R6, R8, 0xffffff50 ;  /* 0xffffff5008067836 */ /* 0x000fe20000000000 */
[----:B------:R-:W-:Y:S01]  /*ae30*/  FSEL R237, R75, -INF , !P2 ;  /* 0xff8000004bed7808 */ /* 0x000fe20005000000 */
[----:B------:R-:W3:Y:S01]  /*ae40*/  MUFU.TANH R96, R96 ;  /* 0x0000006000607308 */ /* 0x000ee20000002400 */
[----:B------:R-:W-:Y:S01]  /*ae50*/  FSEL R250, R83, -INF , !P1 ;  /* 0xff80000053fa7808 */ /* 0x000fe20004800000 */
[----:B------:R-:W-:Y:S01]  /*ae60*/  FMUL.FTZ R21, R90, UR6 ;  /* 0x000000065a157c20 */ /* 0x000fe20008410000 */
[----:B------:R-:W-:Y:S01]  /*ae70*/  FSEL R181, R181, -INF , !P5 ;  /* 0xff800000b5b57808 */ /* 0x000fe20006800000 */
[-C--:B-1----:R-:W-:Y:S01]  /*ae80*/  FFMA.FTZ R77, R16, R180.reuse, R77 ;  /* 0x000000b4104d7223 */ /* 0x082fe2000001004d */
[----:B------:R-:W-:Y:S01]  /*ae90*/  ISETP.GE.AND P4, PT, R6, R109, PT ;  /* 0x0000006d0600720c */ /* 0x000fe20003f86270 */
[----:B------:R-:W-:Y:S01]  /*aea0*/  FFMA.FTZ R149, R16, R180, R149 ;  /* 0x000000b410957223 */ /* 0x000fe20000010095 */
[C---:B------:R-:W-:Y:S01]  /*aeb0*/  ISETP.GE.AND P2, PT, R6.reuse, R14, PT ;  /* 0x0000000e0600720c */ /* 0x040fe20003f46270 */
[----:B------:R-:W-:Y:S01]  /*aec0*/  MUFU.TANH R7, R88 ;  /* 0x0000005800077308 */ /* 0x000fe20000002400 */
[----:B------:R-:W-:Y:S01]  /*aed0*/  ISETP.GE.AND P1, PT, R6, R13, PT ;  /* 0x0000000d0600720c */ /* 0x000fe20003f26270 */
[----:B--2---:R-:W-:Y:S01]  /*aee0*/  FFMA.FTZ R93, R16, R180, R93 ;  /* 0x000000b4105d7223 */ /* 0x004fe2000001005d */
[----:B------:R-:W-:-:S02]  /*aef0*/  ISETP.GE.AND P5, PT, R6, R12, PT ;  /* 0x0000000c0600720c */ /* 0x000fc40003fa6270 */
[----:B------:R-:W-:Y:S02]  /*af00*/  I2FP.F32.U32 R6, R6 ;  /* 0x0000000600067245 */ /* 0x000fe40000201000 */
[----:B------:R-:W-:Y:S01]  /*af10*/  FSEL R189, R23, -INF , !P3 ;  /* 0xff80000017bd7808 */ /* 0x000fe20005800000 */
[----:B------:R-:W-:Y:S01]  /*af20*/  MUFU.TANH R49, R49 ;  /* 0x0000003100317308 */ /* 0x000fe20000002400 */
[----:B------:R-:W-:Y:S01]  /*af30*/  ISETP.GE.AND P3, PT, R4, R109, PT ;  /* 0x0000006d0400720c */ /* 0x000fe20003f66270 */
[CC--:B------:R-:W-:Y:S01]  /*af40*/  FFMA.FTZ R9, R6.reuse, R180.reuse, R9 ;  /* 0x000000b406097223 */ /* 0x0c0fe20000010009 */
[CC--:B------:R-:W-:Y:S01]  /*af50*/  FFMA.FTZ R133, R6.reuse, R180.reuse, R133 ;  /* 0x000000b406857223 */ /* 0x0c0fe20000010085 */
[CC--:B------:R-:W-:Y:S01]  /*af60*/  FFMA.FTZ R151, R6.reuse, R180.reuse, R151 ;  /* 0x000000b406977223 */ /* 0x0c0fe20000010097 */
[-C--:B------:R-:W-:Y:S01]  /*af70*/  FFMA.FTZ R176, R6, R180.reuse, R251 ;  /* 0x000000b406b07223 */ /* 0x080fe200000100fb */
[----:B------:R-:W-:Y:S01]  /*af80*/  FSEL R154, R77, -INF , !P3 ;  /* 0xff8000004d9a7808 */ /* 0x000fe20005800000 */
[----:B---3--:R-:W-:Y:S01]  /*af90*/  FFMA.FTZ R96, R16, R180, R96 ;  /* 0x000000b410607223 */ /* 0x008fe20000010060 */
[----:B------:R-:W-:Y:S01]  /*afa0*/  FSEL R156, R9, -INF , !P4 ;  /* 0xff800000099c7808 */ /* 0x000fe20006000000 */
[----:B------:R-:W-:Y:S01]  /*afb0*/  MUFU.TANH R21, R21 ;  /* 0x0000001500157308 */ /* 0x000fe20000002400 */
[----:B------:R-:W-:Y:S01]  /*afc0*/  FSEL R150, R133, -INF , !P2 ;  /* 0xff80000085967808 */ /* 0x000fe20005000000 */
[----:B------:R-:W-:Y:S01]  /*afd0*/  VIADD R6, R8, 0xffffff59 ;  /* 0xffffff5908067836 */ /* 0x000fe20000000000 */
[----:B------:R-:W-:Y:S01]  /*afe0*/  FSEL R151, R151, -INF , !P1 ;  /* 0xff80000097977808 */ /* 0x000fe20004800000 */
[----:B------:R-:W-:Y:S01]  /*aff0*/  FMUL.FTZ R16, R19, UR6 ;  /* 0x0000000613107c20 */ /* 0x000fe20008410000 */
[----:B------:R-:W-:Y:S01]  /*b000*/  ISETP.GE.AND P4, PT, R4, R14, PT ;  /* 0x0000000e0400720c */ /* 0x000fe20003f86270 */
[----:B------:R-:W-:Y:S01]  /*b010*/  FMUL.FTZ R19, R60, UR6 ;  /* 0x000000063c137c20 */ /* 0x000fe20008410000 */
[C---:B------:R-:W-:Y:S01]  /*b020*/  ISETP.GE.AND P2, PT, R4.reuse, R13, PT ;  /* 0x0000000d0400720c */ /* 0x040fe20003f46270 */
[----:B------:R-:W1:Y:S01]  /*b030*/  MUFU.TANH R9, R64 ;  /* 0x0000004000097308 */ /* 0x000e620000002400 */
[----:B------:R-:W-:Y:S01]  /*b040*/  ISETP.GE.AND P1, PT, R4, R12, PT ;  /* 0x0000000c0400720c */ /* 0x000fe20003f26270 */
[----:B------:R-:W-:Y:S01]  /*b050*/  VIADD R4, R8, 0xffffff58 ;  /* 0xffffff5808047836 */ /* 0x000fe20000000000 */
[----:B------:R-:W-:-:S02]  /*b060*/  FSEL R176, R176, -INF , !P5 ;  /* 0xff800000b0b07808 */ /* 0x000fc40006800000 */
[----:B------:R-:W-:Y:S02]  /*b070*/  FSEL R148, R93, -INF , !P4 ;  /* 0xff8000005d947808 */ /* 0x000fe40006000000 */
[----:B------:R-:W-:Y:S01]  /*b080*/  FSEL R149, R149, -INF , !P2 ;  /* 0xff80000095957808 */ /* 0x000fe20005000000 */
[----:B------:R-:W2:Y:S01]  /*b090*/  MUFU.TANH R27, R27 ;  /* 0x0000001b001b7308 */ /* 0x000ea20000002400 */
[C---:B------:R-:W-:Y:S02]  /*b0a0*/  ISETP.GE.AND P5, PT, R4.reuse, R109, PT ;  /* 0x0000006d0400720c */ /* 0x040fe40003fa6270 */
[C---:B------:R-:W-:Y:S02]  /*b0b0*/  ISETP.GE.AND P3, PT, R4.reuse, R14, PT ;  /* 0x0000000e0400720c */ /* 0x040fe40003f66270 */
[C---:B------:R-:W-:Y:S02]  /*b0c0*/  ISETP.GE.AND P4, PT, R4.reuse, R13, PT ;  /* 0x0000000d0400720c */ /* 0x040fe40003f86270 */
[----:B------:R-:W-:Y:S01]  /*b0d0*/  ISETP.GE.AND P2, PT, R4, R12, PT ;  /* 0x0000000c0400720c */ /* 0x000fe20003f46270 */
[----:B------:R-:W-:Y:S01]  /*b0e0*/  MUFU.TANH R5, R17 ;  /* 0x0000001100057308 */ /* 0x000fe20000002400 */
[----:B------:R-:W-:-:S02]  /*b0f0*/  I2FP.F32.U32 R4, R4 ;  /* 0x0000000400047245 */ /* 0x000fc40000201000 */
[----:B------:R-:W-:Y:S02]  /*b100*/  FSEL R172, R96, -INF , !P1 ;  /* 0xff80000060ac7808 */ /* 0x000fe40004800000 */
[----:B------:R-:W-:Y:S01]  /*b110*/  ISETP.GE.AND P1, PT, R6, R109, PT ;  /* 0x0000006d0600720c */ /* 0x000fe20003f26270 */
[CC--:B-1----:R-:W-:Y:S01]  /*b120*/  FFMA.FTZ R162, R4.reuse, R180.reuse, R9 ;  /* 0x000000b404a27223 */ /* 0x0c2fe20000010009 */
[CC--:B------:R-:W-:Y:S01]  /*b130*/  FFMA.FTZ R49, R4.reuse, R180.reuse, R49 ;  /* 0x000000b404317223 */ /* 0x0c0fe20000010031 */
[----:B------:R-:W1:Y:S01]  /*b140*/  MUFU.TANH R17, R89 ;  /* 0x0000005900117308 */ /* 0x000e620000002400 */
[CC--:B------:R-:W-:Y:S01]  /*b150*/  FFMA.FTZ R7, R4.reuse, R180.reuse, R7 ;  /* 0x000000b404077223 */ /* 0x0c0fe20000010007 */
[----:B------:R-:W-:Y:S01]  /*b160*/  FFMA.FTZ R21, R4, R180, R21 ;  /* 0x000000b404157223 */ /* 0x000fe20000010015 */
[----:B------:R-:W-:Y:S01]  /*b170*/  FSEL R162, R162, -INF , !P5 ;  /* 0xff800000a2a27808 */ /* 0x000fe20006800000 */
[----:B------:R-:W-:Y:S01]  /*b180*/  VIADD R4, R8, 0xffffff60 ;  /* 0xffffff6008047836 */ /* 0x000fe20000000000 */
[----:B------:R-:W-:-:S02]  /*b190*/  FSEL R146, R49, -INF , !P3 ;  /* 0xff80000031927808 */ /* 0x000fc40005800000 */
[----:B------:R-:W-:Y:S01]  /*b1a0*/  FSEL R145, R7, -INF , !P4 ;  /* 0xff80000007917808 */ /* 0x000fe20006000000 */
[----:B------:R-:W3:Y:S01]  /*b1b0*/  MUFU.TANH R45, R45 ;  /* 0x0000002d002d7308 */ /* 0x000ee20000002400 */
[C---:B------:R-:W-:Y:S02]  /*b1c0*/  ISETP.GE.AND P5, PT, R6.reuse, R14, PT ;  /* 0x0000000e0600720c */ /* 0x040fe40003fa6270 */
[C---:B------:R-:W-:Y:S02]  /*b1d0*/  ISETP.GE.AND P3, PT, R6.reuse, R13, PT ;  /* 0x0000000d0600720c */ /* 0x040fe40003f66270 */
[----:B------:R-:W-:Y:S02]  /*b1e0*/  ISETP.GE.AND P4, PT, R6, R12, PT ;  /* 0x0000000c0600720c */ /* 0x000fe40003f86270 */
[----:B------:R-:W-:Y:S01]  /*b1f0*/  I2FP.F32.U32 R6, R6 ;  /* 0x0000000600067245 */ /* 0x000fe20000201000 */
[----:B------:R-:W4:Y:S01]  /*b200*/  MUFU.TANH R110, R110 ;  /* 0x0000006e006e7308 */ /* 0x000f220000002400 */
[----:B------:R-:W-:Y:S01]  /*b210*/  FSEL R166, R21, -INF , !P2 ;  /* 0xff80000015a67808 */ /* 0x000fe20005000000 */
[----:B------:R-:W-:Y:S01]  /*b220*/  FMUL.FTZ R21, R41, UR6 ;  /* 0x0000000629157c20 */ /* 0x000fe20008410000 */
[----:B------:R-:W-:Y:S01]  /*b230*/  ISETP.GE.AND P2, PT, R4, R109, PT ;  /* 0x0000006d0400720c */ /* 0x000fe20003f46270 */
[CC--:B--2---:R-:W-:Y:S01]  /*b240*/  FFMA.FTZ R27, R6.reuse, R180.reuse, R27 ;  /* 0x000000b4061b7223 */ /* 0x0c4fe2000001001b */
[----:B-1----:R-:W-:Y:S01]  /*b250*/  FFMA.FTZ R143, R6, R180, R17 ;  /* 0x000000b4068f7223 */ /* 0x002fe20000010011 */
[----:B------:R-:W-:-:S02]  /*b260*/  FMUL.FTZ R17, R61, UR6 ;  /* 0x000000063d117c20 */ /* 0x000fc40008410000 */
[----:B------:R-:W1:Y:S01]  /*b270*/  MUFU.TANH R23, R91 ;  /* 0x0000005b00177308 */ /* 0x000e620000002400 */
[----:B------:R-:W-:Y:S01]  /*b280*/  FSEL R144, R27, -INF , !P5 ;  /* 0xff8000001b907808 */ /* 0x000fe20006800000 */
[----:B---3--:R-:W-:Y:S01]  /*b290*/  FFMA.FTZ R45, R6, R180, R45 ;  /* 0x000000b4062d7223 */ /* 0x008fe2000001002d */
[----:B------:R-:W-:Y:S02]  /*b2a0*/  I2FP.F32.U32 R27, R4 ;  /* 0x00000004001b7245 */ /* 0x000fe40000201000 */
[----:B------:R-:W-:Y:S02]  /*b2b0*/  FSEL R143, R143, -INF , !P3 ;  /* 0xff8000008f8f7808 */ /* 0x000fe40005800000 */
[----:B------:R-:W-:Y:S01]  /*b2c0*/  FSEL R152, R45, -INF , !P1 ;  /* 0xff8000002d987808 */ /* 0x000fe20004800000 */
[C---:B------:R-:W-:Y:S01]  /*b2d0*/  FFMA.FTZ R140, R27.reuse, R180, R249 ;  /* 0x000000b41b8c7223 */ /* 0x040fe200000100f9 */
[C---:B------:R-:W-:Y:S01]  /*b2e0*/  ISETP.GE.AND P1, PT, R4.reuse, R14, PT ;  /* 0x0000000e0400720c */ /* 0x040fe20003f26270 */
[CC--:B----4-:R-:W-:Y:S01]  /*b2f0*/  FFMA.FTZ R110, R27.reuse, R180.reuse, R110 ;  /* 0x000000b41b6e7223 */ /* 0x0d0fe2000001006e */
[C---:B------:R-:W-:Y:S01]  /*b300*/  ISETP.GE.AND P5, PT, R4.reuse, R13, PT ;  /* 0x0000000d0400720c */ /* 0x040fe20003fa6270 */
[C---:B------:R-:W-:Y:S01]  /*b310*/  FFMA.FTZ R133, R27.reuse, R180, R112 ;  /* 0x000000b41b857223 */ /* 0x040fe20000010070 */
[----:B------:R-:W-:Y:S01]  /*b320*/  ISETP.GE.AND P3, PT, R4, R12, PT ;  /* 0x0000000c0400720c */ /* 0x000fe20003f66270 */
[----:B------:R-:W2:Y:S01]  /*b330*/  MUFU.TANH R92, R92 ;  /* 0x0000005c005c7308 */ /* 0x000ea20000002400 */
[----:B------:R-:W-:Y:S01]  /*b340*/  VIADD R4, R8, 0xffffff61 ;  /* 0xffffff6108047836 */ /* 0x000fe20000000000 */
[----:B------:R-:W-:Y:S01]  /*b350*/  FSEL R140, R140, -INF , !P2 ;  /* 0xff8000008c8c7808 */ /* 0x000fe20005000000 */
[-C--:B------:R-:W-:Y:S01]  /*b360*/  FFMA.FTZ R34, R27, R180.reuse, R34 ;  /* 0x000000b41b227223 */ /* 0x080fe20000010022 */
[----:B-1----:R-:W-:Y:S01]  /*b370*/  FFMA.FTZ R23, R6, R180, R23 ;  /* 0x000000b406177223 */ /* 0x002fe20000010017 */
[----:B------:R-:W-:Y:S01]  /*b380*/  FSEL R112, R110, -INF , !P1 ;  /* 0xff8000006e707808 */ /* 0x000fe20004800000 */
[----:B------:R-:W-:Y:S01]  /*b390*/  FMUL.FTZ R6, R37, UR6 ;  /* 0x0000000625067c20 */ /* 0x000fe20008410000 */
[----:B------:R-:W-:Y:S01]  /*b3a0*/  FSEL R133, R133, -INF , !P5 ;  /* 0xff80000085857808 */ /* 0x000fe20006800000 */
[----:B------:R-:W1:Y:S01]  /*b3b0*/  MUFU.TANH R108, R108 ;  /* 0x0000006c006c7308 */ /* 0x000e620000002400 */
[----:B------:R-:W-:Y:S01]  /*b3c0*/  FSEL R170, R23, -INF , !P4 ;  /* 0xff80000017aa7808 */ /* 0x000fe20006000000 */
[----:B------:R-:W-:Y:S01]  /*b3d0*/  VIADD R37, R8, 0xffffff69 ;  /* 0xffffff6908257836 */ /* 0x000fe20000000000 */
[----:B------:R-:W-:Y:S01]  /*b3e0*/  ISETP.GE.AND P4, PT, R4, R109, PT ;  /* 0x0000006d0400720c */ /* 0x000fe20003f86270 */
[----:B------:R-:W-:Y:S01]  /*b3f0*/  FMUL.FTZ R27, R62, UR6 ;  /* 0x000000063e1b7c20 */ /* 0x000fe20008410000 */
[----:B------:R-:W-:-:S02]  /*b400*/  ISETP.GE.AND P2, PT, R4, R14, PT ;  /* 0x0000000e0400720c */ /* 0x000fc40003f46270 */
[C---:B------:R-:W-:Y:S01]  /*b410*/  ISETP.GE.AND P1, PT, R4.reuse, R13, PT ;  /* 0x0000000d0400720c */ /* 0x040fe20003f26270 */
[----:B------:R3:W-:Y:S01]  /*b420*/  MUFU.TANH R7, R16 ;  /* 0x0000001000077308 */ /* 0x0007e20000002400 */
[----:B------:R-:W-:Y:S02]  /*b430*/  ISETP.GE.AND P5, PT, R4, R12, PT ;  /* 0x0000000c0400720c */ /* 0x000fe40003fa6270 */
[----:B------:R-:W-:Y:S01]  /*b440*/  I2FP.F32.U32 R23, R4 ;  /* 0x0000000400177245 */ /* 0x000fe20000201000 */
[----:B------:R-:W-:Y:S01]  /*b450*/  FMUL.FTZ R4, R43, UR6 ;  /* 0x000000062b047c20 */ /* 0x000fe20008410000 */
[----:B------:R-:W-:Y:S02]  /*b460*/  FSEL R124, R34, -INF , !P3 ;  /* 0xff800000227c7808 */ /* 0x000fe40005800000 */
[----:B------:R-:W-:Y:S01]  /*b470*/  ISETP.GE.AND P3, PT, R37, R109, PT ;  /* 0x0000006d2500720c */ /* 0x000fe20003f66270 */
[----:B------:R-:W4:Y:S01]  /*b480*/  MUFU.TANH R99, R99 ;  /* 0x0000006300637308 */ /* 0x000f220000002400 */
[CC--:B--2---:R-:W-:Y:S01]  /*b490*/  FFMA.FTZ R92, R23.reuse, R180.reuse, R92 ;  /* 0x000000b4175c7223 */ /* 0x0c4fe2000001005c */
[CC--:B-1----:R-:W-:Y:S01]  /*b4a0*/  FFMA.FTZ R108, R23.reuse, R180.reuse, R108 ;  /* 0x000000b4176c7223 */ /* 0x0c2fe2000001006c */
[----:B------:R-:W-:-:S03]  /*b4b0*/  FFMA.FTZ R114, R23, R180, R114 ;  /* 0x000000b417727223 */ /* 0x000fc60000010072 */
[----:B------:R-:W-:Y:S02]  /*b4c0*/  FSEL R116, R92, -INF , !P4 ;  /* 0xff8000005c747808 */ /* 0x000fe40006000000 */
[----:B------:R-:W1:Y:S01]  /*b4d0*/  MUFU.TANH R6, R6 ;  /* 0x0000000600067308 */ /* 0x000e620000002400 */
[----:B------:R-:W-:Y:S01]  /*b4e0*/  FSEL R110, R108, -INF , !P2 ;  /* 0xff8000006c6e7808 */ /* 0x000fe20005000000 */
[----:B---3--:R-:W-:Y:S01]  /*b4f0*/  FMUL.FTZ R16, R39, UR6 ;  /* 0x0000000627107c20 */ /* 0x008fe20008410000 */
[----:B------:R-:W-:Y:S02]  /*b500*/  FSEL R125, R114, -INF , !P1 ;  /* 0xff800000727d7808 */ /* 0x000fe40004800000 */
[C---:B------:R-:W-:Y:S02]  /*b510*/  ISETP.GE.AND P4, PT, R37.reuse, R14, PT ;  /* 0x0000000e2500720c */ /* 0x040fe40003f86270 */
[C---:B------:R-:W-:Y:S01]  /*b520*/  ISETP.GE.AND P2, PT, R37.reuse, R13, PT ;  /* 0x0000000d2500720c */ /* 0x040fe20003f46270 */
[----:B------:R-:W2:Y:S01]  /*b530*/  MUFU.TANH R16, R16 ;  /* 0x0000001000107308 */ /* 0x000ea20000002400 */
[----:B------:R-:W-:Y:S01]  /*b540*/  ISETP.GE.AND P1, PT, R37, R12, PT ;  /* 0x0000000c2500720c */ /* 0x000fe20003f26270 */
[----:B----4-:R-:W-:Y:S01]  /*b550*/  FFMA.FTZ R99, R23, R180, R99 ;  /* 0x000000b417637223 */ /* 0x010fe20000010063 */
[----:B------:R-:W-:-:S04]  /*b560*/  I2FP.F32.U32 R37, R37 ;  /* 0x0000002500257245 */ /* 0x000fc80000201000 */
[----:B------:R-:W-:Y:S01]  /*b570*/  FSEL R122, R99, -INF , !P5 ;  /* 0xff800000637a7808 */ /* 0x000fe20006800000 */
[----:B------:R-:W3:Y:S01]  /*b580*/  MUFU.TANH R4, R4 ;  /* 0x0000000400047308 */ /* 0x000ee20000002400 */
[----:B-1----:R-:W-:-:S05]  /*b590*/  FFMA.FTZ R6, R37, R180, R6 ;  /* 0x000000b425067223 */ /* 0x002fca0000010006 */
[----:B------:R-:W-:Y:S02]  /*b5a0*/  FSEL R114, R6, -INF , !P3 ;  /* 0xff80000006727808 */ /* 0x000fe40005800000 */
[----:B------:R-:W1:Y:S01]  /*b5b0*/  MUFU.TANH R21, R21 ;  /* 0x0000001500157308 */ /* 0x000e620000002400 */
[----:B--2---:R-:W-:-:S05]  /*b5c0*/  FFMA.FTZ R16, R37, R180, R16 ;  /* 0x000000b425107223 */ /* 0x004fca0000010010 */
[----:B------:R-:W-:Y:S02]  /*b5d0*/  FSEL R108, R16, -INF , !P4 ;  /* 0xff800000106c7808 */ /* 0x000fe40006000000 */
[----:B------:R-:W-:Y:S01]  /*b5e0*/  MUFU.TANH R25, R25 ;  /* 0x0000001900197308 */ /* 0x000fe20000002400 */
[----:B---3--:R-:W-:Y:S01]  /*b5f0*/  FFMA.FTZ R120, R37, R180, R4 ;  /* 0x000000b425787223 */ /* 0x008fe20000010004 */
[----:B------:R-:W-:-:S04]  /*b600*/  VIADD R4, R8, 0xffffff71 ;  /* 0xffffff7108047836 */ /* 0x000fc80000000000 */
[----:B------:R-:W-:Y:S02]  /*b610*/  FSEL R120, R120, -INF , !P1 ;  /* 0xff80000078787808 */ /* 0x000fe40004800000 */
[----:B------:R2:W-:Y:S01]  /*b620*/  MUFU.TANH R9, R18 ;  /* 0x0000001200097308 */ /* 0x0005e20000002400 */
[----:B------:R-:W-:Y:S01]  /*b630*/  I2FP.F32.U32 R16, R4 ;  /* 0x0000000400107245 */ /* 0x000fe20000201000 */
[----:B-1----:R-:W-:Y:S01]  /*b640*/  FFMA.FTZ R21, R37, R180, R21 ;  /* 0x000000b425157223 */ /* 0x002fe20000010015 */
[----:B------:R-:W-:-:S03]  /*b650*/  ISETP.GE.AND P1, PT, R4, R109, PT ;  /* 0x0000006d0400720c */ /* 0x000fc60003f26270 */
[CC--:B------:R-:W-:Y:S01]  /*b660*/  FFMA.FTZ R5, R16.reuse, R180.reuse, R5 ;  /* 0x000000b410057223 */ /* 0x0c0fe20000010005 */
[----:B------:R-:W-:Y:S01]  /*b670*/  FSEL R117, R21, -INF , !P2 ;  /* 0xff80000015757808 */ /* 0x000fe20005000000 */
[----:B------:R-:W1:Y:S01]  /*b680*/  MUFU.TANH R23, R63 ;  /* 0x0000003f00177308 */ /* 0x000e620000002400 */
[----:B------:R-:W-:Y:S01]  /*b690*/  FMUL.FTZ R21, R33, UR6 ;  /* 0x0000000621157c20 */ /* 0x000fe20008410000 */
[----:B------:R-:W-:Y:S01]  /*b6a0*/  FFMA.FTZ R7, R16, R180, R7 ;  /* 0x000000b410077223 */ /* 0x000fe20000010007 */
[----:B------:R-:W-:Y:S02]  /*b6b0*/  FSEL R84, R5, -INF , !P1 ;  /* 0xff80000005547808 */ /* 0x000fe40004800000 */
[----:B------:R-:W-:-:S03]  /*b6c0*/  ISETP.GE.AND P1, PT, R4, R12, PT ;  /* 0x0000000c0400720c */ /* 0x000fc60003f26270 */
[----:B------:R-:W3:Y:S01]  /*b6d0*/  MUFU.TANH R27, R27 ;  /* 0x0000001b001b7308 */ /* 0x000ee20000002400 */
[C---:B--2---:R-:W-:Y:S02]  /*b6e0*/  VIADD R18, R8.reuse, 0xffffff70 ;  /* 0xffffff7008127836 */ /* 0x044fe40000000000 */
[----:B------:R-:W-:-:S03]  /*b6f0*/  VIADD R8, R8, 0xffffff79 ;  /* 0xffffff7908087836 */ /* 0x000fc60000000000 */
[----:B------:R-:W-:Y:S02]  /*b700*/  I2FP.F32.U32 R6, R18 ;  /* 0x0000001200067245 */ /* 0x000fe40000201000 */
[----:B------:R-:W2:Y:S01]  /*b710*/  MUFU.TANH R19, R19 ;  /* 0x0000001300137308 */ /* 0x000ea20000002400 */
[----:B------:R-:W-:Y:S01]  /*b720*/  ISETP.GE.AND P5, PT, R18, R109, PT ;  /* 0x0000006d1200720c */ /* 0x000fe20003fa6270 */
[----:B-1----:R-:W-:Y:S01]  /*b730*/  FFMA.FTZ R23, R16, R180, R23 ;  /* 0x000000b410177223 */ /* 0x002fe20000010017 */
[----:B------:R-:W-:Y:S01]  /*b740*/  ISETP.GE.AND P3, PT, R18, R14, PT ;  /* 0x0000000e1200720c */ /* 0x000fe20003f66270 */
[CC--:B------:R-:W-:Y:S01]  /*b750*/  FFMA.FTZ R25, R6.reuse, R180.reuse, R25 ;  /* 0x000000b406197223 */ /* 0x0c0fe20000010019 */
[----:B------:R-:W-:Y:S01]  /*b760*/  FFMA.FTZ R9, R6, R180, R9 ;  /* 0x000000b406097223 */ /* 0x000fe20000010009 */
[----:B------:R-:W-:Y:S02]  /*b770*/  ISETP.GE.AND P2, PT, R18, R12, PT ;  /* 0x0000000c1200720c */ /* 0x000fe40003f46270 */
[----:B------:R-:W1:Y:S01]  /*b780*/  MUFU.TANH R17, R17 ;  /* 0x0000001100117308 */ /* 0x000e620000002400 */
[----:B------:R-:W-:Y:S01]  /*b790*/  FSEL R89, R25, -INF , !P5 ;  /* 0xff80000019597808 */ /* 0x000fe20006800000 */
[----:B---3--:R-:W-:Y:S01]  /*b7a0*/  FFMA.FTZ R27, R6, R180, R27 ;  /* 0x000000b4061b7223 */ /* 0x008fe2000001001b */
[----:B------:R-:W-:-:S02]  /*b7b0*/  FSEL R56, R9, -INF , !P3 ;  /* 0xff80000009387808 */ /* 0x000fc40005800000 */
[----:B------:R-:W-:Y:S02]  /*b7c0*/  FSEL R92, R23, -INF , !P1 ;  /* 0xff800000175c7808 */ /* 0x000fe40004800000 */
[----:B------:R-:W-:Y:S01]  /*b7d0*/  ISETP.GE.U32.AND P1, PT, R118, 0x3, PT ;  /* 0x000000037600780c */ /* 0x000fe20003f26070 */
[----:B------:R-:W3:Y:S01]  /*b7e0*/  MUFU.TANH R21, R21 ;  /* 0x0000001500157308 */ /* 0x000ee20000002400 */
[----:B------:R-:W-:Y:S01]  /*b7f0*/  FSEL R94, R27, -INF , !P2 ;  /* 0xff8000001b5e7808 */ /* 0x000fe20005000000 */
[----:B--2---:R-:W-:Y:S01]  /*b800*/  FFMA.FTZ R19, R6, R180, R19 ;  /* 0x000000b406137223 */ /* 0x004fe20000010013 */
[C---:B------:R-:W-:Y:S02]  /*b810*/  ISETP.GE.AND P3, PT, R4.reuse, R14, PT ;  /* 0x0000000e0400720c */ /* 0x040fe40003f66270 */
[-C--:B------:R-:W-:Y:S02]  /*b820*/  ISETP.GE.AND P2, PT, R4, R13.reuse, PT ;  /* 0x0000000d0400720c */ /* 0x080fe40003f46270 */
[----:B------:R-:W-:Y:S01]  /*b830*/  I2FP.F32.U32 R4, R8 ;  /* 0x0000000800047245 */ /* 0x000fe20000201000 */
[----:B------:R-:W2:Y:S01]  /*b840*/  MUFU.TANH R25, R69 ;  /* 0x0000004500197308 */ /* 0x000ea20000002400 */
[----:B------:R-:W-:Y:S01]  /*b850*/  ISETP.GE.AND P4, PT, R18, R13, PT ;  /* 0x0000000d1200720c */ /* 0x000fe20003f86270 */
[----:B-1----:R-:W-:Y:S01]  /*b860*/  FFMA.FTZ R17, R16, R180, R17 ;  /* 0x000000b410117223 */ /* 0x002fe20000010011 */
[----:B------:R-:W-:-:S02]  /*b870*/  FSEL R57, R7, -INF , !P3 ;  /* 0xff80000007397808 */ /* 0x000fc40005800000 */
[----:B------:R-:W-:Y:S02]  /*b880*/  FSEL R103, R19, -INF , !P4 ;  /* 0xff80000013677808 */ /* 0x000fe40006000000 */
[----:B------:R-:W-:Y:S01]  /*b890*/  FSEL R101, R17, -INF , !P2 ;  /* 0xff80000011657808 */ /* 0x000fe20005000000 */
[----:B------:R-:W1:Y:S01]  /*b8a0*/  MUFU.TANH R9, R71 ;  /* 0x0000004700097308 */ /* 0x000e620000002400 */
[----:B------:R-:W-:Y:S01]  /*b8b0*/  ISETP.GE.AND P5, PT, R8, R109, PT ;  /* 0x0000006d0800720c */ /* 0x000fe20003fa6270 */
[----:B---3--:R-:W-:Y:S01]  /*b8c0*/  FFMA.FTZ R21, R4, R180, R21 ;  /* 0x000000b404157223 */ /* 0x008fe20000010015 */
[----:B------:R-:W-:Y:S01]  /*b8d0*/  BAR.SYNC.DEFER_BLOCKING 0x0 ;  /* 0x0000000000007b1d */ /* 0x000fe20000010000 */
[C---:B------:R-:W-:Y:S02]  /*b8e0*/  ISETP.GE.AND P4, PT, R8.reuse, R14, PT ;  /* 0x0000000e0800720c */ /* 0x040fe40003f86270 */
[C---:B------:R-:W-:Y:S02]  /*b8f0*/  ISETP.GE.AND P3, PT, R8.reuse, R13, PT ;  /* 0x0000000d0800720c */ /* 0x040fe40003f66270 */
[----:B------:R-:W-:Y:S01]  /*b900*/  ISETP.GE.AND P2, PT, R8, R12, PT ;  /* 0x0000000c0800720c */ /* 0x000fe20003f46270 */
[----:B------:R-:W3:Y:S01]  /*b910*/  MUFU.TANH R5, R35 ;  /* 0x0000002300057308 */ /* 0x000ee20000002400 */
[----:B--2---:R-:W-:Y:S01]  /*b920*/  FFMA.FTZ R25, R4, R180, R25 ;  /* 0x000000b404197223 */ /* 0x004fe20000010019 */
[----:B------:R-:W-:-:S04]  /*b930*/  FSEL R99, R21, -INF , !P3 ;  /* 0xff80000015637808 */ /* 0x000fc80005800000 */
[----:B------:R-:W-:Y:S01]  /*b940*/  FSEL R85, R25, -INF , !P5 ;  /* 0xff80000019557808 */ /* 0x000fe20006800000 */
[----:B-1----:R-:W-:-:S05]  /*b950*/  FFMA.FTZ R9, R4, R180, R9 ;  /* 0x000000b404097223 */ /* 0x002fca0000010009 */
[----:B------:R-:W-:Y:S01]  /*b960*/  FSEL R60, R9, -INF , !P4 ;  /* 0xff800000093c7808 */ /* 0x000fe20006000000 */
[----:B---3--:R-:W-:-:S05]  /*b970*/  FFMA.FTZ R5, R4, R180, R5 ;  /* 0x000000b404057223 */ /* 0x008fca0000010005 */
[----:B------:R-:W-:Y:S01]  /*b980*/  FSEL R95, R5, -INF , !P2 ;  /* 0xff800000055f7808 */ /* 0x000fe20005000000 */
[----:B------:R-:W-:Y:S06]  /*b990*/  @!P1 BRA `(.L_x_708) ;  /* 0x0000000000e49947 */ /* 0x000fec0003800000 */
[C---:B------:R-:W-:Y:S01]  /*b9a0*/  @!P0 VIADD R5, R118.reuse, 0xfffffffd ;  /* 0xfffffffd76058836 */ /* 0x040fe20000000000 */
[----:B------:R-:W1:Y:S01]  /*b9b0*/  LDCU.64 UR6, c[0x0][0x358] ;  /* 0x00006b00ff0677ac */ /* 0x000e620008000a00 */
[----:B------:R-:W-:Y:S01]  /*b9c0*/  @!P0 VIADD R9, R118, 0xfffffffd ;  /* 0xfffffffd76098836 */ /* 0x000fe20000000000 */
[----:B------:R2:W-:Y:S01]  /*b9d0*/  @P0 STS.128 [R234+0x2000], RZ ;  /* 0x002000ffea000388 */ /* 0x0005e20000000c00 */
[-C--:B------:R-:W-:Y:S01]  /*b9e0*/  @!P0 IMAD.WIDE.U32 R12, R5, R2.reuse, RZ ;  /* 0x00000002050c8225 */ /* 0x080fe200078e00ff */
[----:B------:R-:W-:Y:S03]  /*b9f0*/  BSSY.RECONVERGENT B0, `(.L_x_709) ;  /* 0x0000032000007945 */ /* 0x000fe60003800200 */
[----:B------:R-:W-:-:S04]  /*ba00*/  @!P0 IMAD.WIDE.U32 R6, R9, R2, RZ ;  /* 0x0000000209068225 */ /* 0x000fc800078e00ff */
[-C--:B------:R-:W-:Y:S02]  /*ba10*/  @!P0 IMAD R8, R5, R3.reuse, R13 ;  /* 0x0000000305088224 */ /* 0x080fe400078e020d */
[----:B------:R-:W-:Y:S02]  /*ba20*/  @!P0 IMAD R4, R9, R3, R7 ;  /* 0x0000000309048224 */ /* 0x000fe400078e0207 */
[C---:B------:R-:W-:Y:S01]  /*ba30*/  @!P0 IMAD.SHL.U32 R9, R12.reuse, 0x80, RZ ;  /* 0x000000800c098824 */ /* 0x040fe200078e00ff */
[----:B------:R-:W-:Y:S01]  /*ba40*/  @!P0 SHF.L.U64.HI R8, R12, 0x7, R8 ;  /* 0x000000070c088819 */ /* 0x000fe20000010208 */
[C---:B------:R-:W-:Y:S01]  /*ba50*/  @!P0 IMAD.SHL.U32 R7, R6.reuse, 0x80, RZ ;  /* 0x0000008006078824 */ /* 0x040fe200078e00ff */
[----:B------:R-:W-:Y:S01]  /*ba60*/  @!P0 SHF.L.U64.HI R4, R6, 0x7, R4 ;  /* 0x0000000706048819 */ /* 0x000fe20000010204 */
[C---:B------:R-:W-:Y:S01]  /*ba70*/  @!P0 IMAD.WIDE.U32 R18, R5.reuse, R2, RZ ;  /* 0x0000000205128225 */ /* 0x040fe200078e00ff */
[C---:B------:R-:W-:Y:S02]  /*ba80*/  @!P0 LEA R12, P2, R2.reuse, R9, 0x5 ;  /* 0x00000009020c8211 */ /* 0x040fe400078428ff */
[----:B------:R-:W-:Y:S01]  /*ba90*/  @!P0 LEA R14, P1, R2, R7, 0x6 ;  /* 0x00000007020e8211 */ /* 0x000fe200078230ff */
[----:B------:R-:W-:Y:S01]  /*baa0*/  @!P0 IMAD R6, R5, R3, R19 ;  /* 0x0000000305068224 */ /* 0x000fe200078e0213 */
[----:B------:R-:W-:-:S02]  /*bab0*/  @!P0 LEA R16, P3, R18, R231, 0x8 ;  /* 0x000000e712108211 */ /* 0x000fc400078640ff */
[--C-:B------:R-:W-:Y:S02]  /*bac0*/  @!P0 LEA.HI.X R8, R2, R8, R3.reuse, 0x5, P2 ;  /* 0x0000000802088211 */ /* 0x100fe400010f2c03 */
[-C--:B------:R-:W-:Y:S02]  /*bad0*/  @!P0 LEA R22, P2, R12, R231.reuse, 0x1 ;  /* 0x000000e70c168211 */ /* 0x080fe400078408ff */
[----:B------:R-:W-:Y:S02]  /*bae0*/  @!P0 LEA.HI.X R4, R2, R4, R3, 0x6, P1 ;  /* 0x0000000402048211 */ /* 0x000fe400008f3403 */
[----:B------:R-:W-:Y:S02]  /*baf0*/  @!P0 LEA R20, P1, R14, R231, 0x1 ;  /* 0x000000e70e148211 */ /* 0x000fe400078208ff */
[-C--:B------:R-:W-:Y:S02]  /*bb00*/  @!P0 LEA.HI.X R17, R18, R235.reuse, R6, 0x8, P3 ;  /* 0x000000eb12118211 */ /* 0x080fe400018f4406 */
[----:B------:R-:W-:-:S02]  /*bb10*/  @!P0 LEA.HI.X R23, R12, R235, R8, 0x1, P2 ;  /* 0x000000eb0c178211 */ /* 0x000fc400010f0c08 */
        /* <DEDUP_REMOVED lines=31> */
.L_x_710:
[----:B------:R-:W-:Y:S05]  /*bd10*/  BSYNC.RECONVERGENT B0 ;  /* 0x0000000000007941 */ /* 0x000fea0003800200 */
.L_x_709:
[----:B------:R-:W0:Y:S02]  /*bd20*/  LDGDEPBAR ;  /* 0x00000000000079af */ /* 0x000e240000000000 */
.L_x_708:
[----:B------:R-:W1:Y:S04]  /*bd30*/  LDL.LU R19, [R1+0x10] ;  /* 0x0000100001137983 */ /* 0x000e680000300800 */
[----:B------:R-:W1:Y:S04]  /*bd40*/  LDL.LU R18, [R1+0xc] ;  /* 0x00000c0001127983 */ /* 0x000e680000300800 */
[----:B--2---:R-:W2:Y:S04]  /*bd50*/  LDL.LU R17, [R1+0x14] ;  /* 0x0000140001117983 */ /* 0x004ea80000300800 */
[----:B------:R-:W2:Y:S04]  /*bd60*/  LDL.LU R16, [R1+0x8] ;  /* 0x0000080001107983 */ /* 0x000ea80000300800 */
[----:B------:R-:W3:Y:S04]  /*bd70*/  LDL.LU R14, [R1] ;  /* 0x00000000010e7983 */ /* 0x000ee80000300800 */
[----:B------:R-:W4:Y:S01]  /*bd80*/  LDL.LU R12, [R1+0x4] ;  /* 0x00000400010c7983 */ /* 0x000f220000300800 */
[----:B------:R-:W-:-:S02]  /*bd90*/  FMNMX3.FTZ R4, R15, R31, R106, !PT ;  /* 0x0000001f0f047276 */ /* 0x000fc4000781006a */
[----:B------:R-:W-:Y:S02]  /*bda0*/  IADD3 R90, PT, PT, R239, 0x4020, RZ ;  /* 0x00004020ef5a7810 */ /* 0x000fe40007ffe0ff */
[----:B------:R-:W-:-:S05]  /*bdb0*/  @P6 IADD3 R90, PT, PT, R238, -0x20, RZ ;  /* 0xffffffe0ee5a6810 */ /* 0x000fca0007ffe0ff */
[----:B------:R-:W-:Y:S01]  /*bdc0*/  LDSM.16.MT88.4 R52, [R90+0x800] ;  /* 0x000800005a34783b */ /* 0x000fe20000004200 */
[----:B-1----:R-:W-:-:S04]  /*bdd0*/  FMNMX3.FTZ R3, R132, R19, R18, !PT ;  /* 0x0000001384037276 */ /* 0x002fc80007810012 */
[----:B--2---:R-:W-:-:S04]  /*bde0*/  FMNMX3.FTZ R3, R3, R17, R16, !PT ;  /* 0x0000001103037276 */ /* 0x004fc80007810010 */
[----:B------:R-:W-:Y:S02]  /*bdf0*/  FMNMX3.FTZ R2, R3, R130, R128, !PT ;  /* 0x0000008203027276 */ /* 0x000fe40007810080 */
[----:B------:R-:W-:Y:S02]  /*be00*/  FMNMX3.FTZ R3, R11, R46, R38, !PT ;  /* 0x0000002e0b037276 */ /* 0x000fe40007810026 */
[----:B----4-:R-:W-:Y:S02]  /*be10*/  FMNMX3.FTZ R4, R4, R12, R29, !PT ;  /* 0x0000000c04047276 */ /* 0x010fe4000781001d */
        /* <DEDUP_REMOVED lines=10> */
[----:B---3--:R-:W-:Y:S02]  /*bec0*/  FMNMX3.FTZ R13, R131, R14, R30, !PT ;  /* 0x0000000e830d7276 */ /* 0x008fe4000781001e */
        /* <DEDUP_REMOVED lines=37> */
[----:B------:R-:W1:Y:S01]  /*c120*/  SHFL.BFLY PT, R4, R9, 0x2, 0x1f ;  /* 0x0c401f0009047f89 */ /* 0x000e6200000e0000 */
[----:B------:R-:W-:Y:S02]  /*c130*/  FMNMX3.FTZ R8, R3, R94, R92, !PT ;  /* 0x0000005e03087276 */ /* 0x000fe4000781005c */
[----:B------:R-:W-:Y:S02]  /*c140*/  FMNMX3.FTZ R13, R13, R150, R148, !PT ;  /* 0x000000960d0d7276 */ /* 0x000fe40007810094 */
[----:B------:R-:W-:-:S02]  /*c150*/  FMNMX3.FTZ R2, R2, R89, R84, !PT ;  /* 0x0000005902027276 */ /* 0x000fc40007810054 */
[----:B------:R-:W-:Y:S02]  /*c160*/  FMNMX3.FTZ R8, R8, R76, R95, !PT ;  /* 0x0000004c08087276 */ /* 0x000fe4000781005f */
[----:B------:R-:W-:Y:S02]  /*c170*/  FMNMX3.FTZ R13, R13, R146, R144, !PT ;  /* 0x000000920d0d7276 */ /* 0x000fe40007810090 */
[----:B------:R-:W-:Y:S01]  /*c180*/  FMNMX3.FTZ R2, R2, R70, R85, !PT ;  /* 0x0000004602027276 */ /* 0x000fe20007810055 */
[----:B------:R-:W2:Y:S01]  /*c190*/  SHFL.BFLY PT, R5, R8, 0x2, 0x1f ;  /* 0x0c401f0008057f89 */ /* 0x000ea200000e0000 */
[----:B------:R-:W-:-:S03]  /*c1a0*/  FMNMX3.FTZ R13, R13, R112, R110, !PT ;  /* 0x000000700d0d7276 */ /* 0x000fc6000781006e */
[----:B------:R-:W3:Y:S01]  /*c1b0*/  SHFL.BFLY PT, R7, R2, 0x2, 0x1f ;  /* 0x0c401f0002077f89 */ /* 0x000ee200000e0000 */
[----:B------:R-:W-:-:S04]  /*c1c0*/  FMNMX3.FTZ R13, R13, R0, R108, !PT ;  /* 0x000000000d0d7276 */ /* 0x000fc8000781006c */
[----:B------:R-:W-:Y:S02]  /*c1d0*/  FMNMX3.FTZ R13, R13, R56, R57, !PT ;  /* 0x000000380d0d7276 */ /* 0x000fe40007810039 */
[----:B-1----:R-:W-:Y:S02]  /*c1e0*/  FMNMX.FTZ R4, R9, R4, !PT ;  /* 0x0000000409047209 */ /* 0x002fe40007810000 */
[----:B------:R-:W-:-:S03]  /*c1f0*/  FMNMX3.FTZ R13, R13, R73, R60, !PT ;  /* 0x000000490d0d7276 */ /* 0x000fc6000781003c */
[----:B------:R-:W1:Y:S04]  /*c200*/  SHFL.BFLY PT, R3, R4, 0x1, 0x1f ;  /* 0x0c201f0004037f89 */ /* 0x000e6800000e0000 */
[----:B------:R-:W4:Y:S01]  /*c210*/  SHFL.BFLY PT, R6, R13, 0x2, 0x1f ;  /* 0x0c401f000d067f89 */ /* 0x000f2200000e0000 */
[----:B--2---:R-:W-:Y:S02]  /*c220*/  FMNMX.FTZ R5, R8, R5, !PT ;  /* 0x0000000508057209 */ /* 0x004fe40007810000 */
[----:B---3--:R-:W-:-:S03]  /*c230*/  FMNMX.FTZ R7, R2, R7, !PT ;  /* 0x0000000702077209 */ /* 0x008fc60007810000 */
[----:B------:R-:W2:Y:S04]  /*c240*/  SHFL.BFLY PT, R2, R5, 0x1, 0x1f ;  /* 0x0c201f0005027f89 */ /* 0x000ea800000e0000 */
[----:B------:R-:W3:Y:S01]  /*c250*/  SHFL.BFLY PT, R62, R7, 0x1, 0x1f ;  /* 0x0c201f00073e7f89 */ /* 0x000ee200000e0000 */
[----:B-1----:R-:W-:Y:S02]  /*c260*/  FMNMX.FTZ R3, R4, R3, !PT ;  /* 0x0000000304037209 */ /* 0x002fe40007810000 */
[----:B----4-:R-:W-:-:S03]  /*c270*/  FMNMX.FTZ R6, R13, R6, !PT ;  /* 0x000000060d067209 */ /* 0x010fc60007810000 */
[C---:B------:R-:W-:Y:S01]  /*c280*/  FMUL.FTZ R96, R3.reuse, UR5 ;  /* 0x0000000503607c20 */ /* 0x040fe20008410000 */
[----:B------:R-:W-:Y:S01]  /*c290*/  FSETP.NEU.FTZ.AND P1, PT, R3, -INF , PT ;  /* 0xff8000000300780b */ /* 0x000fe20003f3d000 */
[----:B------:R-:W1:Y:S03]  /*c2a0*/  SHFL.BFLY PT, R61, R6, 0x1, 0x1f ;  /* 0x0c201f00063d7f89 */ /* 0x000e6600000e0000 */
[----:B------:R-:W-:Y:S02]  /*c2b0*/  FSEL R96, R96, RZ, P1 ;  /* 0x000000ff60607208 */ /* 0x000fe40000800000 */
[----:B--2---:R-:W-:-:S03]  /*c2c0*/  FMNMX.FTZ R2, R5, R2, !PT ;  /* 0x0000000205027209 */ /* 0x004fc60007810000 */
[--C-:B------:R-:W-:Y:S01]  /*c2d0*/  FFMA.FTZ R66, R12, UR5, -R96.reuse ;  /* 0x000000050c427c23 */ /* 0x100fe20008010860 */
[----:B------:R-:W-:Y:S01]  /*c2e0*/  FSEL R12, R3, RZ, P1 ;  /* 0x000000ff030c7208 */ /* 0x000fe20000800000 */
[----:B------:R-:W-:Y:S01]  /*c2f0*/  FFMA.FTZ R67, R31, UR5, -R96 ;  /* 0x000000051f437c23 */ /* 0x000fe20008010860 */
[C---:B------:R-:W-:Y:S01]  /*c300*/  FSETP.NEU.FTZ.AND P0, PT, R2.reuse, -INF , PT ;  /* 0xff8000000200780b */ /* 0x040fe20003f1d000 */
[C---:B------:R-:W-:Y:S01]  /*c310*/  FMUL.FTZ R97, R2.reuse, UR5 ;  /* 0x0000000502617c20 */ /* 0x040fe20008410000 */
[----:B---3--:R-:W-:Y:S01]  /*c320*/  FMNMX.FTZ R62, R7, R62, !PT ;  /* 0x0000003e073e7209 */ /* 0x008fe20007810000 */
[----:B------:R-:W-:Y:S01]  /*c330*/  FADD.FTZ R9, R15, -R12 ;  /* 0x8000000c0f097221 */ /* 0x000fe20000010000 */
[----:B------:R-:W-:Y:S01]  /*c340*/  FSEL R8, R2, RZ, P0 ;  /* 0x000000ff02087208 */ /* 0x000fe20000000000 */
[----:B------:R-:W-:Y:S01]  /*c350*/  FFMA.FTZ R65, R106, UR5, -R96 ;  /* 0x000000056a417c23 */ /* 0x000fe20008010860 */
[----:B------:R-:W-:Y:S01]  /*c360*/  FSEL R97, R97, RZ, P0 ;  /* 0x000000ff61617208 */ /* 0x000fe20000000000 */
[----:B------:R-:W-:Y:S01]  /*c370*/  FMUL.FTZ R83, R9, UR5 ;  /* 0x0000000509537c20 */ /* 0x000fe20008410000 */
[----:B------:R-:W-:Y:S01]  /*c380*/  FSETP.NEU.FTZ.AND P3, PT, R62, -INF , PT ;  /* 0xff8000003e00780b */ /* 0x000fe20003f7d000 */
[----:B------:R-:W-:Y:S01]  /*c390*/  FADD.FTZ R8, R11, -R8 ;  /* 0x800000080b087221 */ /* 0x000fe20000010000 */
[--C-:B------:R-:W-:Y:S01]  /*c3a0*/  FFMA.FTZ R63, R29, UR5, -R96.reuse ;  /* 0x000000051d3f7c23 */ /* 0x100fe20008010860 */
[--C-:B------:R-:W-:Y:S01]  /*c3b0*/  FFMA.FTZ R77, R10, UR5, -R97.reuse ;  /* 0x000000050a4d7c23 */ /* 0x100fe20008010861 */
[--C-:B------:R-:W-:Y:S01]  /*c3c0*/  FFMA.FTZ R64, R46, UR5, -R97.reuse ;  /* 0x000000052e407c23 */ /* 0x100fe20008010861 */
[----:B------:R-:W-:Y:S01]  /*c3d0*/  FMUL.FTZ R82, R8, UR5 ;  /* 0x0000000508527c20 */ /* 0x000fe20008410000 */
[--C-:B------:R-:W-:Y:S01]  /*c3e0*/  FFMA.FTZ R79, R38, UR5, -R97.reuse ;  /* 0x00000005264f7c23 */ /* 0x100fe20008010861 */
[----:B-1----:R-:W-:Y:S01]  /*c3f0*/  FMNMX.FTZ R61, R6, R61, !PT ;  /* 0x0000003d063d7209 */ /* 0x002fe20007810000 */
[----:B------:R-:W-:Y:S01]  /*c400*/  LDSM.16.MT88.4 R8, [R90] ;  /* 0x000000005a08783b */ /* 0x000fe20000004200 */
[----:B------:R-:W-:Y:S01]  /*c410*/  FFMA.FTZ R80, R32, UR5, -R97 ;  /* 0x0000000520507c23 */ /* 0x000fe20008010861 */
[C---:B------:R-:W-:Y:S01]  /*c420*/  FMUL.FTZ R93, R62.reuse, UR5 ;  /* 0x000000053e5d7c20 */ /* 0x040fe20008410000 */
[C---:B------:R-:W-:Y:S01]  /*c430*/  FSETP.NEU.FTZ.AND P2, PT, R61.reuse, -INF , PT ;  /* 0xff8000003d00780b */ /* 0x040fe20003f5d000 */
[----:B------:R-:W1:Y:S01]  /*c440*/  LDSM.16.MT88.4 R4, [R239+0x4000] ;  /* 0x00400000ef04783b */ /* 0x000e620000004200 */
[----:B------:R-:W-:Y:S01]  /*c450*/  FMUL.FTZ R69, R61, UR5 ;  /* 0x000000053d457c20 */ /* 0x000fe20008410000 */
[----:B------:R-:W-:Y:S01]  /*c460*/  FSEL R13, R62, RZ, P3 ;  /* 0x000000ff3e0d7208 */ /* 0x000fe20001800000 */
[--C-:B------:R-:W-:Y:S01]  /*c470*/  FFMA.FTZ R41, R105, UR5, -R96.reuse ;  /* 0x0000000569297c23 */ /* 0x100fe20008010860 */
[----:B------:R-:W-:Y:S01]  /*c480*/  FSEL R88, R61, RZ, P2 ;  /* 0x000000ff3d587208 */ /* 0x000fe20001000000 */
[----:B------:R-:W-:Y:S01]  /*c490*/  MUFU.EX2 R67, R67 ;  /* 0x0000004300437308 */ /* 0x000fe20000000800 */
[----:B------:R-:W-:Y:S01]  /*c4a0*/  FSEL R69, R69, RZ, P2 ;  /* 0x000000ff45457208 */ /* 0x000fe20001000000 */
[----:B------:R-:W-:Y:S01]  /*c4b0*/  FFMA.FTZ R105, R107, UR5, -R96 ;  /* 0x000000056b697c23 */ /* 0x000fe20008010860 */
[----:B------:R-:W-:Y:S01]  /*c4c0*/  FSEL R93, R93, RZ, P3 ;  /* 0x000000ff5d5d7208 */ /* 0x000fe20001800000 */
[----:B------:R-:W2:Y:S01]  /*c4d0*/  MUFU.EX2 R65, R65 ;  /* 0x0000004100417308 */ /* 0x000ea20000000800 */
[----:B------:R-:W-:Y:S01]  /*c4e0*/  FADD.FTZ R98, R132, -R13 ;  /* 0x8000000d84627221 */ /* 0x000fe20000010000 */
[----:B------:R-:W-:Y:S01]  /*c4f0*/  FFMA.FTZ R86, R36, UR5, -R69 ;  /* 0x0000000524567c23 */ /* 0x000fe20008010845 */
[----:B------:R-:W-:Y:S01]  /*c500*/  FADD.FTZ R88, R131, -R88 ;  /* 0x8000005883587221 */ /* 0x000fe20000010000 */
[----:B------:R-:W-:Y:S01]  /*c510*/  MUFU.EX2 R66, R66 ;  /* 0x0000004200427308 */ /* 0x000fe20000000800 */
[--C-:B------:R-:W-:Y:S01]  /*c520*/  FFMA.FTZ R106, R42, UR5, -R97.reuse ;  /* 0x000000052a6a7c23 */ /* 0x100fe20008010861 */
[----:B------:R-:W-:Y:S01]  /*c530*/  FFMA.FTZ R109, R40, UR5, -R97 ;  /* 0x00000005286d7c23 */ /* 0x000fe20008010861 */
[----:B------:R-:W3:Y:S01]  /*c540*/  LDSM.16.MT88.4 R36, [R239+0x4400] ;  /* 0x00440000ef24783b */ /* 0x000ee20000004200 */
[----:B------:R-:W4:Y:S01]  /*c550*/  MUFU.EX2 R63, R63 ;  /* 0x0000003f003f7308 */ /* 0x000f220000000800 */
[--C-:B------:R-:W-:Y:S01]  /*c560*/  FFMA.FTZ R91, R19, UR5, -R93.reuse ;  /* 0x00000005135b7c23 */ /* 0x100fe2000801085d */
[--C-:B------:R-:W-:Y:S01]  /*c570*/  FFMA.FTZ R75, R18, UR5, -R93.reuse ;  /* 0x00000005124b7c23 */ /* 0x100fe2000801085d */
[--C-:B------:R-:W-:Y:S01]  /*c580*/  FFMA.FTZ R78, R17, UR5, -R93.reuse ;  /* 0x00000005114e7c23 */ /* 0x100fe2000801085d */
[----:B------:R-:W-:Y:S01]  /*c590*/  MUFU.EX2 R64, R64 ;  /* 0x0000004000407308 */ /* 0x000fe20000000800 */
[----:B------:R-:W-:Y:S01]  /*c5a0*/  FFMA.FTZ R71, R16, UR5, -R93 ;  /* 0x0000000510477c23 */ /* 0x000fe2000801085d */
[--C-:B------:R-:W-:Y:S01]  /*c5b0*/  FFMA.FTZ R74, R14, UR5, -R69.reuse ;  /* 0x000000050e4a7c23 */ /* 0x100fe20008010845 */
[--C-:B------:R-:W-:Y:S01]  /*c5c0*/  FFMA.FTZ R81, R30, UR5, -R69.reuse ;  /* 0x000000051e517c23 */ /* 0x100fe20008010845 */
[----:B------:R-:W5:Y:S01]  /*c5d0*/  MUFU.EX2 R79, R79 ;  /* 0x0000004f004f7308 */ /* 0x000f620000000800 */
[----:B------:R-:W-:Y:S01]  /*c5e0*/  FFMA.FTZ R87, R28, UR5, -R69 ;  /* 0x000000051c577c23 */ /* 0x000fe20008010845 */
[----:B------:R-:W-:Y:S01]  /*c5f0*/  FMUL.FTZ R98, R98, UR5 ;  /* 0x0000000562627c20 */ /* 0x000fe20008410000 */
[----:B------:R-:W-:Y:S01]  /*c600*/  FMUL.FTZ R88, R88, UR5 ;  /* 0x0000000558587c20 */ /* 0x000fe20008410000 */
[----:B------:R-:W-:Y:S01]  /*c610*/  MUFU.EX2 R80, R80 ;  /* 0x0000005000507308 */ /* 0x000fe20000000800 */
[----:B--2---:R-:W-:Y:S01]  /*c620*/  F2FP.F16.F32.PACK_AB R24, R65, R67 ;  /* 0x000000434118723e */ /* 0x004fe200000000ff */
[--C-:B------:R-:W-:Y:S01]  /*c630*/  FFMA.FTZ R100, R47, UR5, -R96.reuse ;  /* 0x000000052f647c23 */ /* 0x100fe20008010860 */
[----:B----4-:R-:W-:Y:S01]  /*c640*/  F2FP.F16.F32.PACK_AB R26, R63, R66 ;  /* 0x000000423f1a723e */ /* 0x010fe200000000ff */
[----:B------:R-:W2:Y:S01]  /*c650*/  MUFU.EX2 R77, R77 ;  /* 0x0000004d004d7308 */ /* 0x000ea20000000800 */
[--C-:B------:R-:W-:Y:S01]  /*c660*/  FFMA.FTZ R102, R115, UR5, -R96.reuse ;  /* 0x0000000573667c23 */ /* 0x100fe20008010860 */
[--C-:B------:R-:W-:Y:S01]  /*c670*/  FFMA.FTZ R104, R104, UR5, -R97.reuse ;  /* 0x0000000568687c23 */ /* 0x100fe20008010861 */
[----:B------:R-:W-:Y:S01]  /*c680*/  FFMA.FTZ R111, R111, UR5, -R97 ;  /* 0x000000056f6f7c23 */ /* 0x000fe20008010861 */
[----:B------:R-:W4:Y:S01]  /*c690*/  MUFU.EX2 R83, R83 ;  /* 0x0000005300537308 */ /* 0x000f220000000800 */
[--C-:B------:R-:W-:Y:S01]  /*c6a0*/  FFMA.FTZ R115, R128, UR5, -R93.reuse ;  /* 0x0000000580737c23 */ /* 0x100fe2000801085d */
[----:B-----5:R-:W-:Y:S01]  /*c6b0*/  F2FP.F16.F32.PACK_AB R25, R79, R64 ;  /* 0x000000404f19723e */ /* 0x020fe200000000ff */
[--C-:B------:R-:W-:Y:S01]  /*c6c0*/  FFMA.FTZ R128, R113, UR5, -R93.reuse ;  /* 0x0000000571807c23 */ /* 0x100fe2000801085d */
[----:B------:R-:W5:Y:S01]  /*c6d0*/  MUFU.EX2 R82, R82 ;  /* 0x0000005200527308 */ /* 0x000f620000000800 */
[--C-:B------:R-:W-:Y:S01]  /*c6e0*/  FFMA.FTZ R113, R121, UR5, -R93.reuse ;  /* 0x0000000579717c23 */ /* 0x100fe2000801085d */
[----:B------:R-:W-:Y:S01]  /*c6f0*/  FFMA.FTZ R130, R130, UR5, -R93 ;  /* 0x0000000582827c23 */ /* 0x000fe2000801085d */
[--C-:B------:R-:W-:Y:S01]  /*c700*/  FFMA.FTZ R123, R134, UR5, -R69.reuse ;  /* 0x00000005867b7c23 */ /* 0x100fe20008010845 */
[----:B------:R1:W-:Y:S01]  /*c710*/  MUFU.EX2 R107, R41 ;  /* 0x00000029006b7308 */ /* 0x0003e20000000800 */
[--C-:B------:R-:W-:Y:S01]  /*c720*/  FFMA.FTZ R121, R136, UR5, -R69.reuse ;  /* 0x0000000588797c23 */ /* 0x100fe20008010845 */
[----:B--2---:R-:W-:Y:S01]  /*c730*/  F2FP.F16.F32.PACK_AB R27, R77, R80 ;  /* 0x000000504d1b723e */ /* 0x004fe200000000ff */
[--C-:B------:R-:W-:Y:S01]  /*c740*/  FFMA.FTZ R132, R119, UR5, -R69.reuse ;  /* 0x0000000577847c23 */ /* 0x100fe20008010845 */
[----:B------:R-:W-:Y:S01]  /*c750*/  MUFU.EX2 R91, R91 ;  /* 0x0000005b005b7308 */ /* 0x000fe20000000800 */
[----:B------:R-:W-:Y:S01]  /*c760*/  FFMA.FTZ R48, R126, UR5, -R69 ;  /* 0x000000057e307c23 */ /* 0x000fe20008010845 */
[-C--:B----4-:R-:W-:Y:S01]  /*c770*/  FMUL.FTZ R12, R208, R83.reuse ;  /* 0x00000053d00c7220 */ /* 0x090fe20000410000 */
[-C--:B------:R-:W-:Y:S01]  /*c780*/  FMUL.FTZ R13, R209, R83.reuse ;  /* 0x00000053d10d7220 */ /* 0x080fe20000410000 */
[----:B------:R-:W2:Y:S01]  /*c790*/  MUFU.EX2 R75, R75 ;  /* 0x0000004b004b7308 */ /* 0x000ea20000000800 */
[-C--:B------:R-:W-:Y:S01]  /*c7a0*/  FMUL.FTZ R16, R204, R83.reuse ;  /* 0x00000053cc107220 */ /* 0x080fe20000410000 */
[-C--:B-----5:R-:W-:Y:S01]  /*c7b0*/  FMUL.FTZ R14, R210, R82.reuse ;  /* 0x00000052d20e7220 */ /* 0x0a0fe20000410000 */
[-C--:B------:R-:W-:Y:S01]  /*c7c0*/  FMUL.FTZ R15, R211, R82.reuse ;  /* 0x00000052d30f7220 */ /* 0x080fe20000410000 */
[----:B------:R-:W-:Y:S01]  /*c7d0*/  MUFU.EX2 R78, R78 ;  /* 0x0000004e004e7308 */ /* 0x000fe20000000800 */
[-C--:B------:R-:W-:Y:S01]  /*c7e0*/  FMUL.FTZ R17, R205, R83.reuse ;  /* 0x00000053cd117220 */ /* 0x080fe20000410000 */
[----:B-1----:R-:W1:Y:S01]  /*c7f0*/  LDSM.16.MT88.4 R40, [R90+0x400] ;  /* 0x000400005a28783b */ /* 0x002e620000004200 */
[-C--:B------:R-:W-:Y:S01]  /*c800*/  FMUL.FTZ R18, R206, R82.reuse ;  /* 0x00000052ce127220 */ /* 0x080fe20000410000 */
[----:B------:R-:W4:Y:S01]  /*c810*/  MUFU.EX2 R71, R71 ;  /* 0x0000004700477308 */ /* 0x000f220000000800 */
[-C--:B------:R-:W-:Y:S01]  /*c820*/  FMUL.FTZ R19, R207, R82.reuse ;  /* 0x00000052cf137220 */ /* 0x080fe20000410000 */
[-C--:B------:R-:W-:Y:S01]  /*c830*/  FMUL.FTZ R20, R200, R83.reuse ;  /* 0x00000053c8147220 */ /* 0x080fe20000410000 */
[-C--:B------:R-:W-:Y:S01]  /*c840*/  FMUL.FTZ R21, R201, R83.reuse ;  /* 0x00000053c9157220 */ /* 0x080fe20000410000 */
[----:B------:R-:W-:Y:S01]  /*c850*/  MUFU.EX2 R74, R74 ;  /* 0x0000004a004a7308 */ /* 0x000fe20000000800 */
[-C--:B------:R-:W-:Y:S01]  /*c860*/  FMUL.FTZ R22, R202, R82.reuse ;  /* 0x00000052ca167220 */ /* 0x080fe20000410000 */
[-C--:B------:R-:W-:Y:S01]  /*c870*/  FMUL.FTZ R23, R203, R82.reuse ;  /* 0x00000052cb177220 */ /* 0x080fe20000410000 */
[-C--:B------:R-:W-:Y:S01]  /*c880*/  FMUL.FTZ R196, R196, R83.reuse ;  /* 0x00000053c4c47220 */ /* 0x080fe20000410000 */
[----:B------:R-:W5:Y:S01]  /*c890*/  MUFU.EX2 R81, R81 ;  /* 0x0000005100517308 */ /* 0x000f620000000800 */
[----:B------:R-:W-:Y:S01]  /*c8a0*/  FMUL.FTZ R197, R197, R83 ;  /* 0x00000053c5c57220 */ /* 0x000fe20000410000 */
[-C--:B------:R-:W-:Y:S01]  /*c8b0*/  FMUL.FTZ R198, R198, R82.reuse ;  /* 0x00000052c6c67220 */ /* 0x080fe20000410000 */
[----:B------:R-:W-:Y:S01]  /*c8c0*/  FMUL.FTZ R199, R199, R82 ;  /* 0x00000052c7c77220 */ /* 0x000fe20000410000 */
[----:B------:R-:W-:Y:S01]  /*c8d0*/  MUFU.EX2 R86, R86 ;  /* 0x0000005600567308 */ /* 0x000fe20000000800 */
[C---:B------:R-:W-:Y:S01]  /*c8e0*/  HMMA.16816.F32 R12, R24.reuse, R4, R12 ;  /* 0x00000004180c723c */ /* 0x040fe2000000180c */
[----:B--2---:R-:W-:Y:S01]  /*c8f0*/  F2FP.F16.F32.PACK_AB R28, R75, R91 ;  /* 0x0000005b4b1c723e */ /* 0x004fe200000000ff */
[--C-:B------:R-:W-:Y:S01]  /*c900*/  FFMA.FTZ R126, R127, UR5, -R96.reuse ;  /* 0x000000057f7e7c23 */ /* 0x100fe20008010860 */
[----:B------:R-:W2:Y:S01]  /*c910*/  MUFU.EX2 R87, R87 ;  /* 0x0000005700577308 */ /* 0x000ea20000000800 */
[----:B----4-:R-:W-:Y:S01]  /*c920*/  F2FP.F16.F32.PACK_AB R30, R71, R78 ;  /* 0x0000004e471e723e */ /* 0x010fe200000000ff */
[--C-:B------:R-:W-:Y:S01]  /*c930*/  FFMA.FTZ R127, R138, UR5, -R97.reuse ;  /* 0x000000058a7f7c23 */ /* 0x100fe20008010861 */
[--C-:B------:R-:W-:Y:S01]  /*c940*/  FFMA.FTZ R119, R129, UR5, -R96.reuse ;  /* 0x0000000581777c23 */ /* 0x100fe20008010860 */
[----:B------:R-:W4:Y:S01]  /*c950*/  MUFU.EX2 R98, R98 ;  /* 0x0000006200627308 */ /* 0x000f220000000800 */
[C---:B------:R-:W-:Y:S01]  /*c960*/  HMMA.16816.F32 R16, R24.reuse, R6, R16 ;  /* 0x000000061810723c */ /* 0x040fe20000001810 */
[----:B-----5:R-:W-:Y:S01]  /*c970*/  F2FP.F16.F32.PACK_AB R29, R81, R74 ;  /* 0x0000004a511d723e */ /* 0x020fe200000000ff */
[--C-:B------:R-:W-:Y:S01]  /*c980*/  FFMA.FTZ R138, R142, UR5, -R97.reuse ;  /* 0x000000058e8a7c23 */ /* 0x100fe20008010861 */
[----:B------:R-:W5:Y:S01]  /*c990*/  MUFU.EX2 R88, R88 ;  /* 0x0000005800587308 */ /* 0x000f620000000800 */
[--C-:B------:R-:W-:Y:S01]  /*c9a0*/  FFMA.FTZ R136, R247, UR5, -R96.reuse ;  /* 0x00000005f7887c23 */ /* 0x100fe20008010860 */
[--C-:B------:R-:W-:Y:S01]  /*c9b0*/  FFMA.FTZ R129, R245, UR5, -R96.reuse ;  /* 0x00000005f5817c23 */ /* 0x100fe20008010860 */
[--C-:B------:R-:W-:Y:S01]  /*c9c0*/  FFMA.FTZ R131, R141, UR5, -R97.reuse ;  /* 0x000000058d837c23 */ /* 0x100fe20008010861 */
[----:B------:R-:W3:Y:S01]  /*c9d0*/  MUFU.EX2 R100, R100 ;  /* 0x0000006400647308 */ /* 0x000ee20000000800 */
[C---:B------:R-:W-:Y:S01]  /*c9e0*/  HMMA.16816.F32 R20, R24.reuse, R8, R20 ;  /* 0x000000081814723c */ /* 0x040fe20000001814 */
[----:B--2---:R-:W-:Y:S01]  /*c9f0*/  F2FP.F16.F32.PACK_AB R31, R87, R86 ;  /* 0x00000056571f723e */ /* 0x004fe200000000ff */
[----:B------:R-:W-:Y:S01]  /*ca00*/  FFMA.FTZ R142, R139, UR5, -R97 ;  /* 0x000000058b8e7c23 */ /* 0x000fe20008010861 */
[----:B------:R-:W-:Y:S01]  /*ca10*/  MUFU.EX2 R105, R105 ;  /* 0x0000006900697308 */ /* 0x000fe20000000800 */
[----:B------:R-:W-:Y:S01]  /*ca20*/  FFMA.FTZ R139, R137, UR5, -R93 ;  /* 0x00000005898b7c23 */ /* 0x000fe2000801085d */
[-C--:B----4-:R-:W-:Y:S01]  /*ca30*/  FMUL.FTZ R32, R216, R98.reuse ;  /* 0x00000062d8207220 */ /* 0x090fe20000410000 */
[----:B------:R-:W-:Y:S01]  /*ca40*/  FMUL.FTZ R33, R217, R98 ;  /* 0x00000062d9217220 */ /* 0x000fe20000410000 */
[----:B------:R-:W-:Y:S01]  /*ca50*/  MUFU.EX2 R102, R102 ;  /* 0x0000006600667308 */ /* 0x000fe20000000800 */
[----:B------:R-:W-:Y:S01]  /*ca60*/  HMMA.16816.F32 R24, R24, R10, R196 ;  /* 0x0000000a1818723c */ /* 0x000fe200000018c4 */
[-C--:B-----5:R-:W-:Y:S01]  /*ca70*/  FMUL.FTZ R34, R218, R88.reuse ;  /* 0x00000058da227220 */ /* 0x0a0fe20000410000 */
[----:B------:R-:W-:Y:S01]  /*ca80*/  FMUL.FTZ R35, R219, R88 ;  /* 0x00000058db237220 */ /* 0x000fe20000410000 */
[----:B------:R-:W-:Y:S01]  /*ca90*/  MUFU.EX2 R106, R106 ;  /* 0x0000006a006a7308 */ /* 0x000fe20000000800 */
[-C--:B------:R-:W-:Y:S01]  /*caa0*/  FMUL.FTZ R212, R212, R98.reuse ;  /* 0x00000062d4d47220 */ /* 0x080fe20000410000 */
[----:B------:R-:W-:Y:S01]  /*cab0*/  FMUL.FTZ R213, R213, R98 ;  /* 0x00000062d5d57220 */ /* 0x000fe20000410000 */
[-C--:B------:R-:W-:Y:S01]  /*cac0*/  FMUL.FTZ R214, R214, R88.reuse ;  /* 0x00000058d6d67220 */ /* 0x080fe20000410000 */
[----:B------:R-:W2:Y:S01]  /*cad0*/  MUFU.EX2 R109, R109 ;  /* 0x0000006d006d7308 */ /* 0x000ea20000000800 */
[----:B------:R-:W-:Y:S01]  /*cae0*/  FMUL.FTZ R215, R215, R88 ;  /* 0x00000058d7d77220 */ /* 0x000fe20000410000 */
[-C--:B------:R-:W-:Y:S01]  /*caf0*/  FMUL.FTZ R44, R220, R98.reuse ;  /* 0x00000062dc2c7220 */ /* 0x080fe20000410000 */
[----:B------:R-:W-:Y:S01]  /*cb00*/  FMUL.FTZ R45, R221, R98 ;  /* 0x00000062dd2d7220 */ /* 0x000fe20000410000 */
[----:B------:R-:W-:Y:S01]  /*cb10*/  MUFU.EX2 R104, R104 ;  /* 0x0000006800687308 */ /* 0x000fe20000000800 */
[-C--:B------:R-:W-:Y:S01]  /*cb20*/  FMUL.FTZ R46, R222, R88.reuse ;  /* 0x00000058de2e7220 */ /* 0x080fe20000410000 */
[----:B------:R-:W-:Y:S01]  /*cb30*/  FMUL.FTZ R47, R223, R88 ;  /* 0x00000058df2f7220 */ /* 0x000fe20000410000 */
[-C--:B------:R-:W-:Y:S01]  /*cb40*/  FMUL.FTZ R224, R224, R98.reuse ;  /* 0x00000062e0e07220 */ /* 0x080fe20000410000 */
[----:B------:R-:W4:Y:S01]  /*cb50*/  MUFU.EX2 R111, R111 ;  /* 0x0000006f006f7308 */ /* 0x000f220000000800 */
[----:B------:R-:W-:Y:S01]  /*cb60*/  FMUL.FTZ R225, R225, R98 ;  /* 0x00000062e1e17220 */ /* 0x000fe20000410000 */
[-C--:B------:R-:W-:Y:S01]  /*cb70*/  FMUL.FTZ R226, R226, R88.reuse ;  /* 0x00000058e2e27220 */ /* 0x080fe20000410000 */
[----:B------:R-:W-:Y:S01]  /*cb80*/  FMUL.FTZ R227, R227, R88 ;  /* 0x00000058e3e37220 */ /* 0x000fe20000410000 */
[C---:B------:R-:W-:Y:S01]  /*cb90*/  HMMA.16816.F32 R32, R28.reuse, R4, R32 ;  /* 0x000000041c20723c */ /* 0x040fe20000001820 */
[----:B------:R-:W-:Y:S01]  /*cba0*/  MUFU.EX2 R130, R130 ;  /* 0x0000008200827308 */ /* 0x000fe20000000800 */
[--C-:B------:R-:W-:Y:S01]  /*cbb0*/  FFMA.FTZ R137, R174, UR5, -R69.reuse ;  /* 0x00000005ae897c23 */ /* 0x100fe20008010845 */
[----:B------:R-:W-:Y:S01]  /*cbc0*/  FFMA.FTZ R141, R186, UR5, -R69 ;  /* 0x00000005ba8d7c23 */ /* 0x000fe20008010845 */
[----:B------:R-:W-:Y:S01]  /*cbd0*/  FFMA.FTZ R164, R164, UR5, -R93 ;  /* 0x00000005a4a47c23 */ /* 0x000fe2000801085d */
[----:B------:R-:W-:Y:S01]  /*cbe0*/  MUFU.EX2 R115, R115 ;  /* 0x0000007300737308 */ /* 0x000fe20000000800 */
[--C-:B------:R-:W-:Y:S01]  /*cbf0*/  FFMA.FTZ R174, R178, UR5, -R69.reuse ;  /* 0x00000005b2ae7c23 */ /* 0x100fe20008010845 */
[----:B------:R-:W-:Y:S01]  /*cc00*/  FFMA.FTZ R186, R248, UR5, -R69 ;  /* 0x00000005f8ba7c23 */ /* 0x000fe20008010845 */
[C---:B------:R-:W-:Y:S01]  /*cc10*/  HMMA.16816.F32 R4, R28.reuse, R6, R212 ;  /* 0x000000061c04723c */ /* 0x040fe200000018d4 */
[----:B------:R-:W-:Y:S01]  /*cc20*/  MUFU.EX2 R128, R128 ;  /* 0x0000008000807308 */ /* 0x000fe20000000800 */
[--C-:B------:R-:W-:Y:S01]  /*cc30*/  FFMA.FTZ R197, R179, UR5, -R96.reuse ;  /* 0x00000005b3c57c23 */ /* 0x100fe20008010860 */
[--C-:B------:R-:W-:Y:S01]  /*cc40*/  FFMA.FTZ R178, R243, UR5, -R96.reuse ;  /* 0x00000005f3b27c23 */ /* 0x100fe20008010860 */
[--C-:B------:R-:W-:Y:S01]  /*cc50*/  FFMA.FTZ R147, R147, UR5, -R96.reuse ;  /* 0x0000000593937c23 */ /* 0x100fe20008010860 */
[----:B------:R-:W5:Y:S01]  /*cc60*/  MUFU.EX2 R113, R113 ;  /* 0x0000007100717308 */ /* 0x000f620000000800 */
[--C-:B------:R-:W-:Y:S01]  /*cc70*/  FFMA.FTZ R248, R241, UR5, -R96.reuse ;  /* 0x00000005f1f87c23 */ /* 0x100fe20008010860 */
[--C-:B------:R-:W-:Y:S01]  /*cc80*/  FFMA.FTZ R179, R155, UR5, -R97.reuse ;  /* 0x000000059bb37c23 */ /* 0x100fe20008010861 */
[C---:B------:R-:W-:Y:S01]  /*cc90*/  HMMA.16816.F32 R44, R28.reuse, R8, R44 ;  /* 0x000000081c2c723c */ /* 0x040fe2000000182c */
[----:B---3--:R-:W-:Y:S01]  /*cca0*/  F2FP.F16.F32.PACK_AB R8, R107, R100 ;  /* 0x000000646b08723e */ /* 0x008fe200000000ff */
[----:B------:R3:W-:Y:S01]  /*ccb0*/  MUFU.EX2 R134, R48 ;  /* 0x0000003000867308 */ /* 0x0007e20000000800 */
[----:B--2---:R-:W-:Y:S01]  /*ccc0*/  F2FP.F16.F32.PACK_AB R9, R109, R106 ;  /* 0x0000006a6d09723e */ /* 0x004fe200000000ff */
[--C-:B------:R-:W-:Y:S01]  /*ccd0*/  FFMA.FTZ R177, R177, UR5, -R97.reuse ;  /* 0x00000005b1b17c23 */ /* 0x100fe20008010861 */
[--C-:B------:R-:W-:Y:S01]  /*cce0*/  FFMA.FTZ R187, R187, UR5, -R97.reuse ;  /* 0x00000005bbbb7c23 */ /* 0x100fe20008010861 */
[----:B------:R-:W2:Y:S01]  /*ccf0*/  MUFU.EX2 R123, R123 ;  /* 0x0000007b007b7308 */ /* 0x000ea20000000800 */
[----:B------:R-:W-:Y:S01]  /*cd00*/  FFMA.FTZ R196, R157, UR5, -R97 ;  /* 0x000000059dc47c23 */ /* 0x000fe20008010861 */
[----:B------:R-:W-:Y:S01]  /*cd10*/  HMMA.16816.F32 R28, R28, R10, R224 ;  /* 0x0000000a1c1c723c */ /* 0x000fe200000018e0 */
[----:B------:R-:W-:Y:S01]  /*cd20*/  F2FP.F16.F32.PACK_AB R10, R102, R105 ;  /* 0x00000069660a723e */ /* 0x000fe200000000ff */
[----:B------:R-:W-:Y:S01]  /*cd30*/  MUFU.EX2 R121, R121 ;  /* 0x0000007900797308 */ /* 0x000fe20000000800 */
[----:B----4-:R-:W-:Y:S01]  /*cd40*/  F2FP.F16.F32.PACK_AB R11, R111, R104 ;  /* 0x000000686f0b723e */ /* 0x010fe200000000ff */
[--C-:B------:R-:W-:Y:S01]  /*cd50*/  FFMA.FTZ R167, R167, UR5, -R93.reuse ;  /* 0x00000005a7a77c23 */ /* 0x100fe2000801085d */
[----:B-----5:R-:W-:Y:S01]  /*cd60*/  F2FP.F16.F32.PACK_AB R50, R113, R128 ;  /* 0x000000807132723e */ /* 0x020fe200000000ff */
[----:B------:R-:W4:Y:S01]  /*cd70*/  MUFU.EX2 R132, R132 ;  /* 0x0000008400847308 */ /* 0x000f220000000800 */
[----:B------:R-:W-:Y:S01]  /*cd80*/  FFMA.FTZ R252, R252, UR5, -R93 ;  /* 0x00000005fcfc7c23 */ /* 0x000fe2000801085d */
[----:B---3--:R-:W-:Y:S01]  /*cd90*/  F2FP.F16.F32.PACK_AB R48, R115, R130 ;  /* 0x000000827330723e */ /* 0x008fe200000000ff */
[----:B------:R-:W-:Y:S01]  /*cda0*/  FFMA.FTZ R241, R240, UR5, -R69 ;  /* 0x00000005f0f17c23 */ /* 0x000fe20008010845 */
[C---:B------:R-:W-:Y:S01]  /*cdb0*/  HMMA.16816.F32 R12, R8.reuse, R36, R12 ;  /* 0x00000024080c723c */ /* 0x040fe2000000180c */
[----:B------:R-:W-:Y:S01]  /*cdc0*/  MUFU.EX2 R126, R126 ;  /* 0x0000007e007e7308 */ /* 0x000fe20000000800 */
[----:B--2---:R-:W-:Y:S01]  /*cdd0*/  F2FP.F16.F32.PACK_AB R49, R123, R134 ;  /* 0x000000867b31723e */ /* 0x004fe200000000ff */
[----:B------:R-:W-:Y:S01]  /*cde0*/  FFMA.FTZ R237, R237, UR5, -R93 ;  /* 0x00000005eded7c23 */ /* 0x000fe2000801085d */
[--C-:B------:R-:W-:Y:S01]  /*cdf0*/  FFMA.FTZ R198, R153, UR5, -R96.reuse ;  /* 0x0000000599c67c23 */ /* 0x100fe20008010860 */
[----:B------:R-:W2:Y:S01]  /*ce00*/  MUFU.EX2 R119, R119 ;  /* 0x0000007700777308 */ /* 0x000ea20000000800 */
[--C-:B------:R-:W-:Y:S01]  /*ce10*/  FFMA.FTZ R236, R236, UR5, -R97.reuse ;  /* 0x00000005ecec7c23 */ /* 0x100fe20008010861 */
[----:B------:R-:W-:Y:S01]  /*ce20*/  FFMA.FTZ R169, R169, UR5, -R97 ;  /* 0x00000005a9a97c23 */ /* 0x000fe20008010861 */
[C---:B------:R-:W-:Y:S01]  /*ce30*/  HMMA.16816.F32 R16, R8.reuse, R38, R16 ;  /* 0x000000260810723c */ /* 0x040fe20000001810 */
[----:B------:R-:W-:Y:S01]  /*ce40*/  MUFU.EX2 R136, R136 ;  /* 0x0000008800887308 */ /* 0x000fe20000000800 */
[----:B----4-:R-:W-:Y:S01]  /*ce50*/  F2FP.F16.F32.PACK_AB R51, R132, R121 ;  /* 0x000000798433723e */ /* 0x010fe200000000ff */
[--C-:B------:R-:W-:Y:S01]  /*ce60*/  FFMA.FTZ R190, R190, UR5, -R69.reuse ;  /* 0x00000005bebe7c23 */ /* 0x100fe20008010845 */
[----:B------:R-:W-:Y:S01]  /*ce70*/  FFMA.FTZ R194, R194, UR5, -R69 ;  /* 0x00000005c2c27c23 */ /* 0x000fe20008010845 */
[----:B------:R-:W-:Y:S01]  /*ce80*/  MUFU.EX2 R129, R129 ;  /* 0x0000008100817308 */ /* 0x000fe20000000800 */
[----:B------:R-:W-:Y:S01]  /*ce90*/  FFMA.FTZ R151, R151, UR5, -R96 ;  /* 0x0000000597977c23 */ /* 0x000fe20008010860 */
[--C-:B------:R-:W-:Y:S01]  /*cea0*/  FFMA.FTZ R170, R170, UR5, -R97.reuse ;  /* 0x00000005aaaa7c23 */ /* 0x100fe20008010861 */
[C---:B-1----:R-:W-:Y:S01]  /*ceb0*/  HMMA.16816.F32 R20, R8.reuse, R40, R20 ;  /* 0x000000280814723c */ /* 0x042fe20000001814 */
[----:B------:R-:W-:Y:S01]  /*cec0*/  MUFU.EX2 R127, R127 ;  /* 0x0000007f007f7308 */ /* 0x000fe20000000800 */
[----:B------:R-:W-:Y:S01]  /*ced0*/  FFMA.FTZ R172, R172, UR5, -R97 ;  /* 0x00000005acac7c23 */ /* 0x000fe20008010861 */
[----:B------:R-:W-:Y:S01]  /*cee0*/  FFMA.FTZ R74, R183, R88, R74 ;  /* 0x00000058b74a7223 */ /* 0x000fe2000001004a */
[----:B------:R-:W-:Y:S01]  /*cef0*/  FFMA.FTZ R98, R182, R98, R91 ;  /* 0x00000062b6627223 */ /* 0x000fe2000001005b */
[----:B------:R-:W1:Y:S01]  /*cf00*/  MUFU.EX2 R138, R138 ;  /* 0x0000008a008a7308 */ /* 0x000e620000000800 */
[----:B------:R-:W-:Y:S01]  /*cf10*/  FFMA.FTZ R184, R184, R83, R67 ;  /* 0x00000053b8b87223 */ /* 0x000fe20000010043 */
[----:B------:R-:W-:Y:S01]  /*cf20*/  FFMA.FTZ R64, R185, R82, R64 ;  /* 0x00000052b9407223 */ /* 0x000fe20000010040 */
[----:B------:R-:W-:Y:S01]  /*cf30*/  HMMA.16816.F32 R24, R8, R42, R24 ;  /* 0x0000002a0818723c */ /* 0x000fe20000001818 */
[----:B------:R-:W3:Y:S01]  /*cf40*/  LDSM.16.MT88.4 R8, [R239+0x4800] ;  /* 0x00480000ef08783b */ /* 0x000ee20000004200 */
[----:B------:R-:W-:Y:S01]  /*cf50*/  MUFU.EX2 R131, R131 ;  /* 0x0000008300837308 */ /* 0x000fe20000000800 */
[----:B------:R-:W-:Y:S01]  /*cf60*/  FADD.FTZ R81, R81, R74 ;  /* 0x0000004a51517221 */ /* 0x000fe20000010000 */
[----:B------:R-:W-:Y:S01]  /*cf70*/  FADD.FTZ R75, R75, R98 ;  /* 0x000000624b4b7221 */ /* 0x000fe20000010000 */
[----:B------:R-:W-:Y:S01]  /*cf80*/  FADD.FTZ R65, R65, R184 ;  /* 0x000000b841417221 */ /* 0x000fe20000010000 */
[----:B------:R-:W4:Y:S01]  /*cf90*/  MUFU.EX2 R142, R142 ;  /* 0x0000008e008e7308 */ /* 0x000f220000000800 */
[----:B------:R-:W-:Y:S01]  /*cfa0*/  FADD.FTZ R79, R79, R64 ;  /* 0x000000404f4f7221 */ /* 0x000fe20000010000 */
[C---:B------:R-:W-:Y:S01]  /*cfb0*/  HMMA.16816.F32 R32, R48.reuse, R36, R32 ;  /* 0x000000243020723c */ /* 0x040fe20000001820 */
[----:B--2---:R-:W-:Y:S01]  /*cfc0*/  F2FP.F16.F32.PACK_AB R36, R119, R126 ;  /* 0x0000007e7724723e */ /* 0x004fe200000000ff */
[----:B------:R-:W-:Y:S01]  /*cfd0*/  MUFU.EX2 R164, R164 ;  /* 0x000000a400a47308 */ /* 0x000fe20000000800 */
[----:B-1----:R-:W-:Y:S01]  /*cfe0*/  F2FP.F16.F32.PACK_AB R37, R138, R127 ;  /* 0x0000007f8a25723e */ /* 0x002fe200000000ff */
[--C-:B------:R-:W-:Y:S01]  /*cff0*/  FFMA.FTZ R243, R154, UR5, -R93.reuse ;  /* 0x000000059af37c23 */ /* 0x100fe2000801085d */
[----:B------:R-:W-:Y:S01]  /*d000*/  FFMA.FTZ R245, R152, UR5, -R93 ;  /* 0x0000000598f57c23 */ /* 0x000fe2000801085d */
[----:B------:R-:W-:Y:S01]  /*d010*/  MUFU.EX2 R139, R139 ;  /* 0x0000008b008b7308 */ /* 0x000fe20000000800 */
[--C-:B------:R-:W-:Y:S01]  /*d020*/  FFMA.FTZ R247, R148, UR5, -R69.reuse ;  /* 0x0000000594f77c23 */ /* 0x100fe20008010845 */
[C---:B------:R-:W-:Y:S01]  /*d030*/  HMMA.16816.F32 R4, R48.reuse, R38, R4 ;  /* 0x000000263004723c */ /* 0x040fe20000001804 */
[----:B------:R-:W-:Y:S01]  /*d040*/  F2FP.F16.F32.PACK_AB R38, R129, R136 ;  /* 0x000000888126723e */ /* 0x000fe200000000ff */
[----:B------:R-:W-:Y:S01]  /*d050*/  MUFU.EX2 R137, R137 ;  /* 0x0000008900897308 */ /* 0x000fe20000000800 */
[----:B------:R-:W-:Y:S01]  /*d060*/  FFMA.FTZ R249, R144, UR5, -R69 ;  /* 0x0000000590f97c23 */ /* 0x000fe20008010845 */
[----:B----4-:R-:W-:Y:S01]  /*d070*/  F2FP.F16.F32.PACK_AB R39, R142, R131 ;  /* 0x000000838e27723e */ /* 0x010fe200000000ff */
[----:B------:R-:W-:Y:S01]  /*d080*/  FADD.FTZ R86, R86, R81 ;  /* 0x0000005156567221 */ /* 0x000fe20000010000 */
[----:B------:R-:W1:Y:S01]  /*d090*/  MUFU.EX2 R174, R174 ;  /* 0x000000ae00ae7308 */ /* 0x000e620000000800 */
[----:B------:R-:W-:Y:S01]  /*d0a0*/  FADD.FTZ R78, R78, R75 ;  /* 0x0000004b4e4e7221 */ /* 0x000fe20000010000 */
[C---:B------:R-:W-:Y:S01]  /*d0b0*/  HMMA.16816.F32 R44, R48.reuse, R40, R44 ;  /* 0x00000028302c723c */ /* 0x040fe2000000182c */
[--C-:B------:R-:W-:Y:S01]  /*d0c0*/  FFMA.FTZ R40, R168, UR5, -R93.reuse ;  /* 0x00000005a8287c23 */ /* 0x100fe2000801085d */
[----:B------:R-:W-:Y:S01]  /*d0d0*/  FFMA.FTZ R168, R135, UR5, -R93 ;  /* 0x0000000587a87c23 */ /* 0x000fe2000801085d */
[----:B------:R-:W-:Y:S01]  /*d0e0*/  MUFU.EX2 R141, R141 ;  /* 0x0000008d008d7308 */ /* 0x000fe20000000800 */
[----:B------:R-:W-:Y:S01]  /*d0f0*/  FADD.FTZ R66, R66, R65 ;  /* 0x0000004142427221 */ /* 0x000fe20000010000 */
[----:B------:R-:W-:Y:S01]  /*d100*/  FADD.FTZ R80, R80, R79 ;  /* 0x0000004f50507221 */ /* 0x000fe20000010000 */
[--C-:B------:R-:W-:Y:S01]  /*d110*/  FFMA.FTZ R156, R156, UR5, -R93.reuse ;  /* 0x000000059c9c7c23 */ /* 0x100fe2000801085d */
[----:B------:R-:W2:Y:S01]  /*d120*/  MUFU.EX2 R135, R40 ;  /* 0x0000002800877308 */ /* 0x000ea20000000800 */
[----:B------:R-:W-:Y:S01]  /*d130*/  HMMA.16816.F32 R28, R48, R42, R28 ;  /* 0x0000002a301c723c */ /* 0x000fe2000000181c */
[----:B------:R-:W-:Y:S01]  /*d140*/  LDSM.16.MT88.4 R48, [R90+0xc00] ;  /* 0x000c00005a30783b */ /* 0x000fe20000004200 */
[----:B------:R-:W-:Y:S01]  /*d150*/  FFMA.FTZ R162, R162, UR5, -R93 ;  /* 0x00000005a2a27c23 */ /* 0x000fe2000801085d */
[----:B------:R-:W4:Y:S01]  /*d160*/  MUFU.EX2 R168, R168 ;  /* 0x000000a800a87308 */ /* 0x000f220000000800 */
[----:B-1----:R-:W-:Y:S01]  /*d170*/  F2FP.F16.F32.PACK_AB R41, R174, R137 ;  /* 0x00000089ae29723e */ /* 0x002fe200000000ff */
[----:B------:R-:W-:Y:S01]  /*d180*/  FFMA.FTZ R150, R150, UR5, -R69 ;  /* 0x0000000596967c23 */ /* 0x000fe20008010845 */
[----:B------:R-:W-:Y:S01]  /*d190*/  FADD.FTZ R87, R87, R86 ;  /* 0x0000005657577221 */ /* 0x000fe20000010000 */
[----:B------:R-:W1:Y:S01]  /*d1a0*/  MUFU.EX2 R186, R186 ;  /* 0x000000ba00ba7308 */ /* 0x000e620000000800 */
[C---:B------:R-:W-:Y:S01]  /*d1b0*/  HMMA.16816.F32 R20, R36.reuse, R52, R20 ;  /* 0x000000342414723c */ /* 0x040fe20000001814 */
[----:B------:R-:W-:Y:S01]  /*d1c0*/  FADD.FTZ R71, R71, R78 ;  /* 0x0000004e47477221 */ /* 0x000fe20000010000 */
[----:B------:R-:W-:Y:S01]  /*d1d0*/  FADD.FTZ R63, R63, R66 ;  /* 0x000000423f3f7221 */ /* 0x000fe20000010000 */
[----:B------:R-:W-:Y:S01]  /*d1e0*/  MUFU.EX2 R178, R178 ;  /* 0x000000b200b27308 */ /* 0x000fe20000000800 */
[----:B------:R-:W-:Y:S01]  /*d1f0*/  FADD.FTZ R77, R77, R80 ;  /* 0x000000504d4d7221 */ /* 0x000fe20000010000 */
[----:B--2---:R-:W-:Y:S01]  /*d200*/  F2FP.F16.F32.PACK_AB R40, R135, R164 ;  /* 0x000000a48728723e */ /* 0x004fe200000000ff */
[----:B------:R-:W-:Y:S01]  /*d210*/  FADD.FTZ R134, R134, R87 ;  /* 0x0000005786867221 */ /* 0x000fe20000010000 */
[----:B------:R-:W2:Y:S01]  /*d220*/  MUFU.EX2 R147, R147 ;  /* 0x0000009300937308 */ /* 0x000ea20000000800 */
[C---:B---3--:R-:W-:Y:S01]  /*d230*/  HMMA.16816.F32 R12, R36.reuse, R8, R12 ;  /* 0x00000008240c723c */ /* 0x048fe2000000180c */
[----:B----4-:R-:W-:Y:S01]  /*d240*/  F2FP.F16.F32.PACK_AB R42, R139, R168 ;  /* 0x000000a88b2a723e */ /* 0x010fe200000000ff */
[----:B------:R-:W-:Y:S01]  /*d250*/  FADD.FTZ R130, R130, R71 ;  /* 0x0000004782827221 */ /* 0x000fe20000010000 */
[----:B------:R-:W-:Y:S01]  /*d260*/  MUFU.EX2 R248, R248 ;  /* 0x000000f800f87308 */ /* 0x000fe20000000800 */
[----:B------:R-:W-:Y:S01]  /*d270*/  FADD.FTZ R100, R100, R63 ;  /* 0x0000003f64647221 */ /* 0x000fe20000010000 */
[----:B-1----:R-:W-:Y:S01]  /*d280*/  F2FP.F16.F32.PACK_AB R43, R186, R141 ;  /* 0x0000008dba2b723e */ /* 0x002fe200000000ff */
[----:B------:R-:W-:Y:S01]  /*d290*/  FADD.FTZ R106, R106, R77 ;  /* 0x0000004d6a6a7221 */ /* 0x000fe20000010000 */
[----:B------:R1:W-:Y:S01]  /*d2a0*/  MUFU.EX2 R157, R197 ;  /* 0x000000c5009d7308 */ /* 0x0003e20000000800 */
[C---:B------:R-:W-:Y:S01]  /*d2b0*/  HMMA.16816.F32 R16, R36.reuse, R10, R16 ;  /* 0x0000000a2410723c */ /* 0x040fe20000001810 */
[----:B------:R-:W-:Y:S01]  /*d2c0*/  FADD.FTZ R134, R123, R134 ;  /* 0x000000867b867221 */ /* 0x000fe20000010000 */
[----:B------:R-:W-:Y:S01]  /*d2d0*/  FADD.FTZ R115, R115, R130 ;  /* 0x0000008273737221 */ /* 0x000fe20000010000 */
[----:B------:R3:W-:Y:S01]  /*d2e0*/  MUFU.EX2 R155, R196 ;  /* 0x000000c4009b7308 */ /* 0x0007e20000000800 */
[----:B------:R-:W-:Y:S01]  /*d2f0*/  FADD.FTZ R100, R107, R100 ;  /* 0x000000646b647221 */ /* 0x000fe20000010000 */
[----:B------:R-:W-:Y:S01]  /*d300*/  FADD.FTZ R109, R109, R106 ;  /* 0x0000006a6d6d7221 */ /* 0x000fe20000010000 */
[----:B------:R-:W-:Y:S01]  /*d310*/  FADD.FTZ R121, R121, R134 ;  /* 0x0000008679797221 */ /* 0x000fe20000010000 */
[----:B------:R-:W4:Y:S01]  /*d320*/  MUFU.EX2 R179, R179 ;  /* 0x000000b300b37308 */ /* 0x000f220000000800 */
[----:B------:R-:W-:Y:S01]  /*d330*/  HMMA.16816.F32 R24, R36, R54, R24 ;  /* 0x000000362418723c */ /* 0x000fe20000001818 */
[----:B------:R-:W5:Y:S01]  /*d340*/  LDSM.16.MT88.4 R36, [R239+0x4c00] ;  /* 0x004c0000ef24783b */ /* 0x000f620000004200 */
[----:B------:R-:W-:Y:S01]  /*d350*/  FADD.FTZ R128, R128, R115 ;  /* 0x0000007380807221 */ /* 0x000fe20000010000 */
[----:B------:R-:W-:Y:S01]  /*d360*/  MUFU.EX2 R177, R177 ;  /* 0x000000b100b17308 */ /* 0x000fe20000000800 */
[----:B------:R-:W-:Y:S01]  /*d370*/  FADD.FTZ R105, R105, R100 ;  /* 0x0000006469697221 */ /* 0x000fe20000010000 */
[--C-:B-1----:R-:W-:Y:S01]  /*d380*/  FFMA.FTZ R197, R161, UR5, -R96.reuse ;  /* 0x00000005a1c57c23 */ /* 0x102fe20008010860 */
[----:B------:R-:W-:Y:S01]  /*d390*/  FADD.FTZ R104, R104, R109 ;  /* 0x0000006d68687221 */ /* 0x000fe20000010000 */
[----:B------:R-:W1:Y:S01]  /*d3a0*/  MUFU.EX2 R187, R187 ;  /* 0x000000bb00bb7308 */ /* 0x000e620000000800 */
[C---:B------:R-:W-:Y:S01]  /*d3b0*/  HMMA.16816.F32 R32, R40.reuse, R8, R32 ;  /* 0x000000082820723c */ /* 0x040fe20000001820 */
[----:B--2---:R-:W-:Y:S01]  /*d3c0*/  F2FP.F16.F32.PACK_AB R8, R147, R178 ;  /* 0x000000b29308723e */ /* 0x004fe200000000ff */
[----:B---3--:R-:W-:Y:S01]  /*d3d0*/  FFMA.FTZ R196, R171, UR5, -R96 ;  /* 0x00000005abc47c23 */ /* 0x008fe20008010860 */
[----:B------:R-:W-:Y:S01]  /*d3e0*/  MUFU.EX2 R167, R167 ;  /* 0x000000a700a77308 */ /* 0x000fe20000000800 */
[----:B------:R-:W-:Y:S01]  /*d3f0*/  FADD.FTZ R132, R132, R121 ;  /* 0x0000007984847221 */ /* 0x000fe20000010000 */
[----:B----4-:R-:W-:Y:S01]  /*d400*/  F2FP.F16.F32.PACK_AB R9, R179, R155 ;  /* 0x0000009bb309723e */ /* 0x010fe200000000ff */
[----:B------:R-:W-:Y:S01]  /*d410*/  FADD.FTZ R113, R113, R128 ;  /* 0x0000008071717221 */ /* 0x000fe20000010000 */
[----:B------:R-:W2:Y:S01]  /*d420*/  MUFU.EX2 R252, R252 ;  /* 0x000000fc00fc7308 */ /* 0x000ea20000000800 */
[C---:B------:R-:W-:Y:S01]  /*d430*/  HMMA.16816.F32 R4, R40.reuse, R10, R4 ;  /* 0x0000000a2804723c */ /* 0x040fe20000001804 */
[----:B------:R-:W-:Y:S01]  /*d440*/  F2FP.F16.F32.PACK_AB R10, R157, R248 ;  /* 0x000000f89d0a723e */ /* 0x000fe200000000ff */
        /* <DEDUP_REMOVED lines=9> */
[----:B------:R-:W-:Y:S01]  /*d4e0*/  MUFU.EX2 R161, R198 ;  /* 0x000000c600a17308 */ /* 0x000fe20000000800 */
[----:B------:R-:W-:Y:S01]  /*d4f0*/  FADD.FTZ R127, R127, R104 ;  /* 0x000000687f7f7221 */ /* 0x000fe20000010000 */
[----:B--2---:R-:W-:Y:S01]  /*d500*/  F2FP.F16.F32.PACK_AB R52, R252, R167 ;  /* 0x000000a7fc34723e */ /* 0x004fe200000000ff */
[----:B------:R-:W-:Y:S01]  /*d510*/  FADD.FTZ R174, R174, R137 ;  /* 0x00000089aeae7221 */ /* 0x000fe20000010000 */
[----:B------:R-:W-:Y:S01]  /*d520*/  MUFU.EX2 R171, R197 ;  /* 0x000000c500ab7308 */ /* 0x000fe20000000800 */
[----:B------:R-:W-:Y:S01]  /*d530*/  HMMA.16816.F32 R28, R40, R54, R28 ;  /* 0x00000036281c723c */ /* 0x000fe2000000181c */
[----:B------:R-:W-:Y:S01]  /*d540*/  FFMA.FTZ R42, R165, UR5, -R93 ;  /* 0x00000005a52a7c23 */ /* 0x000fe2000801085d */
[--C-:B------:R-:W-:Y:S01]  /*d550*/  FFMA.FTZ R40, R244, UR5, -R69.reuse ;  /* 0x00000005f4287c23 */ /* 0x100fe20008010845 */
[--C-:B------:R-:W-:Y:S01]  /*d560*/  FFMA.FTZ R165, R242, UR5, -R69.reuse ;  /* 0x00000005f2a57c23 */ /* 0x100fe20008010845 */
[----:B------:R-:W-:Y:S01]  /*d570*/  FFMA.FTZ R244, R246, UR5, -R69 ;  /* 0x00000005f6f47c23 */ /* 0x000fe20008010845 */
[--C-:B------:R-:W-:Y:S01]  /*d580*/  FFMA.FTZ R43, R163, UR5, -R93.reuse ;  /* 0x00000005a32b7c23 */ /* 0x100fe2000801085d */
[----:B------:R-:W-:Y:S01]  /*d590*/  MUFU.EX2 R240, R40 ;  /* 0x0000002800f07308 */ /* 0x000fe20000000800 */
[--C-:B------:R-:W-:Y:S01]  /*d5a0*/  FFMA.FTZ R41, R175, UR5, -R93.reuse ;  /* 0x00000005af297c23 */ /* 0x100fe2000801085d */
[--C-:B------:R-:W-:Y:S01]  /*d5b0*/  FFMA.FTZ R246, R173, UR5, -R93.reuse ;  /* 0x00000005adf67c23 */ /* 0x100fe2000801085d */
[C---:B-----5:R-:W-:Y:S01]  /*d5c0*/  HMMA.16816.F32 R12, R8.reuse, R36, R12 ;  /* 0x00000024080c723c */ /* 0x060fe2000000180c */
[----:B------:R-:W-:Y:S01]  /*d5d0*/  MUFU.EX2 R163, R42 ;  /* 0x0000002a00a37308 */ /* 0x000fe20000000800 */
[----:B------:R-:W-:Y:S01]  /*d5e0*/  FFMA.FTZ R175, R191, UR5, -R93 ;  /* 0x00000005bfaf7c23 */ /* 0x000fe2000801085d */
[----:B------:R-:W-:Y:S01]  /*d5f0*/  FFMA.FTZ R191, R192, UR5, -R97 ;  /* 0x00000005c0bf7c23 */ /* 0x000fe20008010861 */
[----:B-1----:R-:W-:Y:S01]  /*d600*/  FFMA.FTZ R237, R250, UR5, -R69 ;  /* 0x00000005faed7c23 */ /* 0x002fe20008010845 */
[----:B------:R-:W1:Y:S01]  /*d610*/  MUFU.EX2 R242, R43 ;  /* 0x0000002b00f27308 */ /* 0x000e620000000800 */
[--C-:B------:R-:W-:Y:S01]  /*d620*/  FFMA.FTZ R250, R149, UR5, -R96.reuse ;  /* 0x0000000595fa7c23 */ /* 0x100fe20008010860 */
[----:B------:R-:W-:Y:S01]  /*d630*/  FFMA.FTZ R59, R59, UR5, -R96 ;  /* 0x000000053b3b7c23 */ /* 0x000fe20008010860 */
[C---:B------:R-:W-:Y:S01]  /*d640*/  HMMA.16816.F32 R16, R8.reuse, R38, R16 ;  /* 0x000000260810723c */ /* 0x040fe20000001810 */
[----:B------:R-:W2:Y:S01]  /*d650*/  MUFU.EX2 R165, R165 ;  /* 0x000000a500a57308 */ /* 0x000ea20000000800 */
[----:B------:R-:W-:Y:S01]  /*d660*/  FFMA.FTZ R251, R120, UR5, -R97 ;  /* 0x0000000578fb7c23 */ /* 0x000fe20008010861 */
[----:B------:R-:W-:Y:S01]  /*d670*/  FADD.FTZ R135, R135, R164 ;  /* 0x000000a487877221 */ /* 0x000fe20000010000 */
[----:B------:R-:W-:Y:S01]  /*d680*/  FADD.FTZ R119, R119, R126 ;  /* 0x0000007e77777221 */ /* 0x000fe20000010000 */
[----:B------:R-:W3:Y:S01]  /*d690*/  MUFU.EX2 R244, R244 ;  /* 0x000000f400f47308 */ /* 0x000ee20000000800 */
[----:B------:R-:W-:Y:S01]  /*d6a0*/  FADD.FTZ R138, R138, R127 ;  /* 0x0000007f8a8a7221 */ /* 0x000fe20000010000 */
[----:B------:R-:W-:Y:S01]  /*d6b0*/  FFMA.FTZ R122, R122, UR5, -R97 ;  /* 0x000000057a7a7c23 */ /* 0x000fe20008010861 */
[C---:B------:R-:W-:Y:S01]  /*d6c0*/  HMMA.16816.F32 R20, R8.reuse, R48, R20 ;  /* 0x000000300814723c */ /* 0x040fe20000001814 */
[----:B------:R4:W-:Y:S01]  /*d6d0*/  MUFU.EX2 R173, R41 ;  /* 0x0000002900ad7308 */ /* 0x0009e20000000800 */
[----:B------:R-:W-:Y:S01]  /*d6e0*/  FADD.FTZ R141, R141, R174 ;  /* 0x000000ae8d8d7221 */ /* 0x000fe20000010000 */
[----:B-1----:R-:W-:Y:S01]  /*d6f0*/  F2FP.F16.F32.PACK_AB R54, R242, R163 ;  /* 0x000000a3f236723e */ /* 0x002fe200000000ff */
[----:B------:R-:W-:Y:S01]  /*d700*/  FADD.FTZ R168, R168, R135 ;  /* 0x00000087a8a87221 */ /* 0x000fe20000010000 */
[----:B------:R-:W1:Y:S01]  /*d710*/  MUFU.EX2 R246, R246 ;  /* 0x000000f600f67308 */ /* 0x000e620000000800 */
[----:B------:R-:W-:Y:S01]  /*d720*/  FADD.FTZ R136, R136, R119 ;  /* 0x0000007788887221 */ /* 0x000fe20000010000 */
[----:B--2---:R-:W-:Y:S01]  /*d730*/  F2FP.F16.F32.PACK_AB R53, R240, R165 ;  /* 0x000000a5f035723e */ /* 0x004fe200000000ff */
[----:B------:R-:W-:Y:S01]  /*d740*/  HMMA.16816.F32 R24, R8, R50, R24 ;  /* 0x000000320818723c */ /* 0x000fe20000001818 */
[----:B------:R-:W-:Y:S01]  /*d750*/  LDSM.16.MT88.4 R8, [R90+0x1000] ;  /* 0x001000005a08783b */ /* 0x000fe20000004200 */
[----:B------:R-:W-:Y:S01]  /*d760*/  MUFU.EX2 R175, R175 ;  /* 0x000000af00af7308 */ /* 0x000fe20000000800 */
[----:B---3--:R-:W-:Y:S01]  /*d770*/  F2FP.F16.F32.PACK_AB R55, R244, R241 ;  /* 0x000000f1f437723e */ /* 0x008fe200000000ff */
[----:B------:R-:W-:Y:S01]  /*d780*/  FADD.FTZ R131, R131, R138 ;  /* 0x0000008a83837221 */ /* 0x000fe20000010000 */
[----:B------:R-:W-:Y:S01]  /*d790*/  FADD.FTZ R186, R186, R141 ;  /* 0x0000008dbaba7221 */ /* 0x000fe20000010000 */
[----:B------:R-:W-:Y:S01]  /*d7a0*/  MUFU.EX2 R191, R191 ;  /* 0x000000bf00bf7308 */ /* 0x000fe20000000800 */
[----:B----4-:R-:W2:Y:S01]  /*d7b0*/  LDSM.16.MT88.4 R40, [R239+0x5000] ;  /* 0x00500000ef28783b */ /* 0x010ea20000004200 */
[----:B------:R-:W-:Y:S01]  /*d7c0*/  FFMA.FTZ R0, R0, UR5, -R69 ;  /* 0x0000000500007c23 */ /* 0x000fe20008010845 */
[----:B------:R-:W-:Y:S01]  /*d7d0*/  FADD.FTZ R168, R139, R168 ;  /* 0x000000a88ba87221 */ /* 0x000fe20000010000 */
[C---:B------:R-:W-:Y:S01]  /*d7e0*/  HMMA.16816.F32 R32, R52.reuse, R36, R32 ;  /* 0x000000243420723c */ /* 0x040fe20000001820 */
[----:B------:R-:W-:Y:S01]  /*d7f0*/  FFMA.FTZ R37, R189, UR5, -R97 ;  /* 0x00000005bd257c23 */ /* 0x000fe20008010861 */
[----:B------:R-:W-:Y:S01]  /*d800*/  FFMA.FTZ R189, R188, UR5, -R69 ;  /* 0x00000005bcbd7c23 */ /* 0x000fe20008010845 */
[----:B------:R-:W-:Y:S01]  /*d810*/  FFMA.FTZ R36, R181, UR5, -R96 ;  /* 0x00000005b5247c23 */ /* 0x000fe20008010860 */
[----:B------:R-:W-:Y:S01]  /*d820*/  MUFU.EX2 R236, R236 ;  /* 0x000000ec00ec7308 */ /* 0x000fe20000000800 */
[----:B------:R-:W-:Y:S01]  /*d830*/  FADD.FTZ R129, R129, R136 ;  /* 0x0000008881817221 */ /* 0x000fe20000010000 */
[----:B------:R-:W-:Y:S01]  /*d840*/  FADD.FTZ R142, R142, R131 ;  /* 0x000000838e8e7221 */ /* 0x000fe20000010000 */
[----:B------:R-:W-:Y:S01]  /*d850*/  FFMA.FTZ R116, R116, UR5, -R93 ;  /* 0x0000000574747c23 */ /* 0x000fe2000801085d */
[----:B------:R-:W-:Y:S01]  /*d860*/  MUFU.EX2 R181, R196 ;  /* 0x000000c400b57308 */ /* 0x000fe20000000800 */
[C---:B------:R-:W-:Y:S01]  /*d870*/  HMMA.16816.F32 R4, R52.reuse, R38, R4 ;  /* 0x000000263404723c */ /* 0x040fe20000001804 */
[----:B------:R-:W-:Y:S01]  /*d880*/  FFMA.FTZ R112, R112, UR5, -R69 ;  /* 0x0000000570707c23 */ /* 0x000fe20008010845 */
[----:B------:R-:W-:Y:S01]  /*d890*/  FADD.FTZ R165, R165, R186 ;  /* 0x000000baa5a57221 */ /* 0x000fe20000010000 */
[----:B------:R3:W4:Y:S01]  /*d8a0*/  MUFU.EX2 R192, R36 ;  /* 0x0000002400c07308 */ /* 0x0007220000000800 */
[----:B------:R-:W-:Y:S01]  /*d8b0*/  FADD.FTZ R167, R167, R168 ;  /* 0x000000a8a7a77221 */ /* 0x000fe20000010000 */
[----:B------:R-:W-:Y:S01]  /*d8c0*/  FADD.FTZ R178, R178, R129 ;  /* 0x00000081b2b27221 */ /* 0x000fe20000010000 */
[----:B------:R-:W-:Y:S01]  /*d8d0*/  FADD.FTZ R142, R155, R142 ;  /* 0x0000008e9b8e7221 */ /* 0x000fe20000010000 */
[----:B------:R-:W-:Y:S01]  /*d8e0*/  MUFU.EX2 R169, R169 ;  /* 0x000000a900a97308 */ /* 0x000fe20000000800 */
[C---:B------:R-:W-:Y:S01]  /*d8f0*/  HMMA.16816.F32 R44, R52.reuse, R48, R44 ;  /* 0x00000030342c723c */ /* 0x040fe2000000182c */
[----:B-1----:R-:W-:Y:S01]  /*d900*/  F2FP.F16.F32.PACK_AB R48, R246, R173 ;  /* 0x000000adf630723e */ /* 0x002fe200000000ff */
[----:B------:R-:W-:Y:S01]  /*d910*/  FADD.FTZ R240, R240, R165 ;  /* 0x000000a5f0f07221 */ /* 0x000fe20000010000 */
[----:B------:R1:W5:Y:S01]  /*d920*/  MUFU.EX2 R188, R37 ;  /* 0x0000002500bc7308 */ /* 0x0003620000000800 */
[----:B------:R-:W-:Y:S01]  /*d930*/  FADD.FTZ R252, R252, R167 ;  /* 0x000000a7fcfc7221 */ /* 0x000fe20000010000 */
[----:B------:R-:W-:Y:S01]  /*d940*/  FADD.FTZ R147, R147, R178 ;  /* 0x000000b293937221 */ /* 0x000fe20000010000 */
[----:B------:R-:W-:Y:S01]  /*d950*/  FADD.FTZ R142, R179, R142 ;  /* 0x0000008eb38e7221 */ /* 0x000fe20000010000 */
[----:B------:R-:W-:Y:S01]  /*d960*/  MUFU.EX2 R189, R189 ;  /* 0x000000bd00bd7308 */ /* 0x000fe20000000800 */
[----:B------:R-:W-:Y:S01]  /*d970*/  HMMA.16816.F32 R28, R52, R50, R28 ;  /* 0x00000032341c723c */ /* 0x000fe2000000181c */
[----:B---3--:R-:W-:Y:S01]  /*d980*/  F2FP.F16.F32.PACK_AB R36, R171, R161 ;  /* 0x000000a1ab24723e */ /* 0x008fe200000000ff */
[--C-:B------:R-:W-:Y:S01]  /*d990*/  FFMA.FTZ R53, R145, UR5, -R96.reuse ;  /* 0x0000000591357c23 */ /* 0x100fe20008010860 */
[----:B------:R-:W3:Y:S01]  /*d9a0*/  MUFU.EX2 R190, R190 ;  /* 0x000000be00be7308 */ /* 0x000ee20000000800 */
[----:B----4-:R-:W-:Y:S01]  /*d9b0*/  F2FP.F16.F32.PACK_AB R38, R192, R181 ;  /* 0x000000b5c026723e */ /* 0x010fe200000000ff */
[----:B------:R-:W-:Y:S01]  /*d9c0*/  FFMA.FTZ R145, R176, UR5, -R97 ;  /* 0x00000005b0917c23 */ /* 0x000fe20008010861 */
[----:B------:R-:W-:Y:S01]  /*d9d0*/  F2FP.F16.F32.PACK_AB R50, R153, R175 ;  /* 0x000000af9932723e */ /* 0x000fe200000000ff */
[----:B------:R-:W-:Y:S01]  /*d9e0*/  MUFU.EX2 R194, R194 ;  /* 0x000000c200c27308 */ /* 0x000fe20000000800 */
[----:B------:R-:W-:Y:S01]  /*d9f0*/  FFMA.FTZ R52, R143, UR5, -R96 ;  /* 0x000000058f347c23 */ /* 0x000fe20008010860 */
[----:B-1----:R-:W-:Y:S01]  /*da00*/  F2FP.F16.F32.PACK_AB R37, R236, R191 ;  /* 0x000000bfec25723e */ /* 0x002fe200000000ff */
[----:B------:R-:W-:Y:S01]  /*da10*/  LDSM.16.MT88.4 R212, [R239+0x5c00] ;  /* 0x005c0000efd4783b */ /* 0x000fe20000004200 */
[----:B------:R-:W1:Y:S01]  /*da20*/  MUFU.EX2 R237, R237 ;  /* 0x000000ed00ed7308 */ /* 0x000e620000000800 */
[----:B-----5:R-:W-:Y:S01]  /*da30*/  F2FP.F16.F32.PACK_AB R39, R188, R169 ;  /* 0x000000a9bc27723e */ /* 0x020fe200000000ff */
[----:B------:R-:W-:Y:S01]  /*da40*/  FADD.FTZ R241, R241, R240 ;  /* 0x000000f0f1f17221 */ /* 0x000fe20000010000 */
[----:B------:R-:W-:Y:S01]  /*da50*/  FADD.FTZ R163, R163, R252 ;  /* 0x000000fca3a37221 */ /* 0x000fe20000010000 */
[----:B------:R4:W-:Y:S01]  /*da60*/  MUFU.EX2 R149, R151 ;  /* 0x0000009700957308 */ /* 0x0009e20000000800 */
[----:B------:R-:W-:Y:S01]  /*da70*/  FADD.FTZ R248, R248, R147 ;  /* 0x00000093f8f87221 */ /* 0x000fe20000010000 */
[----:B---3--:R-:W-:Y:S01]  /*da80*/  F2FP.F16.F32.PACK_AB R49, R190, R189 ;  /* 0x000000bdbe31723e */ /* 0x008fe200000000ff */
[----:B------:R-:W-:Y:S01]  /*da90*/  FADD.FTZ R142, R177, R142 ;  /* 0x0000008eb18e7221 */ /* 0x000fe20000010000 */
[C---:B--2---:R-:W-:Y:S01]  /*daa0*/  HMMA.16816.F32 R12, R36.reuse, R40, R12 ;  /* 0x00000028240c723c */ /* 0x044fe2000000180c */
[----:B------:R-:W2:Y:S01]  /*dab0*/  MUFU.EX2 R250, R250 ;  /* 0x000000fa00fa7308 */ /* 0x000ea20000000800 */
[----:B------:R-:W-:Y:S01]  /*dac0*/  FADD.FTZ R244, R244, R241 ;  /* 0x000000f1f4f47221 */ /* 0x000fe20000010000 */
[----:B------:R-:W-:Y:S01]  /*dad0*/  FADD.FTZ R242, R242, R163 ;  /* 0x000000a3f2f27221 */ /* 0x000fe20000010000 */
[----:B------:R-:W-:Y:S01]  /*dae0*/  FADD.FTZ R248, R157, R248 ;  /* 0x000000f89df87221 */ /* 0x000fe20000010000 */
[----:B------:R-:W-:Y:S01]  /*daf0*/  MUFU.EX2 R143, R53 ;  /* 0x00000035008f7308 */ /* 0x000fe20000000800 */
[----:B-1----:R-:W-:Y:S01]  /*db00*/  F2FP.F16.F32.PACK_AB R51, R237, R194 ;  /* 0x000000c2ed33723e */ /* 0x002fe200000000ff */
[----:B------:R-:W-:Y:S01]  /*db10*/  FADD.FTZ R142, R187, R142 ;  /* 0x0000008ebb8e7221 */ /* 0x000fe20000010000 */
[C---:B------:R-:W-:Y:S01]  /*db20*/  HMMA.16816.F32 R16, R36.reuse, R42, R16 ;  /* 0x0000002a2410723c */ /* 0x040fe20000001810 */
[----:B------:R1:W-:Y:S01]  /*db30*/  MUFU.EX2 R176, R52 ;  /* 0x0000003400b07308 */ /* 0x0003e20000000800 */
[--C-:B----4-:R-:W-:Y:S01]  /*db40*/  FFMA.FTZ R151, R166, UR5, -R97.reuse ;  /* 0x00000005a6977c23 */ /* 0x110fe20008010861 */
[----:B------:R-:W-:Y:S01]  /*db50*/  FADD.FTZ R189, R189, R244 ;  /* 0x000000f4bdbd7221 */ /* 0x000fe20000010000 */
[----:B------:R-:W-:Y:S01]  /*db60*/  FADD.FTZ R173, R173, R242 ;  /* 0x000000f2adad7221 */ /* 0x000fe20000010000 */
[----:B------:R-:W-:Y:S01]  /*db70*/  MUFU.EX2 R145, R145 ;  /* 0x0000009100917308 */ /* 0x000fe20000000800 */
[----:B------:R-:W-:Y:S01]  /*db80*/  FADD.FTZ R248, R161, R248 ;  /* 0x000000f8a1f87221 */ /* 0x000fe20000010000 */
[----:B------:R-:W-:Y:S01]  /*db90*/  FADD.FTZ R191, R191, R142 ;  /* 0x0000008ebfbf7221 */ /* 0x000fe20000010000 */
[C---:B------:R-:W-:Y:S01]  /*dba0*/  HMMA.16816.F32 R20, R36.reuse, R8, R20 ;  /* 0x000000082414723c */ /* 0x040fe20000001814 */
[----:B------:R-:W3:Y:S01]  /*dbb0*/  MUFU.EX2 R166, R172 ;  /* 0x000000ac00a67308 */ /* 0x000ee20000000800 */
[--C-:B------:R-:W-:Y:S01]  /*dbc0*/  FFMA.FTZ R99, R99, UR5, -R96.reuse ;  /* 0x0000000563637c23 */ /* 0x100fe20008010860 */
[----:B------:R-:W-:Y:S01]  /*dbd0*/  FFMA.FTZ R76, R76, UR5, -R97 ;  /* 0x000000054c4c7c23 */ /* 0x000fe20008010861 */
[----:B------:R-:W-:Y:S01]  /*dbe0*/  FADD.FTZ R189, R190, R189 ;  /* 0x000000bdbebd7221 */ /* 0x000fe20000010000 */
[----:B------:R-:W-:Y:S01]  /*dbf0*/  MUFU.EX2 R151, R151 ;  /* 0x0000009700977308 */ /* 0x000fe20000000800 */
[----:B------:R-:W-:Y:S01]  /*dc00*/  FADD.FTZ R246, R246, R173 ;  /* 0x000000adf6f67221 */ /* 0x000fe20000010000 */
[----:B-1----:R-:W-:Y:S01]  /*dc10*/  FFMA.FTZ R52, R140, UR5, -R93 ;  /* 0x000000058c347c23 */ /* 0x002fe2000801085d */
[----:B------:R-:W-:Y:S01]  /*dc20*/  HMMA.16816.F32 R24, R36, R10, R24 ;  /* 0x0000000a2418723c */ /* 0x000fe20000001818 */
[----:B------:R-:W1:Y:S01]  /*dc30*/  LDSM.16.MT88.4 R36, [R239+0x5400] ;  /* 0x00540000ef24783b */ /* 0x000e620000004200 */
[----:B------:R-:W4:Y:S01]  /*dc40*/  MUFU.EX2 R170, R170 ;  /* 0x000000aa00aa7308 */ /* 0x000f220000000800 */
[----:B------:R-:W-:Y:S01]  /*dc50*/  FFMA.FTZ R140, R125, UR5, -R96 ;  /* 0x000000057d8c7c23 */ /* 0x000fe20008010860 */
[----:B------:R-:W-:Y:S01]  /*dc60*/  FADD.FTZ R248, R171, R248 ;  /* 0x000000f8abf87221 */ /* 0x000fe20000010000 */
[----:B------:R-:W-:Y:S01]  /*dc70*/  FADD.FTZ R236, R236, R191 ;  /* 0x000000bfecec7221 */ /* 0x000fe20000010000 */
[----:B------:R-:W-:Y:S01]  /*dc80*/  MUFU.EX2 R154, R156 ;  /* 0x0000009c009a7308 */ /* 0x000fe20000000800 */
[----:B------:R-:W-:Y:S01]  /*dc90*/  FFMA.FTZ R95, R95, UR5, -R97 ;  /* 0x000000055f5f7c23 */ /* 0x000fe20008010861 */
[C---:B------:R-:W-:Y:S01]  /*dca0*/  HMMA.16816.F32 R32, R48.reuse, R40, R32 ;  /* 0x000000283020723c */ /* 0x040fe20000001820 */
[----:B------:R-:W-:Y:S01]  /*dcb0*/  FADD.FTZ R194, R194, R189 ;  /* 0x000000bdc2c27221 */ /* 0x000fe20000010000 */
[----:B------:R-:W5:Y:S01]  /*dcc0*/  MUFU.EX2 R243, R243 ;  /* 0x000000f300f37308 */ /* 0x000f620000000800 */
[----:B------:R-:W-:Y:S01]  /*dcd0*/  FADD.FTZ R246, R175, R246 ;  /* 0x000000f6aff67221 */ /* 0x000fe20000010000 */
[----:B------:R-:W-:Y:S01]  /*dce0*/  FADD.FTZ R181, R181, R248 ;  /* 0x000000f8b5b57221 */ /* 0x000fe20000010000 */
[----:B------:R-:W-:Y:S01]  /*dcf0*/  FADD.FTZ R169, R169, R236 ;  /* 0x000000eca9a97221 */ /* 0x000fe20000010000 */
[----:B------:R-:W-:Y:S01]  /*dd00*/  MUFU.EX2 R152, R162 ;  /* 0x000000a200987308 */ /* 0x000fe20000000800 */
[----:B------:R-:W-:Y:S01]  /*dd10*/  FADD.FTZ R237, R237, R194 ;  /* 0x000000c2eded7221 */ /* 0x000fe20000010000 */
[C---:B------:R-:W-:Y:S01]  /*dd20*/  HMMA.16816.F32 R4, R48.reuse, R42, R4 ;  /* 0x0000002a3004723c */ /* 0x040fe20000001804 */
[----:B------:R-:W1:Y:S01]  /*dd30*/  LDSM.16.MT88.4 R40, [R90+0x1400] ;  /* 0x001400005a28783b */ /* 0x000e620000004200 */
[----:B------:R-:W-:Y:S01]  /*dd40*/  MUFU.EX2 R245, R245 ;  /* 0x000000f500f57308 */ /* 0x000fe20000000800 */
[----:B------:R-:W-:Y:S01]  /*dd50*/  FADD.FTZ R153, R153, R246 ;  /* 0x000000f699997221 */ /* 0x000fe20000010000 */
[----:B------:R-:W-:Y:S01]  /*dd60*/  FADD.FTZ R192, R192, R181 ;  /* 0x000000b5c0c07221 */ /* 0x000fe20000010000 */
[----:B------:R-:W-:Y:S01]  /*dd70*/  FADD.FTZ R188, R188, R169 ;  /* 0x000000a9bcbc7221 */ /* 0x000fe20000010000 */
[----:B------:R-:W-:Y:S01]  /*dd80*/  MUFU.EX2 R148, R150 ;  /* 0x0000009600947308 */ /* 0x000fe20000000800 */
[----:B------:R-:W-:Y:S01]  /*dd90*/  LDSM.16.MT88.4 R224, [R90+0x1c00] ;  /* 0x001c00005ae0783b */ /* 0x000fe20000004200 */
[C---:B------:R-:W-:Y:S01]  /*dda0*/  HMMA.16816.F32 R44, R48.reuse, R8, R44 ;  /* 0x00000008302c723c */ /* 0x040fe2000000182c */
[----:B--2---:R-:W-:Y:S01]  /*ddb0*/  F2FP.F16.F32.PACK_AB R8, R250, R149 ;  /* 0x00000095fa08723e */ /* 0x004fe200000000ff */
[----:B------:R-:W2:Y:S01]  /*ddc0*/  MUFU.EX2 R247, R247 ;  /* 0x000000f700f77308 */ /* 0x000ea20000000800 */
[----:B---3--:R-:W-:Y:S01]  /*ddd0*/  F2FP.F16.F32.PACK_AB R9, R166, R145 ;  /* 0x00000091a609723e */ /* 0x008fe200000000ff */
[----:B------:R-:W-:Y:S01]  /*dde0*/  FADD.FTZ R149, R149, R192 ;  /* 0x000000c095957221 */ /* 0x000fe20000010000 */
[----:B------:R-:W-:Y:S01]  /*ddf0*/  FADD.FTZ R145, R145, R188 ;  /* 0x000000bc91917221 */ /* 0x000fe20000010000 */
[----:B------:R-:W-:Y:S01]  /*de00*/  MUFU.EX2 R249, R249 ;  /* 0x000000f900f97308 */ /* 0x000fe20000000800 */
[--C-:B------:R-:W-:Y:S01]  /*de10*/  FFMA.FTZ R57, R57, UR5, -R69.reuse ;  /* 0x0000000539397c23 */ /* 0x100fe20008010845 */
[----:B------:R-:W-:Y:S01]  /*de20*/  HMMA.16816.F32 R28, R48, R10, R28 ;  /* 0x0000000a301c723c */ /* 0x000fe2000000181c */
[----:B------:R-:W-:Y:S01]  /*de30*/  FFMA.FTZ R51, R146, UR5, -R69 ;  /* 0x0000000592337c23 */ /* 0x000fe20008010845 */
[----:B------:R-:W-:Y:S01]  /*de40*/  F2FP.F16.F32.PACK_AB R10, R176, R143 ;  /* 0x0000008fb00a723e */ /* 0x000fe200000000ff */
[----:B------:R-:W-:Y:S01]  /*de50*/  FFMA.FTZ R146, R133, UR5, -R96 ;  /* 0x0000000585927c23 */ /* 0x000fe20008010860 */
[----:B----4-:R-:W-:Y:S01]  /*de60*/  F2FP.F16.F32.PACK_AB R11, R170, R151 ;  /* 0x00000097aa0b723e */ /* 0x010fe200000000ff */
[----:B------:R-:W3:Y:S01]  /*de70*/  MUFU.EX2 R144, R51 ;  /* 0x0000003300907308 */ /* 0x000ee20000000800 */
[----:B-----5:R-:W-:Y:S01]  /*de80*/  F2FP.F16.F32.PACK_AB R48, R243, R154 ;  /* 0x0000009af330723e */ /* 0x020fe200000000ff */
[----:B------:R-:W-:Y:S01]  /*de90*/  FADD.FTZ R154, R154, R153 ;  /* 0x000000999a9a7221 */ /* 0x000fe20000010000 */
[----:B--2---:R-:W-:Y:S01]  /*dea0*/  F2FP.F16.F32.PACK_AB R49, R247, R148 ;  /* 0x00000094f731723e */ /* 0x004fe200000000ff */
[----:B------:R2:W-:Y:S01]  /*deb0*/  MUFU.EX2 R133, R52 ;  /* 0x0000003400857308 */ /* 0x0005e20000000800 */
[----:B------:R-:W-:Y:S01]  /*dec0*/  F2FP.F16.F32.PACK_AB R50, R245, R152 ;  /* 0x00000098f532723e */ /* 0x000fe200000000ff */
[C---:B-1----:R-:W-:Y:S01]  /*ded0*/  HMMA.16816.F32 R12, R8.reuse, R36, R12 ;  /* 0x00000024080c723c */ /* 0x042fe2000000180c */
        /* <DEDUP_REMOVED lines=8> */
[----:B---3--:R-:W-:Y:S01]  /*df60*/  F2FP.F16.F32.PACK_AB R51, R249, R144 ;  /* 0x00000090f933723e */ /* 0x008fe200000000ff */
[----:B------:R-:W-:Y:S01]  /*df70*/  MUFU.EX2 R59, R59 ;  /* 0x0000003b003b7308 */ /* 0x000fe20000000800 */
[----:B------:R-:W-:Y:S01]  /*df80*/  FADD.FTZ R144, R144, R247 ;  /* 0x000000f790907221 */ /* 0x000fe20000010000 */
[----:B--2---:R-:W-:Y:S01]  /*df90*/  LDSM.16.MT88.4 R52, [R90+0x1800] ;  /* 0x001800005a34783b */ /* 0x004fe20000004200 */
[----:B------:R-:W-:Y:S01]  /*dfa0*/  FADD.FTZ R152, R152, R243 ;  /* 0x000000f398987221 */ /* 0x000fe20000010000 */
[----:B------:R-:W-:Y:S01]  /*dfb0*/  MUFU.EX2 R251, R251 ;  /* 0x000000fb00fb7308 */ /* 0x000fe20000000800 */
[----:B------:R-:W-:Y:S01]  /*dfc0*/  FADD.FTZ R143, R143, R250 ;  /* 0x000000fa8f8f7221 */ /* 0x000fe20000010000 */
        /* <DEDUP_REMOVED lines=8> */
[----:B------:R-:W-:Y:S01]  /*e050*/  HMMA.16816.F32 R24, R8, R42, R24 ;  /* 0x0000002a0818723c */ /* 0x000fe20000001818 */
[----:B------:R-:W1:Y:S01]  /*e060*/  LDSM.16.MT88.4 R8, [R239+0x5800] ;  /* 0x00580000ef08783b */ /* 0x000e620000004200 */
[----:B------:R-:W-:Y:S01]  /*e070*/  MUFU.EX2 R76, R76 ;  /* 0x0000004c004c7308 */ /* 0x000fe20000000800 */
[--C-:B------:R-:W-:Y:S01]  /*e080*/  FFMA.FTZ R70, R70, UR5, -R93.reuse ;  /* 0x0000000546467c23 */ /* 0x100fe2000801085d */
[----:B------:R-:W-:Y:S01]  /*e090*/  FFMA.FTZ R85, R85, UR5, -R93 ;  /* 0x0000000555557c23 */ /* 0x000fe2000801085d */
[----:B------:R-:W-:-:S02]  /*e0a0*/  IADD3 R186, PT, PT, R118, -0x3, RZ ;  /* 0xfffffffd76ba7810 */ /* 0x000fc40007ffe0ff */
[----:B------:R-:W-:Y:S01]  /*e0b0*/  MOV R131, R61 ;  /* 0x0000003d00837202 */ /* 0x000fe20000000f00 */
[C---:B------:R-:W-:Y:S01]  /*e0c0*/  HMMA.16816.F32 R32, R48.reuse, R36, R32 ;  /* 0x000000243020723c */ /* 0x040fe20000001820 */
[----:B------:R-:W-:Y:S01]  /*e0d0*/  FFMA.FTZ R37, R117, UR5, -R96 ;  /* 0x0000000575257c23 */ /* 0x000fe20008010860 */
[--C-:B------:R-:W-:Y:S01]  /*e0e0*/  FFMA.FTZ R117, R124, UR5, -R97.reuse ;  /* 0x000000057c757c23 */ /* 0x100fe20008010861 */
[----:B------:R-:W-:Y:S01]  /*e0f0*/  FFMA.FTZ R36, R68, UR5, -R97 ;  /* 0x0000000544247c23 */ /* 0x000fe20008010861 */
[----:B------:R-:W-:Y:S01]  /*e100*/  MOV R132, R62 ;  /* 0x0000003e00847202 */ /* 0x000fe20000000f00 */
[----:B------:R-:W2:Y:S03]  /*e110*/  MUFU.EX2 R124, R37 ;  /* 0x00000025007c7308 */ /* 0x000ea60000000800 */
[----:B------:R-:W-:Y:S01]  /*e120*/  HMMA.16816.F32 R44, R48, R40, R44 ;  /* 0x00000028302c723c */ /* 0x000fe2000000182c */
[----:B------:R-:W-:Y:S01]  /*e130*/  MUFU.EX2 R117, R117 ;  /* 0x0000007500757308 */ /* 0x000fe20000000800 */
[--C-:B------:R-:W-:Y:S01]  /*e140*/  FFMA.FTZ R41, R58, UR5, -R93.reuse ;  /* 0x000000053a297c23 */ /* 0x100fe2000801085d */
[----:B------:R-:W-:-:S02]  /*e150*/  FFMA.FTZ R58, R114, UR5, -R93 ;  /* 0x00000005723a7c23 */ /* 0x000fc4000801085d */
[----:B------:R-:W3:Y:S03]  /*e160*/  MUFU.EX2 R68, R122 ;  /* 0x0000007a00447308 */ /* 0x000ee60000000800 */
[----:B------:R-:W-:Y:S01]  /*e170*/  HMMA.16816.F32 R4, R48, R38, R4 ;  /* 0x000000263004723c */ /* 0x000fe20000001804 */
[----:B------:R4:W5:Y:S01]  /*e180*/  MUFU.EX2 R120, R36 ;  /* 0x0000002400787308 */ /* 0x0009620000000800 */
[----:B--2---:R-:W-:-:S03]  /*e190*/  F2FP.F16.F32.PACK_AB R38, R124, R59 ;  /* 0x0000003b7c26723e */ /* 0x004fc600000000ff */
[----:B------:R-:W2:Y:S03]  /*e1a0*/  MUFU.EX2 R40, R116 ;  /* 0x0000007400287308 */ /* 0x000ea60000000800 */
[----:B------:R-:W-:Y:S01]  /*e1b0*/  HMMA.16816.F32 R28, R48, R42, R28 ;  /* 0x0000002a301c723c */ /* 0x000fe2000000181c */
[--C-:B------:R-:W-:Y:S01]  /*e1c0*/  FFMA.FTZ R43, R110, UR5, -R69.reuse ;  /* 0x000000056e2b7c23 */ /* 0x100fe20008010845 */
[----:B------:R-:W-:Y:S01]  /*e1d0*/  FFMA.FTZ R49, R108, UR5, -R69 ;  /* 0x000000056c317c23 */ /* 0x000fe20008010845 */
[----:B------:R-:W-:Y:S01]  /*e1e0*/  MUFU.EX2 R41, R41 ;  /* 0x0000002900297308 */ /* 0x000fe20000000800 */
[----:B---3--:R-:W-:Y:S01]  /*e1f0*/  F2FP.F16.F32.PACK_AB R37, R68, R117 ;  /* 0x000000754425723e */ /* 0x008fe200000000ff */
[--C-:B------:R-:W-:Y:S01]  /*e200*/  FFMA.FTZ R51, R101, UR5, -R96.reuse ;  /* 0x0000000565337c23 */ /* 0x100fe20008010860 */
[--C-:B------:R-:W-:Y:S01]  /*e210*/  FFMA.FTZ R50, R72, UR5, -R96.reuse ;  /* 0x0000000548327c23 */ /* 0x100fe20008010860 */
[----:B------:R-:W-:Y:S01]  /*e220*/  MUFU.EX2 R58, R58 ;  /* 0x0000003a003a7308 */ /* 0x000fe20000000800 */
[----:B----4-:R-:W-:Y:S01]  /*e230*/  F2FP.F16.F32.PACK_AB R36, R140, R125 ;  /* 0x0000007d8c24723e */ /* 0x010fe200000000ff */
[----:B------:R-:W-:Y:S01]  /*e240*/  FFMA.FTZ R48, R103, UR5, -R96 ;  /* 0x0000000567307c23 */ /* 0x000fe20008010860 */
[----:B-----5:R-:W-:Y:S01]  /*e250*/  F2FP.F16.F32.PACK_AB R39, R251, R120 ;  /* 0x00000078fb27723e */ /* 0x020fe200000000ff */
[----:B------:R-:W-:Y:S01]  /*e260*/  MUFU.EX2 R42, R112 ;  /* 0x00000070002a7308 */ /* 0x000fe20000000800 */
[--C-:B------:R-:W-:Y:S01]  /*e270*/  FFMA.FTZ R72, R94, UR5, -R97.reuse ;  /* 0x000000055e487c23 */ /* 0x100fe20008010861 */
[----:B------:R-:W-:Y:S01]  /*e280*/  FFMA.FTZ R101, R92, UR5, -R97 ;  /* 0x000000055c657c23 */ /* 0x000fe20008010861 */
[----:B------:R-:W-:Y:S01]  /*e290*/  FADD.FTZ R125, R125, R176 ;  /* 0x000000b07d7d7221 */ /* 0x000fe20000010000 */
[----:B------:R-:W3:Y:S01]  /*e2a0*/  MUFU.EX2 R43, R43 ;  /* 0x0000002b002b7308 */ /* 0x000ee20000000800 */
[----:B------:R-:W-:Y:S01]  /*e2b0*/  FADD.FTZ R117, R117, R170 ;  /* 0x000000aa75757221 */ /* 0x000fe20000010000 */
[----:B-1----:R-:W-:Y:S01]  /*e2c0*/  HMMA.16816.F32 R12, R36, R8, R12 ;  /* 0x00000008240c723c */ /* 0x002fe2000000180c */
[----:B------:R-:W-:Y:S01]  /*e2d0*/  FADD.FTZ R140, R140, R125 ;  /* 0x0000007d8c8c7221 */ /* 0x000fe20000010000 */
[----:B------:R-:W1:Y:S01]  /*e2e0*/  MUFU.EX2 R49, R49 ;  /* 0x0000003100317308 */ /* 0x000e620000000800 */
[----:B------:R-:W-:-:S02]  /*e2f0*/  FADD.FTZ R117, R68, R117 ;  /* 0x0000007544757221 */ /* 0x000fc40000010000 */
[----:B------:R-:W-:Y:S01]  /*e300*/  FADD.FTZ R59, R59, R140 ;  /* 0x0000008c3b3b7221 */ /* 0x000fe20000010000 */
[----:B------:R-:W-:Y:S01]  /*e310*/  MUFU.EX2 R48, R48 ;  /* 0x0000003000307308 */ /* 0x000fe20000000800 */
[----:B------:R-:W-:Y:S01]  /*e320*/  FADD.FTZ R120, R120, R117 ;  /* 0x0000007578787221 */ /* 0x000fe20000010000 */
[----:B------:R-:W-:Y:S01]  /*e330*/  HMMA.16816.F32 R16, R36, R10, R16 ;  /* 0x0000000a2410723c */ /* 0x000fe20000001810 */
[----:B------:R-:W-:Y:S01]  /*e340*/  FADD.FTZ R59, R124, R59 ;  /* 0x0000003b7c3b7221 */ /* 0x000fe20000010000 */
[----:B------:R-:W4:Y:S01]  /*e350*/  MUFU.EX2 R51, R51 ;  /* 0x0000003300337308 */ /* 0x000f220000000800 */
[----:B------:R-:W-:-:S03]  /*e360*/  FADD.FTZ R251, R251, R120 ;  /* 0x00000078fbfb7221 */ /* 0x000fc60000010000 */
[----:B------:R-:W5:Y:S02]  /*e370*/  MUFU.EX2 R50, R50 ;  /* 0x0000003200327308 */ /* 0x000f640000000800 */
[C---:B------:R-:W-:Y:S02]  /*e380*/  HMMA.16816.F32 R20, R36.reuse, R52, R20 ;  /* 0x000000342414723c */ /* 0x040fe40000001814 */
[----:B------:R-:W-:Y:S04]  /*e390*/  MUFU.EX2 R72, R72 ;  /* 0x0000004800487308 */ /* 0x000fe80000000800 */
[----:B------:R-:W5:Y:S02]  /*e3a0*/  MUFU.EX2 R101, R101 ;  /* 0x0000006500657308 */ /* 0x000f640000000800 */
[----:B------:R-:W-:Y:S01]  /*e3b0*/  HMMA.16816.F32 R24, R36, R54, R24 ;  /* 0x000000362418723c */ /* 0x000fe20000001818 */
[----:B--2---:R-:W-:Y:S01]  /*e3c0*/  F2FP.F16.F32.PACK_AB R36, R40, R133 ;  /* 0x000000852824723e */ /* 0x004fe200000000ff */
[----:B------:R-:W-:Y:S01]  /*e3d0*/  FADD.FTZ R133, R133, R152 ;  /* 0x0000009885857221 */ /* 0x000fe20000010000 */
[----:B---3--:R-:W-:Y:S01]  /*e3e0*/  F2FP.F16.F32.PACK_AB R37, R43, R42 ;  /* 0x0000002a2b25723e */ /* 0x008fe200000000ff */
[----:B------:R-:W-:Y:S01]  /*e3f0*/  FADD.FTZ R42, R42, R249 ;  /* 0x000000f92a2a7221 */ /* 0x000fe20000010000 */
[----:B------:R-:W-:Y:S01]  /*e400*/  F2FP.F16.F32.PACK_AB R38, R58, R41 ;  /* 0x000000293a26723e */ /* 0x000fe200000000ff */
[----:B------:R-:W-:Y:S01]  /*e410*/  FADD.FTZ R40, R40, R133 ;  /* 0x0000008528287221 */ /* 0x000fe20000010000 */
[----:B-1----:R-:W-:Y:S01]  /*e420*/  F2FP.F16.F32.PACK_AB R39, R49, R0 ;  /* 0x000000003127723e */ /* 0x002fe200000000ff */
[----:B------:R-:W-:Y:S01]  /*e430*/  FADD.FTZ R43, R43, R42 ;  /* 0x0000002a2b2b7221 */ /* 0x000fe20000010000 */
[----:B----4-:R-:W-:Y:S01]  /*e440*/  F2FP.F16.F32.PACK_AB R196, R51, R48 ;  /* 0x0000003033c4723e */ /* 0x010fe200000000ff */
[----:B------:R-:W-:Y:S01]  /*e450*/  FADD.FTZ R41, R41, R40 ;  /* 0x0000002829297221 */ /* 0x000fe20000010000 */
[----:B-----5:R-:W-:Y:S01]  /*e460*/  F2FP.F16.F32.PACK_AB R198, R99, R50 ;  /* 0x0000003263c6723e */ /* 0x020fe200000000ff */
[----:B------:R-:W-:Y:S01]  /*e470*/  FADD.FTZ R0, R0, R43 ;  /* 0x0000002b00007221 */ /* 0x000fe20000010000 */
[----:B------:R-:W-:Y:S01]  /*e480*/  F2FP.F16.F32.PACK_AB R197, R101, R72 ;  /* 0x0000004865c5723e */ /* 0x000fe200000000ff */
[----:B------:R-:W-:Y:S01]  /*e490*/  HMMA.16816.F32 R32, R36, R8, R32 ;  /* 0x000000082420723c */ /* 0x000fe20000001820 */
[----:B------:R-:W-:Y:S01]  /*e4a0*/  FFMA.FTZ R8, R89, UR5, -R93 ;  /* 0x0000000559087c23 */ /* 0x000fe2000801085d */
[----:B------:R-:W-:Y:S01]  /*e4b0*/  FADD.FTZ R49, R49, R0 ;  /* 0x0000000031317221 */ /* 0x000fe20000010000 */
[----:B------:R-:W1:Y:S01]  /*e4c0*/  MUFU.EX2 R89, R95 ;  /* 0x0000005f00597308 */ /* 0x000e620000000800 */
[----:B------:R-:W-:Y:S01]  /*e4d0*/  FADD.FTZ R41, R58, R41 ;  /* 0x000000293a297221 */ /* 0x000fe20000010000 */
[----:B------:R-:W-:Y:S01]  /*e4e0*/  FADD.FTZ R48, R48, R59 ;  /* 0x0000003b30307221 */ /* 0x000fe20000010000 */
[----:B------:R-:W-:-:S02]  /*e4f0*/  FADD.FTZ R72, R72, R251 ;  /* 0x000000fb48487221 */ /* 0x000fc40000010000 */
[----:B------:R-:W-:Y:S01]  /*e500*/  HMMA.16816.F32 R4, R36, R10, R4 ;  /* 0x0000000a2404723c */ /* 0x000fe20000001804 */
[----:B------:R-:W-:Y:S01]  /*e510*/  FADD.FTZ R51, R51, R48 ;  /* 0x0000003033337221 */ /* 0x000fe20000010000 */
[----:B------:R-:W-:-:S03]  /*e520*/  FADD.FTZ R101, R101, R72 ;  /* 0x0000004865657221 */ /* 0x000fc60000010000 */
[----:B------:R-:W-:-:S03]  /*e530*/  FADD.FTZ R50, R50, R51 ;  /* 0x0000003332327221 */ /* 0x000fc60000010000 */
[----:B------:R-:W-:Y:S01]  /*e540*/  HMMA.16816.F32 R44, R36, R52, R44 ;  /* 0x00000034242c723c */ /* 0x000fe2000000182c */
[----:B-1----:R-:W-:Y:S01]  /*e550*/  F2FP.F16.F32.PACK_AB R199, R89, R76 ;  /* 0x0000004c59c7723e */ /* 0x002fe200000000ff */
[----:B------:R-:W-:Y:S01]  /*e560*/  FFMA.FTZ R53, R84, UR5, -R93 ;  /* 0x0000000554357c23 */ /* 0x000fe2000801085d */
[----:B------:R-:W-:Y:S01]  /*e570*/  MUFU.EX2 R52, R8 ;  /* 0x0000000800347308 */ /* 0x000fe20000000800 */
[----:B------:R-:W-:Y:S01]  /*e580*/  FADD.FTZ R76, R76, R101 ;  /* 0x000000654c4c7221 */ /* 0x000fe20000010000 */
[----:B------:R-:W-:-:S03]  /*e590*/  FADD.FTZ R184, R99, R50 ;  /* 0x0000003263b87221 */ /* 0x000fc60000010000 */
[----:B------:R-:W-:Y:S01]  /*e5a0*/  HMMA.16816.F32 R28, R36, R54, R28 ;  /* 0x00000036241c723c */ /* 0x000fe2000000181c */
[----:B------:R-:W-:Y:S01]  /*e5b0*/  FFMA.FTZ R38, R56, UR5, -R69 ;  /* 0x0000000538267c23 */ /* 0x000fe20008010845 */
[----:B------:R-:W1:Y:S01]  /*e5c0*/  MUFU.EX2 R53, R53 ;  /* 0x0000003500357308 */ /* 0x000e620000000800 */
[----:B------:R-:W-:-:S03]  /*e5d0*/  FADD.FTZ R185, R89, R76 ;  /* 0x0000004c59b97221 */ /* 0x000fc60000010000 */
[----:B------:R-:W-:Y:S02]  /*e5e0*/  MUFU.EX2 R36, R70 ;  /* 0x0000004600247308 */ /* 0x000fe40000000800 */
[C---:B------:R-:W-:Y:S01]  /*e5f0*/  HMMA.16816.F32 R208, R196.reuse, R212, R12 ;  /* 0x000000d4c4d0723c */ /* 0x040fe2000000180c */
[--C-:B------:R-:W-:Y:S01]  /*e600*/  FFMA.FTZ R12, R73, UR5, -R69.reuse ;  /* 0x00000005490c7c23 */ /* 0x100fe20008010845 */
[----:B------:R-:W-:Y:S01]  /*e610*/  FFMA.FTZ R15, R60, UR5, -R69 ;  /* 0x000000053c0f7c23 */ /* 0x000fe20008010845 */
[----:B------:R-:W-:Y:S04]  /*e620*/  MUFU.EX2 R38, R38 ;  /* 0x0000002600267308 */ /* 0x000fe80000000800 */
[----:B------:R-:W2:Y:S01]  /*e630*/  MUFU.EX2 R13, R57 ;  /* 0x00000039000d7308 */ /* 0x000ea20000000800 */
[C---:B-1----:R-:W-:Y:S01]  /*e640*/  F2FP.F16.F32.PACK_AB R8, R53.reuse, R52 ;  /* 0x000000343508723e */ /* 0x042fe200000000ff */
[----:B------:R-:W-:Y:S01]  /*e650*/  FADD.FTZ R52, R52, R41 ;  /* 0x0000002934347221 */ /* 0x000fe20000010000 */
[----:B------:R-:W-:Y:S01]  /*e660*/  HMMA.16816.F32 R204, R196, R214, R16 ;  /* 0x000000d6c4cc723c */ /* 0x000fe20000001810 */
[----:B------:R-:W1:Y:S02]  /*e670*/  MUFU.EX2 R37, R85 ;  /* 0x0000005500257308 */ /* 0x000e640000000800 */
[----:B------:R-:W-:-:S02]  /*e680*/  FADD.FTZ R53, R53, R52 ;  /* 0x0000003435357221 */ /* 0x000fc40000010000 */
[----:B------:R-:W-:Y:S03]  /*e690*/  MUFU.EX2 R12, R12 ;  /* 0x0000000c000c7308 */ /* 0x000fe60000000800 */
[----:B------:R-:W-:Y:S01]  /*e6a0*/  HMMA.16816.F32 R200, R196, R224, R20 ;  /* 0x000000e0c4c8723c */ /* 0x000fe20000001814 */
[----:B------:R-:W3:Y:S01]  /*e6b0*/  MUFU.EX2 R15, R15 ;  /* 0x0000000f000f7308 */ /* 0x000ee20000000800 */
[----:B--2---:R-:W-:Y:S01]  /*e6c0*/  F2FP.F16.F32.PACK_AB R9, R13, R38 ;  /* 0x000000260d09723e */ /* 0x004fe200000000ff */
[----:B------:R-:W-:Y:S01]  /*e6d0*/  FADD.FTZ R38, R38, R49 ;  /* 0x0000003126267221 */ /* 0x000fe20000010000 */
[----:B-1----:R-:W-:-:S03]  /*e6e0*/  F2FP.F16.F32.PACK_AB R10, R37, R36 ;  /* 0x00000024250a723e */ /* 0x002fc600000000ff */
[----:B------:R-:W-:Y:S01]  /*e6f0*/  FADD.FTZ R13, R13, R38 ;  /* 0x000000260d0d7221 */ /* 0x000fe20000010000 */
[----:B------:R-:W-:Y:S01]  /*e700*/  FADD.FTZ R36, R36, R53 ;  /* 0x0000003524247221 */ /* 0x000fe20000010000 */
[----:B------:R-:W-:Y:S03]  /*e710*/  HMMA.16816.F32 R196, R196, R226, R24 ;  /* 0x000000e2c4c4723c */ /* 0x000fe60000001818 */
[----:B------:R-:W-:Y:S01]  /*e720*/  FADD.FTZ R182, R37, R36 ;  /* 0x0000002425b67221 */ /* 0x000fe20000010000 */
[----:B---3--:R-:W-:Y:S01]  /*e730*/  F2FP.F16.F32.PACK_AB R11, R15, R12 ;  /* 0x0000000c0f0b723e */ /* 0x008fe200000000ff */
[----:B------:R-:W-:-:S04]  /*e740*/  FADD.FTZ R12, R12, R13 ;  /* 0x0000000d0c0c7221 */ /* 0x000fc80000010000 */
[----:B------:R-:W-:Y:S01]  /*e750*/  FADD.FTZ R183, R15, R12 ;  /* 0x0000000c0fb77221 */ /* 0x000fe20000010000 */
[----:B------:R-:W-:Y:S01]  /*e760*/  MOV R15, R3 ;  /* 0x00000003000f7202 */ /* 0x000fe20000000f00 */
[C---:B------:R-:W-:Y:S08]  /*e770*/  HMMA.16816.F32 R216, R8.reuse, R212, R32 ;  /* 0x000000d408d8723c */ /* 0x040ff00000001820 */
[C---:B------:R-:W-:Y:S08]  /*e780*/  HMMA.16816.F32 R220, R8.reuse, R224, R44 ;  /* 0x000000e008dc723c */ /* 0x040ff0000000182c */
[C---:B------:R-:W-:Y:S08]  /*e790*/  HMMA.16816.F32 R212, R8.reuse, R214, R4 ;  /* 0x000000d608d4723c */ /* 0x040ff00000001804 */
[----:B------:R-:W-:Y:S01]  /*e7a0*/  HMMA.16816.F32 R224, R8, R226, R28 ;  /* 0x000000e208e0723c */ /* 0x000fe2000000181c */
[----:B------:R-:W-:-:S15]  /*e7b0*/  MOV R11, R2 ;  /* 0x00000002000b7202 */ /* 0x000fde0000000f00 */
[----:B------:R-:W-:-:S04]  /*e7c0*/  NOP ;  /* 0x0000000000007918 */ /* 0x000fc80000000000 */
.L_x_707:
        /* <DEDUP_REMOVED lines=22> */
.L_x_714:
[----:B------:R-:W-:Y:S01]  /*e930*/  @!P0 VIADD R141, R186, 0xffffffff ;  /* 0xffffffffba8d8836 */ /* 0x000fe20000000000 */
[----:B------:R-:W-:Y:S01]  /*e940*/  ISETP.GE.AND P2, PT, R158, UR6, PT ;  /* 0x000000069e007c0c */ /* 0x000fe2000bf46270 */
[C---:B------:R-:W-:Y:S01]  /*e950*/  @!P0 VIADD R147, R186.reuse, 0xffffffff ;  /* 0xffffffffba938836 */ /* 0x040fe20000000000 */
[----:B------:R-:W1:Y:S08]  /*e960*/  @!P0 LDC.64 R2, c[0x0][0x3b8] ;  /* 0x0000ee00ff028b82 */ /* 0x000e700000000a00 */
[----:B------:R-:W2:Y:S03]  /*e970*/  @!P0 LDC.64 R130, c[0x0][0x3b8] ;  /* 0x0000ee00ff828b82 */ /* 0x000ea60000000a00 */
[C---:B------:R-:W-:Y:S05]  /*e980*/  @!P2 VIADD R143, R186.reuse, 0xffffffff ;  /* 0xffffffffba8fa836 */ /* 0x040fea0000000000 */
[----:B------:R-:W3:Y:S08]  /*e990*/  @!P2 LDC.64 R136, c[0x0][0x3b8] ;  /* 0x0000ee00ff88ab82 */ /* 0x000ef00000000a00 */
[----:B------:R-:W4:Y:S01]  /*e9a0*/  @!P0 LDC.64 R132, c[0x0][0x3b8] ;  /* 0x0000ee00ff848b82 */ /* 0x000f220000000a00 */
[C---:B-1----:R-:W-:Y:S04]  /*e9b0*/  @!P0 IMAD.WIDE.U32 R138, R141.reuse, R2, RZ ;  /* 0x000000028d8a8225 */ /* 0x042fe800078e00ff */
[----:B------:R-:W-:Y:S01]  /*e9c0*/  @!P0 IMAD R142, R141, R3, R139 ;  /* 0x000000038d8e8224 */ /* 0x000fe200078e028b */
[----:B------:R-:W-:Y:S01]  /*e9d0*/  @!P0 IADD3 R139, PT, PT, R186, -0x1, RZ ;  /* 0xffffffffba8b8810 */ /* 0x000fe20007ffe0ff */
[C---:B------:R-:W-:Y:S02]  /*e9e0*/  @!P0 IMAD.SHL.U32 R151, R138.reuse, 0x80, RZ ;  /* 0x000000808a978824 */ /* 0x040fe400078e00ff */
[C---:B--2---:R-:W-:Y:S01]  /*e9f0*/  @!P0 IMAD.WIDE.U32 R140, R147.reuse, R130, RZ ;  /* 0x00000082938c8225 */ /* 0x044fe200078e00ff */
[----:B------:R-:W-:Y:S02]  /*ea00*/  @!P0 SHF.L.U64.HI R142, R138, 0x7, R142 ;  /* 0x000000078a8e8819 */ /* 0x000fe4000001028e */
[C---:B------:R-:W-:Y:S01]  /*ea10*/  @!P0 LEA R134, P3, R2.reuse, R151, 0x5 ;  /* 0x0000009702868211 */ /* 0x040fe200078628ff */
[----:B------:R-:W-:Y:S02]  /*ea20*/  @!P0 IMAD R138, R147, R131, R141 ;  /* 0x00000083938a8224 */ /* 0x000fe400078e028d */
[----:B------:R-:W-:Y:S01]  /*ea30*/  @!P0 IMAD R131, R131, 0x60, RZ ;  /* 0x0000006083838824 */ /* 0x000fe200078e02ff */
[----:B------:R-:W-:Y:S01]  /*ea40*/  @!P0 LEA.HI.X R142, R2, R142, R3, 0x5, P3 ;  /* 0x0000008e028e8211 */ /* 0x000fe200018f2c03 */
[C---:B---3--:R-:W-:Y:S01]  /*ea50*/  @!P2 IMAD.WIDE.U32 R144, R143.reuse, R136, RZ ;  /* 0x000000888f90a225 */ /* 0x048fe200078e00ff */
[----:B------:R-:W-:Y:S02]  /*ea60*/  @!P0 SHF.L.U64.HI R3, R140, 0x7, R138 ;  /* 0x000000078c038819 */ /* 0x000fe4000001028a */
[----:B------:R-:W-:Y:S01]  /*ea70*/  @!P0 LEA R146, P4, R134, R231, 0x1 ;  /* 0x000000e786928211 */ /* 0x000fe200078808ff */
[----:B------:R-:W-:Y:S01]  /*ea80*/  @!P2 IMAD R136, R143, R137, R145 ;  /* 0x000000898f88a224 */ /* 0x000fe200078e0291 */
[----:B------:R-:W-:Y:S01]  /*ea90*/  @!P2 LEA R138, P5, R144, R231, 0x8 ;  /* 0x000000e7908aa211 */ /* 0x000fe200078a40ff */
[----:B------:R-:W-:Y:S01]  /*eaa0*/  @!P0 IMAD.SHL.U32 R2, R140, 0x80, RZ ;  /* 0x000000808c028824 */ /* 0x000fe200078e00ff */
[-C--:B------:R-:W-:Y:S01]  /*eab0*/  @!P0 LEA.HI.X R147, R134, R235.reuse, R142, 0x1, P4 ;  /* 0x000000eb86938211 */ /* 0x080fe200020f0c8e */
[C---:B----4-:R-:W-:Y:S01]  /*eac0*/  @!P0 IMAD.WIDE.U32 R148, R139.reuse, R132, RZ ;  /* 0x000000848b948225 */ /* 0x050fe200078e00ff */
[----:B------:R-:W-:Y:S03]  /*ead0*/  @!P2 LEA.HI.X R145, R144, R235, R136, 0x8, P5 ;  /* 0x000000eb9091a211 */ /* 0x000fe600028f4488 */
[----:B------:R-:W-:Y:S01]  /*eae0*/  @!P0 IMAD R139, R139, R133, R149 ;  /* 0x000000858b8b8224 */ /* 0x000fe200078e0295 */
[----:B------:R-:W-:Y:S01]  /*eaf0*/  @!P0 SHF.L.U32 R137, R148, 0x7, RZ ;  /* 0x0000000794898819 */ /* 0x000fe200000006ff */
[----:B------:R-:W-:Y:S03]  /*eb00*/  @!P0 IMAD.WIDE.U32 R2, R130, 0x60, R2 ;  /* 0x0000006082028825 */ /* 0x000fe600078e0002 */
[----:B------:R-:W-:Y:S01]  /*eb10*/  @!P0 SHF.L.U64.HI R139, R148, 0x7, R139 ;  /* 0x00000007948b8819 */ /* 0x000fe2000001028b */
[----:B------:R-:W-:Y:S01]  /*eb20*/  @!P0 IMAD.IADD R3, R131, 0x1, R3 ;  /* 0x0000000183038824 */ /* 0x000fe200078e0203 */
[----:B------:R-:W-:Y:S02]  /*eb30*/  @!P0 LEA R140, P3, R132, R137, 0x6 ;  /* 0x00000089848c8211 */ /* 0x000fe400078630ff */
[----:B------:R-:W-:Y:S02]  /*eb40*/  @!P0 LEA R136, P4, R2, R231, 0x1 ;  /* 0x000000e702888211 */ /* 0x000fe400078808ff */
[----:B------:R-:W-:Y:S02]  /*eb50*/  @!P0 LEA.HI.X R132, R132, R139, R133, 0x6, P3 ;  /* 0x0000008b84848211 */ /* 0x000fe400018f3485 */
[----:B------:R-:W-:Y:S02]  /*eb60*/  @!P2 MOV R139, R145 ;  /* 0x00000091008ba202 */ /* 0x000fe40000000f00 */
[----:B------:R-:W-:Y:S02]  /*eb70*/  @!P0 LEA R130, P3, R140, R231, 0x1 ;  /* 0x000000e78c828211 */ /* 0x000fe400078608ff */
[-C--:B------:R-:W-:Y:S01]  /*eb80*/  @!P0 LEA.HI.X R137, R2, R235.reuse, R3, 0x1, P4 ;  /* 0x000000eb02898211 */ /* 0x080fe200020f0c03 */
[----:B------:R-:W-:Y:S01]  /*eb90*/  @!PT LDS RZ, [RZ] ;  /* 0x00000000fffff984 */ /* 0x000fe20000000800 */
[----:B------:R-:W-:Y:S01]  /*eba0*/  @!PT LDS RZ, [RZ] ;  /* 0x00000000fffff984 */ /* 0x000fe20000000800 */
[----:B------:R-:W-:Y:S01]  /*ebb0*/  @!PT LDS RZ, [RZ] ;  /* 0x00000000fffff984 */ /* 0x000fe20000000800 */
[----:B------:R1:W-:Y:S01]  /*ebc0*/  @!P2 LDGSTS.E.BYPASS.LTC128B.128 [R234+0x2000], desc[UR8][R138.64] ;  /* 0x020000008aeaafae */ /* 0x0003e2000b981a08 */
[----:B------:R-:W-:Y:S04]  /*ebd0*/  @!P0 LEA.HI.X R131, R140, R235, R132, 0x1, P3 ;  /* 0x000000eb8c838211 */ /* 0x000fe800018f0c84 */
[----:B------:R1:W-:Y:S05]  /*ebe0*/  @P2 STS.128 [R234+0x2000], RZ ;  /* 0x002000ffea002388 */ /* 0x0003ea0000000c00 */
        /* <DEDUP_REMOVED lines=17> */
.L_x_712:
[----:B------:R-:W-:Y:S04]  /*ed00*/  DEPBAR.LE SB0, 0x0 ;  /* 0x000080000000791a */ /* 0x000fe80000000000 */
[----:B------:R-:W-:Y:S01]  /*ed10*/  BAR.SYNC.DEFER_BLOCKING 0x0 ;  /* 0x0000000000007b1d */ /* 0x000fe20000010000 */
[----:B------:R-:W-:Y:S01]  /*ed20*/  ISETP.GE.AND P0, PT, R158, UR6, PT ;  /* 0x000000069e007c0c */ /* 0x000fe2000bf06270 */
[----:B---3--:R-:W-:Y:S01]  /*ed30*/  IMAD.WIDE.U32 R36, R186, R162, RZ ;  /* 0x000000a2ba247225 */ /* 0x008fe200078e00ff */
[----:B------:R-:W-:Y:S03]  /*ed40*/  LOP3.LUT R193, R236, 0x6, RZ, 0xc0, !PT ;  /* 0x00000006ecc17812 */ /* 0x000fe600078ec0ff */
[----:B------:R-:W-:Y:S01]  /*ed50*/  IMAD R34, R186, R163, R37 ;  /* 0x000000a3ba227224 */ /* 0x000fe200078e0225 */
[----:B------:R-:W-:Y:S02]  /*ed60*/  SHF.L.U32 R2, R36, 0x7, RZ ;  /* 0x0000000724027819 */ /* 0x000fe400000006ff */
[----:B------:R-:W-:Y:S02]  /*ed70*/  LEA R190, R186, R193, 0x7 ;  /* 0x000000c1babe7211 */ /* 0x000fe400078e38ff */
[----:B------:R-:W-:Y:S02]  /*ed80*/  SHF.L.U64.HI R3, R36, 0x7, R34 ;  /* 0x0000000724037819 */ /* 0x000fe40000010222 */
[----:B------:R-:W-:Y:S01]  /*ed90*/  @!P2 LEA R36, P5, R2, R229, 0x1 ;  /* 0x000000e50224a211 */ /* 0x000fe200078a08ff */
[----:B------:R-:W-:Y:S01]  /*eda0*/  @!P0 IMAD R35, R163, 0x60, RZ ;  /* 0x00000060a3238824 */ /* 0x000fe200078e02ff */
[-C--:B------:R-:W-:Y:S02]  /*edb0*/  @!P0 LEA R42, P4, R162, R2.reuse, 0x5 ;  /* 0x00000002a22a8211 */ /* 0x080fe400078828ff */
[----:B------:R-:W-:Y:S02]  /*edc0*/  @!P2 LEA.HI.X R37, R2, R233, R3, 0x1, P5 ;  /* 0x000000e90225a211 */ /* 0x000fe400028f0c03 */
[--C-:B------:R-:W-:Y:S02]  /*edd0*/  @!P0 LEA.HI.X R34, R162, R3, R163.reuse, 0x5, P4 ;  /* 0x00000003a2228211 */ /* 0x100fe400020f2ca3 */
[----:B------:R-:W-:Y:S02]  /*ede0*/  @!P0 LEA R40, P4, R42, R229, 0x1 ;  /* 0x000000e52a288211 */ /* 0x000fe400078808ff */
[----:B------:R-:W-:Y:S01]  /*edf0*/  @!P0 LEA R46, P3, R162, R2, 0x6 ;  /* 0x00000002a22e8211 */ /* 0x000fe200078630ff */
[----:B------:R-:W-:Y:S01]  /*ee00*/  @!PT LDS RZ, [RZ] ;  /* 0x00000000fffff984 */ /* 0x000fe20000000800 */
[----:B------:R-:W-:Y:S01]  /*ee10*/  @!PT LDS RZ, [RZ] ;  /* 0x00000000fffff984 */ /* 0x000fe20000000800 */
[----:B------:R-:W-:Y:S01]  /*ee20*/  @!PT LDS RZ, [RZ] ;  /* 0x00000000fffff984 */ /* 0x000fe20000000800 */
[----:B------:R-:W-:Y:S01]  /*ee30*/  @!P2 LDGSTS.E.BYPASS.LTC128B.128 [R234+0x4000], desc[UR8][R36.64] ;  /* 0x0400000024eaafae */ /* 0x000fe2000b981a08 */
[----:B------:R-:W-:Y:S02]  /*ee40*/  @!P0 LEA.HI.X R41, R42, R233, R34, 0x1, P4 ;  /* 0x000000e92a298211 */ /* 0x000fe400020f0c22 */
[C---:B------:R-:W-:Y:S01]  /*ee50*/  @!P0 LEA.HI.X R44, R162.reuse, R3, R163, 0x6, P3 ;  /* 0x00000003a22c8211 */ /* 0x040fe200018f34a3 */
[----:B------:R-:W-:Y:S01]  /*ee60*/  @!P0 IMAD.WIDE.U32 R2, R162, 0x60, R2 ;  /* 0x00000060a2028825 */ /* 0x000fe200078e0002 */
[----:B------:R-:W-:Y:S02]  /*ee70*/  @!P0 LEA R38, P3, R46, R229, 0x1 ;  /* 0x000000e52e268211 */ /* 0x000fe400078608ff */
[----:B------:R-:W-:Y:S01]  /*ee80*/  IADD3 R161, PT, PT, R190, 0x20, RZ ;  /* 0x00000020bea17810 */ /* 0x000fe20007ffe0ff */
[----:B------:R-:W-:Y:S01]  /*ee90*/  @P2 STS.128 [R234+0x4000], RZ ;  /* 0x004000ffea002388 */ /* 0x000fe20000000c00 */
[----:B------:R-:W-:Y:S02]  /*eea0*/  @!P0 LEA.HI.X R39, R46, R233, R44, 0x1, P3 ;  /* 0x000000e92e278211 */ /* 0x000fe400018f0c2c */
[C---:B------:R-:W-:Y:S02]  /*eeb0*/  @!P0 LEA R34, P3, R2.reuse, R229, 0x1 ;  /* 0x000000e502228211 */ /* 0x040fe400078608ff */
[----:B------:R-:W-:Y:S02]  /*eec0*/  @!P0 IADD3 R35, PT, PT, R35, R3, RZ ;  /* 0x0000000323238210 */ /* 0x000fe40007ffe0ff */
[----:B------:R-:W-:Y:S01]  /*eed0*/  I2FP.F32.U32 R161, R161 ;  /* 0x000000a100a17245 */ /* 0x000fe20000201000 */
[----:B------:R-:W-:Y:S01]  /*eee0*/  @P0 STS.128 [R234+0x4800], RZ ;  /* 0x004800ffea000388 */ /* 0x000fe20000000c00 */
[----:B------:R-:W-:Y:S02]  /*eef0*/  @!P0 LEA.HI.X R35, R2, R233, R35, 0x1, P3 ;  /* 0x000000e902238211 */ /* 0x000fe400018f0c23 */
[C---:B------:R-:W-:Y:S02]  /*ef00*/  IADD3 R192, PT, PT, R190.reuse, 0x28, RZ ;  /* 0x00000028bec07810 */ /* 0x040fe40007ffe0ff */
[C---:B------:R-:W-:Y:S02]  /*ef10*/  IADD3 R181, PT, PT, R190.reuse, 0x29, RZ ;  /* 0x00000029beb57810 */ /* 0x040fe40007ffe0ff */
[----:B------:R-:W-:Y:S01]  /*ef20*/  IADD3 R194, PT, PT, R190, 0x70, RZ ;  /* 0x00000070bec27810 */ /* 0x000fe20007ffe0ff */
[----:B------:R-:W-:Y:S01]  /*ef30*/  @!PT LDS RZ, [RZ] ;  /* 0x00000000fffff984 */ /* 0x000fe20000000800 */
[----:B------:R-:W-:Y:S01]  /*ef40*/  @!PT LDS RZ, [RZ] ;  /* 0x00000000fffff984 */ /* 0x000fe20000000800 */
[----:B------:R-:W-:Y:S01]  /*ef50*/  @!PT LDS RZ, [RZ] ;  /* 0x00000000fffff984 */ /* 0x000fe20000000800 */
[----:B------:R-:W-:Y:S01]  /*ef60*/  @!P0 LDGSTS.E.BYPASS.LTC128B.128 [R234+0x4800], desc[UR8][R40.64] ;  /* 0x0480000028ea8fae */ /* 0x000fe2000b981a08 */
[----:B------:R-:W-:Y:S07]  /*ef70*/  ISETP.NE.AND P3, PT, R186, RZ, PT ;  /* 0x000000ffba00720c */ /* 0x000fee0003f65270 */
        /* <DEDUP_REMOVED lines=12> */
[----:B------:R-:W-:Y:S08]  /*f040*/  LDSM.16.M88.4 R168, [R159+0x2000] ;  /* 0x002000009fa8783b */ /* 0x000ff00000000200 */
[----:B------:R-:W-:Y:S08]  /*f050*/  LDSM.16.M88.4 R144, [R156] ;  /* 0x000000009c90783b */ /* 0x000ff00000000200 */
[----:B------:R-:W-:Y:S08]  /*f060*/  LDSM.16.M88.4 R148, [R157+0x2000] ;  /* 0x002000009d94783b */ /* 0x000ff00000000200 */
[----:B------:R-:W-:Y:S08]  /*f070*/  LDSM.16.M88.4 R152, [R160+0x1000] ;  /* 0x00100000a098783b */ /* 0x000ff00000000200 */
[----:B------:R-:W-:Y:S08]  /*f080*/  LDSM.16.M88.4 R132, [R156+0x1000] ;  /* 0x001000009c84783b */ /* 0x000ff00000000200 */
[----:B------:R-:W-:Y:S08]  /*f090*/  LDSM.16.M88.4 R172, [R159+0x2400] ;  /* 0x002400009fac783b */ /* 0x000ff00000000200 */
[----:B------:R-:W-:Y:S08]  /*f0a0*/  LDSM.16.M88.4 R64, [R159+0x2c00] ;  /* 0x002c00009f40783b */ /* 0x000ff00000000200 */
[----:B------:R-:W-:Y:S08]  /*f0b0*/  LDSM.16.M88.4 R60, [R157+0x2c00] ;  /* 0x002c00009d3c783b */ /* 0x000ff00000000200 */
[----:B------:R-:W-:Y:S08]  /*f0c0*/  LDSM.16.M88.4 R80, [R159+0x3000] ;  /* 0x003000009f50783b */ /* 0x000ff00000000200 */
[----:B------:R-:W-:Y:S08]  /*f0d0*/  LDSM.16.M88.4 R76, [R157+0x3000] ;  /* 0x003000009d4c783b */ /* 0x000ff00000000200 */
[----:B------:R-:W2:Y:S02]  /*f0e0*/  LDSM.16.M88.4 R96, [R159+0x3400] ;  /* 0x003400009f60783b */ /* 0x000ea40000000200 */
[C---:B--2---:R-:W-:Y:S08]  /*f0f0*/  HMMA.16816.F32 R92, R140.reuse, R96, RZ ;  /* 0x000000608c5c723c */ /* 0x044ff000000018ff */
[C---:B------:R-:W-:Y:S08]  /*f100*/  HMMA.16816.F32 R164, R140.reuse, R168, RZ ;  /* 0x000000a88ca4723c */ /* 0x040ff000000018ff */
[C---:B------:R-:W-:Y:S08]  /*f110*/  HMMA.16816.F32 R84, R140.reuse, R80, RZ ;  /* 0x000000508c54723c */ /* 0x040ff000000018ff */
[----:B------:R-:W-:Y:S08]  /*f120*/  HMMA.16816.F32 R100, R140, R82, RZ ;  /* 0x000000528c64723c */ /* 0x000ff000000018ff */
[C---:B------:R-:W-:Y:S08]  /*f130*/  HMMA.16816.F32 R164, R144.reuse, R148, R164 ;  /* 0x0000009490a4723c */ /* 0x040ff000000018a4 */
[C---:B------:R-:W-:Y:S08]  /*f140*/  HMMA.16816.F32 R84, R144.reuse, R76, R84 ;  /* 0x0000004c9054723c */ /* 0x040ff00000001854 */
[----:B------:R-:W-:Y:S03]  /*f150*/  HMMA.16816.F32 R100, R144, R78, R100 ;  /* 0x0000004e9064723c */ /* 0x000fe60000001864 */
[----:B------:R-:W-:Y:S01]  /*f160*/  FMUL.FTZ R0, R164, UR5 ;  /* 0x00000005a4007c20 */ /* 0x000fe20008410000 */
[----:B------:R-:W-:Y:S01]  /*f170*/  FMUL.FTZ R4, R166, UR5 ;  /* 0x00000005a6047c20 */ /* 0x000fe20008410000 */
[----:B------:R-:W-:Y:S01]  /*f180*/  FMUL.FTZ R130, R165, UR5 ;  /* 0x00000005a5827c20 */ /* 0x000fe20008410000 */
[----:B------:R-:W-:Y:S02]  /*f190*/  FMUL.FTZ R129, R167, UR5 ;  /* 0x00000005a7817c20 */ /* 0x000fe40008410000 */
[----:B------:R-:W2:Y:S01]  /*f1a0*/  LDSM.16.M88.4 R164, [R157+0x2400] ;  /* 0x002400009da4783b */ /* 0x000ea20000000200 */
[----:B------:R3:W-:Y:S01]  /*f1b0*/  MUFU.TANH R7, R130 ;  /* 0x0000008200077308 */ /* 0x0007e20000002400 */
[----:B------:R-:W-:Y:S09]  /*f1c0*/  HMMA.16816.F32 R136, R152, R168, RZ ;  /* 0x000000a89888723c */ /* 0x000ff200000018ff */
[----:B------:R4:W-:Y:S01]  /*f1d0*/  MUFU.TANH R8, R129 ;  /* 0x0000008100087308 */ /* 0x0009e20000002400 */
[-C--:B------:R-:W-:Y:S09]  /*f1e0*/  HMMA.16816.F32 R176, R140, R170.reuse, RZ ;  /* 0x000000aa8cb0723c */ /* 0x080ff200000018ff */
[----:B------:R-:W5:Y:S01]  /*f1f0*/  MUFU.TANH R0, R0 ;  /* 0x0000000000007308 */ /* 0x000f620000002400 */
[----:B------:R-:W-:Y:S09]  /*f200*/  HMMA.16816.F32 R168, R152, R170, RZ ;  /* 0x000000aa98a8723c */ /* 0x000ff200000018ff */
[----:B------:R-:W5:Y:S01]  /*f210*/  MUFU.TANH R4, R4 ;  /* 0x0000000400047308 */ /* 0x000f620000002400 */
[----:B------:R-:W-:Y:S08]  /*f220*/  HMMA.16816.F32 R136, R132, R148, R136 ;  /* 0x000000948488723c */ /* 0x000ff00000001888 */
[-C--:B------:R-:W-:Y:S08]  /*f230*/  HMMA.16816.F32 R176, R144, R150.reuse, R176 ;  /* 0x0000009690b0723c */ /* 0x080ff000000018b0 */
[----:B------:R-:W-:Y:S04]  /*f240*/  HMMA.16816.F32 R168, R132, R150, R168 ;  /* 0x0000009684a8723c */ /* 0x000fe800000018a8 */
[----:B------:R-:W-:Y:S01]  /*f250*/  FMUL.FTZ R118, R137, UR5 ;  /* 0x0000000589767c20 */ /* 0x000fe20008410000 */
[----:B------:R-:W-:Y:S01]  /*f260*/  FMUL.FTZ R126, R139, UR5 ;  /* 0x000000058b7e7c20 */ /* 0x000fe20008410000 */
[----:B------:R-:W-:Y:S01]  /*f270*/  FMUL.FTZ R5, R136, UR5 ;  /* 0x0000000588057c20 */ /* 0x000fe20008410000 */
[----:B------:R-:W-:Y:S01]  /*f280*/  FMUL.FTZ R6, R138, UR5 ;  /* 0x000000058a067c20 */ /* 0x000fe20008410000 */
[----:B------:R1:W-:Y:S01]  /*f290*/  MUFU.TANH R9, R118 ;  /* 0x0000007600097308 */ /* 0x0003e20000002400 */
[C---:B------:R-:W-:Y:S03]  /*f2a0*/  HMMA.16816.F32 R148, R140.reuse, R172, RZ ;  /* 0x000000ac8c94723c */ /* 0x040fe600000018ff */
[----:B------:R-:W-:Y:S01]  /*f2b0*/  FMUL.FTZ R131, R178, UR5 ;  /* 0x00000005b2837c20 */ /* 0x000fe20008410000 */
[----:B------:R-:W-:Y:S05]  /*f2c0*/  FMUL.FTZ R122, R176, UR5 ;  /* 0x00000005b07a7c20 */ /* 0x000fea0008410000 */
[----:B------:R-:W-:Y:S01]  /*f2d0*/  MUFU.TANH R12, R131 ;  /* 0x00000083000c7308 */ /* 0x000fe20000002400 */
[----:B------:R-:W-:Y:S01]  /*f2e0*/  HMMA.16816.F32 R68, R140, R66, RZ ;  /* 0x000000428c44723c */ /* 0x000fe200000018ff */
[----:B---3--:R-:W-:Y:S01]  /*f2f0*/  FMUL.FTZ R130, R168, UR5 ;  /* 0x00000005a8827c20 */ /* 0x008fe20008410000 */
[----:B----4-:R-:W-:Y:S07]  /*f300*/  FMUL.FTZ R129, R170, UR5 ;  /* 0x00000005aa817c20 */ /* 0x010fee0008410000 */
[----:B------:R3:W-:Y:S01]  /*f310*/  MUFU.TANH R13, R130 ;  /* 0x00000082000d7308 */ /* 0x0007e20000002400 */
[----:B------:R-:W-:Y:S03]  /*f320*/  HMMA.16816.F32 R136, R152, R172, RZ ;  /* 0x000000ac9888723c */ /* 0x000fe600000018ff */
[----:B-1----:R-:W-:Y:S06]  /*f330*/  FMUL.FTZ R118, R169, UR5 ;  /* 0x00000005a9767c20 */ /* 0x002fec0008410000 */
[----:B------:R1:W-:Y:S01]  /*f340*/  MUFU.TANH R14, R129 ;  /* 0x00000081000e7308 */ /* 0x0003e20000002400 */
[C---:B--2---:R-:W-:Y:S09]  /*f350*/  HMMA.16816.F32 R148, R144.reuse, R164, R148 ;  /* 0x000000a49094723c */ /* 0x044ff20000001894 */
[----:B------:R2:W-:Y:S01]  /*f360*/  MUFU.TANH R10, R126 ;  /* 0x0000007e000a7308 */ /* 0x0005e20000002400 */
[----:B------:R-:W-:Y:S03]  /*f370*/  HMMA.16816.F32 R68, R144, R62, R68 ;  /* 0x0000003e9044723c */ /* 0x000fe60000001844 */
[----:B---3--:R-:W-:Y:S02]  /*f380*/  FMUL.FTZ R130, R171, UR5 ;  /* 0x00000005ab827c20 */ /* 0x008fe40008410000 */
[----:B------:R-:W3:Y:S04]  /*f390*/  LDSM.16.M88.4 R168, [R159+0x2800] ;  /* 0x002800009fa8783b */ /* 0x000ee80000000200 */
[----:B------:R4:W-:Y:S01]  /*f3a0*/  MUFU.TANH R18, R130 ;  /* 0x0000008200127308 */ /* 0x0009e20000002400 */
[----:B------:R-:W-:Y:S05]  /*f3b0*/  HMMA.16816.F32 R136, R132, R164, R136 ;  /* 0x000000a48488723c */ /* 0x000fea0000001888 */
[----:B-1----:R-:W-:Y:S01]  /*f3c0*/  FMUL.FTZ R129, R150, UR5 ;  /* 0x0000000596817c20 */ /* 0x002fe20008410000 */
[----:B------:R-:W-:Y:S03]  /*f3d0*/  FMUL.FTZ R131, R148, UR5 ;  /* 0x0000000594837c20 */ /* 0x000fe60008410000 */
[----:B------:R1:W-:Y:S01]  /*f3e0*/  MUFU.TANH R11, R122 ;  /* 0x0000007a000b7308 */ /* 0x0003e20000002400 */
[-C--:B------:R-:W-:Y:S03]  /*f3f0*/  HMMA.16816.F32 R56, R152, R64.reuse, RZ ;  /* 0x000000409838723c */ /* 0x080fe600000018ff */
[----:B--2---:R-:W-:Y:S06]  /*f400*/  FMUL.FTZ R126, R177, UR5 ;  /* 0x00000005b17e7c20 */ /* 0x004fec0008410000 */
[----:B------:R2:W-:Y:S01]  /*f410*/  MUFU.TANH R20, R129 ;  /* 0x0000008100147308 */ /* 0x0005e20000002400 */
[----:B------:R-:W-:Y:S02]  /*f420*/  HMMA.16816.F32 R72, R140, R64, RZ ;  /* 0x000000408c48723c */ /* 0x000fe400000018ff */
[----:B----4-:R-:W-:Y:S07]  /*f430*/  FMUL.FTZ R130, R149, UR5 ;  /* 0x0000000595827c20 */ /* 0x010fee0008410000 */
[----:B------:R4:W-:Y:S01]  /*f440*/  MUFU.TANH R15, R126 ;  /* 0x0000007e000f7308 */ /* 0x0009e20000002400 */
[----:B------:R-:W-:Y:S03]  /*f450*/  HMMA.16816.F32 R64, R152, R66, RZ ;  /* 0x000000429840723c */ /* 0x000fe600000018ff */
[----:B-1----:R-:W-:Y:S06]  /*f460*/  FMUL.FTZ R122, R179, UR5 ;  /* 0x00000005b37a7c20 */ /* 0x002fec0008410000 */
[----:B------:R1:W-:Y:S01]  /*f470*/  MUFU.TANH R17, R118 ;  /* 0x0000007600117308 */ /* 0x0003e20000002400 */
[-C--:B------:R-:W-:Y:S03]  /*f480*/  HMMA.16816.F32 R176, R140, R174.reuse, RZ ;  /* 0x000000ae8cb0723c */ /* 0x080fe600000018ff */
[----:B--2---:R-:W-:Y:S02]  /*f490*/  FMUL.FTZ R129, R151, UR5 ;  /* 0x0000000597817c20 */ /* 0x004fe40008410000 */
[----:B------:R-:W2:Y:S04]  /*f4a0*/  LDSM.16.M88.4 R148, [R157+0x2800] ;  /* 0x002800009d94783b */ /* 0x000ea80000000200 */
[----:B------:R5:W-:Y:S01]  /*f4b0*/  MUFU.TANH R16, R122 ;  /* 0x0000007a00107308 */ /* 0x000be20000002400 */
[----:B------:R-:W-:Y:S02]  /*f4c0*/  HMMA.16816.F32 R172, R152, R174, RZ ;  /* 0x000000ae98ac723c */ /* 0x000fe400000018ff */
[----:B----4-:R-:W-:Y:S07]  /*f4d0*/  FMUL.FTZ R126, R136, UR5 ;  /* 0x00000005887e7c20 */ /* 0x010fee0008410000 */
[----:B------:R4:W-:Y:S01]  /*f4e0*/  MUFU.TANH R21, R126 ;  /* 0x0000007e00157308 */ /* 0x0009e20000002400 */
[----:B------:R-:W-:Y:S05]  /*f4f0*/  HMMA.16816.F32 R64, R132, R62, R64 ;  /* 0x0000003e8440723c */ /* 0x000fea0000001840 */
[----:B-1----:R-:W-:Y:S01]  /*f500*/  FMUL.FTZ R118, R137, UR5 ;  /* 0x0000000589767c20 */ /* 0x002fe20008410000 */
[----:B------:R-:W-:Y:S03]  /*f510*/  FMUL.FTZ R63, R69, UR5 ;  /* 0x00000005453f7c20 */ /* 0x000fe60008410000 */
[----:B------:R1:W-:Y:S01]  /*f520*/  MUFU.TANH R19, R131 ;  /* 0x0000008300137308 */ /* 0x0003e20000002400 */
[-C--:B------:R-:W-:Y:S05]  /*f530*/  HMMA.16816.F32 R176, R144, R166.reuse, R176 ;  /* 0x000000a690b0723c */ /* 0x080fea00000018b0 */
[----:B-----5:R-:W-:Y:S04]  /*f540*/  FMUL.FTZ R122, R138, UR5 ;  /* 0x000000058a7a7c20 */ /* 0x020fe80008410000 */
[----:B------:R5:W-:Y:S01]  /*f550*/  MUFU.TANH R23, R130 ;  /* 0x0000008200177308 */ /* 0x000be20000002400 */
[----:B------:R-:W-:Y:S04]  /*f560*/  HMMA.16816.F32 R172, R132, R166, R172 ;  /* 0x000000a684ac723c */ /* 0x000fe800000018ac */
[----:B----4-:R-:W-:Y:S01]  /*f570*/  FMUL.FTZ R126, R139, UR5 ;  /* 0x000000058b7e7c20 */ /* 0x010fe20008410000 */
[----:B------:R-:W-:Y:S01]  /*f580*/  FMUL.FTZ R62, R66, UR5 ;  /* 0x00000005423e7c20 */ /* 0x000fe20008410000 */
[----:B------:R-:W-:Y:S03]  /*f590*/  FMUL.FTZ R66, R67, UR5 ;  /* 0x0000000543427c20 */ /* 0x000fe60008410000 */
[----:B------:R4:W-:Y:S01]  /*f5a0*/  MUFU.TANH R24, R129 ;  /* 0x0000008100187308 */ /* 0x0009e20000002400 */
[----:B------:R-:W-:Y:S01]  /*f5b0*/  FMUL.FTZ R67, R84, UR5 ;  /* 0x0000000554437c20 */ /* 0x000fe20008410000 */
[----:B---3--:R-:W-:Y:S03]  /*f5c0*/  HMMA.16816.F32 R136, R152, R168, RZ ;  /* 0x000000a89888723c */ /* 0x008fe600000018ff */
[----:B-1----:R-:W-:Y:S01]  /*f5d0*/  FMUL.FTZ R131, R178, UR5 ;  /* 0x00000005b2837c20 */ /* 0x002fe20008410000 */
[----:B------:R-:W-:Y:S04]  /*f5e0*/  FMUL.FTZ R65, R65, UR5 ;  /* 0x0000000541417c20 */ /* 0x000fe80008410000 */
[----:B------:R1:W-:Y:S01]  /*f5f0*/  MUFU.TANH R25, R118 ;  /* 0x0000007600197308 */ /* 0x0003e20000002400 */
[-C--:B------:R-:W-:Y:S05]  /*f600*/  HMMA.16816.F32 R56, R132, R60.reuse, R56 ;  /* 0x0000003c8438723c */ /* 0x080fea0000001838 */
[----:B-----5:R-:W-:Y:S04]  /*f610*/  FMUL.FTZ R130, R172, UR5 ;  /* 0x00000005ac827c20 */ /* 0x020fe80008410000 */
[----:B------:R-:W-:Y:S01]  /*f620*/  MUFU.TANH R28, R131 ;  /* 0x00000083001c7308 */ /* 0x000fe20000002400 */
[----:B------:R-:W-:Y:S01]  /*f630*/  FMUL.FTZ R34, R175, UR5 ;  /* 0x00000005af227c20 */ /* 0x000fe20008410000 */
[----:B----4-:R-:W-:Y:S01]  /*f640*/  FMUL.FTZ R129, R174, UR5 ;  /* 0x00000005ae817c20 */ /* 0x010fe20008410000 */
[----:B------:R-:W-:Y:S04]  /*f650*/  HMMA.16816.F32 R72, R144, R60, R72 ;  /* 0x0000003c9048723c */ /* 0x000fe80000001848 */
[----:B------:R-:W-:Y:S03]  /*f660*/  FMUL.FTZ R61, R64, UR5 ;  /* 0x00000005403d7c20 */ /* 0x000fe60008410000 */
[----:B------:R-:W-:Y:S01]  /*f670*/  MUFU.TANH R29, R130 ;  /* 0x00000082001d7308 */ /* 0x000fe20000002400 */
[----:B------:R-:W-:Y:S01]  /*f680*/  FMUL.FTZ R64, R71, UR5 ;  /* 0x0000000547407c20 */ /* 0x000fe20008410000 */
[----:B-1----:R-:W-:Y:S01]  /*f690*/  FMUL.FTZ R118, R173, UR5 ;  /* 0x00000005ad767c20 */ /* 0x002fe20008410000 */
[----:B--2---:R-:W-:Y:S07]  /*f6a0*/  HMMA.16816.F32 R136, R132, R148, R136 ;  /* 0x000000948488723c */ /* 0x004fee0000001888 */
[----:B------:R1:W-:Y:S01]  /*f6b0*/  MUFU.TANH R30, R129 ;  /* 0x00000081001e7308 */ /* 0x0003e20000002400 */
[----:B------:R-:W-:Y:S01]  /*f6c0*/  FMUL.FTZ R71, R85, UR5 ;  /* 0x0000000555477c20 */ /* 0x000fe20008410000 */
[----:B------:R-:W-:Y:S01]  /*f6d0*/  FMUL.FTZ R60, R70, UR5 ;  /* 0x00000005463c7c20 */ /* 0x000fe20008410000 */
[-C--:B------:R-:W-:Y:S03]  /*f6e0*/  HMMA.16816.F32 R52, R140, R170.reuse, RZ ;  /* 0x000000aa8c34723c */ /* 0x080fe600000018ff */
[----:B------:R-:W-:Y:S04]  /*f6f0*/  FMUL.FTZ R57, R57, UR5 ;  /* 0x0000000539397c20 */ /* 0x000fe80008410000 */
[----:B------:R2:W-:Y:S01]  /*f700*/  MUFU.TANH R33, R118 ;  /* 0x0000007600217308 */ /* 0x0005e20000002400 */
[----:B------:R-:W-:Y:S02]  /*f710*/  HMMA.16816.F32 R48, R152, R170, RZ ;  /* 0x000000aa9830723c */ /* 0x000fe400000018ff */
[----:B------:R-:W-:Y:S01]  /*f720*/  FMUL.FTZ R37, R136, UR5 ;  /* 0x0000000588257c20 */ /* 0x000fe20008410000 */
[----:B------:R-:W-:Y:S06]  /*f730*/  FMUL.FTZ R38, R138, UR5 ;  /* 0x000000058a267c20 */ /* 0x000fec0008410000 */
[----:B------:R3:W-:Y:S01]  /*f740*/  MUFU.TANH R22, R122 ;  /* 0x0000007a00167308 */ /* 0x0007e20000002400 */
[----:B------:R-:W-:Y:S01]  /*f750*/  FMUL.FTZ R41, R137, UR5 ;  /* 0x0000000589297c20 */ /* 0x000fe20008410000 */
[----:B-1----:R-:W1:Y:S01]  /*f760*/  LDSM.16.M88.4 R128, [R159+0x3800] ;  /* 0x003800009f80783b */ /* 0x002e620000000200 */
[----:B------:R-:W-:Y:S01]  /*f770*/  FMUL.FTZ R42, R139, UR5 ;  /* 0x000000058b2a7c20 */ /* 0x000fe20008410000 */
[----:B------:R-:W-:Y:S06]  /*f780*/  HMMA.16816.F32 R164, R140, R168, RZ ;  /* 0x000000a88ca4723c */ /* 0x000fec00000018ff */
[----:B------:R4:W-:Y:S01]  /*f790*/  MUFU.TANH R26, R126 ;  /* 0x0000007e001a7308 */ /* 0x0009e20000002400 */
[----:B--2---:R-:W2:Y:S01]  /*f7a0*/  LDSM.16.M88.4 R116, [R159+0x3c00] ;  /* 0x003c00009f74783b */ /* 0x004ea20000000200 */
[-C--:B------:R-:W-:Y:S08]  /*f7b0*/  HMMA.16816.F32 R52, R144, R150.reuse, R52 ;  /* 0x000000969034723c */ /* 0x080ff00000001834 */
[----:B------:R-:W5:Y:S01]  /*f7c0*/  MUFU.TANH R5, R5 ;  /* 0x0000000500057308 */ /* 0x000f620000002400 */
[----:B------:R-:W-:Y:S01]  /*f7d0*/  LDSM.16.M88.4 R136, [R157+0x3800] ;  /* 0x003800009d88783b */ /* 0x000fe20000000200 */
[----:B---3--:R-:W-:Y:S01]  /*f7e0*/  FMUL.FTZ R122, R176, UR5 ;  /* 0x00000005b07a7c20 */ /* 0x008fe20008410000 */
[----:B------:R-:W-:Y:S07]  /*f7f0*/  HMMA.16816.F32 R48, R132, R150, R48 ;  /* 0x000000968430723c */ /* 0x000fee0000001830 */
[----:B------:R3:W-:Y:S01]  /*f800*/  MUFU.TANH R27, R122 ;  /* 0x0000007a001b7308 */ /* 0x0007e20000002400 */
[----:B----4-:R-:W-:Y:S01]  /*f810*/  FMUL.FTZ R126, R177, UR5 ;  /* 0x00000005b17e7c20 */ /* 0x010fe20008410000 */
[----:B------:R-:W-:Y:S08]  /*f820*/  HMMA.16816.F32 R164, R144, R148, R164 ;  /* 0x0000009490a4723c */ /* 0x000ff000000018a4 */
[----:B------:R-:W-:Y:S01]  /*f830*/  MUFU.TANH R31, R126 ;  /* 0x0000007e001f7308 */ /* 0x000fe20000002400 */
[----:B------:R-:W-:Y:S01]  /*f840*/  FMUL.FTZ R43, R52, UR5 ;  /* 0x00000005342b7c20 */ /* 0x000fe20008410000 */
[----:B------:R-:W-:Y:S01]  /*f850*/  FMUL.FTZ R52, R74, UR5 ;  /* 0x000000054a347c20 */ /* 0x000fe20008410000 */
[----:B------:R-:W-:Y:S01]  /*f860*/  FMUL.FTZ R44, R54, UR5 ;  /* 0x00000005362c7c20 */ /* 0x000fe20008410000 */
[----:B------:R-:W-:Y:S01]  /*f870*/  FMUL.FTZ R54, R58, UR5 ;  /* 0x000000053a367c20 */ /* 0x000fe20008410000 */
[----:B------:R-:W-:Y:S01]  /*f880*/  FMUL.FTZ R58, R59, UR5 ;  /* 0x000000053b3a7c20 */ /* 0x000fe20008410000 */
[----:B------:R-:W-:Y:S01]  /*f890*/  FMUL.FTZ R59, R68, UR5 ;  /* 0x00000005443b7c20 */ /* 0x000fe20008410000 */
[----:B------:R-:W-:Y:S03]  /*f8a0*/  FMUL.FTZ R68, R86, UR5 ;  /* 0x0000000556447c20 */ /* 0x000fe60008410000 */
[----:B------:R-:W4:Y:S01]  /*f8b0*/  MUFU.TANH R6, R6 ;  /* 0x0000000600067308 */ /* 0x000f220000002400 */
[----:B------:R-:W-:Y:S01]  /*f8c0*/  FMUL.FTZ R45, R48, UR5 ;  /* 0x00000005302d7c20 */ /* 0x000fe20008410000 */
[----:B------:R-:W-:Y:S01]  /*f8d0*/  FMUL.FTZ R48, R55, UR5 ;  /* 0x0000000537307c20 */ /* 0x000fe20008410000 */
[----:B------:R-:W-:Y:S01]  /*f8e0*/  FMUL.FTZ R55, R73, UR5 ;  /* 0x0000000549377c20 */ /* 0x000fe20008410000 */
[----:B------:R-:W-:Y:S01]  /*f8f0*/  FMUL.FTZ R46, R50, UR5 ;  /* 0x00000005322e7c20 */ /* 0x000fe20008410000 */
[----:B------:R-:W-:Y:S01]  /*f900*/  FMUL.FTZ R50, R51, UR5 ;  /* 0x0000000533327c20 */ /* 0x000fe20008410000 */
[----:B------:R-:W-:Y:S01]  /*f910*/  FMUL.FTZ R51, R72, UR5 ;  /* 0x0000000548337c20 */ /* 0x000fe20008410000 */
[----:B------:R-:W-:Y:S03]  /*f920*/  FMUL.FTZ R47, R53, UR5 ;  /* 0x00000005352f7c20 */ /* 0x000fe60008410000 */
[----:B------:R-:W-:Y:S01]  /*f930*/  MUFU.TANH R34, R34 ;  /* 0x0000002200227308 */ /* 0x000fe20000002400 */
[----:B------:R-:W-:Y:S01]  /*f940*/  FMUL.FTZ R53, R56, UR5 ;  /* 0x0000000538357c20 */ /* 0x000fe20008410000 */
[----:B------:R-:W-:Y:S01]  /*f950*/  FMUL.FTZ R56, R75, UR5 ;  /* 0x000000054b387c20 */ /* 0x000fe20008410000 */
[----:B---3--:R-:W-:Y:S01]  /*f960*/  FMUL.FTZ R122, R179, UR5 ;  /* 0x00000005b37a7c20 */ /* 0x008fe20008410000 */
[C---:B------:R-:W-:Y:S03]  /*f970*/  HMMA.16816.F32 R72, R152.reuse, R80, RZ ;  /* 0x000000509848723c */ /* 0x040fe600000018ff */
[----:B------:R-:W-:Y:S03]  /*f980*/  FMUL.FTZ R35, R164, UR5 ;  /* 0x00000005a4237c20 */ /* 0x000fe60008410000 */
[----:B------:R1:W3:Y:S01]  /*f990*/  MUFU.TANH R32, R122 ;  /* 0x0000007a00207308 */ /* 0x0002e20000002400 */
[----:B------:R-:W-:Y:S01]  /*f9a0*/  FMUL.FTZ R36, R166, UR5 ;  /* 0x00000005a6247c20 */ /* 0x000fe20008410000 */
[----:B------:R-:W-:Y:S01]  /*f9b0*/  FMUL.FTZ R39, R165, UR5 ;  /* 0x00000005a5277c20 */ /* 0x000fe20008410000 */
[----:B------:R-:W-:Y:S01]  /*f9c0*/  FMUL.FTZ R40, R167, UR5 ;  /* 0x00000005a7287c20 */ /* 0x000fe20008410000 */
[C---:B------:R-:W-:Y:S01]  /*f9d0*/  HMMA.16816.F32 R80, R152.reuse, R82, RZ ;  /* 0x000000529850723c */ /* 0x040fe200000018ff */
[----:B------:R-:W-:Y:S05]  /*f9e0*/  FMUL.FTZ R49, R49, UR5 ;  /* 0x0000000531317c20 */ /* 0x000fea0008410000 */
[----:B------:R-:W3:Y:S02]  /*f9f0*/  MUFU.TANH R35, R35 ;  /* 0x0000002300237308 */ /* 0x000ee40000002400 */
[----:B------:R-:W-:Y:S08]  /*fa00*/  HMMA.16816.F32 R88, R152, R96, RZ ;  /* 0x000000609858723c */ /* 0x000ff000000018ff */
[----:B------:R-:W3:Y:S01]  /*fa10*/  MUFU.TANH R36, R36 ;  /* 0x0000002400247308 */ /* 0x000ee20000002400 */
[C---:B------:R-:W-:Y:S09]  /*fa20*/  HMMA.16816.F32 R72, R132.reuse, R76, R72 ;  /* 0x0000004c8448723c */ /* 0x040ff20000001848 */
[----:B------:R-:W3:Y:S01]  /*fa30*/  MUFU.TANH R37, R37 ;  /* 0x0000002500257308 */ /* 0x000ee20000002400 */
[----:B------:R-:W-:Y:S01]  /*fa40*/  FMUL.FTZ R76, R102, UR5 ;  /* 0x00000005664c7c20 */ /* 0x000fe20008410000 */
[----:B------:R-:W-:Y:S03]  /*fa50*/  HMMA.16816.F32 R80, R132, R78, R80 ;  /* 0x0000004e8450723c */ /* 0x000fe60000001850 */
[----:B------:R-:W-:Y:S05]  /*fa60*/  FMUL.FTZ R79, R101, UR5 ;  /* 0x00000005654f7c20 */ /* 0x000fea0008410000 */
[----:B------:R-:W3:Y:S01]  /*fa70*/  MUFU.TANH R38, R38 ;  /* 0x0000002600267308 */ /* 0x000ee20000002400 */
[-C--:B------:R-:W-:Y:S03]  /*fa80*/  HMMA.16816.F32 R148, R140, R98.reuse, RZ ;  /* 0x000000628c94723c */ /* 0x080fe600000018ff */
[----:B------:R-:W-:Y:S06]  /*fa90*/  FMUL.FTZ R69, R72, UR5 ;  /* 0x0000000548457c20 */ /* 0x000fec0008410000 */
[----:B------:R-:W3:Y:S01]  /*faa0*/  MUFU.TANH R39, R39 ;  /* 0x0000002700277308 */ /* 0x000ee20000002400 */
[----:B------:R-:W-:Y:S01]  /*fab0*/  FMUL.FTZ R72, R87, UR5 ;  /* 0x0000000557487c20 */ /* 0x000fe20008410000 */
[----:B------:R-:W-:Y:S01]  /*fac0*/  FMUL.FTZ R70, R74, UR5 ;  /* 0x000000054a467c20 */ /* 0x000fe20008410000 */
[----:B------:R-:W5:Y:S01]  /*fad0*/  LDSM.16.M88.4 R84, [R157+0x3400] ;  /* 0x003400009d54783b */ /* 0x000f620000000200 */
[----:B------:R-:W-:Y:S01]  /*fae0*/  FMUL.FTZ R74, R75, UR5 ;  /* 0x000000054b4a7c20 */ /* 0x000fe20008410000 */
[----:B------:R-:W-:Y:S01]  /*faf0*/  FMUL.FTZ R75, R100, UR5 ;  /* 0x00000005644b7c20 */ /* 0x000fe20008410000 */
[----:B------:R-:W-:Y:S01]  /*fb00*/  FMUL.FTZ R73, R73, UR5 ;  /* 0x0000000549497c20 */ /* 0x000fe20008410000 */
[----:B------:R-:W-:Y:S03]  /*fb10*/  FMUL.FTZ R77, R80, UR5 ;  /* 0x00000005504d7c20 */ /* 0x000fe60008410000 */
[----:B------:R-:W3:Y:S01]  /*fb20*/  MUFU.TANH R40, R40 ;  /* 0x0000002800287308 */ /* 0x000ee20000002400 */
[----:B------:R-:W-:Y:S01]  /*fb30*/  FMUL.FTZ R80, R103, UR5 ;  /* 0x0000000567507c20 */ /* 0x000fe20008410000 */
[----:B------:R-:W-:Y:S01]  /*fb40*/  FMUL.FTZ R78, R82, UR5 ;  /* 0x00000005524e7c20 */ /* 0x000fe20008410000 */
[----:B------:R-:W4:Y:S01]  /*fb50*/  LDSM.16.M88.4 R100, [R157+0x3c00] ;  /* 0x003c00009d64783b */ /* 0x000f220000000200 */
[----:B------:R-:W-:Y:S06]  /*fb60*/  DEPBAR.LE SB0, 0x0 ;  /* 0x000080000000791a */ /* 0x000fec0000000000 */
[----:B------:R-:W3:Y:S01]  /*fb70*/  MUFU.TANH R41, R41 ;  /* 0x0000002900297308 */ /* 0x000ee20000002400 */
[----:B------:R-:W-:Y:S03]  /*fb80*/  HMMA.16816.F32 R96, R152, R98, RZ ;  /* 0x000000629860723c */ /* 0x000fe600000018ff */
[----:B------:R-:W-:Y:S01]  /*fb90*/  FMUL.FTZ R81, R81, UR5 ;  /* 0x0000000551517c20 */ /* 0x000fe20008410000 */
[----:B------:R-:W-:Y:S05]  /*fba0*/  FMUL.FTZ R82, R83, UR5 ;  /* 0x0000000553527c20 */ /* 0x000fea0008410000 */
[----:B------:R-:W3:Y:S01]  /*fbb0*/  MUFU.TANH R42, R42 ;  /* 0x0000002a002a7308 */ /* 0x000ee20000002400 */
[----:B------:R-:W-:Y:S01]  /*fbc0*/  BAR.SYNC.DEFER_BLOCKING 0x0 ;  /* 0x0000000000007b1d */ /* 0x000fe20000010000 */
[C---:B-1----:R-:W-:Y:S08]  /*fbd0*/  HMMA.16816.F32 R120, R140.reuse, R128, RZ ;  /* 0x000000808c78723c */ /* 0x042ff000000018ff */
[----:B------:R-:W1:Y:S01]  /*fbe0*/  MUFU.TANH R43, R43 ;  /* 0x0000002b002b7308 */ /* 0x000e620000002400 */
[-C--:B--2---:R-:W-:Y:S09]  /*fbf0*/  HMMA.16816.F32 R104, R140, R116.reuse, RZ ;  /* 0x000000748c68723c */ /* 0x084ff200000018ff */
[----:B------:R-:W2:Y:S01]  /*fc00*/  MUFU.TANH R44, R44 ;  /* 0x0000002c002c7308 */ /* 0x000ea20000002400 */
[----:B------:R-:W-:Y:S09]  /*fc10*/  HMMA.16816.F32 R124, R152, R116, RZ ;  /* 0x00000074987c723c */ /* 0x000ff200000018ff */
[----:B------:R-:W2:Y:S01]  /*fc20*/  MUFU.TANH R45, R45 ;  /* 0x0000002d002d7308 */ /* 0x000ea20000002400 */
[C---:B------:R-:W-:Y:S09]  /*fc30*/  HMMA.16816.F32 R108, R140.reuse, R118, RZ ;  /* 0x000000768c6c723c */ /* 0x040ff200000018ff */
[----:B------:R-:W2:Y:S01]  /*fc40*/  MUFU.TANH R46, R46 ;  /* 0x0000002e002e7308 */ /* 0x000ea20000002400 */
[----:B------:R-:W-:Y:S09]  /*fc50*/  HMMA.16816.F32 R112, R140, R130, RZ ;  /* 0x000000828c70723c */ /* 0x000ff200000018ff */
[----:B------:R-:W2:Y:S01]  /*fc60*/  MUFU.TANH R47, R47 ;  /* 0x0000002f002f7308 */ /* 0x000ea20000002400 */
[C---:B------:R-:W-:Y:S09]  /*fc70*/  HMMA.16816.F32 R140, R152.reuse, R128, RZ ;  /* 0x00000080988c723c */ /* 0x040ff200000018ff */
[----:B------:R-:W2:Y:S01]  /*fc80*/  MUFU.TANH R48, R48 ;  /* 0x0000003000307308 */ /* 0x000ea20000002400 */
[----:B------:R-:W-:Y:S09]  /*fc90*/  HMMA.16816.F32 R128, R152, R130, RZ ;  /* 0x000000829880723c */ /* 0x000ff200000018ff */
[----:B------:R-:W2:Y:S01]  /*fca0*/  MUFU.TANH R49, R49 ;  /* 0x0000003100317308 */ /* 0x000ea20000002400 */
[----:B-----5:R-:W-:Y:S09]  /*fcb0*/  HMMA.16816.F32 R92, R144, R84, R92 ;  /* 0x00000054905c723c */ /* 0x020ff2000000185c */
[----:B------:R-:W5:Y:S01]  /*fcc0*/  MUFU.TANH R50, R50 ;  /* 0x0000003200327308 */ /* 0x000f620000002400 */
[----:B------:R-:W-:Y:S09]  /*fcd0*/  HMMA.16816.F32 R96, R132, R86, R96 ;  /* 0x000000568460723c */ /* 0x000ff20000001860 */
[----:B------:R-:W5:Y:S01]  /*fce0*/  MUFU.TANH R51, R51 ;  /* 0x0000003300337308 */ /* 0x000f620000002400 */
[----:B------:R-:W-:Y:S03]  /*fcf0*/  HMMA.16816.F32 R116, R152, R118, RZ ;  /* 0x000000769874723c */ /* 0x000fe600000018ff */
[----:B------:R-:W-:Y:S06]  /*fd00*/  FMUL.FTZ R83, R92, UR5 ;  /* 0x000000055c537c20 */ /* 0x000fec0008410000 */
[----:B------:R-:W5:Y:S01]  /*fd10*/  MUFU.TANH R52, R52 ;  /* 0x0000003400347308 */ /* 0x000f620000002400 */
[C---:B------:R-:W-:Y:S05]  /*fd20*/  HMMA.16816.F32 R120, R144.reuse, R136, R120 ;  /* 0x000000889078723c */ /* 0x040fea0000001878 */
[----:B------:R-:W-:Y:S04]  /*fd30*/  FMUL.FTZ R97, R97, UR5 ;  /* 0x0000000561617c20 */ /* 0x000fe80008410000 */
[----:B------:R-:W5:Y:S01]  /*fd40*/  MUFU.TANH R53, R53 ;  /* 0x0000003500357308 */ /* 0x000f620000002400 */
[-C--:B----4-:R-:W-:Y:S09]  /*fd50*/  HMMA.16816.F32 R104, R144, R100.reuse, R104 ;  /* 0x000000649068723c */ /* 0x090ff20000001868 */
[----:B------:R-:W4:Y:S01]  /*fd60*/  MUFU.TANH R54, R54 ;  /* 0x0000003600367308 */ /* 0x000f220000002400 */
[----:B------:R-:W-:Y:S04]  /*fd70*/  HMMA.16816.F32 R124, R132, R100, R124 ;  /* 0x00000064847c723c */ /* 0x000fe8000000187c */
[----:B------:R-:W-:Y:S05]  /*fd80*/  FMUL.FTZ R100, R122, UR5 ;  /* 0x000000057a647c20 */ /* 0x000fea0008410000 */
[----:B------:R-:W4:Y:S01]  /*fd90*/  MUFU.TANH R55, R55 ;  /* 0x0000003700377308 */ /* 0x000f220000002400 */
[----:B------:R-:W-:Y:S09]  /*fda0*/  HMMA.16816.F32 R108, R144, R102, R108 ;  /* 0x00000066906c723c */ /* 0x000ff2000000186c */
[----:B------:R-:W4:Y:S01]  /*fdb0*/  MUFU.TANH R56, R56 ;  /* 0x0000003800387308 */ /* 0x000f220000002400 */
[C---:B------:R-:W-:Y:S05]  /*fdc0*/  HMMA.16816.F32 R140, R132.reuse, R136, R140 ;  /* 0x00000088848c723c */ /* 0x040fea000000188c */
[----:B------:R-:W-:Y:S04]  /*fdd0*/  FMUL.FTZ R122, R127, UR5 ;  /* 0x000000057f7a7c20 */ /* 0x000fe80008410000 */
[----:B------:R-:W4:Y:S01]  /*fde0*/  MUFU.TANH R57, R57 ;  /* 0x0000003900397308 */ /* 0x000f220000002400 */
[----:B------:R-:W-:Y:S01]  /*fdf0*/  FMUL.FTZ R126, R126, UR5 ;  /* 0x000000057e7e7c20 */ /* 0x000fe20008410000 */
[C---:B------:R-:W-:Y:S03]  /*fe00*/  HMMA.16816.F32 R128, R132.reuse, R138, R128 ;  /* 0x0000008a8480723c */ /* 0x040fe60000001880 */
[----:B------:R-:W-:Y:S05]  /*fe10*/  FMUL.FTZ R127, R109, UR5 ;  /* 0x000000056d7f7c20 */ /* 0x000fea0008410000 */
[----:B------:R-:W4:Y:S01]  /*fe20*/  MUFU.TANH R58, R58 ;  /* 0x0000003a003a7308 */ /* 0x000f220000002400 */
[C---:B------:R-:W-:Y:S03]  /*fe30*/  HMMA.16816.F32 R88, R132.reuse, R84, R88 ;  /* 0x000000548458723c */ /* 0x040fe60000001858 */
[----:B------:R-:W-:Y:S01]  /*fe40*/  FMUL.FTZ R84, R94, UR5 ;  /* 0x000000055e547c20 */ /* 0x000fe20008410000 */
[----:B------:R-:W-:Y:S01]  /*fe50*/  FMUL.FTZ R94, R98, UR5 ;  /* 0x00000005625e7c20 */ /* 0x000fe20008410000 */
[----:B------:R-:W-:Y:S04]  /*fe60*/  FMUL.FTZ R98, R99, UR5 ;  /* 0x0000000563627c20 */ /* 0x000fe80008410000 */
[----:B------:R-:W4:Y:S01]  /*fe70*/  MUFU.TANH R59, R59 ;  /* 0x0000003b003b7308 */ /* 0x000f220000002400 */
[----:B------:R-:W-:Y:S01]  /*fe80*/  FMUL.FTZ R99, R120, UR5 ;  /* 0x0000000578637c20 */ /* 0x000fe20008410000 */
[----:B------:R-:W-:Y:S03]  /*fe90*/  HMMA.16816.F32 R132, R132, R102, R116 ;  /* 0x000000668484723c */ /* 0x000fe60000001874 */
[----:B------:R-:W-:Y:S01]  /*fea0*/  FMUL.FTZ R119, R105, UR5 ;  /* 0x0000000569777c20 */ /* 0x000fe20008410000 */
[----:B------:R-:W-:Y:S01]  /*feb0*/  FMUL.FTZ R120, R107, UR5 ;  /* 0x000000056b787c20 */ /* 0x000fe20008410000 */
[----:B------:R-:W-:Y:S03]  /*fec0*/  IADD3 R105, PT, PT, R190, 0x1, RZ ;  /* 0x00000001be697810 */ /* 0x000fe60007ffe0ff */
[----:B------:R-:W4:Y:S01]  /*fed0*/  MUFU.TANH R60, R60 ;  /* 0x0000003c003c7308 */ /* 0x000f220000002400 */
[----:B------:R-:W-:Y:S01]  /*fee0*/  I2FP.F32.U32 R107, R190 ;  /* 0x000000be006b7245 */ /* 0x000fe20000201000 */
[----:B------:R-:W-:Y:S01]  /*fef0*/  FMUL.FTZ R116, R106, UR5 ;  /* 0x000000056a747c20 */ /* 0x000fe20008410000 */
[----:B------:R-:W-:Y:S01]  /*ff00*/  I2FP.F32.U32 R109, R105 ;  /* 0x00000069006d7245 */ /* 0x000fe20000201000 */
[----:B------:R-:W-:Y:S01]  /*ff10*/  FMUL.FTZ R101, R140, UR5 ;  /* 0x000000058c657c20 */ /* 0x000fe20008410000 */
[----:B------:R-:W-:Y:S01]  /*ff20*/  IADD3 R106, PT, PT, R190, 0x8, RZ ;  /* 0x00000008be6a7810 */ /* 0x000fe20007ffe0ff */
[CC--:B------:R-:W-:Y:S01]  /*ff30*/  FFMA.FTZ R0, R180.reuse, R107.reuse, R0 ;  /* 0x0000006bb4007223 */ /* 0x0c0fe20000010000 */
[CC--:B------:R-:W-:Y:S03]  /*ff40*/  FFMA.FTZ R4, R180.reuse, R107.reuse, R4 ;  /* 0x0000006bb4047223 */ /* 0x0c0fe60000010004 */
[----:B------:R-:W4:Y:S01]  /*ff50*/  MUFU.TANH R61, R61 ;  /* 0x0000003d003d7308 */ /* 0x000f220000002400 */
[----:B------:R-:W-:Y:S01]  /*ff60*/  FMUL.FTZ R140, R123, UR5 ;  /* 0x000000057b8c7c20 */ /* 0x000fe20008410000 */
[-C--:B------:R-:W-:Y:S01]  /*ff70*/  FFMA.FTZ R5, R180, R107.reuse, R5 ;  /* 0x0000006bb4057223 */ /* 0x080fe20000010005 */
[----:B------:R-:W-:Y:S01]  /*ff80*/  FMUL.FTZ R123, R108, UR5 ;  /* 0x000000056c7b7c20 */ /* 0x000fe20008410000 */
[----:B------:R-:W-:Y:S01]  /*ff90*/  FFMA.FTZ R6, R180, R107, R6 ;  /* 0x0000006bb4067223 */ /* 0x000fe20000010006 */
[----:B------:R-:W-:Y:S01]  /*ffa0*/  IADD3 R108, PT, PT, R190, 0x9, RZ ;  /* 0x00000009be6c7810 */ /* 0x000fe20007ffe0ff */
[CC--:B------:R-:W-:Y:S01]  /*ffb0*/  FFMA.FTZ R7, R180.reuse, R109.reuse, R7 ;  /* 0x0000006db4077223 */ /* 0x0c0fe20000010007 */
[----:B------:R-:W-:Y:S03]  /*ffc0*/  I2FP.F32.U32 R107, R106 ;  /* 0x0000006a006b7245 */ /* 0x000fe60000201000 */
[----:B------:R-:W4:Y:S01]  /*ffd0*/  MUFU.TANH R62, R62 ;  /* 0x0000003e003e7308 */ /* 0x000f220000002400 */
[C---:B------:R-:W-:Y:S05]  /*ffe0*/  HMMA.16816.F32 R112, R144.reuse, R138, R112 ;  /* 0x0000008a9070723c */ /* 0x040fea0000001870 */
[-C--:B------:R-:W-:Y:S01]  /*fff0*/  FFMA.FTZ R8, R180, R109.reuse, R8 ;  /* 0x0000006db4087223 */ /* 0x080fe20000010008 */
[----:B------:R-:W-:Y:S03]  /*10000*/  FMUL.FTZ R138, R128, UR5 ;  /* 0x00000005808a7c20 */ /* 0x000fe60008410000 */
[----:B------:R-:W4:Y:S01]  /*10010*/  MUFU.TANH R63, R63 ;  /* 0x0000003f003f7308 */ /* 0x000f220000002400 */
[CC--:B------:R-:W-:Y:S01]  /*10020*/  FFMA.FTZ R9, R180.reuse, R109.reuse, R9 ;  /* 0x0000006db4097223 */ /* 0x0c0fe20000010009 */
[----:B------:R-:W-:Y:S01]  /*10030*/  FMUL.FTZ R128, R111, UR5 ;  /* 0x000000056f807c20 */ /* 0x000fe20008410000 */
[----:B------:R-:W-:Y:S01]  /*10040*/  FFMA.FTZ R10, R180, R109, R10 ;  /* 0x0000006db40a7223 */ /* 0x000fe2000001000a */
[----:B------:R-:W-:Y:S01]  /*10050*/  IADD3 R111, PT, PT, R190, 0x10, RZ ;  /* 0x00000010be6f7810 */ /* 0x000fe20007ffe0ff */
[CC--:B------:R-:W-:Y:S01]  /*10060*/  FFMA.FTZ R11, R180.reuse, R107.reuse, R11 ;  /* 0x0000006bb40b7223 */ /* 0x0c0fe2000001000b */
[----:B------:R-:W-:Y:S01]  /*10070*/  I2FP.F32.U32 R109, R108 ;  /* 0x0000006c006d7245 */ /* 0x000fe20000201000 */
[CC--:B------:R-:W-:Y:S03]  /*10080*/  FFMA.FTZ R12, R180.reuse, R107.reuse, R12 ;  /* 0x0000006bb40c7223 */ /* 0x0c0fe6000001000c */
[----:B------:R-:W4:Y:S01]  /*10090*/  MUFU.TANH R64, R64 ;  /* 0x0000004000407308 */ /* 0x000f220000002400 */
[CC--:B------:R-:W-:Y:S01]  /*100a0*/  FFMA.FTZ R13, R180.reuse, R107.reuse, R13 ;  /* 0x0000006bb40d7223 */ /* 0x0c0fe2000001000d */
[C---:B------:R-:W-:Y:S01]  /*100b0*/  FFMA.FTZ R14, R180.reuse, R107, R14 ;  /* 0x0000006bb40e7223 */ /* 0x040fe2000001000e */
[----:B------:R-:W-:Y:S01]  /*100c0*/  I2FP.F32.U32 R111, R111 ;  /* 0x0000006f006f7245 */ /* 0x000fe20000201000 */
[-C--:B------:R-:W-:Y:S01]  /*100d0*/  FFMA.FTZ R15, R180, R109.reuse, R15 ;  /* 0x0000006db40f7223 */ /* 0x080fe2000001000f */
[----:B------:R-:W-:Y:S01]  /*100e0*/  IADD3 R108, PT, PT, R190, 0x11, RZ ;  /* 0x00000011be6c7810 */ /* 0x000fe20007ffe0ff */
[CC--:B------:R-:W-:Y:S01]  /*100f0*/  FFMA.FTZ R16, R180.reuse, R109.reuse, R16 ;  /* 0x0000006db4107223 */ /* 0x0c0fe20000010010 */
        /* <DEDUP_REMOVED lines=8> */
[----:B------:R-:W-:Y:S03]  /*10180*/  FMUL.FTZ R117, R129, UR5 ;  /* 0x0000000581757c20 */ /* 0x000fe60008410000 */
[----:B------:R-:W4:Y:S01]  /*10190*/  MUFU.TANH R66, R66 ;  /* 0x0000004200427308 */ /* 0x000f220000002400 */
[-C--:B------:R-:W-:Y:S01]  /*101a0*/  FFMA.FTZ R20, R180, R111.reuse, R20 ;  /* 0x0000006fb4147223 */ /* 0x080fe20000010014 */
[----:B------:R-:W-:Y:S01]  /*101b0*/  FMUL.FTZ R129, R124, UR5 ;  /* 0x000000057c817c20 */ /* 0x000fe20008410000 */
[-C--:B------:R-:W-:Y:S01]  /*101c0*/  FFMA.FTZ R21, R180, R111.reuse, R21 ;  /* 0x0000006fb4157223 */ /* 0x080fe20000010015 */
[----:B------:R-:W-:Y:S01]  /*101d0*/  FMUL.FTZ R124, R110, UR5 ;  /* 0x000000056e7c7c20 */ /* 0x000fe20008410000 */
[----:B------:R-:W-:Y:S01]  /*101e0*/  FFMA.FTZ R22, R180, R111, R22 ;  /* 0x0000006fb4167223 */ /* 0x000fe20000010016 */
[----:B------:R-:W-:Y:S01]  /*101f0*/  IADD3 R110, PT, PT, R190, 0x19, RZ ;  /* 0x00000019be6e7810 */ /* 0x000fe20007ffe0ff */
[C---:B------:R-:W-:Y:S03]  /*10200*/  FFMA.FTZ R23, R180.reuse, R109, R23 ;  /* 0x0000006db4177223 */ /* 0x040fe60000010017 */
[----:B------:R-:W4:Y:S01]  /*10210*/  MUFU.TANH R67, R67 ;  /* 0x0000004300437308 */ /* 0x000f220000002400 */
[----:B------:R-:W-:Y:S01]  /*10220*/  I2FP.F32.U32 R111, R125 ;  /* 0x0000007d006f7245 */ /* 0x000fe20000201000 */
[CC--:B------:R-:W-:Y:S01]  /*10230*/  FFMA.FTZ R24, R180.reuse, R109.reuse, R24 ;  /* 0x0000006db4187223 */ /* 0x0c0fe20000010018 */
[CC--:B------:R-:W-:Y:S01]  /*10240*/  FFMA.FTZ R25, R180.reuse, R109.reuse, R25 ;  /* 0x0000006db4197223 */ /* 0x0c0fe20000010019 */
[C---:B------:R-:W-:Y:S01]  /*10250*/  FFMA.FTZ R26, R180.reuse, R109, R26 ;  /* 0x0000006db41a7223 */ /* 0x040fe2000001001a */
[----:B------:R-:W-:Y:S01]  /*10260*/  I2FP.F32.U32 R125, R110 ;  /* 0x0000006e007d7245 */ /* 0x000fe20000201000 */
[CC--:B------:R-:W-:Y:S01]  /*10270*/  FFMA.FTZ R27, R180.reuse, R111.reuse, R27 ;  /* 0x0000006fb41b7223 */ /* 0x0c0fe2000001001b */
[CC--:B------:R-:W-:Y:S03]  /*10280*/  FFMA.FTZ R28, R180.reuse, R111.reuse, R28 ;  /* 0x0000006fb41c7223 */ /* 0x0c0fe6000001001c */
[----:B------:R-:W4:Y:S01]  /*10290*/  MUFU.TANH R68, R68 ;  /* 0x0000004400447308 */ /* 0x000f220000002400 */
[CC--:B------:R-:W-:Y:S01]  /*102a0*/  FFMA.FTZ R29, R180.reuse, R111.reuse, R29 ;  /* 0x0000006fb41d7223 */ /* 0x0c0fe2000001001d */
[----:B------:R-:W-:Y:S01]  /*102b0*/  FFMA.FTZ R30, R180, R111, R30 ;  /* 0x0000006fb41e7223 */ /* 0x000fe2000001001e */
[----:B------:R-:W-:Y:S01]  /*102c0*/  IADD3 R111, PT, PT, R190, 0x21, RZ ;  /* 0x00000021be6f7810 */ /* 0x000fe20007ffe0ff */
[CC--:B------:R-:W-:Y:S01]  /*102d0*/  FFMA.FTZ R31, R180.reuse, R125.reuse, R31 ;  /* 0x0000007db41f7223 */ /* 0x0c0fe2000001001f */
[CC--:B---3--:R-:W-:Y:S01]  /*102e0*/  FFMA.FTZ R32, R180.reuse, R125.reuse, R32 ;  /* 0x0000007db4207223 */ /* 0x0c8fe20000010020 */
[CC--:B------:R-:W-:Y:S01]  /*102f0*/  FFMA.FTZ R33, R180.reuse, R125.reuse, R33 ;  /* 0x0000007db4217223 */ /* 0x0c0fe20000010021 */
[----:B------:R-:W-:Y:S03]  /*10300*/  FMUL.FTZ R113, R113, UR5 ;  /* 0x0000000571717c20 */ /* 0x000fe60008410000 */
[----:B------:R-:W3:Y:S01]  /*10310*/  MUFU.TANH R69, R69 ;  /* 0x0000004500457308 */ /* 0x000ee20000002400 */
[C---:B------:R-:W-:Y:S01]  /*10320*/  FFMA.FTZ R34, R180.reuse, R125, R34 ;  /* 0x0000007db4227223 */ /* 0x040fe20000010022 */
[----:B------:R-:W-:Y:S01]  /*10330*/  I2FP.F32.U32 R125, R111 ;  /* 0x0000006f007d7245 */ /* 0x000fe20000201000 */
[CC--:B------:R-:W-:Y:S01]  /*10340*/  FFMA.FTZ R35, R180.reuse, R161.reuse, R35 ;  /* 0x000000a1b4237223 */ /* 0x0c0fe20000010023 */
[CC--:B------:R-:W-:Y:S01]  /*10350*/  FFMA.FTZ R36, R180.reuse, R161.reuse, R36 ;  /* 0x000000a1b4247223 */ /* 0x0c0fe20000010024 */
[CC--:B------:R-:W-:Y:S01]  /*10360*/  FFMA.FTZ R37, R180.reuse, R161.reuse, R37 ;  /* 0x000000a1b4257223 */ /* 0x0c0fe20000010025 */
[C---:B------:R-:W-:Y:S01]  /*10370*/  FFMA.FTZ R38, R180.reuse, R161, R38 ;  /* 0x000000a1b4267223 */ /* 0x040fe20000010026 */
[----:B------:R-:W-:Y:S03]  /*10380*/  I2FP.F32.U32 R161, R192 ;  /* 0x000000c000a17245 */ /* 0x000fe60000201000 */
[----:B------:R-:W-:Y:S01]  /*10390*/  MUFU.TANH R111, R113 ;  /* 0x00000071006f7308 */ /* 0x000fe20000002400 */
[CC--:B------:R-:W-:Y:S01]  /*103a0*/  FFMA.FTZ R39, R180.reuse, R125.reuse, R39 ;  /* 0x0000007db4277223 */ /* 0x0c0fe20000010027 */
[CC--:B------:R-:W-:Y:S01]  /*103b0*/  FFMA.FTZ R40, R180.reuse, R125.reuse, R40 ;  /* 0x0000007db4287223 */ /* 0x0c0fe20000010028 */
[CC--:B------:R-:W-:Y:S01]  /*103c0*/  FFMA.FTZ R41, R180.reuse, R125.reuse, R41 ;  /* 0x0000007db4297223 */ /* 0x0c0fe20000010029 */
[C---:B------:R-:W-:Y:S01]  /*103d0*/  FFMA.FTZ R42, R180.reuse, R125, R42 ;  /* 0x0000007db42a7223 */ /* 0x040fe2000001002a */
[----:B------:R-:W-:Y:S01]  /*103e0*/  I2FP.F32.U32 R125, R181 ;  /* 0x000000b5007d7245 */ /* 0x000fe20000201000 */
[-C--:B-1----:R-:W-:Y:S01]  /*103f0*/  FFMA.FTZ R43, R180, R161.reuse, R43 ;  /* 0x000000a1b42b7223 */ /* 0x082fe2000001002b */
[----:B------:R-:W-:Y:S03]  /*10400*/  IADD3 R192, PT, PT, R190, 0x30, RZ ;  /* 0x00000030bec07810 */ /* 0x000fe60007ffe0ff */
[----:B------:R1:W-:Y:S01]  /*10410*/  MUFU.TANH R113, R117 ;  /* 0x0000007500717308 */ /* 0x0003e20000002400 */
[CC--:B--2---:R-:W-:Y:S01]  /*10420*/  FFMA.FTZ R44, R180.reuse, R161.reuse, R44 ;  /* 0x000000a1b42c7223 */ /* 0x0c4fe2000001002c */
[CC--:B------:R-:W-:Y:S01]  /*10430*/  FFMA.FTZ R45, R180.reuse, R161.reuse, R45 ;  /* 0x000000a1b42d7223 */ /* 0x0c0fe2000001002d */
[----:B------:R-:W-:Y:S01]  /*10440*/  FFMA.FTZ R46, R180, R161, R46 ;  /* 0x000000a1b42e7223 */ /* 0x000fe2000001002e */
[----:B------:R-:W-:Y:S01]  /*10450*/  IADD3 R181, PT, PT, R190, 0x31, RZ ;  /* 0x00000031beb57810 */ /* 0x000fe20007ffe0ff */
[CC--:B------:R-:W-:Y:S01]  /*10460*/  FFMA.FTZ R47, R180.reuse, R125.reuse, R47 ;  /* 0x0000007db42f7223 */ /* 0x0c0fe2000001002f */
[----:B------:R-:W-:Y:S01]  /*10470*/  I2FP.F32.U32 R161, R192 ;  /* 0x000000c000a17245 */ /* 0x000fe20000201000 */
[CC--:B------:R-:W-:Y:S03]  /*10480*/  FFMA.FTZ R48, R180.reuse, R125.reuse, R48 ;  /* 0x0000007db4307223 */ /* 0x0c0fe60000010030 */
[----:B------:R-:W2:Y:S01]  /*10490*/  MUFU.TANH R70, R70 ;  /* 0x0000004600467308 */ /* 0x000ea20000002400 */
[CC--:B------:R-:W-:Y:S01]  /*104a0*/  FFMA.FTZ R49, R180.reuse, R125.reuse, R49 ;  /* 0x0000007db4317223 */ /* 0x0c0fe20000010031 */
[C---:B-----5:R-:W-:Y:S01]  /*104b0*/  FFMA.FTZ R50, R180.reuse, R125, R50 ;  /* 0x0000007db4327223 */ /* 0x060fe20000010032 */
[----:B------:R-:W-:Y:S01]  /*104c0*/  I2FP.F32.U32 R125, R181 ;  /* 0x000000b5007d7245 */ /* 0x000fe20000201000 */
[-C--:B------:R-:W-:Y:S01]  /*104d0*/  FFMA.FTZ R51, R180, R161.reuse, R51 ;  /* 0x000000a1b4337223 */ /* 0x080fe20000010033 */
[----:B------:R-:W-:Y:S01]  /*104e0*/  IADD3 R192, PT, PT, R190, 0x38, RZ ;  /* 0x00000038bec07810 */ /* 0x000fe20007ffe0ff */
[----:B------:R-:W-:Y:S04]  /*104f0*/  HMMA.16816.F32 R148, R144, R86, R148 ;  /* 0x000000569094723c */ /* 0x000fe80000001894 */
[----:B------:R-:W5:Y:S01]  /*10500*/  MUFU.TANH R71, R71 ;  /* 0x0000004700477308 */ /* 0x000f620000002400 */
[CC--:B------:R-:W-:Y:S01]  /*10510*/  FFMA.FTZ R52, R180.reuse, R161.reuse, R52 ;  /* 0x000000a1b4347223 */ /* 0x0c0fe20000010034 */
[CC--:B------:R-:W-:Y:S01]  /*10520*/  FFMA.FTZ R53, R180.reuse, R161.reuse, R53 ;  /* 0x000000a1b4357223 */ /* 0x0c0fe20000010035 */
[----:B----4-:R-:W-:Y:S01]  /*10530*/  FFMA.FTZ R54, R180, R161, R54 ;  /* 0x000000a1b4367223 */ /* 0x010fe20000010036 */
[----:B------:R-:W-:Y:S01]  /*10540*/  IADD3 R181, PT, PT, R190, 0x39, RZ ;  /* 0x00000039beb57810 */ /* 0x000fe20007ffe0ff */
[CC--:B------:R-:W-:Y:S01]  /*10550*/  FFMA.FTZ R55, R180.reuse, R125.reuse, R55 ;  /* 0x0000007db4377223 */ /* 0x0c0fe20000010037 */
[----:B-1----:R-:W-:Y:S01]  /*10560*/  I2FP.F32.U32 R117, R192 ;  /* 0x000000c000757245 */ /* 0x002fe20000201000 */
[CC--:B------:R-:W-:Y:S03]  /*10570*/  FFMA.FTZ R56, R180.reuse, R125.reuse, R56 ;  /* 0x0000007db4387223 */ /* 0x0c0fe60000010038 */
[----:B------:R-:W1:Y:S01]  /*10580*/  MUFU.TANH R72, R72 ;  /* 0x0000004800487308 */ /* 0x000e620000002400 */
[CC--:B------:R-:W-:Y:S01]  /*10590*/  FFMA.FTZ R57, R180.reuse, R125.reuse, R57 ;  /* 0x0000007db4397223 */ /* 0x0c0fe20000010039 */
[----:B------:R-:W-:Y:S01]  /*105a0*/  FFMA.FTZ R58, R180, R125, R58 ;  /* 0x0000007db43a7223 */ /* 0x000fe2000001003a */
[----:B------:R-:W-:Y:S01]  /*105b0*/  IADD3 R161, PT, PT, R190, 0x40, RZ ;  /* 0x00000040bea17810 */ /* 0x000fe20007ffe0ff */
[C---:B------:R-:W-:Y:S01]  /*105c0*/  FFMA.FTZ R59, R180.reuse, R117, R59 ;  /* 0x00000075b43b7223 */ /* 0x040fe2000001003b */
[----:B------:R-:W-:Y:S01]  /*105d0*/  I2FP.F32.U32 R125, R181 ;  /* 0x000000b5007d7245 */ /* 0x000fe20000201000 */
[CC--:B------:R-:W-:Y:S01]  /*105e0*/  FFMA.FTZ R60, R180.reuse, R117.reuse, R60 ;  /* 0x00000075b43c7223 */ /* 0x0c0fe2000001003c */
[CC--:B------:R-:W-:Y:S03]  /*105f0*/  FFMA.FTZ R61, R180.reuse, R117.reuse, R61 ;  /* 0x00000075b43d7223 */ /* 0x0c0fe6000001003d */
[----:B------:R-:W4:Y:S01]  /*10600*/  MUFU.TANH R73, R73 ;  /* 0x0000004900497308 */ /* 0x000f220000002400 */
[----:B------:R-:W-:Y:S01]  /*10610*/  FFMA.FTZ R62, R180, R117, R62 ;  /* 0x00000075b43e7223 */ /* 0x000fe2000001003e */
[----:B------:R-:W-:Y:S01]  /*10620*/  I2FP.F32.U32 R161, R161 ;  /* 0x000000a100a17245 */ /* 0x000fe20000201000 */
[----:B------:R-:W-:Y:S01]  /*10630*/  FMUL.FTZ R85, R88, UR5 ;  /* 0x0000000558557c20 */ /* 0x000fe20008410000 */
[----:B------:R-:W-:Y:S01]  /*10640*/  IADD3 R117, PT, PT, R190, 0x41, RZ ;  /* 0x00000041be757810 */ /* 0x000fe20007ffe0ff */
[-C--:B------:R-:W-:Y:S01]  /*10650*/  FFMA.FTZ R63, R180, R125.reuse, R63 ;  /* 0x0000007db43f7223 */ /* 0x080fe2000001003f */
[----:B------:R-:W-:Y:S01]  /*10660*/  FMUL.FTZ R86, R90, UR5 ;  /* 0x000000055a567c20 */ /* 0x000fe20008410000 */
[CC--:B------:R-:W-:Y:S03]  /*10670*/  FFMA.FTZ R64, R180.reuse, R125.reuse, R64 ;  /* 0x0000007db4407223 */ /* 0x0c0fe60000010040 */
[----:B------:R-:W4:Y:S01]  /*10680*/  MUFU.TANH R74, R74 ;  /* 0x0000004a004a7308 */ /* 0x000f220000002400 */
[CC--:B------:R-:W-:Y:S01]  /*10690*/  FFMA.FTZ R65, R180.reuse, R125.reuse, R65 ;  /* 0x0000007db4417223 */ /* 0x0c0fe20000010041 */
[----:B------:R-:W-:Y:S01]  /*106a0*/  FMUL.FTZ R87, R93, UR5 ;  /* 0x000000055d577c20 */ /* 0x000fe20008410000 */
[----:B------:R-:W-:Y:S01]  /*106b0*/  FFMA.FTZ R66, R180, R125, R66 ;  /* 0x0000007db4427223 */ /* 0x000fe20000010042 */
[----:B------:R-:W-:Y:S01]  /*106c0*/  FMUL.FTZ R88, R95, UR5 ;  /* 0x000000055f587c20 */ /* 0x000fe20008410000 */
[----:B------:R-:W-:Y:S01]  /*106d0*/  IADD3 R181, PT, PT, R190, 0x48, RZ ;  /* 0x00000048beb57810 */ /* 0x000fe20007ffe0ff */
[C---:B------:R-:W-:Y:S01]  /*106e0*/  FFMA.FTZ R67, R180.reuse, R161, R67 ;  /* 0x000000a1b4437223 */ /* 0x040fe20000010043 */
[----:B------:R-:W-:Y:S03]  /*106f0*/  I2FP.F32.U32 R125, R117 ;  /* 0x00000075007d7245 */ /* 0x000fe60000201000 */
[----:B------:R-:W4:Y:S01]  /*10700*/  MUFU.TANH R75, R75 ;  /* 0x0000004b004b7308 */ /* 0x000f220000002400 */
[----:B------:R-:W-:Y:S01]  /*10710*/  FMUL.FTZ R89, R89, UR5 ;  /* 0x0000000559597c20 */ /* 0x000fe20008410000 */
[CC--:B------:R-:W-:Y:S01]  /*10720*/  FFMA.FTZ R68, R180.reuse, R161.reuse, R68 ;  /* 0x000000a1b4447223 */ /* 0x0c0fe20000010044 */
[----:B------:R-:W-:Y:S01]  /*10730*/  FMUL.FTZ R90, R91, UR5 ;  /* 0x000000055b5a7c20 */ /* 0x000fe20008410000 */
[-C--:B---3--:R-:W-:Y:S01]  /*10740*/  FFMA.FTZ R69, R180, R161.reuse, R69 ;  /* 0x000000a1b4457223 */ /* 0x088fe20000010045 */
[----:B------:R-:W-:Y:S01]  /*10750*/  FMUL.FTZ R91, R148, UR5 ;  /* 0x00000005945b7c20 */ /* 0x000fe20008410000 */
[----:B--2---:R-:W-:Y:S01]  /*10760*/  FFMA.FTZ R70, R180, R161, R70 ;  /* 0x000000a1b4467223 */ /* 0x004fe20000010046 */
[----:B------:R-:W-:Y:S03]  /*10770*/  FMUL.FTZ R92, R150, UR5 ;  /* 0x00000005965c7c20 */ /* 0x000fe60008410000 */
[----:B------:R-:W2:Y:S01]  /*10780*/  MUFU.TANH R76, R76 ;  /* 0x0000004c004c7308 */ /* 0x000ea20000002400 */
[----:B------:R-:W-:Y:S01]  /*10790*/  I2FP.F32.U32 R161, R181 ;  /* 0x000000b500a17245 */ /* 0x000fe20000201000 */
[----:B------:R-:W-:Y:S01]  /*107a0*/  FMUL.FTZ R93, R96, UR5 ;  /* 0x00000005605d7c20 */ /* 0x000fe20008410000 */
[----:B------:R-:W-:Y:S01]  /*107b0*/  IADD3 R192, PT, PT, R190, 0x49, RZ ;  /* 0x00000049bec07810 */ /* 0x000fe20007ffe0ff */
[CC--:B-----5:R-:W-:Y:S01]  /*107c0*/  FFMA.FTZ R71, R180.reuse, R125.reuse, R71 ;  /* 0x0000007db4477223 */ /* 0x0e0fe20000010047 */
[CC--:B-1----:R-:W-:Y:S01]  /*107d0*/  FFMA.FTZ R72, R180.reuse, R125.reuse, R72 ;  /* 0x0000007db4487223 */ /* 0x0c2fe20000010048 */
[CC--:B----4-:R-:W-:Y:S01]  /*107e0*/  FFMA.FTZ R73, R180.reuse, R125.reuse, R73 ;  /* 0x0000007db4497223 */ /* 0x0d0fe20000010049 */
[----:B------:R-:W-:Y:S03]  /*107f0*/  FMUL.FTZ R95, R149, UR5 ;  /* 0x00000005955f7c20 */ /* 0x000fe60008410000 */
[----:B------:R-:W1:Y:S01]  /*10800*/  MUFU.TANH R77, R77 ;  /* 0x0000004d004d7308 */ /* 0x000e620000002400 */
[----:B------:R-:W-:Y:S01]  /*10810*/  FFMA.FTZ R74, R180, R125, R74 ;  /* 0x0000007db44a7223 */ /* 0x000fe2000001004a */
[----:B------:R-:W-:Y:S01]  /*10820*/  FMUL.FTZ R96, R151, UR5 ;  /* 0x0000000597607c20 */ /* 0x000fe20008410000 */
[----:B------:R-:W-:Y:S01]  /*10830*/  IADD3 R181, PT, PT, R190, 0x50, RZ ;  /* 0x00000050beb57810 */ /* 0x000fe20007ffe0ff */
[-C--:B------:R-:W-:Y:S01]  /*10840*/  FFMA.FTZ R75, R180, R161.reuse, R75 ;  /* 0x000000a1b44b7223 */ /* 0x080fe2000001004b */
[----:B------:R-:W-:Y:S01]  /*10850*/  I2FP.F32.U32 R125, R192 ;  /* 0x000000c0007d7245 */ /* 0x000fe20000201000 */
[----:B------:R-:W-:Y:S01]  /*10860*/  FMUL.FTZ R102, R142, UR5 ;  /* 0x000000058e667c20 */ /* 0x000fe20008410000 */
[----:B------:R-:W-:Y:S03]  /*10870*/  IADD3 R192, PT, PT, R190, 0x51, RZ ;  /* 0x00000051bec07810 */ /* 0x000fe60007ffe0ff */
[----:B------:R-:W3:Y:S01]  /*10880*/  MUFU.TANH R78, R78 ;  /* 0x0000004e004e7308 */ /* 0x000ee20000002400 */
[----:B------:R-:W-:Y:S01]  /*10890*/  FMUL.FTZ R136, R112, UR5 ;  /* 0x0000000570887c20 */ /* 0x000fe20008410000 */
[-C--:B--2---:R-:W-:Y:S01]  /*108a0*/  FFMA.FTZ R76, R180, R161.reuse, R76 ;  /* 0x000000a1b44c7223 */ /* 0x084fe2000001004c */
[----:B------:R-:W-:Y:S01]  /*108b0*/  FMUL.FTZ R139, R141, UR5 ;  /* 0x000000058d8b7c20 */ /* 0x000fe20008410000 */
[----:B------:R-:W-:Y:S01]  /*108c0*/  FMUL.FTZ R112, R115, UR5 ;  /* 0x0000000573707c20 */ /* 0x000fe20008410000 */
[----:B------:R-:W-:Y:S01]  /*108d0*/  FMUL.FTZ R137, R143, UR5 ;  /* 0x000000058f897c20 */ /* 0x000fe20008410000 */
[----:B------:R-:W-:Y:S01]  /*108e0*/  FMUL.FTZ R115, R104, UR5 ;  /* 0x0000000568737c20 */ /* 0x000fe20008410000 */
[----:B------:R-:W-:Y:S03]  /*108f0*/  FMUL.FTZ R118, R114, UR5 ;  /* 0x0000000572767c20 */ /* 0x000fe60008410000 */
[----:B------:R-:W2:Y:S01]  /*10900*/  MUFU.TANH R79, R79 ;  /* 0x0000004f004f7308 */ /* 0x000ea20000002400 */
[----:B------:R-:W-:Y:S01]  /*10910*/  FMUL.FTZ R130, R130, UR5 ;  /* 0x0000000582827c20 */ /* 0x000fe20008410000 */
[CC--:B-1----:R-:W-:Y:S01]  /*10920*/  FFMA.FTZ R77, R180.reuse, R161.reuse, R77 ;  /* 0x000000a1b44d7223 */ /* 0x0c2fe2000001004d */
[----:B------:R-:W-:Y:S01]  /*10930*/  FMUL.FTZ R114, R131, UR5 ;  /* 0x0000000583727c20 */ /* 0x000fe20008410000 */
[----:B------:R-:W-:Y:S06]  /*10940*/  FMNMX3.FTZ R241, R189, R4, R8, !PT ;  /* 0x00000004bdf17276 */ /* 0x000fec0007810008 */
[----:B------:R-:W1:Y:S01]  /*10950*/  MUFU.TANH R80, R80 ;  /* 0x0000005000507308 */ /* 0x000e620000002400 */
[----:B------:R-:W-:Y:S01]  /*10960*/  FMNMX3.FTZ R241, R241, R12, R16, !PT ;  /* 0x0000000cf1f17276 */ /* 0x000fe20007810010 */
[----:B---3--:R-:W-:Y:S01]  /*10970*/  FFMA.FTZ R78, R180, R161, R78 ;  /* 0x000000a1b44e7223 */ /* 0x008fe2000001004e */
[----:B------:R-:W-:Y:S02]  /*10980*/  I2FP.F32.U32 R161, R181 ;  /* 0x000000b500a17245 */ /* 0x000fe40000201000 */
[----:B------:R-:W-:Y:S02]  /*10990*/  IADD3 R181, PT, PT, R190, 0x58, RZ ;  /* 0x00000058beb57810 */ /* 0x000fe40007ffe0ff */
[----:B------:R-:W-:Y:S03]  /*109a0*/  FMNMX3.FTZ R241, R241, R20, R24, !PT ;  /* 0x00000014f1f17276 */ /* 0x000fe60007810018 */
[----:B------:R-:W3:Y:S01]  /*109b0*/  MUFU.TANH R81, R81 ;  /* 0x0000005100517308 */ /* 0x000ee20000002400 */
[CC--:B--2---:R-:W-:Y:S09]  /*109c0*/  FFMA.FTZ R79, R180.reuse, R125.reuse, R79 ;  /* 0x0000007db44f7223 */ /* 0x0c4ff2000001004f */
[----:B------:R-:W2:Y:S01]  /*109d0*/  MUFU.TANH R82, R82 ;  /* 0x0000005200527308 */ /* 0x000ea20000002400 */
[CC--:B-1----:R-:W-:Y:S09]  /*109e0*/  FFMA.FTZ R80, R180.reuse, R125.reuse, R80 ;  /* 0x0000007db4507223 */ /* 0x0c2ff20000010050 */
[----:B------:R-:W1:Y:S01]  /*109f0*/  MUFU.TANH R83, R83 ;  /* 0x0000005300537308 */ /* 0x000e620000002400 */
[CC--:B---3--:R-:W-:Y:S09]  /*10a00*/  FFMA.FTZ R81, R180.reuse, R125.reuse, R81 ;  /* 0x0000007db4517223 */ /* 0x0c8ff20000010051 */
[----:B------:R-:W3:Y:S01]  /*10a10*/  MUFU.TANH R84, R84 ;  /* 0x0000005400547308 */ /* 0x000ee20000002400 */
[----:B--2---:R-:W-:Y:S01]  /*10a20*/  FFMA.FTZ R82, R180, R125, R82 ;  /* 0x0000007db4527223 */ /* 0x004fe20000010052 */
[----:B------:R-:W-:Y:S02]  /*10a30*/  I2FP.F32.U32 R125, R192 ;  /* 0x000000c0007d7245 */ /* 0x000fe40000201000 */
[----:B------:R-:W-:Y:S06]  /*10a40*/  IADD3 R192, PT, PT, R190, 0x59, RZ ;  /* 0x00000059bec07810 */ /* 0x000fec0007ffe0ff */
[----:B------:R-:W2:Y:S01]  /*10a50*/  MUFU.TANH R85, R85 ;  /* 0x0000005500557308 */ /* 0x000ea20000002400 */
[CC--:B-1----:R-:W-:Y:S09]  /*10a60*/  FFMA.FTZ R83, R180.reuse, R161.reuse, R83 ;  /* 0x000000a1b4537223 */ /* 0x0c2ff20000010053 */
[----:B------:R-:W1:Y:S01]  /*10a70*/  MUFU.TANH R86, R86 ;  /* 0x0000005600567308 */ /* 0x000e620000002400 */
[CC--:B---3--:R-:W-:Y:S09]  /*10a80*/  FFMA.FTZ R84, R180.reuse, R161.reuse, R84 ;  /* 0x000000a1b4547223 */ /* 0x0c8ff20000010054 */
[----:B------:R-:W3:Y:S01]  /*10a90*/  MUFU.TANH R87, R87 ;  /* 0x0000005700577308 */ /* 0x000ee20000002400 */
[CC--:B--2---:R-:W-:Y:S09]  /*10aa0*/  FFMA.FTZ R85, R180.reuse, R161.reuse, R85 ;  /* 0x000000a1b4557223 */ /* 0x0c4ff20000010055 */
[----:B------:R-:W2:Y:S01]  /*10ab0*/  MUFU.TANH R88, R88 ;  /* 0x0000005800587308 */ /* 0x000ea20000002400 */
[----:B-1----:R-:W-:Y:S01]  /*10ac0*/  FFMA.FTZ R86, R180, R161, R86 ;  /* 0x000000a1b4567223 */ /* 0x002fe20000010056 */
[----:B------:R-:W-:Y:S02]  /*10ad0*/  I2FP.F32.U32 R161, R181 ;  /* 0x000000b500a17245 */ /* 0x000fe40000201000 */
[----:B------:R-:W-:Y:S06]  /*10ae0*/  IADD3 R181, PT, PT, R190, 0x60, RZ ;  /* 0x00000060beb57810 */ /* 0x000fec0007ffe0ff */
[----:B------:R-:W1:Y:S01]  /*10af0*/  MUFU.TANH R89, R89 ;  /* 0x0000005900597308 */ /* 0x000e620000002400 */
[CC--:B---3--:R-:W-:Y:S09]  /*10b00*/  FFMA.FTZ R87, R180.reuse, R125.reuse, R87 ;  /* 0x0000007db4577223 */ /* 0x0c8ff20000010057 */
[----:B------:R-:W3:Y:S01]  /*10b10*/  MUFU.TANH R90, R90 ;  /* 0x0000005a005a7308 */ /* 0x000ee20000002400 */
[CC--:B--2---:R-:W-:Y:S09]  /*10b20*/  FFMA.FTZ R88, R180.reuse, R125.reuse, R88 ;  /* 0x0000007db4587223 */ /* 0x0c4ff20000010058 */
[----:B------:R-:W2:Y:S01]  /*10b30*/  MUFU.TANH R91, R91 ;  /* 0x0000005b005b7308 */ /* 0x000ea20000002400 */
[CC--:B-1----:R-:W-:Y:S09]  /*10b40*/  FFMA.FTZ R89, R180.reuse, R125.reuse, R89 ;  /* 0x0000007db4597223 */ /* 0x0c2ff20000010059 */
[----:B------:R-:W1:Y:S01]  /*10b50*/  MUFU.TANH R92, R92 ;  /* 0x0000005c005c7308 */ /* 0x000e620000002400 */
[----:B---3--:R-:W-:Y:S01]  /*10b60*/  FFMA.FTZ R90, R180, R125, R90 ;  /* 0x0000007db45a7223 */ /* 0x008fe2000001005a */
[----:B------:R-:W-:Y:S02]  /*10b70*/  I2FP.F32.U32 R125, R192 ;  /* 0x000000c0007d7245 */ /* 0x000fe40000201000 */
[----:B------:R-:W-:Y:S06]  /*10b80*/  IADD3 R192, PT, PT, R190, 0x61, RZ ;  /* 0x00000061bec07810 */ /* 0x000fec0007ffe0ff */
        /* <DEDUP_REMOVED lines=38> */
[----:B------:R-:W-:Y:S08]  /*10df0*/  FMUL.FTZ R125, R132, UR5 ;  /* 0x00000005847d7c20 */ /* 0x000ff00008410000 */
[----:B------:R-:W2:Y:S01]  /*10e00*/  MUFU.TANH R109, R138 ;  /* 0x0000008a006d7308 */ /* 0x000ea20000002400 */
[CC--:B-1----:R-:W-:Y:S09]  /*10e10*/  FFMA.FTZ R107, R180.reuse, R161.reuse, R107 ;  /* 0x000000a1b46b7223 */ /* 0x0c2ff2000001006b */
[----:B------:R-:W1:Y:S01]  /*10e20*/  MUFU.TANH R110, R130 ;  /* 0x00000082006e7308 */ /* 0x000e620000002400 */
[CC--:B---3--:R-:W-:Y:S09]  /*10e30*/  FFMA.FTZ R108, R180.reuse, R161.reuse, R108 ;  /* 0x000000a1b46c7223 */ /* 0x0c8ff2000001006c */
[----:B------:R3:W-:Y:S01]  /*10e40*/  MUFU.TANH R118, R126 ;  /* 0x0000007e00767308 */ /* 0x0007e20000002400 */
[CC--:B--2---:R-:W-:Y:S09]  /*10e50*/  FFMA.FTZ R109, R180.reuse, R161.reuse, R109 ;  /* 0x000000a1b46d7223 */ /* 0x0c4ff2000001006d */
[----:B------:R-:W2:Y:S01]  /*10e60*/  MUFU.TANH R112, R112 ;  /* 0x0000007000707308 */ /* 0x000ea20000002400 */
[----:B-1----:R-:W-:Y:S01]  /*10e70*/  FFMA.FTZ R110, R180, R161, R110 ;  /* 0x000000a1b46e7223 */ /* 0x002fe2000001006e */
[----:B------:R-:W-:Y:S02]  /*10e80*/  I2FP.F32.U32 R161, R181 ;  /* 0x000000b500a17245 */ /* 0x000fe40000201000 */
[----:B------:R-:W-:Y:S02]  /*10e90*/  I2FP.F32.U32 R181, R194 ;  /* 0x000000c200b57245 */ /* 0x000fe40000201000 */
[----:B------:R-:W-:Y:S04]  /*10ea0*/  IADD3 R194, PT, PT, R190, 0x78, RZ ;  /* 0x00000078bec27810 */ /* 0x000fe80007ffe0ff */
[----:B------:R-:W1:Y:S01]  /*10eb0*/  MUFU.TANH R114, R114 ;  /* 0x0000007200727308 */ /* 0x000e620000002400 */
[-C--:B------:R-:W-:Y:S01]  /*10ec0*/  FFMA.FTZ R111, R180, R161.reuse, R111 ;  /* 0x000000a1b46f7223 */ /* 0x080fe2000001006f */
[----:B---3--:R-:W-:Y:S08]  /*10ed0*/  FMUL.FTZ R126, R134, UR5 ;  /* 0x00000005867e7c20 */ /* 0x008ff00008410000 */
[----:B------:R-:W3:Y:S01]  /*10ee0*/  MUFU.TANH R115, R115 ;  /* 0x0000007300737308 */ /* 0x000ee20000002400 */
[CC--:B--2---:R-:W-:Y:S01]  /*10ef0*/  FFMA.FTZ R112, R180.reuse, R161.reuse, R112 ;  /* 0x000000a1b4707223 */ /* 0x0c4fe20000010070 */
[CC--:B------:R-:W-:Y:S08]  /*10f00*/  FFMA.FTZ R113, R180.reuse, R161.reuse, R113 ;  /* 0x000000a1b4717223 */ /* 0x0c0ff00000010071 */
[----:B------:R-:W2:Y:S01]  /*10f10*/  MUFU.TANH R116, R116 ;  /* 0x0000007400747308 */ /* 0x000ea20000002400 */
[----:B-1----:R-:W-:Y:S01]  /*10f20*/  FFMA.FTZ R114, R180, R161, R114 ;  /* 0x000000a1b4727223 */ /* 0x002fe20000010072 */
[----:B------:R-:W-:Y:S02]  /*10f30*/  I2FP.F32.U32 R161, R192 ;  /* 0x000000c000a17245 */ /* 0x000fe40000201000 */
[----:B------:R-:W-:Y:S06]  /*10f40*/  FMNMX3.FTZ R192, R191, R0, R7, !PT ;  /* 0x00000000bfc07276 */ /* 0x000fec0007810007 */
[----:B------:R-:W1:Y:S01]  /*10f50*/  MUFU.TANH R117, R129 ;  /* 0x0000008100757308 */ /* 0x000e620000002400 */
[----:B------:R-:W-:Y:S01]  /*10f60*/  FMNMX3.FTZ R192, R192, R11, R15, !PT ;  /* 0x0000000bc0c07276 */ /* 0x000fe2000781000f */
[----:B---3--:R-:W-:Y:S03]  /*10f70*/  FFMA.FTZ R115, R180, R181, R115 ;  /* 0x000000b5b4737223 */ /* 0x008fe60000010073 */
[----:B------:R-:W-:Y:S05]  /*10f80*/  FMNMX3.FTZ R192, R192, R19, R23, !PT ;  /* 0x00000013c0c07276 */ /* 0x000fea0007810017 */
[----:B------:R-:W3:Y:S01]  /*10f90*/  MUFU.TANH R119, R119 ;  /* 0x0000007700777308 */ /* 0x000ee20000002400 */
[CC--:B--2---:R-:W-:Y:S09]  /*10fa0*/  FFMA.FTZ R116, R180.reuse, R181.reuse, R116 ;  /* 0x000000b5b4747223 */ /* 0x0c4ff20000010074 */
[----:B------:R-:W2:Y:S01]  /*10fb0*/  MUFU.TANH R120, R120 ;  /* 0x0000007800787308 */ /* 0x000ea20000002400 */
[CC--:B-1----:R-:W-:Y:S01]  /*10fc0*/  FFMA.FTZ R117, R180.reuse, R181.reuse, R117 ;  /* 0x000000b5b4757223 */ /* 0x0c2fe20000010075 */
[C---:B------:R-:W-:Y:S01]  /*10fd0*/  FFMA.FTZ R118, R180.reuse, R181, R118 ;  /* 0x000000b5b4767223 */ /* 0x040fe20000010076 */
[----:B------:R-:W-:Y:S01]  /*10fe0*/  I2FP.F32.U32 R181, R194 ;  /* 0x000000c200b57245 */ /* 0x000fe20000201000 */
[----:B------:R-:W-:Y:S06]  /*10ff0*/  FMUL.FTZ R129, R133, UR5 ;  /* 0x0000000585817c20 */ /* 0x000fec0008410000 */
        /* <DEDUP_REMOVED lines=8> */
[----:B------:R-:W-:Y:S02]  /*11080*/  IADD3 R161, PT, PT, R190, 0x79, RZ ;  /* 0x00000079bea17810 */ /* 0x000fe40007ffe0ff */
[----:B------:R-:W-:Y:S02]  /*11090*/  FMNMX3.FTZ R190, R192, R27, R31, !PT ;  /* 0x0000001bc0be7276 */ /* 0x000fe4000781001f */
[----:B------:R-:W-:Y:S04]  /*110a0*/  I2FP.F32.U32 R161, R161 ;  /* 0x000000a100a17245 */ /* 0x000fe80000201000 */
[----:B------:R-:W3:Y:S01]  /*110b0*/  MUFU.TANH R125, R125 ;  /* 0x0000007d007d7308 */ /* 0x000ee20000002400 */
[----:B------:R-:W-:Y:S01]  /*110c0*/  FMNMX3.FTZ R190, R190, R35, R39, !PT ;  /* 0x00000023bebe7276 */ /* 0x000fe20007810027 */
[----:B--2---:R-:W-:Y:S03]  /*110d0*/  FFMA.FTZ R123, R180, R181, R123 ;  /* 0x000000b5b47b7223 */ /* 0x004fe6000001007b */
[----:B------:R-:W-:Y:S05]  /*110e0*/  FMNMX3.FTZ R190, R190, R43, R47, !PT ;  /* 0x0000002bbebe7276 */ /* 0x000fea000781002f */
[----:B------:R-:W2:Y:S01]  /*110f0*/  MUFU.TANH R126, R126 ;  /* 0x0000007e007e7308 */ /* 0x000ea20000002400 */
[----:B------:R-:W-:Y:S01]  /*11100*/  FMNMX3.FTZ R192, R190, R51, R55, !PT ;  /* 0x00000033bec07276 */ /* 0x000fe20007810037 */
[----:B-1----:R-:W-:Y:S01]  /*11110*/  FFMA.FTZ R124, R180, R181, R124 ;  /* 0x000000b5b47c7223 */ /* 0x002fe2000001007c */
[----:B------:R-:W-:Y:S02]  /*11120*/  FMNMX3.FTZ R190, R188, R5, R9, !PT ;  /* 0x00000005bcbe7276 */ /* 0x000fe40007810009 */
[----:B------:R-:W-:Y:S02]  /*11130*/  FMNMX3.FTZ R192, R192, R59, R63, !PT ;  /* 0x0000003bc0c07276 */ /* 0x000fe4000781003f */
[----:B------:R-:W-:Y:S03]  /*11140*/  FMNMX3.FTZ R190, R190, R13, R17, !PT ;  /* 0x0000000dbebe7276 */ /* 0x000fe60007810011 */
[----:B------:R-:W1:Y:S01]  /*11150*/  MUFU.TANH R127, R127 ;  /* 0x0000007f007f7308 */ /* 0x000e620000002400 */
[----:B------:R-:W-:Y:S01]  /*11160*/  FMNMX3.FTZ R192, R192, R67, R71, !PT ;  /* 0x00000043c0c07276 */ /* 0x000fe20007810047 */
[----:B---3--:R-:W-:Y:S01]  /*11170*/  FFMA.FTZ R125, R180, R181, R125 ;  /* 0x000000b5b47d7223 */ /* 0x008fe2000001007d */
[----:B------:R-:W-:Y:S02]  /*11180*/  FMNMX3.FTZ R190, R190, R21, R25, !PT ;  /* 0x00000015bebe7276 */ /* 0x000fe40007810019 */
[----:B------:R-:W-:Y:S02]  /*11190*/  FMNMX3.FTZ R192, R192, R75, R79, !PT ;  /* 0x0000004bc0c07276 */ /* 0x000fe4000781004f */
[----:B------:R-:W-:Y:S03]  /*111a0*/  FMNMX3.FTZ R190, R190, R29, R33, !PT ;  /* 0x0000001dbebe7276 */ /* 0x000fe60007810021 */
[----:B------:R-:W3:Y:S01]  /*111b0*/  MUFU.TANH R128, R128 ;  /* 0x0000008000807308 */ /* 0x000ee20000002400 */
[----:B------:R-:W-:Y:S01]  /*111c0*/  FMNMX3.FTZ R192, R192, R83, R87, !PT ;  /* 0x00000053c0c07276 */ /* 0x000fe20007810057 */
[C---:B--2---:R-:W-:Y:S01]  /*111d0*/  FFMA.FTZ R126, R180.reuse, R181, R126 ;  /* 0x000000b5b47e7223 */ /* 0x044fe2000001007e */
[----:B------:R-:W-:Y:S02]  /*111e0*/  FMNMX3.FTZ R181, R241, R28, R32, !PT ;  /* 0x0000001cf1b57276 */ /* 0x000fe40007810020 */
[----:B------:R-:W-:Y:S02]  /*111f0*/  FMNMX3.FTZ R241, R187, R6, R10, !PT ;  /* 0x00000006bbf17276 */ /* 0x000fe4000781000a */
[----:B------:R-:W-:Y:S03]  /*11200*/  FMNMX3.FTZ R181, R181, R36, R40, !PT ;  /* 0x00000024b5b57276 */ /* 0x000fe60007810028 */
[----:B------:R-:W2:Y:S01]  /*11210*/  MUFU.TANH R129, R129 ;  /* 0x0000008100817308 */ /* 0x000ea20000002400 */
[----:B------:R-:W-:Y:S01]  /*11220*/  FMNMX3.FTZ R241, R241, R14, R18, !PT ;  /* 0x0000000ef1f17276 */ /* 0x000fe20007810012 */
[----:B-1----:R-:W-:Y:S01]  /*11230*/  FFMA.FTZ R127, R180, R161, R127 ;  /* 0x000000a1b47f7223 */ /* 0x002fe2000001007f */
[----:B------:R-:W-:Y:S02]  /*11240*/  FMNMX3.FTZ R181, R181, R44, R48, !PT ;  /* 0x0000002cb5b57276 */ /* 0x000fe40007810030 */
[----:B------:R-:W-:Y:S02]  /*11250*/  FMNMX3.FTZ R241, R241, R22, R26, !PT ;  /* 0x00000016f1f17276 */ /* 0x000fe4000781001a */
[----:B------:R-:W-:Y:S02]  /*11260*/  FMNMX3.FTZ R243, R181, R52, R56, !PT ;  /* 0x00000034b5f37276 */ /* 0x000fe40007810038 */
[----:B------:R-:W-:Y:S01]  /*11270*/  FMNMX3.FTZ R192, R192, R91, R95, !PT ;  /* 0x0000005bc0c07276 */ /* 0x000fe2000781005f */
[----:B---3--:R-:W-:Y:S01]  /*11280*/  FFMA.FTZ R128, R180, R161, R128 ;  /* 0x000000a1b4807223 */ /* 0x008fe20000010080 */
        /* <DEDUP_REMOVED lines=20> */
[----:B--2---:R-:W-:Y:S06]  /*113d0*/  @P3 BRA `(.L_x_714) ;  /* 0xffffffd400543947 */ /* 0x004fec000383ffff */
.L_x_713:
[----:B------:R-:W-:Y:S01]  /*113e0*/  LDSM.16.MT88.4 R140, [R239+0x4000] ;  /* 0x00400000ef8c783b */ /* 0x000fe20000004200 */
[----:B------:R-:W-:Y:S01]  /*113f0*/  FMNMX3.FTZ R134, R190, R69, R73, !PT ;  /* 0x00000045be867276 */ /* 0x000fe20007810049 */
[----:B------:R-:W-:Y:S01]  /*11400*/  FMUL.FTZ R2, R135, UR5 ;  /* 0x0000000587027c20 */ /* 0x000fe20008410000 */
[----:B------:R-:W-:Y:S01]  /*11410*/  FMNMX3.FTZ R3, R241, R62, R66, !PT ;  /* 0x0000003ef1037276 */ /* 0x000fe20007810042 */
[----:B------:R-:W-:Y:S01]  /*11420*/  FFMA.FTZ R129, R180, R161, R129 ;  /* 0x000000a1b4817223 */ /* 0x000fe20000010081 */
[----:B------:R-:W-:Y:S02]  /*11430*/  FMNMX3.FTZ R134, R134, R77, R81, !PT ;  /* 0x0000004d86867276 */ /* 0x000fe40007810051 */
[----:B------:R-:W-:Y:S01]  /*11440*/  FMNMX3.FTZ R3, R3, R70, R74, !PT ;  /* 0x0000004603037276 */ /* 0x000fe2000781004a */
[----:B------:R-:W2:Y:S01]  /*11450*/  MUFU.TANH R2, R2 ;  /* 0x0000000200027308 */ /* 0x000ea20000002400 */
[----:B------:R-:W-:Y:S01]  /*11460*/  FMNMX3.FTZ R134, R134, R85, R89, !PT ;  /* 0x0000005586867276 */ /* 0x000fe20007810059 */
[----:B------:R-:W-:Y:S01]  /*11470*/  SHFL.BFLY PT, R132, R181, 0x2, 0x1f ;  /* 0x0c401f00b5847f89 */ /* 0x000fe200000e0000 */
[----:B------:R-:W-:Y:S02]  /*11480*/  FMNMX3.FTZ R3, R3, R78, R82, !PT ;  /* 0x0000004e03037276 */ /* 0x000fe40007810052 */
[----:B------:R-:W-:Y:S02]  /*11490*/  FMNMX3.FTZ R134, R134, R93, R97, !PT ;  /* 0x0000005d86867276 */ /* 0x000fe40007810061 */
[----:B------:R-:W-:Y:S02]  /*114a0*/  FMNMX3.FTZ R3, R3, R86, R90, !PT ;  /* 0x0000005603037276 */ /* 0x000fe4000781005a */
[----:B------:R-:W-:Y:S02]  /*114b0*/  FMNMX3.FTZ R243, R243, R124, R128, !PT ;  /* 0x0000007cf3f37276 */ /* 0x000fe40007810080 */
[----:B------:R-:W-:Y:S02]  /*114c0*/  FMNMX3.FTZ R134, R134, R101, R105, !PT ;  /* 0x0000006586867276 */ /* 0x000fe40007810069 */
[----:B------:R-:W-:Y:S01]  /*114d0*/  FMNMX3.FTZ R3, R3, R94, R98, !PT ;  /* 0x0000005e03037276 */ /* 0x000fe20007810062 */
[----:B-1----:R-:W-:Y:S01]  /*114e0*/  SHFL.BFLY PT, R130, R243, 0x2, 0x1f ;  /* 0x0c401f00f3827f89 */ /* 0x002fe200000e0000 */
[----:B------:R-:W-:Y:S02]  /*114f0*/  FMNMX3.FTZ R134, R134, R109, R113, !PT ;  /* 0x0000006d86867276 */ /* 0x000fe40007810071 */
[----:B------:R-:W-:Y:S02]  /*11500*/  FMNMX3.FTZ R3, R3, R102, R106, !PT ;  /* 0x0000006603037276 */ /* 0x000fe4000781006a */
[----:B------:R-:W-:Y:S02]  /*11510*/  FMNMX3.FTZ R134, R134, R117, R121, !PT ;  /* 0x0000007586867276 */ /* 0x000fe40007810079 */
[----:B------:R-:W-:Y:S02]  /*11520*/  FMNMX3.FTZ R3, R3, R110, R114, !PT ;  /* 0x0000006e03037276 */ /* 0x000fe40007810072 */
[----:B------:R-:W-:Y:S02]  /*11530*/  FMNMX3.FTZ R135, R134, R125, R129, !PT ;  /* 0x0000007d86877276 */ /* 0x000fe40007810081 */
[----:B------:R-:W-:Y:S03]  /*11540*/  FMNMX3.FTZ R3, R3, R118, R122, !PT ;  /* 0x0000007603037276 */ /* 0x000fe6000781007a */
[----:B------:R-:W1:Y:S02]  /*11550*/  SHFL.BFLY PT, R144, R135, 0x2, 0x1f ;  /* 0x0c401f0087907f89 */ /* 0x000e6400000e0000 */
[----:B-1----:R-:W-:Y:S01]  /*11560*/  FMNMX.FTZ R144, R135, R144, !PT ;  /* 0x0000009087907209 */ /* 0x002fe20007810000 */
[----:B--2---:R-:W-:Y:S01]  /*11570*/  FFMA.FTZ R2, R180, R161, R2 ;  /* 0x000000a1b4027223 */ /* 0x004fe20000010002 */
[----:B------:R-:W-:Y:S02]  /*11580*/  MOV R161, R237 ;  /* 0x000000ed00a17202 */ /* 0x000fe40000000f00 */
[----:B------:R-:W-:Y:S02]  /*11590*/  @P1 IADD3 R161, PT, PT, R238, -0x20, RZ ;  /* 0xffffffe0eea11810 */ /* 0x000fe40007ffe0ff */
[----:B------:R-:W-:Y:S01]  /*115a0*/  SHFL.BFLY PT, R145, R144, 0x1, 0x1f ;  /* 0x0c201f0090917f89 */ /* 0x000fe200000e0000 */
[----:B------:R-:W-:Y:S02]  /*115b0*/  FMNMX.FTZ R243, R243, R130, !PT ;  /* 0x00000082f3f37209 */ /* 0x000fe40007810000 */
[----:B------:R-:W-:Y:S05]  /*115c0*/  FMNMX3.FTZ R133, R3, R126, R2, !PT ;  /* 0x0000007e03857276 */ /* 0x000fea0007810002 */
[----:B------:R-:W-:Y:S01]  /*115d0*/  LDSM.16.MT88.4 R148, [R161] ;  /* 0x00000000a194783b */ /* 0x000fe20000004200 */
[----:B------:R-:W-:Y:S07]  /*115e0*/  FMNMX.FTZ R181, R181, R132, !PT ;  /* 0x00000084b5b57209 */ /* 0x000fee0007810000 */
[----:B------:R-:W-:Y:S08]  /*115f0*/  LDSM.16.MT88.4 R152, [R161+0x400] ;  /* 0x00040000a198783b */ /* 0x000ff00000004200 */
[----:B------:R-:W-:Y:S08]  /*11600*/  LDSM.16.MT88.4 R168, [R161+0x800] ;  /* 0x00080000a1a8783b */ /* 0x000ff00000004200 */
[----:B------:R-:W-:Y:S08]  /*11610*/  SHFL.BFLY PT, R130, R133, 0x2, 0x1f ;  /* 0x0c401f0085827f89 */ /* 0x000ff000000e0000 */
[----:B------:R-:W1:Y:S08]  /*11620*/  SHFL.BFLY PT, R134, R243, 0x1, 0x1f ;  /* 0x0c201f00f3867f89 */ /* 0x000e7000000e0000 */
[----:B------:R-:W2:Y:S01]  /*11630*/  SHFL.BFLY PT, R132, R181, 0x1, 0x1f ;  /* 0x0c201f00b5847f89 */ /* 0x000ea200000e0000 */
[----:B-1----:R-:W-:Y:S02]  /*11640*/  FMNMX.FTZ R131, R243, R134, !PT ;  /* 0x00000086f3837209 */ /* 0x002fe40007810000 */
[----:B------:R-:W-:Y:S02]  /*11650*/  FMNMX.FTZ R134, R133, R130, !PT ;  /* 0x0000008285867209 */ /* 0x000fe40007810000 */
[----:B--2---:R-:W-:Y:S01]  /*11660*/  FMNMX.FTZ R132, R181, R132, !PT ;  /* 0x00000084b5847209 */ /* 0x004fe20007810000 */
[----:B------:R-:W-:Y:S02]  /*11670*/  FADD.FTZ R137, -R131, R189 ;  /* 0x000000bd83897221 */ /* 0x000fe40000010100 */
[----:B------:R-:W1:Y:S01]  /*11680*/  SHFL.BFLY PT, R133, R134, 0x1, 0x1f ;  /* 0x0c201f0086857f89 */ /* 0x000e6200000e0000 */
[C---:B------:R-:W-:Y:S01]  /*11690*/  FSETP.NEU.FTZ.AND P0, PT, R132.reuse, -INF , PT ;  /* 0xff8000008400780b */ /* 0x040fe20003f1d000 */
[C---:B------:R-:W-:Y:S01]  /*116a0*/  FMUL.FTZ R3, R132.reuse, UR4 ;  /* 0x0000000484037c20 */ /* 0x040fe20008410000 */
[----:B------:R-:W-:Y:S04]  /*116b0*/  FADD.FTZ R136, -R132, R191 ;  /* 0x000000bf84887221 */ /* 0x000fe80000010100 */
[----:B------:R-:W-:Y:S01]  /*116c0*/  FSEL R130, R3, RZ, P0 ;  /* 0x000000ff03827208 */ /* 0x000fe20000000000 */
[C---:B------:R-:W-:Y:S01]  /*116d0*/  FMUL.FTZ R3, R131.reuse, UR4 ;  /* 0x0000000483037c20 */ /* 0x040fe20008410000 */
[----:B------:R-:W-:Y:S01]  /*116e0*/  FSETP.NEU.FTZ.AND P0, PT, R131, -INF , PT ;  /* 0xff8000008300780b */ /* 0x000fe20003f1d000 */
[----:B------:R-:W-:Y:S01]  /*116f0*/  FMUL.FTZ R135, R136, UR4 ;  /* 0x0000000488877c20 */ /* 0x000fe20008410000 */
[----:B------:R-:W-:Y:S01]  /*11700*/  FMUL.FTZ R136, R137, UR4 ;  /* 0x0000000489887c20 */ /* 0x000fe20008410000 */
[--C-:B------:R-:W-:Y:S01]  /*11710*/  FFMA.FTZ R175, R27, UR4, -R130.reuse ;  /* 0x000000041baf7c23 */ /* 0x100fe20008010882 */
[--C-:B------:R-:W-:Y:S01]  /*11720*/  FFMA.FTZ R178, R31, UR4, -R130.reuse ;  /* 0x000000041fb27c23 */ /* 0x100fe20008010882 */
[--C-:B------:R-:W-:Y:S01]  /*11730*/  FFMA.FTZ R138, R15, UR4, -R130.reuse ;  /* 0x000000040f8a7c23 */ /* 0x100fe20008010882 */
[----:B------:R-:W-:Y:S01]  /*11740*/  FMNMX.FTZ R15, R144, R145, !PT ;  /* 0x00000091900f7209 */ /* 0x000fe20007810000 */
[----:B------:R-:W2:Y:S01]  /*11750*/  MUFU.EX2 R135, R135 ;  /* 0x0000008700877308 */ /* 0x000ea20000000800 */
[----:B------:R-:W3:Y:S01]  /*11760*/  LDSM.16.MT88.4 R144, [R239+0x4400] ;  /* 0x00440000ef90783b */ /* 0x000ee20000004200 */
[--C-:B------:R-:W-:Y:S01]  /*11770*/  FFMA.FTZ R137, R7, UR4, -R130.reuse ;  /* 0x0000000407897c23 */ /* 0x100fe20008010882 */
[----:B------:R-:W-:Y:S07]  /*11780*/  FSEL R7, R3, RZ, P0 ;  /* 0x000000ff03077208 */ /* 0x000fee0000000000 */
[----:B------:R-:W4:Y:S01]  /*11790*/  MUFU.EX2 R136, R136 ;  /* 0x0000008800887308 */ /* 0x000f220000000800 */
[----:B------:R-:W-:Y:S01]  /*117a0*/  FSETP.NEU.FTZ.AND P0, PT, R15, -INF , PT ;  /* 0xff8000000f00780b */ /* 0x000fe20003f1d000 */
[--C-:B------:R-:W-:Y:S01]  /*117b0*/  FFMA.FTZ R174, R19, UR4, -R130.reuse ;  /* 0x0000000413ae7c23 */ /* 0x100fe20008010882 */
[--C-:B------:R-:W-:Y:S07]  /*117c0*/  FFMA.FTZ R173, R23, UR4, -R130.reuse ;  /* 0x0000000417ad7c23 */ /* 0x100fee0008010882 */
[----:B------:R-:W-:Y:S01]  /*117d0*/  MUFU.EX2 R137, R137 ;  /* 0x0000008900897308 */ /* 0x000fe20000000800 */
[--C-:B------:R-:W-:Y:S01]  /*117e0*/  FFMA.FTZ R177, R28, UR4, -R7.reuse ;  /* 0x000000041cb17c23 */ /* 0x100fe20008010807 */
[--C-:B------:R-:W-:Y:S01]  /*117f0*/  FFMA.FTZ R190, R36, UR4, -R7.reuse ;  /* 0x0000000424be7c23 */ /* 0x100fe20008010807 */
[--C-:B------:R-:W-:Y:S07]  /*11800*/  FFMA.FTZ R179, R24, UR4, -R7.reuse ;  /* 0x0000000418b37c23 */ /* 0x100fee0008010807 */
[----:B------:R-:W-:Y:S01]  /*11810*/  MUFU.EX2 R138, R138 ;  /* 0x0000008a008a7308 */ /* 0x000fe20000000800 */
[--C-:B------:R-:W-:Y:S01]  /*11820*/  FFMA.FTZ R191, R40, UR4, -R7.reuse ;  /* 0x0000000428bf7c23 */ /* 0x100fe20008010807 */
[C---:B--2---:R-:W-:Y:S01]  /*11830*/  FMUL.FTZ R216, R135.reuse, R216 ;  /* 0x000000d887d87220 */ /* 0x044fe20000410000 */
[C---:B------:R-:W-:Y:S07]  /*11840*/  FMUL.FTZ R217, R135.reuse, R217 ;  /* 0x000000d987d97220 */ /* 0x040fee0000410000 */
[----:B------:R-:W-:Y:S01]  /*11850*/  MUFU.EX2 R174, R174 ;  /* 0x000000ae00ae7308 */ /* 0x000fe20000000800 */
[C---:B------:R-:W-:Y:S01]  /*11860*/  FMUL.FTZ R212, R135.reuse, R212 ;  /* 0x000000d487d47220 */ /* 0x040fe20000410000 */
[C---:B----4-:R-:W-:Y:S01]  /*11870*/  FMUL.FTZ R218, R136.reuse, R218 ;  /* 0x000000da88da7220 */ /* 0x050fe20000410000 */
[C---:B------:R-:W-:Y:S01]  /*11880*/  FMUL.FTZ R219, R136.reuse, R219 ;  /* 0x000000db88db7220 */ /* 0x040fe20000410000 */
        /* <DEDUP_REMOVED lines=19> */
[----:B-1----:R-:W-:Y:S01]  /*119c0*/  FMNMX.FTZ R11, R134, R133, !PT ;  /* 0x00000085860b7209 */ /* 0x002fe20007810000 */
[----:B------:R-:W-:Y:S01]  /*119d0*/  MUFU.EX2 R83, R83 ;  /* 0x0000005300537308 */ /* 0x000fe20000000800 */
[--C-:B------:R-:W-:Y:S01]  /*119e0*/  FFMA.FTZ R0, R0, UR4, -R130.reuse ;  /* 0x0000000400007c23 */ /* 0x100fe20008010882 */
[----:B------:R-:W-:Y:S01]  /*119f0*/  FFMA.FTZ R3, R4, UR4, -R7 ;  /* 0x0000000404037c23 */ /* 0x000fe20008010807 */
[----:B------:R-:W-:Y:S01]  /*11a00*/  FMUL.FTZ R4, R15, UR4 ;  /* 0x000000040f047c20 */ /* 0x000fe20008410000 */
[----:B------:R-:W-:Y:S01]  /*11a10*/  FADD.FTZ R19, -R11, R187 ;  /* 0x000000bb0b137221 */ /* 0x000fe20000010100 */
[--C-:B------:R-:W-:Y:S05]  /*11a20*/  FFMA.FTZ R187, R39, UR4, -R130.reuse ;  /* 0x0000000427bb7c23 */ /* 0x100fea0008010882 */
[----:B------:R-:W-:Y:S01]  /*11a30*/  MUFU.EX2 R92, R92 ;  /* 0x0000005c005c7308 */ /* 0x000fe20000000800 */
[--C-:B------:R-:W-:Y:S01]  /*11a40*/  FFMA.FTZ R133, R12, UR4, -R7.reuse ;  /* 0x000000040c857c23 */ /* 0x100fe20008010807 */
[----:B------:R-:W-:Y:S01]  /*11a50*/  FMUL.FTZ R12, R11, UR4 ;  /* 0x000000040b0c7c20 */ /* 0x000fe20008410000 */
[--C-:B------:R-:W-:Y:S07]  /*11a60*/  FFMA.FTZ R172, R16, UR4, -R7.reuse ;  /* 0x0000000410ac7c23 */ /* 0x100fee0008010807 */
[----:B------:R-:W-:Y:S01]  /*11a70*/  MUFU.EX2 R108, R108 ;  /* 0x0000006c006c7308 */ /* 0x000fe20000000800 */
[--C-:B------:R-:W-:Y:S01]  /*11a80*/  FFMA.FTZ R176, R20, UR4, -R7.reuse ;  /* 0x0000000414b07c23 */ /* 0x100fe20008010807 */
[----:B------:R-:W-:Y:S01]  /*11a90*/  FMUL.FTZ R16, R19, UR4 ;  /* 0x0000000413107c20 */ /* 0x000fe20008410000 */
[--C-:B------:R-:W-:Y:S07]  /*11aa0*/  FFMA.FTZ R44, R44, UR4, -R7.reuse ;  /* 0x000000042c2c7c23 */ /* 0x100fee0008010807 */
[----:B------:R1:W-:Y:S01]  /*11ab0*/  MUFU.EX2 R134, R8 ;  /* 0x0000000800867308 */ /* 0x0003e20000000800 */
[--C-:B------:R-:W-:Y:S01]  /*11ac0*/  FFMA.FTZ R51, R51, UR4, -R130.reuse ;  /* 0x0000000433337c23 */ /* 0x100fe20008010882 */
[--C-:B------:R-:W-:Y:S01]  /*11ad0*/  FFMA.FTZ R60, R60, UR4, -R7.reuse ;  /* 0x000000043c3c7c23 */ /* 0x100fe20008010807 */
[--C-:B------:R-:W-:Y:S07]  /*11ae0*/  FFMA.FTZ R79, R79, UR4, -R130.reuse ;  /* 0x000000044f4f7c23 */ /* 0x100fee0008010882 */
[----:B------:R-:W2:Y:S01]  /*11af0*/  MUFU.EX2 R0, R0 ;  /* 0x0000000000007308 */ /* 0x000ea20000000800 */
[--C-:B------:R-:W-:Y:S01]  /*11b00*/  FFMA.FTZ R67, R67, UR4, -R130.reuse ;  /* 0x0000000443437c23 */ /* 0x100fe20008010882 */
[--C-:B------:R-:W-:Y:S01]  /*11b10*/  FFMA.FTZ R76, R76, UR4, -R7.reuse ;  /* 0x000000044c4c7c23 */ /* 0x100fe20008010807 */
[--C-:B------:R-:W-:Y:S07]  /*11b20*/  FFMA.FTZ R116, R116, UR4, -R7.reuse ;  /* 0x0000000474747c23 */ /* 0x100fee0008010807 */
[----:B------:R-:W4:Y:S01]  /*11b30*/  MUFU.EX2 R139, R139 ;  /* 0x0000008b008b7308 */ /* 0x000f220000000800 */
[----:B------:R-:W-:Y:S01]  /*11b40*/  FFMA.FTZ R123, R123, UR4, -R130 ;  /* 0x000000047b7b7c23 */ /* 0x000fe20008010882 */
[--C-:B------:R-:W-:Y:S08]  /*11b50*/  FFMA.FTZ R120, R120, UR4, -R7.reuse ;  /* 0x0000000478787c23 */ /* 0x100ff00008010807 */
[----:B------:R-:W5:Y:S01]  /*11b60*/  MUFU.EX2 R3, R3 ;  /* 0x0000000300037308 */ /* 0x000f620000000800 */
[----:B-1----:R-:W-:Y:S01]  /*11b70*/  FADD.FTZ R8, -R15, R188 ;  /* 0x000000bc0f087221 */ /* 0x002fe20000010100 */
[--C-:B------:R-:W-:Y:S01]  /*11b80*/  FFMA.FTZ R188, R32, UR4, -R7.reuse ;  /* 0x0000000420bc7c23 */ /* 0x100fe20008010807 */
[----:B------:R-:W-:Y:S07]  /*11b90*/  FFMA.FTZ R32, R52, UR4, -R7 ;  /* 0x0000000434207c23 */ /* 0x000fee0008010807 */
[----:B------:R-:W-:Y:S01]  /*11ba0*/  MUFU.EX2 R133, R133 ;  /* 0x0000008500857308 */ /* 0x000fe20000000800 */
[----:B--2---:R-:W-:Y:S01]  /*11bb0*/  F2FP.F16.F32.PACK_AB R164, R137, R0 ;  /* 0x0000000089a4723e */ /* 0x004fe200000000ff */
[----:B------:R-:W-:Y:S01]  /*11bc0*/  FMUL.FTZ R20, R8, UR4 ;  /* 0x0000000408147c20 */ /* 0x000fe20008410000 */
[----:B------:R-:W-:Y:S07]  /*11bd0*/  FSEL R8, R4, RZ, P0 ;  /* 0x000000ff04087208 */ /* 0x000fee0000000000 */
[----:B------:R-:W1:Y:S01]  /*11be0*/  MUFU.EX2 R172, R172 ;  /* 0x000000ac00ac7308 */ /* 0x000e620000000800 */
[----:B----4-:R-:W-:Y:S01]  /*11bf0*/  F2FP.F16.F32.PACK_AB R166, R138, R139 ;  /* 0x0000008b8aa6723e */ /* 0x010fe200000000ff */
[----:B------:R-:W-:Y:S01]  /*11c00*/  FFMA.FTZ R0, R135, R182, R0 ;  /* 0x000000b687007223 */ /* 0x000fe20000010000 */
[----:B------:R-:W-:Y:S01]  /*11c10*/  FSETP.NEU.FTZ.AND P0, PT, R11, -INF , PT ;  /* 0xff8000000b00780b */ /* 0x000fe20003f1d000 */
[--C-:B------:R-:W-:Y:S01]  /*11c20*/  FFMA.FTZ R24, R9, UR4, -R8.reuse ;  /* 0x0000000409187c23 */ /* 0x100fe20008010808 */
[--C-:B------:R-:W-:Y:S01]  /*11c30*/  FFMA.FTZ R192, R25, UR4, -R8.reuse ;  /* 0x0000000419c07c23 */ /* 0x100fe20008010808 */
[--C-:B------:R-:W-:Y:S01]  /*11c40*/  FFMA.FTZ R40, R53, UR4, -R8.reuse ;  /* 0x0000000435287c23 */ /* 0x100fe20008010808 */
[----:B-----5:R-:W-:Y:S01]  /*11c50*/  F2FP.F16.F32.PACK_AB R165, R134, R3 ;  /* 0x0000000386a5723e */ /* 0x020fe200000000ff */
[--C-:B------:R-:W-:Y:S01]  /*11c60*/  FFMA.FTZ R23, R13, UR4, -R8.reuse ;  /* 0x000000040d177c23 */ /* 0x100fe20008010808 */
[----:B------:R-:W-:Y:S01]  /*11c70*/  FSEL R9, R12, RZ, P0 ;  /* 0x000000ff0c097208 */ /* 0x000fe20000000000 */
[----:B------:R-:W-:Y:S01]  /*11c80*/  MUFU.EX2 R13, R24 ;  /* 0x00000018000d7308 */ /* 0x000fe20000000800 */
[--C-:B------:R-:W-:Y:S01]  /*11c90*/  FFMA.FTZ R33, R33, UR4, -R8.reuse ;  /* 0x0000000421217c23 */ /* 0x100fe20008010808 */
[--C-:B------:R-:W-:Y:S01]  /*11ca0*/  FFMA.FTZ R4, R5, UR4, -R8.reuse ;  /* 0x0000000405047c23 */ /* 0x100fe20008010808 */
[----:B------:R-:W-:Y:S01]  /*11cb0*/  FFMA.FTZ R17, R17, UR4, -R8 ;  /* 0x0000000411117c23 */ /* 0x000fe20008010808 */
[----:B-1----:R-:W-:Y:S01]  /*11cc0*/  F2FP.F16.F32.PACK_AB R167, R172, R133 ;  /* 0x00000085aca7723e */ /* 0x002fe200000000ff */
[--C-:B------:R-:W-:Y:S01]  /*11cd0*/  FFMA.FTZ R181, R18, UR4, -R9.reuse ;  /* 0x0000000412b57c23 */ /* 0x100fe20008010809 */
[--C-:B------:R-:W-:Y:S01]  /*11ce0*/  FFMA.FTZ R18, R43, UR4, -R130.reuse ;  /* 0x000000042b127c23 */ /* 0x100fe20008010882 */
[--C-:B------:R-:W-:Y:S03]  /*11cf0*/  FFMA.FTZ R43, R54, UR4, -R9.reuse ;  /* 0x00000004362b7c23 */ /* 0x100fe60008010809 */
[----:B------:R-:W1:Y:S01]  /*11d00*/  MUFU.EX2 R19, R20 ;  /* 0x0000001400137308 */ /* 0x000e620000000800 */
[--C-:B------:R-:W-:Y:S01]  /*11d10*/  FFMA.FTZ R5, R6, UR4, -R9.reuse ;  /* 0x0000000406057c23 */ /* 0x100fe20008010809 */
[--C-:B------:R-:W-:Y:S01]  /*11d20*/  FFMA.FTZ R6, R10, UR4, -R9.reuse ;  /* 0x000000040a067c23 */ /* 0x100fe20008010809 */
[C---:B------:R-:W-:Y:S07]  /*11d30*/  HMMA.16816.F32 R216, R164.reuse, R140, R216 ;  /* 0x0000008ca4d8723c */ /* 0x040fee00000018d8 */
[----:B------:R-:W2:Y:S01]  /*11d40*/  MUFU.EX2 R16, R16 ;  /* 0x0000001000107308 */ /* 0x000ea20000000800 */
[----:B------:R-:W-:Y:S01]  /*11d50*/  FFMA.FTZ R10, R14, UR4, -R9 ;  /* 0x000000040e0a7c23 */ /* 0x000fe20008010809 */
[----:B------:R-:W-:Y:S08]  /*11d60*/  FFMA.FTZ R14, R35, UR4, -R130 ;  /* 0x00000004230e7c23 */ /* 0x000ff00008010882 */
[----:B------:R-:W-:Y:S01]  /*11d70*/  MUFU.EX2 R4, R4 ;  /* 0x0000000400047308 */ /* 0x000fe20000000800 */
[C---:B------:R-:W-:Y:S03]  /*11d80*/  HMMA.16816.F32 R212, R164.reuse, R142, R212 ;  /* 0x0000008ea4d4723c */ /* 0x040fe600000018d4 */
[C---:B-1----:R-:W-:Y:S01]  /*11d90*/  FMUL.FTZ R208, R19.reuse, R208 ;  /* 0x000000d013d07220 */ /* 0x042fe20000410000 */
[C---:B------:R-:W-:Y:S01]  /*11da0*/  FMUL.FTZ R209, R19.reuse, R209 ;  /* 0x000000d113d17220 */ /* 0x040fe20000410000 */
[C---:B------:R-:W-:Y:S01]  /*11db0*/  FMUL.FTZ R204, R19.reuse, R204 ;  /* 0x000000cc13cc7220 */ /* 0x040fe20000410000 */
[C---:B------:R-:W-:Y:S01]  /*11dc0*/  FMUL.FTZ R205, R19.reuse, R205 ;  /* 0x000000cd13cd7220 */ /* 0x040fe20000410000 */
[C---:B--2---:R-:W-:Y:S01]  /*11dd0*/  FMUL.FTZ R210, R16.reuse, R210 ;  /* 0x000000d210d27220 */ /* 0x044fe20000410000 */
[C---:B------:R-:W-:Y:S01]  /*11de0*/  HMMA.16816.F32 R220, R164.reuse, R148, R220 ;  /* 0x00000094a4dc723c */ /* 0x040fe200000018dc */
[----:B------:R-:W-:Y:S02]  /*11df0*/  MUFU.EX2 R12, R23 ;  /* 0x00000017000c7308 */ /* 0x000fe40000000800 */
[C---:B------:R-:W-:Y:S01]  /*11e00*/  FMUL.FTZ R211, R16.reuse, R211 ;  /* 0x000000d310d37220 */ /* 0x040fe20000410000 */
[C---:B------:R-:W-:Y:S01]  /*11e10*/  FMUL.FTZ R206, R16.reuse, R206 ;  /* 0x000000ce10ce7220 */ /* 0x040fe20000410000 */
[C---:B------:R-:W-:Y:S06]  /*11e20*/  FMUL.FTZ R207, R16.reuse, R207 ;  /* 0x000000cf10cf7220 */ /* 0x040fec0000410000 */
[----:B------:R-:W-:Y:S01]  /*11e30*/  MUFU.EX2 R17, R17 ;  /* 0x0000001100117308 */ /* 0x000fe20000000800 */
[C---:B------:R-:W-:Y:S01]  /*11e40*/  FMUL.FTZ R200, R19.reuse, R200 ;  /* 0x000000c813c87220 */ /* 0x040fe20000410000 */
[----:B------:R-:W-:Y:S08]  /*11e50*/  HMMA.16816.F32 R224, R164, R150, R224 ;  /* 0x00000096a4e0723c */ /* 0x000ff000000018e0 */
[----:B------:R-:W-:Y:S01]  /*11e60*/  MUFU.EX2 R5, R5 ;  /* 0x0000000500057308 */ /* 0x000fe20000000800 */
[C---:B------:R-:W-:Y:S01]  /*11e70*/  FMUL.FTZ R201, R19.reuse, R201 ;  /* 0x000000c913c97220 */ /* 0x040fe20000410000 */
[C---:B------:R-:W-:Y:S01]  /*11e80*/  FMUL.FTZ R202, R16.reuse, R202 ;  /* 0x000000ca10ca7220 */ /* 0x040fe20000410000 */
[C---:B------:R-:W-:Y:S07]  /*11e90*/  FMUL.FTZ R203, R16.reuse, R203 ;  /* 0x000000cb10cb7220 */ /* 0x040fee0000410000 */
[----:B------:R-:W-:Y:S01]  /*11ea0*/  MUFU.EX2 R6, R6 ;  /* 0x0000000600067308 */ /* 0x000fe20000000800 */
[C---:B------:R-:W-:Y:S01]  /*11eb0*/  FMUL.FTZ R196, R19.reuse, R196 ;  /* 0x000000c413c47220 */ /* 0x040fe20000410000 */
[----:B------:R-:W-:Y:S01]  /*11ec0*/  FMUL.FTZ R197, R19, R197 ;  /* 0x000000c513c57220 */ /* 0x000fe20000410000 */
[C---:B------:R-:W-:Y:S07]  /*11ed0*/  FMUL.FTZ R198, R16.reuse, R198 ;  /* 0x000000c610c67220 */ /* 0x040fee0000410000 */
[----:B------:R-:W-:Y:S01]  /*11ee0*/  MUFU.EX2 R10, R10 ;  /* 0x0000000a000a7308 */ /* 0x000fe20000000800 */
[----:B------:R-:W-:Y:S01]  /*11ef0*/  FMUL.FTZ R199, R16, R199 ;  /* 0x000000c710c77220 */ /* 0x000fe20000410000 */
[----:B------:R-:W-:Y:S01]  /*11f00*/  FFMA.FTZ R20, R48, UR4, -R7 ;  /* 0x0000000430147c23 */ /* 0x000fe20008010807 */
[--C-:B------:R-:W-:Y:S07]  /*11f10*/  FFMA.FTZ R241, R21, UR4, -R8.reuse ;  /* 0x0000000415f17c23 */ /* 0x100fee0008010808 */
[----:B------:R-:W-:Y:S01]  /*11f20*/  MUFU.EX2 R181, R181 ;  /* 0x000000b500b57308 */ /* 0x000fe20000000800 */
[--C-:B------:R-:W-:Y:S01]  /*11f30*/  FFMA.FTZ R45, R45, UR4, -R8.reuse ;  /* 0x000000042d2d7c23 */ /* 0x100fe20008010808 */
[--C-:B------:R-:W-:Y:S01]  /*11f40*/  FFMA.FTZ R46, R46, UR4, -R9.reuse ;  /* 0x000000042e2e7c23 */ /* 0x100fe20008010809 */
[--C-:B------:R-:W-:Y:S07]  /*11f50*/  FFMA.FTZ R61, R61, UR4, -R8.reuse ;  /* 0x000000043d3d7c23 */ /* 0x100fee0008010808 */
[----:B------:R-:W-:Y:S01]  /*11f60*/  MUFU.EX2 R51, R51 ;  /* 0x0000003300337308 */ /* 0x000fe20000000800 */
[--C-:B------:R-:W-:Y:S01]  /*11f70*/  FFMA.FTZ R77, R77, UR4, -R8.reuse ;  /* 0x000000044d4d7c23 */ /* 0x100fe20008010808 */
[--C-:B------:R-:W-:Y:S01]  /*11f80*/  FFMA.FTZ R78, R78, UR4, -R9.reuse ;  /* 0x000000044e4e7c23 */ /* 0x100fe20008010809 */
[--C-:B------:R-:W-:Y:S07]  /*11f90*/  FFMA.FTZ R93, R93, UR4, -R8.reuse ;  /* 0x000000045d5d7c23 */ /* 0x100fee0008010808 */
[----:B------:R-:W-:Y:S01]  /*11fa0*/  MUFU.EX2 R60, R60 ;  /* 0x0000003c003c7308 */ /* 0x000fe20000000800 */
[----:B------:R-:W-:Y:S01]  /*11fb0*/  ISETP.NE.AND P0, PT, R186, RZ, PT ;  /* 0x000000ffba00720c */ /* 0x000fe20003f05270 */
[----:B------:R-:W-:Y:S01]  /*11fc0*/  FFMA.FTZ R94, R94, UR4, -R9 ;  /* 0x000000045e5e7c23 */ /* 0x000fe20008010809 */
[----:B------:R-:W-:Y:S07]  /*11fd0*/  FFMA.FTZ R3, R136, R183, R3 ;  /* 0x000000b788037223 */ /* 0x000fee0000010003 */
[----:B------:R-:W-:Y:S01]  /*11fe0*/  MUFU.EX2 R67, R67 ;  /* 0x0000004300437308 */ /* 0x000fe20000000800 */
[--C-:B------:R-:W-:Y:S01]  /*11ff0*/  FFMA.FTZ R117, R117, UR4, -R8.reuse ;  /* 0x0000000475757c23 */ /* 0x100fe20008010808 */
[----:B------:R-:W-:Y:S01]  /*12000*/  FFMA.FTZ R125, R125, UR4, -R8 ;  /* 0x000000047d7d7c23 */ /* 0x000fe20008010808 */
[----:B------:R-:W-:Y:S07]  /*12010*/  FADD.FTZ R134, R134, R3 ;  /* 0x0000000386867221 */ /* 0x000fee0000010000 */
[----:B------:R-:W-:Y:S01]  /*12020*/  MUFU.EX2 R76, R76 ;  /* 0x0000004c004c7308 */ /* 0x000fe20000000800 */
[--C-:B------:R-:W-:Y:S01]  /*12030*/  FFMA.FTZ R118, R118, UR4, -R9.reuse ;  /* 0x0000000476767c23 */ /* 0x100fe20008010809 */
[--C-:B------:R-:W-:Y:S01]  /*12040*/  FFMA.FTZ R122, R122, UR4, -R9.reuse ;  /* 0x000000047a7a7c23 */ /* 0x100fe20008010809 */
[----:B------:R-:W-:Y:S07]  /*12050*/  FADD.FTZ R133, R133, R134 ;  /* 0x0000008685857221 */ /* 0x000fee0000010000 */
[----:B------:R-:W-:Y:S01]  /*12060*/  MUFU.EX2 R61, R61 ;  /* 0x0000003d003d7308 */ /* 0x000fe20000000800 */
[----:B------:R-:W-:Y:S01]  /*12070*/  FFMA.FTZ R126, R126, UR4, -R9 ;  /* 0x000000047e7e7c23 */ /* 0x000fe20008010809 */
[----:B------:R-:W-:Y:S08]  /*12080*/  IADD3 R186, PT, PT, R186, -0x1, RZ ;  /* 0xffffffffbaba7810 */ /* 0x000ff00007ffe0ff */
[----:B------:R-:W-:Y:S10]  /*12090*/  MUFU.EX2 R77, R77 ;  /* 0x0000004d004d7308 */ /* 0x000ff40000000800 */
[----:B------:R-:W-:Y:S10]  /*120a0*/  MUFU.EX2 R78, R78 ;  /* 0x0000004e004e7308 */ /* 0x000ff40000000800 */
[----:B------:R-:W1:Y:S10]  /*120b0*/  MUFU.EX2 R173, R173 ;  /* 0x000000ad00ad7308 */ /* 0x000e740000000800 */
[----:B------:R-:W-:Y:S10]  /*120c0*/  MUFU.EX2 R175, R175 ;  /* 0x000000af00af7308 */ /* 0x000ff40000000800 */
[----:B------:R-:W2:Y:S10]  /*120d0*/  MUFU.EX2 R178, R178 ;  /* 0x000000b200b27308 */ /* 0x000eb40000000800 */
[----:B------:R-:W-:Y:S01]  /*120e0*/  MUFU.EX2 R176, R176 ;  /* 0x000000b000b07308 */ /* 0x000fe20000000800 */
[----:B-1----:R-:W-:Y:S09]  /*120f0*/  F2FP.F16.F32.PACK_AB R164, R173, R174 ;  /* 0x000000aeada4723e */ /* 0x002ff200000000ff */
[----:B------:R-:W1:Y:S10]  /*12100*/  MUFU.EX2 R179, R179 ;  /* 0x000000b300b37308 */ /* 0x000e740000000800 */
[----:B------:R-:W-:Y:S01]  /*12110*/  MUFU.EX2 R177, R177 ;  /* 0x000000b100b17308 */ /* 0x000fe20000000800 */
[----:B--2---:R-:W-:Y:S09]  /*12120*/  F2FP.F16.F32.PACK_AB R166, R178, R175 ;  /* 0x000000afb2a6723e */ /* 0x004ff200000000ff */
[----:B------:R-:W2:Y:S10]  /*12130*/  MUFU.EX2 R188, R188 ;  /* 0x000000bc00bc7308 */ /* 0x000eb40000000800 */
[----:B------:R-:W-:Y:S01]  /*12140*/  MUFU.EX2 R14, R14 ;  /* 0x0000000e000e7308 */ /* 0x000fe20000000800 */
[----:B-1----:R-:W-:Y:S09]  /*12150*/  F2FP.F16.F32.PACK_AB R165, R179, R176 ;  /* 0x000000b0b3a5723e */ /* 0x002ff200000000ff */
[----:B------:R-:W-:Y:S10]  /*12160*/  MUFU.EX2 R187, R187 ;  /* 0x000000bb00bb7308 */ /* 0x000ff40000000800 */
[----:B------:R-:W-:Y:S01]  /*12170*/  MUFU.EX2 R18, R18 ;  /* 0x0000001200127308 */ /* 0x000fe20000000800 */
[----:B--2---:R-:W-:Y:S09]  /*12180*/  F2FP.F16.F32.PACK_AB R167, R188, R177 ;  /* 0x000000b1bca7723e */ /* 0x004ff200000000ff */
[----:B------:R-:W-:Y:S10]  /*12190*/  MUFU.EX2 R189, R189 ;  /* 0x000000bd00bd7308 */ /* 0x000ff40000000800 */
[----:B------:R-:W-:Y:S01]  /*121a0*/  MUFU.EX2 R190, R190 ;  /* 0x000000be00be7308 */ /* 0x000fe20000000800 */
[C---:B---3--:R-:W-:Y:S09]  /*121b0*/  HMMA.16816.F32 R216, R164.reuse, R144, R216 ;  /* 0x00000090a4d8723c */ /* 0x048ff200000018d8 */
[----:B------:R-:W1:Y:S10]  /*121c0*/  MUFU.EX2 R191, R191 ;  /* 0x000000bf00bf7308 */ /* 0x000e740000000800 */
[----:B------:R2:W-:Y:S01]  /*121d0*/  MUFU.EX2 R48, R44 ;  /* 0x0000002c00307308 */ /* 0x0005e20000000800 */
[C---:B------:R-:W-:Y:S09]  /*121e0*/  HMMA.16816.F32 R212, R164.reuse, R146, R212 ;  /* 0x00000092a4d4723c */ /* 0x040ff200000018d4 */
[----:B------:R-:W-:Y:S10]  /*121f0*/  MUFU.EX2 R241, R241 ;  /* 0x000000f100f17308 */ /* 0x000ff40000000800 */
[----:B------:R-:W-:Y:S01]  /*12200*/  MUFU.EX2 R192, R192 ;  /* 0x000000c000c07308 */ /* 0x000fe20000000800 */
[C---:B------:R-:W-:Y:S03]  /*12210*/  HMMA.16816.F32 R220, R164.reuse, R152, R220 ;  /* 0x00000098a4dc723c */ /* 0x040fe600000018dc */
[----:B-1----:R-:W-:Y:S06]  /*12220*/  F2FP.F16.F32.PACK_AB R21, R191, R190 ;  /* 0x000000bebf15723e */ /* 0x002fec00000000ff */
[----:B------:R-:W-:Y:S01]  /*12230*/  MUFU.EX2 R93, R93 ;  /* 0x0000005d005d7308 */ /* 0x000fe20000000800 */
[----:B--2---:R-:W-:Y:S01]  /*12240*/  FFMA.FTZ R44, R69, UR4, -R8 ;  /* 0x00000004452c7c23 */ /* 0x004fe20008010808 */
[----:B------:R-:W-:Y:S08]  /*12250*/  HMMA.16816.F32 R224, R164, R154, R224 ;  /* 0x0000009aa4e0723c */ /* 0x000ff000000018e0 */
[----:B------:R-:W-:Y:S01]  /*12260*/  MUFU.EX2 R94, R94 ;  /* 0x0000005e005e7308 */ /* 0x000fe20000000800 */
[----:B------:R-:W-:Y:S01]  /*12270*/  F2FP.F16.F32.PACK_AB R164, R13, R4 ;  /* 0x000000040da4723e */ /* 0x000fe200000000ff */
[----:B------:R-:W-:Y:S01]  /*12280*/  FFMA.FTZ R4, R19, R184, R4 ;  /* 0x000000b813047223 */ /* 0x000fe20000010004 */
[----:B------:R-:W-:Y:S07]  /*12290*/  F2FP.F16.F32.PACK_AB R166, R17, R12 ;  /* 0x0000000c11a6723e */ /* 0x000fee00000000ff */
[----:B------:R-:W-:Y:S01]  /*122a0*/  MUFU.EX2 R116, R116 ;  /* 0x0000007400747308 */ /* 0x000fe20000000800 */
[----:B------:R-:W-:Y:S01]  /*122b0*/  F2FP.F16.F32.PACK_AB R165, R6, R5 ;  /* 0x0000000506a5723e */ /* 0x000fe200000000ff */
[----:B------:R-:W-:Y:S01]  /*122c0*/  FFMA.FTZ R5, R16, R185, R5 ;  /* 0x000000b910057223 */ /* 0x000fe20000010005 */
[----:B------:R-:W-:Y:S01]  /*122d0*/  F2FP.F16.F32.PACK_AB R167, R181, R10 ;  /* 0x0000000ab5a7723e */ /* 0x000fe200000000ff */
[----:B------:R-:W-:Y:S06]  /*122e0*/  FADD.FTZ R13, R13, R4 ;  /* 0x000000040d0d7221 */ /* 0x000fec0000010000 */
[----:B------:R-:W-:Y:S01]  /*122f0*/  MUFU.EX2 R19, R118 ;  /* 0x0000007600137308 */ /* 0x000fe20000000800 */
[----:B------:R-:W-:Y:S01]  /*12300*/  FADD.FTZ R3, R6, R5 ;  /* 0x0000000506037221 */ /* 0x000fe20000010000 */
[----:B------:R-:W-:Y:S01]  /*12310*/  FADD.FTZ R12, R12, R13 ;  /* 0x0000000d0c0c7221 */ /* 0x000fe20000010000 */
[----:B------:R-:W-:Y:S01]  /*12320*/  FADD.FTZ R13, R172, R133 ;  /* 0x00000085ac0d7221 */ /* 0x000fe20000010000 */
[C---:B------:R-:W-:Y:S03]  /*12330*/  HMMA.16816.F32 R208, R164.reuse, R140, R208 ;  /* 0x0000008ca4d0723c */ /* 0x040fe600000018d0 */
[----:B------:R-:W-:Y:S01]  /*12340*/  FADD.FTZ R10, R10, R3 ;  /* 0x000000030a0a7221 */ /* 0x000fe20000010000 */
[----:B------:R-:W-:Y:S01]  /*12350*/  FADD.FTZ R12, R17, R12 ;  /* 0x0000000c110c7221 */ /* 0x000fe20000010000 */
[----:B------:R-:W-:Y:S02]  /*12360*/  FADD.FTZ R176, R176, R13 ;  /* 0x0000000db0b07221 */ /* 0x000fe40000010000 */
[----:B------:R-:W-:Y:S01]  /*12370*/  FADD.FTZ R181, R181, R10 ;  /* 0x0000000ab5b57221 */ /* 0x000fe20000010000 */
[C---:B------:R-:W-:Y:S01]  /*12380*/  HMMA.16816.F32 R204, R164.reuse, R142, R204 ;  /* 0x0000008ea4cc723c */ /* 0x040fe200000018cc */
[----:B------:R-:W1:Y:S02]  /*12390*/  LDSM.16.MT88.4 R140, [R239+0x4800] ;  /* 0x00480000ef8c783b */ /* 0x000e640000004200 */
[----:B------:R-:W-:Y:S04]  /*123a0*/  FADD.FTZ R176, R179, R176 ;  /* 0x000000b0b3b07221 */ /* 0x000fe80000010000 */
[----:B------:R-:W-:Y:S01]  /*123b0*/  FADD.FTZ R177, R177, R176 ;  /* 0x000000b0b1b17221 */ /* 0x000fe20000010000 */
[C---:B------:R-:W-:Y:S01]  /*123c0*/  HMMA.16816.F32 R200, R164.reuse, R148, R200 ;  /* 0x00000094a4c8723c */ /* 0x040fe200000018c8 */
[----:B------:R2:W3:Y:S02]  /*123d0*/  MUFU.EX2 R149, R20 ;  /* 0x0000001400957308 */ /* 0x0004e40000000800 */
[----:B------:R-:W-:Y:S01]  /*123e0*/  FFMA.FTZ R148, R29, UR4, -R8 ;  /* 0x000000041d947c23 */ /* 0x000fe20008010808 */
[----:B------:R-:W-:Y:S01]  /*123f0*/  FADD.FTZ R177, R188, R177 ;  /* 0x000000b1bcb17221 */ /* 0x000fe20000010000 */
[----:B------:R-:W-:Y:S03]  /*12400*/  MOV R188, R15 ;  /* 0x0000000f00bc7202 */ /* 0x000fe60000000f00 */
[----:B------:R-:W-:Y:S03]  /*12410*/  HMMA.16816.F32 R196, R164, R150, R196 ;  /* 0x00000096a4c4723c */ /* 0x000fe600000018c4 */
[----:B------:R4:W-:Y:S01]  /*12420*/  MUFU.EX2 R151, R33 ;  /* 0x0000002100977308 */ /* 0x0009e20000000800 */
[--C-:B------:R-:W-:Y:S01]  /*12430*/  FFMA.FTZ R165, R26, UR4, -R9.reuse ;  /* 0x000000041aa57c23 */ /* 0x100fe20008010809 */
[--C-:B------:R-:W-:Y:S01]  /*12440*/  FFMA.FTZ R150, R30, UR4, -R9.reuse ;  /* 0x000000041e967c23 */ /* 0x100fe20008010809 */
[----:B------:R-:W5:Y:S01]  /*12450*/  LDSM.16.MT88.4 R24, [R239+0x4c00] ;  /* 0x004c0000ef18783b */ /* 0x000f620000004200 */
[--C-:B------:R-:W-:Y:S01]  /*12460*/  FFMA.FTZ R167, R34, UR4, -R9.reuse ;  /* 0x0000000422a77c23 */ /* 0x100fe20008010809 */
[----:B--2---:R-:W-:Y:S01]  /*12470*/  F2FP.F16.F32.PACK_AB R20, R187, R14 ;  /* 0x0000000ebb14723e */ /* 0x004fe200000000ff */
[----:B------:R-:W-:Y:S01]  /*12480*/  FFMA.FTZ R164, R22, UR4, -R9 ;  /* 0x0000000416a47c23 */ /* 0x000fe20008010809 */
[----:B------:R-:W-:Y:S03]  /*12490*/  F2FP.F16.F32.PACK_AB R22, R189, R18 ;  /* 0x00000012bd16723e */ /* 0x000fe600000000ff */
[----:B------:R-:W2:Y:S01]  /*124a0*/  MUFU.EX2 R148, R148 ;  /* 0x0000009400947308 */ /* 0x000ea20000000800 */
[----:B---3--:R-:W-:Y:S01]  /*124b0*/  F2FP.F16.F32.PACK_AB R23, R149, R48 ;  /* 0x000000309517723e */ /* 0x008fe200000000ff */
[--C-:B------:R-:W-:Y:S01]  /*124c0*/  FFMA.FTZ R166, R55, UR4, -R130.reuse ;  /* 0x0000000437a67c23 */ /* 0x100fe20008010882 */
[----:B------:R-:W3:Y:S01]  /*124d0*/  LDSM.16.MT88.4 R28, [R161+0xc00] ;  /* 0x000c0000a11c783b */ /* 0x000ee20000004200 */
[--C-:B------:R-:W-:Y:S01]  /*124e0*/  FFMA.FTZ R55, R59, UR4, -R130.reuse ;  /* 0x000000043b377c23 */ /* 0x100fe20008010882 */
[----:B----4-:R-:W-:Y:S01]  /*124f0*/  FFMA.FTZ R33, R63, UR4, -R130 ;  /* 0x000000043f217c23 */ /* 0x010fe20008010882 */
[--C-:B------:R-:W-:Y:S01]  /*12500*/  FFMA.FTZ R59, R56, UR4, -R7.reuse ;  /* 0x00000004383b7c23 */ /* 0x100fe20008010807 */
[----:B------:R-:W-:Y:S01]  /*12510*/  FFMA.FTZ R63, R64, UR4, -R7 ;  /* 0x00000004403f7c23 */ /* 0x000fe20008010807 */
[C---:B------:R-:W-:Y:S02]  /*12520*/  HMMA.16816.F32 R220, R20.reuse, R168, R220 ;  /* 0x000000a814dc723c */ /* 0x040fe400000018dc */
[----:B------:R-:W-:Y:S10]  /*12530*/  MUFU.EX2 R52, R33 ;  /* 0x0000002100347308 */ /* 0x000ff40000000800 */
[----:B------:R4:W-:Y:S01]  /*12540*/  MUFU.EX2 R56, R32 ;  /* 0x0000002000387308 */ /* 0x0009e20000000800 */
[----:B------:R-:W-:Y:S01]  /*12550*/  FFMA.FTZ R64, R37, UR4, -R8 ;  /* 0x0000000425407c23 */ /* 0x000fe20008010808 */
[----:B------:R-:W-:Y:S01]  /*12560*/  FADD.FTZ R190, R190, R177 ;  /* 0x000000b1bebe7221 */ /* 0x000fe20000010000 */
[C---:B-1----:R-:W-:Y:S07]  /*12570*/  HMMA.16816.F32 R216, R20.reuse, R140, R216 ;  /* 0x0000008c14d8723c */ /* 0x042fee00000018d8 */
[----:B------:R-:W-:Y:S01]  /*12580*/  MUFU.EX2 R166, R166 ;  /* 0x000000a600a67308 */ /* 0x000fe20000000800 */
[----:B------:R-:W-:Y:S09]  /*12590*/  FADD.FTZ R191, R191, R190 ;  /* 0x000000bebfbf7221 */ /* 0x000ff20000010000 */
[----:B------:R-:W-:Y:S01]  /*125a0*/  MUFU.EX2 R55, R55 ;  /* 0x0000003700377308 */ /* 0x000fe20000000800 */
[----:B------:R-:W-:Y:S01]  /*125b0*/  FADD.FTZ R48, R48, R191 ;  /* 0x000000bf30307221 */ /* 0x000fe20000010000 */
[C---:B------:R-:W-:Y:S08]  /*125c0*/  HMMA.16816.F32 R212, R20.reuse, R142, R212 ;  /* 0x0000008e14d4723c */ /* 0x040ff000000018d4 */
[----:B------:R-:W-:Y:S01]  /*125d0*/  MUFU.EX2 R59, R59 ;  /* 0x0000003b003b7308 */ /* 0x000fe20000000800 */
[----:B----4-:R-:W1:Y:S01]  /*125e0*/  LDSM.16.MT88.4 R32, [R239+0x5000] ;  /* 0x00500000ef20783b */ /* 0x010e620000004200 */
[----:B------:R-:W-:Y:S08]  /*125f0*/  MOV R191, R132 ;  /* 0x0000008400bf7202 */ /* 0x000ff00000000f00 */
[----:B------:R-:W-:Y:S01]  /*12600*/  MUFU.EX2 R63, R63 ;  /* 0x0000003f003f7308 */ /* 0x000fe20000000800 */
[----:B------:R-:W-:Y:S01]  /*12610*/  FADD.FTZ R149, R149, R48 ;  /* 0x0000003095957221 */ /* 0x000fe20000010000 */
[----:B------:R-:W-:Y:S08]  /*12620*/  HMMA.16816.F32 R224, R20, R170, R224 ;  /* 0x000000aa14e0723c */ /* 0x000ff000000018e0 */
[----:B------:R-:W-:Y:S01]  /*12630*/  MUFU.EX2 R164, R164 ;  /* 0x000000a400a47308 */ /* 0x000fe20000000800 */
[C---:B------:R-:W-:Y:S01]  /*12640*/  F2FP.F16.F32.PACK_AB R20, R192.reuse, R241 ;  /* 0x000000f1c014723e */ /* 0x040fe200000000ff */
[----:B------:R-:W-:Y:S01]  /*12650*/  FADD.FTZ R241, R241, R12 ;  /* 0x0000000cf1f17221 */ /* 0x000fe20000010000 */
[C---:B--2---:R-:W-:Y:S07]  /*12660*/  F2FP.F16.F32.PACK_AB R22, R151.reuse, R148 ;  /* 0x000000949716723e */ /* 0x044fee00000000ff */
[----:B------:R-:W2:Y:S01]  /*12670*/  MUFU.EX2 R165, R165 ;  /* 0x000000a500a57308 */ /* 0x000ea20000000800 */
[----:B------:R-:W-:Y:S09]  /*12680*/  FADD.FTZ R241, R192, R241 ;  /* 0x000000f1c0f17221 */ /* 0x000ff20000010000 */
[----:B------:R-:W-:Y:S01]  /*12690*/  MUFU.EX2 R150, R150 ;  /* 0x0000009600967308 */ /* 0x000fe20000000800 */
[----:B------:R-:W-:Y:S09]  /*126a0*/  FADD.FTZ R148, R148, R241 ;  /* 0x000000f194947221 */ /* 0x000ff20000010000 */
[----:B------:R-:W4:Y:S01]  /*126b0*/  MUFU.EX2 R167, R167 ;  /* 0x000000a700a77308 */ /* 0x000f220000000800 */
[----:B------:R-:W-:Y:S09]  /*126c0*/  FADD.FTZ R151, R151, R148 ;  /* 0x0000009497977221 */ /* 0x000ff20000010000 */
[----:B------:R-:W-:Y:S01]  /*126d0*/  MUFU.EX2 R64, R64 ;  /* 0x0000004000407308 */ /* 0x000fe20000000800 */
[C---:B--2---:R-:W-:Y:S01]  /*126e0*/  F2FP.F16.F32.PACK_AB R21, R165.reuse, R164 ;  /* 0x000000a4a515723e */ /* 0x044fe200000000ff */
[----:B------:R-:W-:Y:S04]  /*126f0*/  FADD.FTZ R164, R164, R181 ;  /* 0x000000b5a4a47221 */ /* 0x000fe80000010000 */
[----:B------:R-:W-:Y:S01]  /*12700*/  FADD.FTZ R165, R165, R164 ;  /* 0x000000a4a5a57221 */ /* 0x000fe20000010000 */
[C---:B----4-:R-:W-:Y:S03]  /*12710*/  F2FP.F16.F32.PACK_AB R23, R167.reuse, R150 ;  /* 0x00000096a717723e */ /* 0x050fe600000000ff */
[----:B------:R-:W-:Y:S04]  /*12720*/  FADD.FTZ R150, R150, R165 ;  /* 0x000000a596967221 */ /* 0x000fe80000010000 */
[----:B------:R-:W-:Y:S01]  /*12730*/  FADD.FTZ R167, R167, R150 ;  /* 0x00000096a7a77221 */ /* 0x000fe20000010000 */
[C---:B------:R-:W-:Y:S03]  /*12740*/  HMMA.16816.F32 R208, R20.reuse, R144, R208 ;  /* 0x0000009014d0723c */ /* 0x040fe600000018d0 */
[--C-:B------:R-:W-:Y:S01]  /*12750*/  FFMA.FTZ R145, R41, UR4, -R8.reuse ;  /* 0x0000000429917c23 */ /* 0x100fe20008010808 */
[----:B------:R-:W-:Y:S01]  /*12760*/  FFMA.FTZ R41, R68, UR4, -R7 ;  /* 0x0000000444297c23 */ /* 0x000fe20008010807 */
[--C-:B------:R-:W-:Y:S01]  /*12770*/  FFMA.FTZ R144, R49, UR4, -R8.reuse ;  /* 0x0000000431907c23 */ /* 0x100fe20008010808 */
[----:B------:R2:W-:Y:S02]  /*12780*/  MUFU.EX2 R68, R79 ;  /* 0x0000004f00447308 */ /* 0x0005e40000000800 */
[C---:B------:R-:W-:Y:S08]  /*12790*/  HMMA.16816.F32 R204, R20.reuse, R146, R204 ;  /* 0x0000009214cc723c */ /* 0x040ff000000018cc */
[----:B------:R-:W4:Y:S01]  /*127a0*/  MUFU.EX2 R145, R145 ;  /* 0x0000009100917308 */ /* 0x000f220000000800 */
[--C-:B------:R-:W-:Y:S01]  /*127b0*/  FFMA.FTZ R146, R38, UR4, -R9.reuse ;  /* 0x0000000426927c23 */ /* 0x100fe20008010809 */
[----:B------:R-:W-:Y:S01]  /*127c0*/  FFMA.FTZ R147, R42, UR4, -R9 ;  /* 0x000000042a937c23 */ /* 0x000fe20008010809 */
[----:B------:R-:W1:Y:S01]  /*127d0*/  LDSM.16.MT88.4 R36, [R161+0x1000] ;  /* 0x00100000a124783b */ /* 0x000e620000004200 */
[--C-:B------:R-:W-:Y:S01]  /*127e0*/  FFMA.FTZ R42, R80, UR4, -R7.reuse ;  /* 0x00000004502a7c23 */ /* 0x100fe20008010807 */
[----:B------:R-:W-:Y:S01]  /*127f0*/  FFMA.FTZ R80, R57, UR4, -R8 ;  /* 0x0000000439507c23 */ /* 0x000fe20008010808 */
[C---:B------:R-:W-:Y:S04]  /*12800*/  HMMA.16816.F32 R200, R20.reuse, R152, R200 ;  /* 0x0000009814c8723c */ /* 0x040fe800000018c8 */
[----:B------:R-:W-:Y:S01]  /*12810*/  MUFU.EX2 R57, R40 ;  /* 0x0000002800397308 */ /* 0x000fe20000000800 */
[--C-:B------:R-:W-:Y:S01]  /*12820*/  FFMA.FTZ R152, R71, UR4, -R130.reuse ;  /* 0x0000000447987c23 */ /* 0x100fe20008010882 */
[----:B------:R-:W-:Y:S08]  /*12830*/  FFMA.FTZ R71, R75, UR4, -R130 ;  /* 0x000000044b477c23 */ /* 0x000ff00008010882 */
[----:B------:R-:W-:Y:S01]  /*12840*/  MUFU.EX2 R53, R42 ;  /* 0x0000002a00357308 */ /* 0x000fe20000000800 */
[----:B------:R-:W-:Y:S01]  /*12850*/  FFMA.FTZ R75, R72, UR4, -R7 ;  /* 0x00000004484b7c23 */ /* 0x000fe20008010807 */
[--C-:B--2---:R-:W-:Y:S01]  /*12860*/  FFMA.FTZ R79, R62, UR4, -R9.reuse ;  /* 0x000000043e4f7c23 */ /* 0x104fe20008010809 */
[----:B------:R-:W-:Y:S07]  /*12870*/  HMMA.16816.F32 R196, R20, R154, R196 ;  /* 0x0000009a14c4723c */ /* 0x000fee00000018c4 */
[----:B------:R2:W-:Y:S01]  /*12880*/  MUFU.EX2 R72, R41 ;  /* 0x0000002900487308 */ /* 0x0005e20000000800 */
        /* <DEDUP_REMOVED lines=8> */
[----:B------:R-:W-:Y:S09]  /*12910*/  FADD.FTZ R59, R59, R56 ;  /* 0x000000383b3b7221 */ /* 0x000ff20000010000 */
[----:B------:R-:W-:Y:S01]  /*12920*/  MUFU.EX2 R75, R75 ;  /* 0x0000004b004b7308 */ /* 0x000fe20000000800 */
[----:B--2---:R-:W-:Y:S01]  /*12930*/  FFMA.FTZ R41, R65, UR4, -R8 ;  /* 0x0000000441297c23 */ /* 0x004fe20008010808 */
[C---:B-----5:R-:W-:Y:S08]  /*12940*/  HMMA.16816.F32 R216, R20.reuse, R24, R216 ;  /* 0x0000001814d8723c */ /* 0x060ff000000018d8 */
[----:B------:R-:W-:Y:S01]  /*12950*/  MUFU.EX2 R80, R80 ;  /* 0x0000005000507308 */ /* 0x000fe20000000800 */
[----:B------:R-:W-:Y:S01]  /*12960*/  FFMA.FTZ R65, R58, UR4, -R9 ;  /* 0x000000043a417c23 */ /* 0x000fe20008010809 */
[----:B------:R-:W-:Y:S08]  /*12970*/  FADD.FTZ R60, R60, R59 ;  /* 0x0000003b3c3c7221 */ /* 0x000ff00000010000 */
[----:B------:R-:W-:Y:S01]  /*12980*/  MUFU.EX2 R54, R41 ;  /* 0x0000002900367308 */ /* 0x000fe20000000800 */
[C---:B------:R-:W-:Y:S09]  /*12990*/  HMMA.16816.F32 R212, R20.reuse, R26, R212 ;  /* 0x0000001a14d4723c */ /* 0x040ff200000018d4 */
[----:B------:R2:W-:Y:S01]  /*129a0*/  MUFU.EX2 R58, R43 ;  /* 0x0000002b003a7308 */ /* 0x0005e20000000800 */
[----:B------:R-:W-:Y:S09]  /*129b0*/  FADD.FTZ R63, R63, R60 ;  /* 0x0000003c3f3f7221 */ /* 0x000ff20000010000 */
[----:B------:R-:W-:Y:S01]  /*129c0*/  MUFU.EX2 R65, R65 ;  /* 0x0000004100417308 */ /* 0x000fe20000000800 */
[C---:B---3--:R-:W-:Y:S09]  /*129d0*/  HMMA.16816.F32 R220, R20.reuse, R28, R220 ;  /* 0x0000001c14dc723c */ /* 0x048ff200000018dc */
[----:B------:R-:W-:Y:S10]  /*129e0*/  MUFU.EX2 R79, R79 ;  /* 0x0000004f004f7308 */ /* 0x000ff40000000800 */
[----:B------:R3:W-:Y:S01]  /*129f0*/  MUFU.EX2 R49, R45 ;  /* 0x0000002d00317308 */ /* 0x0007e20000000800 */
[----:B------:R-:W-:Y:S01]  /*12a00*/  HMMA.16816.F32 R224, R20, R30, R224 ;  /* 0x0000001e14e0723c */ /* 0x000fe200000018e0 */
[----:B--2---:R-:W2:Y:S08]  /*12a10*/  LDSM.16.MT88.4 R40, [R239+0x5400] ;  /* 0x00540000ef28783b */ /* 0x004eb00000004200 */
[----:B------:R-:W5:Y:S01]  /*12a20*/  MUFU.EX2 R144, R144 ;  /* 0x0000009000907308 */ /* 0x000f620000000800 */
[C---:B----4-:R-:W-:Y:S01]  /*12a30*/  F2FP.F16.F32.PACK_AB R20, R145.reuse, R64 ;  /* 0x000000409114723e */ /* 0x050fe200000000ff */
[----:B------:R-:W-:Y:S08]  /*12a40*/  FADD.FTZ R64, R64, R151 ;  /* 0x0000009740407221 */ /* 0x000ff00000010000 */
[----:B------:R-:W-:Y:S01]  /*12a50*/  MUFU.EX2 R146, R146 ;  /* 0x0000009200927308 */ /* 0x000fe20000000800 */
[----:B------:R-:W-:Y:S09]  /*12a60*/  FADD.FTZ R64, R145, R64 ;  /* 0x0000004091407221 */ /* 0x000ff20000010000 */
[----:B------:R-:W4:Y:S01]  /*12a70*/  MUFU.EX2 R147, R147 ;  /* 0x0000009300937308 */ /* 0x000f220000000800 */
[----:B---3--:R-:W-:Y:S01]  /*12a80*/  FFMA.FTZ R45, R96, UR4, -R7 ;  /* 0x00000004602d7c23 */ /* 0x008fe20008010807 */
[----:B------:R-:W-:Y:S08]  /*12a90*/  FFMA.FTZ R96, R73, UR4, -R8 ;  /* 0x0000000449607c23 */ /* 0x000ff00008010808 */
[----:B------:R3:W-:Y:S01]  /*12aa0*/  MUFU.EX2 R50, R46 ;  /* 0x0000002e00327308 */ /* 0x0007e20000000800 */
[C---:B-----5:R-:W-:Y:S01]  /*12ab0*/  F2FP.F16.F32.PACK_AB R22, R144.reuse, R49 ;  /* 0x000000319016723e */ /* 0x060fe200000000ff */
[----:B------:R-:W-:Y:S08]  /*12ac0*/  FADD.FTZ R49, R49, R64 ;  /* 0x0000004031317221 */ /* 0x000ff00000010000 */
[----:B------:R-:W-:Y:S01]  /*12ad0*/  MUFU.EX2 R69, R45 ;  /* 0x0000002d00457308 */ /* 0x000fe20000000800 */
[----:B------:R-:W-:Y:S09]  /*12ae0*/  FADD.FTZ R144, R144, R49 ;  /* 0x0000003190907221 */ /* 0x000ff20000010000 */
[----:B------:R-:W-:Y:S01]  /*12af0*/  MUFU.EX2 R73, R44 ;  /* 0x0000002c00497308 */ /* 0x000fe20000000800 */
[C---:B----4-:R-:W-:Y:S01]  /*12b00*/  F2FP.F16.F32.PACK_AB R21, R147.reuse, R146 ;  /* 0x000000929315723e */ /* 0x050fe200000000ff */
[----:B------:R-:W-:Y:S08]  /*12b10*/  FADD.FTZ R146, R146, R167 ;  /* 0x000000a792927221 */ /* 0x000ff00000010000 */
[----:B------:R-:W4:Y:S01]  /*12b20*/  MUFU.EX2 R96, R96 ;  /* 0x0000006000607308 */ /* 0x000f220000000800 */
[----:B---3--:R-:W-:Y:S01]  /*12b30*/  FFMA.FTZ R46, R84, UR4, -R7 ;  /* 0x00000004542e7c23 */ /* 0x008fe20008010807 */
[----:B------:R-:W-:Y:S08]  /*12b40*/  FADD.FTZ R147, R147, R146 ;  /* 0x0000009293937221 */ /* 0x000ff00000010000 */
[----:B------:R3:W-:Y:S10]  /*12b50*/  MUFU.EX2 R84, R95 ;  /* 0x0000005f00547308 */ /* 0x0007f40000000800 */
[----:B------:R-:W5:Y:S01]  /*12b60*/  MUFU.EX2 R153, R153 ;  /* 0x0000009900997308 */ /* 0x000f620000000800 */
[----:B----4-:R-:W-:Y:S01]  /*12b70*/  F2FP.F16.F32.PACK_AB R44, R96, R73 ;  /* 0x00000049602c723e */ /* 0x010fe200000000ff */
[----:B---3--:R-:W-:Y:S01]  /*12b80*/  FFMA.FTZ R95, R82, UR4, -R9 ;  /* 0x00000004525f7c23 */ /* 0x008fe20008010809 */
[--C-:B------:R-:W-:Y:S01]  /*12b90*/  FFMA.FTZ R82, R99, UR4, -R130.reuse ;  /* 0x0000000463527c23 */ /* 0x100fe20008010882 */
[--C-:B------:R-:W-:Y:S01]  /*12ba0*/  FFMA.FTZ R99, R103, UR4, -R130.reuse ;  /* 0x0000000467637c23 */ /* 0x100fe20008010882 */
[----:B------:R-:W-:Y:S01]  /*12bb0*/  FFMA.FTZ R103, R107, UR4, -R130 ;  /* 0x000000046b677c23 */ /* 0x000fe20008010882 */
[C---:B-----5:R-:W-:Y:S01]  /*12bc0*/  F2FP.F16.F32.PACK_AB R23, R153.reuse, R50 ;  /* 0x000000329917723e */ /* 0x060fe200000000ff */
[----:B------:R-:W-:Y:S03]  /*12bd0*/  FFMA.FTZ R107, R104, UR4, -R7 ;  /* 0x00000004686b7c23 */ /* 0x000fe60008010807 */
[----:B------:R-:W3:Y:S01]  /*12be0*/  MUFU.EX2 R95, R95 ;  /* 0x0000005f005f7308 */ /* 0x000ee20000000800 */
[----:B------:R-:W-:Y:S09]  /*12bf0*/  FADD.FTZ R50, R50, R147 ;  /* 0x0000009332327221 */ /* 0x000ff20000010000 */
[----:B------:R-:W-:Y:S01]  /*12c00*/  MUFU.EX2 R82, R82 ;  /* 0x0000005200527308 */ /* 0x000fe20000000800 */
[C---:B------:R-:W-:Y:S09]  /*12c10*/  HMMA.16816.F32 R208, R20.reuse, R140, R208 ;  /* 0x0000008c14d0723c */ /* 0x040ff200000018d0 */
[----:B------:R-:W-:Y:S01]  /*12c20*/  MUFU.EX2 R99, R99 ;  /* 0x0000006300637308 */ /* 0x000fe20000000800 */
[----:B------:R-:W-:Y:S01]  /*12c30*/  FFMA.FTZ R140, R66, UR4, -R9 ;  /* 0x00000004428c7c23 */ /* 0x000fe20008010809 */
[----:B------:R-:W-:Y:S08]  /*12c40*/  FADD.FTZ R153, R153, R50 ;  /* 0x0000003299997221 */ /* 0x000ff00000010000 */
[----:B------:R-:W-:Y:S01]  /*12c50*/  MUFU.EX2 R103, R103 ;  /* 0x0000006700677308 */ /* 0x000fe20000000800 */
[C---:B------:R-:W-:Y:S03]  /*12c60*/  HMMA.16816.F32 R200, R20.reuse, R168, R200 ;  /* 0x000000a814c8723c */ /* 0x040fe600000018c8 */
[----:B---3--:R-:W-:Y:S06]  /*12c70*/  F2FP.F16.F32.PACK_AB R47, R95, R78 ;  /* 0x0000004e5f2f723e */ /* 0x008fec00000000ff */
[----:B------:R-:W-:Y:S01]  /*12c80*/  MUFU.EX2 R107, R107 ;  /* 0x0000006b006b7308 */ /* 0x000fe20000000800 */
[C---:B------:R-:W-:Y:S09]  /*12c90*/  HMMA.16816.F32 R204, R20.reuse, R142, R204 ;  /* 0x0000008e14cc723c */ /* 0x040ff200000018cc */
[----:B------:R-:W3:Y:S01]  /*12ca0*/  MUFU.EX2 R140, R140 ;  /* 0x0000008c008c7308 */ /* 0x000ee20000000800 */
[--C-:B------:R-:W-:Y:S01]  /*12cb0*/  FFMA.FTZ R142, R87, UR4, -R130.reuse ;  /* 0x00000004578e7c23 */ /* 0x100fe20008010882 */
[----:B------:R-:W-:Y:S01]  /*12cc0*/  FFMA.FTZ R87, R91, UR4, -R130 ;  /* 0x000000045b577c23 */ /* 0x000fe20008010882 */
[----:B------:R-:W-:Y:S07]  /*12cd0*/  FFMA.FTZ R91, R88, UR4, -R7 ;  /* 0x00000004585b7c23 */ /* 0x000fee0008010807 */
[----:B------:R-:W-:Y:S01]  /*12ce0*/  MUFU.EX2 R88, R46 ;  /* 0x0000002e00587308 */ /* 0x000fe20000000800 */
[----:B------:R-:W-:Y:S03]  /*12cf0*/  HMMA.16816.F32 R196, R20, R170, R196 ;  /* 0x000000aa14c4723c */ /* 0x000fe600000018c4 */
[----:B------:R-:W-:Y:S06]  /*12d00*/  F2FP.F16.F32.PACK_AB R20, R152, R67 ;  /* 0x000000439814723e */ /* 0x000fec00000000ff */
[----:B------:R-:W-:Y:S01]  /*12d10*/  MUFU.EX2 R142, R142 ;  /* 0x0000008e008e7308 */ /* 0x000fe20000000800 */
[----:B------:R-:W-:Y:S02]  /*12d20*/  F2FP.F16.F32.PACK_AB R22, R68, R71 ;  /* 0x000000474416723e */ /* 0x000fe400000000ff */
[----:B------:R-:W-:Y:S07]  /*12d30*/  F2FP.F16.F32.PACK_AB R21, R75, R72 ;  /* 0x000000484b15723e */ /* 0x000fee00000000ff */
[----:B------:R-:W-:Y:S01]  /*12d40*/  MUFU.EX2 R87, R87 ;  /* 0x0000005700577308 */ /* 0x000fe20000000800 */
[----:B------:R-:W-:Y:S01]  /*12d50*/  F2FP.F16.F32.PACK_AB R23, R53, R76 ;  /* 0x0000004c3517723e */ /* 0x000fe200000000ff */
[----:B------:R-:W-:Y:S08]  /*12d60*/  FADD.FTZ R72, R72, R63 ;  /* 0x0000003f48487221 */ /* 0x000ff00000010000 */
[----:B------:R-:W-:Y:S01]  /*12d70*/  MUFU.EX2 R91, R91 ;  /* 0x0000005b005b7308 */ /* 0x000fe20000000800 */
[----:B------:R-:W-:Y:S01]  /*12d80*/  FADD.FTZ R75, R75, R72 ;  /* 0x000000484b4b7221 */ /* 0x000fe20000010000 */
[C---:B-1----:R-:W-:Y:S03]  /*12d90*/  HMMA.16816.F32 R216, R20.reuse, R32, R216 ;  /* 0x0000002014d8723c */ /* 0x042fe600000018d8 */
[----:B------:R-:W-:Y:S04]  /*12da0*/  FADD.FTZ R76, R76, R75 ;  /* 0x0000004b4c4c7221 */ /* 0x000fe80000010000 */
[----:B------:R-:W-:Y:S01]  /*12db0*/  FADD.FTZ R53, R53, R76 ;  /* 0x0000004c35357221 */ /* 0x000fe20000010000 */
[C---:B------:R-:W-:Y:S08]  /*12dc0*/  HMMA.16816.F32 R212, R20.reuse, R34, R212 ;  /* 0x0000002214d4723c */ /* 0x040ff000000018d4 */
[C---:B------:R-:W-:Y:S08]  /*12dd0*/  HMMA.16816.F32 R220, R20.reuse, R36, R220 ;  /* 0x0000002414dc723c */ /* 0x040ff000000018dc */
[----:B------:R-:W-:Y:S03]  /*12de0*/  HMMA.16816.F32 R224, R20, R38, R224 ;  /* 0x0000002614e0723c */ /* 0x000fe600000018e0 */
[----:B------:R-:W-:Y:S01]  /*12df0*/  F2FP.F16.F32.PACK_AB R20, R80, R57 ;  /* 0x000000395014723e */ /* 0x000fe200000000ff */
[----:B------:R-:W-:Y:S01]  /*12e00*/  FADD.FTZ R57, R57, R144 ;  /* 0x0000009039397221 */ /* 0x000fe20000010000 */
[----:B------:R-:W-:Y:S02]  /*12e10*/  F2FP.F16.F32.PACK_AB R22, R54, R61 ;  /* 0x0000003d3616723e */ /* 0x000fe400000000ff */
[C---:B------:R-:W-:Y:S01]  /*12e20*/  F2FP.F16.F32.PACK_AB R21, R65.reuse, R58 ;  /* 0x0000003a4115723e */ /* 0x040fe200000000ff */
[----:B------:R-:W-:Y:S01]  /*12e30*/  FADD.FTZ R58, R58, R153 ;  /* 0x000000993a3a7221 */ /* 0x000fe20000010000 */
[----:B---3--:R-:W-:Y:S01]  /*12e40*/  F2FP.F16.F32.PACK_AB R23, R140, R79 ;  /* 0x0000004f8c17723e */ /* 0x008fe200000000ff */
[----:B------:R-:W-:Y:S02]  /*12e50*/  FADD.FTZ R80, R80, R57 ;  /* 0x0000003950507221 */ /* 0x000fe40000010000 */
[----:B------:R-:W-:Y:S02]  /*12e60*/  FADD.FTZ R58, R65, R58 ;  /* 0x0000003a413a7221 */ /* 0x000fe40000010000 */
[----:B------:R-:W-:Y:S02]  /*12e70*/  FADD.FTZ R61, R61, R80 ;  /* 0x000000503d3d7221 */ /* 0x000fe40000010000 */
[C---:B------:R-:W-:Y:S03]  /*12e80*/  HMMA.16816.F32 R200, R20.reuse, R28, R200 ;  /* 0x0000001c14c8723c */ /* 0x040fe600000018c8 */
[----:B------:R-:W-:Y:S01]  /*12e90*/  FFMA.FTZ R28, R81, UR4, -R8 ;  /* 0x00000004511c7c23 */ /* 0x000fe20008010808 */
[--C-:B------:R-:W-:Y:S01]  /*12ea0*/  FFMA.FTZ R29, R70, UR4, -R9.reuse ;  /* 0x00000004461d7c23 */ /* 0x100fe20008010809 */
[----:B------:R-:W-:Y:S01]  /*12eb0*/  FFMA.FTZ R81, R74, UR4, -R9 ;  /* 0x000000044a517c23 */ /* 0x000fe20008010809 */
[----:B------:R-:W-:Y:S01]  /*12ec0*/  FADD.FTZ R79, R79, R58 ;  /* 0x0000003a4f4f7221 */ /* 0x000fe20000010000 */
[----:B------:R-:W1:Y:S01]  /*12ed0*/  MUFU.EX2 R70, R28 ;  /* 0x0000001c00467308 */ /* 0x000e620000000800 */
[C---:B------:R-:W-:Y:S09]  /*12ee0*/  HMMA.16816.F32 R208, R20.reuse, R24, R208 ;  /* 0x0000001814d0723c */ /* 0x040ff200000018d0 */
[----:B------:R3:W-:Y:S01]  /*12ef0*/  MUFU.EX2 R74, R29 ;  /* 0x0000001d004a7308 */ /* 0x0007e20000000800 */
[----:B------:R-:W-:Y:S01]  /*12f00*/  FADD.FTZ R54, R54, R61 ;  /* 0x0000003d36367221 */ /* 0x000fe20000010000 */
[----:B------:R-:W-:Y:S08]  /*12f10*/  FADD.FTZ R79, R140, R79 ;  /* 0x0000004f8c4f7221 */ /* 0x000ff00000010000 */
[----:B------:R-:W4:Y:S01]  /*12f20*/  MUFU.EX2 R81, R81 ;  /* 0x0000005100517308 */ /* 0x000f220000000800 */
[C---:B------:R-:W-:Y:S01]  /*12f30*/  HMMA.16816.F32 R204, R20.reuse, R26, R204 ;  /* 0x0000001a14cc723c */ /* 0x040fe200000018cc */
[----:B------:R-:W5:Y:S02]  /*12f40*/  LDSM.16.MT88.4 R24, [R161+0x1400] ;  /* 0x00140000a118783b */ /* 0x000f640000004200 */
[----:B------:R-:W-:Y:S01]  /*12f50*/  FADD.FTZ R73, R73, R54 ;  /* 0x0000003649497221 */ /* 0x000fe20000010000 */
[----:B-1----:R-:W-:Y:S03]  /*12f60*/  F2FP.F16.F32.PACK_AB R46, R70, R77 ;  /* 0x0000004d462e723e */ /* 0x002fe600000000ff */
[----:B------:R-:W-:Y:S01]  /*12f70*/  FADD.FTZ R96, R96, R73 ;  /* 0x0000004960607221 */ /* 0x000fe20000010000 */
[----:B------:R-:W-:Y:S01]  /*12f80*/  HMMA.16816.F32 R196, R20, R30, R196 ;  /* 0x0000001e14c4723c */ /* 0x000fe200000018c4 */
[----:B---3--:R-:W1:Y:S02]  /*12f90*/  LDSM.16.MT88.4 R28, [R161+0x1800] ;  /* 0x00180000a11c783b */ /* 0x008e640000004200 */
[----:B------:R-:W-:Y:S01]  /*12fa0*/  F2FP.F16.F32.PACK_AB R20, R142, R83 ;  /* 0x000000538e14723e */ /* 0x000fe200000000ff */
[----:B------:R-:W-:Y:S01]  /*12fb0*/  FADD.FTZ R77, R77, R96 ;  /* 0x000000604d4d7221 */ /* 0x000fe20000010000 */
[----:B------:R-:W-:Y:S02]  /*12fc0*/  F2FP.F16.F32.PACK_AB R22, R84, R87 ;  /* 0x000000575416723e */ /* 0x000fe400000000ff */
[----:B------:R-:W-:Y:S01]  /*12fd0*/  F2FP.F16.F32.PACK_AB R21, R91, R88 ;  /* 0x000000585b15723e */ /* 0x000fe200000000ff */
[----:B------:R-:W-:Y:S01]  /*12fe0*/  FADD.FTZ R70, R70, R77 ;  /* 0x0000004d46467221 */ /* 0x000fe20000010000 */
[----:B------:R-:W-:Y:S01]  /*12ff0*/  F2FP.F16.F32.PACK_AB R23, R69, R92 ;  /* 0x0000005c4517723e */ /* 0x000fe200000000ff */
[----:B------:R-:W-:Y:S01]  /*13000*/  FADD.FTZ R88, R88, R53 ;  /* 0x0000003558587221 */ /* 0x000fe20000010000 */
[----:B----4-:R-:W-:Y:S01]  /*13010*/  F2FP.F16.F32.PACK_AB R45, R81, R74 ;  /* 0x0000004a512d723e */ /* 0x010fe200000000ff */
[----:B------:R-:W-:Y:S02]  /*13020*/  FADD.FTZ R74, R74, R79 ;  /* 0x0000004f4a4a7221 */ /* 0x000fe40000010000 */
[----:B------:R-:W-:Y:S02]  /*13030*/  FADD.FTZ R91, R91, R88 ;  /* 0x000000585b5b7221 */ /* 0x000fe40000010000 */
[----:B--2---:R-:W-:Y:S03]  /*13040*/  HMMA.16816.F32 R216, R20, R40, R216 ;  /* 0x0000002814d8723c */ /* 0x004fe600000018d8 */
[----:B------:R-:W-:Y:S01]  /*13050*/  FADD.FTZ R81, R81, R74 ;  /* 0x0000004a51517221 */ /* 0x000fe20000010000 */
[----:B------:R-:W-:Y:S03]  /*13060*/  FADD.FTZ R92, R92, R91 ;  /* 0x0000005b5c5c7221 */ /* 0x000fe60000010000 */
[----:B------:R-:W-:Y:S01]  /*13070*/  FADD.FTZ R78, R78, R81 ;  /* 0x000000514e4e7221 */ /* 0x000fe20000010000 */
[C---:B------:R-:W-:Y:S05]  /*13080*/  HMMA.16816.F32 R208, R44.reuse, R32, R208 ;  /* 0x000000202cd0723c */ /* 0x040fea00000018d0 */
[--C-:B------:R-:W-:Y:S01]  /*13090*/  FFMA.FTZ R32, R100, UR4, -R7.reuse ;  /* 0x0000000464207c23 */ /* 0x100fe20008010807 */
[--C-:B------:R-:W-:Y:S01]  /*130a0*/  FFMA.FTZ R33, R85, UR4, -R8.reuse ;  /* 0x0000000455217c23 */ /* 0x100fe20008010808 */
[----:B------:R2:W-:Y:S01]  /*130b0*/  MUFU.EX2 R100, R111 ;  /* 0x0000006f00647308 */ /* 0x0005e20000000800 */
[C---:B------:R-:W-:Y:S03]  /*130c0*/  HMMA.16816.F32 R204, R44.reuse, R34, R204 ;  /* 0x000000222ccc723c */ /* 0x040fe600000018cc */
[----:B------:R-:W-:Y:S06]  /*130d0*/  FFMA.FTZ R34, R112, UR4, -R7 ;  /* 0x0000000470227c23 */ /* 0x000fec0008010807 */
[----:B------:R3:W4:Y:S01]  /*130e0*/  MUFU.EX2 R104, R32 ;  /* 0x0000002000687308 */ /* 0x0007220000000800 */
[----:B------:R-:W-:Y:S01]  /*130f0*/  FFMA.FTZ R112, R89, UR4, -R8 ;  /* 0x0000000459707c23 */ /* 0x000fe20008010808 */
[----:B------:R-:W-:Y:S01]  /*13100*/  FADD.FTZ R95, R95, R78 ;  /* 0x0000004e5f5f7221 */ /* 0x000fe20000010000 */
[----:B------:R-:W-:Y:S01]  /*13110*/  FADD.FTZ R69, R69, R92 ;  /* 0x0000005c45457221 */ /* 0x000fe20000010000 */
[C---:B------:R-:W-:Y:S06]  /*13120*/  HMMA.16816.F32 R200, R44.reuse, R36, R200 ;  /* 0x000000242cc8723c */ /* 0x040fec00000018c8 */
[----:B------:R4:W-:Y:S01]  /*13130*/  MUFU.EX2 R89, R33 ;  /* 0x0000002100597308 */ /* 0x0009e20000000800 */
[----:B------:R-:W-:Y:S01]  /*13140*/  FFMA.FTZ R36, R97, UR4, -R8 ;  /* 0x0000000461247c23 */ /* 0x000fe20008010808 */
[--C-:B------:R-:W-:Y:S01]  /*13150*/  FFMA.FTZ R37, R86, UR4, -R9.reuse ;  /* 0x0000000456257c23 */ /* 0x100fe20008010809 */
[--C-:B------:R-:W-:Y:S07]  /*13160*/  FFMA.FTZ R97, R90, UR4, -R9.reuse ;  /* 0x000000045a617c23 */ /* 0x100fee0008010809 */
[----:B------:R5:W1:Y:S01]  /*13170*/  MUFU.EX2 R85, R34 ;  /* 0x0000002200557308 */ /* 0x000a620000000800 */
[----:B--2---:R-:W-:Y:S01]  /*13180*/  FFMA.FTZ R111, R98, UR4, -R9 ;  /* 0x00000004626f7c23 */ /* 0x004fe20008010809 */
[----:B------:R-:W-:Y:S08]  /*13190*/  HMMA.16816.F32 R196, R44, R38, R196 ;  /* 0x000000262cc4723c */ /* 0x000ff000000018c4 */
[----:B------:R-:W2:Y:S01]  /*131a0*/  MUFU.EX2 R86, R36 ;  /* 0x0000002400567308 */ /* 0x000ea20000000800 */
[----:B---3--:R-:W-:Y:S01]  /*131b0*/  F2FP.F16.F32.PACK_AB R32, R99, R82 ;  /* 0x000000526320723e */ /* 0x008fe200000000ff */
[--C-:B------:R-:W-:Y:S01]  /*131c0*/  FFMA.FTZ R98, R115, UR4, -R130.reuse ;  /* 0x0000000473627c23 */ /* 0x100fe20008010882 */
[--C-:B------:R-:W-:Y:S07]  /*131d0*/  FFMA.FTZ R115, R119, UR4, -R130.reuse ;  /* 0x0000000477737c23 */ /* 0x100fee0008010882 */
[----:B------:R3:W-:Y:S01]  /*131e0*/  MUFU.EX2 R90, R37 ;  /* 0x00000025005a7308 */ /* 0x0007e20000000800 */
[----:B----4-:R-:W-:Y:S01]  /*131f0*/  F2FP.F16.F32.PACK_AB R33, R107, R104 ;  /* 0x000000686b21723e */ /* 0x010fe200000000ff */
[C---:B------:R-:W-:Y:S08]  /*13200*/  HMMA.16816.F32 R212, R20.reuse, R42, R212 ;  /* 0x0000002a14d4723c */ /* 0x040ff000000018d4 */
[----:B------:R-:W4:Y:S01]  /*13210*/  MUFU.EX2 R112, R112 ;  /* 0x0000007000707308 */ /* 0x000f220000000800 */
[----:B-----5:R-:W-:Y:S09]  /*13220*/  F2FP.F16.F32.PACK_AB R34, R100, R103 ;  /* 0x000000676422723e */ /* 0x020ff200000000ff */
[----:B------:R-:W5:Y:S01]  /*13230*/  MUFU.EX2 R97, R97 ;  /* 0x0000006100617308 */ /* 0x000f620000000800 */
[----:B-1----:R-:W-:Y:S01]  /*13240*/  F2FP.F16.F32.PACK_AB R35, R85, R108 ;  /* 0x0000006c5523723e */ /* 0x002fe200000000ff */
[C---:B------:R-:W-:Y:S08]  /*13250*/  HMMA.16816.F32 R220, R20.reuse, R24, R220 ;  /* 0x0000001814dc723c */ /* 0x040ff000000018dc */
[----:B------:R-:W1:Y:S01]  /*13260*/  MUFU.EX2 R111, R111 ;  /* 0x0000006f006f7308 */ /* 0x000e620000000800 */
[----:B--2---:R-:W-:Y:S01]  /*13270*/  F2FP.F16.F32.PACK_AB R46, R86, R93 ;  /* 0x0000005d562e723e */ /* 0x004fe200000000ff */
[----:B---3--:R-:W-:Y:S01]  /*13280*/  LDSM.16.MT88.4 R36, [R161+0x1c00] ;  /* 0x001c0000a124783b */ /* 0x008fe20000004200 */
[----:B------:R-:W-:Y:S07]  /*13290*/  FFMA.FTZ R130, R127, UR4, -R130 ;  /* 0x000000047f827c23 */ /* 0x000fee0008010882 */
[----:B------:R-:W-:Y:S01]  /*132a0*/  MUFU.EX2 R98, R98 ;  /* 0x0000006200627308 */ /* 0x000fe20000000800 */
[----:B------:R-:W-:Y:S01]  /*132b0*/  FADD.FTZ R104, R104, R69 ;  /* 0x0000004568687221 */ /* 0x000fe20000010000 */
[----:B------:R-:W-:Y:S08]  /*132c0*/  HMMA.16816.F32 R224, R20, R26, R224 ;  /* 0x0000001a14e0723c */ /* 0x000ff000000018e0 */
[----:B------:R-:W2:Y:S01]  /*132d0*/  MUFU.EX2 R115, R115 ;  /* 0x0000007300737308 */ /* 0x000ea20000000800 */
[----:B----4-:R-:W-:Y:S01]  /*132e0*/  F2FP.F16.F32.PACK_AB R44, R112, R89 ;  /* 0x00000059702c723e */ /* 0x010fe200000000ff */
[----:B------:R-:W3:Y:S01]  /*132f0*/  LDSM.16.MT88.4 R20, [R239+0x5800] ;  /* 0x00580000ef14783b */ /* 0x000ee20000004200 */
[----:B-----5:R-:W-:Y:S01]  /*13300*/  F2FP.F16.F32.PACK_AB R45, R97, R90 ;  /* 0x0000005a612d723e */ /* 0x020fe200000000ff */
[----:B------:R-:W-:Y:S01]  /*13310*/  FADD.FTZ R89, R89, R70 ;  /* 0x0000004659597221 */ /* 0x000fe20000010000 */
[----:B------:R-:W-:Y:S01]  /*13320*/  FADD.FTZ R90, R90, R95 ;  /* 0x0000005f5a5a7221 */ /* 0x000fe20000010000 */
[----:B-1----:R-:W-:Y:S01]  /*13330*/  F2FP.F16.F32.PACK_AB R47, R111, R94 ;  /* 0x0000005e6f2f723e */ /* 0x002fe200000000ff */
[----:B------:R-:W-:Y:S01]  /*13340*/  FADD.FTZ R107, R107, R104 ;  /* 0x000000686b6b7221 */ /* 0x000fe20000010000 */
[----:B------:R-:W-:Y:S01]  /*13350*/  FADD.FTZ R112, R112, R89 ;  /* 0x0000005970707221 */ /* 0x000fe20000010000 */
[----:B------:R-:W-:Y:S01]  /*13360*/  FADD.FTZ R97, R97, R90 ;  /* 0x0000005a61617221 */ /* 0x000fe20000010000 */
[C---:B------:R-:W-:Y:S05]  /*13370*/  HMMA.16816.F32 R220, R32.reuse, R28, R220 ;  /* 0x0000001c20dc723c */ /* 0x040fea00000018dc */
[----:B------:R-:W-:Y:S01]  /*13380*/  FADD.FTZ R93, R93, R112 ;  /* 0x000000705d5d7221 */ /* 0x000fe20000010000 */
[----:B------:R-:W-:Y:S01]  /*13390*/  FADD.FTZ R94, R94, R97 ;  /* 0x000000615e5e7221 */ /* 0x000fe20000010000 */
[----:B------:R-:W-:Y:S01]  /*133a0*/  FADD.FTZ R108, R108, R107 ;  /* 0x0000006b6c6c7221 */ /* 0x000fe20000010000 */
[----:B------:R-:W-:Y:S03]  /*133b0*/  HMMA.16816.F32 R224, R32, R30, R224 ;  /* 0x0000001e20e0723c */ /* 0x000fe600000018e0 */
[----:B------:R-:W-:Y:S01]  /*133c0*/  FADD.FTZ R93, R86, R93 ;  /* 0x0000005d565d7221 */ /* 0x000fe20000010000 */
[----:B------:R-:W-:Y:S01]  /*133d0*/  FADD.FTZ R94, R111, R94 ;  /* 0x0000005e6f5e7221 */ /* 0x000fe20000010000 */
[----:B------:R-:W-:Y:S03]  /*133e0*/  FADD.FTZ R85, R85, R108 ;  /* 0x0000006c55557221 */ /* 0x000fe60000010000 */
[C---:B------:R-:W-:Y:S01]  /*133f0*/  HMMA.16816.F32 R208, R44.reuse, R40, R208 ;  /* 0x000000282cd0723c */ /* 0x040fe200000018d0 */
[----:B------:R-:W-:Y:S10]  /*13400*/  MUFU.EX2 R40, R123 ;  /* 0x0000007b00287308 */ /* 0x000ff40000000800 */
[----:B------:R-:W-:Y:S01]  /*13410*/  MUFU.EX2 R41, R130 ;  /* 0x0000008200297308 */ /* 0x000fe20000000800 */
[----:B------:R-:W-:Y:S09]  /*13420*/  HMMA.16816.F32 R204, R44, R42, R204 ;  /* 0x0000002a2ccc723c */ /* 0x000ff200000018cc */
[----:B------:R-:W1:Y:S01]  /*13430*/  MUFU.EX2 R43, R120 ;  /* 0x00000078002b7308 */ /* 0x000e620000000800 */
[--C-:B------:R-:W-:Y:S01]  /*13440*/  FFMA.FTZ R42, R124, UR4, -R7.reuse ;  /* 0x000000047c2a7c23 */ /* 0x100fe20008010807 */
[----:B------:R-:W-:Y:S01]  /*13450*/  FFMA.FTZ R7, R128, UR4, -R7 ;  /* 0x0000000480077c23 */ /* 0x000fe20008010807 */
[C---:B---3--:R-:W-:Y:S07]  /*13460*/  HMMA.16816.F32 R216, R32.reuse, R20, R216 ;  /* 0x0000001420d8723c */ /* 0x048fee00000018d8 */
[----:B------:R-:W-:Y:S10]  /*13470*/  MUFU.EX2 R42, R42 ;  /* 0x0000002a002a7308 */ /* 0x000ff40000000800 */
[----:B------:R-:W3:Y:S01]  /*13480*/  MUFU.EX2 R119, R7 ;  /* 0x0000000700777308 */ /* 0x000ee20000000800 */
[----:B------:R-:W-:Y:S01]  /*13490*/  HMMA.16816.F32 R212, R32, R22, R212 ;  /* 0x0000001620d4723c */ /* 0x000fe200000018d4 */
[----:B------:R-:W4:Y:S07]  /*134a0*/  LDSM.16.MT88.4 R32, [R239+0x5c00] ;  /* 0x005c0000ef20783b */ /* 0x000f2e0000004200 */
[C---:B------:R-:W-:Y:S05]  /*134b0*/  HMMA.16816.F32 R200, R44.reuse, R24, R200 ;  /* 0x000000182cc8723c */ /* 0x040fea00000018c8 */
[----:B--2---:R-:W-:Y:S02]  /*134c0*/  F2FP.F16.F32.PACK_AB R24, R115, R98 ;  /* 0x000000627318723e */ /* 0x004fe400000000ff */
[----:B-1----:R-:W-:Y:S01]  /*134d0*/  F2FP.F16.F32.PACK_AB R25, R43, R116 ;  /* 0x000000742b19723e */ /* 0x002fe200000000ff */
[----:B------:R-:W-:Y:S03]  /*134e0*/  HMMA.16816.F32 R196, R44, R26, R196 ;  /* 0x0000001a2cc4723c */ /* 0x000fe600000018c4 */
[----:B------:R-:W-:Y:S01]  /*134f0*/  FFMA.FTZ R45, R105, UR4, -R8 ;  /* 0x00000004692d7c23 */ /* 0x000fe20008010808 */
[--C-:B------:R-:W-:Y:S01]  /*13500*/  FFMA.FTZ R105, R110, UR4, -R9.reuse ;  /* 0x000000046e697c23 */ /* 0x100fe20008010809 */
[----:B------:R-:W-:Y:S01]  /*13510*/  FADD.FTZ R110, R137, R0 ;  /* 0x00000000896e7221 */ /* 0x000fe20000010000 */
[----:B------:R-:W-:Y:S01]  /*13520*/  FFMA.FTZ R44, R101, UR4, -R8 ;  /* 0x00000004652c7c23 */ /* 0x000fe20008010808 */
[--C-:B------:R-:W-:Y:S01]  /*13530*/  FFMA.FTZ R101, R102, UR4, -R9.reuse ;  /* 0x0000000466657c23 */ /* 0x100fe20008010809 */
[--C-:B------:R-:W-:Y:S01]  /*13540*/  FFMA.FTZ R102, R106, UR4, -R9.reuse ;  /* 0x000000046a667c23 */ /* 0x100fe20008010809 */
[----:B------:R-:W-:Y:S01]  /*13550*/  FADD.FTZ R139, R139, R110 ;  /* 0x0000006e8b8b7221 */ /* 0x000fe20000010000 */
[--C-:B------:R-:W-:Y:S01]  /*13560*/  FFMA.FTZ R46, R109, UR4, -R8.reuse ;  /* 0x000000046d2e7c23 */ /* 0x100fe20008010808 */
[--C-:B------:R-:W-:Y:S01]  /*13570*/  FFMA.FTZ R47, R113, UR4, -R8.reuse ;  /* 0x00000004712f7c23 */ /* 0x100fe20008010808 */
[----:B------:R-:W-:Y:S01]  /*13580*/  FFMA.FTZ R106, R114, UR4, -R9 ;  /* 0x00000004726a7c23 */ /* 0x000fe20008010809 */
[----:B------:R-:W-:Y:S01]  /*13590*/  FADD.FTZ R139, R138, R139 ;  /* 0x0000008b8a8b7221 */ /* 0x000fe20000010000 */
[----:B------:R-:W-:Y:S01]  /*135a0*/  MUFU.EX2 R44, R44 ;  /* 0x0000002c002c7308 */ /* 0x000fe20000000800 */
[----:B------:R-:W-:Y:S01]  /*135b0*/  F2FP.F16.F32.PACK_AB R26, R41, R40 ;  /* 0x00000028291a723e */ /* 0x000fe200000000ff */
[--C-:B------:R-:W-:Y:S01]  /*135c0*/  FFMA.FTZ R109, R121, UR4, -R8.reuse ;  /* 0x00000004796d7c23 */ /* 0x100fe20008010808 */
[----:B------:R-:W-:Y:S07]  /*135d0*/  FADD.FTZ R174, R174, R139 ;  /* 0x0000008baeae7221 */ /* 0x000fee0000010000 */
[----:B------:R-:W1:Y:S01]  /*135e0*/  MUFU.EX2 R45, R45 ;  /* 0x0000002d002d7308 */ /* 0x000e620000000800 */
[----:B---3--:R-:W-:Y:S01]  /*135f0*/  F2FP.F16.F32.PACK_AB R27, R119, R42 ;  /* 0x0000002a771b723e */ /* 0x008fe200000000ff */
[----:B------:R-:W-:Y:S01]  /*13600*/  FFMA.FTZ R8, R129, UR4, -R8 ;  /* 0x0000000481087c23 */ /* 0x000fe20008010808 */
[----:B------:R-:W-:Y:S07]  /*13610*/  FADD.FTZ R174, R173, R174 ;  /* 0x000000aeadae7221 */ /* 0x000fee0000010000 */
[----:B------:R-:W-:Y:S01]  /*13620*/  MUFU.EX2 R46, R46 ;  /* 0x0000002e002e7308 */ /* 0x000fe20000000800 */
[----:B------:R-:W-:Y:S01]  /*13630*/  FFMA.FTZ R9, R2, UR4, -R9 ;  /* 0x0000000402097c23 */ /* 0x000fe20008010809 */
[----:B------:R-:W-:Y:S01]  /*13640*/  FADD.FTZ R116, R116, R85 ;  /* 0x0000005574747221 */ /* 0x000fe20000010000 */
[----:B------:R-:W-:Y:S01]  /*13650*/  FADD.FTZ R175, R175, R174 ;  /* 0x000000aeafaf7221 */ /* 0x000fe20000010000 */
[C---:B----4-:R-:W-:Y:S06]  /*13660*/  HMMA.16816.F32 R216, R24.reuse, R32, R216 ;  /* 0x0000002018d8723c */ /* 0x050fec00000018d8 */
[----:B------:R-:W2:Y:S01]  /*13670*/  MUFU.EX2 R47, R47 ;  /* 0x0000002f002f7308 */ /* 0x000ea20000000800 */
[----:B------:R-:W-:Y:S09]  /*13680*/  FADD.FTZ R175, R178, R175 ;  /* 0x000000afb2af7221 */ /* 0x000ff20000010000 */
[----:B------:R-:W-:Y:S01]  /*13690*/  MUFU.EX2 R101, R101 ;  /* 0x0000006500657308 */ /* 0x000fe20000000800 */
[----:B------:R-:W-:Y:S01]  /*136a0*/  FADD.FTZ R43, R43, R116 ;  /* 0x000000742b2b7221 */ /* 0x000fe20000010000 */
[C---:B------:R-:W-:Y:S08]  /*136b0*/  HMMA.16816.F32 R212, R24.reuse, R34, R212 ;  /* 0x0000002218d4723c */ /* 0x040ff000000018d4 */
[----:B------:R-:W3:Y:S01]  /*136c0*/  MUFU.EX2 R102, R102 ;  /* 0x0000006600667308 */ /* 0x000ee20000000800 */
[----:B------:R-:W-:Y:S01]  /*136d0*/  FADD.FTZ R14, R14, R175 ;  /* 0x000000af0e0e7221 */ /* 0x000fe20000010000 */
[----:B------:R-:W-:Y:S08]  /*136e0*/  FADD.FTZ R42, R42, R43 ;  /* 0x0000002b2a2a7221 */ /* 0x000ff00000010000 */
[----:B------:R-:W-:Y:S01]  /*136f0*/  MUFU.EX2 R105, R105 ;  /* 0x0000006900697308 */ /* 0x000fe20000000800 */
[----:B------:R-:W-:Y:S01]  /*13700*/  FADD.FTZ R187, R187, R14 ;  /* 0x0000000ebbbb7221 */ /* 0x000fe20000010000 */
[C---:B------:R-:W-:Y:S08]  /*13710*/  HMMA.16816.F32 R220, R24.reuse, R36, R220 ;  /* 0x0000002418dc723c */ /* 0x040ff000000018dc */
[----:B------:R-:W4:Y:S01]  /*13720*/  MUFU.EX2 R106, R106 ;  /* 0x0000006a006a7308 */ /* 0x000f220000000800 */
[----:B------:R-:W-:Y:S01]  /*13730*/  FADD.FTZ R18, R18, R187 ;  /* 0x000000bb12127221 */ /* 0x000fe20000010000 */
[----:B------:R-:W-:Y:S01]  /*13740*/  FADD.FTZ R183, R119, R42 ;  /* 0x0000002a77b77221 */ /* 0x000fe20000010000 */
[----:B------:R-:W-:Y:S07]  /*13750*/  MOV R187, R11 ;  /* 0x0000000b00bb7202 */ /* 0x000fee0000000f00 */
[----:B------:R-:W-:Y:S01]  /*13760*/  MUFU.EX2 R0, R117 ;  /* 0x0000007500007308 */ /* 0x000fe20000000800 */
[----:B------:R-:W-:Y:S01]  /*13770*/  FADD.FTZ R18, R189, R18 ;  /* 0x00000012bd127221 */ /* 0x000fe20000010000 */
[----:B------:R-:W-:Y:S08]  /*13780*/  HMMA.16816.F32 R224, R24, R38, R224 ;  /* 0x0000002618e0723c */ /* 0x000ff000000018e0 */
[----:B------:R-:W5:Y:S01]  /*13790*/  MUFU.EX2 R109, R109 ;  /* 0x0000006d006d7308 */ /* 0x000f620000000800 */
[----:B------:R-:W-:Y:S01]  /*137a0*/  FADD.FTZ R51, R51, R18 ;  /* 0x0000001233337221 */ /* 0x000fe20000010000 */
[----:B-1----:R-:W-:Y:S01]  /*137b0*/  F2FP.F16.F32.PACK_AB R24, R45, R44 ;  /* 0x0000002c2d18723e */ /* 0x002fe200000000ff */
[----:B------:R-:W-:Y:S01]  /*137c0*/  FADD.FTZ R44, R44, R93 ;  /* 0x0000005d2c2c7221 */ /* 0x000fe20000010000 */
[----:B--2---:R-:W-:Y:S01]  /*137d0*/  F2FP.F16.F32.PACK_AB R26, R47, R46 ;  /* 0x0000002e2f1a723e */ /* 0x004fe200000000ff */
[----:B------:R-:W-:Y:S01]  /*137e0*/  FADD.FTZ R166, R166, R51 ;  /* 0x00000033a6a67221 */ /* 0x000fe20000010000 */
[----:B---3--:R-:W-:Y:S04]  /*137f0*/  F2FP.F16.F32.PACK_AB R25, R102, R101 ;  /* 0x000000656619723e */ /* 0x008fe800000000ff */
[----:B------:R-:W-:Y:S01]  /*13800*/  MUFU.EX2 R8, R8 ;  /* 0x0000000800087308 */ /* 0x000fe20000000800 */
[----:B----4-:R-:W-:Y:S01]  /*13810*/  F2FP.F16.F32.PACK_AB R27, R106, R105 ;  /* 0x000000696a1b723e */ /* 0x010fe200000000ff */
[----:B------:R-:W-:Y:S01]  /*13820*/  FADD.FTZ R55, R55, R166 ;  /* 0x000000a637377221 */ /* 0x000fe20000010000 */
[----:B------:R-:W-:Y:S07]  /*13830*/  FADD.FTZ R101, R101, R94 ;  /* 0x0000005e65657221 */ /* 0x000fee0000010000 */
[----:B------:R-:W1:Y:S01]  /*13840*/  MUFU.EX2 R2, R122 ;  /* 0x0000007a00027308 */ /* 0x000e620000000800 */
[----:B------:R-:W-:Y:S01]  /*13850*/  FADD.FTZ R45, R45, R44 ;  /* 0x0000002c2d2d7221 */ /* 0x000fe20000010000 */
[----:B------:R-:W-:Y:S01]  /*13860*/  FADD.FTZ R52, R52, R55 ;  /* 0x0000003734347221 */ /* 0x000fe20000010000 */
[----:B-----5:R-:W-:Y:S01]  /*13870*/  F2FP.F16.F32.PACK_AB R4, R109, R0 ;  /* 0x000000006d04723e */ /* 0x020fe200000000ff */
[C---:B------:R-:W-:Y:S06]  /*13880*/  HMMA.16816.F32 R208, R24.reuse, R20, R208 ;  /* 0x0000001418d0723c */ /* 0x040fec00000018d0 */
[----:B------:R-:W2:Y:S01]  /*13890*/  MUFU.EX2 R21, R125 ;  /* 0x0000007d00157308 */ /* 0x000ea20000000800 */
[----:B------:R-:W-:Y:S01]  /*138a0*/  FADD.FTZ R67, R67, R52 ;  /* 0x0000003443437221 */ /* 0x000fe20000010000 */
[----:B------:R-:W-:Y:S08]  /*138b0*/  FADD.FTZ R102, R102, R101 ;  /* 0x0000006566667221 */ /* 0x000ff00000010000 */
[----:B------:R-:W-:Y:S01]  /*138c0*/  MUFU.EX2 R20, R126 ;  /* 0x0000007e00147308 */ /* 0x000fe20000000800 */
[----:B------:R-:W-:Y:S01]  /*138d0*/  FADD.FTZ R46, R46, R45 ;  /* 0x0000002d2e2e7221 */ /* 0x000fe20000010000 */
[----:B------:R-:W-:Y:S01]  /*138e0*/  FADD.FTZ R152, R152, R67 ;  /* 0x0000004398987221 */ /* 0x000fe20000010000 */
[C---:B------:R-:W-:Y:S07]  /*138f0*/  HMMA.16816.F32 R204, R24.reuse, R22, R204 ;  /* 0x0000001618cc723c */ /* 0x040fee00000018cc */
[----:B------:R-:W3:Y:S01]  /*13900*/  MUFU.EX2 R9, R9 ;  /* 0x0000000900097308 */ /* 0x000ee20000000800 */
[----:B------:R-:W-:Y:S01]  /*13910*/  FADD.FTZ R71, R71, R152 ;  /* 0x0000009847477221 */ /* 0x000fe20000010000 */
[----:B-1----:R-:W-:Y:S01]  /*13920*/  F2FP.F16.F32.PACK_AB R5, R2, R19 ;  /* 0x000000130205723e */ /* 0x002fe200000000ff */
[----:B------:R-:W-:Y:S01]  /*13930*/  FADD.FTZ R105, R105, R102 ;  /* 0x0000006669697221 */ /* 0x000fe20000010000 */
[----:B------:R-:W-:Y:S01]  /*13940*/  FADD.FTZ R47, R47, R46 ;  /* 0x0000002e2f2f7221 */ /* 0x000fe20000010000 */
[----:B------:R-:W-:Y:S01]  /*13950*/  FADD.FTZ R68, R68, R71 ;  /* 0x0000004744447221 */ /* 0x000fe20000010000 */
[C---:B------:R-:W-:Y:S03]  /*13960*/  HMMA.16816.F32 R200, R24.reuse, R28, R200 ;  /* 0x0000001c18c8723c */ /* 0x040fe600000018c8 */
[----:B------:R-:W-:Y:S01]  /*13970*/  FADD.FTZ R83, R83, R68 ;  /* 0x0000004453537221 */ /* 0x000fe20000010000 */
[----:B--2---:R-:W-:Y:S01]  /*13980*/  F2FP.F16.F32.PACK_AB R6, R8, R21 ;  /* 0x000000150806723e */ /* 0x004fe200000000ff */
[----:B------:R-:W-:Y:S01]  /*13990*/  FADD.FTZ R106, R106, R105 ;  /* 0x000000696a6a7221 */ /* 0x000fe20000010000 */
[----:B------:R-:W-:Y:S01]  /*139a0*/  FADD.FTZ R0, R0, R47 ;  /* 0x0000002f00007221 */ /* 0x000fe20000010000 */
[----:B------:R-:W-:Y:S01]  /*139b0*/  FADD.FTZ R142, R142, R83 ;  /* 0x000000538e8e7221 */ /* 0x000fe20000010000 */
[----:B------:R-:W-:Y:S03]  /*139c0*/  HMMA.16816.F32 R196, R24, R30, R196 ;  /* 0x0000001e18c4723c */ /* 0x000fe600000018c4 */
[----:B------:R-:W-:Y:S01]  /*139d0*/  FADD.FTZ R87, R87, R142 ;  /* 0x0000008e57577221 */ /* 0x000fe20000010000 */
[----:B---3--:R-:W-:Y:S01]  /*139e0*/  F2FP.F16.F32.PACK_AB R7, R9, R20 ;  /* 0x000000140907723e */ /* 0x008fe200000000ff */
[----:B------:R-:W-:Y:S01]  /*139f0*/  FADD.FTZ R19, R19, R106 ;  /* 0x0000006a13137221 */ /* 0x000fe20000010000 */
[----:B------:R-:W-:Y:S01]  /*13a00*/  FADD.FTZ R0, R109, R0 ;  /* 0x000000006d007221 */ /* 0x000fe20000010000 */
[----:B------:R-:W-:Y:S01]  /*13a10*/  FADD.FTZ R87, R84, R87 ;  /* 0x0000005754577221 */ /* 0x000fe20000010000 */
[----:B------:R-:W-:Y:S01]  /*13a20*/  MOV R189, R131 ;  /* 0x0000008300bd7202 */ /* 0x000fe20000000f00 */
[----:B------:R-:W-:Y:S01]  /*13a30*/  FADD.FTZ R19, R2, R19 ;  /* 0x0000001302137221 */ /* 0x000fe20000010000 */
[----:B------:R-:W-:Y:S01]  /*13a40*/  FADD.FTZ R21, R21, R0 ;  /* 0x0000000015157221 */ /* 0x000fe20000010000 */
[C---:B------:R-:W-:Y:S05]  /*13a50*/  HMMA.16816.F32 R208, R4.reuse, R32, R208 ;  /* 0x0000002004d0723c */ /* 0x040fea00000018d0 */
[----:B------:R-:W-:Y:S01]  /*13a60*/  FADD.FTZ R82, R82, R87 ;  /* 0x0000005752527221 */ /* 0x000fe20000010000 */
[----:B------:R-:W-:Y:S01]  /*13a70*/  FADD.FTZ R20, R20, R19 ;  /* 0x0000001314147221 */ /* 0x000fe20000010000 */
[----:B------:R-:W-:Y:S01]  /*13a80*/  FADD.FTZ R184, R8, R21 ;  /* 0x0000001508b87221 */ /* 0x000fe20000010000 */
[C---:B------:R-:W-:Y:S03]  /*13a90*/  HMMA.16816.F32 R204, R4.reuse, R34, R204 ;  /* 0x0000002204cc723c */ /* 0x040fe600000018cc */
[----:B------:R-:W-:Y:S01]  /*13aa0*/  FADD.FTZ R82, R99, R82 ;  /* 0x0000005263527221 */ /* 0x000fe20000010000 */
[----:B------:R-:W-:Y:S03]  /*13ab0*/  FADD.FTZ R185, R9, R20 ;  /* 0x0000001409b97221 */ /* 0x000fe60000010000 */
[----:B------:R-:W-:Y:S01]  /*13ac0*/  FADD.FTZ R103, R103, R82 ;  /* 0x0000005267677221 */ /* 0x000fe20000010000 */
[C---:B------:R-:W-:Y:S03]  /*13ad0*/  HMMA.16816.F32 R200, R4.reuse, R36, R200 ;  /* 0x0000002404c8723c */ /* 0x040fe600000018c8 */
[----:B------:R-:W-:Y:S04]  /*13ae0*/  FADD.FTZ R103, R100, R103 ;  /* 0x0000006764677221 */ /* 0x000fe80000010000 */
[----:B------:R-:W-:Y:S01]  /*13af0*/  FADD.FTZ R98, R98, R103 ;  /* 0x0000006762627221 */ /* 0x000fe20000010000 */
[----:B------:R-:W-:Y:S03]  /*13b00*/  HMMA.16816.F32 R196, R4, R38, R196 ;  /* 0x0000002604c4723c */ /* 0x000fe600000018c4 */
[----:B------:R-:W-:Y:S04]  /*13b10*/  FADD.FTZ R115, R115, R98 ;  /* 0x0000006273737221 */ /* 0x000fe80000010000 */
[----:B------:R-:W-:Y:S04]  /*13b20*/  FADD.FTZ R40, R40, R115 ;  /* 0x0000007328287221 */ /* 0x000fe80000010000 */
[----:B------:R-:W-:Y:S01]  /*13b30*/  FADD.FTZ R182, R41, R40 ;  /* 0x0000002829b67221 */ /* 0x000fe20000010000 */
[----:B------:R-:W-:Y:S08]  /*13b40*/  @P0 BRA `(.L_x_712) ;  /* 0xffffffb0006c0947 */ /* 0x000ff0000383ffff */
.L_x_711:
[----:B------:R-:W2:Y:S01]  /*13b50*/  SHFL.BFLY PT, R5, R182, 0x2, 0x1f ;  /* 0x0c401f00b6057f89 */ /* 0x000ea200000e0000 */
[----:B------:R-:W3:Y:S01]  /*13b60*/  S2UR UR4, SR_CgaCtaId ;  /* 0x00000000000479c3 */ /* 0x000ee20000008800 */
[----:B------:R-:W-:Y:S01]  /*13b70*/  UMOV UR5, 0x400 ;  /* 0x0000040000057882 */ /* 0x000fe20000000000 */
[----:B------:R-:W-:Y:S01]  /*13b80*/  ISETP.NE.AND P2, PT, R228, -0x1, PT ;  /* 0xffffffffe400780c */ /* 0x000fe20003f45270 */
[----:B------:R-:W4:Y:S04]  /*13b90*/  SHFL.BFLY PT, R4, R183, 0x2, 0x1f ;  /* 0x0c401f00b7047f89 */ /* 0x000f2800000e0000 */
[----:B------:R-:W5:Y:S01]  /*13ba0*/  SHFL.BFLY PT, R3, R184, 0x2, 0x1f ;  /* 0x0c401f00b8037f89 */ /* 0x000f6200000e0000 */
[----:B------:R-:W1:Y:S03]  /*13bb0*/  LDC R21, c[0x0][0x434] ;  /* 0x00010d00ff157b82 */ /* 0x000e660000000800 */
[----:B------:R-:W5:Y:S05]  /*13bc0*/  SHFL.BFLY PT, R0, R185, 0x2, 0x1f ;  /* 0x0c401f00b9007f89 */ /* 0x000f6a00000e0000 */
[----:B------:R-:W1:Y:S01]  /*13bd0*/  LDC R23, c[0x0][0x434] ;  /* 0x00010d00ff177b82 */ /* 0x000e620000000800 */
[----:B--2---:R-:W-:Y:S01]  /*13be0*/  FADD.FTZ R2, R5, R182 ;  /* 0x000000b605027221 */ /* 0x004fe20000010000 */
[----:B---3--:R-:W-:Y:S01]  /*13bf0*/  ULEA UR4, UR4, UR5, 0x18 ;  /* 0x0000000504047291 */ /* 0x008fe2000f8ec0ff */
[----:B----4-:R-:W-:-:S03]  /*13c00*/  FADD.FTZ R5, R4, R183 ;  /* 0x000000b704057221 */ /* 0x010fc60000010000 */
[----:B------:R-:W2:Y:S01]  /*13c10*/  SHFL.BFLY PT, R7, R2, 0x1, 0x1f ;  /* 0x0c201f0002077f89 */ /* 0x000ea200000e0000 */
[----:B-----5:R-:W-:-:S03]  /*13c20*/  FADD.FTZ R6, R3, R184 ;  /* 0x000000b803067221 */ /* 0x020fc60000010000 */
        /* <DEDUP_REMOVED lines=11> */
[----:B------:R-:W-:-:S02]  /*13ce0*/  LOP3.LUT R193, R193, 0x3e00, R4, 0xf8, !PT ;  /* 0x00003e00c1c17812 */ /* 0x000fc400078ef804 */
[----:B------:R-:W-:Y:S01]  /*13cf0*/  LOP3.LUT R4, R5, 0x18, R230, 0xf8, !PT ;  /* 0x0000001805047812 */ /* 0x000fe200078ef8e6 */
[----:B-----5:R-:W-:Y:S01]  /*13d00*/  FADD.FTZ R0, R9, R0 ;  /* 0x0000000009007221 */ /* 0x020fe20000010000 */
[----:B------:R-:W-:Y:S01]  /*13d10*/  LOP3.LUT R193, R193, 0x20, R2, 0xf8, !PT ;  /* 0x00000020c1c17812 */ /* 0x000fe200078ef802 */
[----:B------:R-:W3:Y:S01]  /*13d20*/  MUFU.RCP R12, R10 ;  /* 0x0000000a000c7308 */ /* 0x000ee20000001000 */
[----:B------:R-:W-:Y:S02]  /*13d30*/  FSETP.NE.FTZ.AND P4, PT, R3, RZ, PT ;  /* 0x000000ff0300720b */ /* 0x000fe40003f95000 */
[----:B------:R-:W-:Y:S02]  /*13d40*/  FSETP.NE.FTZ.AND P6, PT, R7, RZ, PT ;  /* 0x000000ff0700720b */ /* 0x000fe40003fd5000 */
[----:B------:R-:W-:Y:S02]  /*13d50*/  FSETP.NE.FTZ.AND P5, PT, R10, RZ, PT ;  /* 0x000000ff0a00720b */ /* 0x000fe40003fb5000 */
[----:B------:R-:W-:Y:S01]  /*13d60*/  FSETP.NE.FTZ.AND P3, PT, R0, RZ, PT ;  /* 0x000000ff0000720b */ /* 0x000fe20003f75000 */
[----:B------:R-:W4:Y:S01]  /*13d70*/  MUFU.RCP R2, R3 ;  /* 0x0000000300027308 */ /* 0x000f220000001000 */
[----:B------:R-:W-:-:S02]  /*13d80*/  SHF.L.U32 R6, R230, 0x2, RZ ;  /* 0x00000002e6067819 */ /* 0x000fc400000006ff */
[----:B--2---:R-:W-:Y:S02]  /*13d90*/  FSEL R8, R8, 1, P6 ;  /* 0x3f80000008087808 */ /* 0x004fe40003000000 */
[----:B------:R-:W-:-:S03]  /*13da0*/  LOP3.LUT R4, R193, R4, RZ, 0xfc, !PT ;  /* 0x00000004c1047212 */ /* 0x000fc600078efcff */
[----:B------:R-:W2:Y:S01]  /*13db0*/  MUFU.RCP R5, R0 ;  /* 0x0000000000057308 */ /* 0x000ea20000001000 */
[----:B------:R-:W-:Y:S01]  /*13dc0*/  FMUL.FTZ R216, R8, R216 ;  /* 0x000000d808d87220 */ /* 0x000fe20000410000 */
[----:B---3--:R-:W-:Y:S01]  /*13dd0*/  FSEL R12, R12, 1, P5 ;  /* 0x3f8000000c0c7808 */ /* 0x008fe20002800000 */
[C---:B------:R-:W-:Y:S01]  /*13de0*/  FMUL.FTZ R217, R8.reuse, R217 ;  /* 0x000000d908d97220 */ /* 0x040fe20000410000 */
[C---:B------:R-:W-:Y:S01]  /*13df0*/  FMUL.FTZ R212, R8.reuse, R212 ;  /* 0x000000d408d47220 */ /* 0x040fe20000410000 */
[C---:B------:R-:W-:Y:S01]  /*13e00*/  FMUL.FTZ R213, R8.reuse, R213 ;  /* 0x000000d508d57220 */ /* 0x040fe20000410000 */
[C---:B------:R-:W-:Y:S01]  /*13e10*/  FMUL.FTZ R220, R8.reuse, R220 ;  /* 0x000000dc08dc7220 */ /* 0x040fe20000410000 */
[C---:B------:R-:W-:Y:S01]  /*13e20*/  FMUL.FTZ R221, R8.reuse, R221 ;  /* 0x000000dd08dd7220 */ /* 0x040fe20000410000 */
[C---:B------:R-:W-:Y:S01]  /*13e30*/  FMUL.FTZ R224, R8.reuse, R224 ;  /* 0x000000e008e07220 */ /* 0x040fe20000410000 */
[----:B------:R-:W-:Y:S01]  /*13e40*/  FMUL.FTZ R225, R8, R225 ;  /* 0x000000e108e17220 */ /* 0x000fe20000410000 */
        /* <DEDUP_REMOVED lines=14> */
[----:B------:R-:W2:Y:S01]  /*13f30*/  LDC.U8 R2, c[0x0][0x549] ;  /* 0x00015240ff027b82 */ /* 0x000ea20000000000 */
[----:B------:R-:W-:Y:S01]  /*13f40*/  LOP3.LUT R8, R6, 0x20, RZ, 0xc0, !PT ;  /* 0x0000002006087812 */ /* 0x000fe200078ec0ff */
[----:B------:R-:W-:Y:S01]  /*13f50*/  FMUL.FTZ R222, R12, R222 ;  /* 0x000000de0cde7220 */ /* 0x000fe20000410000 */
[----:B------:R-:W-:Y:S01]  /*13f60*/  LEA R9, R4, UR4, 0x1 ;  /* 0x0000000404097c11 */ /* 0x000fe2000f8e08ff */
[C---:B------:R-:W-:Y:S01]  /*13f70*/  FMUL.FTZ R210, R5.reuse, R210 ;  /* 0x000000d205d27220 */ /* 0x040fe20000410000 */
[C---:B------:R-:W-:Y:S01]  /*13f80*/  FMUL.FTZ R211, R5.reuse, R211 ;  /* 0x000000d305d37220 */ /* 0x040fe20000410000 */
[----:B------:R-:W-:Y:S01]  /*13f90*/  LOP3.LUT R6, R6, 0x40, RZ, 0xc0, !PT ;  /* 0x0000004006067812 */ /* 0x000fe200078ec0ff */
        /* <DEDUP_REMOVED lines=8> */
[C---:B------:R-:W-:Y:S01]  /*14020*/  FMUL.FTZ R203, R5.reuse, R203 ;  /* 0x000000cb05cb7220 */ /* 0x040fe20000410000 */
[----:B------:R-:W-:Y:S01]  /*14030*/  FMUL.FTZ R198, R5, R198 ;  /* 0x000000c605c67220 */ /* 0x000fe20000410000 */
[----:B------:R-:W-:Y:S01]  /*14040*/  F2FP.F16.F32.PACK_AB R212, R213, R212 ;  /* 0x000000d4d5d4723e */ /* 0x000fe200000000ff */
[----:B------:R-:W-:Y:S01]  /*14050*/  FMUL.FTZ R5, R5, R199 ;  /* 0x000000c705057220 */ /* 0x000fe20000410000 */
[----:B------:R-:W-:Y:S01]  /*14060*/  F2FP.F16.F32.PACK_AB R214, R215, R214 ;  /* 0x000000d6d7d6723e */ /* 0x000fe200000000ff */
[----:B------:R-:W-:Y:S01]  /*14070*/  STS [R9], R216 ;  /* 0x000000d809007388 */ /* 0x000fe20000000800 */
[C---:B------:R-:W-:Y:S01]  /*14080*/  IADD3 R13, PT, PT, R9.reuse, -R8, RZ ;  /* 0x80000008090d7210 */ /* 0x040fe20007ffe0ff */
[----:B------:R-:W3:Y:S01]  /*14090*/  @P6 LDC R27, c[0x0][0x458] ;  /* 0x00011600ff1b6b82 */ /* 0x000ee20000000800 */
[----:B------:R-:W-:Y:S01]  /*140a0*/  IADD3 R17, PT, PT, R9, -R6, RZ ;  /* 0x8000000609117210 */ /* 0x000fe20007ffe0ff */
[----:B------:R-:W-:Y:S01]  /*140b0*/  STS [R9+0x200], R218 ;  /* 0x000200da09007388 */ /* 0x000fe20000000800 */
[----:B--2---:R-:W-:Y:S01]  /*140c0*/  ISETP.NE.AND P0, PT, R2, RZ, PT ;  /* 0x000000ff0200720c */ /* 0x004fe20003f05270 */
[----:B------:R-:W2:Y:S01]  /*140d0*/  @P6 MUFU.LG2 R7, R7 ;  /* 0x0000000700076308 */ /* 0x000ea20000000c00 */
[----:B------:R-:W-:Y:S01]  /*140e0*/  F2FP.F16.F32.PACK_AB R208, R209, R208 ;  /* 0x000000d0d1d0723e */ /* 0x000fe200000000ff */
[----:B------:R-:W-:Y:S01]  /*140f0*/  STS [R13+0x10], R212 ;  /* 0x000010d40d007388 */ /* 0x000fe20000000800 */
[----:B------:R-:W-:Y:S01]  /*14100*/  F2FP.F16.F32.PACK_AB R210, R211, R210 ;  /* 0x000000d2d3d2723e */ /* 0x000fe200000000ff */
[----:B------:R-:W4:Y:S01]  /*14110*/  LDC.U8 R6, c[0x0][0x548] ;  /* 0x00015200ff067b82 */ /* 0x000f220000000000 */
[----:B------:R-:W-:Y:S01]  /*14120*/  F2FP.F16.F32.PACK_AB R204, R205, R204 ;  /* 0x000000cccdcc723e */ /* 0x000fe200000000ff */
[----:B------:R-:W-:Y:S01]  /*14130*/  STS [R13+0x210], R214 ;  /* 0x000210d60d007388 */ /* 0x000fe20000000800 */
[----:B------:R-:W-:Y:S01]  /*14140*/  F2FP.F16.F32.PACK_AB R206, R207, R206 ;  /* 0x000000cecfce723e */ /* 0x000fe200000000ff */
[----:B------:R-:W1:Y:S01]  /*14150*/  @P5 MUFU.LG2 R10, R10 ;  /* 0x0000000a000a5308 */ /* 0x000e620000000c00 */
[----:B------:R-:W-:Y:S01]  /*14160*/  F2FP.F16.F32.PACK_AB R220, R221, R220 ;  /* 0x000000dcdddc723e */ /* 0x000fe200000000ff */
[----:B------:R-:W-:Y:S01]  /*14170*/  STS [R9+0x1000], R208 ;  /* 0x001000d009007388 */ /* 0x000fe20000000800 */
[----:B------:R-:W-:Y:S01]  /*14180*/  F2FP.F16.F32.PACK_AB R222, R223, R222 ;  /* 0x000000dedfde723e */ /* 0x000fe200000000ff */
[----:B------:R-:W1:Y:S01]  /*14190*/  @P0 LDC R14, c[0x0][0x430] ;  /* 0x00010c00ff0e0b82 */ /* 0x000e620000000800 */
[----:B------:R-:W-:Y:S01]  /*141a0*/  F2FP.F16.F32.PACK_AB R224, R225, R224 ;  /* 0x000000e0e1e0723e */ /* 0x000fe200000000ff */
[----:B------:R5:W-:Y:S01]  /*141b0*/  STS [R9+0x1200], R210 ;  /* 0x001200d209007388 */ /* 0x000be20000000800 */
[----:B------:R-:W-:Y:S01]  /*141c0*/  F2FP.F16.F32.PACK_AB R226, R227, R226 ;  /* 0x000000e2e3e2723e */ /* 0x000fe200000000ff */
[----:B------:R1:W1:Y:S01]  /*141d0*/  @P4 MUFU.LG2 R26, R3 ;  /* 0x00000003001a4308 */ /* 0x0002620000000c00 */
[----:B------:R-:W-:Y:S01]  /*141e0*/  IADD3 R19, PT, PT, -R8, R17, RZ ;  /* 0x0000001108137210 */ /* 0x000fe20007ffe1ff */
[----:B------:R-:W-:Y:S01]  /*141f0*/  STS [R13+0x1010], R204 ;  /* 0x001010cc0d007388 */ /* 0x000fe20000000800 */
[----:B------:R-:W-:Y:S01]  /*14200*/  F2FP.F16.F32.PACK_AB R200, R201, R200 ;  /* 0x000000c8c9c8723e */ /* 0x000fe200000000ff */
[----:B------:R-:W2:Y:S01]  /*14210*/  @P5 LDC R22, c[0x0][0x458] ;  /* 0x00011600ff165b82 */ /* 0x000ea20000000800 */
[----:B------:R-:W-:Y:S01]  /*14220*/  F2FP.F16.F32.PACK_AB R202, R203, R202 ;  /* 0x000000cacbca723e */ /* 0x000fe200000000ff */
[----:B------:R3:W-:Y:S01]  /*14230*/  STS [R13+0x1210], R206 ;  /* 0x001210ce0d007388 */ /* 0x0007e20000000800 */
[----:B------:R-:W-:-:S02]  /*14240*/  F2FP.F16.F32.PACK_AB R196, R197, R196 ;  /* 0x000000c4c5c4723e */ /* 0x000fc400000000ff */
[----:B------:R-:W-:Y:S01]  /*14250*/  F2FP.F16.F32.PACK_AB R198, R5, R198 ;  /* 0x000000c605c6723e */ /* 0x000fe200000000ff */
[----:B------:R1:W-:Y:S01]  /*14260*/  STS [R17+0x20], R220 ;  /* 0x000020dc11007388 */ /* 0x0003e20000000800 */
[----:B------:R-:W-:Y:S01]  /*14270*/  @P0 MOV R29, 0x1 ;  /* 0x00000001001d0802 */ /* 0x000fe20000000f00 */
[----:B------:R-:W2:Y:S01]  /*14280*/  @!P2 LDC.64 R4, c[0x0][0x400] ;  /* 0x00010000ff04ab82 */ /* 0x000ea20000000a00 */
[----:B----4-:R-:W-:Y:S01]  /*14290*/  ISETP.NE.AND P1, PT, R6, RZ, !P0 ;  /* 0x000000ff0600720c */ /* 0x010fe20004725270 */
[----:B------:R4:W-:Y:S04]  /*142a0*/  STS [R17+0x220], R222 ;  /* 0x000220de11007388 */ /* 0x0009e80000000800 */
[----:B------:R4:W-:Y:S01]  /*142b0*/  STS [R19+0x30], R224 ;  /* 0x000030e013007388 */ /* 0x0009e20000000800 */
[----:B-1----:R-:W-:-:S03]  /*142c0*/  @P0 IMAD R23, R14, R21, RZ ;  /* 0x000000150e170224 */ /* 0x002fc600078e02ff */
[----:B------:R4:W-:Y:S01]  /*142d0*/  STS [R19+0x230], R226 ;  /* 0x000230e213007388 */ /* 0x0009e20000000800 */
[----:B-----5:R-:W1:Y:S03]  /*142e0*/  @P2 LDC.64 R8, c[0x0][0x408] ;  /* 0x00010200ff082b82 */ /* 0x020e660000000a00 */
[----:B------:R4:W-:Y:S04]  /*142f0*/  STS [R17+0x1020], R200 ;  /* 0x001020c811007388 */ /* 0x0009e80000000800 */
[----:B------:R4:W-:Y:S01]  /*14300*/  STS [R17+0x1220], R202 ;  /* 0x001220ca11007388 */ /* 0x0009e20000000800 */
[----:B---3--:R-:W3:Y:S01]  /*14310*/  @P0 LDC R13, c[0x0][0x430] ;  /* 0x00010c00ff0d0b82 */ /* 0x008ee20000000800 */
[----:B------:R-:W1:Y:S01]  /*14320*/  S2R R2, SR_CTAID.X ;  /* 0x0000000000027919 */ /* 0x000e620000002500 */
[----:B--2---:R-:W-:Y:S01]  /*14330*/  @!P2 IMAD.WIDE.U32 R24, R232, R4, RZ ;  /* 0x00000004e818a225 */ /* 0x004fe200078e00ff */
[----:B------:R4:W-:Y:S04]  /*14340*/  STS [R19+0x1030], R196 ;  /* 0x001030c413007388 */ /* 0x0009e80000000800 */
[----:B------:R4:W-:Y:S01]  /*14350*/  STS [R19+0x1230], R198 ;  /* 0x001230c613007388 */ /* 0x0009e20000000800 */
[----:B------:R-:W2:Y:S01]  /*14360*/  S2R R12, SR_CTAID.Z ;  /* 0x00000000000c7919 */ /* 0x000ea20000002700 */
[----:B------:R-:W-:Y:S05]  /*14370*/  @P0 BRA `(.L_x_715) ;  /* 0x0000000000200947 */ /* 0x000fea0003800000 */
[----:B------:R-:W-:Y:S01]  /*14380*/  ISETP.NE.AND P0, PT, R6, RZ, PT ;  /* 0x000000ff0600720c */ /* 0x000fe20003f05270 */
[----:B------:R-:W5:-:S12]  /*14390*/  LDC R4, c[0x0][0x3e0] ;  /* 0x0000f800ff047b82 */ /* 0x000f580000000800 */
[----:B------:R-:W5:Y:S01]  /*143a0*/  @P0 LDC R29, c[0x0][0x454] ;  /* 0x00011500ff1d0b82 */ /* 0x000f620000000800 */
[----:B---3--:R-:W-:Y:S02]  /*143b0*/  @P0 MOV R13, 0x1 ;  /* 0x00000001000d0802 */ /* 0x008fe40000000f00 */
[----:B------:R-:W-:-:S05]  /*143c0*/  @!P0 MOV R13, 0x1 ;  /* 0x00000001000d8802 */ /* 0x000fca0000000f00 */
[----:B------:R-:W3:Y:S01]  /*143d0*/  @P0 LDC R23, c[0x0][0x454] ;  /* 0x00011500ff170b82 */ /* 0x000ee20000000800 */
[-C--:B-----5:R-:W-:Y:S02]  /*143e0*/  @P0 IMAD R29, R29, R4.reuse, RZ ;  /* 0x000000041d1d0224 */ /* 0x0a0fe400078e02ff */
[----:B------:R-:W-:-:S07]  /*143f0*/  @!P0 IMAD R29, R21, R4, RZ ;  /* 0x00000004151d8224 */ /* 0x000fce00078e02ff */
.L_x_715:
[----:B------:R-:W-:Y:S01]  /*14400*/  BAR.SYNC.DEFER_BLOCKING 0x0 ;  /* 0x0000000000007b1d */ /* 0x000fe20000010000 */
[C---:B------:R-:W-:Y:S01]  /*14410*/  ISETP.NE.AND P0, PT, R228.reuse, -0x1, PT ;  /* 0xffffffffe400780c */ /* 0x040fe20003f05270 */
[----:B-1----:R-:W-:-:S04]  /*14420*/  @P2 IMAD.WIDE.U32 R30, R228, R8, RZ ;  /* 0x00000008e41e2225 */ /* 0x002fc800078e00ff */
[----:B------:R-:W-:Y:S01]  /*14430*/  @P5 FMUL.FTZ R10, R10, 0.69314718246459960938 ;  /* 0x3f3172180a0a5820 */ /* 0x000fe20000410000 */
[----:B------:R-:W-:Y:S01]  /*14440*/  MOV R14, 0x7f800000 ;  /* 0x7f800000000e7802 */ /* 0x000fe20000000f00 */
[----:B------:R-:W-:Y:S01]  /*14450*/  @P4 FMUL.FTZ R26, R26, 0.69314718246459960938 ;  /* 0x3f3172181a1a4820 */ /* 0x000fe20000410000 */
[----:B------:R-:W1:Y:S01]  /*14460*/  @P4 LDC R4, c[0x0][0x458] ;  /* 0x00011600ff044b82 */ /* 0x000e620000000800 */
[----:B------:R-:W5:Y:S01]  /*14470*/  @P3 MUFU.LG2 R0, R0 ;  /* 0x0000000000003308 */ /* 0x000f620000000c00 */
[----:B------:R-:W-:Y:S02]  /*14480*/  @!P2 IMAD R3, R232, R5, R25 ;  /* 0x00000005e803a224 */ /* 0x000fe400078e0219 */
[----:B------:R-:W-:Y:S01]  /*14490*/  @P5 FFMA.FTZ R14, R131, R22, R10 ;  /* 0x00000016830e5223 */ /* 0x000fe2000001000a */
[----:B------:R-:W-:Y:S02]  /*144a0*/  @P2 IMAD R3, R228, R9, R31 ;  /* 0x00000009e4032224 */ /* 0x000fe400078e021f */
[----:B------:R-:W-:Y:S01]  /*144b0*/  @P6 FMUL.FTZ R7, R7, 0.69314718246459960938 ;  /* 0x3f31721807076820 */ /* 0x000fe20000410000 */
[----:B--23--:R-:W-:Y:S01]  /*144c0*/  IMAD R23, R12, R23, RZ ;  /* 0x000000170c177224 */ /* 0x00cfe200078e02ff */
[----:B------:R-:W-:Y:S01]  /*144d0*/  BSSY.RECONVERGENT B0, `(.L_x_716) ;  /* 0x000003e000007945 */ /* 0x000fe20003800200 */
[----:B------:R-:W2:Y:S01]  /*144e0*/  @P3 LDC R6, c[0x0][0x458] ;  /* 0x00011600ff063b82 */ /* 0x000ea20000000800 */
[----:B------:R-:W-:Y:S01]  /*144f0*/  @!P0 IMAD R228, R232, R21, RZ ;  /* 0x00000015e8e48224 */ /* 0x000fe200078e02ff */
[----:B------:R-:W-:Y:S01]  /*14500*/  LOP3.LUT P0, RZ, R230, 0x3, RZ, 0xc0, !PT ;  /* 0x00000003e6ff7812 */ /* 0x000fe2000780c0ff */
[----:B------:R-:W-:Y:S01]  /*14510*/  IMAD R8, R2, R13, RZ ;  /* 0x0000000d02087224 */ /* 0x000fe200078e02ff */
[----:B------:R-:W-:Y:S01]  /*14520*/  MOV R22, 0x7f800000 ;  /* 0x7f80000000167802 */ /* 0x000fe20000000f00 */
[----:B------:R-:W-:Y:S01]  /*14530*/  @!P1 IMAD R23, R232, R29, R23 ;  /* 0x0000001de8179224 */ /* 0x000fe200078e0217 */
[----:B------:R-:W-:-:S02]  /*14540*/  SHF.R.S32.HI R5, RZ, 0x1f, R228 ;  /* 0x0000001fff057819 */ /* 0x000fc400000114e4 */
[----:B------:R-:W-:Y:S01]  /*14550*/  SEL R228, R228, RZ, P1 ;  /* 0x000000ffe4e47207 */ /* 0x000fe20000800000 */
[----:B----4-:R3:W4:Y:S01]  /*14560*/  LDS.128 R16, [R234+0x1800] ;  /* 0x00180000ea107984 */ /* 0x0107220000000c00 */
[----:B------:R-:W-:Y:S01]  /*14570*/  SHF.L.U32 R8, R8, 0x7, RZ ;  /* 0x0000000708087819 */ /* 0x000fe200000006ff */
[----:B-----5:R-:W-:Y:S01]  /*14580*/  @P3 FMUL.FTZ R10, R0, 0.69314718246459960938 ;  /* 0x3f317218000a3820 */ /* 0x020fe20000410000 */
[----:B------:R-:W-:Y:S02]  /*14590*/  SEL R5, R5, RZ, P1 ;  /* 0x000000ff05057207 */ /* 0x000fe40000800000 */
[--C-:B------:R-:W-:Y:S01]  /*145a0*/  IADD3 R0, P5, P1, R8, R228, R23.reuse ;  /* 0x000000e408007210 */ /* 0x100fe200079be017 */
[----:B-1----:R-:W-:Y:S01]  /*145b0*/  @P4 FFMA.FTZ R22, R15, R4, R26 ;  /* 0x000000040f164223 */ /* 0x002fe2000001001a */
[----:B------:R-:W-:Y:S02]  /*145c0*/  SHF.R.S32.HI R28, RZ, 0x1f, R23 ;  /* 0x0000001fff1c7819 */ /* 0x000fe40000011417 */
[----:B------:R-:W-:-:S02]  /*145d0*/  SHF.R.S32.HI R8, RZ, 0x1f, R8 ;  /* 0x0000001fff087819 */ /* 0x000fc40000011408 */
[----:B------:R-:W-:Y:S01]  /*145e0*/  MOV R20, 0x7f800000 ;  /* 0x7f80000000147802 */ /* 0x000fe20000000f00 */
[----:B------:R-:W-:Y:S01]  /*145f0*/  @P6 FFMA.FTZ R20, R132, R27, R7 ;  /* 0x0000001b84146223 */ /* 0x000fe20000010007 */
[----:B------:R-:W-:Y:S01]  /*14600*/  MOV R21, 0x7f800000 ;  /* 0x7f80000000157802 */ /* 0x000fe20000000f00 */
[----:B--2---:R-:W-:Y:S01]  /*14610*/  @P3 FFMA.FTZ R21, R11, R6, R10 ;  /* 0x000000060b153223 */ /* 0x004fe2000001000a */
[----:B------:R-:W-:Y:S02]  /*14620*/  IADD3.X R15, PT, PT, R8, R5, R28, P5, P1 ;  /* 0x00000005080f7210 */ /* 0x000fe40002fe241c */
[----:B------:R-:W-:Y:S01]  /*14630*/  SHF.R.U32.HI R34, RZ, 0x2, R230 ;  /* 0x00000002ff227819 */ /* 0x000fe200000116e6 */
        /* <DEDUP_REMOVED lines=27> */
[-C--:B------:R-:W-:Y:S02]  /*147f0*/  @!P4 IADD3 R8, P1, PT, R32, R0.reuse, RZ ;  /* 0x000000002008c210 */ /* 0x080fe40007f3e0ff */
[----:B------:R-:W-:Y:S02]  /*14800*/  @!P5 LEA.HI.X R27, R10, R9, R27, 0x2, P0 ;  /* 0x000000090a1bd211 */ /* 0x000fe400000f141b */
[----:B------:R-:W-:-:S02]  /*14810*/  @!P3 IADD3 R0, P0, PT, R13, R0, RZ ;  /* 0x000000000d00b210 */ /* 0x000fc40007f1e0ff */
[-C--:B------:R-:W-:Y:S01]  /*14820*/  @!P4 LEA.HI.X.SX32 R32, R32, R15.reuse, 0x1, P1 ;  /* 0x0000000f2020c211 */ /* 0x080fe200008f0eff */
        /* <DEDUP_REMOVED lines=8> */
.L_x_717:
[----:B------:R-:W-:Y:S05]  /*148b0*/  BSYNC.RECONVERGENT B0 ;  /* 0x0000000000007941 */ /* 0x000fea0003800200 */
.L_x_716:
[----:B------:R-:W2:Y:S01]  /*148c0*/  LDCU UR6, c[0x0][0x440] ;  /* 0x00008800ff0677ac */ /* 0x000ea20008000800 */
[----:B------:R-:W-:Y:S01]  /*148d0*/  @P2 IMAD.MOV.U32 R24, RZ, RZ, R30 ;  /* 0x000000ffff182224 */ /* 0x000fe200078e001e */
[C---:B-1----:R-:W-:Y:S01]  /*148e0*/  IADD3 R4, PT, PT, R34.reuse, 0x40, RZ ;  /* 0x0000004022047810 */ /* 0x042fe20007ffe0ff */
[C---:B------:R-:W-:Y:S01]  /*148f0*/  VIADD R6, R34.reuse, 0x20 ;  /* 0x0000002022067836 */ /* 0x040fe20000000000 */
[----:B------:R-:W1:Y:S01]  /*14900*/  LDCU.64 UR4, c[0x0][0x410] ;  /* 0x00008200ff0477ac */ /* 0x000e620008000a00 */
[----:B------:R-:W-:Y:S01]  /*14910*/  VIADD R0, R34, 0x60 ;  /* 0x0000006022007836 */ /* 0x000fe20000000000 */
[----:B------:R-:W-:Y:S01]  /*14920*/  IADD3 R8, P1, PT, R158, R24, RZ ;  /* 0x000000189e087210 */ /* 0x000fe20007f3e0ff */
[----:B------:R-:W-:Y:S01]  /*14930*/  IMAD.MOV.U32 R35, RZ, RZ, RZ ;  /* 0x000000ffff237224 */ /* 0x000fe200078e00ff */
[----:B------:R-:W-:Y:S02]  /*14940*/  BSSY.RECONVERGENT B0, `(.L_x_718) ;  /* 0x0000016000007945 */ /* 0x000fe40003800200 */
[----:B------:R-:W-:Y:S01]  /*14950*/  IADD3.X R9, PT, PT, RZ, R3, RZ, P1, !PT ;  /* 0x00000003ff097210 */ /* 0x000fe20000ffe4ff */
[----:B------:R-:W-:Y:S01]  /*14960*/  IMAD.WIDE.U32 R10, R2, 0x80, R34 ;  /* 0x00000080020a7825 */ /* 0x000fe200078e0022 */
[----:B--2---:R-:W-:-:S04]  /*14970*/  ISETP.GE.AND P0, PT, R158, UR6, PT ;  /* 0x000000069e007c0c */ /* 0x004fc8000bf06270 */
[-C--:B------:R-:W-:Y:S01]  /*14980*/  ISETP.GE.OR P2, PT, R6, R195.reuse, P0 ;  /* 0x000000c30600720c */ /* 0x080fe20000746670 */
[----:B-1----:R-:W-:Y:S01]  /*14990*/  IMAD.WIDE.U32 R8, R12, UR4, R8 ;  /* 0x000000040c087c25 */ /* 0x002fe2000f8e0008 */
[-C--:B------:R-:W-:Y:S02]  /*149a0*/  ISETP.GE.OR P1, PT, R4, R195.reuse, P0 ;  /* 0x000000c30400720c */ /* 0x080fe40000726670 */
[----:B------:R1:W2:Y:S01]  /*149b0*/  LDS.128 R4, [R234] ;  /* 0x00000000ea047984 */ /* 0x0002a20000000c00 */
[-C--:B------:R-:W-:Y:S01]  /*149c0*/  ISETP.GE.OR P3, PT, R34, R195.reuse, P0 ;  /* 0x000000c32200720c */ /* 0x080fe20000766670 */
[----:B------:R-:W-:Y:S01]  /*149d0*/  IMAD R13, R12, UR5, R9 ;  /* 0x000000050c0d7c24 */ /* 0x000fe2000f8e0209 */
[----:B------:R-:W-:-:S11]  /*149e0*/  ISETP.GE.OR P0, PT, R0, R195, P0 ;  /* 0x000000c30000720c */ /* 0x000fd60000706670 */
        /* <DEDUP_REMOVED lines=11> */
.L_x_719:
[----:B------:R-:W-:Y:S05]  /*14aa0*/  BSYNC.RECONVERGENT B0 ;  /* 0x0000000000007941 */ /* 0x000fea0003800200 */
.L_x_718:
        /* <DEDUP_REMOVED lines=16> */
.L_x_721:
[----:B------:R-:W-:Y:S05]  /*14bb0*/  BSYNC.RECONVERGENT B0 ;  /* 0x0000000000007941 */ /* 0x000fea0003800200 */
.L_x_720:
[----:B-12---:R-:W1:Y:S01]  /*14bc0*/  LDS.128 R232, [R234+0x1000] ;  /* 0x00100000eae87984 */ /* 0x006e620000000c00 */
[----:B------:R-:W-:Y:S04]  /*14bd0*/  BSSY.RECONVERGENT B0, `(.L_x_722) ;  /* 0x000000f000007945 */ /* 0x000fe80003800200 */
[----:B------:R-:W-:Y:S05]  /*14be0*/  @P1 BRA `(.L_x_723) ;  /* 0x0000000000341947 */ /* 0x000fea0003800000 */
[----:B------:R-:W2:Y:S01]  /*14bf0*/  LDCU.64 UR6, c[0x0][0x408] ;  /* 0x00008100ff0677ac */ /* 0x000ea20008000a00 */
[----:B----4-:R-:W-:Y:S01]  /*14c00*/  IADD3 R3, P1, PT, R10, 0x40, RZ ;  /* 0x000000400a037810 */ /* 0x010fe20007f3e0ff */
[----:B---3--:R-:W-:Y:S01]  /*14c10*/  IMAD.MOV.U32 R4, RZ, RZ, R8 ;  /* 0x000000ffff047224 */ /* 0x008fe200078e0008 */
[----:B------:R-:W-:Y:S01]  /*14c20*/  MOV R5, R13 ;  /* 0x0000000d00057202 */ /* 0x000fe20000000f00 */
[----:B------:R-:W3:Y:S02]  /*14c30*/  LDCU.64 UR4, c[0x0][0x3f0] ;  /* 0x00007e00ff0477ac */ /* 0x000ee40008000a00 */
[----:B------:R-:W-:-:S04]  /*14c40*/  IMAD.X R0, RZ, RZ, R11, P1 ;  /* 0x000000ffff007224 */ /* 0x000fc800008e060b */
[----:B--2---:R-:W-:Y:S02]  /*14c50*/  IMAD R0, R0, UR6, RZ ;  /* 0x0000000600007c24 */ /* 0x004fe4000f8e02ff */
[----:B------:R-:W-:-:S04]  /*14c60*/  IMAD.WIDE.U32 R4, R3, UR6, R4 ;  /* 0x0000000603047c25 */ /* 0x000fc8000f8e0004 */
[----:B------:R-:W-:Y:S01]  /*14c70*/  IMAD R0, R3, UR7, R0 ;  /* 0x0000000703007c24 */ /* 0x000fe2000f8e0200 */
[----:B---3--:R-:W-:-:S04]  /*14c80*/  LEA R2, P1, R4, UR4, 0x1 ;  /* 0x0000000404027c11 */ /* 0x008fc8000f8208ff */
[----:B------:R-:W-:-:S04]  /*14c90*/  IADD3 R0, PT, PT, R0, R5, RZ ;  /* 0x0000000500007210 */ /* 0x000fc80007ffe0ff */
[----:B------:R-:W-:-:S05]  /*14ca0*/  LEA.HI.X R3, R4, UR5, R0, 0x1, P1 ;  /* 0x0000000504037c11 */ /* 0x000fca00088f0c00 */
[----:B-1----:R2:W-:Y:S02]  /*14cb0*/  STG.E.128 desc[UR8][R2.64], R232 ;  /* 0x000000e802007986 */ /* 0x0025e4000c101d08 */
.L_x_723:
[----:B------:R-:W-:Y:S05]  /*14cc0*/  BSYNC.RECONVERGENT B0 ;  /* 0x0000000000007941 */ /* 0x000fea0003800200 */
.L_x_722:
[----:B------:R-:W-:Y:S05]  /*14cd0*/  @P0 EXIT ;  /* 0x000000000000094d */ /* 0x000fea0003800000 */
[----:B------:R-:W5:Y:S01]  /*14ce0*/  LDCU.64 UR6, c[0x0][0x408] ;  /* 0x00008100ff0677ac */ /* 0x000f620008000a00 */
[----:B------:R-:W-:Y:S01]  /*14cf0*/  IADD3 R0, P0, PT, R10, 0x60, RZ ;  /* 0x000000600a007810 */ /* 0x000fe20007f1e0ff */
[----:B---34-:R-:W-:Y:S01]  /*14d00*/  IMAD.MOV.U32 R4, RZ, RZ, R8 ;  /* 0x000000ffff047224 */ /* 0x018fe200078e0008 */
[----:B------:R-:W-:Y:S01]  /*14d10*/  MOV R5, R13 ;  /* 0x0000000d00057202 */ /* 0x000fe20000000f00 */
[----:B------:R-:W3:Y:S02]  /*14d20*/  LDCU.64 UR4, c[0x0][0x3f0] ;  /* 0x00007e00ff0477ac */ /* 0x000ee40008000a00 */
[----:B--2---:R-:W-:-:S04]  /*14d30*/  IMAD.X R3, RZ, RZ, R11, P0 ;  /* 0x000000ffff037224 */ /* 0x004fc800000e060b */
        /* <DEDUP_REMOVED lines=8> */
.L_x_724:
        /* <DEDUP_REMOVED lines=12> */
.L_x_738:


//--------------------- .nv.shared._ZN5flash16flash_fwd_kernelI23Flash_fwd_kernel_traitsILi32ELi128ELi128ELi4ELb0ELb0EN7cutlass6half_tE19Flash_kernel_traitsILi32ELi128ELi128ELi4ES3_EELb0ELb1ELb0ELb0ELb1ELb1ELb0ELb0EEEvNS_16Flash_fwd_paramsE --------------------------
	.section	.nv.shared._ZN5flash16flash_fwd_kernelI23Flash_fwd_kernel_traitsILi32ELi128ELi128ELi4ELb0ELb0EN7cutlass6half_tE19Flash_kernel_traitsILi32ELi128ELi128ELi4ES3_EELb0ELb1ELb0ELb0ELb1ELb1ELb0ELb0EEEvNS_16Flash_fwd_paramsE,"aw",@nobits
	.sectionflags	@""
	.align	16
	.zero		1024


//--------------------- .nv.shared.reserved.0     --------------------------
	.section	.nv.shared.reserved.0,"aw",@nobits
	.weak		__nv_reservedSMEM_offset_0_alias
	.size		__nv_reservedSMEM_offset_0_alias, 0, 64
	.other		__nv_reservedSMEM_offset_0_alias,@"STO_CUDA_RESERVED_SHARED STV_DEFAULT"
__nv_reservedSMEM_offset_0_alias:
	.zero		0
	.zero		64


//--------------------- .nv.global                --------------------------
	.section	.nv.global,"aw",@nobits
.nv.global:
	.type		_ZN72_INTERNAL_17ee4e52_36_flash_fwd_hdim32_fp16_causal_sm80_cu_a6473388_29854cute1_E,@object
	.size		_ZN72_INTERNAL_17ee4e52_36_flash_fwd_hdim32_fp16_causal_sm80_cu_a6473388_29854cute1_E,(_ZN72_INTERNAL_17ee4e52_36_flash_fwd_hdim32_fp16_causal_sm80_cu_a6473388_29854cuda3std3__45__cpo6cbeginE - _ZN72_INTERNAL_17ee4e52_36_flash_fwd_hdim32_fp16_causal_sm80_cu_a6473388_29854cute1_E)
_ZN72_INTERNAL_17ee4e52_36_flash_fwd_hdim32_fp16_causal_sm80_cu_a6473388_29854cute1_E:
	.zero		1
	.type		_ZN72_INTERNAL_17ee4e52_36_flash_fwd_hdim32_fp16_causal_sm80_cu_a6473388_29854cuda3std3__45__cpo6cbeginE,@object
	.size		_ZN72_INTERNAL_17ee4e52_36_flash_fwd_hdim32_fp16_causal_sm80_cu_a6473388_29854cuda3std3__45__cpo6cbeginE,(_ZN72_INTERNAL_17ee4e52_36_flash_fwd_hdim32_fp16_causal_sm80_cu_a6473388_29854cuda3std3__48in_placeE - _ZN72_INTERNAL_17ee4e52_36_flash_fwd_hdim32_fp16_causal_sm80_cu_a6473388_29854cuda3std3__45__cpo6cbeginE)
_ZN72_INTERNAL_17ee4e52_36_flash_fwd_hdim32_fp16_causal_sm80_cu_a6473388_29854cuda3std3__45__cpo6cbeginE:
	.zero		1
	.type		_ZN72_INTERNAL_17ee4e52_36_flash_fwd_hdim32_fp16_causal_sm80_cu_a6473388_29854cuda3std3__48in_placeE,@object
	.size		_ZN72_INTERNAL_17ee4e52_36_flash_fwd_hdim32_fp16_causal_sm80_cu_a6473388_29854cuda3std3__48in_placeE,(_ZN72_INTERNAL_17ee4e52_36_flash_fwd_hdim32_fp16_causal_sm80_cu_a6473388_29854cuda3std6ranges3__45__cpo9iter_moveE - _ZN72_INTERNAL_17ee4e52_36_flash_fwd_hdim32_fp16_causal_sm80_cu_a6473388_29854cuda3std3__48in_placeE)
_ZN72_INTERNAL_17ee4e52_36_flash_fwd_hdim32_fp16_causal_sm80_cu_a6473388_29854cuda3std3__48in_placeE:
	.zero		1
	.type		_ZN72_INTERNAL_17ee4e52_36_flash_fwd_hdim32_fp16_causal_sm80_cu_a6473388_29854cuda3std6ranges3__45__cpo9iter_moveE,@object
	.size		_ZN72_INTERNAL_17ee4e52_36_flash_fwd_hdim32_fp16_causal_sm80_cu_a6473388_29854cuda3std6ranges3__45__cpo9iter_moveE,(_ZN72_INTERNAL_17ee4e52_36_flash_fwd_hdim32_fp16_causal_sm80_cu_a6473388_29854cuda3std3__45__cpo5beginE - _ZN72_INTERNAL_17ee4e52_36_flash_fwd_hdim32_fp16_causal_sm80_cu_a6473388_29854cuda3std6ranges3__45__cpo9iter_moveE)
_ZN72_INTERNAL_17ee4e52_36_flash_fwd_hdim32_fp16_causal_sm80_cu_a6473388_29854cuda3std6ranges3__45__cpo9iter_moveE:
	.zero		1
	.type		_ZN72_INTERNAL_17ee4e52_36_flash_fwd_hdim32_fp16_causal_sm80_cu_a6473388_29854cuda3std3__45__cpo5beginE,@object
	.size		_ZN72_INTERNAL_17ee4e52_36_flash_fwd_hdim32_fp16_causal_sm80_cu_a6473388_29854cuda3std3__45__cpo5beginE,(_ZN72_INTERNAL_17ee4e52_36_flash_fwd_hdim32_fp16_causal_sm80_cu_a6473388_29854cuda3std3__474_GLOBAL__N__17ee4e52_36_flash_fwd_hdim32_fp16_causal_sm80_cu_a6473388_29856ignoreE - _ZN72_INTERNAL_17ee4e52_36_flash_fwd_hdim32_fp16_causal_sm80_cu_a6473388_29854cuda3std3__45__cpo5beginE)
_ZN72_INTERNAL_17ee4e52_36_flash_fwd_hdim32_fp16_causal_sm80_cu_a6473388_29854cuda3std3__45__cpo5beginE:
	.zero		1
	.type		_ZN72_INTERNAL_17ee4e52_36_flash_fwd_hdim32_fp16_causal_sm80_cu_a6473388_29854cuda3std3__474_GLOBAL__N__17ee4e52_36_flash_fwd_hdim32_fp16_causal_sm80_cu_a6473388_29856ignoreE,@object
	.size		_ZN72_INTERNAL_17ee4e52_36_flash_fwd_hdim32_fp16_causal_sm80_cu_a6473388_29854cuda3std3__474_GLOBAL__N__17ee4e52_36_flash_fwd_hdim32_fp16_causal_sm80_cu_a6473388_29856ignoreE,(_ZN72_INTERNAL_17ee4e52_36_flash_fwd_hdim32_fp16_causal_sm80_cu_a6473388_29854cute7productE - _ZN72_INTERNAL_17ee4e52_36_flash_fwd_hdim32_fp16_causal_sm80_cu_a6473388_29854cuda3std3__474_GLOBAL__N__17ee4e52_36_flash_fwd_hdim32_fp16_causal_sm80_cu_a6473388_29856ignoreE)
_ZN72_INTERNAL_17ee4e52_36_flash_fwd_hdim32_fp16_causal_sm80_cu_a6473388_29854cuda3std3__474_GLOBAL__N__17ee4e52_36_flash_fwd_hdim32_fp16_causal_sm80_cu_a6473388_29856ignoreE:
	.zero		1
	.type		_ZN72_INTERNAL_17ee4e52_36_flash_fwd_hdim32_fp16_causal_sm80_cu_a6473388_29854cute7productE,@object
	.size		_ZN72_INTERNAL_17ee4e52_36_flash_fwd_hdim32_fp16_causal_sm80_cu_a6473388_29854cute7productE,(_ZN72_INTERNAL_17ee4e52_36_flash_fwd_hdim32_fp16_causal_sm80_cu_a6473388_29854cuda3std3__45__cpo3endE - _ZN72_INTERNAL_17ee4e52_36_flash_fwd_hdim32_fp16_causal_sm80_cu_a6473388_29854cute7productE)
_ZN72_INTERNAL_17ee4e52_36_flash_fwd_hdim32_fp16_causal_sm80_cu_a6473388_29854cute7productE:
	.zero		1
	.type		_ZN72_INTERNAL_17ee4e52_36_flash_fwd_hdim32_fp16_causal_sm80_cu_a6473388_29854cuda3std3__45__cpo3endE,@object
	.size		_ZN72_INTERNAL_17ee4e52_36_flash_fwd_hdim32_fp16_causal_sm80_cu_a6473388_29854cuda3std3__45__cpo3endE,(_ZN72_INTERNAL_17ee4e52_36_flash_fwd_hdim32_fp16_causal_sm80_cu_a6473388_29854cuda3std3__419piecewise_constructE - _ZN72_INTERNAL_17ee4e52_36_flash_fwd_hdim32_fp16_causal_sm80_cu_a6473388_29854cuda3std3__45__cpo3endE)
_ZN72_INTERNAL_17ee4e52_36_flash_fwd_hdim32_fp16_causal_sm80_cu_a6473388_29854cuda3std3__45__cpo3endE:
	.zero		1
	.type		_ZN72_INTERNAL_17ee4e52_36_flash_fwd_hdim32_fp16_causal_sm80_cu_a6473388_29854cuda3std3__419piecewise_constructE,@object
	.size		_ZN72_INTERNAL_17ee4e52_36_flash_fwd_hdim32_fp16_causal_sm80_cu_a6473388_29854cuda3std3__419piecewise_constructE,(_ZN72_INTERNAL_17ee4e52_36_flash_fwd_hdim32_fp16_causal_sm80_cu_a6473388_29854cuda3std3__45__cpo4cendE - _ZN72_INTERNAL_17ee4e52_36_flash_fwd_hdim32_fp16_causal_sm80_cu_a6473388_29854cuda3std3__419piecewise_constructE)
_ZN72_INTERNAL_17ee4e52_36_flash_fwd_hdim32_fp16_causal_sm80_cu_a6473388_29854cuda3std3__419piecewise_constructE:
	.zero		1
	.type		_ZN72_INTERNAL_17ee4e52_36_flash_fwd_hdim32_fp16_causal_sm80_cu_a6473388_29854cuda3std3__45__cpo4cendE,@object
	.size		_ZN72_INTERNAL_17ee4e52_36_flash_fwd_hdim32_fp16_causal_sm80_cu_a6473388_29854cuda3std3__45__cpo4cendE,(_ZN72_INTERNAL_17ee4e52_36_flash_fwd_hdim32_fp16_causal_sm80_cu_a6473388_29854cuda3std6ranges3__45__cpo4swapE - _ZN72_INTERNAL_17ee4e52_36_flash_fwd_hdim32_fp16_causal_sm80_cu_a6473388_29854cuda3std3__45__cpo4cendE)
_ZN72_INTERNAL_17ee4e52_36_flash_fwd_hdim32_fp16_causal_sm80_cu_a6473388_29854cuda3std3__45__cpo4cendE:
	.zero		1
	.type		_ZN72_INTERNAL_17ee4e52_36_flash_fwd_hdim32_fp16_causal_sm80_cu_a6473388_29854cuda3std6ranges3__45__cpo4swapE,@object
	.size		_ZN72_INTERNAL_17ee4e52_36_flash_fwd_hdim32_fp16_causal_sm80_cu_a6473388_29854cuda3std6ranges3__45__cpo4swapE,(.L_7 - _ZN72_INTERNAL_17ee4e52_36_flash_fwd_hdim32_fp16_causal_sm80_cu_a6473388_29854cuda3std6ranges3__45__cpo4swapE)
_ZN72_INTERNAL_17ee4e52_36_flash_fwd_hdim32_fp16_causal_sm80_cu_a6473388_29854cuda3std6ranges3__45__cpo4swapE:
	.zero		1
.L_7:


//--------------------- .nv.shared._ZN5flash16flash_fwd_kernelI23Flash_fwd_kernel_traitsILi32ELi128ELi128ELi4ELb0ELb0EN7cutlass6half_tE19Flash_kernel_traitsILi32ELi128ELi128ELi4ES3_EELb0ELb1ELb0ELb0ELb0ELb1ELb0ELb0EEEvNS_16Flash_fwd_paramsE --------------------------
	.section	.nv.shared._ZN5flash16flash_fwd_kernelI23Flash_fwd_kernel_traitsILi32ELi128ELi128ELi4ELb0ELb0EN7cutlass6half_tE19Flash_kernel_traitsILi32ELi128ELi128ELi4ES3_EELb0ELb1ELb0ELb0ELb0ELb1ELb0ELb0EEEvNS_16Flash_fwd_paramsE,"aw",@nobits
	.sectionflags	@""
	.align	16
	.zero		1024


//--------------------- .nv.shared._ZN5flash16flash_fwd_kernelI23Flash_fwd_kernel_traitsILi32ELi128ELi128ELi4ELb0ELb0EN7cutlass6half_tE19Flash_kernel_traitsILi32ELi128ELi128ELi4ES3_EELb0ELb1ELb0ELb0ELb0ELb0ELb0ELb0EEEvNS_16Flash_fwd_paramsE --------------------------
	.section	.nv.shared._ZN5flash16flash_fwd_kernelI23Flash_fwd_kernel_traitsILi32ELi128ELi128ELi4ELb0ELb0EN7cutlass6half_tE19Flash_kernel_traitsILi32ELi128ELi128ELi4ES3_EELb0ELb1ELb0ELb0ELb0ELb0ELb0ELb0EEEvNS_16Flash_fwd_paramsE,"aw",@nobits
	.sectionflags	@""
	.align	16
	.zero		1024


//--------------------- .nv.shared._ZN5flash16flash_fwd_kernelI23Flash_fwd_kernel_traitsILi32ELi128ELi128ELi4ELb0ELb0EN7cutlass6half_tE19Flash_kernel_traitsILi32ELi128ELi128ELi4ES3_EELb0ELb1ELb0ELb1ELb0ELb0ELb0ELb0EEEvNS_16Flash_fwd_paramsE --------------------------
	.section	.nv.shared._ZN5flash16flash_fwd_kernelI23Flash_fwd_kernel_traitsILi32ELi128ELi128ELi4ELb0ELb0EN7cutlass6half_tE19Flash_kernel_traitsILi32ELi128ELi128ELi4ES3_EELb0ELb1ELb0ELb1ELb0ELb0ELb0ELb0EEEvNS_16Flash_fwd_paramsE,"aw",@nobits
	.sectionflags	@""
	.align	16
	.zero		1024


//--------------------- .nv.shared._ZN5flash16flash_fwd_kernelI23Flash_fwd_kernel_traitsILi32ELi128ELi128ELi4ELb0ELb0EN7cutlass6half_tE19Flash_kernel_traitsILi32ELi128ELi128ELi4ES3_EELb1ELb1ELb0ELb0ELb0ELb0ELb0ELb0EEEvNS_16Flash_fwd_paramsE --------------------------
	.section	.nv.shared._ZN5flash16flash_fwd_kernelI23Flash_fwd_kernel_traitsILi32ELi128ELi128ELi4ELb0ELb0EN7cutlass6half_tE19Flash_kernel_traitsILi32ELi128ELi128ELi4ES3_EELb1ELb1ELb0ELb0ELb0ELb0ELb0ELb0EEEvNS_16Flash_fwd_paramsE,"aw",@nobits
	.sectionflags	@""
	.align	16
	.zero		1024


//--------------------- .nv.shared._ZN5flash16flash_fwd_kernelI23Flash_fwd_kernel_traitsILi32ELi128ELi128ELi4ELb0ELb0EN7cutlass6half_tE19Flash_kernel_traitsILi32ELi128ELi128ELi4ES3_EELb1ELb1ELb0ELb0ELb1ELb1ELb0ELb0EEEvNS_16Flash_fwd_paramsE --------------------------
	.section	.nv.shared._ZN5flash16flash_fwd_kernelI23Flash_fwd_kernel_traitsILi32ELi128ELi128ELi4ELb0ELb0EN7cutlass6half_tE19Flash_kernel_traitsILi32ELi128ELi128ELi4ES3_EELb1ELb1ELb0ELb0ELb1ELb1ELb0ELb0EEEvNS_16Flash_fwd_paramsE,"aw",@nobits
	.sectionflags	@""
	.align	16
	.zero		1024


//--------------------- .nv.shared._ZN5flash16flash_fwd_kernelI23Flash_fwd_kernel_traitsILi32ELi128ELi128ELi4ELb0ELb0EN7cutlass6half_tE19Flash_kernel_traitsILi32ELi128ELi128ELi4ES3_EELb0ELb1ELb0ELb0ELb1ELb1ELb1ELb0EEEvNS_16Flash_fwd_paramsE --------------------------
	.section	.nv.shared._ZN5flash16flash_fwd_kernelI23Flash_fwd_kernel_traitsILi32ELi128ELi128ELi4ELb0ELb0EN7cutlass6half_tE19Flash_kernel_traitsILi32ELi128ELi128ELi4ES3_EELb0ELb1ELb0ELb0ELb1ELb1ELb1ELb0EEEvNS_16Flash_fwd_paramsE,"aw",@nobits
	.sectionflags	@""
	.align	16
	.zero		1024


//--------------------- .nv.shared._ZN5flash16flash_fwd_kernelI23Flash_fwd_kernel_traitsILi32ELi128ELi128ELi4ELb0ELb0EN7cutlass6half_tE19Flash_kernel_traitsILi32ELi128ELi128ELi4ES3_EELb1ELb1ELb0ELb0ELb0ELb1ELb0ELb0EEEvNS_16Flash_fwd_paramsE --------------------------
	.section	.nv.shared._ZN5flash16flash_fwd_kernelI23Flash_fwd_kernel_traitsILi32ELi128ELi128ELi4ELb0ELb0EN7cutlass6half_tE19Flash_kernel_traitsILi32ELi128ELi128ELi4ES3_EELb1ELb1ELb0ELb0ELb0ELb1ELb0ELb0EEEvNS_16Flash_fwd_paramsE,"aw",@nobits
	.sectionflags	@""
	.align	16
	.zero		1024


//--------------------- .nv.shared._ZN5flash16flash_fwd_kernelI23Flash_fwd_kernel_traitsILi32ELi128ELi128ELi4ELb0ELb0EN7cutlass6half_tE19Flash_kernel_traitsILi32ELi128ELi128ELi4ES3_EELb0ELb1ELb0ELb0ELb0ELb1ELb1ELb0EEEvNS_16Flash_fwd_paramsE --------------------------
	.section	.nv.shared._ZN5flash16flash_fwd_kernelI23Flash_fwd_kernel_traitsILi32ELi128ELi128ELi4ELb0ELb0EN7cutlass6half_tE19Flash_kernel_traitsILi32ELi128ELi128ELi4ES3_EELb0ELb1ELb0ELb0ELb0ELb1ELb1ELb0EEEvNS_16Flash_fwd_paramsE,"aw",@nobits
	.sectionflags	@""
	.align	16
	.zero		1024


//--------------------- .nv.shared._ZN5flash16flash_fwd_kernelI23Flash_fwd_kernel_traitsILi32ELi128ELi128ELi4ELb0ELb0EN7cutlass6half_tE19Flash_kernel_traitsILi32ELi128ELi128ELi4ES3_EELb1ELb1ELb0ELb1ELb0ELb0ELb0ELb0EEEvNS_16Flash_fwd_paramsE --------------------------
	.section	.nv.shared._ZN5flash16flash_fwd_kernelI23Flash_fwd_kernel_traitsILi32ELi128ELi128ELi4ELb0ELb0EN7cutlass6half_tE19Flash_kernel_traitsILi32ELi128ELi128ELi4ES3_EELb1ELb1ELb0ELb1ELb0ELb0ELb0ELb0EEEvNS_16Flash_fwd_paramsE,"aw",@nobits
	.sectionflags	@""
	.align	16
	.zero		1024


//--------------------- .nv.shared._ZN5flash16flash_fwd_kernelI23Flash_fwd_kernel_traitsILi32ELi128ELi128ELi4ELb0ELb0EN7cutlass6half_tE19Flash_kernel_traitsILi32ELi128ELi128ELi4ES3_EELb1ELb1ELb0ELb0ELb0ELb0ELb0ELb1EEEvNS_16Flash_fwd_paramsE --------------------------
	.section	.nv.shared._ZN5flash16flash_fwd_kernelI23Flash_fwd_kernel_traitsILi32ELi128ELi128ELi4ELb0ELb0EN7cutlass6half_tE19Flash_kernel_traitsILi32ELi128ELi128ELi4ES3_EELb1ELb1ELb0ELb0ELb0ELb0ELb0ELb1EEEvNS_16Flash_fwd_paramsE,"aw",@nobits
	.sectionflags	@""
	.align	16
	.zero		1024


//--------------------- .nv.shared._ZN5flash16flash_fwd_kernelI23Flash_fwd_kernel_traitsILi32ELi128ELi128ELi4ELb0ELb0EN7cutlass6half_tE19Flash_kernel_traitsILi32ELi128ELi128ELi4ES3_EELb0ELb1ELb0ELb0ELb0ELb0ELb1ELb0EEEvNS_16Flash_fwd_paramsE --------------------------
	.section	.nv.shared._ZN5flash16flash_fwd_kernelI23Flash_fwd_kernel_traitsILi32ELi128ELi128ELi4ELb0ELb0EN7cutlass6half_tE19Flash_kernel_traitsILi32ELi128ELi128ELi4ES3_EELb0ELb1ELb0ELb0ELb0ELb0ELb1ELb0EEEvNS_16Flash_fwd_paramsE,"aw",@nobits
	.sectionflags	@""
	.align	16
	.zero		1024


//--------------------- .nv.shared._ZN5flash16flash_fwd_kernelI23Flash_fwd_kernel_traitsILi32ELi128ELi128ELi4ELb0ELb0EN7cutlass6half_tE19Flash_kernel_traitsILi32ELi128ELi128ELi4ES3_EELb1ELb1ELb0ELb1ELb0ELb0ELb0ELb1EEEvNS_16Flash_fwd_paramsE --------------------------
	.section	.nv.shared._ZN5flash16flash_fwd_kernelI23Flash_fwd_kernel_traitsILi32ELi128ELi128ELi4ELb0ELb0EN7cutlass6half_tE19Flash_kernel_traitsILi32ELi128ELi128ELi4ES3_EELb1ELb1ELb0ELb1ELb0ELb0ELb0ELb1EEEvNS_16Flash_fwd_paramsE,"aw",@nobits
	.sectionflags	@""
	.align	16
	.zero		1024


//--------------------- .nv.shared._ZN5flash16flash_fwd_kernelI23Flash_fwd_kernel_traitsILi32ELi128ELi128ELi4ELb0ELb0EN7cutlass6half_tE19Flash_kernel_traitsILi32ELi128ELi128ELi4ES3_EELb0ELb1ELb0ELb1ELb0ELb0ELb1ELb0EEEvNS_16Flash_fwd_paramsE --------------------------
	.section	.nv.shared._ZN5flash16flash_fwd_kernelI23Flash_fwd_kernel_traitsILi32ELi128ELi128ELi4ELb0ELb0EN7cutlass6half_tE19Flash_kernel_traitsILi32ELi128ELi128ELi4ES3_EELb0ELb1ELb0ELb1ELb0ELb0ELb1ELb0EEEvNS_16Flash_fwd_paramsE,"aw",@nobits
	.sectionflags	@""
	.align	16
	.zero		1024


//--------------------- .nv.constant0._ZN5flash16flash_fwd_kernelI23Flash_fwd_kernel_traitsILi32ELi128ELi128ELi4ELb0ELb0EN7cutlass6half_tE19Flash_kernel_traitsILi32ELi128ELi128ELi4ES3_EELb0ELb1ELb0ELb0ELb1ELb1ELb0ELb0EEEvNS_16Flash_fwd_paramsE --------------------------
	.section	.nv.constant0._ZN5flash16flash_fwd_kernelI23Flash_fwd_kernel_traitsILi32ELi128ELi128ELi4ELb0ELb0EN7cutlass6half_tE19Flash_kernel_traitsILi32ELi128ELi128ELi4ES3_EELb0ELb1ELb0ELb0ELb1ELb1ELb0ELb0EEEvNS_16Flash_fwd_paramsE,"a",@progbits
	.sectionflags	@""
	.align	4
.nv.constant0._ZN5flash16flash_fwd_kernelI23Flash_fwd_kernel_traitsILi32ELi128ELi128ELi4ELb0ELb0EN7cutlass6half_tE19Flash_kernel_traitsILi32ELi128ELi128ELi4ES3_EELb0ELb1ELb0ELb0ELb1ELb1ELb0ELb0EEEvNS_16Flash_fwd_paramsE:
	.zero		1360


//--------------------- .nv.constant0._ZN5flash16flash_fwd_kernelI23Flash_fwd_kernel_traitsILi32ELi128ELi128ELi4ELb0ELb0EN7cutlass6half_tE19Flash_kernel_traitsILi32ELi128ELi128ELi4ES3_EELb0ELb1ELb0ELb0ELb0ELb1ELb0ELb0EEEvNS_16Flash_fwd_paramsE --------------------------
	.section	.nv.constant0._ZN5flash16flash_fwd_kernelI23Flash_fwd_kernel_traitsILi32ELi128ELi128ELi4ELb0ELb0EN7cutlass6half_tE19Flash_kernel_traitsILi32ELi128ELi128ELi4ES3_EELb0ELb1ELb0ELb0ELb0ELb1ELb0ELb0EEEvNS_16Flash_fwd_paramsE,"a",@progbits
	.sectionflags	@""
	.align	4
.nv.constant0._ZN5flash16flash_fwd_kernelI23Flash_fwd_kernel_traitsILi32ELi128ELi128ELi4ELb0ELb0EN7cutlass6half_tE19Flash_kernel_traitsILi32ELi128ELi128ELi4ES3_EELb0ELb1ELb0ELb0ELb0ELb1ELb0ELb0EEEvNS_16Flash_fwd_paramsE:
	.zero		1360


//--------------------- .nv.constant0._ZN5flash16flash_fwd_kernelI23Flash_fwd_kernel_traitsILi32ELi128ELi128ELi4ELb0ELb0EN7cutlass6half_tE19Flash_kernel_traitsILi32ELi128ELi128ELi4ES3_EELb0ELb1ELb0ELb0ELb0ELb0ELb0ELb0EEEvNS_16Flash_fwd_paramsE --------------------------
	.section	.nv.constant0._ZN5flash16flash_fwd_kernelI23Flash_fwd_kernel_traitsILi32ELi128ELi128ELi4ELb0ELb0EN7cutlass6half_tE19Flash_kernel_traitsILi32ELi128ELi128ELi4ES3_EELb0ELb1ELb0ELb0ELb0ELb0ELb0ELb0EEEvNS_16Flash_fwd_paramsE,"a",@progbits
	.sectionflags	@""
	.align	4
.nv.constant0._ZN5flash16flash_fwd_kernelI23Flash_fwd_kernel_traitsILi32ELi128ELi128ELi4ELb0ELb0EN7cutlass6half_tE19Flash_kernel_traitsILi32ELi128ELi128ELi4ES3_EELb0ELb1ELb0ELb0ELb0ELb0ELb0ELb0EEEvNS_16Flash_fwd_paramsE:
	.zero		1360


//--------------------- .nv.constant0._ZN5flash16flash_fwd_kernelI23Flash_fwd_kernel_traitsILi32ELi128ELi128ELi4ELb0ELb0EN7cutlass6half_tE19Flash_kernel_traitsILi32ELi128ELi128ELi4ES3_EELb0ELb1ELb0ELb1ELb0ELb0ELb0ELb0EEEvNS_16Flash_fwd_paramsE --------------------------
	.section	.nv.constant0._ZN5flash16flash_fwd_kernelI23Flash_fwd_kernel_traitsILi32ELi128ELi128ELi4ELb0ELb0EN7cutlass6half_tE19Flash_kernel_traitsILi32ELi128ELi128ELi4ES3_EELb0ELb1ELb0ELb1ELb0ELb0ELb0ELb0EEEvNS_16Flash_fwd_paramsE,"a",@progbits
	.sectionflags	@""
	.align	4
.nv.constant0._ZN5flash16flash_fwd_kernelI23Flash_fwd_kernel_traitsILi32ELi128ELi128ELi4ELb0ELb0EN7cutlass6half_tE19Flash_kernel_traitsILi32ELi128ELi128ELi4ES3_EELb0ELb1ELb0ELb1ELb0ELb0ELb0ELb0EEEvNS_16Flash_fwd_paramsE:
	.zero		1360


//--------------------- .nv.constant0._ZN5flash16flash_fwd_kernelI23Flash_fwd_kernel_traitsILi32ELi128ELi128ELi4ELb0ELb0EN7cutlass6half_tE19Flash_kernel_traitsILi32ELi128ELi128ELi4ES3_EELb1ELb1ELb0ELb0ELb0ELb0ELb0ELb0EEEvNS_16Flash_fwd_paramsE --------------------------
	.section	.nv.constant0._ZN5flash16flash_fwd_kernelI23Flash_fwd_kernel_traitsILi32ELi128ELi128ELi4ELb0ELb0EN7cutlass6half_tE19Flash_kernel_traitsILi32ELi128ELi128ELi4ES3_EELb1ELb1ELb0ELb0ELb0ELb0ELb0ELb0EEEvNS_16Flash_fwd_paramsE,"a",@progbits
	.sectionflags	@""
	.align	4
.nv.constant0._ZN5flash16flash_fwd_kernelI23Flash_fwd_kernel_traitsILi32ELi128ELi128ELi4ELb0ELb0EN7cutlass6half_tE19Flash_kernel_traitsILi32ELi128ELi128ELi4ES3_EELb1ELb1ELb0ELb0ELb0ELb0ELb0ELb0EEEvNS_16Flash_fwd_paramsE:
	.zero		1360


//--------------------- .nv.constant0._ZN5flash16flash_fwd_kernelI23Flash_fwd_kernel_traitsILi32ELi128ELi128ELi4ELb0ELb0EN7cutlass6half_tE19Flash_kernel_traitsILi32ELi128ELi128ELi4ES3_EELb1ELb1ELb0ELb0ELb1ELb1ELb0ELb0EEEvNS_16Flash_fwd_paramsE --------------------------
	.section	.nv.constant0._ZN5flash16flash_fwd_kernelI23Flash_fwd_kernel_traitsILi32ELi128ELi128ELi4ELb0ELb0EN7cutlass6half_tE19Flash_kernel_traitsILi32ELi128ELi128ELi4ES3_EELb1ELb1ELb0ELb0ELb1ELb1ELb0ELb0EEEvNS_16Flash_fwd_paramsE,"a",@progbits
	.sectionflags	@""
	.align	4
.nv.constant0._ZN5flash16flash_fwd_kernelI23Flash_fwd_kernel_traitsILi32ELi128ELi128ELi4ELb0ELb0EN7cutlass6half_tE19Flash_kernel_traitsILi32ELi128ELi128ELi4ES3_EELb1ELb1ELb0ELb0ELb1ELb1ELb0ELb0EEEvNS_16Flash_fwd_paramsE:
	.zero		1360


//--------------------- .nv.constant0._ZN5flash16flash_fwd_kernelI23Flash_fwd_kernel_traitsILi32ELi128ELi128ELi4ELb0ELb0EN7cutlass6half_tE19Flash_kernel_traitsILi32ELi128ELi128ELi4ES3_EELb0ELb1ELb0ELb0ELb1ELb1ELb1ELb0EEEvNS_16Flash_fwd_paramsE --------------------------
	.section	.nv.constant0._ZN5flash16flash_fwd_kernelI23Flash_fwd_kernel_traitsILi32ELi128ELi128ELi4ELb0ELb0EN7cutlass6half_tE19Flash_kernel_traitsILi32ELi128ELi128ELi4ES3_EELb0ELb1ELb0ELb0ELb1ELb1ELb1ELb0EEEvNS_16Flash_fwd_paramsE,"a",@progbits
	.sectionflags	@""
	.align	4
.nv.constant0._ZN5flash16flash_fwd_kernelI23Flash_fwd_kernel_traitsILi32ELi128ELi128ELi4ELb0ELb0EN7cutlass6half_tE19Flash_kernel_traitsILi32ELi128ELi128ELi4ES3_EELb0ELb1ELb0ELb0ELb1ELb1ELb1ELb0EEEvNS_16Flash_fwd_paramsE:
	.zero		1360


//--------------------- .nv.constant0._ZN5flash16flash_fwd_kernelI23Flash_fwd_kernel_traitsILi32ELi128ELi128ELi4ELb0ELb0EN7cutlass6half_tE19Flash_kernel_traitsILi32ELi128ELi128ELi4ES3_EELb1ELb1ELb0ELb0ELb0ELb1ELb0ELb0EEEvNS_16Flash_fwd_paramsE --------------------------
	.section	.nv.constant0._ZN5flash16flash_fwd_kernelI23Flash_fwd_kernel_traitsILi32ELi128ELi128ELi4ELb0ELb0EN7cutlass6half_tE19Flash_kernel_traitsILi32ELi128ELi128ELi4ES3_EELb1ELb1ELb0ELb0ELb0ELb1ELb0ELb0EEEvNS_16Flash_fwd_paramsE,"a",@progbits
	.sectionflags	@""
	.align	4
.nv.constant0._ZN5flash16flash_fwd_kernelI23Flash_fwd_kernel_traitsILi32ELi128ELi128ELi4ELb0ELb0EN7cutlass6half_tE19Flash_kernel_traitsILi32ELi128ELi128ELi4ES3_EELb1ELb1ELb0ELb0ELb0ELb1ELb0ELb0EEEvNS_16Flash_fwd_paramsE:
	.zero		1360


//--------------------- .nv.constant0._ZN5flash16flash_fwd_kernelI23Flash_fwd_kernel_traitsILi32ELi128ELi128ELi4ELb0ELb0EN7cutlass6half_tE19Flash_kernel_traitsILi32ELi128ELi128ELi4ES3_EELb0ELb1ELb0ELb0ELb0ELb1ELb1ELb0EEEvNS_16Flash_fwd_paramsE --------------------------
	.section	.nv.constant0._ZN5flash16flash_fwd_kernelI23Flash_fwd_kernel_traitsILi32ELi128ELi128ELi4ELb0ELb0EN7cutlass6half_tE19Flash_kernel_traitsILi32ELi128ELi128ELi4ES3_EELb0ELb1ELb0ELb0ELb0ELb1ELb1ELb0EEEvNS_16Flash_fwd_paramsE,"a",@progbits
	.sectionflags	@""
	.align	4
.nv.constant0._ZN5flash16flash_fwd_kernelI23Flash_fwd_kernel_traitsILi32ELi128ELi128ELi4ELb0ELb0EN7cutlass6half_tE19Flash_kernel_traitsILi32ELi128ELi128ELi4ES3_EELb0ELb1ELb0ELb0ELb0ELb1ELb1ELb0EEEvNS_16Flash_fwd_paramsE:
	.zero		1360


//--------------------- .nv.constant0._ZN5flash16flash_fwd_kernelI23Flash_fwd_kernel_traitsILi32ELi128ELi128ELi4ELb0ELb0EN7cutlass6half_tE19Flash_kernel_traitsILi32ELi128ELi128ELi4ES3_EELb1ELb1ELb0ELb1ELb0ELb0ELb0ELb0EEEvNS_16Flash_fwd_paramsE --------------------------
	.section	.nv.constant0._ZN5flash16flash_fwd_kernelI23Flash_fwd_kernel_traitsILi32ELi128ELi128ELi4ELb0ELb0EN7cutlass6half_tE19Flash_kernel_traitsILi32ELi128ELi128ELi4ES3_EELb1ELb1ELb0ELb1ELb0ELb0ELb0ELb0EEEvNS_16Flash_fwd_paramsE,"a",@progbits
	.sectionflags	@""
	.align	4
.nv.constant0._ZN5flash16flash_fwd_kernelI23Flash_fwd_kernel_traitsILi32ELi128ELi128ELi4ELb0ELb0EN7cutlass6half_tE19Flash_kernel_traitsILi32ELi128ELi128ELi4ES3_EELb1ELb1ELb0ELb1ELb0ELb0ELb0ELb0EEEvNS_16Flash_fwd_paramsE:
	.zero		1360


//--------------------- .nv.constant0._ZN5flash16flash_fwd_kernelI23Flash_fwd_kernel_traitsILi32ELi128ELi128ELi4ELb0ELb0EN7cutlass6half_tE19Flash_kernel_traitsILi32ELi128ELi128ELi4ES3_EELb1ELb1ELb0ELb0ELb0ELb0ELb0ELb1EEEvNS_16Flash_fwd_paramsE --------------------------
	.section	.nv.constant0._ZN5flash16flash_fwd_kernelI23Flash_fwd_kernel_traitsILi32ELi128ELi128ELi4ELb0ELb0EN7cutlass6half_tE19Flash_kernel_traitsILi32ELi128ELi128ELi4ES3_EELb1ELb1ELb0ELb0ELb0ELb0ELb0ELb1EEEvNS_16Flash_fwd_paramsE,"a",@progbits
	.sectionflags	@""
	.align	4
.nv.constant0._ZN5flash16flash_fwd_kernelI23Flash_fwd_kernel_traitsILi32ELi128ELi128ELi4ELb0ELb0EN7cutlass6half_tE19Flash_kernel_traitsILi32ELi128ELi128ELi4ES3_EELb1ELb1ELb0ELb0ELb0ELb0ELb0ELb1EEEvNS_16Flash_fwd_paramsE:
	.zero		1360


//--------------------- .nv.constant0._ZN5flash16flash_fwd_kernelI23Flash_fwd_kernel_traitsILi32ELi128ELi128ELi4ELb0ELb0EN7cutlass6half_tE19Flash_kernel_traitsILi32ELi128ELi128ELi4ES3_EELb0ELb1ELb0ELb0ELb0ELb0ELb1ELb0EEEvNS_16Flash_fwd_paramsE --------------------------
	.section	.nv.constant0._ZN5flash16flash_fwd_kernelI23Flash_fwd_kernel_traitsILi32ELi128ELi128ELi4ELb0ELb0EN7cutlass6half_tE19Flash_kernel_traitsILi32ELi128ELi128ELi4ES3_EELb0ELb1ELb0ELb0ELb0ELb0ELb1ELb0EEEvNS_16Flash_fwd_paramsE,"a",@progbits
	.sectionflags	@""
	.align	4
.nv.constant0._ZN5flash16flash_fwd_kernelI23Flash_fwd_kernel_traitsILi32ELi128ELi128ELi4ELb0ELb0EN7cutlass6half_tE19Flash_kernel_traitsILi32ELi128ELi128ELi4ES3_EELb0ELb1ELb0ELb0ELb0ELb0ELb1ELb0EEEvNS_16Flash_fwd_paramsE:
	.zero		1360


//--------------------- .nv.constant0._ZN5flash16flash_fwd_kernelI23Flash_fwd_kernel_traitsILi32ELi128ELi128ELi4ELb0ELb0EN7cutlass6half_tE19Flash_kernel_traitsILi32ELi128ELi128ELi4ES3_EELb1ELb1ELb0ELb1ELb0ELb0ELb0ELb1EEEvNS_16Flash_fwd_paramsE --------------------------
	.section	.nv.constant0._ZN5flash16flash_fwd_kernelI23Flash_fwd_kernel_traitsILi32ELi128ELi128ELi4ELb0ELb0EN7cutlass6half_tE19Flash_kernel_traitsILi32ELi128ELi128ELi4ES3_EELb1ELb1ELb0ELb1ELb0ELb0ELb0ELb1EEEvNS_16Flash_fwd_paramsE,"a",@progbits
	.sectionflags	@""
	.align	4
.nv.constant0._ZN5flash16flash_fwd_kernelI23Flash_fwd_kernel_traitsILi32ELi128ELi128ELi4ELb0ELb0EN7cutlass6half_tE19Flash_kernel_traitsILi32ELi128ELi128ELi4ES3_EELb1ELb1ELb0ELb1ELb0ELb0ELb0ELb1EEEvNS_16Flash_fwd_paramsE:
	.zero		1360


//--------------------- .nv.constant0._ZN5flash16flash_fwd_kernelI23Flash_fwd_kernel_traitsILi32ELi128ELi128ELi4ELb0ELb0EN7cutlass6half_tE19Flash_kernel_traitsILi32ELi128ELi128ELi4ES3_EELb0ELb1ELb0ELb1ELb0ELb0ELb1ELb0EEEvNS_16Flash_fwd_paramsE --------------------------
	.section	.nv.constant0._ZN5flash16flash_fwd_kernelI23Flash_fwd_kernel_traitsILi32ELi128ELi128ELi4ELb0ELb0EN7cutlass6half_tE19Flash_kernel_traitsILi32ELi128ELi128ELi4ES3_EELb0ELb1ELb0ELb1ELb0ELb0ELb1ELb0EEEvNS_16Flash_fwd_paramsE,"a",@progbits
	.sectionflags	@""
	.align	4
.nv.constant0._ZN5flash16flash_fwd_kernelI23Flash_fwd_kernel_traitsILi32ELi128ELi128ELi4ELb0ELb0EN7cutlass6half_tE19Flash_kernel_traitsILi32ELi128ELi128ELi4ES3_EELb0ELb1ELb0ELb1ELb0ELb0ELb1ELb0EEEvNS_16Flash_fwd_paramsE:
	.zero		1360


//--------------------- SYMBOLS --------------------------

	.type		.nv.reservedSmem.offset0,@object
	.size		.nv.reservedSmem.offset0,0x4
	.type		.nv.reservedSmem.cap,@object
	.size		.nv.reservedSmem.cap,0x4
